//
// Generated by NVIDIA NVVM Compiler
//
// Compiler Build ID: CL-36424714
// Cuda compilation tools, release 13.0, V13.0.88
// Based on NVVM 20.0.0
//

.version 9.0
.target sm_100
.address_size 64

.extern .func  (.param .b32 func_retval0) vprintf
(
	.param .b64 vprintf_param_0,
	.param .b64 vprintf_param_1
)
;
.func  (.param .b32 func_retval0) _Z36double__array__array_new_multi_arrayPciiPi
(
	.param .b64 _Z36double__array__array_new_multi_arrayPciiPi_param_0,
	.param .b32 _Z36double__array__array_new_multi_arrayPciiPi_param_1,
	.param .b32 _Z36double__array__array_new_multi_arrayPciiPi_param_2,
	.param .b64 _Z36double__array__array_new_multi_arrayPciiPi_param_3
)
;
.func  (.param .b32 func_retval0) _Z41invoke_java_lang_StringBuilder_toString9_PciPi
(
	.param .b64 _Z41invoke_java_lang_StringBuilder_toString9_PciPi_param_0,
	.param .b32 _Z41invoke_java_lang_StringBuilder_toString9_PciPi_param_1,
	.param .b64 _Z41invoke_java_lang_StringBuilder_toString9_PciPi_param_2
)
;
.shared .align 8 .u64 m_Local_$_0;
.shared .align 8 .u64 m_Local_$_1;
.shared .align 8 .u64 m_Local_$_2;
.global .align 8 .u64 global_now;
.global .align 8 .u64 host_device_interface;
.global .align 1 .b8 $str[3] = {37, 99};
.global .align 1 .b8 $str$1[2] = {10};
.global .align 1 .b8 $str$2[6] = {37, 108, 108, 100, 10};
.global .align 1 .b8 $str$3[4] = {37, 101, 10};
.global .align 1 .b8 $str$4[17] = {48, 49, 50, 51, 52, 53, 54, 55, 56, 57, 97, 98, 99, 100, 101, 102};
.global .align 1 .b8 $str$5[51] = {69, 120, 99, 101, 112, 116, 105, 111, 110, 32, 105, 110, 32, 72, 97, 109, 97, 80, 101, 101, 114, 46, 115, 101, 110, 100, 58, 32, 117, 110, 115, 117, 112, 112, 111, 114, 116, 101, 100, 32, 78, 85, 76, 76, 32, 84, 121, 112, 101, 10};
.global .align 1 .b8 $str$6[46] = {69, 120, 99, 101, 112, 116, 105, 111, 110, 32, 105, 110, 32, 72, 97, 109, 97, 80, 101, 101, 114, 46, 115, 101, 110, 100, 58, 32, 117, 110, 115, 117, 112, 112, 111, 114, 116, 101, 100, 32, 84, 121, 112, 101, 10};
.global .align 1 .b8 $str$7[43] = {103, 112, 117, 95, 84, 104, 114, 101, 97, 100, 32, 37, 100, 32, 71, 79, 84, 32, 76, 79, 67, 75, 32, 108, 111, 99, 107, 95, 116, 104, 114, 101, 97, 100, 95, 105, 100, 58, 32, 37, 100, 10};
.global .align 1 .b8 $str$8[54] = {69, 120, 99, 101, 112, 116, 105, 111, 110, 32, 105, 110, 32, 72, 97, 109, 97, 80, 101, 101, 114, 46, 114, 101, 97, 100, 78, 101, 120, 116, 58, 32, 117, 110, 115, 117, 112, 112, 111, 114, 116, 101, 100, 32, 75, 101, 121, 32, 84, 121, 112, 101, 10};
.global .align 1 .b8 $str$9[56] = {69, 120, 99, 101, 112, 116, 105, 111, 110, 32, 105, 110, 32, 72, 97, 109, 97, 80, 101, 101, 114, 46, 114, 101, 97, 100, 78, 101, 120, 116, 58, 32, 117, 110, 115, 117, 112, 112, 111, 114, 116, 101, 100, 32, 86, 97, 108, 117, 101, 32, 84, 121, 112, 101, 10};
.global .align 1 .b8 $str$10[57] = {69, 120, 99, 101, 112, 116, 105, 111, 110, 32, 105, 110, 32, 72, 97, 109, 97, 80, 101, 101, 114, 46, 114, 101, 97, 100, 78, 101, 120, 116, 58, 32, 107, 101, 121, 32, 97, 110, 100, 32, 118, 97, 108, 117, 101, 32, 97, 114, 101, 32, 78, 85, 76, 76, 33, 10};
.global .align 1 .b8 $str$12[2] = {58};
.global .align 1 .b8 $str$14[16] = {115, 101, 110, 100, 32, 109, 101, 115, 115, 97, 103, 101, 58, 32, 39};
.global .align 1 .b8 $str$15[2] = {39};
.global .align 1 .b8 $str$16[15] = {103, 111, 116, 32, 109, 101, 115, 115, 97, 103, 101, 58, 32, 39};
.global .align 1 .b8 $str$17[2] = {44};
.global .align 1 .b8 $str$18[17] = {99, 97, 108, 99, 117, 108, 97, 116, 101, 69, 114, 114, 111, 114, 58, 32};
.global .align 1 .b8 $str$19[14] = {109, 95, 99, 111, 110, 118, 101, 114, 103, 101, 100, 58, 32};
.global .align 1 .b8 $str$20[37] = {70, 105, 110, 105, 115, 104, 101, 100, 33, 32, 87, 114, 105, 116, 105, 110, 103, 32, 116, 104, 101, 32, 97, 115, 115, 105, 103, 110, 109, 101, 110, 116, 115, 46, 46, 46};
.global .align 1 .b8 $str$21[6] = {68, 111, 110, 101, 46};
.global .align 1 .b8 $str$22[35] = {68, 101, 110, 115, 101, 68, 111, 117, 98, 108, 101, 86, 101, 99, 116, 111, 114, 32, 110, 111, 32, 118, 97, 108, 117, 101, 115, 32, 102, 111, 117, 110, 100, 33};
.global .align 1 .b8 $str$23[12] = {45, 50, 49, 52, 55, 52, 56, 51, 54, 52, 56};
.global .align 1 .b8 $str$26[28] = {83, 116, 114, 105, 110, 103, 32, 105, 110, 100, 101, 120, 32, 111, 117, 116, 32, 111, 102, 32, 114, 97, 110, 103, 101, 58, 32};

.func  (.param .b32 func_retval0) _Z32edu_syr_pcpratts_string_constantPcS_Pi(
	.param .b64 _Z32edu_syr_pcpratts_string_constantPcS_Pi_param_0,
	.param .b64 _Z32edu_syr_pcpratts_string_constantPcS_Pi_param_1,
	.param .b64 _Z32edu_syr_pcpratts_string_constantPcS_Pi_param_2
)
{
	.reg .pred 	%p<175>;
	.reg .b16 	%rs<38>;
	.reg .b32 	%r<378>;
	.reg .b64 	%rd<316>;

	ld.param.u64 	%rd60, [_Z32edu_syr_pcpratts_string_constantPcS_Pi_param_0];
	ld.param.u64 	%rd61, [_Z32edu_syr_pcpratts_string_constantPcS_Pi_param_1];
	ld.param.u64 	%rd62, [_Z32edu_syr_pcpratts_string_constantPcS_Pi_param_2];
	cvta.to.local.u64 	%rd1, %rd62;
	cvta.to.global.u64 	%rd2, %rd60;
	cvta.to.global.u64 	%rd3, %rd61;
	mov.b32 	%r338, 0;
$L__BB0_1:
	mov.u32 	%r1, %r338;
	cvt.u64.u32 	%rd63, %r1;
	add.s64 	%rd64, %rd3, %rd63;
	ld.global.u8 	%rs4, [%rd64];
	setp.ne.s16 	%p23, %rs4, 0;
	add.s32 	%r338, %r1, 1;
	@%p23 bra 	$L__BB0_1;
	shl.b32 	%r107, %r1, 2;
	add.s32 	%r108, %r107, 32;
	and.b32  	%r3, %r1, 1;
	setp.eq.s32 	%p24, %r3, 0;
	and.b32  	%r109, %r107, 2147483640;
	add.s32 	%r110, %r109, 40;
	selp.b32 	%r4, %r108, %r110, %p24;
	ld.shared.u64 	%rd4, [m_Local_$_1];
	and.b32  	%r111, %r4, 12;
	setp.eq.s32 	%p25, %r111, 0;
	mov.u32 	%r339, %r4;
	@%p25 bra 	$L__BB0_4;
	shr.s32 	%r112, %r4, 31;
	shr.u32 	%r113, %r112, 28;
	add.s32 	%r114, %r4, %r113;
	and.b32  	%r115, %r114, -16;
	add.s32 	%r339, %r115, 16;
$L__BB0_4:
	cvt.s64.s32 	%rd65, %r339;
	atom.global.add.u64 	%rd66, [%rd2+8], %rd65;
	cvt.s64.s32 	%rd67, %r4;
	add.s64 	%rd68, %rd67, %rd66;
	add.s64 	%rd69, %rd68, 8;
	setp.lt.u64 	%p26, %rd69, %rd4;
	shr.u64 	%rd70, %rd66, 4;
	cvt.u32.u64 	%r116, %rd70;
	selp.b32 	%r7, %r116, -1, %p26;
	setp.ne.s32 	%p27, %r7, -1;
	@%p27 bra 	$L__BB0_6;
	mov.b32 	%r171, 21352;
	st.local.u32 	[%rd1], %r171;
	bra.uni 	$L__BB0_45;
$L__BB0_6:
	ld.shared.u64 	%rd71, [m_Local_$_0];
	mul.wide.s32 	%rd5, %r7, 16;
	add.s64 	%rd72, %rd71, %rd5;
	mov.b16 	%rs5, 0;
	st.u8 	[%rd72], %rs5;
	st.u8 	[%rd72+1], %rs5;
	mov.b32 	%r118, 4335;
	st.u32 	[%rd72+4], %r118;
	mov.b16 	%rs6, 1;
	st.u8 	[%rd72+3], %rs6;
	st.u32 	[%rd72+8], %r4;
	st.u32 	[%rd72+12], %r1;
	mov.b32 	%r27, 0;
	setp.eq.s32 	%p28, %r1, 0;
	@%p28 bra 	$L__BB0_90;
	setp.eq.s32 	%p29, %r1, 1;
	@%p29 bra 	$L__BB0_33;
	and.b32  	%r27, %r1, 2147483646;
	and.b32  	%r120, %r1, -2;
	neg.s32 	%r341, %r120;
	mov.b32 	%r340, 0;
	mov.u32 	%r342, %r340;
$L__BB0_9:
	add.s32 	%r13, %r342, 1;
	ld.shared.u64 	%rd6, [m_Local_$_0];
	add.s64 	%rd7, %rd6, %rd5;
	ld.u32 	%r14, [%rd7+12];
	setp.lt.s32 	%p30, %r342, %r14;
	@%p30 bra 	$L__BB0_20;
	ld.shared.u64 	%rd73, [m_Local_$_1];
	atom.global.add.u64 	%rd74, [%rd2+8], 48;
	add.s64 	%rd75, %rd74, 56;
	setp.lt.u64 	%p31, %rd75, %rd73;
	shr.u64 	%rd8, %rd74, 4;
	cvt.u32.u64 	%r343, %rd8;
	setp.ne.s32 	%p32, %r343, -1;
	and.pred  	%p33, %p31, %p32;
	@%p33 bra 	$L__BB0_12;
	mov.b32 	%r127, 21106;
	st.local.u32 	[%rd1], %r127;
	mov.b32 	%r343, -1;
	mov.pred 	%p164, 0;
	bra.uni 	$L__BB0_13;
$L__BB0_12:
	shl.b64 	%rd76, %rd8, 32;
	shr.s64 	%rd77, %rd76, 28;
	add.s64 	%rd78, %rd6, %rd77;
	mov.b16 	%rs7, 0;
	st.u8 	[%rd78], %rs7;
	st.u8 	[%rd78+1], %rs7;
	mov.b32 	%r121, 3608;
	st.u32 	[%rd78+4], %r121;
	mov.b16 	%rs8, 1;
	st.u8 	[%rd78+3], %rs8;
	mov.b32 	%r122, 48;
	st.u32 	[%rd78+8], %r122;
	mov.b32 	%r123, -1;
	st.u32 	[%rd78+16], %r123;
	ld.shared.u64 	%rd79, [m_Local_$_0];
	add.s64 	%rd80, %rd79, %rd77;
	mov.b32 	%r124, 0;
	st.u32 	[%rd80+32], %r124;
	ld.shared.u64 	%rd81, [m_Local_$_0];
	add.s64 	%rd82, %rd81, %rd77;
	st.u32 	[%rd82+36], %r124;
	ld.shared.u64 	%rd83, [m_Local_$_0];
	add.s64 	%rd84, %rd83, %rd77;
	st.u32 	[%rd84+40], %r124;
	ld.local.u32 	%r125, [%rd1];
	setp.eq.s32 	%p164, %r125, 0;
$L__BB0_13:
	mov.b32 	%r344, 0;
	not.pred 	%p35, %p164;
	@%p35 bra 	$L__BB0_19;
	setp.ne.s32 	%p36, %r343, -1;
	@%p36 bra 	$L__BB0_16;
	mov.b32 	%r135, 21352;
	st.local.u32 	[%rd1], %r135;
	bra.uni 	$L__BB0_19;
$L__BB0_16:
	ld.shared.u64 	%rd85, [m_Local_$_0];
	mul.wide.s32 	%rd9, %r343, 16;
	add.s64 	%rd86, %rd85, %rd9;
	st.u32 	[%rd86+40], %r14;
	ld.local.u32 	%r130, [%rd1];
	setp.ne.s32 	%p37, %r130, 0;
	@%p37 bra 	$L__BB0_19;
	ld.shared.u64 	%rd87, [m_Local_$_0];
	add.s64 	%rd88, %rd87, %rd9;
	st.u32 	[%rd88+36], %r342;
	ld.local.u32 	%r132, [%rd1];
	setp.ne.s32 	%p38, %r132, 0;
	@%p38 bra 	$L__BB0_19;
	ld.shared.u64 	%rd89, [m_Local_$_0];
	add.s64 	%rd90, %rd89, %rd9;
	st.u32 	[%rd90+32], %r7;
	ld.local.u32 	%r133, [%rd1];
	setp.eq.s32 	%p39, %r133, 0;
	selp.b32 	%r344, %r343, 0, %p39;
$L__BB0_19:
	st.local.u32 	[%rd1], %r344;
	bra.uni 	$L__BB0_21;
$L__BB0_20:
	cvt.u64.u32 	%rd91, %r340;
	add.s64 	%rd92, %rd7, %rd91;
	mov.b32 	%r136, 0;
	st.u32 	[%rd92+32], %r136;
$L__BB0_21:
	ld.shared.u64 	%rd10, [m_Local_$_0];
	add.s64 	%rd11, %rd10, %rd5;
	ld.u32 	%r19, [%rd11+12];
	setp.lt.s32 	%p40, %r13, %r19;
	@%p40 bra 	$L__BB0_31;
	ld.shared.u64 	%rd93, [m_Local_$_1];
	atom.global.add.u64 	%rd94, [%rd2+8], 48;
	add.s64 	%rd95, %rd94, 56;
	setp.ge.u64 	%p41, %rd95, %rd93;
	shr.u64 	%rd12, %rd94, 4;
	cvt.u32.u64 	%r345, %rd12;
	setp.eq.s32 	%p42, %r345, -1;
	or.pred  	%p43, %p41, %p42;
	@%p43 bra 	$L__BB0_24;
	shl.b64 	%rd96, %rd12, 32;
	shr.s64 	%rd97, %rd96, 28;
	add.s64 	%rd98, %rd10, %rd97;
	mov.b16 	%rs9, 0;
	st.u8 	[%rd98], %rs9;
	st.u8 	[%rd98+1], %rs9;
	mov.b32 	%r137, 3608;
	st.u32 	[%rd98+4], %r137;
	mov.b16 	%rs10, 1;
	st.u8 	[%rd98+3], %rs10;
	mov.b32 	%r138, 48;
	st.u32 	[%rd98+8], %r138;
	mov.b32 	%r139, -1;
	st.u32 	[%rd98+16], %r139;
	ld.shared.u64 	%rd99, [m_Local_$_0];
	add.s64 	%rd100, %rd99, %rd97;
	mov.b32 	%r140, 0;
	st.u32 	[%rd100+32], %r140;
	ld.shared.u64 	%rd101, [m_Local_$_0];
	add.s64 	%rd102, %rd101, %rd97;
	st.u32 	[%rd102+36], %r140;
	ld.shared.u64 	%rd103, [m_Local_$_0];
	add.s64 	%rd104, %rd103, %rd97;
	st.u32 	[%rd104+40], %r140;
	ld.local.u32 	%r141, [%rd1];
	setp.eq.s32 	%p165, %r141, 0;
	bra.uni 	$L__BB0_25;
$L__BB0_24:
	mov.b32 	%r143, 21106;
	st.local.u32 	[%rd1], %r143;
	mov.b32 	%r345, -1;
	mov.pred 	%p165, 0;
$L__BB0_25:
	mov.b32 	%r346, 0;
	not.pred 	%p45, %p165;
	@%p45 bra 	$L__BB0_30;
	setp.eq.s32 	%p46, %r345, -1;
	@%p46 bra 	$L__BB0_168;
	ld.shared.u64 	%rd105, [m_Local_$_0];
	mul.wide.s32 	%rd13, %r345, 16;
	add.s64 	%rd106, %rd105, %rd13;
	st.u32 	[%rd106+40], %r19;
	ld.local.u32 	%r146, [%rd1];
	setp.eq.s32 	%p47, %r146, 0;
	@%p47 bra 	$L__BB0_28;
	bra.uni 	$L__BB0_30;
$L__BB0_28:
	ld.shared.u64 	%rd107, [m_Local_$_0];
	add.s64 	%rd108, %rd107, %rd13;
	st.u32 	[%rd108+36], %r13;
	ld.local.u32 	%r148, [%rd1];
	setp.ne.s32 	%p48, %r148, 0;
	@%p48 bra 	$L__BB0_30;
	ld.shared.u64 	%rd109, [m_Local_$_0];
	add.s64 	%rd110, %rd109, %rd13;
	st.u32 	[%rd110+32], %r7;
	ld.local.u32 	%r149, [%rd1];
	setp.eq.s32 	%p49, %r149, 0;
	selp.b32 	%r346, %r345, 0, %p49;
$L__BB0_30:
	st.local.u32 	[%rd1], %r346;
	bra.uni 	$L__BB0_32;
$L__BB0_31:
	add.s32 	%r152, %r340, 4;
	cvt.u64.u32 	%rd111, %r152;
	add.s64 	%rd112, %rd11, %rd111;
	mov.b32 	%r153, 0;
	st.u32 	[%rd112+32], %r153;
$L__BB0_32:
	add.s32 	%r342, %r342, 2;
	add.s32 	%r341, %r341, 2;
	add.s32 	%r340, %r340, 8;
	setp.ne.s32 	%p50, %r341, 0;
	@%p50 bra 	$L__BB0_9;
$L__BB0_33:
	setp.eq.s32 	%p51, %r3, 0;
	@%p51 bra 	$L__BB0_45;
	ld.shared.u64 	%rd14, [m_Local_$_0];
	add.s64 	%rd15, %rd14, %rd5;
	ld.u32 	%r28, [%rd15+12];
	setp.lt.s32 	%p52, %r27, %r28;
	@%p52 bra 	$L__BB0_44;
	ld.shared.u64 	%rd113, [m_Local_$_1];
	atom.global.add.u64 	%rd114, [%rd2+8], 48;
	add.s64 	%rd115, %rd114, 56;
	setp.ge.u64 	%p53, %rd115, %rd113;
	shr.u64 	%rd16, %rd114, 4;
	cvt.u32.u64 	%r348, %rd16;
	setp.eq.s32 	%p54, %r348, -1;
	or.pred  	%p55, %p53, %p54;
	@%p55 bra 	$L__BB0_37;
	shl.b64 	%rd116, %rd16, 32;
	shr.s64 	%rd117, %rd116, 28;
	add.s64 	%rd118, %rd14, %rd117;
	mov.b16 	%rs11, 0;
	st.u8 	[%rd118], %rs11;
	st.u8 	[%rd118+1], %rs11;
	mov.b32 	%r154, 3608;
	st.u32 	[%rd118+4], %r154;
	mov.b16 	%rs12, 1;
	st.u8 	[%rd118+3], %rs12;
	mov.b32 	%r155, 48;
	st.u32 	[%rd118+8], %r155;
	mov.b32 	%r156, -1;
	st.u32 	[%rd118+16], %r156;
	ld.shared.u64 	%rd119, [m_Local_$_0];
	add.s64 	%rd120, %rd119, %rd117;
	mov.b32 	%r157, 0;
	st.u32 	[%rd120+32], %r157;
	ld.shared.u64 	%rd121, [m_Local_$_0];
	add.s64 	%rd122, %rd121, %rd117;
	st.u32 	[%rd122+36], %r157;
	ld.shared.u64 	%rd123, [m_Local_$_0];
	add.s64 	%rd124, %rd123, %rd117;
	st.u32 	[%rd124+40], %r157;
	ld.local.u32 	%r158, [%rd1];
	setp.eq.s32 	%p166, %r158, 0;
	bra.uni 	$L__BB0_38;
$L__BB0_37:
	mov.b32 	%r160, 21106;
	st.local.u32 	[%rd1], %r160;
	mov.b32 	%r348, -1;
	mov.pred 	%p166, 0;
$L__BB0_38:
	mov.b32 	%r349, 0;
	not.pred 	%p57, %p166;
	@%p57 bra 	$L__BB0_43;
	setp.eq.s32 	%p58, %r348, -1;
	@%p58 bra 	$L__BB0_169;
	ld.shared.u64 	%rd125, [m_Local_$_0];
	mul.wide.s32 	%rd17, %r348, 16;
	add.s64 	%rd126, %rd125, %rd17;
	st.u32 	[%rd126+40], %r28;
	ld.local.u32 	%r163, [%rd1];
	setp.eq.s32 	%p59, %r163, 0;
	@%p59 bra 	$L__BB0_41;
	bra.uni 	$L__BB0_43;
$L__BB0_41:
	ld.shared.u64 	%rd127, [m_Local_$_0];
	add.s64 	%rd128, %rd127, %rd17;
	st.u32 	[%rd128+36], %r27;
	ld.local.u32 	%r165, [%rd1];
	setp.ne.s32 	%p60, %r165, 0;
	@%p60 bra 	$L__BB0_43;
	ld.shared.u64 	%rd129, [m_Local_$_0];
	add.s64 	%rd130, %rd129, %rd17;
	st.u32 	[%rd130+32], %r7;
	ld.local.u32 	%r166, [%rd1];
	setp.eq.s32 	%p61, %r166, 0;
	selp.b32 	%r349, %r348, 0, %p61;
$L__BB0_43:
	st.local.u32 	[%rd1], %r349;
	bra.uni 	$L__BB0_45;
$L__BB0_44:
	shl.b32 	%r169, %r27, 2;
	cvt.u64.u32 	%rd131, %r169;
	add.s64 	%rd132, %rd15, %rd131;
	mov.b32 	%r170, 0;
	st.u32 	[%rd132+32], %r170;
$L__BB0_45:
	setp.eq.s32 	%p62, %r1, 0;
	@%p62 bra 	$L__BB0_90;
	mul.wide.s32 	%rd18, %r7, 16;
	setp.eq.s32 	%p63, %r1, 1;
	mov.b32 	%r52, 0;
	@%p63 bra 	$L__BB0_76;
	and.b32  	%r52, %r1, 2147483646;
	and.b32  	%r174, %r1, -2;
	neg.s32 	%r351, %r174;
	add.s64 	%rd315, %rd3, 1;
	mov.b32 	%r350, 0;
	mov.u32 	%r352, %r350;
$L__BB0_48:
	setp.ne.s32 	%p64, %r7, -1;
	add.s32 	%r38, %r352, 1;
	@%p64 bra 	$L__BB0_50;
	mov.b32 	%r191, 21352;
	st.local.u32 	[%rd1], %r191;
	bra.uni 	$L__BB0_62;
$L__BB0_50:
	ld.shared.u64 	%rd21, [m_Local_$_0];
	add.s64 	%rd22, %rd21, %rd18;
	ld.u32 	%r39, [%rd22+12];
	setp.lt.s32 	%p65, %r352, %r39;
	@%p65 bra 	$L__BB0_61;
	ld.shared.u64 	%rd133, [m_Local_$_1];
	atom.global.add.u64 	%rd134, [%rd2+8], 48;
	add.s64 	%rd135, %rd134, 56;
	setp.lt.u64 	%p66, %rd135, %rd133;
	shr.u64 	%rd23, %rd134, 4;
	cvt.u32.u64 	%r353, %rd23;
	setp.ne.s32 	%p67, %r353, -1;
	and.pred  	%p68, %p66, %p67;
	@%p68 bra 	$L__BB0_53;
	mov.b32 	%r181, 21106;
	st.local.u32 	[%rd1], %r181;
	mov.b32 	%r353, -1;
	mov.pred 	%p167, 0;
	bra.uni 	$L__BB0_54;
$L__BB0_53:
	shl.b64 	%rd136, %rd23, 32;
	shr.s64 	%rd137, %rd136, 28;
	add.s64 	%rd138, %rd21, %rd137;
	mov.b16 	%rs13, 0;
	st.u8 	[%rd138], %rs13;
	st.u8 	[%rd138+1], %rs13;
	mov.b32 	%r175, 3608;
	st.u32 	[%rd138+4], %r175;
	mov.b16 	%rs14, 1;
	st.u8 	[%rd138+3], %rs14;
	mov.b32 	%r176, 48;
	st.u32 	[%rd138+8], %r176;
	mov.b32 	%r177, -1;
	st.u32 	[%rd138+16], %r177;
	ld.shared.u64 	%rd139, [m_Local_$_0];
	add.s64 	%rd140, %rd139, %rd137;
	mov.b32 	%r178, 0;
	st.u32 	[%rd140+32], %r178;
	ld.shared.u64 	%rd141, [m_Local_$_0];
	add.s64 	%rd142, %rd141, %rd137;
	st.u32 	[%rd142+36], %r178;
	ld.shared.u64 	%rd143, [m_Local_$_0];
	add.s64 	%rd144, %rd143, %rd137;
	st.u32 	[%rd144+40], %r178;
	ld.local.u32 	%r179, [%rd1];
	setp.eq.s32 	%p167, %r179, 0;
$L__BB0_54:
	mov.b32 	%r354, 0;
	not.pred 	%p70, %p167;
	@%p70 bra 	$L__BB0_60;
	setp.ne.s32 	%p71, %r353, -1;
	@%p71 bra 	$L__BB0_57;
	mov.b32 	%r189, 21352;
	st.local.u32 	[%rd1], %r189;
	bra.uni 	$L__BB0_60;
$L__BB0_57:
	ld.shared.u64 	%rd145, [m_Local_$_0];
	mul.wide.s32 	%rd24, %r353, 16;
	add.s64 	%rd146, %rd145, %rd24;
	st.u32 	[%rd146+40], %r39;
	ld.local.u32 	%r184, [%rd1];
	setp.ne.s32 	%p72, %r184, 0;
	@%p72 bra 	$L__BB0_60;
	ld.shared.u64 	%rd147, [m_Local_$_0];
	add.s64 	%rd148, %rd147, %rd24;
	st.u32 	[%rd148+36], %r352;
	ld.local.u32 	%r186, [%rd1];
	setp.ne.s32 	%p73, %r186, 0;
	@%p73 bra 	$L__BB0_60;
	ld.shared.u64 	%rd149, [m_Local_$_0];
	add.s64 	%rd150, %rd149, %rd24;
	st.u32 	[%rd150+32], %r7;
	ld.local.u32 	%r187, [%rd1];
	setp.eq.s32 	%p74, %r187, 0;
	selp.b32 	%r354, %r353, 0, %p74;
$L__BB0_60:
	st.local.u32 	[%rd1], %r354;
	bra.uni 	$L__BB0_62;
$L__BB0_61:
	ld.global.u8 	%rs15, [%rd315+-1];
	cvt.u64.u32 	%rd151, %r350;
	add.s64 	%rd152, %rd22, %rd151;
	mov.b32 	%r190, 0;
	st.u32 	[%rd152+32], %r190;
	st.u8 	[%rd152+32], %rs15;
$L__BB0_62:
	setp.eq.s32 	%p75, %r7, -1;
	@%p75 bra 	$L__BB0_74;
	ld.shared.u64 	%rd25, [m_Local_$_0];
	add.s64 	%rd26, %rd25, %rd18;
	ld.u32 	%r44, [%rd26+12];
	setp.lt.s32 	%p76, %r38, %r44;
	@%p76 bra 	$L__BB0_73;
	ld.shared.u64 	%rd153, [m_Local_$_1];
	atom.global.add.u64 	%rd154, [%rd2+8], 48;
	add.s64 	%rd155, %rd154, 56;
	setp.ge.u64 	%p77, %rd155, %rd153;
	shr.u64 	%rd27, %rd154, 4;
	cvt.u32.u64 	%r355, %rd27;
	setp.eq.s32 	%p78, %r355, -1;
	or.pred  	%p79, %p77, %p78;
	@%p79 bra 	$L__BB0_66;
	shl.b64 	%rd156, %rd27, 32;
	shr.s64 	%rd157, %rd156, 28;
	add.s64 	%rd158, %rd25, %rd157;
	mov.b16 	%rs16, 0;
	st.u8 	[%rd158], %rs16;
	st.u8 	[%rd158+1], %rs16;
	mov.b32 	%r192, 3608;
	st.u32 	[%rd158+4], %r192;
	mov.b16 	%rs17, 1;
	st.u8 	[%rd158+3], %rs17;
	mov.b32 	%r193, 48;
	st.u32 	[%rd158+8], %r193;
	mov.b32 	%r194, -1;
	st.u32 	[%rd158+16], %r194;
	ld.shared.u64 	%rd159, [m_Local_$_0];
	add.s64 	%rd160, %rd159, %rd157;
	mov.b32 	%r195, 0;
	st.u32 	[%rd160+32], %r195;
	ld.shared.u64 	%rd161, [m_Local_$_0];
	add.s64 	%rd162, %rd161, %rd157;
	st.u32 	[%rd162+36], %r195;
	ld.shared.u64 	%rd163, [m_Local_$_0];
	add.s64 	%rd164, %rd163, %rd157;
	st.u32 	[%rd164+40], %r195;
	ld.local.u32 	%r196, [%rd1];
	setp.eq.s32 	%p168, %r196, 0;
	bra.uni 	$L__BB0_67;
$L__BB0_66:
	mov.b32 	%r198, 21106;
	st.local.u32 	[%rd1], %r198;
	mov.b32 	%r355, -1;
	mov.pred 	%p168, 0;
$L__BB0_67:
	mov.b32 	%r356, 0;
	not.pred 	%p81, %p168;
	@%p81 bra 	$L__BB0_72;
	setp.eq.s32 	%p82, %r355, -1;
	@%p82 bra 	$L__BB0_170;
	ld.shared.u64 	%rd165, [m_Local_$_0];
	mul.wide.s32 	%rd28, %r355, 16;
	add.s64 	%rd166, %rd165, %rd28;
	st.u32 	[%rd166+40], %r44;
	ld.local.u32 	%r201, [%rd1];
	setp.eq.s32 	%p83, %r201, 0;
	@%p83 bra 	$L__BB0_70;
	bra.uni 	$L__BB0_72;
$L__BB0_70:
	ld.shared.u64 	%rd167, [m_Local_$_0];
	add.s64 	%rd168, %rd167, %rd28;
	st.u32 	[%rd168+36], %r38;
	ld.local.u32 	%r203, [%rd1];
	setp.ne.s32 	%p84, %r203, 0;
	@%p84 bra 	$L__BB0_72;
	ld.shared.u64 	%rd169, [m_Local_$_0];
	add.s64 	%rd170, %rd169, %rd28;
	st.u32 	[%rd170+32], %r7;
	ld.local.u32 	%r204, [%rd1];
	setp.eq.s32 	%p85, %r204, 0;
	selp.b32 	%r356, %r355, 0, %p85;
$L__BB0_72:
	st.local.u32 	[%rd1], %r356;
	bra.uni 	$L__BB0_75;
$L__BB0_73:
	ld.global.u8 	%rs18, [%rd315];
	add.s32 	%r207, %r350, 4;
	cvt.u64.u32 	%rd171, %r207;
	add.s64 	%rd172, %rd26, %rd171;
	mov.b32 	%r208, 0;
	st.u32 	[%rd172+32], %r208;
	st.u8 	[%rd172+32], %rs18;
	bra.uni 	$L__BB0_75;
$L__BB0_74:
	mov.b32 	%r209, 21352;
	st.local.u32 	[%rd1], %r209;
$L__BB0_75:
	add.s32 	%r352, %r352, 2;
	add.s32 	%r351, %r351, 2;
	add.s32 	%r350, %r350, 8;
	add.s64 	%rd315, %rd315, 2;
	setp.ne.s32 	%p86, %r351, 0;
	@%p86 bra 	$L__BB0_48;
$L__BB0_76:
	setp.eq.s32 	%p87, %r3, 0;
	@%p87 bra 	$L__BB0_90;
	setp.eq.s32 	%p88, %r7, -1;
	cvt.u64.u32 	%rd173, %r52;
	add.s64 	%rd174, %rd3, %rd173;
	ld.global.u8 	%rs1, [%rd174];
	@%p88 bra 	$L__BB0_89;
	ld.shared.u64 	%rd30, [m_Local_$_0];
	add.s64 	%rd31, %rd30, %rd18;
	ld.u32 	%r53, [%rd31+12];
	setp.lt.s32 	%p89, %r52, %r53;
	@%p89 bra 	$L__BB0_88;
	ld.shared.u64 	%rd175, [m_Local_$_1];
	atom.global.add.u64 	%rd176, [%rd2+8], 48;
	add.s64 	%rd177, %rd176, 56;
	setp.ge.u64 	%p90, %rd177, %rd175;
	shr.u64 	%rd32, %rd176, 4;
	cvt.u32.u64 	%r358, %rd32;
	setp.eq.s32 	%p91, %r358, -1;
	or.pred  	%p92, %p90, %p91;
	@%p92 bra 	$L__BB0_81;
	shl.b64 	%rd178, %rd32, 32;
	shr.s64 	%rd179, %rd178, 28;
	add.s64 	%rd180, %rd30, %rd179;
	mov.b16 	%rs19, 0;
	st.u8 	[%rd180], %rs19;
	st.u8 	[%rd180+1], %rs19;
	mov.b32 	%r210, 3608;
	st.u32 	[%rd180+4], %r210;
	mov.b16 	%rs20, 1;
	st.u8 	[%rd180+3], %rs20;
	mov.b32 	%r211, 48;
	st.u32 	[%rd180+8], %r211;
	mov.b32 	%r212, -1;
	st.u32 	[%rd180+16], %r212;
	ld.shared.u64 	%rd181, [m_Local_$_0];
	add.s64 	%rd182, %rd181, %rd179;
	mov.b32 	%r213, 0;
	st.u32 	[%rd182+32], %r213;
	ld.shared.u64 	%rd183, [m_Local_$_0];
	add.s64 	%rd184, %rd183, %rd179;
	st.u32 	[%rd184+36], %r213;
	ld.shared.u64 	%rd185, [m_Local_$_0];
	add.s64 	%rd186, %rd185, %rd179;
	st.u32 	[%rd186+40], %r213;
	ld.local.u32 	%r214, [%rd1];
	setp.eq.s32 	%p169, %r214, 0;
	bra.uni 	$L__BB0_82;
$L__BB0_81:
	mov.b32 	%r216, 21106;
	st.local.u32 	[%rd1], %r216;
	mov.b32 	%r358, -1;
	mov.pred 	%p169, 0;
$L__BB0_82:
	mov.b32 	%r359, 0;
	not.pred 	%p94, %p169;
	@%p94 bra 	$L__BB0_87;
	setp.eq.s32 	%p95, %r358, -1;
	@%p95 bra 	$L__BB0_171;
	ld.shared.u64 	%rd187, [m_Local_$_0];
	mul.wide.s32 	%rd33, %r358, 16;
	add.s64 	%rd188, %rd187, %rd33;
	st.u32 	[%rd188+40], %r53;
	ld.local.u32 	%r219, [%rd1];
	setp.eq.s32 	%p96, %r219, 0;
	@%p96 bra 	$L__BB0_85;
	bra.uni 	$L__BB0_87;
$L__BB0_85:
	ld.shared.u64 	%rd189, [m_Local_$_0];
	add.s64 	%rd190, %rd189, %rd33;
	st.u32 	[%rd190+36], %r52;
	ld.local.u32 	%r221, [%rd1];
	setp.ne.s32 	%p97, %r221, 0;
	@%p97 bra 	$L__BB0_87;
	ld.shared.u64 	%rd191, [m_Local_$_0];
	add.s64 	%rd192, %rd191, %rd33;
	st.u32 	[%rd192+32], %r7;
	ld.local.u32 	%r222, [%rd1];
	setp.eq.s32 	%p98, %r222, 0;
	selp.b32 	%r359, %r358, 0, %p98;
$L__BB0_87:
	st.local.u32 	[%rd1], %r359;
	bra.uni 	$L__BB0_90;
$L__BB0_88:
	shl.b32 	%r225, %r52, 2;
	cvt.u64.u32 	%rd193, %r225;
	add.s64 	%rd194, %rd31, %rd193;
	mov.b32 	%r226, 0;
	st.u32 	[%rd194+32], %r226;
	st.u8 	[%rd194+32], %rs1;
	bra.uni 	$L__BB0_90;
$L__BB0_89:
	mov.b32 	%r227, 21352;
	st.local.u32 	[%rd1], %r227;
$L__BB0_90:
	ld.shared.u64 	%rd195, [m_Local_$_1];
	atom.global.add.u64 	%rd196, [%rd2+8], 48;
	add.s64 	%rd197, %rd196, 56;
	setp.lt.u64 	%p99, %rd197, %rd195;
	shr.u64 	%rd198, %rd196, 4;
	cvt.u32.u64 	%r228, %rd198;
	selp.b32 	%r58, %r228, -1, %p99;
	setp.ne.s32 	%p100, %r58, -1;
	@%p100 bra 	$L__BB0_92;
	mov.b32 	%r337, 21352;
	st.local.u32 	[%rd1], %r337;
	bra.uni 	$L__BB0_167;
$L__BB0_92:
	ld.shared.u64 	%rd199, [m_Local_$_0];
	mul.wide.s32 	%rd34, %r58, 16;
	add.s64 	%rd200, %rd199, %rd34;
	mov.b16 	%rs21, 1;
	st.u8 	[%rd200], %rs21;
	mov.b16 	%rs22, 0;
	st.u8 	[%rd200+1], %rs22;
	mov.b32 	%r229, 2905;
	st.u32 	[%rd200+4], %r229;
	st.u8 	[%rd200+3], %rs21;
	mov.b32 	%r230, 48;
	st.u32 	[%rd200+8], %r230;
	mov.b32 	%r231, -1;
	st.u32 	[%rd200+16], %r231;
	ld.shared.u64 	%rd35, [m_Local_$_0];
	mul.wide.s32 	%rd36, %r7, 16;
	add.s64 	%rd201, %rd35, %rd36;
	ld.u32 	%r59, [%rd201+12];
	shl.b32 	%r232, %r59, 2;
	add.s32 	%r233, %r232, 32;
	shr.s32 	%r234, %r233, 31;
	shr.u32 	%r235, %r234, 29;
	add.s32 	%r236, %r233, %r235;
	and.b32  	%r237, %r236, -8;
	sub.s32 	%r238, %r233, %r237;
	setp.eq.s32 	%p101, %r238, 0;
	sub.s32 	%r239, %r232, %r238;
	add.s32 	%r240, %r239, 40;
	selp.b32 	%r60, %r233, %r240, %p101;
	ld.shared.u64 	%rd37, [m_Local_$_1];
	and.b32  	%r241, %r60, 12;
	setp.eq.s32 	%p102, %r241, 0;
	mov.u32 	%r360, %r60;
	@%p102 bra 	$L__BB0_94;
	shr.s32 	%r242, %r60, 31;
	shr.u32 	%r243, %r242, 28;
	add.s32 	%r244, %r60, %r243;
	and.b32  	%r245, %r244, -16;
	add.s32 	%r360, %r245, 16;
$L__BB0_94:
	cvt.s64.s32 	%rd202, %r360;
	atom.global.add.u64 	%rd203, [%rd2+8], %rd202;
	cvt.s64.s32 	%rd204, %r60;
	add.s64 	%rd205, %rd204, %rd203;
	add.s64 	%rd206, %rd205, 8;
	setp.lt.u64 	%p103, %rd206, %rd37;
	shr.u64 	%rd207, %rd203, 4;
	cvt.u32.u64 	%r246, %rd207;
	selp.b32 	%r63, %r246, -1, %p103;
	setp.ne.s32 	%p104, %r63, -1;
	@%p104 bra 	$L__BB0_96;
	mov.b32 	%r301, 21352;
	st.local.u32 	[%rd1], %r301;
	bra.uni 	$L__BB0_135;
$L__BB0_96:
	mul.wide.s32 	%rd38, %r63, 16;
	add.s64 	%rd208, %rd35, %rd38;
	mov.b16 	%rs23, 0;
	st.u8 	[%rd208], %rs23;
	st.u8 	[%rd208+1], %rs23;
	mov.b32 	%r247, 4335;
	st.u32 	[%rd208+4], %r247;
	mov.b16 	%rs24, 1;
	st.u8 	[%rd208+3], %rs24;
	st.u32 	[%rd208+8], %r60;
	st.u32 	[%rd208+12], %r59;
	setp.lt.s32 	%p105, %r59, 1;
	@%p105 bra 	$L__BB0_135;
	setp.eq.s32 	%p106, %r59, 1;
	mov.b32 	%r83, 0;
	@%p106 bra 	$L__BB0_123;
	and.b32  	%r83, %r59, 2147483646;
	neg.s32 	%r362, %r83;
	mov.b32 	%r361, 0;
	mov.u32 	%r363, %r361;
$L__BB0_99:
	add.s32 	%r69, %r363, 1;
	ld.shared.u64 	%rd39, [m_Local_$_0];
	add.s64 	%rd40, %rd39, %rd38;
	ld.u32 	%r70, [%rd40+12];
	setp.lt.s32 	%p107, %r363, %r70;
	@%p107 bra 	$L__BB0_110;
	ld.shared.u64 	%rd209, [m_Local_$_1];
	atom.global.add.u64 	%rd210, [%rd2+8], 48;
	add.s64 	%rd211, %rd210, 56;
	setp.lt.u64 	%p108, %rd211, %rd209;
	shr.u64 	%rd41, %rd210, 4;
	cvt.u32.u64 	%r364, %rd41;
	setp.ne.s32 	%p109, %r364, -1;
	and.pred  	%p110, %p108, %p109;
	@%p110 bra 	$L__BB0_102;
	mov.b32 	%r256, 21106;
	st.local.u32 	[%rd1], %r256;
	mov.b32 	%r364, -1;
	mov.pred 	%p170, 0;
	bra.uni 	$L__BB0_103;
$L__BB0_102:
	shl.b64 	%rd212, %rd41, 32;
	shr.s64 	%rd213, %rd212, 28;
	add.s64 	%rd214, %rd39, %rd213;
	mov.b16 	%rs25, 0;
	st.u8 	[%rd214], %rs25;
	st.u8 	[%rd214+1], %rs25;
	mov.b32 	%r250, 3608;
	st.u32 	[%rd214+4], %r250;
	mov.b16 	%rs26, 1;
	st.u8 	[%rd214+3], %rs26;
	mov.b32 	%r251, 48;
	st.u32 	[%rd214+8], %r251;
	mov.b32 	%r252, -1;
	st.u32 	[%rd214+16], %r252;
	ld.shared.u64 	%rd215, [m_Local_$_0];
	add.s64 	%rd216, %rd215, %rd213;
	mov.b32 	%r253, 0;
	st.u32 	[%rd216+32], %r253;
	ld.shared.u64 	%rd217, [m_Local_$_0];
	add.s64 	%rd218, %rd217, %rd213;
	st.u32 	[%rd218+36], %r253;
	ld.shared.u64 	%rd219, [m_Local_$_0];
	add.s64 	%rd220, %rd219, %rd213;
	st.u32 	[%rd220+40], %r253;
	ld.local.u32 	%r254, [%rd1];
	setp.eq.s32 	%p170, %r254, 0;
$L__BB0_103:
	mov.b32 	%r365, 0;
	not.pred 	%p112, %p170;
	@%p112 bra 	$L__BB0_109;
	setp.ne.s32 	%p113, %r364, -1;
	@%p113 bra 	$L__BB0_106;
	mov.b32 	%r264, 21352;
	st.local.u32 	[%rd1], %r264;
	bra.uni 	$L__BB0_109;
$L__BB0_106:
	ld.shared.u64 	%rd221, [m_Local_$_0];
	mul.wide.s32 	%rd42, %r364, 16;
	add.s64 	%rd222, %rd221, %rd42;
	st.u32 	[%rd222+40], %r70;
	ld.local.u32 	%r259, [%rd1];
	setp.ne.s32 	%p114, %r259, 0;
	@%p114 bra 	$L__BB0_109;
	ld.shared.u64 	%rd223, [m_Local_$_0];
	add.s64 	%rd224, %rd223, %rd42;
	st.u32 	[%rd224+36], %r363;
	ld.local.u32 	%r261, [%rd1];
	setp.ne.s32 	%p115, %r261, 0;
	@%p115 bra 	$L__BB0_109;
	ld.shared.u64 	%rd225, [m_Local_$_0];
	add.s64 	%rd226, %rd225, %rd42;
	st.u32 	[%rd226+32], %r63;
	ld.local.u32 	%r262, [%rd1];
	setp.eq.s32 	%p116, %r262, 0;
	selp.b32 	%r365, %r364, 0, %p116;
$L__BB0_109:
	st.local.u32 	[%rd1], %r365;
	bra.uni 	$L__BB0_111;
$L__BB0_110:
	cvt.u64.u32 	%rd227, %r361;
	add.s64 	%rd228, %rd40, %rd227;
	mov.b32 	%r265, 0;
	st.u32 	[%rd228+32], %r265;
$L__BB0_111:
	ld.shared.u64 	%rd43, [m_Local_$_0];
	add.s64 	%rd44, %rd43, %rd38;
	ld.u32 	%r75, [%rd44+12];
	setp.lt.s32 	%p117, %r69, %r75;
	@%p117 bra 	$L__BB0_121;
	ld.shared.u64 	%rd229, [m_Local_$_1];
	atom.global.add.u64 	%rd230, [%rd2+8], 48;
	add.s64 	%rd231, %rd230, 56;
	setp.ge.u64 	%p118, %rd231, %rd229;
	shr.u64 	%rd45, %rd230, 4;
	cvt.u32.u64 	%r366, %rd45;
	setp.eq.s32 	%p119, %r366, -1;
	or.pred  	%p120, %p118, %p119;
	@%p120 bra 	$L__BB0_114;
	shl.b64 	%rd232, %rd45, 32;
	shr.s64 	%rd233, %rd232, 28;
	add.s64 	%rd234, %rd43, %rd233;
	mov.b16 	%rs27, 0;
	st.u8 	[%rd234], %rs27;
	st.u8 	[%rd234+1], %rs27;
	mov.b32 	%r266, 3608;
	st.u32 	[%rd234+4], %r266;
	mov.b16 	%rs28, 1;
	st.u8 	[%rd234+3], %rs28;
	mov.b32 	%r267, 48;
	st.u32 	[%rd234+8], %r267;
	mov.b32 	%r268, -1;
	st.u32 	[%rd234+16], %r268;
	ld.shared.u64 	%rd235, [m_Local_$_0];
	add.s64 	%rd236, %rd235, %rd233;
	mov.b32 	%r269, 0;
	st.u32 	[%rd236+32], %r269;
	ld.shared.u64 	%rd237, [m_Local_$_0];
	add.s64 	%rd238, %rd237, %rd233;
	st.u32 	[%rd238+36], %r269;
	ld.shared.u64 	%rd239, [m_Local_$_0];
	add.s64 	%rd240, %rd239, %rd233;
	st.u32 	[%rd240+40], %r269;
	ld.local.u32 	%r270, [%rd1];
	setp.eq.s32 	%p171, %r270, 0;
	bra.uni 	$L__BB0_115;
$L__BB0_114:
	mov.b32 	%r272, 21106;
	st.local.u32 	[%rd1], %r272;
	mov.b32 	%r366, -1;
	mov.pred 	%p171, 0;
$L__BB0_115:
	mov.b32 	%r367, 0;
	not.pred 	%p122, %p171;
	@%p122 bra 	$L__BB0_120;
	setp.eq.s32 	%p123, %r366, -1;
	@%p123 bra 	$L__BB0_172;
	ld.shared.u64 	%rd241, [m_Local_$_0];
	mul.wide.s32 	%rd46, %r366, 16;
	add.s64 	%rd242, %rd241, %rd46;
	st.u32 	[%rd242+40], %r75;
	ld.local.u32 	%r275, [%rd1];
	setp.eq.s32 	%p124, %r275, 0;
	@%p124 bra 	$L__BB0_118;
	bra.uni 	$L__BB0_120;
$L__BB0_118:
	ld.shared.u64 	%rd243, [m_Local_$_0];
	add.s64 	%rd244, %rd243, %rd46;
	st.u32 	[%rd244+36], %r69;
	ld.local.u32 	%r277, [%rd1];
	setp.ne.s32 	%p125, %r277, 0;
	@%p125 bra 	$L__BB0_120;
	ld.shared.u64 	%rd245, [m_Local_$_0];
	add.s64 	%rd246, %rd245, %rd46;
	st.u32 	[%rd246+32], %r63;
	ld.local.u32 	%r278, [%rd1];
	setp.eq.s32 	%p126, %r278, 0;
	selp.b32 	%r367, %r366, 0, %p126;
$L__BB0_120:
	st.local.u32 	[%rd1], %r367;
	bra.uni 	$L__BB0_122;
$L__BB0_121:
	add.s32 	%r281, %r361, 4;
	cvt.u64.u32 	%rd247, %r281;
	add.s64 	%rd248, %rd44, %rd247;
	mov.b32 	%r282, 0;
	st.u32 	[%rd248+32], %r282;
$L__BB0_122:
	add.s32 	%r363, %r363, 2;
	add.s32 	%r362, %r362, 2;
	add.s32 	%r361, %r361, 8;
	setp.ne.s32 	%p127, %r362, 0;
	@%p127 bra 	$L__BB0_99;
$L__BB0_123:
	and.b32  	%r283, %r59, 1;
	setp.eq.b32 	%p128, %r283, 1;
	not.pred 	%p129, %p128;
	@%p129 bra 	$L__BB0_135;
	ld.shared.u64 	%rd47, [m_Local_$_0];
	add.s64 	%rd48, %rd47, %rd38;
	ld.u32 	%r84, [%rd48+12];
	setp.lt.s32 	%p130, %r83, %r84;
	@%p130 bra 	$L__BB0_134;
	ld.shared.u64 	%rd249, [m_Local_$_1];
	atom.global.add.u64 	%rd250, [%rd2+8], 48;
	add.s64 	%rd251, %rd250, 56;
	setp.ge.u64 	%p131, %rd251, %rd249;
	shr.u64 	%rd49, %rd250, 4;
	cvt.u32.u64 	%r369, %rd49;
	setp.eq.s32 	%p132, %r369, -1;
	or.pred  	%p133, %p131, %p132;
	@%p133 bra 	$L__BB0_127;
	shl.b64 	%rd252, %rd49, 32;
	shr.s64 	%rd253, %rd252, 28;
	add.s64 	%rd254, %rd47, %rd253;
	mov.b16 	%rs29, 0;
	st.u8 	[%rd254], %rs29;
	st.u8 	[%rd254+1], %rs29;
	mov.b32 	%r284, 3608;
	st.u32 	[%rd254+4], %r284;
	mov.b16 	%rs30, 1;
	st.u8 	[%rd254+3], %rs30;
	mov.b32 	%r285, 48;
	st.u32 	[%rd254+8], %r285;
	mov.b32 	%r286, -1;
	st.u32 	[%rd254+16], %r286;
	ld.shared.u64 	%rd255, [m_Local_$_0];
	add.s64 	%rd256, %rd255, %rd253;
	mov.b32 	%r287, 0;
	st.u32 	[%rd256+32], %r287;
	ld.shared.u64 	%rd257, [m_Local_$_0];
	add.s64 	%rd258, %rd257, %rd253;
	st.u32 	[%rd258+36], %r287;
	ld.shared.u64 	%rd259, [m_Local_$_0];
	add.s64 	%rd260, %rd259, %rd253;
	st.u32 	[%rd260+40], %r287;
	ld.local.u32 	%r288, [%rd1];
	setp.eq.s32 	%p172, %r288, 0;
	bra.uni 	$L__BB0_128;
$L__BB0_127:
	mov.b32 	%r290, 21106;
	st.local.u32 	[%rd1], %r290;
	mov.b32 	%r369, -1;
	mov.pred 	%p172, 0;
$L__BB0_128:
	mov.b32 	%r370, 0;
	not.pred 	%p135, %p172;
	@%p135 bra 	$L__BB0_133;
	setp.eq.s32 	%p136, %r369, -1;
	@%p136 bra 	$L__BB0_173;
	ld.shared.u64 	%rd261, [m_Local_$_0];
	mul.wide.s32 	%rd50, %r369, 16;
	add.s64 	%rd262, %rd261, %rd50;
	st.u32 	[%rd262+40], %r84;
	ld.local.u32 	%r293, [%rd1];
	setp.eq.s32 	%p137, %r293, 0;
	@%p137 bra 	$L__BB0_131;
	bra.uni 	$L__BB0_133;
$L__BB0_131:
	ld.shared.u64 	%rd263, [m_Local_$_0];
	add.s64 	%rd264, %rd263, %rd50;
	st.u32 	[%rd264+36], %r83;
	ld.local.u32 	%r295, [%rd1];
	setp.ne.s32 	%p138, %r295, 0;
	@%p138 bra 	$L__BB0_133;
	ld.shared.u64 	%rd265, [m_Local_$_0];
	add.s64 	%rd266, %rd265, %rd50;
	st.u32 	[%rd266+32], %r63;
	ld.local.u32 	%r296, [%rd1];
	setp.eq.s32 	%p139, %r296, 0;
	selp.b32 	%r370, %r369, 0, %p139;
$L__BB0_133:
	st.local.u32 	[%rd1], %r370;
	bra.uni 	$L__BB0_135;
$L__BB0_134:
	shl.b32 	%r299, %r83, 2;
	cvt.u64.u32 	%rd267, %r299;
	add.s64 	%rd268, %rd48, %rd267;
	mov.b32 	%r300, 0;
	st.u32 	[%rd268+32], %r300;
$L__BB0_135:
	setp.lt.s32 	%p140, %r59, 1;
	@%p140 bra 	$L__BB0_166;
	mul.wide.s32 	%rd51, %r63, 16;
	neg.s32 	%r372, %r59;
	mov.b32 	%r371, 0;
	mov.u32 	%r373, %r371;
$L__BB0_137:
	setp.ne.s32 	%p141, %r7, -1;
	@%p141 bra 	$L__BB0_139;
	mov.b32 	%r318, 21352;
	st.local.u32 	[%rd1], %r318;
	mov.b16 	%rs37, 0;
	bra.uni 	$L__BB0_151;
$L__BB0_139:
	ld.shared.u64 	%rd52, [m_Local_$_0];
	add.s64 	%rd53, %rd52, %rd36;
	ld.u32 	%r93, [%rd53+12];
	setp.lt.s32 	%p142, %r373, %r93;
	@%p142 bra 	$L__BB0_150;
	ld.shared.u64 	%rd269, [m_Local_$_1];
	atom.global.add.u64 	%rd270, [%rd2+8], 48;
	add.s64 	%rd271, %rd270, 56;
	setp.lt.u64 	%p143, %rd271, %rd269;
	shr.u64 	%rd54, %rd270, 4;
	cvt.u32.u64 	%r374, %rd54;
	setp.ne.s32 	%p144, %r374, -1;
	and.pred  	%p145, %p143, %p144;
	@%p145 bra 	$L__BB0_142;
	mov.b32 	%r309, 21106;
	st.local.u32 	[%rd1], %r309;
	mov.b32 	%r374, -1;
	mov.pred 	%p173, 0;
	bra.uni 	$L__BB0_143;
$L__BB0_142:
	shl.b64 	%rd272, %rd54, 32;
	shr.s64 	%rd273, %rd272, 28;
	add.s64 	%rd274, %rd52, %rd273;
	mov.b16 	%rs31, 0;
	st.u8 	[%rd274], %rs31;
	st.u8 	[%rd274+1], %rs31;
	mov.b32 	%r303, 3608;
	st.u32 	[%rd274+4], %r303;
	mov.b16 	%rs32, 1;
	st.u8 	[%rd274+3], %rs32;
	mov.b32 	%r304, 48;
	st.u32 	[%rd274+8], %r304;
	mov.b32 	%r305, -1;
	st.u32 	[%rd274+16], %r305;
	ld.shared.u64 	%rd275, [m_Local_$_0];
	add.s64 	%rd276, %rd275, %rd273;
	mov.b32 	%r306, 0;
	st.u32 	[%rd276+32], %r306;
	ld.shared.u64 	%rd277, [m_Local_$_0];
	add.s64 	%rd278, %rd277, %rd273;
	st.u32 	[%rd278+36], %r306;
	ld.shared.u64 	%rd279, [m_Local_$_0];
	add.s64 	%rd280, %rd279, %rd273;
	st.u32 	[%rd280+40], %r306;
	ld.local.u32 	%r307, [%rd1];
	setp.eq.s32 	%p173, %r307, 0;
$L__BB0_143:
	mov.b32 	%r375, 0;
	not.pred 	%p147, %p173;
	@%p147 bra 	$L__BB0_149;
	setp.ne.s32 	%p148, %r374, -1;
	@%p148 bra 	$L__BB0_146;
	mov.b32 	%r317, 21352;
	st.local.u32 	[%rd1], %r317;
	bra.uni 	$L__BB0_149;
$L__BB0_146:
	ld.shared.u64 	%rd281, [m_Local_$_0];
	mul.wide.s32 	%rd55, %r374, 16;
	add.s64 	%rd282, %rd281, %rd55;
	st.u32 	[%rd282+40], %r93;
	ld.local.u32 	%r312, [%rd1];
	setp.ne.s32 	%p149, %r312, 0;
	@%p149 bra 	$L__BB0_149;
	ld.shared.u64 	%rd283, [m_Local_$_0];
	add.s64 	%rd284, %rd283, %rd55;
	st.u32 	[%rd284+36], %r373;
	ld.local.u32 	%r314, [%rd1];
	setp.ne.s32 	%p150, %r314, 0;
	@%p150 bra 	$L__BB0_149;
	ld.shared.u64 	%rd285, [m_Local_$_0];
	add.s64 	%rd286, %rd285, %rd55;
	st.u32 	[%rd286+32], %r7;
	ld.local.u32 	%r315, [%rd1];
	setp.eq.s32 	%p151, %r315, 0;
	selp.b32 	%r375, %r374, 0, %p151;
$L__BB0_149:
	st.local.u32 	[%rd1], %r375;
	mov.b16 	%rs37, 0;
	bra.uni 	$L__BB0_151;
$L__BB0_150:
	cvt.u64.u32 	%rd287, %r371;
	add.s64 	%rd288, %rd53, %rd287;
	ld.u8 	%rs37, [%rd288+32];
$L__BB0_151:
	setp.ne.s32 	%p152, %r63, -1;
	@%p152 bra 	$L__BB0_153;
	mov.b32 	%r335, 21352;
	st.local.u32 	[%rd1], %r335;
	bra.uni 	$L__BB0_165;
$L__BB0_153:
	ld.shared.u64 	%rd56, [m_Local_$_0];
	add.s64 	%rd57, %rd56, %rd51;
	ld.u32 	%r98, [%rd57+12];
	setp.lt.s32 	%p153, %r373, %r98;
	@%p153 bra 	$L__BB0_164;
	ld.shared.u64 	%rd289, [m_Local_$_1];
	atom.global.add.u64 	%rd290, [%rd2+8], 48;
	add.s64 	%rd291, %rd290, 56;
	setp.lt.u64 	%p154, %rd291, %rd289;
	shr.u64 	%rd58, %rd290, 4;
	cvt.u32.u64 	%r376, %rd58;
	setp.ne.s32 	%p155, %r376, -1;
	and.pred  	%p156, %p154, %p155;
	@%p156 bra 	$L__BB0_156;
	mov.b32 	%r325, 21106;
	st.local.u32 	[%rd1], %r325;
	mov.b32 	%r376, -1;
	mov.pred 	%p174, 0;
	bra.uni 	$L__BB0_157;
$L__BB0_156:
	shl.b64 	%rd292, %rd58, 32;
	shr.s64 	%rd293, %rd292, 28;
	add.s64 	%rd294, %rd56, %rd293;
	mov.b16 	%rs35, 0;
	st.u8 	[%rd294], %rs35;
	st.u8 	[%rd294+1], %rs35;
	mov.b32 	%r319, 3608;
	st.u32 	[%rd294+4], %r319;
	mov.b16 	%rs36, 1;
	st.u8 	[%rd294+3], %rs36;
	mov.b32 	%r320, 48;
	st.u32 	[%rd294+8], %r320;
	mov.b32 	%r321, -1;
	st.u32 	[%rd294+16], %r321;
	ld.shared.u64 	%rd295, [m_Local_$_0];
	add.s64 	%rd296, %rd295, %rd293;
	mov.b32 	%r322, 0;
	st.u32 	[%rd296+32], %r322;
	ld.shared.u64 	%rd297, [m_Local_$_0];
	add.s64 	%rd298, %rd297, %rd293;
	st.u32 	[%rd298+36], %r322;
	ld.shared.u64 	%rd299, [m_Local_$_0];
	add.s64 	%rd300, %rd299, %rd293;
	st.u32 	[%rd300+40], %r322;
	ld.local.u32 	%r323, [%rd1];
	setp.eq.s32 	%p174, %r323, 0;
$L__BB0_157:
	mov.b32 	%r377, 0;
	not.pred 	%p158, %p174;
	@%p158 bra 	$L__BB0_163;
	setp.ne.s32 	%p159, %r376, -1;
	@%p159 bra 	$L__BB0_160;
	mov.b32 	%r333, 21352;
	st.local.u32 	[%rd1], %r333;
	bra.uni 	$L__BB0_163;
$L__BB0_160:
	ld.shared.u64 	%rd301, [m_Local_$_0];
	mul.wide.s32 	%rd59, %r376, 16;
	add.s64 	%rd302, %rd301, %rd59;
	st.u32 	[%rd302+40], %r98;
	ld.local.u32 	%r328, [%rd1];
	setp.ne.s32 	%p160, %r328, 0;
	@%p160 bra 	$L__BB0_163;
	ld.shared.u64 	%rd303, [m_Local_$_0];
	add.s64 	%rd304, %rd303, %rd59;
	st.u32 	[%rd304+36], %r373;
	ld.local.u32 	%r330, [%rd1];
	setp.ne.s32 	%p161, %r330, 0;
	@%p161 bra 	$L__BB0_163;
	ld.shared.u64 	%rd305, [m_Local_$_0];
	add.s64 	%rd306, %rd305, %rd59;
	st.u32 	[%rd306+32], %r63;
	ld.local.u32 	%r331, [%rd1];
	setp.eq.s32 	%p162, %r331, 0;
	selp.b32 	%r377, %r376, 0, %p162;
$L__BB0_163:
	st.local.u32 	[%rd1], %r377;
	bra.uni 	$L__BB0_165;
$L__BB0_164:
	cvt.u64.u32 	%rd307, %r371;
	add.s64 	%rd308, %rd57, %rd307;
	mov.b32 	%r334, 0;
	st.u32 	[%rd308+32], %r334;
	st.u8 	[%rd308+32], %rs37;
$L__BB0_165:
	add.s32 	%r373, %r373, 1;
	add.s32 	%r372, %r372, 1;
	setp.ne.s32 	%p163, %r372, 0;
	add.s32 	%r371, %r371, 4;
	@%p163 bra 	$L__BB0_137;
$L__BB0_166:
	ld.shared.u64 	%rd309, [m_Local_$_0];
	add.s64 	%rd310, %rd309, %rd34;
	st.u32 	[%rd310+32], %r63;
	ld.shared.u64 	%rd311, [m_Local_$_0];
	add.s64 	%rd312, %rd311, %rd34;
	st.u32 	[%rd312+40], %r59;
	ld.shared.u64 	%rd313, [m_Local_$_0];
	add.s64 	%rd314, %rd313, %rd34;
	mov.b32 	%r336, 0;
	st.u32 	[%rd314+48], %r336;
$L__BB0_167:
	st.param.b32 	[func_retval0], %r58;
	ret;
$L__BB0_168:
	mov.b32 	%r151, 21352;
	st.local.u32 	[%rd1], %r151;
	bra.uni 	$L__BB0_30;
$L__BB0_169:
	mov.b32 	%r168, 21352;
	st.local.u32 	[%rd1], %r168;
	bra.uni 	$L__BB0_43;
$L__BB0_170:
	mov.b32 	%r206, 21352;
	st.local.u32 	[%rd1], %r206;
	bra.uni 	$L__BB0_72;
$L__BB0_171:
	mov.b32 	%r224, 21352;
	st.local.u32 	[%rd1], %r224;
	bra.uni 	$L__BB0_87;
$L__BB0_172:
	mov.b32 	%r280, 21352;
	st.local.u32 	[%rd1], %r280;
	bra.uni 	$L__BB0_120;
$L__BB0_173:
	mov.b32 	%r298, 21352;
	st.local.u32 	[%rd1], %r298;
	bra.uni 	$L__BB0_133;

}
.func  (.param .b32 func_retval0) _Z35java_lang_StringBuilder_append10_9_PciiPi(
	.param .b64 _Z35java_lang_StringBuilder_append10_9_PciiPi_param_0,
	.param .b32 _Z35java_lang_StringBuilder_append10_9_PciiPi_param_1,
	.param .b32 _Z35java_lang_StringBuilder_append10_9_PciiPi_param_2,
	.param .b64 _Z35java_lang_StringBuilder_append10_9_PciiPi_param_3
)
{
	.reg .pred 	%p<197>;
	.reg .b16 	%rs<48>;
	.reg .b32 	%r<446>;
	.reg .b64 	%rd<358>;

	ld.param.u64 	%rd71, [_Z35java_lang_StringBuilder_append10_9_PciiPi_param_0];
	ld.param.u32 	%r132, [_Z35java_lang_StringBuilder_append10_9_PciiPi_param_1];
	ld.param.u32 	%r133, [_Z35java_lang_StringBuilder_append10_9_PciiPi_param_2];
	ld.param.u64 	%rd72, [_Z35java_lang_StringBuilder_append10_9_PciiPi_param_3];
	cvta.to.global.u64 	%rd1, %rd71;
	cvta.to.local.u64 	%rd2, %rd72;
	setp.ne.s32 	%p25, %r132, -1;
	@%p25 bra 	$L__BB1_2;
	mov.b32 	%r135, 21352;
	st.local.u32 	[%rd2], %r135;
	mov.b32 	%r394, 0;
	mov.u32 	%r395, %r394;
	bra.uni 	$L__BB1_3;
$L__BB1_2:
	ld.shared.u64 	%rd73, [m_Local_$_0];
	mul.wide.s32 	%rd74, %r132, 16;
	add.s64 	%rd75, %rd73, %rd74;
	ld.u32 	%r394, [%rd75+32];
	ld.u32 	%r395, [%rd75+40];
$L__BB1_3:
	setp.ne.s32 	%p26, %r133, -1;
	@%p26 bra 	$L__BB1_5;
	mov.b32 	%r137, 21352;
	st.local.u32 	[%rd2], %r137;
	mov.b32 	%r396, 0;
	mov.u32 	%r397, %r396;
	bra.uni 	$L__BB1_6;
$L__BB1_5:
	ld.shared.u64 	%rd76, [m_Local_$_0];
	mul.wide.s32 	%rd77, %r133, 16;
	add.s64 	%rd78, %rd76, %rd77;
	ld.u32 	%r396, [%rd78+32];
	ld.u32 	%r397, [%rd78+40];
$L__BB1_6:
	add.s32 	%r9, %r397, %r395;
	shl.b32 	%r138, %r9, 2;
	add.s32 	%r139, %r138, 32;
	shr.s32 	%r140, %r139, 31;
	shr.u32 	%r141, %r140, 29;
	add.s32 	%r142, %r139, %r141;
	and.b32  	%r143, %r142, -8;
	sub.s32 	%r144, %r139, %r143;
	setp.eq.s32 	%p27, %r144, 0;
	sub.s32 	%r145, %r138, %r144;
	add.s32 	%r146, %r145, 40;
	selp.b32 	%r10, %r139, %r146, %p27;
	ld.shared.u64 	%rd3, [m_Local_$_1];
	and.b32  	%r147, %r10, 12;
	setp.eq.s32 	%p28, %r147, 0;
	mov.u32 	%r398, %r10;
	@%p28 bra 	$L__BB1_8;
	shr.s32 	%r148, %r10, 31;
	shr.u32 	%r149, %r148, 28;
	add.s32 	%r150, %r10, %r149;
	and.b32  	%r151, %r150, -16;
	add.s32 	%r398, %r151, 16;
$L__BB1_8:
	cvt.s64.s32 	%rd79, %r398;
	atom.global.add.u64 	%rd80, [%rd1+8], %rd79;
	cvt.s64.s32 	%rd81, %r10;
	add.s64 	%rd82, %rd81, %rd80;
	add.s64 	%rd83, %rd82, 8;
	setp.lt.u64 	%p29, %rd83, %rd3;
	shr.u64 	%rd84, %rd80, 4;
	cvt.u32.u64 	%r152, %rd84;
	selp.b32 	%r13, %r152, -1, %p29;
	setp.ne.s32 	%p30, %r13, -1;
	@%p30 bra 	$L__BB1_10;
	mov.b32 	%r207, 21352;
	st.local.u32 	[%rd2], %r207;
	bra.uni 	$L__BB1_49;
$L__BB1_10:
	ld.shared.u64 	%rd85, [m_Local_$_0];
	mul.wide.s32 	%rd4, %r13, 16;
	add.s64 	%rd86, %rd85, %rd4;
	mov.b16 	%rs7, 0;
	st.u8 	[%rd86], %rs7;
	st.u8 	[%rd86+1], %rs7;
	mov.b32 	%r153, 4335;
	st.u32 	[%rd86+4], %r153;
	mov.b16 	%rs8, 1;
	st.u8 	[%rd86+3], %rs8;
	st.u32 	[%rd86+8], %r10;
	st.u32 	[%rd86+12], %r9;
	setp.lt.s32 	%p31, %r9, 1;
	@%p31 bra 	$L__BB1_49;
	setp.eq.s32 	%p32, %r9, 1;
	mov.b32 	%r33, 0;
	@%p32 bra 	$L__BB1_37;
	and.b32  	%r33, %r9, 2147483646;
	neg.s32 	%r400, %r33;
	mov.b32 	%r399, 0;
	mov.u32 	%r401, %r399;
$L__BB1_13:
	add.s32 	%r19, %r401, 1;
	ld.shared.u64 	%rd5, [m_Local_$_0];
	add.s64 	%rd6, %rd5, %rd4;
	ld.u32 	%r20, [%rd6+12];
	setp.lt.s32 	%p33, %r401, %r20;
	@%p33 bra 	$L__BB1_24;
	ld.shared.u64 	%rd87, [m_Local_$_1];
	atom.global.add.u64 	%rd88, [%rd1+8], 48;
	add.s64 	%rd89, %rd88, 56;
	setp.lt.u64 	%p34, %rd89, %rd87;
	shr.u64 	%rd7, %rd88, 4;
	cvt.u32.u64 	%r402, %rd7;
	setp.ne.s32 	%p35, %r402, -1;
	and.pred  	%p36, %p34, %p35;
	@%p36 bra 	$L__BB1_16;
	mov.b32 	%r162, 21106;
	st.local.u32 	[%rd2], %r162;
	mov.b32 	%r402, -1;
	mov.pred 	%p185, 0;
	bra.uni 	$L__BB1_17;
$L__BB1_16:
	shl.b64 	%rd90, %rd7, 32;
	shr.s64 	%rd91, %rd90, 28;
	add.s64 	%rd92, %rd5, %rd91;
	mov.b16 	%rs9, 0;
	st.u8 	[%rd92], %rs9;
	st.u8 	[%rd92+1], %rs9;
	mov.b32 	%r156, 3608;
	st.u32 	[%rd92+4], %r156;
	mov.b16 	%rs10, 1;
	st.u8 	[%rd92+3], %rs10;
	mov.b32 	%r157, 48;
	st.u32 	[%rd92+8], %r157;
	mov.b32 	%r158, -1;
	st.u32 	[%rd92+16], %r158;
	ld.shared.u64 	%rd93, [m_Local_$_0];
	add.s64 	%rd94, %rd93, %rd91;
	mov.b32 	%r159, 0;
	st.u32 	[%rd94+32], %r159;
	ld.shared.u64 	%rd95, [m_Local_$_0];
	add.s64 	%rd96, %rd95, %rd91;
	st.u32 	[%rd96+36], %r159;
	ld.shared.u64 	%rd97, [m_Local_$_0];
	add.s64 	%rd98, %rd97, %rd91;
	st.u32 	[%rd98+40], %r159;
	ld.local.u32 	%r160, [%rd2];
	setp.eq.s32 	%p185, %r160, 0;
$L__BB1_17:
	mov.b32 	%r403, 0;
	not.pred 	%p38, %p185;
	@%p38 bra 	$L__BB1_23;
	setp.ne.s32 	%p39, %r402, -1;
	@%p39 bra 	$L__BB1_20;
	mov.b32 	%r170, 21352;
	st.local.u32 	[%rd2], %r170;
	bra.uni 	$L__BB1_23;
$L__BB1_20:
	ld.shared.u64 	%rd99, [m_Local_$_0];
	mul.wide.s32 	%rd8, %r402, 16;
	add.s64 	%rd100, %rd99, %rd8;
	st.u32 	[%rd100+40], %r20;
	ld.local.u32 	%r165, [%rd2];
	setp.ne.s32 	%p40, %r165, 0;
	@%p40 bra 	$L__BB1_23;
	ld.shared.u64 	%rd101, [m_Local_$_0];
	add.s64 	%rd102, %rd101, %rd8;
	st.u32 	[%rd102+36], %r401;
	ld.local.u32 	%r167, [%rd2];
	setp.ne.s32 	%p41, %r167, 0;
	@%p41 bra 	$L__BB1_23;
	ld.shared.u64 	%rd103, [m_Local_$_0];
	add.s64 	%rd104, %rd103, %rd8;
	st.u32 	[%rd104+32], %r13;
	ld.local.u32 	%r168, [%rd2];
	setp.eq.s32 	%p42, %r168, 0;
	selp.b32 	%r403, %r402, 0, %p42;
$L__BB1_23:
	st.local.u32 	[%rd2], %r403;
	bra.uni 	$L__BB1_25;
$L__BB1_24:
	cvt.u64.u32 	%rd105, %r399;
	add.s64 	%rd106, %rd6, %rd105;
	mov.b32 	%r171, 0;
	st.u32 	[%rd106+32], %r171;
$L__BB1_25:
	ld.shared.u64 	%rd9, [m_Local_$_0];
	add.s64 	%rd10, %rd9, %rd4;
	ld.u32 	%r25, [%rd10+12];
	setp.lt.s32 	%p43, %r19, %r25;
	@%p43 bra 	$L__BB1_35;
	ld.shared.u64 	%rd107, [m_Local_$_1];
	atom.global.add.u64 	%rd108, [%rd1+8], 48;
	add.s64 	%rd109, %rd108, 56;
	setp.ge.u64 	%p44, %rd109, %rd107;
	shr.u64 	%rd11, %rd108, 4;
	cvt.u32.u64 	%r404, %rd11;
	setp.eq.s32 	%p45, %r404, -1;
	or.pred  	%p46, %p44, %p45;
	@%p46 bra 	$L__BB1_28;
	shl.b64 	%rd110, %rd11, 32;
	shr.s64 	%rd111, %rd110, 28;
	add.s64 	%rd112, %rd9, %rd111;
	mov.b16 	%rs11, 0;
	st.u8 	[%rd112], %rs11;
	st.u8 	[%rd112+1], %rs11;
	mov.b32 	%r172, 3608;
	st.u32 	[%rd112+4], %r172;
	mov.b16 	%rs12, 1;
	st.u8 	[%rd112+3], %rs12;
	mov.b32 	%r173, 48;
	st.u32 	[%rd112+8], %r173;
	mov.b32 	%r174, -1;
	st.u32 	[%rd112+16], %r174;
	ld.shared.u64 	%rd113, [m_Local_$_0];
	add.s64 	%rd114, %rd113, %rd111;
	mov.b32 	%r175, 0;
	st.u32 	[%rd114+32], %r175;
	ld.shared.u64 	%rd115, [m_Local_$_0];
	add.s64 	%rd116, %rd115, %rd111;
	st.u32 	[%rd116+36], %r175;
	ld.shared.u64 	%rd117, [m_Local_$_0];
	add.s64 	%rd118, %rd117, %rd111;
	st.u32 	[%rd118+40], %r175;
	ld.local.u32 	%r176, [%rd2];
	setp.eq.s32 	%p186, %r176, 0;
	bra.uni 	$L__BB1_29;
$L__BB1_28:
	mov.b32 	%r178, 21106;
	st.local.u32 	[%rd2], %r178;
	mov.b32 	%r404, -1;
	mov.pred 	%p186, 0;
$L__BB1_29:
	mov.b32 	%r405, 0;
	not.pred 	%p48, %p186;
	@%p48 bra 	$L__BB1_34;
	setp.eq.s32 	%p49, %r404, -1;
	@%p49 bra 	$L__BB1_195;
	ld.shared.u64 	%rd119, [m_Local_$_0];
	mul.wide.s32 	%rd12, %r404, 16;
	add.s64 	%rd120, %rd119, %rd12;
	st.u32 	[%rd120+40], %r25;
	ld.local.u32 	%r181, [%rd2];
	setp.eq.s32 	%p50, %r181, 0;
	@%p50 bra 	$L__BB1_32;
	bra.uni 	$L__BB1_34;
$L__BB1_32:
	ld.shared.u64 	%rd121, [m_Local_$_0];
	add.s64 	%rd122, %rd121, %rd12;
	st.u32 	[%rd122+36], %r19;
	ld.local.u32 	%r183, [%rd2];
	setp.ne.s32 	%p51, %r183, 0;
	@%p51 bra 	$L__BB1_34;
	ld.shared.u64 	%rd123, [m_Local_$_0];
	add.s64 	%rd124, %rd123, %rd12;
	st.u32 	[%rd124+32], %r13;
	ld.local.u32 	%r184, [%rd2];
	setp.eq.s32 	%p52, %r184, 0;
	selp.b32 	%r405, %r404, 0, %p52;
$L__BB1_34:
	st.local.u32 	[%rd2], %r405;
	bra.uni 	$L__BB1_36;
$L__BB1_35:
	add.s32 	%r187, %r399, 4;
	cvt.u64.u32 	%rd125, %r187;
	add.s64 	%rd126, %rd10, %rd125;
	mov.b32 	%r188, 0;
	st.u32 	[%rd126+32], %r188;
$L__BB1_36:
	add.s32 	%r401, %r401, 2;
	add.s32 	%r400, %r400, 2;
	add.s32 	%r399, %r399, 8;
	setp.ne.s32 	%p53, %r400, 0;
	@%p53 bra 	$L__BB1_13;
$L__BB1_37:
	and.b32  	%r189, %r9, 1;
	setp.eq.b32 	%p54, %r189, 1;
	not.pred 	%p55, %p54;
	@%p55 bra 	$L__BB1_49;
	ld.shared.u64 	%rd13, [m_Local_$_0];
	add.s64 	%rd14, %rd13, %rd4;
	ld.u32 	%r34, [%rd14+12];
	setp.lt.s32 	%p56, %r33, %r34;
	@%p56 bra 	$L__BB1_48;
	ld.shared.u64 	%rd127, [m_Local_$_1];
	atom.global.add.u64 	%rd128, [%rd1+8], 48;
	add.s64 	%rd129, %rd128, 56;
	setp.ge.u64 	%p57, %rd129, %rd127;
	shr.u64 	%rd15, %rd128, 4;
	cvt.u32.u64 	%r407, %rd15;
	setp.eq.s32 	%p58, %r407, -1;
	or.pred  	%p59, %p57, %p58;
	@%p59 bra 	$L__BB1_41;
	shl.b64 	%rd130, %rd15, 32;
	shr.s64 	%rd131, %rd130, 28;
	add.s64 	%rd132, %rd13, %rd131;
	mov.b16 	%rs13, 0;
	st.u8 	[%rd132], %rs13;
	st.u8 	[%rd132+1], %rs13;
	mov.b32 	%r190, 3608;
	st.u32 	[%rd132+4], %r190;
	mov.b16 	%rs14, 1;
	st.u8 	[%rd132+3], %rs14;
	mov.b32 	%r191, 48;
	st.u32 	[%rd132+8], %r191;
	mov.b32 	%r192, -1;
	st.u32 	[%rd132+16], %r192;
	ld.shared.u64 	%rd133, [m_Local_$_0];
	add.s64 	%rd134, %rd133, %rd131;
	mov.b32 	%r193, 0;
	st.u32 	[%rd134+32], %r193;
	ld.shared.u64 	%rd135, [m_Local_$_0];
	add.s64 	%rd136, %rd135, %rd131;
	st.u32 	[%rd136+36], %r193;
	ld.shared.u64 	%rd137, [m_Local_$_0];
	add.s64 	%rd138, %rd137, %rd131;
	st.u32 	[%rd138+40], %r193;
	ld.local.u32 	%r194, [%rd2];
	setp.eq.s32 	%p187, %r194, 0;
	bra.uni 	$L__BB1_42;
$L__BB1_41:
	mov.b32 	%r196, 21106;
	st.local.u32 	[%rd2], %r196;
	mov.b32 	%r407, -1;
	mov.pred 	%p187, 0;
$L__BB1_42:
	mov.b32 	%r408, 0;
	not.pred 	%p61, %p187;
	@%p61 bra 	$L__BB1_47;
	setp.eq.s32 	%p62, %r407, -1;
	@%p62 bra 	$L__BB1_196;
	ld.shared.u64 	%rd139, [m_Local_$_0];
	mul.wide.s32 	%rd16, %r407, 16;
	add.s64 	%rd140, %rd139, %rd16;
	st.u32 	[%rd140+40], %r34;
	ld.local.u32 	%r199, [%rd2];
	setp.eq.s32 	%p63, %r199, 0;
	@%p63 bra 	$L__BB1_45;
	bra.uni 	$L__BB1_47;
$L__BB1_45:
	ld.shared.u64 	%rd141, [m_Local_$_0];
	add.s64 	%rd142, %rd141, %rd16;
	st.u32 	[%rd142+36], %r33;
	ld.local.u32 	%r201, [%rd2];
	setp.ne.s32 	%p64, %r201, 0;
	@%p64 bra 	$L__BB1_47;
	ld.shared.u64 	%rd143, [m_Local_$_0];
	add.s64 	%rd144, %rd143, %rd16;
	st.u32 	[%rd144+32], %r13;
	ld.local.u32 	%r202, [%rd2];
	setp.eq.s32 	%p65, %r202, 0;
	selp.b32 	%r408, %r407, 0, %p65;
$L__BB1_47:
	st.local.u32 	[%rd2], %r408;
	bra.uni 	$L__BB1_49;
$L__BB1_48:
	shl.b32 	%r205, %r33, 2;
	cvt.u64.u32 	%rd145, %r205;
	add.s64 	%rd146, %rd14, %rd145;
	mov.b32 	%r206, 0;
	st.u32 	[%rd146+32], %r206;
$L__BB1_49:
	setp.lt.s32 	%p66, %r395, 1;
	@%p66 bra 	$L__BB1_53;
	mul.wide.s32 	%rd17, %r394, 16;
	mul.wide.s32 	%rd18, %r13, 16;
	neg.s32 	%r410, %r395;
	mov.b32 	%r409, 0;
	mov.u32 	%r411, %r409;
$L__BB1_51:
	setp.ne.s32 	%p67, %r394, -1;
	@%p67 bra 	$L__BB1_57;
	mov.b32 	%r224, 21352;
	st.local.u32 	[%rd2], %r224;
	mov.b16 	%rs45, 0;
	bra.uni 	$L__BB1_69;
$L__BB1_53:
	setp.lt.s32 	%p90, %r397, 1;
	@%p90 bra 	$L__BB1_111;
	mul.wide.s32 	%rd19, %r396, 16;
	mul.wide.s32 	%rd20, %r13, 16;
	shl.b32 	%r419, %r395, 2;
	neg.s32 	%r417, %r397;
	mov.b32 	%r416, 0;
	mov.u32 	%r420, %r416;
$L__BB1_55:
	setp.ne.s32 	%p91, %r396, -1;
	@%p91 bra 	$L__BB1_84;
	mov.b32 	%r258, 21352;
	st.local.u32 	[%rd2], %r258;
	mov.b16 	%rs46, 0;
	bra.uni 	$L__BB1_96;
$L__BB1_57:
	ld.shared.u64 	%rd21, [m_Local_$_0];
	add.s64 	%rd22, %rd21, %rd17;
	ld.u32 	%r45, [%rd22+12];
	setp.lt.s32 	%p68, %r411, %r45;
	@%p68 bra 	$L__BB1_68;
	ld.shared.u64 	%rd147, [m_Local_$_1];
	atom.global.add.u64 	%rd148, [%rd1+8], 48;
	add.s64 	%rd149, %rd148, 56;
	setp.lt.u64 	%p69, %rd149, %rd147;
	shr.u64 	%rd23, %rd148, 4;
	cvt.u32.u64 	%r412, %rd23;
	setp.ne.s32 	%p70, %r412, -1;
	and.pred  	%p71, %p69, %p70;
	@%p71 bra 	$L__BB1_60;
	mov.b32 	%r215, 21106;
	st.local.u32 	[%rd2], %r215;
	mov.b32 	%r412, -1;
	mov.pred 	%p188, 0;
	bra.uni 	$L__BB1_61;
$L__BB1_60:
	shl.b64 	%rd150, %rd23, 32;
	shr.s64 	%rd151, %rd150, 28;
	add.s64 	%rd152, %rd21, %rd151;
	mov.b16 	%rs15, 0;
	st.u8 	[%rd152], %rs15;
	st.u8 	[%rd152+1], %rs15;
	mov.b32 	%r209, 3608;
	st.u32 	[%rd152+4], %r209;
	mov.b16 	%rs16, 1;
	st.u8 	[%rd152+3], %rs16;
	mov.b32 	%r210, 48;
	st.u32 	[%rd152+8], %r210;
	mov.b32 	%r211, -1;
	st.u32 	[%rd152+16], %r211;
	ld.shared.u64 	%rd153, [m_Local_$_0];
	add.s64 	%rd154, %rd153, %rd151;
	mov.b32 	%r212, 0;
	st.u32 	[%rd154+32], %r212;
	ld.shared.u64 	%rd155, [m_Local_$_0];
	add.s64 	%rd156, %rd155, %rd151;
	st.u32 	[%rd156+36], %r212;
	ld.shared.u64 	%rd157, [m_Local_$_0];
	add.s64 	%rd158, %rd157, %rd151;
	st.u32 	[%rd158+40], %r212;
	ld.local.u32 	%r213, [%rd2];
	setp.eq.s32 	%p188, %r213, 0;
$L__BB1_61:
	mov.b32 	%r413, 0;
	not.pred 	%p73, %p188;
	@%p73 bra 	$L__BB1_67;
	setp.ne.s32 	%p74, %r412, -1;
	@%p74 bra 	$L__BB1_64;
	mov.b32 	%r223, 21352;
	st.local.u32 	[%rd2], %r223;
	bra.uni 	$L__BB1_67;
$L__BB1_64:
	ld.shared.u64 	%rd159, [m_Local_$_0];
	mul.wide.s32 	%rd24, %r412, 16;
	add.s64 	%rd160, %rd159, %rd24;
	st.u32 	[%rd160+40], %r45;
	ld.local.u32 	%r218, [%rd2];
	setp.ne.s32 	%p75, %r218, 0;
	@%p75 bra 	$L__BB1_67;
	ld.shared.u64 	%rd161, [m_Local_$_0];
	add.s64 	%rd162, %rd161, %rd24;
	st.u32 	[%rd162+36], %r411;
	ld.local.u32 	%r220, [%rd2];
	setp.ne.s32 	%p76, %r220, 0;
	@%p76 bra 	$L__BB1_67;
	ld.shared.u64 	%rd163, [m_Local_$_0];
	add.s64 	%rd164, %rd163, %rd24;
	st.u32 	[%rd164+32], %r394;
	ld.local.u32 	%r221, [%rd2];
	setp.eq.s32 	%p77, %r221, 0;
	selp.b32 	%r413, %r412, 0, %p77;
$L__BB1_67:
	st.local.u32 	[%rd2], %r413;
	mov.b16 	%rs45, 0;
	bra.uni 	$L__BB1_69;
$L__BB1_68:
	cvt.u64.u32 	%rd165, %r409;
	add.s64 	%rd166, %rd22, %rd165;
	ld.u8 	%rs45, [%rd166+32];
$L__BB1_69:
	setp.ne.s32 	%p78, %r13, -1;
	@%p78 bra 	$L__BB1_71;
	mov.b32 	%r241, 21352;
	st.local.u32 	[%rd2], %r241;
	bra.uni 	$L__BB1_83;
$L__BB1_71:
	ld.shared.u64 	%rd25, [m_Local_$_0];
	add.s64 	%rd26, %rd25, %rd18;
	ld.u32 	%r50, [%rd26+12];
	setp.lt.s32 	%p79, %r411, %r50;
	@%p79 bra 	$L__BB1_82;
	ld.shared.u64 	%rd167, [m_Local_$_1];
	atom.global.add.u64 	%rd168, [%rd1+8], 48;
	add.s64 	%rd169, %rd168, 56;
	setp.lt.u64 	%p80, %rd169, %rd167;
	shr.u64 	%rd27, %rd168, 4;
	cvt.u32.u64 	%r414, %rd27;
	setp.ne.s32 	%p81, %r414, -1;
	and.pred  	%p82, %p80, %p81;
	@%p82 bra 	$L__BB1_74;
	mov.b32 	%r231, 21106;
	st.local.u32 	[%rd2], %r231;
	mov.b32 	%r414, -1;
	mov.pred 	%p189, 0;
	bra.uni 	$L__BB1_75;
$L__BB1_74:
	shl.b64 	%rd170, %rd27, 32;
	shr.s64 	%rd171, %rd170, 28;
	add.s64 	%rd172, %rd25, %rd171;
	mov.b16 	%rs19, 0;
	st.u8 	[%rd172], %rs19;
	st.u8 	[%rd172+1], %rs19;
	mov.b32 	%r225, 3608;
	st.u32 	[%rd172+4], %r225;
	mov.b16 	%rs20, 1;
	st.u8 	[%rd172+3], %rs20;
	mov.b32 	%r226, 48;
	st.u32 	[%rd172+8], %r226;
	mov.b32 	%r227, -1;
	st.u32 	[%rd172+16], %r227;
	ld.shared.u64 	%rd173, [m_Local_$_0];
	add.s64 	%rd174, %rd173, %rd171;
	mov.b32 	%r228, 0;
	st.u32 	[%rd174+32], %r228;
	ld.shared.u64 	%rd175, [m_Local_$_0];
	add.s64 	%rd176, %rd175, %rd171;
	st.u32 	[%rd176+36], %r228;
	ld.shared.u64 	%rd177, [m_Local_$_0];
	add.s64 	%rd178, %rd177, %rd171;
	st.u32 	[%rd178+40], %r228;
	ld.local.u32 	%r229, [%rd2];
	setp.eq.s32 	%p189, %r229, 0;
$L__BB1_75:
	mov.b32 	%r415, 0;
	not.pred 	%p84, %p189;
	@%p84 bra 	$L__BB1_81;
	setp.ne.s32 	%p85, %r414, -1;
	@%p85 bra 	$L__BB1_78;
	mov.b32 	%r239, 21352;
	st.local.u32 	[%rd2], %r239;
	bra.uni 	$L__BB1_81;
$L__BB1_78:
	ld.shared.u64 	%rd179, [m_Local_$_0];
	mul.wide.s32 	%rd28, %r414, 16;
	add.s64 	%rd180, %rd179, %rd28;
	st.u32 	[%rd180+40], %r50;
	ld.local.u32 	%r234, [%rd2];
	setp.ne.s32 	%p86, %r234, 0;
	@%p86 bra 	$L__BB1_81;
	ld.shared.u64 	%rd181, [m_Local_$_0];
	add.s64 	%rd182, %rd181, %rd28;
	st.u32 	[%rd182+36], %r411;
	ld.local.u32 	%r236, [%rd2];
	setp.ne.s32 	%p87, %r236, 0;
	@%p87 bra 	$L__BB1_81;
	ld.shared.u64 	%rd183, [m_Local_$_0];
	add.s64 	%rd184, %rd183, %rd28;
	st.u32 	[%rd184+32], %r13;
	ld.local.u32 	%r237, [%rd2];
	setp.eq.s32 	%p88, %r237, 0;
	selp.b32 	%r415, %r414, 0, %p88;
$L__BB1_81:
	st.local.u32 	[%rd2], %r415;
	bra.uni 	$L__BB1_83;
$L__BB1_82:
	cvt.u64.u32 	%rd185, %r409;
	add.s64 	%rd186, %rd26, %rd185;
	mov.b32 	%r240, 0;
	st.u32 	[%rd186+32], %r240;
	st.u8 	[%rd186+32], %rs45;
$L__BB1_83:
	add.s32 	%r411, %r411, 1;
	add.s32 	%r410, %r410, 1;
	setp.eq.s32 	%p89, %r410, 0;
	add.s32 	%r409, %r409, 4;
	@%p89 bra 	$L__BB1_53;
	bra.uni 	$L__BB1_51;
$L__BB1_84:
	ld.shared.u64 	%rd29, [m_Local_$_0];
	add.s64 	%rd30, %rd29, %rd19;
	ld.u32 	%r63, [%rd30+12];
	setp.lt.s32 	%p92, %r420, %r63;
	@%p92 bra 	$L__BB1_95;
	ld.shared.u64 	%rd187, [m_Local_$_1];
	atom.global.add.u64 	%rd188, [%rd1+8], 48;
	add.s64 	%rd189, %rd188, 56;
	setp.lt.u64 	%p93, %rd189, %rd187;
	shr.u64 	%rd31, %rd188, 4;
	cvt.u32.u64 	%r421, %rd31;
	setp.ne.s32 	%p94, %r421, -1;
	and.pred  	%p95, %p93, %p94;
	@%p95 bra 	$L__BB1_87;
	mov.b32 	%r249, 21106;
	st.local.u32 	[%rd2], %r249;
	mov.b32 	%r421, -1;
	mov.pred 	%p190, 0;
	bra.uni 	$L__BB1_88;
$L__BB1_87:
	shl.b64 	%rd190, %rd31, 32;
	shr.s64 	%rd191, %rd190, 28;
	add.s64 	%rd192, %rd29, %rd191;
	mov.b16 	%rs21, 0;
	st.u8 	[%rd192], %rs21;
	st.u8 	[%rd192+1], %rs21;
	mov.b32 	%r243, 3608;
	st.u32 	[%rd192+4], %r243;
	mov.b16 	%rs22, 1;
	st.u8 	[%rd192+3], %rs22;
	mov.b32 	%r244, 48;
	st.u32 	[%rd192+8], %r244;
	mov.b32 	%r245, -1;
	st.u32 	[%rd192+16], %r245;
	ld.shared.u64 	%rd193, [m_Local_$_0];
	add.s64 	%rd194, %rd193, %rd191;
	mov.b32 	%r246, 0;
	st.u32 	[%rd194+32], %r246;
	ld.shared.u64 	%rd195, [m_Local_$_0];
	add.s64 	%rd196, %rd195, %rd191;
	st.u32 	[%rd196+36], %r246;
	ld.shared.u64 	%rd197, [m_Local_$_0];
	add.s64 	%rd198, %rd197, %rd191;
	st.u32 	[%rd198+40], %r246;
	ld.local.u32 	%r247, [%rd2];
	setp.eq.s32 	%p190, %r247, 0;
$L__BB1_88:
	mov.b32 	%r422, 0;
	not.pred 	%p97, %p190;
	@%p97 bra 	$L__BB1_94;
	setp.ne.s32 	%p98, %r421, -1;
	@%p98 bra 	$L__BB1_91;
	mov.b32 	%r257, 21352;
	st.local.u32 	[%rd2], %r257;
	bra.uni 	$L__BB1_94;
$L__BB1_91:
	ld.shared.u64 	%rd199, [m_Local_$_0];
	mul.wide.s32 	%rd32, %r421, 16;
	add.s64 	%rd200, %rd199, %rd32;
	st.u32 	[%rd200+40], %r63;
	ld.local.u32 	%r252, [%rd2];
	setp.ne.s32 	%p99, %r252, 0;
	@%p99 bra 	$L__BB1_94;
	ld.shared.u64 	%rd201, [m_Local_$_0];
	add.s64 	%rd202, %rd201, %rd32;
	st.u32 	[%rd202+36], %r420;
	ld.local.u32 	%r254, [%rd2];
	setp.ne.s32 	%p100, %r254, 0;
	@%p100 bra 	$L__BB1_94;
	ld.shared.u64 	%rd203, [m_Local_$_0];
	add.s64 	%rd204, %rd203, %rd32;
	st.u32 	[%rd204+32], %r396;
	ld.local.u32 	%r255, [%rd2];
	setp.eq.s32 	%p101, %r255, 0;
	selp.b32 	%r422, %r421, 0, %p101;
$L__BB1_94:
	st.local.u32 	[%rd2], %r422;
	mov.b16 	%rs46, 0;
	bra.uni 	$L__BB1_96;
$L__BB1_95:
	cvt.u64.u32 	%rd205, %r416;
	add.s64 	%rd206, %rd30, %rd205;
	ld.u8 	%rs46, [%rd206+32];
$L__BB1_96:
	setp.ne.s32 	%p102, %r13, -1;
	@%p102 bra 	$L__BB1_98;
	mov.b32 	%r276, 21352;
	st.local.u32 	[%rd2], %r276;
	bra.uni 	$L__BB1_110;
$L__BB1_98:
	ld.shared.u64 	%rd33, [m_Local_$_0];
	add.s64 	%rd34, %rd33, %rd20;
	ld.u32 	%r259, [%rd34+12];
	setp.gt.s32 	%p103, %r395, -1;
	setp.lt.s32 	%p104, %r395, %r259;
	and.pred  	%p105, %p103, %p104;
	@%p105 bra 	$L__BB1_109;
	ld.shared.u64 	%rd209, [m_Local_$_1];
	atom.global.add.u64 	%rd210, [%rd1+8], 48;
	add.s64 	%rd211, %rd210, 56;
	setp.lt.u64 	%p106, %rd211, %rd209;
	shr.u64 	%rd35, %rd210, 4;
	cvt.u32.u64 	%r423, %rd35;
	setp.ne.s32 	%p107, %r423, -1;
	and.pred  	%p108, %p106, %p107;
	@%p108 bra 	$L__BB1_101;
	mov.b32 	%r267, 21106;
	st.local.u32 	[%rd2], %r267;
	mov.b32 	%r423, -1;
	mov.pred 	%p191, 0;
	bra.uni 	$L__BB1_102;
$L__BB1_101:
	shl.b64 	%rd212, %rd35, 32;
	shr.s64 	%rd213, %rd212, 28;
	add.s64 	%rd214, %rd33, %rd213;
	mov.b16 	%rs25, 0;
	st.u8 	[%rd214], %rs25;
	st.u8 	[%rd214+1], %rs25;
	mov.b32 	%r261, 3608;
	st.u32 	[%rd214+4], %r261;
	mov.b16 	%rs26, 1;
	st.u8 	[%rd214+3], %rs26;
	mov.b32 	%r262, 48;
	st.u32 	[%rd214+8], %r262;
	mov.b32 	%r263, -1;
	st.u32 	[%rd214+16], %r263;
	ld.shared.u64 	%rd215, [m_Local_$_0];
	add.s64 	%rd216, %rd215, %rd213;
	mov.b32 	%r264, 0;
	st.u32 	[%rd216+32], %r264;
	ld.shared.u64 	%rd217, [m_Local_$_0];
	add.s64 	%rd218, %rd217, %rd213;
	st.u32 	[%rd218+36], %r264;
	ld.shared.u64 	%rd219, [m_Local_$_0];
	add.s64 	%rd220, %rd219, %rd213;
	st.u32 	[%rd220+40], %r264;
	ld.local.u32 	%r265, [%rd2];
	setp.eq.s32 	%p191, %r265, 0;
$L__BB1_102:
	mov.b32 	%r424, 0;
	not.pred 	%p110, %p191;
	@%p110 bra 	$L__BB1_108;
	setp.ne.s32 	%p111, %r423, -1;
	@%p111 bra 	$L__BB1_105;
	mov.b32 	%r275, 21352;
	st.local.u32 	[%rd2], %r275;
	bra.uni 	$L__BB1_108;
$L__BB1_105:
	ld.shared.u64 	%rd221, [m_Local_$_0];
	mul.wide.s32 	%rd36, %r423, 16;
	add.s64 	%rd222, %rd221, %rd36;
	st.u32 	[%rd222+40], %r259;
	ld.local.u32 	%r270, [%rd2];
	setp.ne.s32 	%p112, %r270, 0;
	@%p112 bra 	$L__BB1_108;
	ld.shared.u64 	%rd223, [m_Local_$_0];
	add.s64 	%rd224, %rd223, %rd36;
	st.u32 	[%rd224+36], %r395;
	ld.local.u32 	%r272, [%rd2];
	setp.ne.s32 	%p113, %r272, 0;
	@%p113 bra 	$L__BB1_108;
	ld.shared.u64 	%rd225, [m_Local_$_0];
	add.s64 	%rd226, %rd225, %rd36;
	st.u32 	[%rd226+32], %r13;
	ld.local.u32 	%r273, [%rd2];
	setp.eq.s32 	%p114, %r273, 0;
	selp.b32 	%r424, %r423, 0, %p114;
$L__BB1_108:
	st.local.u32 	[%rd2], %r424;
	bra.uni 	$L__BB1_110;
$L__BB1_109:
	cvt.u64.u32 	%rd207, %r419;
	add.s64 	%rd208, %rd34, %rd207;
	mov.b32 	%r260, 0;
	st.u32 	[%rd208+32], %r260;
	st.u8 	[%rd208+32], %rs46;
$L__BB1_110:
	add.s32 	%r420, %r420, 1;
	add.s32 	%r419, %r419, 4;
	add.s32 	%r395, %r395, 1;
	add.s32 	%r417, %r417, 1;
	setp.ne.s32 	%p115, %r417, 0;
	add.s32 	%r416, %r416, 4;
	@%p115 bra 	$L__BB1_55;
$L__BB1_111:
	ld.shared.u64 	%rd356, [m_Local_$_1];
	atom.global.add.u64 	%rd227, [%rd1+8], 48;
	add.s64 	%rd228, %rd227, 56;
	setp.lt.u64 	%p116, %rd228, %rd356;
	shr.u64 	%rd229, %rd227, 4;
	cvt.u32.u64 	%r277, %rd229;
	selp.b32 	%r78, %r277, -1, %p116;
	setp.ne.s32 	%p117, %r78, -1;
	@%p117 bra 	$L__BB1_113;
	mov.b32 	%r386, 21352;
	st.local.u32 	[%rd2], %r386;
	bra.uni 	$L__BB1_188;
$L__BB1_113:
	ld.shared.u64 	%rd230, [m_Local_$_0];
	mul.wide.s32 	%rd38, %r78, 16;
	add.s64 	%rd231, %rd230, %rd38;
	mov.b16 	%rs27, 1;
	st.u8 	[%rd231], %rs27;
	mov.b16 	%rs28, 0;
	st.u8 	[%rd231+1], %rs28;
	mov.b32 	%r278, 2905;
	st.u32 	[%rd231+4], %r278;
	st.u8 	[%rd231+3], %rs27;
	mov.b32 	%r279, 48;
	st.u32 	[%rd231+8], %r279;
	mov.b32 	%r280, -1;
	st.u32 	[%rd231+16], %r280;
	ld.shared.u64 	%rd39, [m_Local_$_0];
	mul.wide.s32 	%rd40, %r13, 16;
	add.s64 	%rd232, %rd39, %rd40;
	ld.u32 	%r79, [%rd232+12];
	shl.b32 	%r281, %r79, 2;
	add.s32 	%r282, %r281, 32;
	shr.s32 	%r283, %r282, 31;
	shr.u32 	%r284, %r283, 29;
	add.s32 	%r285, %r282, %r284;
	and.b32  	%r286, %r285, -8;
	sub.s32 	%r287, %r282, %r286;
	setp.eq.s32 	%p118, %r287, 0;
	sub.s32 	%r288, %r281, %r287;
	add.s32 	%r289, %r288, 40;
	selp.b32 	%r80, %r282, %r289, %p118;
	ld.shared.u64 	%rd41, [m_Local_$_1];
	and.b32  	%r290, %r80, 12;
	setp.eq.s32 	%p119, %r290, 0;
	mov.u32 	%r425, %r80;
	@%p119 bra 	$L__BB1_115;
	shr.s32 	%r291, %r80, 31;
	shr.u32 	%r292, %r291, 28;
	add.s32 	%r293, %r80, %r292;
	and.b32  	%r294, %r293, -16;
	add.s32 	%r425, %r294, 16;
$L__BB1_115:
	cvt.s64.s32 	%rd233, %r425;
	atom.global.add.u64 	%rd234, [%rd1+8], %rd233;
	cvt.s64.s32 	%rd235, %r80;
	add.s64 	%rd236, %rd235, %rd234;
	add.s64 	%rd237, %rd236, 8;
	setp.lt.u64 	%p120, %rd237, %rd41;
	shr.u64 	%rd238, %rd234, 4;
	cvt.u32.u64 	%r295, %rd238;
	selp.b32 	%r83, %r295, -1, %p120;
	setp.ne.s32 	%p121, %r83, -1;
	@%p121 bra 	$L__BB1_117;
	mov.b32 	%r350, 21352;
	st.local.u32 	[%rd2], %r350;
	bra.uni 	$L__BB1_156;
$L__BB1_117:
	mul.wide.s32 	%rd42, %r83, 16;
	add.s64 	%rd239, %rd39, %rd42;
	mov.b16 	%rs29, 0;
	st.u8 	[%rd239], %rs29;
	st.u8 	[%rd239+1], %rs29;
	mov.b32 	%r296, 4335;
	st.u32 	[%rd239+4], %r296;
	mov.b16 	%rs30, 1;
	st.u8 	[%rd239+3], %rs30;
	st.u32 	[%rd239+8], %r80;
	st.u32 	[%rd239+12], %r79;
	setp.lt.s32 	%p122, %r79, 1;
	@%p122 bra 	$L__BB1_156;
	setp.eq.s32 	%p123, %r79, 1;
	mov.b32 	%r103, 0;
	@%p123 bra 	$L__BB1_144;
	and.b32  	%r103, %r79, 2147483646;
	neg.s32 	%r427, %r103;
	mov.b32 	%r426, 0;
	mov.u32 	%r428, %r426;
$L__BB1_120:
	add.s32 	%r89, %r428, 1;
	ld.shared.u64 	%rd43, [m_Local_$_0];
	add.s64 	%rd44, %rd43, %rd42;
	ld.u32 	%r90, [%rd44+12];
	setp.lt.s32 	%p124, %r428, %r90;
	@%p124 bra 	$L__BB1_131;
	ld.shared.u64 	%rd240, [m_Local_$_1];
	atom.global.add.u64 	%rd241, [%rd1+8], 48;
	add.s64 	%rd242, %rd241, 56;
	setp.lt.u64 	%p125, %rd242, %rd240;
	shr.u64 	%rd45, %rd241, 4;
	cvt.u32.u64 	%r429, %rd45;
	setp.ne.s32 	%p126, %r429, -1;
	and.pred  	%p127, %p125, %p126;
	@%p127 bra 	$L__BB1_123;
	mov.b32 	%r305, 21106;
	st.local.u32 	[%rd2], %r305;
	mov.b32 	%r429, -1;
	mov.pred 	%p192, 0;
	bra.uni 	$L__BB1_124;
$L__BB1_123:
	shl.b64 	%rd243, %rd45, 32;
	shr.s64 	%rd244, %rd243, 28;
	add.s64 	%rd245, %rd43, %rd244;
	mov.b16 	%rs31, 0;
	st.u8 	[%rd245], %rs31;
	st.u8 	[%rd245+1], %rs31;
	mov.b32 	%r299, 3608;
	st.u32 	[%rd245+4], %r299;
	mov.b16 	%rs32, 1;
	st.u8 	[%rd245+3], %rs32;
	mov.b32 	%r300, 48;
	st.u32 	[%rd245+8], %r300;
	mov.b32 	%r301, -1;
	st.u32 	[%rd245+16], %r301;
	ld.shared.u64 	%rd246, [m_Local_$_0];
	add.s64 	%rd247, %rd246, %rd244;
	mov.b32 	%r302, 0;
	st.u32 	[%rd247+32], %r302;
	ld.shared.u64 	%rd248, [m_Local_$_0];
	add.s64 	%rd249, %rd248, %rd244;
	st.u32 	[%rd249+36], %r302;
	ld.shared.u64 	%rd250, [m_Local_$_0];
	add.s64 	%rd251, %rd250, %rd244;
	st.u32 	[%rd251+40], %r302;
	ld.local.u32 	%r303, [%rd2];
	setp.eq.s32 	%p192, %r303, 0;
$L__BB1_124:
	mov.b32 	%r430, 0;
	not.pred 	%p129, %p192;
	@%p129 bra 	$L__BB1_130;
	setp.ne.s32 	%p130, %r429, -1;
	@%p130 bra 	$L__BB1_127;
	mov.b32 	%r313, 21352;
	st.local.u32 	[%rd2], %r313;
	bra.uni 	$L__BB1_130;
$L__BB1_127:
	ld.shared.u64 	%rd252, [m_Local_$_0];
	mul.wide.s32 	%rd46, %r429, 16;
	add.s64 	%rd253, %rd252, %rd46;
	st.u32 	[%rd253+40], %r90;
	ld.local.u32 	%r308, [%rd2];
	setp.ne.s32 	%p131, %r308, 0;
	@%p131 bra 	$L__BB1_130;
	ld.shared.u64 	%rd254, [m_Local_$_0];
	add.s64 	%rd255, %rd254, %rd46;
	st.u32 	[%rd255+36], %r428;
	ld.local.u32 	%r310, [%rd2];
	setp.ne.s32 	%p132, %r310, 0;
	@%p132 bra 	$L__BB1_130;
	ld.shared.u64 	%rd256, [m_Local_$_0];
	add.s64 	%rd257, %rd256, %rd46;
	st.u32 	[%rd257+32], %r83;
	ld.local.u32 	%r311, [%rd2];
	setp.eq.s32 	%p133, %r311, 0;
	selp.b32 	%r430, %r429, 0, %p133;
$L__BB1_130:
	st.local.u32 	[%rd2], %r430;
	bra.uni 	$L__BB1_132;
$L__BB1_131:
	cvt.u64.u32 	%rd258, %r426;
	add.s64 	%rd259, %rd44, %rd258;
	mov.b32 	%r314, 0;
	st.u32 	[%rd259+32], %r314;
$L__BB1_132:
	ld.shared.u64 	%rd47, [m_Local_$_0];
	add.s64 	%rd48, %rd47, %rd42;
	ld.u32 	%r95, [%rd48+12];
	setp.lt.s32 	%p134, %r89, %r95;
	@%p134 bra 	$L__BB1_142;
	ld.shared.u64 	%rd260, [m_Local_$_1];
	atom.global.add.u64 	%rd261, [%rd1+8], 48;
	add.s64 	%rd262, %rd261, 56;
	setp.ge.u64 	%p135, %rd262, %rd260;
	shr.u64 	%rd49, %rd261, 4;
	cvt.u32.u64 	%r431, %rd49;
	setp.eq.s32 	%p136, %r431, -1;
	or.pred  	%p137, %p135, %p136;
	@%p137 bra 	$L__BB1_135;
	shl.b64 	%rd263, %rd49, 32;
	shr.s64 	%rd264, %rd263, 28;
	add.s64 	%rd265, %rd47, %rd264;
	mov.b16 	%rs33, 0;
	st.u8 	[%rd265], %rs33;
	st.u8 	[%rd265+1], %rs33;
	mov.b32 	%r315, 3608;
	st.u32 	[%rd265+4], %r315;
	mov.b16 	%rs34, 1;
	st.u8 	[%rd265+3], %rs34;
	mov.b32 	%r316, 48;
	st.u32 	[%rd265+8], %r316;
	mov.b32 	%r317, -1;
	st.u32 	[%rd265+16], %r317;
	ld.shared.u64 	%rd266, [m_Local_$_0];
	add.s64 	%rd267, %rd266, %rd264;
	mov.b32 	%r318, 0;
	st.u32 	[%rd267+32], %r318;
	ld.shared.u64 	%rd268, [m_Local_$_0];
	add.s64 	%rd269, %rd268, %rd264;
	st.u32 	[%rd269+36], %r318;
	ld.shared.u64 	%rd270, [m_Local_$_0];
	add.s64 	%rd271, %rd270, %rd264;
	st.u32 	[%rd271+40], %r318;
	ld.local.u32 	%r319, [%rd2];
	setp.eq.s32 	%p193, %r319, 0;
	bra.uni 	$L__BB1_136;
$L__BB1_135:
	mov.b32 	%r321, 21106;
	st.local.u32 	[%rd2], %r321;
	mov.b32 	%r431, -1;
	mov.pred 	%p193, 0;
$L__BB1_136:
	mov.b32 	%r432, 0;
	not.pred 	%p139, %p193;
	@%p139 bra 	$L__BB1_141;
	setp.eq.s32 	%p140, %r431, -1;
	@%p140 bra 	$L__BB1_197;
	ld.shared.u64 	%rd272, [m_Local_$_0];
	mul.wide.s32 	%rd50, %r431, 16;
	add.s64 	%rd273, %rd272, %rd50;
	st.u32 	[%rd273+40], %r95;
	ld.local.u32 	%r324, [%rd2];
	setp.eq.s32 	%p141, %r324, 0;
	@%p141 bra 	$L__BB1_139;
	bra.uni 	$L__BB1_141;
$L__BB1_139:
	ld.shared.u64 	%rd274, [m_Local_$_0];
	add.s64 	%rd275, %rd274, %rd50;
	st.u32 	[%rd275+36], %r89;
	ld.local.u32 	%r326, [%rd2];
	setp.ne.s32 	%p142, %r326, 0;
	@%p142 bra 	$L__BB1_141;
	ld.shared.u64 	%rd276, [m_Local_$_0];
	add.s64 	%rd277, %rd276, %rd50;
	st.u32 	[%rd277+32], %r83;
	ld.local.u32 	%r327, [%rd2];
	setp.eq.s32 	%p143, %r327, 0;
	selp.b32 	%r432, %r431, 0, %p143;
$L__BB1_141:
	st.local.u32 	[%rd2], %r432;
	bra.uni 	$L__BB1_143;
$L__BB1_142:
	add.s32 	%r330, %r426, 4;
	cvt.u64.u32 	%rd278, %r330;
	add.s64 	%rd279, %rd48, %rd278;
	mov.b32 	%r331, 0;
	st.u32 	[%rd279+32], %r331;
$L__BB1_143:
	add.s32 	%r428, %r428, 2;
	add.s32 	%r427, %r427, 2;
	add.s32 	%r426, %r426, 8;
	setp.ne.s32 	%p144, %r427, 0;
	@%p144 bra 	$L__BB1_120;
$L__BB1_144:
	and.b32  	%r332, %r79, 1;
	setp.eq.b32 	%p145, %r332, 1;
	not.pred 	%p146, %p145;
	@%p146 bra 	$L__BB1_156;
	ld.shared.u64 	%rd51, [m_Local_$_0];
	add.s64 	%rd52, %rd51, %rd42;
	ld.u32 	%r104, [%rd52+12];
	setp.lt.s32 	%p147, %r103, %r104;
	@%p147 bra 	$L__BB1_155;
	ld.shared.u64 	%rd280, [m_Local_$_1];
	atom.global.add.u64 	%rd281, [%rd1+8], 48;
	add.s64 	%rd282, %rd281, 56;
	setp.ge.u64 	%p148, %rd282, %rd280;
	shr.u64 	%rd53, %rd281, 4;
	cvt.u32.u64 	%r434, %rd53;
	setp.eq.s32 	%p149, %r434, -1;
	or.pred  	%p150, %p148, %p149;
	@%p150 bra 	$L__BB1_148;
	shl.b64 	%rd283, %rd53, 32;
	shr.s64 	%rd284, %rd283, 28;
	add.s64 	%rd285, %rd51, %rd284;
	mov.b16 	%rs35, 0;
	st.u8 	[%rd285], %rs35;
	st.u8 	[%rd285+1], %rs35;
	mov.b32 	%r333, 3608;
	st.u32 	[%rd285+4], %r333;
	mov.b16 	%rs36, 1;
	st.u8 	[%rd285+3], %rs36;
	mov.b32 	%r334, 48;
	st.u32 	[%rd285+8], %r334;
	mov.b32 	%r335, -1;
	st.u32 	[%rd285+16], %r335;
	ld.shared.u64 	%rd286, [m_Local_$_0];
	add.s64 	%rd287, %rd286, %rd284;
	mov.b32 	%r336, 0;
	st.u32 	[%rd287+32], %r336;
	ld.shared.u64 	%rd288, [m_Local_$_0];
	add.s64 	%rd289, %rd288, %rd284;
	st.u32 	[%rd289+36], %r336;
	ld.shared.u64 	%rd290, [m_Local_$_0];
	add.s64 	%rd291, %rd290, %rd284;
	st.u32 	[%rd291+40], %r336;
	ld.local.u32 	%r337, [%rd2];
	setp.eq.s32 	%p194, %r337, 0;
	bra.uni 	$L__BB1_149;
$L__BB1_148:
	mov.b32 	%r339, 21106;
	st.local.u32 	[%rd2], %r339;
	mov.b32 	%r434, -1;
	mov.pred 	%p194, 0;
$L__BB1_149:
	mov.b32 	%r435, 0;
	not.pred 	%p152, %p194;
	@%p152 bra 	$L__BB1_154;
	setp.eq.s32 	%p153, %r434, -1;
	@%p153 bra 	$L__BB1_198;
	ld.shared.u64 	%rd292, [m_Local_$_0];
	mul.wide.s32 	%rd54, %r434, 16;
	add.s64 	%rd293, %rd292, %rd54;
	st.u32 	[%rd293+40], %r104;
	ld.local.u32 	%r342, [%rd2];
	setp.eq.s32 	%p154, %r342, 0;
	@%p154 bra 	$L__BB1_152;
	bra.uni 	$L__BB1_154;
$L__BB1_152:
	ld.shared.u64 	%rd294, [m_Local_$_0];
	add.s64 	%rd295, %rd294, %rd54;
	st.u32 	[%rd295+36], %r103;
	ld.local.u32 	%r344, [%rd2];
	setp.ne.s32 	%p155, %r344, 0;
	@%p155 bra 	$L__BB1_154;
	ld.shared.u64 	%rd296, [m_Local_$_0];
	add.s64 	%rd297, %rd296, %rd54;
	st.u32 	[%rd297+32], %r83;
	ld.local.u32 	%r345, [%rd2];
	setp.eq.s32 	%p156, %r345, 0;
	selp.b32 	%r435, %r434, 0, %p156;
$L__BB1_154:
	st.local.u32 	[%rd2], %r435;
	bra.uni 	$L__BB1_156;
$L__BB1_155:
	shl.b32 	%r348, %r103, 2;
	cvt.u64.u32 	%rd298, %r348;
	add.s64 	%rd299, %rd52, %rd298;
	mov.b32 	%r349, 0;
	st.u32 	[%rd299+32], %r349;
$L__BB1_156:
	setp.lt.s32 	%p157, %r79, 1;
	@%p157 bra 	$L__BB1_187;
	mul.wide.s32 	%rd55, %r83, 16;
	neg.s32 	%r437, %r79;
	mov.b32 	%r436, 0;
	mov.u32 	%r438, %r436;
$L__BB1_158:
	setp.ne.s32 	%p158, %r13, -1;
	@%p158 bra 	$L__BB1_160;
	mov.b32 	%r367, 21352;
	st.local.u32 	[%rd2], %r367;
	mov.b16 	%rs47, 0;
	bra.uni 	$L__BB1_172;
$L__BB1_160:
	ld.shared.u64 	%rd56, [m_Local_$_0];
	add.s64 	%rd57, %rd56, %rd40;
	ld.u32 	%r113, [%rd57+12];
	setp.lt.s32 	%p159, %r438, %r113;
	@%p159 bra 	$L__BB1_171;
	ld.shared.u64 	%rd300, [m_Local_$_1];
	atom.global.add.u64 	%rd301, [%rd1+8], 48;
	add.s64 	%rd302, %rd301, 56;
	setp.lt.u64 	%p160, %rd302, %rd300;
	shr.u64 	%rd58, %rd301, 4;
	cvt.u32.u64 	%r439, %rd58;
	setp.ne.s32 	%p161, %r439, -1;
	and.pred  	%p162, %p160, %p161;
	@%p162 bra 	$L__BB1_163;
	mov.b32 	%r358, 21106;
	st.local.u32 	[%rd2], %r358;
	mov.b32 	%r439, -1;
	mov.pred 	%p195, 0;
	bra.uni 	$L__BB1_164;
$L__BB1_163:
	shl.b64 	%rd303, %rd58, 32;
	shr.s64 	%rd304, %rd303, 28;
	add.s64 	%rd305, %rd56, %rd304;
	mov.b16 	%rs37, 0;
	st.u8 	[%rd305], %rs37;
	st.u8 	[%rd305+1], %rs37;
	mov.b32 	%r352, 3608;
	st.u32 	[%rd305+4], %r352;
	mov.b16 	%rs38, 1;
	st.u8 	[%rd305+3], %rs38;
	mov.b32 	%r353, 48;
	st.u32 	[%rd305+8], %r353;
	mov.b32 	%r354, -1;
	st.u32 	[%rd305+16], %r354;
	ld.shared.u64 	%rd306, [m_Local_$_0];
	add.s64 	%rd307, %rd306, %rd304;
	mov.b32 	%r355, 0;
	st.u32 	[%rd307+32], %r355;
	ld.shared.u64 	%rd308, [m_Local_$_0];
	add.s64 	%rd309, %rd308, %rd304;
	st.u32 	[%rd309+36], %r355;
	ld.shared.u64 	%rd310, [m_Local_$_0];
	add.s64 	%rd311, %rd310, %rd304;
	st.u32 	[%rd311+40], %r355;
	ld.local.u32 	%r356, [%rd2];
	setp.eq.s32 	%p195, %r356, 0;
$L__BB1_164:
	mov.b32 	%r440, 0;
	not.pred 	%p164, %p195;
	@%p164 bra 	$L__BB1_170;
	setp.ne.s32 	%p165, %r439, -1;
	@%p165 bra 	$L__BB1_167;
	mov.b32 	%r366, 21352;
	st.local.u32 	[%rd2], %r366;
	bra.uni 	$L__BB1_170;
$L__BB1_167:
	ld.shared.u64 	%rd312, [m_Local_$_0];
	mul.wide.s32 	%rd59, %r439, 16;
	add.s64 	%rd313, %rd312, %rd59;
	st.u32 	[%rd313+40], %r113;
	ld.local.u32 	%r361, [%rd2];
	setp.ne.s32 	%p166, %r361, 0;
	@%p166 bra 	$L__BB1_170;
	ld.shared.u64 	%rd314, [m_Local_$_0];
	add.s64 	%rd315, %rd314, %rd59;
	st.u32 	[%rd315+36], %r438;
	ld.local.u32 	%r363, [%rd2];
	setp.ne.s32 	%p167, %r363, 0;
	@%p167 bra 	$L__BB1_170;
	ld.shared.u64 	%rd316, [m_Local_$_0];
	add.s64 	%rd317, %rd316, %rd59;
	st.u32 	[%rd317+32], %r13;
	ld.local.u32 	%r364, [%rd2];
	setp.eq.s32 	%p168, %r364, 0;
	selp.b32 	%r440, %r439, 0, %p168;
$L__BB1_170:
	st.local.u32 	[%rd2], %r440;
	mov.b16 	%rs47, 0;
	bra.uni 	$L__BB1_172;
$L__BB1_171:
	cvt.u64.u32 	%rd318, %r436;
	add.s64 	%rd319, %rd57, %rd318;
	ld.u8 	%rs47, [%rd319+32];
$L__BB1_172:
	setp.ne.s32 	%p169, %r83, -1;
	@%p169 bra 	$L__BB1_174;
	mov.b32 	%r384, 21352;
	st.local.u32 	[%rd2], %r384;
	bra.uni 	$L__BB1_186;
$L__BB1_174:
	ld.shared.u64 	%rd60, [m_Local_$_0];
	add.s64 	%rd61, %rd60, %rd55;
	ld.u32 	%r118, [%rd61+12];
	setp.lt.s32 	%p170, %r438, %r118;
	@%p170 bra 	$L__BB1_185;
	ld.shared.u64 	%rd320, [m_Local_$_1];
	atom.global.add.u64 	%rd321, [%rd1+8], 48;
	add.s64 	%rd322, %rd321, 56;
	setp.lt.u64 	%p171, %rd322, %rd320;
	shr.u64 	%rd62, %rd321, 4;
	cvt.u32.u64 	%r441, %rd62;
	setp.ne.s32 	%p172, %r441, -1;
	and.pred  	%p173, %p171, %p172;
	@%p173 bra 	$L__BB1_177;
	mov.b32 	%r374, 21106;
	st.local.u32 	[%rd2], %r374;
	mov.b32 	%r441, -1;
	mov.pred 	%p196, 0;
	bra.uni 	$L__BB1_178;
$L__BB1_177:
	shl.b64 	%rd323, %rd62, 32;
	shr.s64 	%rd324, %rd323, 28;
	add.s64 	%rd325, %rd60, %rd324;
	mov.b16 	%rs41, 0;
	st.u8 	[%rd325], %rs41;
	st.u8 	[%rd325+1], %rs41;
	mov.b32 	%r368, 3608;
	st.u32 	[%rd325+4], %r368;
	mov.b16 	%rs42, 1;
	st.u8 	[%rd325+3], %rs42;
	mov.b32 	%r369, 48;
	st.u32 	[%rd325+8], %r369;
	mov.b32 	%r370, -1;
	st.u32 	[%rd325+16], %r370;
	ld.shared.u64 	%rd326, [m_Local_$_0];
	add.s64 	%rd327, %rd326, %rd324;
	mov.b32 	%r371, 0;
	st.u32 	[%rd327+32], %r371;
	ld.shared.u64 	%rd328, [m_Local_$_0];
	add.s64 	%rd329, %rd328, %rd324;
	st.u32 	[%rd329+36], %r371;
	ld.shared.u64 	%rd330, [m_Local_$_0];
	add.s64 	%rd331, %rd330, %rd324;
	st.u32 	[%rd331+40], %r371;
	ld.local.u32 	%r372, [%rd2];
	setp.eq.s32 	%p196, %r372, 0;
$L__BB1_178:
	mov.b32 	%r442, 0;
	not.pred 	%p175, %p196;
	@%p175 bra 	$L__BB1_184;
	setp.ne.s32 	%p176, %r441, -1;
	@%p176 bra 	$L__BB1_181;
	mov.b32 	%r382, 21352;
	st.local.u32 	[%rd2], %r382;
	bra.uni 	$L__BB1_184;
$L__BB1_181:
	ld.shared.u64 	%rd332, [m_Local_$_0];
	mul.wide.s32 	%rd63, %r441, 16;
	add.s64 	%rd333, %rd332, %rd63;
	st.u32 	[%rd333+40], %r118;
	ld.local.u32 	%r377, [%rd2];
	setp.ne.s32 	%p177, %r377, 0;
	@%p177 bra 	$L__BB1_184;
	ld.shared.u64 	%rd334, [m_Local_$_0];
	add.s64 	%rd335, %rd334, %rd63;
	st.u32 	[%rd335+36], %r438;
	ld.local.u32 	%r379, [%rd2];
	setp.ne.s32 	%p178, %r379, 0;
	@%p178 bra 	$L__BB1_184;
	ld.shared.u64 	%rd336, [m_Local_$_0];
	add.s64 	%rd337, %rd336, %rd63;
	st.u32 	[%rd337+32], %r83;
	ld.local.u32 	%r380, [%rd2];
	setp.eq.s32 	%p179, %r380, 0;
	selp.b32 	%r442, %r441, 0, %p179;
$L__BB1_184:
	st.local.u32 	[%rd2], %r442;
	bra.uni 	$L__BB1_186;
$L__BB1_185:
	cvt.u64.u32 	%rd338, %r436;
	add.s64 	%rd339, %rd61, %rd338;
	mov.b32 	%r383, 0;
	st.u32 	[%rd339+32], %r383;
	st.u8 	[%rd339+32], %rs47;
$L__BB1_186:
	add.s32 	%r438, %r438, 1;
	add.s32 	%r437, %r437, 1;
	setp.ne.s32 	%p180, %r437, 0;
	add.s32 	%r436, %r436, 4;
	@%p180 bra 	$L__BB1_158;
$L__BB1_187:
	ld.shared.u64 	%rd340, [m_Local_$_0];
	add.s64 	%rd341, %rd340, %rd38;
	st.u32 	[%rd341+32], %r83;
	ld.shared.u64 	%rd342, [m_Local_$_0];
	add.s64 	%rd343, %rd342, %rd38;
	st.u32 	[%rd343+40], %r79;
	ld.shared.u64 	%rd344, [m_Local_$_0];
	add.s64 	%rd345, %rd344, %rd38;
	mov.b32 	%r385, 0;
	st.u32 	[%rd345+48], %r385;
	ld.shared.u64 	%rd356, [m_Local_$_1];
$L__BB1_188:
	atom.global.add.u64 	%rd346, [%rd1+8], 48;
	add.s64 	%rd347, %rd346, 56;
	setp.lt.u64 	%p181, %rd347, %rd356;
	shr.u64 	%rd66, %rd346, 4;
	cvt.u32.u64 	%r445, %rd66;
	setp.ne.s32 	%p182, %r445, -1;
	and.pred  	%p183, %p181, %p182;
	@%p183 bra 	$L__BB1_190;
	mov.b32 	%r393, 21352;
	st.local.u32 	[%rd2], %r393;
	mov.b32 	%r445, -1;
	bra.uni 	$L__BB1_194;
$L__BB1_190:
	setp.ne.s32 	%p184, %r78, -1;
	ld.shared.u64 	%rd348, [m_Local_$_0];
	shl.b64 	%rd349, %rd66, 32;
	shr.s64 	%rd67, %rd349, 28;
	add.s64 	%rd350, %rd348, %rd67;
	mov.b16 	%rs43, 0;
	st.u8 	[%rd350], %rs43;
	st.u8 	[%rd350+1], %rs43;
	mov.b32 	%r387, 16901;
	st.u32 	[%rd350+4], %r387;
	mov.b16 	%rs44, 1;
	st.u8 	[%rd350+3], %rs44;
	mov.b32 	%r388, 44;
	st.u32 	[%rd350+8], %r388;
	mov.b32 	%r389, -1;
	st.u32 	[%rd350+16], %r389;
	@%p184 bra 	$L__BB1_192;
	mov.b32 	%r391, 21352;
	st.local.u32 	[%rd2], %r391;
	mov.b32 	%r443, 0;
	ld.shared.u64 	%rd357, [m_Local_$_0];
	mov.u32 	%r444, %r443;
	bra.uni 	$L__BB1_193;
$L__BB1_192:
	ld.shared.u64 	%rd357, [m_Local_$_0];
	mul.wide.s32 	%rd351, %r78, 16;
	add.s64 	%rd352, %rd357, %rd351;
	ld.u32 	%r443, [%rd352+32];
	ld.u32 	%r444, [%rd352+40];
$L__BB1_193:
	add.s64 	%rd353, %rd357, %rd67;
	st.u32 	[%rd353+32], %r443;
	ld.shared.u64 	%rd354, [m_Local_$_0];
	add.s64 	%rd355, %rd354, %rd67;
	st.u32 	[%rd355+40], %r444;
$L__BB1_194:
	st.param.b32 	[func_retval0], %r445;
	ret;
$L__BB1_195:
	mov.b32 	%r186, 21352;
	st.local.u32 	[%rd2], %r186;
	bra.uni 	$L__BB1_34;
$L__BB1_196:
	mov.b32 	%r204, 21352;
	st.local.u32 	[%rd2], %r204;
	bra.uni 	$L__BB1_47;
$L__BB1_197:
	mov.b32 	%r329, 21352;
	st.local.u32 	[%rd2], %r329;
	bra.uni 	$L__BB1_141;
$L__BB1_198:
	mov.b32 	%r347, 21352;
	st.local.u32 	[%rd2], %r347;
	bra.uni 	$L__BB1_154;

}
.func  (.param .b32 func_retval0) _Z29java_lang_Double_toString9_8_PcdPi(
	.param .b64 _Z29java_lang_Double_toString9_8_PcdPi_param_0,
	.param .b64 _Z29java_lang_Double_toString9_8_PcdPi_param_1,
	.param .b64 _Z29java_lang_Double_toString9_8_PcdPi_param_2
)
{
	.local .align 16 .b8 	__local_depot2[112];
	.reg .b64 	%SP;
	.reg .b64 	%SPL;
	.reg .pred 	%p<233>;
	.reg .b16 	%rs<73>;
	.reg .b32 	%r<559>;
	.reg .b64 	%rd<438>;
	.reg .b64 	%fd<11>;

	mov.u64 	%SPL, __local_depot2;
	ld.param.u64 	%rd74, [_Z29java_lang_Double_toString9_8_PcdPi_param_0];
	ld.param.f64 	%fd1, [_Z29java_lang_Double_toString9_8_PcdPi_param_1];
	ld.param.u64 	%rd75, [_Z29java_lang_Double_toString9_8_PcdPi_param_2];
	cvta.to.local.u64 	%rd1, %rd75;
	cvta.to.global.u64 	%rd2, %rd74;
	add.u64 	%rd3, %SPL, 0;
	add.u64 	%rd4, %SPL, 20;
	add.u64 	%rd5, %SPL, 48;
	setp.lt.f64 	%p23, %fd1, 0d0000000000000000;
	neg.f64 	%fd2, %fd1;
	selp.f64 	%fd3, %fd2, %fd1, %p23;
	cvt.rzi.s64.f64 	%rd79, %fd3;
	cvt.rn.f64.s64 	%fd4, %rd79;
	sub.f64 	%fd5, %fd3, %fd4;
	mul.f64 	%fd6, %fd5, 0d412E848000000000;
	cvt.rzi.s64.f64 	%rd80, %fd6;
	cvt.rn.f64.s64 	%fd7, %rd80;
	sub.f64 	%fd8, %fd6, %fd7;
	setp.ge.f64 	%p24, %fd8, 0d3FE0000000000000;
	selp.u64 	%rd81, 1, 0, %p24;
	add.s64 	%rd82, %rd80, %rd81;
	cvt.rn.f64.s64 	%fd9, %rd82;
	setp.gt.s64 	%p25, %rd82, 999999;
	add.f64 	%fd10, %fd9, 0dC12E848000000000;
	cvt.rzi.s64.f64 	%rd83, %fd10;
	selp.u64 	%rd84, 1, 0, %p25;
	add.s64 	%rd433, %rd79, %rd84;
	selp.b64 	%rd434, %rd83, %rd82, %p25;
	mov.b32 	%r466, 0;
$L__BB2_1:
	mov.u32 	%r1, %r466;
	mov.u64 	%rd85, $str$4;
	mul.hi.s64 	%rd86, %rd433, 7378697629483820647;
	shr.u64 	%rd87, %rd86, 63;
	shr.s64 	%rd88, %rd86, 2;
	add.s64 	%rd9, %rd88, %rd87;
	mul.lo.s64 	%rd89, %rd9, 10;
	sub.s64 	%rd90, %rd433, %rd89;
	add.s64 	%rd91, %rd85, %rd90;
	ld.global.nc.u8 	%rs6, [%rd91];
	cvt.u16.u8 	%rs7, %rs6;
	add.s32 	%r466, %r1, 1;
	cvt.u64.u32 	%rd92, %r1;
	add.s64 	%rd93, %rd3, %rd92;
	st.local.u8 	[%rd93], %rs7;
	add.s64 	%rd94, %rd433, -10;
	setp.lt.u64 	%p26, %rd94, -19;
	setp.lt.u32 	%p27, %r1, 19;
	and.pred  	%p28, %p26, %p27;
	mov.u64 	%rd433, %rd9;
	@%p28 bra 	$L__BB2_1;
	setp.eq.s32 	%p29, %r466, 20;
	selp.b32 	%r3, %r1, %r466, %p29;
	cvt.u64.u32 	%rd95, %r3;
	add.s64 	%rd96, %rd3, %rd95;
	mov.b16 	%rs8, 0;
	st.local.u8 	[%rd96], %rs8;
	mov.b32 	%r467, 0;
$L__BB2_3:
	mov.u32 	%r4, %r467;
	mul.hi.s64 	%rd98, %rd434, 7378697629483820647;
	shr.u64 	%rd99, %rd98, 63;
	shr.s64 	%rd100, %rd98, 2;
	add.s64 	%rd11, %rd100, %rd99;
	mul.lo.s64 	%rd101, %rd11, 10;
	sub.s64 	%rd102, %rd434, %rd101;
	add.s64 	%rd103, %rd85, %rd102;
	ld.global.nc.u8 	%rs9, [%rd103];
	cvt.u16.u8 	%rs10, %rs9;
	add.s32 	%r467, %r4, 1;
	cvt.u64.u32 	%rd104, %r4;
	add.s64 	%rd105, %rd4, %rd104;
	st.local.u8 	[%rd105], %rs10;
	add.s64 	%rd106, %rd434, -10;
	setp.lt.u64 	%p30, %rd106, -19;
	setp.lt.u32 	%p31, %r4, 19;
	and.pred  	%p32, %p30, %p31;
	mov.u64 	%rd434, %rd11;
	@%p32 bra 	$L__BB2_3;
	setp.geu.f64 	%p33, %fd1, 0d0000000000000000;
	setp.eq.s32 	%p34, %r467, 20;
	selp.b32 	%r6, %r4, %r467, %p34;
	cvt.u64.u32 	%rd107, %r6;
	add.s64 	%rd108, %rd4, %rd107;
	mov.b16 	%rs11, 0;
	st.local.u8 	[%rd108], %rs11;
	mov.b32 	%r494, 0;
	@%p33 bra 	$L__BB2_6;
	mov.b16 	%rs12, 45;
	st.local.u8 	[%rd5], %rs12;
	mov.b32 	%r494, 1;
$L__BB2_6:
	setp.eq.s32 	%p35, %r3, 0;
	@%p35 bra 	$L__BB2_23;
	and.b32  	%r8, %r3, 3;
	setp.eq.s32 	%p36, %r8, 0;
	mov.u32 	%r473, %r3;
	@%p36 bra 	$L__BB2_12;
	add.s32 	%r470, %r3, -1;
	neg.s32 	%r469, %r8;
$L__BB2_9:
	.pragma "nounroll";
	mov.u32 	%r473, %r470;
	setp.gt.s32 	%p37, %r494, 63;
	@%p37 bra 	$L__BB2_11;
	cvt.u64.u32 	%rd109, %r473;
	add.s64 	%rd110, %rd3, %rd109;
	ld.local.u8 	%rs13, [%rd110];
	add.s32 	%r14, %r494, 1;
	cvt.s64.s32 	%rd111, %r494;
	add.s64 	%rd112, %rd5, %rd111;
	st.local.u8 	[%rd112], %rs13;
	mov.u32 	%r494, %r14;
$L__BB2_11:
	add.s32 	%r470, %r473, -1;
	add.s32 	%r469, %r469, 1;
	setp.ne.s32 	%p38, %r469, 0;
	@%p38 bra 	$L__BB2_9;
$L__BB2_12:
	setp.lt.u32 	%p39, %r3, 4;
	@%p39 bra 	$L__BB2_23;
	add.s32 	%r476, %r473, 4;
	add.s32 	%r213, %r473, -1;
	cvt.u64.u32 	%rd113, %r213;
	add.s64 	%rd435, %rd3, %rd113;
$L__BB2_14:
	setp.gt.s32 	%p40, %r494, 63;
	@%p40 bra 	$L__BB2_16;
	ld.local.u8 	%rs14, [%rd435];
	add.s32 	%r24, %r494, 1;
	cvt.s64.s32 	%rd114, %r494;
	add.s64 	%rd115, %rd5, %rd114;
	st.local.u8 	[%rd115], %rs14;
	mov.u32 	%r494, %r24;
$L__BB2_16:
	setp.gt.s32 	%p41, %r494, 63;
	@%p41 bra 	$L__BB2_18;
	add.s32 	%r214, %r476, -6;
	cvt.u64.u32 	%rd116, %r214;
	add.s64 	%rd117, %rd3, %rd116;
	ld.local.u8 	%rs15, [%rd117];
	add.s32 	%r26, %r494, 1;
	cvt.s64.s32 	%rd118, %r494;
	add.s64 	%rd119, %rd5, %rd118;
	st.local.u8 	[%rd119], %rs15;
	mov.u32 	%r494, %r26;
$L__BB2_18:
	setp.gt.s32 	%p42, %r494, 63;
	@%p42 bra 	$L__BB2_20;
	add.s32 	%r215, %r476, -7;
	cvt.u64.u32 	%rd120, %r215;
	add.s64 	%rd121, %rd3, %rd120;
	ld.local.u8 	%rs16, [%rd121];
	add.s32 	%r28, %r494, 1;
	cvt.s64.s32 	%rd122, %r494;
	add.s64 	%rd123, %rd5, %rd122;
	st.local.u8 	[%rd123], %rs16;
	mov.u32 	%r494, %r28;
$L__BB2_20:
	setp.gt.s32 	%p43, %r494, 63;
	@%p43 bra 	$L__BB2_22;
	add.s32 	%r216, %r476, -8;
	cvt.u64.u32 	%rd124, %r216;
	add.s64 	%rd125, %rd3, %rd124;
	ld.local.u8 	%rs17, [%rd125];
	add.s32 	%r30, %r494, 1;
	cvt.s64.s32 	%rd126, %r494;
	add.s64 	%rd127, %rd5, %rd126;
	st.local.u8 	[%rd127], %rs17;
	mov.u32 	%r494, %r30;
$L__BB2_22:
	add.s32 	%r476, %r476, -4;
	add.s64 	%rd435, %rd435, -4;
	setp.gt.s32 	%p44, %r476, 4;
	@%p44 bra 	$L__BB2_14;
$L__BB2_23:
	setp.gt.s32 	%p45, %r494, 63;
	@%p45 bra 	$L__BB2_25;
	add.s32 	%r34, %r494, 1;
	cvt.s64.s32 	%rd128, %r494;
	add.s64 	%rd129, %rd5, %rd128;
	mov.b16 	%rs18, 46;
	st.local.u8 	[%rd129], %rs18;
	mov.u32 	%r494, %r34;
$L__BB2_25:
	setp.eq.s32 	%p46, %r6, 0;
	@%p46 bra 	$L__BB2_42;
	max.s32 	%r218, %r6, 1;
	and.b32  	%r36, %r218, 3;
	setp.eq.s32 	%p47, %r36, 0;
	mov.u32 	%r488, %r6;
	@%p47 bra 	$L__BB2_31;
	add.s32 	%r485, %r6, -1;
	neg.s32 	%r484, %r36;
$L__BB2_28:
	.pragma "nounroll";
	mov.u32 	%r488, %r485;
	setp.gt.s32 	%p48, %r494, 63;
	@%p48 bra 	$L__BB2_30;
	cvt.u64.u32 	%rd130, %r488;
	add.s64 	%rd131, %rd4, %rd130;
	ld.local.u8 	%rs19, [%rd131];
	add.s32 	%r42, %r494, 1;
	cvt.s64.s32 	%rd132, %r494;
	add.s64 	%rd133, %rd5, %rd132;
	st.local.u8 	[%rd133], %rs19;
	mov.u32 	%r494, %r42;
$L__BB2_30:
	add.s32 	%r485, %r488, -1;
	add.s32 	%r484, %r484, 1;
	setp.ne.s32 	%p49, %r484, 0;
	@%p49 bra 	$L__BB2_28;
$L__BB2_31:
	min.s32 	%r219, %r6, 1;
	sub.s32 	%r220, %r6, %r219;
	setp.lt.u32 	%p50, %r220, 3;
	@%p50 bra 	$L__BB2_42;
	add.s32 	%r492, %r488, 4;
	add.s32 	%r221, %r488, -1;
	cvt.u64.u32 	%rd134, %r221;
	add.s64 	%rd436, %rd4, %rd134;
$L__BB2_33:
	setp.gt.s32 	%p51, %r494, 63;
	@%p51 bra 	$L__BB2_35;
	ld.local.u8 	%rs20, [%rd436];
	add.s32 	%r56, %r494, 1;
	cvt.s64.s32 	%rd135, %r494;
	add.s64 	%rd136, %rd5, %rd135;
	st.local.u8 	[%rd136], %rs20;
	mov.u32 	%r494, %r56;
$L__BB2_35:
	setp.gt.s32 	%p52, %r494, 63;
	@%p52 bra 	$L__BB2_37;
	add.s32 	%r222, %r492, -6;
	cvt.u64.u32 	%rd137, %r222;
	add.s64 	%rd138, %rd4, %rd137;
	ld.local.u8 	%rs21, [%rd138];
	add.s32 	%r58, %r494, 1;
	cvt.s64.s32 	%rd139, %r494;
	add.s64 	%rd140, %rd5, %rd139;
	st.local.u8 	[%rd140], %rs21;
	mov.u32 	%r494, %r58;
$L__BB2_37:
	setp.gt.s32 	%p53, %r494, 63;
	@%p53 bra 	$L__BB2_39;
	add.s32 	%r223, %r492, -7;
	cvt.u64.u32 	%rd141, %r223;
	add.s64 	%rd142, %rd4, %rd141;
	ld.local.u8 	%rs22, [%rd142];
	add.s32 	%r60, %r494, 1;
	cvt.s64.s32 	%rd143, %r494;
	add.s64 	%rd144, %rd5, %rd143;
	st.local.u8 	[%rd144], %rs22;
	mov.u32 	%r494, %r60;
$L__BB2_39:
	setp.gt.s32 	%p54, %r494, 63;
	@%p54 bra 	$L__BB2_41;
	add.s32 	%r224, %r492, -8;
	cvt.u64.u32 	%rd145, %r224;
	add.s64 	%rd146, %rd4, %rd145;
	ld.local.u8 	%rs23, [%rd146];
	add.s32 	%r62, %r494, 1;
	cvt.s64.s32 	%rd147, %r494;
	add.s64 	%rd148, %rd5, %rd147;
	st.local.u8 	[%rd148], %rs23;
	mov.u32 	%r494, %r62;
$L__BB2_41:
	add.s32 	%r492, %r492, -4;
	add.s64 	%rd436, %rd436, -4;
	setp.gt.s32 	%p55, %r492, 4;
	@%p55 bra 	$L__BB2_33;
$L__BB2_42:
	setp.gt.u32 	%p56, %r6, 5;
	@%p56 bra 	$L__BB2_81;
	sub.s32 	%r226, 6, %r6;
	max.s32 	%r227, %r226, 0;
	min.s32 	%r228, %r227, 1;
	max.s32 	%r51, %r226, 1;
	sub.s32 	%r229, %r227, %r228;
	and.b32  	%r52, %r51, 7;
	setp.lt.u32 	%p57, %r229, 7;
	@%p57 bra 	$L__BB2_62;
	and.b32  	%r230, %r51, 2147483640;
	neg.s32 	%r498, %r230;
$L__BB2_45:
	.pragma "nounroll";
	setp.gt.s32 	%p58, %r494, 63;
	@%p58 bra 	$L__BB2_47;
	add.s32 	%r67, %r494, 1;
	cvt.s64.s32 	%rd149, %r494;
	add.s64 	%rd150, %rd5, %rd149;
	mov.b16 	%rs24, 48;
	st.local.u8 	[%rd150], %rs24;
	mov.u32 	%r494, %r67;
$L__BB2_47:
	setp.gt.s32 	%p59, %r494, 63;
	@%p59 bra 	$L__BB2_49;
	add.s32 	%r69, %r494, 1;
	cvt.s64.s32 	%rd151, %r494;
	add.s64 	%rd152, %rd5, %rd151;
	mov.b16 	%rs25, 48;
	st.local.u8 	[%rd152], %rs25;
	mov.u32 	%r494, %r69;
$L__BB2_49:
	setp.gt.s32 	%p60, %r494, 63;
	@%p60 bra 	$L__BB2_51;
	add.s32 	%r71, %r494, 1;
	cvt.s64.s32 	%rd153, %r494;
	add.s64 	%rd154, %rd5, %rd153;
	mov.b16 	%rs26, 48;
	st.local.u8 	[%rd154], %rs26;
	mov.u32 	%r494, %r71;
$L__BB2_51:
	setp.gt.s32 	%p61, %r494, 63;
	@%p61 bra 	$L__BB2_53;
	add.s32 	%r73, %r494, 1;
	cvt.s64.s32 	%rd155, %r494;
	add.s64 	%rd156, %rd5, %rd155;
	mov.b16 	%rs27, 48;
	st.local.u8 	[%rd156], %rs27;
	mov.u32 	%r494, %r73;
$L__BB2_53:
	setp.gt.s32 	%p62, %r494, 63;
	@%p62 bra 	$L__BB2_55;
	add.s32 	%r75, %r494, 1;
	cvt.s64.s32 	%rd157, %r494;
	add.s64 	%rd158, %rd5, %rd157;
	mov.b16 	%rs28, 48;
	st.local.u8 	[%rd158], %rs28;
	mov.u32 	%r494, %r75;
$L__BB2_55:
	setp.gt.s32 	%p63, %r494, 63;
	@%p63 bra 	$L__BB2_57;
	add.s32 	%r77, %r494, 1;
	cvt.s64.s32 	%rd159, %r494;
	add.s64 	%rd160, %rd5, %rd159;
	mov.b16 	%rs29, 48;
	st.local.u8 	[%rd160], %rs29;
	mov.u32 	%r494, %r77;
$L__BB2_57:
	setp.gt.s32 	%p64, %r494, 63;
	@%p64 bra 	$L__BB2_59;
	add.s32 	%r79, %r494, 1;
	cvt.s64.s32 	%rd161, %r494;
	add.s64 	%rd162, %rd5, %rd161;
	mov.b16 	%rs30, 48;
	st.local.u8 	[%rd162], %rs30;
	mov.u32 	%r494, %r79;
$L__BB2_59:
	setp.gt.s32 	%p65, %r494, 63;
	@%p65 bra 	$L__BB2_61;
	add.s32 	%r81, %r494, 1;
	cvt.s64.s32 	%rd163, %r494;
	add.s64 	%rd164, %rd5, %rd163;
	mov.b16 	%rs31, 48;
	st.local.u8 	[%rd164], %rs31;
	mov.u32 	%r494, %r81;
$L__BB2_61:
	add.s32 	%r498, %r498, 8;
	setp.ne.s32 	%p66, %r498, 0;
	@%p66 bra 	$L__BB2_45;
$L__BB2_62:
	setp.eq.s32 	%p67, %r52, 0;
	@%p67 bra 	$L__BB2_81;
	and.b32  	%r86, %r51, 3;
	setp.lt.u32 	%p68, %r52, 4;
	@%p68 bra 	$L__BB2_72;
	setp.gt.s32 	%p69, %r494, 63;
	@%p69 bra 	$L__BB2_66;
	add.s32 	%r87, %r494, 1;
	cvt.s64.s32 	%rd165, %r494;
	add.s64 	%rd166, %rd5, %rd165;
	mov.b16 	%rs32, 48;
	st.local.u8 	[%rd166], %rs32;
	mov.u32 	%r494, %r87;
$L__BB2_66:
	setp.gt.s32 	%p70, %r494, 63;
	@%p70 bra 	$L__BB2_68;
	add.s32 	%r89, %r494, 1;
	cvt.s64.s32 	%rd167, %r494;
	add.s64 	%rd168, %rd5, %rd167;
	mov.b16 	%rs33, 48;
	st.local.u8 	[%rd168], %rs33;
	mov.u32 	%r494, %r89;
$L__BB2_68:
	setp.gt.s32 	%p71, %r494, 63;
	@%p71 bra 	$L__BB2_70;
	add.s32 	%r91, %r494, 1;
	cvt.s64.s32 	%rd169, %r494;
	add.s64 	%rd170, %rd5, %rd169;
	mov.b16 	%rs34, 48;
	st.local.u8 	[%rd170], %rs34;
	mov.u32 	%r494, %r91;
$L__BB2_70:
	setp.gt.s32 	%p72, %r494, 63;
	@%p72 bra 	$L__BB2_72;
	add.s32 	%r93, %r494, 1;
	cvt.s64.s32 	%rd171, %r494;
	add.s64 	%rd172, %rd5, %rd171;
	mov.b16 	%rs35, 48;
	st.local.u8 	[%rd172], %rs35;
	mov.u32 	%r494, %r93;
$L__BB2_72:
	setp.eq.s32 	%p73, %r86, 0;
	@%p73 bra 	$L__BB2_81;
	setp.eq.s32 	%p74, %r86, 1;
	@%p74 bra 	$L__BB2_78;
	setp.gt.s32 	%p75, %r494, 63;
	@%p75 bra 	$L__BB2_76;
	add.s32 	%r96, %r494, 1;
	cvt.s64.s32 	%rd173, %r494;
	add.s64 	%rd174, %rd5, %rd173;
	mov.b16 	%rs36, 48;
	st.local.u8 	[%rd174], %rs36;
	mov.u32 	%r494, %r96;
$L__BB2_76:
	setp.gt.s32 	%p76, %r494, 63;
	@%p76 bra 	$L__BB2_78;
	add.s32 	%r98, %r494, 1;
	cvt.s64.s32 	%rd175, %r494;
	add.s64 	%rd176, %rd5, %rd175;
	mov.b16 	%rs37, 48;
	st.local.u8 	[%rd176], %rs37;
	mov.u32 	%r494, %r98;
$L__BB2_78:
	and.b32  	%r233, %r51, 1;
	setp.eq.b32 	%p77, %r233, 1;
	not.pred 	%p78, %p77;
	@%p78 bra 	$L__BB2_81;
	setp.gt.s32 	%p79, %r494, 63;
	@%p79 bra 	$L__BB2_81;
	add.s32 	%r101, %r494, 1;
	cvt.s64.s32 	%rd177, %r494;
	add.s64 	%rd178, %rd5, %rd177;
	mov.b16 	%rs38, 48;
	st.local.u8 	[%rd178], %rs38;
	mov.u32 	%r494, %r101;
$L__BB2_81:
	setp.gt.s32 	%p80, %r494, 62;
	@%p80 bra 	$L__BB2_83;
	cvt.s64.s32 	%rd179, %r494;
	add.s64 	%rd180, %rd5, %rd179;
	mov.b16 	%rs40, 0;
	st.local.u8 	[%rd180], %rs40;
	bra.uni 	$L__BB2_84;
$L__BB2_83:
	mov.b16 	%rs39, 0;
	st.local.u8 	[%rd5+63], %rs39;
$L__BB2_84:
	mov.b32 	%r519, 0;
$L__BB2_85:
	mov.u32 	%r103, %r519;
	cvt.u64.u32 	%rd181, %r103;
	add.s64 	%rd182, %rd5, %rd181;
	ld.local.u8 	%rs41, [%rd182];
	setp.ne.s16 	%p81, %rs41, 0;
	add.s32 	%r519, %r103, 1;
	@%p81 bra 	$L__BB2_85;
	shl.b32 	%r235, %r103, 2;
	add.s32 	%r236, %r235, 32;
	and.b32  	%r105, %r103, 1;
	setp.eq.s32 	%p82, %r105, 0;
	and.b32  	%r237, %r235, 2147483640;
	add.s32 	%r238, %r237, 40;
	selp.b32 	%r106, %r236, %r238, %p82;
	ld.shared.u64 	%rd18, [m_Local_$_1];
	and.b32  	%r239, %r106, 12;
	setp.eq.s32 	%p83, %r239, 0;
	mov.u32 	%r520, %r106;
	@%p83 bra 	$L__BB2_88;
	shr.s32 	%r240, %r106, 31;
	shr.u32 	%r241, %r240, 28;
	add.s32 	%r242, %r106, %r241;
	and.b32  	%r243, %r242, -16;
	add.s32 	%r520, %r243, 16;
$L__BB2_88:
	cvt.s64.s32 	%rd183, %r520;
	atom.global.add.u64 	%rd184, [%rd2+8], %rd183;
	cvt.s64.s32 	%rd185, %r106;
	add.s64 	%rd186, %rd185, %rd184;
	add.s64 	%rd187, %rd186, 8;
	setp.lt.u64 	%p84, %rd187, %rd18;
	shr.u64 	%rd188, %rd184, 4;
	cvt.u32.u64 	%r244, %rd188;
	selp.b32 	%r109, %r244, -1, %p84;
	setp.ne.s32 	%p85, %r109, -1;
	@%p85 bra 	$L__BB2_90;
	mov.b32 	%r299, 21352;
	st.local.u32 	[%rd1], %r299;
	bra.uni 	$L__BB2_129;
$L__BB2_90:
	ld.shared.u64 	%rd189, [m_Local_$_0];
	mul.wide.s32 	%rd19, %r109, 16;
	add.s64 	%rd190, %rd189, %rd19;
	mov.b16 	%rs42, 0;
	st.u8 	[%rd190], %rs42;
	st.u8 	[%rd190+1], %rs42;
	mov.b32 	%r246, 4335;
	st.u32 	[%rd190+4], %r246;
	mov.b16 	%rs43, 1;
	st.u8 	[%rd190+3], %rs43;
	st.u32 	[%rd190+8], %r106;
	st.u32 	[%rd190+12], %r103;
	mov.b32 	%r129, 0;
	setp.eq.s32 	%p86, %r103, 0;
	@%p86 bra 	$L__BB2_174;
	setp.eq.s32 	%p87, %r103, 1;
	@%p87 bra 	$L__BB2_117;
	and.b32  	%r129, %r103, 2147483646;
	and.b32  	%r248, %r103, -2;
	neg.s32 	%r522, %r248;
	mov.b32 	%r521, 0;
	mov.u32 	%r523, %r521;
$L__BB2_93:
	add.s32 	%r115, %r523, 1;
	ld.shared.u64 	%rd20, [m_Local_$_0];
	add.s64 	%rd21, %rd20, %rd19;
	ld.u32 	%r116, [%rd21+12];
	setp.lt.s32 	%p88, %r523, %r116;
	@%p88 bra 	$L__BB2_104;
	ld.shared.u64 	%rd191, [m_Local_$_1];
	atom.global.add.u64 	%rd192, [%rd2+8], 48;
	add.s64 	%rd193, %rd192, 56;
	setp.lt.u64 	%p89, %rd193, %rd191;
	shr.u64 	%rd22, %rd192, 4;
	cvt.u32.u64 	%r524, %rd22;
	setp.ne.s32 	%p90, %r524, -1;
	and.pred  	%p91, %p89, %p90;
	@%p91 bra 	$L__BB2_96;
	mov.b32 	%r255, 21106;
	st.local.u32 	[%rd1], %r255;
	mov.b32 	%r524, -1;
	mov.pred 	%p222, 0;
	bra.uni 	$L__BB2_97;
$L__BB2_96:
	shl.b64 	%rd194, %rd22, 32;
	shr.s64 	%rd195, %rd194, 28;
	add.s64 	%rd196, %rd20, %rd195;
	mov.b16 	%rs44, 0;
	st.u8 	[%rd196], %rs44;
	st.u8 	[%rd196+1], %rs44;
	mov.b32 	%r249, 3608;
	st.u32 	[%rd196+4], %r249;
	mov.b16 	%rs45, 1;
	st.u8 	[%rd196+3], %rs45;
	mov.b32 	%r250, 48;
	st.u32 	[%rd196+8], %r250;
	mov.b32 	%r251, -1;
	st.u32 	[%rd196+16], %r251;
	ld.shared.u64 	%rd197, [m_Local_$_0];
	add.s64 	%rd198, %rd197, %rd195;
	mov.b32 	%r252, 0;
	st.u32 	[%rd198+32], %r252;
	ld.shared.u64 	%rd199, [m_Local_$_0];
	add.s64 	%rd200, %rd199, %rd195;
	st.u32 	[%rd200+36], %r252;
	ld.shared.u64 	%rd201, [m_Local_$_0];
	add.s64 	%rd202, %rd201, %rd195;
	st.u32 	[%rd202+40], %r252;
	ld.local.u32 	%r253, [%rd1];
	setp.eq.s32 	%p222, %r253, 0;
$L__BB2_97:
	mov.b32 	%r525, 0;
	not.pred 	%p93, %p222;
	@%p93 bra 	$L__BB2_103;
	setp.ne.s32 	%p94, %r524, -1;
	@%p94 bra 	$L__BB2_100;
	mov.b32 	%r263, 21352;
	st.local.u32 	[%rd1], %r263;
	bra.uni 	$L__BB2_103;
$L__BB2_100:
	ld.shared.u64 	%rd203, [m_Local_$_0];
	mul.wide.s32 	%rd23, %r524, 16;
	add.s64 	%rd204, %rd203, %rd23;
	st.u32 	[%rd204+40], %r116;
	ld.local.u32 	%r258, [%rd1];
	setp.ne.s32 	%p95, %r258, 0;
	@%p95 bra 	$L__BB2_103;
	ld.shared.u64 	%rd205, [m_Local_$_0];
	add.s64 	%rd206, %rd205, %rd23;
	st.u32 	[%rd206+36], %r523;
	ld.local.u32 	%r260, [%rd1];
	setp.ne.s32 	%p96, %r260, 0;
	@%p96 bra 	$L__BB2_103;
	ld.shared.u64 	%rd207, [m_Local_$_0];
	add.s64 	%rd208, %rd207, %rd23;
	st.u32 	[%rd208+32], %r109;
	ld.local.u32 	%r261, [%rd1];
	setp.eq.s32 	%p97, %r261, 0;
	selp.b32 	%r525, %r524, 0, %p97;
$L__BB2_103:
	st.local.u32 	[%rd1], %r525;
	bra.uni 	$L__BB2_105;
$L__BB2_104:
	cvt.u64.u32 	%rd209, %r521;
	add.s64 	%rd210, %rd21, %rd209;
	mov.b32 	%r264, 0;
	st.u32 	[%rd210+32], %r264;
$L__BB2_105:
	ld.shared.u64 	%rd24, [m_Local_$_0];
	add.s64 	%rd25, %rd24, %rd19;
	ld.u32 	%r121, [%rd25+12];
	setp.lt.s32 	%p98, %r115, %r121;
	@%p98 bra 	$L__BB2_115;
	ld.shared.u64 	%rd211, [m_Local_$_1];
	atom.global.add.u64 	%rd212, [%rd2+8], 48;
	add.s64 	%rd213, %rd212, 56;
	setp.ge.u64 	%p99, %rd213, %rd211;
	shr.u64 	%rd26, %rd212, 4;
	cvt.u32.u64 	%r526, %rd26;
	setp.eq.s32 	%p100, %r526, -1;
	or.pred  	%p101, %p99, %p100;
	@%p101 bra 	$L__BB2_108;
	shl.b64 	%rd214, %rd26, 32;
	shr.s64 	%rd215, %rd214, 28;
	add.s64 	%rd216, %rd24, %rd215;
	mov.b16 	%rs46, 0;
	st.u8 	[%rd216], %rs46;
	st.u8 	[%rd216+1], %rs46;
	mov.b32 	%r265, 3608;
	st.u32 	[%rd216+4], %r265;
	mov.b16 	%rs47, 1;
	st.u8 	[%rd216+3], %rs47;
	mov.b32 	%r266, 48;
	st.u32 	[%rd216+8], %r266;
	mov.b32 	%r267, -1;
	st.u32 	[%rd216+16], %r267;
	ld.shared.u64 	%rd217, [m_Local_$_0];
	add.s64 	%rd218, %rd217, %rd215;
	mov.b32 	%r268, 0;
	st.u32 	[%rd218+32], %r268;
	ld.shared.u64 	%rd219, [m_Local_$_0];
	add.s64 	%rd220, %rd219, %rd215;
	st.u32 	[%rd220+36], %r268;
	ld.shared.u64 	%rd221, [m_Local_$_0];
	add.s64 	%rd222, %rd221, %rd215;
	st.u32 	[%rd222+40], %r268;
	ld.local.u32 	%r269, [%rd1];
	setp.eq.s32 	%p223, %r269, 0;
	bra.uni 	$L__BB2_109;
$L__BB2_108:
	mov.b32 	%r271, 21106;
	st.local.u32 	[%rd1], %r271;
	mov.b32 	%r526, -1;
	mov.pred 	%p223, 0;
$L__BB2_109:
	mov.b32 	%r527, 0;
	not.pred 	%p103, %p223;
	@%p103 bra 	$L__BB2_114;
	setp.eq.s32 	%p104, %r526, -1;
	@%p104 bra 	$L__BB2_252;
	ld.shared.u64 	%rd223, [m_Local_$_0];
	mul.wide.s32 	%rd27, %r526, 16;
	add.s64 	%rd224, %rd223, %rd27;
	st.u32 	[%rd224+40], %r121;
	ld.local.u32 	%r274, [%rd1];
	setp.eq.s32 	%p105, %r274, 0;
	@%p105 bra 	$L__BB2_112;
	bra.uni 	$L__BB2_114;
$L__BB2_112:
	ld.shared.u64 	%rd225, [m_Local_$_0];
	add.s64 	%rd226, %rd225, %rd27;
	st.u32 	[%rd226+36], %r115;
	ld.local.u32 	%r276, [%rd1];
	setp.ne.s32 	%p106, %r276, 0;
	@%p106 bra 	$L__BB2_114;
	ld.shared.u64 	%rd227, [m_Local_$_0];
	add.s64 	%rd228, %rd227, %rd27;
	st.u32 	[%rd228+32], %r109;
	ld.local.u32 	%r277, [%rd1];
	setp.eq.s32 	%p107, %r277, 0;
	selp.b32 	%r527, %r526, 0, %p107;
$L__BB2_114:
	st.local.u32 	[%rd1], %r527;
	bra.uni 	$L__BB2_116;
$L__BB2_115:
	add.s32 	%r280, %r521, 4;
	cvt.u64.u32 	%rd229, %r280;
	add.s64 	%rd230, %rd25, %rd229;
	mov.b32 	%r281, 0;
	st.u32 	[%rd230+32], %r281;
$L__BB2_116:
	add.s32 	%r523, %r523, 2;
	add.s32 	%r522, %r522, 2;
	add.s32 	%r521, %r521, 8;
	setp.ne.s32 	%p108, %r522, 0;
	@%p108 bra 	$L__BB2_93;
$L__BB2_117:
	setp.eq.s32 	%p109, %r105, 0;
	@%p109 bra 	$L__BB2_129;
	ld.shared.u64 	%rd28, [m_Local_$_0];
	add.s64 	%rd29, %rd28, %rd19;
	ld.u32 	%r130, [%rd29+12];
	setp.lt.s32 	%p110, %r129, %r130;
	@%p110 bra 	$L__BB2_128;
	ld.shared.u64 	%rd231, [m_Local_$_1];
	atom.global.add.u64 	%rd232, [%rd2+8], 48;
	add.s64 	%rd233, %rd232, 56;
	setp.ge.u64 	%p111, %rd233, %rd231;
	shr.u64 	%rd30, %rd232, 4;
	cvt.u32.u64 	%r529, %rd30;
	setp.eq.s32 	%p112, %r529, -1;
	or.pred  	%p113, %p111, %p112;
	@%p113 bra 	$L__BB2_121;
	shl.b64 	%rd234, %rd30, 32;
	shr.s64 	%rd235, %rd234, 28;
	add.s64 	%rd236, %rd28, %rd235;
	mov.b16 	%rs48, 0;
	st.u8 	[%rd236], %rs48;
	st.u8 	[%rd236+1], %rs48;
	mov.b32 	%r282, 3608;
	st.u32 	[%rd236+4], %r282;
	mov.b16 	%rs49, 1;
	st.u8 	[%rd236+3], %rs49;
	mov.b32 	%r283, 48;
	st.u32 	[%rd236+8], %r283;
	mov.b32 	%r284, -1;
	st.u32 	[%rd236+16], %r284;
	ld.shared.u64 	%rd237, [m_Local_$_0];
	add.s64 	%rd238, %rd237, %rd235;
	mov.b32 	%r285, 0;
	st.u32 	[%rd238+32], %r285;
	ld.shared.u64 	%rd239, [m_Local_$_0];
	add.s64 	%rd240, %rd239, %rd235;
	st.u32 	[%rd240+36], %r285;
	ld.shared.u64 	%rd241, [m_Local_$_0];
	add.s64 	%rd242, %rd241, %rd235;
	st.u32 	[%rd242+40], %r285;
	ld.local.u32 	%r286, [%rd1];
	setp.eq.s32 	%p224, %r286, 0;
	bra.uni 	$L__BB2_122;
$L__BB2_121:
	mov.b32 	%r288, 21106;
	st.local.u32 	[%rd1], %r288;
	mov.b32 	%r529, -1;
	mov.pred 	%p224, 0;
$L__BB2_122:
	mov.b32 	%r530, 0;
	not.pred 	%p115, %p224;
	@%p115 bra 	$L__BB2_127;
	setp.eq.s32 	%p116, %r529, -1;
	@%p116 bra 	$L__BB2_253;
	ld.shared.u64 	%rd243, [m_Local_$_0];
	mul.wide.s32 	%rd31, %r529, 16;
	add.s64 	%rd244, %rd243, %rd31;
	st.u32 	[%rd244+40], %r130;
	ld.local.u32 	%r291, [%rd1];
	setp.eq.s32 	%p117, %r291, 0;
	@%p117 bra 	$L__BB2_125;
	bra.uni 	$L__BB2_127;
$L__BB2_125:
	ld.shared.u64 	%rd245, [m_Local_$_0];
	add.s64 	%rd246, %rd245, %rd31;
	st.u32 	[%rd246+36], %r129;
	ld.local.u32 	%r293, [%rd1];
	setp.ne.s32 	%p118, %r293, 0;
	@%p118 bra 	$L__BB2_127;
	ld.shared.u64 	%rd247, [m_Local_$_0];
	add.s64 	%rd248, %rd247, %rd31;
	st.u32 	[%rd248+32], %r109;
	ld.local.u32 	%r294, [%rd1];
	setp.eq.s32 	%p119, %r294, 0;
	selp.b32 	%r530, %r529, 0, %p119;
$L__BB2_127:
	st.local.u32 	[%rd1], %r530;
	bra.uni 	$L__BB2_129;
$L__BB2_128:
	shl.b32 	%r297, %r129, 2;
	cvt.u64.u32 	%rd249, %r297;
	add.s64 	%rd250, %rd29, %rd249;
	mov.b32 	%r298, 0;
	st.u32 	[%rd250+32], %r298;
$L__BB2_129:
	setp.eq.s32 	%p120, %r103, 0;
	@%p120 bra 	$L__BB2_174;
	mul.wide.s32 	%rd32, %r109, 16;
	setp.eq.s32 	%p121, %r103, 1;
	mov.b32 	%r154, 0;
	@%p121 bra 	$L__BB2_160;
	and.b32  	%r154, %r103, 2147483646;
	and.b32  	%r302, %r103, -2;
	neg.s32 	%r532, %r302;
	add.s64 	%rd437, %rd5, 1;
	mov.b32 	%r531, 0;
	mov.u32 	%r533, %r531;
$L__BB2_132:
	setp.ne.s32 	%p122, %r109, -1;
	add.s32 	%r140, %r533, 1;
	ld.local.u8 	%rs1, [%rd437+-1];
	@%p122 bra 	$L__BB2_134;
	mov.b32 	%r319, 21352;
	st.local.u32 	[%rd1], %r319;
	bra.uni 	$L__BB2_146;
$L__BB2_134:
	ld.shared.u64 	%rd35, [m_Local_$_0];
	add.s64 	%rd36, %rd35, %rd32;
	ld.u32 	%r141, [%rd36+12];
	setp.lt.s32 	%p123, %r533, %r141;
	@%p123 bra 	$L__BB2_145;
	ld.shared.u64 	%rd251, [m_Local_$_1];
	atom.global.add.u64 	%rd252, [%rd2+8], 48;
	add.s64 	%rd253, %rd252, 56;
	setp.lt.u64 	%p124, %rd253, %rd251;
	shr.u64 	%rd37, %rd252, 4;
	cvt.u32.u64 	%r534, %rd37;
	setp.ne.s32 	%p125, %r534, -1;
	and.pred  	%p126, %p124, %p125;
	@%p126 bra 	$L__BB2_137;
	mov.b32 	%r309, 21106;
	st.local.u32 	[%rd1], %r309;
	mov.b32 	%r534, -1;
	mov.pred 	%p225, 0;
	bra.uni 	$L__BB2_138;
$L__BB2_137:
	shl.b64 	%rd254, %rd37, 32;
	shr.s64 	%rd255, %rd254, 28;
	add.s64 	%rd256, %rd35, %rd255;
	mov.b16 	%rs50, 0;
	st.u8 	[%rd256], %rs50;
	st.u8 	[%rd256+1], %rs50;
	mov.b32 	%r303, 3608;
	st.u32 	[%rd256+4], %r303;
	mov.b16 	%rs51, 1;
	st.u8 	[%rd256+3], %rs51;
	mov.b32 	%r304, 48;
	st.u32 	[%rd256+8], %r304;
	mov.b32 	%r305, -1;
	st.u32 	[%rd256+16], %r305;
	ld.shared.u64 	%rd257, [m_Local_$_0];
	add.s64 	%rd258, %rd257, %rd255;
	mov.b32 	%r306, 0;
	st.u32 	[%rd258+32], %r306;
	ld.shared.u64 	%rd259, [m_Local_$_0];
	add.s64 	%rd260, %rd259, %rd255;
	st.u32 	[%rd260+36], %r306;
	ld.shared.u64 	%rd261, [m_Local_$_0];
	add.s64 	%rd262, %rd261, %rd255;
	st.u32 	[%rd262+40], %r306;
	ld.local.u32 	%r307, [%rd1];
	setp.eq.s32 	%p225, %r307, 0;
$L__BB2_138:
	mov.b32 	%r535, 0;
	not.pred 	%p128, %p225;
	@%p128 bra 	$L__BB2_144;
	setp.ne.s32 	%p129, %r534, -1;
	@%p129 bra 	$L__BB2_141;
	mov.b32 	%r317, 21352;
	st.local.u32 	[%rd1], %r317;
	bra.uni 	$L__BB2_144;
$L__BB2_141:
	ld.shared.u64 	%rd263, [m_Local_$_0];
	mul.wide.s32 	%rd38, %r534, 16;
	add.s64 	%rd264, %rd263, %rd38;
	st.u32 	[%rd264+40], %r141;
	ld.local.u32 	%r312, [%rd1];
	setp.ne.s32 	%p130, %r312, 0;
	@%p130 bra 	$L__BB2_144;
	ld.shared.u64 	%rd265, [m_Local_$_0];
	add.s64 	%rd266, %rd265, %rd38;
	st.u32 	[%rd266+36], %r533;
	ld.local.u32 	%r314, [%rd1];
	setp.ne.s32 	%p131, %r314, 0;
	@%p131 bra 	$L__BB2_144;
	ld.shared.u64 	%rd267, [m_Local_$_0];
	add.s64 	%rd268, %rd267, %rd38;
	st.u32 	[%rd268+32], %r109;
	ld.local.u32 	%r315, [%rd1];
	setp.eq.s32 	%p132, %r315, 0;
	selp.b32 	%r535, %r534, 0, %p132;
$L__BB2_144:
	st.local.u32 	[%rd1], %r535;
	bra.uni 	$L__BB2_146;
$L__BB2_145:
	cvt.u64.u32 	%rd269, %r531;
	add.s64 	%rd270, %rd36, %rd269;
	mov.b32 	%r318, 0;
	st.u32 	[%rd270+32], %r318;
	st.u8 	[%rd270+32], %rs1;
$L__BB2_146:
	setp.eq.s32 	%p133, %r109, -1;
	ld.local.u8 	%rs2, [%rd437];
	@%p133 bra 	$L__BB2_158;
	ld.shared.u64 	%rd39, [m_Local_$_0];
	add.s64 	%rd40, %rd39, %rd32;
	ld.u32 	%r146, [%rd40+12];
	setp.lt.s32 	%p134, %r140, %r146;
	@%p134 bra 	$L__BB2_157;
	ld.shared.u64 	%rd271, [m_Local_$_1];
	atom.global.add.u64 	%rd272, [%rd2+8], 48;
	add.s64 	%rd273, %rd272, 56;
	setp.ge.u64 	%p135, %rd273, %rd271;
	shr.u64 	%rd41, %rd272, 4;
	cvt.u32.u64 	%r536, %rd41;
	setp.eq.s32 	%p136, %r536, -1;
	or.pred  	%p137, %p135, %p136;
	@%p137 bra 	$L__BB2_150;
	shl.b64 	%rd274, %rd41, 32;
	shr.s64 	%rd275, %rd274, 28;
	add.s64 	%rd276, %rd39, %rd275;
	mov.b16 	%rs52, 0;
	st.u8 	[%rd276], %rs52;
	st.u8 	[%rd276+1], %rs52;
	mov.b32 	%r320, 3608;
	st.u32 	[%rd276+4], %r320;
	mov.b16 	%rs53, 1;
	st.u8 	[%rd276+3], %rs53;
	mov.b32 	%r321, 48;
	st.u32 	[%rd276+8], %r321;
	mov.b32 	%r322, -1;
	st.u32 	[%rd276+16], %r322;
	ld.shared.u64 	%rd277, [m_Local_$_0];
	add.s64 	%rd278, %rd277, %rd275;
	mov.b32 	%r323, 0;
	st.u32 	[%rd278+32], %r323;
	ld.shared.u64 	%rd279, [m_Local_$_0];
	add.s64 	%rd280, %rd279, %rd275;
	st.u32 	[%rd280+36], %r323;
	ld.shared.u64 	%rd281, [m_Local_$_0];
	add.s64 	%rd282, %rd281, %rd275;
	st.u32 	[%rd282+40], %r323;
	ld.local.u32 	%r324, [%rd1];
	setp.eq.s32 	%p226, %r324, 0;
	bra.uni 	$L__BB2_151;
$L__BB2_150:
	mov.b32 	%r326, 21106;
	st.local.u32 	[%rd1], %r326;
	mov.b32 	%r536, -1;
	mov.pred 	%p226, 0;
$L__BB2_151:
	mov.b32 	%r537, 0;
	not.pred 	%p139, %p226;
	@%p139 bra 	$L__BB2_156;
	setp.eq.s32 	%p140, %r536, -1;
	@%p140 bra 	$L__BB2_254;
	ld.shared.u64 	%rd283, [m_Local_$_0];
	mul.wide.s32 	%rd42, %r536, 16;
	add.s64 	%rd284, %rd283, %rd42;
	st.u32 	[%rd284+40], %r146;
	ld.local.u32 	%r329, [%rd1];
	setp.eq.s32 	%p141, %r329, 0;
	@%p141 bra 	$L__BB2_154;
	bra.uni 	$L__BB2_156;
$L__BB2_154:
	ld.shared.u64 	%rd285, [m_Local_$_0];
	add.s64 	%rd286, %rd285, %rd42;
	st.u32 	[%rd286+36], %r140;
	ld.local.u32 	%r331, [%rd1];
	setp.ne.s32 	%p142, %r331, 0;
	@%p142 bra 	$L__BB2_156;
	ld.shared.u64 	%rd287, [m_Local_$_0];
	add.s64 	%rd288, %rd287, %rd42;
	st.u32 	[%rd288+32], %r109;
	ld.local.u32 	%r332, [%rd1];
	setp.eq.s32 	%p143, %r332, 0;
	selp.b32 	%r537, %r536, 0, %p143;
$L__BB2_156:
	st.local.u32 	[%rd1], %r537;
	bra.uni 	$L__BB2_159;
$L__BB2_157:
	add.s32 	%r335, %r531, 4;
	cvt.u64.u32 	%rd289, %r335;
	add.s64 	%rd290, %rd40, %rd289;
	mov.b32 	%r336, 0;
	st.u32 	[%rd290+32], %r336;
	st.u8 	[%rd290+32], %rs2;
	bra.uni 	$L__BB2_159;
$L__BB2_158:
	mov.b32 	%r337, 21352;
	st.local.u32 	[%rd1], %r337;
$L__BB2_159:
	add.s32 	%r533, %r533, 2;
	add.s32 	%r532, %r532, 2;
	add.s32 	%r531, %r531, 8;
	add.s64 	%rd437, %rd437, 2;
	setp.ne.s32 	%p144, %r532, 0;
	@%p144 bra 	$L__BB2_132;
$L__BB2_160:
	setp.eq.s32 	%p145, %r105, 0;
	@%p145 bra 	$L__BB2_174;
	setp.eq.s32 	%p146, %r109, -1;
	cvt.u64.u32 	%rd291, %r154;
	add.s64 	%rd292, %rd5, %rd291;
	ld.local.u8 	%rs3, [%rd292];
	@%p146 bra 	$L__BB2_173;
	ld.shared.u64 	%rd44, [m_Local_$_0];
	add.s64 	%rd45, %rd44, %rd32;
	ld.u32 	%r155, [%rd45+12];
	setp.lt.s32 	%p147, %r154, %r155;
	@%p147 bra 	$L__BB2_172;
	ld.shared.u64 	%rd293, [m_Local_$_1];
	atom.global.add.u64 	%rd294, [%rd2+8], 48;
	add.s64 	%rd295, %rd294, 56;
	setp.ge.u64 	%p148, %rd295, %rd293;
	shr.u64 	%rd46, %rd294, 4;
	cvt.u32.u64 	%r539, %rd46;
	setp.eq.s32 	%p149, %r539, -1;
	or.pred  	%p150, %p148, %p149;
	@%p150 bra 	$L__BB2_165;
	shl.b64 	%rd296, %rd46, 32;
	shr.s64 	%rd297, %rd296, 28;
	add.s64 	%rd298, %rd44, %rd297;
	mov.b16 	%rs54, 0;
	st.u8 	[%rd298], %rs54;
	st.u8 	[%rd298+1], %rs54;
	mov.b32 	%r338, 3608;
	st.u32 	[%rd298+4], %r338;
	mov.b16 	%rs55, 1;
	st.u8 	[%rd298+3], %rs55;
	mov.b32 	%r339, 48;
	st.u32 	[%rd298+8], %r339;
	mov.b32 	%r340, -1;
	st.u32 	[%rd298+16], %r340;
	ld.shared.u64 	%rd299, [m_Local_$_0];
	add.s64 	%rd300, %rd299, %rd297;
	mov.b32 	%r341, 0;
	st.u32 	[%rd300+32], %r341;
	ld.shared.u64 	%rd301, [m_Local_$_0];
	add.s64 	%rd302, %rd301, %rd297;
	st.u32 	[%rd302+36], %r341;
	ld.shared.u64 	%rd303, [m_Local_$_0];
	add.s64 	%rd304, %rd303, %rd297;
	st.u32 	[%rd304+40], %r341;
	ld.local.u32 	%r342, [%rd1];
	setp.eq.s32 	%p227, %r342, 0;
	bra.uni 	$L__BB2_166;
$L__BB2_165:
	mov.b32 	%r344, 21106;
	st.local.u32 	[%rd1], %r344;
	mov.b32 	%r539, -1;
	mov.pred 	%p227, 0;
$L__BB2_166:
	mov.b32 	%r540, 0;
	not.pred 	%p152, %p227;
	@%p152 bra 	$L__BB2_171;
	setp.eq.s32 	%p153, %r539, -1;
	@%p153 bra 	$L__BB2_255;
	ld.shared.u64 	%rd305, [m_Local_$_0];
	mul.wide.s32 	%rd47, %r539, 16;
	add.s64 	%rd306, %rd305, %rd47;
	st.u32 	[%rd306+40], %r155;
	ld.local.u32 	%r347, [%rd1];
	setp.eq.s32 	%p154, %r347, 0;
	@%p154 bra 	$L__BB2_169;
	bra.uni 	$L__BB2_171;
$L__BB2_169:
	ld.shared.u64 	%rd307, [m_Local_$_0];
	add.s64 	%rd308, %rd307, %rd47;
	st.u32 	[%rd308+36], %r154;
	ld.local.u32 	%r349, [%rd1];
	setp.ne.s32 	%p155, %r349, 0;
	@%p155 bra 	$L__BB2_171;
	ld.shared.u64 	%rd309, [m_Local_$_0];
	add.s64 	%rd310, %rd309, %rd47;
	st.u32 	[%rd310+32], %r109;
	ld.local.u32 	%r350, [%rd1];
	setp.eq.s32 	%p156, %r350, 0;
	selp.b32 	%r540, %r539, 0, %p156;
$L__BB2_171:
	st.local.u32 	[%rd1], %r540;
	bra.uni 	$L__BB2_174;
$L__BB2_172:
	shl.b32 	%r353, %r154, 2;
	cvt.u64.u32 	%rd311, %r353;
	add.s64 	%rd312, %rd45, %rd311;
	mov.b32 	%r354, 0;
	st.u32 	[%rd312+32], %r354;
	st.u8 	[%rd312+32], %rs3;
	bra.uni 	$L__BB2_174;
$L__BB2_173:
	mov.b32 	%r355, 21352;
	st.local.u32 	[%rd1], %r355;
$L__BB2_174:
	ld.shared.u64 	%rd313, [m_Local_$_1];
	atom.global.add.u64 	%rd314, [%rd2+8], 48;
	add.s64 	%rd315, %rd314, 56;
	setp.lt.u64 	%p157, %rd315, %rd313;
	shr.u64 	%rd316, %rd314, 4;
	cvt.u32.u64 	%r356, %rd316;
	selp.b32 	%r160, %r356, -1, %p157;
	setp.ne.s32 	%p158, %r160, -1;
	@%p158 bra 	$L__BB2_176;
	mov.b32 	%r465, 21352;
	st.local.u32 	[%rd1], %r465;
	bra.uni 	$L__BB2_251;
$L__BB2_176:
	ld.shared.u64 	%rd317, [m_Local_$_0];
	mul.wide.s32 	%rd48, %r160, 16;
	add.s64 	%rd318, %rd317, %rd48;
	mov.b16 	%rs56, 1;
	st.u8 	[%rd318], %rs56;
	mov.b16 	%rs57, 0;
	st.u8 	[%rd318+1], %rs57;
	mov.b32 	%r357, 2905;
	st.u32 	[%rd318+4], %r357;
	st.u8 	[%rd318+3], %rs56;
	mov.b32 	%r358, 48;
	st.u32 	[%rd318+8], %r358;
	mov.b32 	%r359, -1;
	st.u32 	[%rd318+16], %r359;
	ld.shared.u64 	%rd49, [m_Local_$_0];
	mul.wide.s32 	%rd50, %r109, 16;
	add.s64 	%rd319, %rd49, %rd50;
	ld.u32 	%r161, [%rd319+12];
	shl.b32 	%r360, %r161, 2;
	add.s32 	%r361, %r360, 32;
	shr.s32 	%r362, %r361, 31;
	shr.u32 	%r363, %r362, 29;
	add.s32 	%r364, %r361, %r363;
	and.b32  	%r365, %r364, -8;
	sub.s32 	%r366, %r361, %r365;
	setp.eq.s32 	%p159, %r366, 0;
	sub.s32 	%r367, %r360, %r366;
	add.s32 	%r368, %r367, 40;
	selp.b32 	%r162, %r361, %r368, %p159;
	ld.shared.u64 	%rd51, [m_Local_$_1];
	and.b32  	%r369, %r162, 12;
	setp.eq.s32 	%p160, %r369, 0;
	mov.u32 	%r541, %r162;
	@%p160 bra 	$L__BB2_178;
	shr.s32 	%r370, %r162, 31;
	shr.u32 	%r371, %r370, 28;
	add.s32 	%r372, %r162, %r371;
	and.b32  	%r373, %r372, -16;
	add.s32 	%r541, %r373, 16;
$L__BB2_178:
	cvt.s64.s32 	%rd320, %r541;
	atom.global.add.u64 	%rd321, [%rd2+8], %rd320;
	cvt.s64.s32 	%rd322, %r162;
	add.s64 	%rd323, %rd322, %rd321;
	add.s64 	%rd324, %rd323, 8;
	setp.lt.u64 	%p161, %rd324, %rd51;
	shr.u64 	%rd325, %rd321, 4;
	cvt.u32.u64 	%r374, %rd325;
	selp.b32 	%r165, %r374, -1, %p161;
	setp.ne.s32 	%p162, %r165, -1;
	@%p162 bra 	$L__BB2_180;
	mov.b32 	%r429, 21352;
	st.local.u32 	[%rd1], %r429;
	bra.uni 	$L__BB2_219;
$L__BB2_180:
	mul.wide.s32 	%rd52, %r165, 16;
	add.s64 	%rd326, %rd49, %rd52;
	mov.b16 	%rs58, 0;
	st.u8 	[%rd326], %rs58;
	st.u8 	[%rd326+1], %rs58;
	mov.b32 	%r375, 4335;
	st.u32 	[%rd326+4], %r375;
	mov.b16 	%rs59, 1;
	st.u8 	[%rd326+3], %rs59;
	st.u32 	[%rd326+8], %r162;
	st.u32 	[%rd326+12], %r161;
	setp.lt.s32 	%p163, %r161, 1;
	@%p163 bra 	$L__BB2_219;
	setp.eq.s32 	%p164, %r161, 1;
	mov.b32 	%r185, 0;
	@%p164 bra 	$L__BB2_207;
	and.b32  	%r185, %r161, 2147483646;
	neg.s32 	%r543, %r185;
	mov.b32 	%r542, 0;
	mov.u32 	%r544, %r542;
$L__BB2_183:
	add.s32 	%r171, %r544, 1;
	ld.shared.u64 	%rd53, [m_Local_$_0];
	add.s64 	%rd54, %rd53, %rd52;
	ld.u32 	%r172, [%rd54+12];
	setp.lt.s32 	%p165, %r544, %r172;
	@%p165 bra 	$L__BB2_194;
	ld.shared.u64 	%rd327, [m_Local_$_1];
	atom.global.add.u64 	%rd328, [%rd2+8], 48;
	add.s64 	%rd329, %rd328, 56;
	setp.lt.u64 	%p166, %rd329, %rd327;
	shr.u64 	%rd55, %rd328, 4;
	cvt.u32.u64 	%r545, %rd55;
	setp.ne.s32 	%p167, %r545, -1;
	and.pred  	%p168, %p166, %p167;
	@%p168 bra 	$L__BB2_186;
	mov.b32 	%r384, 21106;
	st.local.u32 	[%rd1], %r384;
	mov.b32 	%r545, -1;
	mov.pred 	%p228, 0;
	bra.uni 	$L__BB2_187;
$L__BB2_186:
	shl.b64 	%rd330, %rd55, 32;
	shr.s64 	%rd331, %rd330, 28;
	add.s64 	%rd332, %rd53, %rd331;
	mov.b16 	%rs60, 0;
	st.u8 	[%rd332], %rs60;
	st.u8 	[%rd332+1], %rs60;
	mov.b32 	%r378, 3608;
	st.u32 	[%rd332+4], %r378;
	mov.b16 	%rs61, 1;
	st.u8 	[%rd332+3], %rs61;
	mov.b32 	%r379, 48;
	st.u32 	[%rd332+8], %r379;
	mov.b32 	%r380, -1;
	st.u32 	[%rd332+16], %r380;
	ld.shared.u64 	%rd333, [m_Local_$_0];
	add.s64 	%rd334, %rd333, %rd331;
	mov.b32 	%r381, 0;
	st.u32 	[%rd334+32], %r381;
	ld.shared.u64 	%rd335, [m_Local_$_0];
	add.s64 	%rd336, %rd335, %rd331;
	st.u32 	[%rd336+36], %r381;
	ld.shared.u64 	%rd337, [m_Local_$_0];
	add.s64 	%rd338, %rd337, %rd331;
	st.u32 	[%rd338+40], %r381;
	ld.local.u32 	%r382, [%rd1];
	setp.eq.s32 	%p228, %r382, 0;
$L__BB2_187:
	mov.b32 	%r546, 0;
	not.pred 	%p170, %p228;
	@%p170 bra 	$L__BB2_193;
	setp.ne.s32 	%p171, %r545, -1;
	@%p171 bra 	$L__BB2_190;
	mov.b32 	%r392, 21352;
	st.local.u32 	[%rd1], %r392;
	bra.uni 	$L__BB2_193;
$L__BB2_190:
	ld.shared.u64 	%rd339, [m_Local_$_0];
	mul.wide.s32 	%rd56, %r545, 16;
	add.s64 	%rd340, %rd339, %rd56;
	st.u32 	[%rd340+40], %r172;
	ld.local.u32 	%r387, [%rd1];
	setp.ne.s32 	%p172, %r387, 0;
	@%p172 bra 	$L__BB2_193;
	ld.shared.u64 	%rd341, [m_Local_$_0];
	add.s64 	%rd342, %rd341, %rd56;
	st.u32 	[%rd342+36], %r544;
	ld.local.u32 	%r389, [%rd1];
	setp.ne.s32 	%p173, %r389, 0;
	@%p173 bra 	$L__BB2_193;
	ld.shared.u64 	%rd343, [m_Local_$_0];
	add.s64 	%rd344, %rd343, %rd56;
	st.u32 	[%rd344+32], %r165;
	ld.local.u32 	%r390, [%rd1];
	setp.eq.s32 	%p174, %r390, 0;
	selp.b32 	%r546, %r545, 0, %p174;
$L__BB2_193:
	st.local.u32 	[%rd1], %r546;
	bra.uni 	$L__BB2_195;
$L__BB2_194:
	cvt.u64.u32 	%rd345, %r542;
	add.s64 	%rd346, %rd54, %rd345;
	mov.b32 	%r393, 0;
	st.u32 	[%rd346+32], %r393;
$L__BB2_195:
	ld.shared.u64 	%rd57, [m_Local_$_0];
	add.s64 	%rd58, %rd57, %rd52;
	ld.u32 	%r177, [%rd58+12];
	setp.lt.s32 	%p175, %r171, %r177;
	@%p175 bra 	$L__BB2_205;
	ld.shared.u64 	%rd347, [m_Local_$_1];
	atom.global.add.u64 	%rd348, [%rd2+8], 48;
	add.s64 	%rd349, %rd348, 56;
	setp.ge.u64 	%p176, %rd349, %rd347;
	shr.u64 	%rd59, %rd348, 4;
	cvt.u32.u64 	%r547, %rd59;
	setp.eq.s32 	%p177, %r547, -1;
	or.pred  	%p178, %p176, %p177;
	@%p178 bra 	$L__BB2_198;
	shl.b64 	%rd350, %rd59, 32;
	shr.s64 	%rd351, %rd350, 28;
	add.s64 	%rd352, %rd57, %rd351;
	mov.b16 	%rs62, 0;
	st.u8 	[%rd352], %rs62;
	st.u8 	[%rd352+1], %rs62;
	mov.b32 	%r394, 3608;
	st.u32 	[%rd352+4], %r394;
	mov.b16 	%rs63, 1;
	st.u8 	[%rd352+3], %rs63;
	mov.b32 	%r395, 48;
	st.u32 	[%rd352+8], %r395;
	mov.b32 	%r396, -1;
	st.u32 	[%rd352+16], %r396;
	ld.shared.u64 	%rd353, [m_Local_$_0];
	add.s64 	%rd354, %rd353, %rd351;
	mov.b32 	%r397, 0;
	st.u32 	[%rd354+32], %r397;
	ld.shared.u64 	%rd355, [m_Local_$_0];
	add.s64 	%rd356, %rd355, %rd351;
	st.u32 	[%rd356+36], %r397;
	ld.shared.u64 	%rd357, [m_Local_$_0];
	add.s64 	%rd358, %rd357, %rd351;
	st.u32 	[%rd358+40], %r397;
	ld.local.u32 	%r398, [%rd1];
	setp.eq.s32 	%p229, %r398, 0;
	bra.uni 	$L__BB2_199;
$L__BB2_198:
	mov.b32 	%r400, 21106;
	st.local.u32 	[%rd1], %r400;
	mov.b32 	%r547, -1;
	mov.pred 	%p229, 0;
$L__BB2_199:
	mov.b32 	%r548, 0;
	not.pred 	%p180, %p229;
	@%p180 bra 	$L__BB2_204;
	setp.eq.s32 	%p181, %r547, -1;
	@%p181 bra 	$L__BB2_256;
	ld.shared.u64 	%rd359, [m_Local_$_0];
	mul.wide.s32 	%rd60, %r547, 16;
	add.s64 	%rd360, %rd359, %rd60;
	st.u32 	[%rd360+40], %r177;
	ld.local.u32 	%r403, [%rd1];
	setp.eq.s32 	%p182, %r403, 0;
	@%p182 bra 	$L__BB2_202;
	bra.uni 	$L__BB2_204;
$L__BB2_202:
	ld.shared.u64 	%rd361, [m_Local_$_0];
	add.s64 	%rd362, %rd361, %rd60;
	st.u32 	[%rd362+36], %r171;
	ld.local.u32 	%r405, [%rd1];
	setp.ne.s32 	%p183, %r405, 0;
	@%p183 bra 	$L__BB2_204;
	ld.shared.u64 	%rd363, [m_Local_$_0];
	add.s64 	%rd364, %rd363, %rd60;
	st.u32 	[%rd364+32], %r165;
	ld.local.u32 	%r406, [%rd1];
	setp.eq.s32 	%p184, %r406, 0;
	selp.b32 	%r548, %r547, 0, %p184;
$L__BB2_204:
	st.local.u32 	[%rd1], %r548;
	bra.uni 	$L__BB2_206;
$L__BB2_205:
	add.s32 	%r409, %r542, 4;
	cvt.u64.u32 	%rd365, %r409;
	add.s64 	%rd366, %rd58, %rd365;
	mov.b32 	%r410, 0;
	st.u32 	[%rd366+32], %r410;
$L__BB2_206:
	add.s32 	%r544, %r544, 2;
	add.s32 	%r543, %r543, 2;
	add.s32 	%r542, %r542, 8;
	setp.ne.s32 	%p185, %r543, 0;
	@%p185 bra 	$L__BB2_183;
$L__BB2_207:
	and.b32  	%r411, %r161, 1;
	setp.eq.b32 	%p186, %r411, 1;
	not.pred 	%p187, %p186;
	@%p187 bra 	$L__BB2_219;
	ld.shared.u64 	%rd61, [m_Local_$_0];
	add.s64 	%rd62, %rd61, %rd52;
	ld.u32 	%r186, [%rd62+12];
	setp.lt.s32 	%p188, %r185, %r186;
	@%p188 bra 	$L__BB2_218;
	ld.shared.u64 	%rd367, [m_Local_$_1];
	atom.global.add.u64 	%rd368, [%rd2+8], 48;
	add.s64 	%rd369, %rd368, 56;
	setp.ge.u64 	%p189, %rd369, %rd367;
	shr.u64 	%rd63, %rd368, 4;
	cvt.u32.u64 	%r550, %rd63;
	setp.eq.s32 	%p190, %r550, -1;
	or.pred  	%p191, %p189, %p190;
	@%p191 bra 	$L__BB2_211;
	shl.b64 	%rd370, %rd63, 32;
	shr.s64 	%rd371, %rd370, 28;
	add.s64 	%rd372, %rd61, %rd371;
	mov.b16 	%rs64, 0;
	st.u8 	[%rd372], %rs64;
	st.u8 	[%rd372+1], %rs64;
	mov.b32 	%r412, 3608;
	st.u32 	[%rd372+4], %r412;
	mov.b16 	%rs65, 1;
	st.u8 	[%rd372+3], %rs65;
	mov.b32 	%r413, 48;
	st.u32 	[%rd372+8], %r413;
	mov.b32 	%r414, -1;
	st.u32 	[%rd372+16], %r414;
	ld.shared.u64 	%rd373, [m_Local_$_0];
	add.s64 	%rd374, %rd373, %rd371;
	mov.b32 	%r415, 0;
	st.u32 	[%rd374+32], %r415;
	ld.shared.u64 	%rd375, [m_Local_$_0];
	add.s64 	%rd376, %rd375, %rd371;
	st.u32 	[%rd376+36], %r415;
	ld.shared.u64 	%rd377, [m_Local_$_0];
	add.s64 	%rd378, %rd377, %rd371;
	st.u32 	[%rd378+40], %r415;
	ld.local.u32 	%r416, [%rd1];
	setp.eq.s32 	%p230, %r416, 0;
	bra.uni 	$L__BB2_212;
$L__BB2_211:
	mov.b32 	%r418, 21106;
	st.local.u32 	[%rd1], %r418;
	mov.b32 	%r550, -1;
	mov.pred 	%p230, 0;
$L__BB2_212:
	mov.b32 	%r551, 0;
	not.pred 	%p193, %p230;
	@%p193 bra 	$L__BB2_217;
	setp.eq.s32 	%p194, %r550, -1;
	@%p194 bra 	$L__BB2_257;
	ld.shared.u64 	%rd379, [m_Local_$_0];
	mul.wide.s32 	%rd64, %r550, 16;
	add.s64 	%rd380, %rd379, %rd64;
	st.u32 	[%rd380+40], %r186;
	ld.local.u32 	%r421, [%rd1];
	setp.eq.s32 	%p195, %r421, 0;
	@%p195 bra 	$L__BB2_215;
	bra.uni 	$L__BB2_217;
$L__BB2_215:
	ld.shared.u64 	%rd381, [m_Local_$_0];
	add.s64 	%rd382, %rd381, %rd64;
	st.u32 	[%rd382+36], %r185;
	ld.local.u32 	%r423, [%rd1];
	setp.ne.s32 	%p196, %r423, 0;
	@%p196 bra 	$L__BB2_217;
	ld.shared.u64 	%rd383, [m_Local_$_0];
	add.s64 	%rd384, %rd383, %rd64;
	st.u32 	[%rd384+32], %r165;
	ld.local.u32 	%r424, [%rd1];
	setp.eq.s32 	%p197, %r424, 0;
	selp.b32 	%r551, %r550, 0, %p197;
$L__BB2_217:
	st.local.u32 	[%rd1], %r551;
	bra.uni 	$L__BB2_219;
$L__BB2_218:
	shl.b32 	%r427, %r185, 2;
	cvt.u64.u32 	%rd385, %r427;
	add.s64 	%rd386, %rd62, %rd385;
	mov.b32 	%r428, 0;
	st.u32 	[%rd386+32], %r428;
$L__BB2_219:
	setp.lt.s32 	%p198, %r161, 1;
	@%p198 bra 	$L__BB2_250;
	mul.wide.s32 	%rd65, %r165, 16;
	neg.s32 	%r553, %r161;
	mov.b32 	%r552, 0;
	mov.u32 	%r554, %r552;
$L__BB2_221:
	setp.ne.s32 	%p199, %r109, -1;
	@%p199 bra 	$L__BB2_223;
	mov.b32 	%r446, 21352;
	st.local.u32 	[%rd1], %r446;
	mov.b16 	%rs72, 0;
	bra.uni 	$L__BB2_235;
$L__BB2_223:
	ld.shared.u64 	%rd66, [m_Local_$_0];
	add.s64 	%rd67, %rd66, %rd50;
	ld.u32 	%r195, [%rd67+12];
	setp.lt.s32 	%p200, %r554, %r195;
	@%p200 bra 	$L__BB2_234;
	ld.shared.u64 	%rd387, [m_Local_$_1];
	atom.global.add.u64 	%rd388, [%rd2+8], 48;
	add.s64 	%rd389, %rd388, 56;
	setp.lt.u64 	%p201, %rd389, %rd387;
	shr.u64 	%rd68, %rd388, 4;
	cvt.u32.u64 	%r555, %rd68;
	setp.ne.s32 	%p202, %r555, -1;
	and.pred  	%p203, %p201, %p202;
	@%p203 bra 	$L__BB2_226;
	mov.b32 	%r437, 21106;
	st.local.u32 	[%rd1], %r437;
	mov.b32 	%r555, -1;
	mov.pred 	%p231, 0;
	bra.uni 	$L__BB2_227;
$L__BB2_226:
	shl.b64 	%rd390, %rd68, 32;
	shr.s64 	%rd391, %rd390, 28;
	add.s64 	%rd392, %rd66, %rd391;
	mov.b16 	%rs66, 0;
	st.u8 	[%rd392], %rs66;
	st.u8 	[%rd392+1], %rs66;
	mov.b32 	%r431, 3608;
	st.u32 	[%rd392+4], %r431;
	mov.b16 	%rs67, 1;
	st.u8 	[%rd392+3], %rs67;
	mov.b32 	%r432, 48;
	st.u32 	[%rd392+8], %r432;
	mov.b32 	%r433, -1;
	st.u32 	[%rd392+16], %r433;
	ld.shared.u64 	%rd393, [m_Local_$_0];
	add.s64 	%rd394, %rd393, %rd391;
	mov.b32 	%r434, 0;
	st.u32 	[%rd394+32], %r434;
	ld.shared.u64 	%rd395, [m_Local_$_0];
	add.s64 	%rd396, %rd395, %rd391;
	st.u32 	[%rd396+36], %r434;
	ld.shared.u64 	%rd397, [m_Local_$_0];
	add.s64 	%rd398, %rd397, %rd391;
	st.u32 	[%rd398+40], %r434;
	ld.local.u32 	%r435, [%rd1];
	setp.eq.s32 	%p231, %r435, 0;
$L__BB2_227:
	mov.b32 	%r556, 0;
	not.pred 	%p205, %p231;
	@%p205 bra 	$L__BB2_233;
	setp.ne.s32 	%p206, %r555, -1;
	@%p206 bra 	$L__BB2_230;
	mov.b32 	%r445, 21352;
	st.local.u32 	[%rd1], %r445;
	bra.uni 	$L__BB2_233;
$L__BB2_230:
	ld.shared.u64 	%rd399, [m_Local_$_0];
	mul.wide.s32 	%rd69, %r555, 16;
	add.s64 	%rd400, %rd399, %rd69;
	st.u32 	[%rd400+40], %r195;
	ld.local.u32 	%r440, [%rd1];
	setp.ne.s32 	%p207, %r440, 0;
	@%p207 bra 	$L__BB2_233;
	ld.shared.u64 	%rd401, [m_Local_$_0];
	add.s64 	%rd402, %rd401, %rd69;
	st.u32 	[%rd402+36], %r554;
	ld.local.u32 	%r442, [%rd1];
	setp.ne.s32 	%p208, %r442, 0;
	@%p208 bra 	$L__BB2_233;
	ld.shared.u64 	%rd403, [m_Local_$_0];
	add.s64 	%rd404, %rd403, %rd69;
	st.u32 	[%rd404+32], %r109;
	ld.local.u32 	%r443, [%rd1];
	setp.eq.s32 	%p209, %r443, 0;
	selp.b32 	%r556, %r555, 0, %p209;
$L__BB2_233:
	st.local.u32 	[%rd1], %r556;
	mov.b16 	%rs72, 0;
	bra.uni 	$L__BB2_235;
$L__BB2_234:
	cvt.u64.u32 	%rd405, %r552;
	add.s64 	%rd406, %rd67, %rd405;
	ld.u8 	%rs72, [%rd406+32];
$L__BB2_235:
	setp.ne.s32 	%p210, %r165, -1;
	@%p210 bra 	$L__BB2_237;
	mov.b32 	%r463, 21352;
	st.local.u32 	[%rd1], %r463;
	bra.uni 	$L__BB2_249;
$L__BB2_237:
	ld.shared.u64 	%rd70, [m_Local_$_0];
	add.s64 	%rd71, %rd70, %rd65;
	ld.u32 	%r200, [%rd71+12];
	setp.lt.s32 	%p211, %r554, %r200;
	@%p211 bra 	$L__BB2_248;
	ld.shared.u64 	%rd407, [m_Local_$_1];
	atom.global.add.u64 	%rd408, [%rd2+8], 48;
	add.s64 	%rd409, %rd408, 56;
	setp.lt.u64 	%p212, %rd409, %rd407;
	shr.u64 	%rd72, %rd408, 4;
	cvt.u32.u64 	%r557, %rd72;
	setp.ne.s32 	%p213, %r557, -1;
	and.pred  	%p214, %p212, %p213;
	@%p214 bra 	$L__BB2_240;
	mov.b32 	%r453, 21106;
	st.local.u32 	[%rd1], %r453;
	mov.b32 	%r557, -1;
	mov.pred 	%p232, 0;
	bra.uni 	$L__BB2_241;
$L__BB2_240:
	shl.b64 	%rd410, %rd72, 32;
	shr.s64 	%rd411, %rd410, 28;
	add.s64 	%rd412, %rd70, %rd411;
	mov.b16 	%rs70, 0;
	st.u8 	[%rd412], %rs70;
	st.u8 	[%rd412+1], %rs70;
	mov.b32 	%r447, 3608;
	st.u32 	[%rd412+4], %r447;
	mov.b16 	%rs71, 1;
	st.u8 	[%rd412+3], %rs71;
	mov.b32 	%r448, 48;
	st.u32 	[%rd412+8], %r448;
	mov.b32 	%r449, -1;
	st.u32 	[%rd412+16], %r449;
	ld.shared.u64 	%rd413, [m_Local_$_0];
	add.s64 	%rd414, %rd413, %rd411;
	mov.b32 	%r450, 0;
	st.u32 	[%rd414+32], %r450;
	ld.shared.u64 	%rd415, [m_Local_$_0];
	add.s64 	%rd416, %rd415, %rd411;
	st.u32 	[%rd416+36], %r450;
	ld.shared.u64 	%rd417, [m_Local_$_0];
	add.s64 	%rd418, %rd417, %rd411;
	st.u32 	[%rd418+40], %r450;
	ld.local.u32 	%r451, [%rd1];
	setp.eq.s32 	%p232, %r451, 0;
$L__BB2_241:
	mov.b32 	%r558, 0;
	not.pred 	%p216, %p232;
	@%p216 bra 	$L__BB2_247;
	setp.ne.s32 	%p217, %r557, -1;
	@%p217 bra 	$L__BB2_244;
	mov.b32 	%r461, 21352;
	st.local.u32 	[%rd1], %r461;
	bra.uni 	$L__BB2_247;
$L__BB2_244:
	ld.shared.u64 	%rd419, [m_Local_$_0];
	mul.wide.s32 	%rd73, %r557, 16;
	add.s64 	%rd420, %rd419, %rd73;
	st.u32 	[%rd420+40], %r200;
	ld.local.u32 	%r456, [%rd1];
	setp.ne.s32 	%p218, %r456, 0;
	@%p218 bra 	$L__BB2_247;
	ld.shared.u64 	%rd421, [m_Local_$_0];
	add.s64 	%rd422, %rd421, %rd73;
	st.u32 	[%rd422+36], %r554;
	ld.local.u32 	%r458, [%rd1];
	setp.ne.s32 	%p219, %r458, 0;
	@%p219 bra 	$L__BB2_247;
	ld.shared.u64 	%rd423, [m_Local_$_0];
	add.s64 	%rd424, %rd423, %rd73;
	st.u32 	[%rd424+32], %r165;
	ld.local.u32 	%r459, [%rd1];
	setp.eq.s32 	%p220, %r459, 0;
	selp.b32 	%r558, %r557, 0, %p220;
$L__BB2_247:
	st.local.u32 	[%rd1], %r558;
	bra.uni 	$L__BB2_249;
$L__BB2_248:
	cvt.u64.u32 	%rd425, %r552;
	add.s64 	%rd426, %rd71, %rd425;
	mov.b32 	%r462, 0;
	st.u32 	[%rd426+32], %r462;
	st.u8 	[%rd426+32], %rs72;
$L__BB2_249:
	add.s32 	%r554, %r554, 1;
	add.s32 	%r553, %r553, 1;
	setp.ne.s32 	%p221, %r553, 0;
	add.s32 	%r552, %r552, 4;
	@%p221 bra 	$L__BB2_221;
$L__BB2_250:
	ld.shared.u64 	%rd427, [m_Local_$_0];
	add.s64 	%rd428, %rd427, %rd48;
	st.u32 	[%rd428+32], %r165;
	ld.shared.u64 	%rd429, [m_Local_$_0];
	add.s64 	%rd430, %rd429, %rd48;
	st.u32 	[%rd430+40], %r161;
	ld.shared.u64 	%rd431, [m_Local_$_0];
	add.s64 	%rd432, %rd431, %rd48;
	mov.b32 	%r464, 0;
	st.u32 	[%rd432+48], %r464;
$L__BB2_251:
	st.param.b32 	[func_retval0], %r160;
	ret;
$L__BB2_252:
	mov.b32 	%r279, 21352;
	st.local.u32 	[%rd1], %r279;
	bra.uni 	$L__BB2_114;
$L__BB2_253:
	mov.b32 	%r296, 21352;
	st.local.u32 	[%rd1], %r296;
	bra.uni 	$L__BB2_127;
$L__BB2_254:
	mov.b32 	%r334, 21352;
	st.local.u32 	[%rd1], %r334;
	bra.uni 	$L__BB2_156;
$L__BB2_255:
	mov.b32 	%r352, 21352;
	st.local.u32 	[%rd1], %r352;
	bra.uni 	$L__BB2_171;
$L__BB2_256:
	mov.b32 	%r408, 21352;
	st.local.u32 	[%rd1], %r408;
	bra.uni 	$L__BB2_204;
$L__BB2_257:
	mov.b32 	%r426, 21352;
	st.local.u32 	[%rd1], %r426;
	bra.uni 	$L__BB2_217;

}
.func  (.param .b32 func_retval0) _Z22java_lang_String_splitPciiiPi(
	.param .b64 _Z22java_lang_String_splitPciiiPi_param_0,
	.param .b32 _Z22java_lang_String_splitPciiiPi_param_1,
	.param .b32 _Z22java_lang_String_splitPciiiPi_param_2,
	.param .b64 _Z22java_lang_String_splitPciiiPi_param_3
)
{
	.reg .pred 	%p<597>;
	.reg .b16 	%rs<159>;
	.reg .b32 	%r<1235>;
	.reg .b64 	%rd<993>;

	ld.param.u64 	%rd175, [_Z22java_lang_String_splitPciiiPi_param_0];
	ld.param.u32 	%r321, [_Z22java_lang_String_splitPciiiPi_param_1];
	ld.param.u32 	%r322, [_Z22java_lang_String_splitPciiiPi_param_2];
	ld.param.u64 	%rd176, [_Z22java_lang_String_splitPciiiPi_param_3];
	cvta.to.global.u64 	%rd1, %rd175;
	cvta.to.local.u64 	%rd2, %rd176;
	setp.ne.s32 	%p76, %r321, -1;
	@%p76 bra 	$L__BB3_2;
	mov.b32 	%r324, 21352;
	st.local.u32 	[%rd2], %r324;
	mov.b32 	%r1104, 0;
	mov.u32 	%r1105, %r1104;
	bra.uni 	$L__BB3_3;
$L__BB3_2:
	ld.shared.u64 	%rd177, [m_Local_$_0];
	mul.wide.s32 	%rd178, %r321, 16;
	add.s64 	%rd179, %rd177, %rd178;
	ld.u32 	%r1104, [%rd179+32];
	ld.u32 	%r1105, [%rd179+40];
$L__BB3_3:
	setp.ne.s32 	%p77, %r322, -1;
	@%p77 bra 	$L__BB3_5;
	mov.b32 	%r326, 21352;
	st.local.u32 	[%rd2], %r326;
	mov.b32 	%r1106, 0;
	mov.u32 	%r1107, %r1106;
	bra.uni 	$L__BB3_6;
$L__BB3_5:
	ld.shared.u64 	%rd180, [m_Local_$_0];
	mul.wide.s32 	%rd181, %r322, 16;
	add.s64 	%rd182, %rd180, %rd181;
	ld.u32 	%r1106, [%rd182+32];
	ld.u32 	%r1107, [%rd182+40];
$L__BB3_6:
	setp.ne.s32 	%p78, %r1105, 0;
	setp.ne.s32 	%p79, %r1107, 0;
	and.pred  	%p1, %p78, %p79;
	@%p1 bra 	$L__BB3_8;
	mov.b32 	%r1122, 0;
	ld.shared.u64 	%rd992, [m_Local_$_1];
	bra.uni 	$L__BB3_74;
$L__BB3_8:
	setp.lt.s32 	%p80, %r1105, 1;
	mov.b32 	%r1122, 0;
	@%p80 bra 	$L__BB3_73;
	mul.wide.s32 	%rd4, %r1104, 16;
	mul.wide.s32 	%rd5, %r1106, 16;
	mov.b32 	%r1123, 0;
	mov.u32 	%r1122, %r1123;
$L__BB3_10:
	setp.ne.s32 	%p81, %r1104, -1;
	@%p81 bra 	$L__BB3_12;
	mov.b32 	%r348, 21352;
	st.local.u32 	[%rd2], %r348;
	mov.b16 	%rs147, 0;
	bra.uni 	$L__BB3_24;
$L__BB3_12:
	ld.shared.u64 	%rd6, [m_Local_$_0];
	add.s64 	%rd7, %rd6, %rd4;
	ld.u32 	%r330, [%rd7+12];
	setp.gt.s32 	%p82, %r1123, -1;
	setp.lt.s32 	%p83, %r1123, %r330;
	and.pred  	%p84, %p82, %p83;
	@%p84 bra 	$L__BB3_23;
	ld.shared.u64 	%rd185, [m_Local_$_1];
	atom.global.add.u64 	%rd186, [%rd1+8], 48;
	add.s64 	%rd187, %rd186, 56;
	setp.lt.u64 	%p85, %rd187, %rd185;
	shr.u64 	%rd8, %rd186, 4;
	cvt.u32.u64 	%r1110, %rd8;
	setp.ne.s32 	%p86, %r1110, -1;
	and.pred  	%p87, %p85, %p86;
	@%p87 bra 	$L__BB3_15;
	mov.b32 	%r339, 21106;
	st.local.u32 	[%rd2], %r339;
	mov.b32 	%r1110, -1;
	mov.pred 	%p560, 0;
	bra.uni 	$L__BB3_16;
$L__BB3_15:
	shl.b64 	%rd188, %rd8, 32;
	shr.s64 	%rd189, %rd188, 28;
	add.s64 	%rd190, %rd6, %rd189;
	mov.b16 	%rs25, 0;
	st.u8 	[%rd190], %rs25;
	st.u8 	[%rd190+1], %rs25;
	mov.b32 	%r333, 3608;
	st.u32 	[%rd190+4], %r333;
	mov.b16 	%rs26, 1;
	st.u8 	[%rd190+3], %rs26;
	mov.b32 	%r334, 48;
	st.u32 	[%rd190+8], %r334;
	mov.b32 	%r335, -1;
	st.u32 	[%rd190+16], %r335;
	ld.shared.u64 	%rd191, [m_Local_$_0];
	add.s64 	%rd192, %rd191, %rd189;
	mov.b32 	%r336, 0;
	st.u32 	[%rd192+32], %r336;
	ld.shared.u64 	%rd193, [m_Local_$_0];
	add.s64 	%rd194, %rd193, %rd189;
	st.u32 	[%rd194+36], %r336;
	ld.shared.u64 	%rd195, [m_Local_$_0];
	add.s64 	%rd196, %rd195, %rd189;
	st.u32 	[%rd196+40], %r336;
	ld.local.u32 	%r337, [%rd2];
	setp.eq.s32 	%p560, %r337, 0;
$L__BB3_16:
	mov.b32 	%r1111, 0;
	not.pred 	%p89, %p560;
	@%p89 bra 	$L__BB3_22;
	setp.ne.s32 	%p90, %r1110, -1;
	@%p90 bra 	$L__BB3_19;
	mov.b32 	%r347, 21352;
	st.local.u32 	[%rd2], %r347;
	bra.uni 	$L__BB3_22;
$L__BB3_19:
	ld.shared.u64 	%rd197, [m_Local_$_0];
	mul.wide.s32 	%rd9, %r1110, 16;
	add.s64 	%rd198, %rd197, %rd9;
	st.u32 	[%rd198+40], %r330;
	ld.local.u32 	%r342, [%rd2];
	setp.ne.s32 	%p91, %r342, 0;
	@%p91 bra 	$L__BB3_22;
	ld.shared.u64 	%rd199, [m_Local_$_0];
	add.s64 	%rd200, %rd199, %rd9;
	st.u32 	[%rd200+36], %r1123;
	ld.local.u32 	%r344, [%rd2];
	setp.ne.s32 	%p92, %r344, 0;
	@%p92 bra 	$L__BB3_22;
	ld.shared.u64 	%rd201, [m_Local_$_0];
	add.s64 	%rd202, %rd201, %rd9;
	st.u32 	[%rd202+32], %r1104;
	ld.local.u32 	%r345, [%rd2];
	setp.eq.s32 	%p93, %r345, 0;
	selp.b32 	%r1111, %r1110, 0, %p93;
$L__BB3_22:
	st.local.u32 	[%rd2], %r1111;
	mov.b16 	%rs147, 0;
	bra.uni 	$L__BB3_24;
$L__BB3_23:
	shl.b32 	%r331, %r1123, 2;
	add.s32 	%r332, %r331, 32;
	cvt.u64.u32 	%rd183, %r332;
	add.s64 	%rd184, %rd7, %rd183;
	ld.u8 	%rs147, [%rd184];
$L__BB3_24:
	setp.ne.s32 	%p94, %r1106, -1;
	@%p94 bra 	$L__BB3_26;
	mov.b32 	%r364, 21352;
	st.local.u32 	[%rd2], %r364;
	mov.b16 	%rs148, 0;
	bra.uni 	$L__BB3_38;
$L__BB3_26:
	ld.shared.u64 	%rd10, [m_Local_$_0];
	add.s64 	%rd11, %rd10, %rd5;
	ld.u32 	%r16, [%rd11+12];
	setp.gt.s32 	%p95, %r16, 0;
	@%p95 bra 	$L__BB3_37;
	ld.shared.u64 	%rd203, [m_Local_$_1];
	atom.global.add.u64 	%rd204, [%rd1+8], 48;
	add.s64 	%rd205, %rd204, 56;
	setp.lt.u64 	%p96, %rd205, %rd203;
	shr.u64 	%rd12, %rd204, 4;
	cvt.u32.u64 	%r1112, %rd12;
	setp.ne.s32 	%p97, %r1112, -1;
	and.pred  	%p98, %p96, %p97;
	@%p98 bra 	$L__BB3_29;
	mov.b32 	%r355, 21106;
	st.local.u32 	[%rd2], %r355;
	mov.b32 	%r1112, -1;
	mov.pred 	%p561, 0;
	bra.uni 	$L__BB3_30;
$L__BB3_29:
	shl.b64 	%rd206, %rd12, 32;
	shr.s64 	%rd207, %rd206, 28;
	add.s64 	%rd208, %rd10, %rd207;
	mov.b16 	%rs29, 0;
	st.u8 	[%rd208], %rs29;
	st.u8 	[%rd208+1], %rs29;
	mov.b32 	%r349, 3608;
	st.u32 	[%rd208+4], %r349;
	mov.b16 	%rs30, 1;
	st.u8 	[%rd208+3], %rs30;
	mov.b32 	%r350, 48;
	st.u32 	[%rd208+8], %r350;
	mov.b32 	%r351, -1;
	st.u32 	[%rd208+16], %r351;
	ld.shared.u64 	%rd209, [m_Local_$_0];
	add.s64 	%rd210, %rd209, %rd207;
	mov.b32 	%r352, 0;
	st.u32 	[%rd210+32], %r352;
	ld.shared.u64 	%rd211, [m_Local_$_0];
	add.s64 	%rd212, %rd211, %rd207;
	st.u32 	[%rd212+36], %r352;
	ld.shared.u64 	%rd213, [m_Local_$_0];
	add.s64 	%rd214, %rd213, %rd207;
	st.u32 	[%rd214+40], %r352;
	ld.local.u32 	%r353, [%rd2];
	setp.eq.s32 	%p561, %r353, 0;
$L__BB3_30:
	mov.b32 	%r1113, 0;
	not.pred 	%p100, %p561;
	@%p100 bra 	$L__BB3_36;
	setp.ne.s32 	%p101, %r1112, -1;
	@%p101 bra 	$L__BB3_33;
	mov.b32 	%r363, 21352;
	st.local.u32 	[%rd2], %r363;
	bra.uni 	$L__BB3_36;
$L__BB3_33:
	ld.shared.u64 	%rd215, [m_Local_$_0];
	mul.wide.s32 	%rd13, %r1112, 16;
	add.s64 	%rd216, %rd215, %rd13;
	st.u32 	[%rd216+40], %r16;
	ld.local.u32 	%r358, [%rd2];
	setp.ne.s32 	%p102, %r358, 0;
	@%p102 bra 	$L__BB3_36;
	ld.shared.u64 	%rd217, [m_Local_$_0];
	add.s64 	%rd218, %rd217, %rd13;
	mov.b32 	%r1113, 0;
	st.u32 	[%rd218+36], %r1113;
	ld.local.u32 	%r360, [%rd2];
	setp.ne.s32 	%p103, %r360, 0;
	@%p103 bra 	$L__BB3_36;
	ld.shared.u64 	%rd219, [m_Local_$_0];
	add.s64 	%rd220, %rd219, %rd13;
	st.u32 	[%rd220+32], %r1106;
	ld.local.u32 	%r361, [%rd2];
	setp.eq.s32 	%p104, %r361, 0;
	selp.b32 	%r1113, %r1112, 0, %p104;
$L__BB3_36:
	st.local.u32 	[%rd2], %r1113;
	mov.b16 	%rs148, 0;
	bra.uni 	$L__BB3_38;
$L__BB3_37:
	ld.u8 	%rs148, [%rd11+32];
$L__BB3_38:
	and.b16  	%rs33, %rs148, 255;
	and.b16  	%rs34, %rs147, 255;
	setp.ne.s16 	%p105, %rs34, %rs33;
	@%p105 bra 	$L__BB3_72;
	setp.lt.s32 	%p106, %r1107, 2;
	mov.b32 	%r1120, 1;
	@%p106 bra 	$L__BB3_71;
	mov.b32 	%r1114, 1;
	mov.u32 	%r1115, %r1123;
	bra.uni 	$L__BB3_42;
$L__BB3_41:
	add.s32 	%r1114, %r1114, 1;
	setp.eq.s32 	%p132, %r1114, %r1107;
	mov.b32 	%r1120, 1;
	mov.u32 	%r1115, %r1123;
	@%p132 bra 	$L__BB3_71;
$L__BB3_42:
	setp.ne.s32 	%p107, %r1104, -1;
	add.s32 	%r1123, %r1115, 1;
	@%p107 bra 	$L__BB3_44;
	mov.b32 	%r385, 21352;
	st.local.u32 	[%rd2], %r385;
	mov.b16 	%rs149, 0;
	bra.uni 	$L__BB3_56;
$L__BB3_44:
	ld.shared.u64 	%rd14, [m_Local_$_0];
	add.s64 	%rd15, %rd14, %rd4;
	ld.u32 	%r367, [%rd15+12];
	setp.gt.s32 	%p108, %r1115, -2;
	setp.lt.s32 	%p109, %r1123, %r367;
	and.pred  	%p110, %p108, %p109;
	@%p110 bra 	$L__BB3_55;
	ld.shared.u64 	%rd223, [m_Local_$_1];
	atom.global.add.u64 	%rd224, [%rd1+8], 48;
	add.s64 	%rd225, %rd224, 56;
	setp.lt.u64 	%p111, %rd225, %rd223;
	shr.u64 	%rd16, %rd224, 4;
	cvt.u32.u64 	%r1116, %rd16;
	setp.ne.s32 	%p112, %r1116, -1;
	and.pred  	%p113, %p111, %p112;
	@%p113 bra 	$L__BB3_47;
	mov.b32 	%r376, 21106;
	st.local.u32 	[%rd2], %r376;
	mov.b32 	%r1116, -1;
	mov.pred 	%p562, 0;
	bra.uni 	$L__BB3_48;
$L__BB3_47:
	shl.b64 	%rd226, %rd16, 32;
	shr.s64 	%rd227, %rd226, 28;
	add.s64 	%rd228, %rd14, %rd227;
	mov.b16 	%rs35, 0;
	st.u8 	[%rd228], %rs35;
	st.u8 	[%rd228+1], %rs35;
	mov.b32 	%r370, 3608;
	st.u32 	[%rd228+4], %r370;
	mov.b16 	%rs36, 1;
	st.u8 	[%rd228+3], %rs36;
	mov.b32 	%r371, 48;
	st.u32 	[%rd228+8], %r371;
	mov.b32 	%r372, -1;
	st.u32 	[%rd228+16], %r372;
	ld.shared.u64 	%rd229, [m_Local_$_0];
	add.s64 	%rd230, %rd229, %rd227;
	mov.b32 	%r373, 0;
	st.u32 	[%rd230+32], %r373;
	ld.shared.u64 	%rd231, [m_Local_$_0];
	add.s64 	%rd232, %rd231, %rd227;
	st.u32 	[%rd232+36], %r373;
	ld.shared.u64 	%rd233, [m_Local_$_0];
	add.s64 	%rd234, %rd233, %rd227;
	st.u32 	[%rd234+40], %r373;
	ld.local.u32 	%r374, [%rd2];
	setp.eq.s32 	%p562, %r374, 0;
$L__BB3_48:
	mov.b32 	%r1117, 0;
	not.pred 	%p115, %p562;
	@%p115 bra 	$L__BB3_54;
	setp.ne.s32 	%p116, %r1116, -1;
	@%p116 bra 	$L__BB3_51;
	mov.b32 	%r384, 21352;
	st.local.u32 	[%rd2], %r384;
	bra.uni 	$L__BB3_54;
$L__BB3_51:
	ld.shared.u64 	%rd235, [m_Local_$_0];
	mul.wide.s32 	%rd17, %r1116, 16;
	add.s64 	%rd236, %rd235, %rd17;
	st.u32 	[%rd236+40], %r367;
	ld.local.u32 	%r379, [%rd2];
	setp.ne.s32 	%p117, %r379, 0;
	@%p117 bra 	$L__BB3_54;
	ld.shared.u64 	%rd237, [m_Local_$_0];
	add.s64 	%rd238, %rd237, %rd17;
	st.u32 	[%rd238+36], %r1123;
	ld.local.u32 	%r381, [%rd2];
	setp.ne.s32 	%p118, %r381, 0;
	@%p118 bra 	$L__BB3_54;
	ld.shared.u64 	%rd239, [m_Local_$_0];
	add.s64 	%rd240, %rd239, %rd17;
	st.u32 	[%rd240+32], %r1104;
	ld.local.u32 	%r382, [%rd2];
	setp.eq.s32 	%p119, %r382, 0;
	selp.b32 	%r1117, %r1116, 0, %p119;
$L__BB3_54:
	st.local.u32 	[%rd2], %r1117;
	mov.b16 	%rs149, 0;
	bra.uni 	$L__BB3_56;
$L__BB3_55:
	shl.b32 	%r368, %r1123, 2;
	add.s32 	%r369, %r368, 32;
	cvt.u64.u32 	%rd221, %r369;
	add.s64 	%rd222, %rd15, %rd221;
	ld.u8 	%rs149, [%rd222];
$L__BB3_56:
	setp.ne.s32 	%p120, %r1106, -1;
	@%p120 bra 	$L__BB3_58;
	mov.b32 	%r402, 21352;
	st.local.u32 	[%rd2], %r402;
	mov.b16 	%rs150, 0;
	bra.uni 	$L__BB3_70;
$L__BB3_58:
	ld.shared.u64 	%rd18, [m_Local_$_0];
	add.s64 	%rd19, %rd18, %rd5;
	ld.u32 	%r30, [%rd19+12];
	setp.lt.s32 	%p121, %r1114, %r30;
	@%p121 bra 	$L__BB3_69;
	ld.shared.u64 	%rd241, [m_Local_$_1];
	atom.global.add.u64 	%rd242, [%rd1+8], 48;
	add.s64 	%rd243, %rd242, 56;
	setp.lt.u64 	%p122, %rd243, %rd241;
	shr.u64 	%rd20, %rd242, 4;
	cvt.u32.u64 	%r1118, %rd20;
	setp.ne.s32 	%p123, %r1118, -1;
	and.pred  	%p124, %p122, %p123;
	@%p124 bra 	$L__BB3_61;
	mov.b32 	%r392, 21106;
	st.local.u32 	[%rd2], %r392;
	mov.b32 	%r1118, -1;
	mov.pred 	%p563, 0;
	bra.uni 	$L__BB3_62;
$L__BB3_61:
	shl.b64 	%rd244, %rd20, 32;
	shr.s64 	%rd245, %rd244, 28;
	add.s64 	%rd246, %rd18, %rd245;
	mov.b16 	%rs39, 0;
	st.u8 	[%rd246], %rs39;
	st.u8 	[%rd246+1], %rs39;
	mov.b32 	%r386, 3608;
	st.u32 	[%rd246+4], %r386;
	mov.b16 	%rs40, 1;
	st.u8 	[%rd246+3], %rs40;
	mov.b32 	%r387, 48;
	st.u32 	[%rd246+8], %r387;
	mov.b32 	%r388, -1;
	st.u32 	[%rd246+16], %r388;
	ld.shared.u64 	%rd247, [m_Local_$_0];
	add.s64 	%rd248, %rd247, %rd245;
	mov.b32 	%r389, 0;
	st.u32 	[%rd248+32], %r389;
	ld.shared.u64 	%rd249, [m_Local_$_0];
	add.s64 	%rd250, %rd249, %rd245;
	st.u32 	[%rd250+36], %r389;
	ld.shared.u64 	%rd251, [m_Local_$_0];
	add.s64 	%rd252, %rd251, %rd245;
	st.u32 	[%rd252+40], %r389;
	ld.local.u32 	%r390, [%rd2];
	setp.eq.s32 	%p563, %r390, 0;
$L__BB3_62:
	mov.b32 	%r1119, 0;
	not.pred 	%p126, %p563;
	@%p126 bra 	$L__BB3_68;
	setp.ne.s32 	%p127, %r1118, -1;
	@%p127 bra 	$L__BB3_65;
	mov.b32 	%r400, 21352;
	st.local.u32 	[%rd2], %r400;
	bra.uni 	$L__BB3_68;
$L__BB3_65:
	ld.shared.u64 	%rd253, [m_Local_$_0];
	mul.wide.s32 	%rd21, %r1118, 16;
	add.s64 	%rd254, %rd253, %rd21;
	st.u32 	[%rd254+40], %r30;
	ld.local.u32 	%r395, [%rd2];
	setp.ne.s32 	%p128, %r395, 0;
	@%p128 bra 	$L__BB3_68;
	ld.shared.u64 	%rd255, [m_Local_$_0];
	add.s64 	%rd256, %rd255, %rd21;
	st.u32 	[%rd256+36], %r1114;
	ld.local.u32 	%r397, [%rd2];
	setp.ne.s32 	%p129, %r397, 0;
	@%p129 bra 	$L__BB3_68;
	ld.shared.u64 	%rd257, [m_Local_$_0];
	add.s64 	%rd258, %rd257, %rd21;
	st.u32 	[%rd258+32], %r1106;
	ld.local.u32 	%r398, [%rd2];
	setp.eq.s32 	%p130, %r398, 0;
	selp.b32 	%r1119, %r1118, 0, %p130;
$L__BB3_68:
	st.local.u32 	[%rd2], %r1119;
	mov.b16 	%rs150, 0;
	bra.uni 	$L__BB3_70;
$L__BB3_69:
	shl.b32 	%r401, %r1114, 2;
	cvt.u64.u32 	%rd259, %r401;
	add.s64 	%rd260, %rd19, %rd259;
	ld.u8 	%rs150, [%rd260+32];
$L__BB3_70:
	and.b16  	%rs43, %rs150, 255;
	and.b16  	%rs44, %rs149, 255;
	setp.eq.s16 	%p131, %rs44, %rs43;
	mov.b32 	%r1120, 0;
	@%p131 bra 	$L__BB3_41;
$L__BB3_71:
	add.s32 	%r1122, %r1120, %r1122;
$L__BB3_72:
	add.s32 	%r1123, %r1123, 1;
	setp.lt.s32 	%p133, %r1123, %r1105;
	@%p133 bra 	$L__BB3_10;
$L__BB3_73:
	setp.gt.s32 	%p134, %r1122, 2;
	ld.shared.u64 	%rd992, [m_Local_$_1];
	@%p134 bra 	$L__BB3_109;
$L__BB3_74:
	add.s32 	%r43, %r1122, 1;
	shl.b32 	%r466, %r43, 2;
	add.s32 	%r467, %r466, 32;
	shr.s32 	%r468, %r467, 31;
	shr.u32 	%r469, %r468, 29;
	add.s32 	%r470, %r467, %r469;
	and.b32  	%r471, %r470, -8;
	sub.s32 	%r472, %r467, %r471;
	setp.eq.s32 	%p168, %r472, 0;
	sub.s32 	%r473, %r466, %r472;
	add.s32 	%r474, %r473, 40;
	selp.b32 	%r44, %r467, %r474, %p168;
	and.b32  	%r475, %r44, 12;
	setp.eq.s32 	%p169, %r475, 0;
	mov.u32 	%r1126, %r44;
	@%p169 bra 	$L__BB3_76;
	shr.s32 	%r476, %r44, 31;
	shr.u32 	%r477, %r476, 28;
	add.s32 	%r478, %r44, %r477;
	and.b32  	%r479, %r478, -16;
	add.s32 	%r1126, %r479, 16;
$L__BB3_76:
	cvt.s64.s32 	%rd320, %r1126;
	atom.global.add.u64 	%rd321, [%rd1+8], %rd320;
	cvt.s64.s32 	%rd322, %r44;
	add.s64 	%rd323, %rd322, %rd321;
	add.s64 	%rd324, %rd323, 8;
	setp.lt.u64 	%p170, %rd324, %rd992;
	shr.u64 	%rd325, %rd321, 4;
	cvt.u32.u64 	%r1142, %rd325;
	selp.b32 	%r48, %r1142, -1, %p170;
	setp.ne.s32 	%p171, %r48, -1;
	@%p171 bra 	$L__BB3_78;
	mov.b32 	%r536, 21352;
	st.local.u32 	[%rd2], %r536;
	mov.b32 	%r1142, -1;
	mov.u32 	%r1143, %r1122;
	bra.uni 	$L__BB3_153;
$L__BB3_78:
	ld.shared.u64 	%rd326, [m_Local_$_0];
	mul.wide.s32 	%rd24, %r48, 16;
	add.s64 	%rd327, %rd326, %rd24;
	mov.b16 	%rs53, 0;
	st.u8 	[%rd327], %rs53;
	st.u8 	[%rd327+1], %rs53;
	mov.b32 	%r480, 2903;
	st.u32 	[%rd327+4], %r480;
	mov.b16 	%rs54, 1;
	st.u8 	[%rd327+3], %rs54;
	st.u32 	[%rd327+8], %r44;
	st.u32 	[%rd327+12], %r43;
	setp.lt.s32 	%p172, %r1122, 0;
	mov.u32 	%r1143, %r1122;
	@%p172 bra 	$L__BB3_153;
	setp.eq.s32 	%p173, %r1122, 0;
	mov.b32 	%r79, 0;
	@%p173 bra 	$L__BB3_105;
	and.b32  	%r79, %r43, 2147483646;
	mov.b32 	%r1127, 0;
$L__BB3_81:
	ld.shared.u64 	%rd25, [m_Local_$_0];
	add.s64 	%rd26, %rd25, %rd24;
	ld.u32 	%r51, [%rd26+12];
	setp.lt.s32 	%p174, %r1127, %r51;
	@%p174 bra 	$L__BB3_92;
	ld.shared.u64 	%rd328, [m_Local_$_1];
	atom.global.add.u64 	%rd329, [%rd1+8], 48;
	add.s64 	%rd330, %rd329, 56;
	setp.lt.u64 	%p175, %rd330, %rd328;
	shr.u64 	%rd27, %rd329, 4;
	cvt.u32.u64 	%r1128, %rd27;
	setp.ne.s32 	%p176, %r1128, -1;
	and.pred  	%p177, %p175, %p176;
	@%p177 bra 	$L__BB3_84;
	mov.b32 	%r489, 21106;
	st.local.u32 	[%rd2], %r489;
	mov.b32 	%r1128, -1;
	mov.pred 	%p564, 0;
	bra.uni 	$L__BB3_85;
$L__BB3_84:
	shl.b64 	%rd331, %rd27, 32;
	shr.s64 	%rd332, %rd331, 28;
	add.s64 	%rd333, %rd25, %rd332;
	mov.b16 	%rs55, 0;
	st.u8 	[%rd333], %rs55;
	st.u8 	[%rd333+1], %rs55;
	mov.b32 	%r483, 3608;
	st.u32 	[%rd333+4], %r483;
	mov.b16 	%rs56, 1;
	st.u8 	[%rd333+3], %rs56;
	mov.b32 	%r484, 48;
	st.u32 	[%rd333+8], %r484;
	mov.b32 	%r485, -1;
	st.u32 	[%rd333+16], %r485;
	ld.shared.u64 	%rd334, [m_Local_$_0];
	add.s64 	%rd335, %rd334, %rd332;
	mov.b32 	%r486, 0;
	st.u32 	[%rd335+32], %r486;
	ld.shared.u64 	%rd336, [m_Local_$_0];
	add.s64 	%rd337, %rd336, %rd332;
	st.u32 	[%rd337+36], %r486;
	ld.shared.u64 	%rd338, [m_Local_$_0];
	add.s64 	%rd339, %rd338, %rd332;
	st.u32 	[%rd339+40], %r486;
	ld.local.u32 	%r487, [%rd2];
	setp.eq.s32 	%p564, %r487, 0;
$L__BB3_85:
	mov.b32 	%r1129, 0;
	not.pred 	%p179, %p564;
	@%p179 bra 	$L__BB3_91;
	setp.ne.s32 	%p180, %r1128, -1;
	@%p180 bra 	$L__BB3_88;
	mov.b32 	%r497, 21352;
	st.local.u32 	[%rd2], %r497;
	bra.uni 	$L__BB3_91;
$L__BB3_88:
	ld.shared.u64 	%rd340, [m_Local_$_0];
	mul.wide.s32 	%rd28, %r1128, 16;
	add.s64 	%rd341, %rd340, %rd28;
	st.u32 	[%rd341+40], %r51;
	ld.local.u32 	%r492, [%rd2];
	setp.ne.s32 	%p181, %r492, 0;
	@%p181 bra 	$L__BB3_91;
	ld.shared.u64 	%rd342, [m_Local_$_0];
	add.s64 	%rd343, %rd342, %rd28;
	st.u32 	[%rd343+36], %r1127;
	ld.local.u32 	%r494, [%rd2];
	setp.ne.s32 	%p182, %r494, 0;
	@%p182 bra 	$L__BB3_91;
	ld.shared.u64 	%rd344, [m_Local_$_0];
	add.s64 	%rd345, %rd344, %rd28;
	st.u32 	[%rd345+32], %r48;
	ld.local.u32 	%r495, [%rd2];
	setp.eq.s32 	%p183, %r495, 0;
	selp.b32 	%r1129, %r1128, 0, %p183;
$L__BB3_91:
	st.local.u32 	[%rd2], %r1129;
	bra.uni 	$L__BB3_93;
$L__BB3_92:
	shl.b32 	%r498, %r1127, 2;
	cvt.u64.u32 	%rd346, %r498;
	add.s64 	%rd347, %rd26, %rd346;
	mov.b32 	%r499, -1;
	st.u32 	[%rd347+32], %r499;
$L__BB3_93:
	add.s32 	%r56, %r1127, 1;
	ld.shared.u64 	%rd29, [m_Local_$_0];
	add.s64 	%rd30, %rd29, %rd24;
	ld.u32 	%r57, [%rd30+12];
	setp.lt.s32 	%p184, %r56, %r57;
	@%p184 bra 	$L__BB3_103;
	ld.shared.u64 	%rd348, [m_Local_$_1];
	atom.global.add.u64 	%rd349, [%rd1+8], 48;
	add.s64 	%rd350, %rd349, 56;
	setp.ge.u64 	%p185, %rd350, %rd348;
	shr.u64 	%rd31, %rd349, 4;
	cvt.u32.u64 	%r1130, %rd31;
	setp.eq.s32 	%p186, %r1130, -1;
	or.pred  	%p187, %p185, %p186;
	@%p187 bra 	$L__BB3_96;
	shl.b64 	%rd351, %rd31, 32;
	shr.s64 	%rd352, %rd351, 28;
	add.s64 	%rd353, %rd29, %rd352;
	mov.b16 	%rs57, 0;
	st.u8 	[%rd353], %rs57;
	st.u8 	[%rd353+1], %rs57;
	mov.b32 	%r500, 3608;
	st.u32 	[%rd353+4], %r500;
	mov.b16 	%rs58, 1;
	st.u8 	[%rd353+3], %rs58;
	mov.b32 	%r501, 48;
	st.u32 	[%rd353+8], %r501;
	mov.b32 	%r502, -1;
	st.u32 	[%rd353+16], %r502;
	ld.shared.u64 	%rd354, [m_Local_$_0];
	add.s64 	%rd355, %rd354, %rd352;
	mov.b32 	%r503, 0;
	st.u32 	[%rd355+32], %r503;
	ld.shared.u64 	%rd356, [m_Local_$_0];
	add.s64 	%rd357, %rd356, %rd352;
	st.u32 	[%rd357+36], %r503;
	ld.shared.u64 	%rd358, [m_Local_$_0];
	add.s64 	%rd359, %rd358, %rd352;
	st.u32 	[%rd359+40], %r503;
	ld.local.u32 	%r504, [%rd2];
	setp.eq.s32 	%p565, %r504, 0;
	bra.uni 	$L__BB3_97;
$L__BB3_96:
	mov.b32 	%r506, 21106;
	st.local.u32 	[%rd2], %r506;
	mov.b32 	%r1130, -1;
	mov.pred 	%p565, 0;
$L__BB3_97:
	mov.b32 	%r1131, 0;
	not.pred 	%p189, %p565;
	@%p189 bra 	$L__BB3_102;
	setp.eq.s32 	%p190, %r1130, -1;
	@%p190 bra 	$L__BB3_568;
	ld.shared.u64 	%rd360, [m_Local_$_0];
	mul.wide.s32 	%rd32, %r1130, 16;
	add.s64 	%rd361, %rd360, %rd32;
	st.u32 	[%rd361+40], %r57;
	ld.local.u32 	%r509, [%rd2];
	setp.eq.s32 	%p191, %r509, 0;
	@%p191 bra 	$L__BB3_100;
	bra.uni 	$L__BB3_102;
$L__BB3_100:
	ld.shared.u64 	%rd362, [m_Local_$_0];
	add.s64 	%rd363, %rd362, %rd32;
	st.u32 	[%rd363+36], %r56;
	ld.local.u32 	%r511, [%rd2];
	setp.ne.s32 	%p192, %r511, 0;
	@%p192 bra 	$L__BB3_102;
	ld.shared.u64 	%rd364, [m_Local_$_0];
	add.s64 	%rd365, %rd364, %rd32;
	st.u32 	[%rd365+32], %r48;
	ld.local.u32 	%r512, [%rd2];
	setp.eq.s32 	%p193, %r512, 0;
	selp.b32 	%r1131, %r1130, 0, %p193;
$L__BB3_102:
	st.local.u32 	[%rd2], %r1131;
	bra.uni 	$L__BB3_104;
$L__BB3_103:
	shl.b32 	%r515, %r56, 2;
	cvt.u64.u32 	%rd366, %r515;
	add.s64 	%rd367, %rd30, %rd366;
	mov.b32 	%r516, -1;
	st.u32 	[%rd367+32], %r516;
$L__BB3_104:
	add.s32 	%r1127, %r1127, 2;
	setp.eq.s32 	%p194, %r1127, %r79;
	@%p194 bra 	$L__BB3_105;
	bra.uni 	$L__BB3_81;
$L__BB3_105:
	and.b32  	%r517, %r1122, 1;
	setp.eq.b32 	%p195, %r517, 1;
	mov.u32 	%r1142, %r48;
	mov.u32 	%r1143, %r1122;
	@%p195 bra 	$L__BB3_153;
	ld.shared.u64 	%rd47, [m_Local_$_0];
	add.s64 	%rd48, %rd47, %rd24;
	ld.u32 	%r80, [%rd48+12];
	setp.lt.s32 	%p196, %r79, %r80;
	@%p196 bra 	$L__BB3_152;
	ld.shared.u64 	%rd368, [m_Local_$_1];
	atom.global.add.u64 	%rd369, [%rd1+8], 48;
	add.s64 	%rd370, %rd369, 56;
	setp.ge.u64 	%p197, %rd370, %rd368;
	shr.u64 	%rd49, %rd369, 4;
	cvt.u32.u64 	%r1139, %rd49;
	setp.eq.s32 	%p198, %r1139, -1;
	or.pred  	%p199, %p197, %p198;
	@%p199 bra 	$L__BB3_145;
	shl.b64 	%rd371, %rd49, 32;
	shr.s64 	%rd372, %rd371, 28;
	add.s64 	%rd373, %rd47, %rd372;
	mov.b16 	%rs59, 0;
	st.u8 	[%rd373], %rs59;
	st.u8 	[%rd373+1], %rs59;
	mov.b32 	%r518, 3608;
	st.u32 	[%rd373+4], %r518;
	mov.b16 	%rs60, 1;
	st.u8 	[%rd373+3], %rs60;
	mov.b32 	%r519, 48;
	st.u32 	[%rd373+8], %r519;
	mov.b32 	%r520, -1;
	st.u32 	[%rd373+16], %r520;
	ld.shared.u64 	%rd374, [m_Local_$_0];
	add.s64 	%rd375, %rd374, %rd372;
	mov.b32 	%r521, 0;
	st.u32 	[%rd375+32], %r521;
	ld.shared.u64 	%rd376, [m_Local_$_0];
	add.s64 	%rd377, %rd376, %rd372;
	st.u32 	[%rd377+36], %r521;
	ld.shared.u64 	%rd378, [m_Local_$_0];
	add.s64 	%rd379, %rd378, %rd372;
	st.u32 	[%rd379+40], %r521;
	ld.local.u32 	%r522, [%rd2];
	setp.eq.s32 	%p569, %r522, 0;
	bra.uni 	$L__BB3_146;
$L__BB3_109:
	atom.global.add.u64 	%rd261, [%rd1+8], 48;
	add.s64 	%rd262, %rd261, 56;
	setp.lt.u64 	%p135, %rd262, %rd992;
	shr.u64 	%rd33, %rd261, 4;
	cvt.u32.u64 	%r1142, %rd33;
	setp.ne.s32 	%p136, %r1142, -1;
	and.pred  	%p137, %p135, %p136;
	@%p137 bra 	$L__BB3_111;
	mov.b32 	%r465, 21352;
	st.local.u32 	[%rd2], %r465;
	mov.b32 	%r1143, 2;
	mov.b32 	%r1142, -1;
	mov.b32 	%r1122, 1;
	bra.uni 	$L__BB3_153;
$L__BB3_111:
	ld.shared.u64 	%rd263, [m_Local_$_0];
	shl.b64 	%rd264, %rd33, 32;
	shr.s64 	%rd34, %rd264, 28;
	add.s64 	%rd265, %rd263, %rd34;
	mov.b16 	%rs45, 0;
	st.u8 	[%rd265], %rs45;
	st.u8 	[%rd265+1], %rs45;
	mov.b32 	%r405, 2903;
	st.u32 	[%rd265+4], %r405;
	mov.b16 	%rs46, 1;
	st.u8 	[%rd265+3], %rs46;
	mov.b32 	%r406, 48;
	st.u32 	[%rd265+8], %r406;
	mov.b32 	%r407, 3;
	st.u32 	[%rd265+12], %r407;
	ld.shared.u64 	%rd35, [m_Local_$_0];
	add.s64 	%rd36, %rd35, %rd34;
	ld.u32 	%r64, [%rd36+12];
	setp.gt.s32 	%p138, %r64, 0;
	@%p138 bra 	$L__BB3_122;
	ld.shared.u64 	%rd266, [m_Local_$_1];
	atom.global.add.u64 	%rd267, [%rd1+8], 48;
	add.s64 	%rd268, %rd267, 56;
	setp.lt.u64 	%p139, %rd268, %rd266;
	shr.u64 	%rd37, %rd267, 4;
	cvt.u32.u64 	%r1132, %rd37;
	setp.ne.s32 	%p140, %r1132, -1;
	and.pred  	%p141, %p139, %p140;
	@%p141 bra 	$L__BB3_114;
	mov.b32 	%r414, 21106;
	st.local.u32 	[%rd2], %r414;
	mov.b32 	%r1132, -1;
	mov.pred 	%p566, 0;
	bra.uni 	$L__BB3_115;
$L__BB3_114:
	shl.b64 	%rd269, %rd37, 32;
	shr.s64 	%rd270, %rd269, 28;
	add.s64 	%rd271, %rd35, %rd270;
	mov.b16 	%rs47, 0;
	st.u8 	[%rd271], %rs47;
	st.u8 	[%rd271+1], %rs47;
	mov.b32 	%r408, 3608;
	st.u32 	[%rd271+4], %r408;
	mov.b16 	%rs48, 1;
	st.u8 	[%rd271+3], %rs48;
	mov.b32 	%r409, 48;
	st.u32 	[%rd271+8], %r409;
	mov.b32 	%r410, -1;
	st.u32 	[%rd271+16], %r410;
	ld.shared.u64 	%rd272, [m_Local_$_0];
	add.s64 	%rd273, %rd272, %rd270;
	mov.b32 	%r411, 0;
	st.u32 	[%rd273+32], %r411;
	ld.shared.u64 	%rd274, [m_Local_$_0];
	add.s64 	%rd275, %rd274, %rd270;
	st.u32 	[%rd275+36], %r411;
	ld.shared.u64 	%rd276, [m_Local_$_0];
	add.s64 	%rd277, %rd276, %rd270;
	st.u32 	[%rd277+40], %r411;
	ld.local.u32 	%r412, [%rd2];
	setp.eq.s32 	%p566, %r412, 0;
$L__BB3_115:
	mov.b32 	%r1133, 0;
	not.pred 	%p143, %p566;
	@%p143 bra 	$L__BB3_121;
	setp.ne.s32 	%p144, %r1132, -1;
	@%p144 bra 	$L__BB3_118;
	mov.b32 	%r422, 21352;
	st.local.u32 	[%rd2], %r422;
	bra.uni 	$L__BB3_121;
$L__BB3_118:
	ld.shared.u64 	%rd278, [m_Local_$_0];
	mul.wide.s32 	%rd38, %r1132, 16;
	add.s64 	%rd279, %rd278, %rd38;
	st.u32 	[%rd279+40], %r64;
	ld.local.u32 	%r417, [%rd2];
	setp.ne.s32 	%p145, %r417, 0;
	@%p145 bra 	$L__BB3_121;
	ld.shared.u64 	%rd280, [m_Local_$_0];
	add.s64 	%rd281, %rd280, %rd38;
	mov.b32 	%r1133, 0;
	st.u32 	[%rd281+36], %r1133;
	ld.local.u32 	%r419, [%rd2];
	setp.ne.s32 	%p146, %r419, 0;
	@%p146 bra 	$L__BB3_121;
	ld.shared.u64 	%rd282, [m_Local_$_0];
	add.s64 	%rd283, %rd282, %rd38;
	st.u32 	[%rd283+32], %r1142;
	ld.local.u32 	%r420, [%rd2];
	setp.eq.s32 	%p147, %r420, 0;
	selp.b32 	%r1133, %r1132, 0, %p147;
$L__BB3_121:
	st.local.u32 	[%rd2], %r1133;
	bra.uni 	$L__BB3_123;
$L__BB3_122:
	mov.b32 	%r423, -1;
	st.u32 	[%rd36+32], %r423;
$L__BB3_123:
	ld.shared.u64 	%rd39, [m_Local_$_0];
	add.s64 	%rd40, %rd39, %rd34;
	ld.u32 	%r69, [%rd40+12];
	setp.gt.s32 	%p148, %r69, 1;
	@%p148 bra 	$L__BB3_133;
	ld.shared.u64 	%rd284, [m_Local_$_1];
	atom.global.add.u64 	%rd285, [%rd1+8], 48;
	add.s64 	%rd286, %rd285, 56;
	setp.ge.u64 	%p149, %rd286, %rd284;
	shr.u64 	%rd41, %rd285, 4;
	cvt.u32.u64 	%r1134, %rd41;
	setp.eq.s32 	%p150, %r1134, -1;
	or.pred  	%p151, %p149, %p150;
	@%p151 bra 	$L__BB3_126;
	shl.b64 	%rd287, %rd41, 32;
	shr.s64 	%rd288, %rd287, 28;
	add.s64 	%rd289, %rd39, %rd288;
	mov.b16 	%rs49, 0;
	st.u8 	[%rd289], %rs49;
	st.u8 	[%rd289+1], %rs49;
	mov.b32 	%r424, 3608;
	st.u32 	[%rd289+4], %r424;
	mov.b16 	%rs50, 1;
	st.u8 	[%rd289+3], %rs50;
	mov.b32 	%r425, 48;
	st.u32 	[%rd289+8], %r425;
	mov.b32 	%r426, -1;
	st.u32 	[%rd289+16], %r426;
	ld.shared.u64 	%rd290, [m_Local_$_0];
	add.s64 	%rd291, %rd290, %rd288;
	mov.b32 	%r427, 0;
	st.u32 	[%rd291+32], %r427;
	ld.shared.u64 	%rd292, [m_Local_$_0];
	add.s64 	%rd293, %rd292, %rd288;
	st.u32 	[%rd293+36], %r427;
	ld.shared.u64 	%rd294, [m_Local_$_0];
	add.s64 	%rd295, %rd294, %rd288;
	st.u32 	[%rd295+40], %r427;
	ld.local.u32 	%r428, [%rd2];
	setp.eq.s32 	%p567, %r428, 0;
	bra.uni 	$L__BB3_127;
$L__BB3_126:
	mov.b32 	%r430, 21106;
	st.local.u32 	[%rd2], %r430;
	mov.b32 	%r1134, -1;
	mov.pred 	%p567, 0;
$L__BB3_127:
	mov.b32 	%r1135, 0;
	not.pred 	%p153, %p567;
	@%p153 bra 	$L__BB3_132;
	setp.eq.s32 	%p154, %r1134, -1;
	@%p154 bra 	$L__BB3_569;
	ld.shared.u64 	%rd296, [m_Local_$_0];
	mul.wide.s32 	%rd42, %r1134, 16;
	add.s64 	%rd297, %rd296, %rd42;
	st.u32 	[%rd297+40], %r69;
	ld.local.u32 	%r433, [%rd2];
	setp.eq.s32 	%p155, %r433, 0;
	@%p155 bra 	$L__BB3_130;
	bra.uni 	$L__BB3_132;
$L__BB3_130:
	ld.shared.u64 	%rd298, [m_Local_$_0];
	add.s64 	%rd299, %rd298, %rd42;
	mov.b32 	%r435, 1;
	st.u32 	[%rd299+36], %r435;
	ld.local.u32 	%r436, [%rd2];
	setp.ne.s32 	%p156, %r436, 0;
	@%p156 bra 	$L__BB3_132;
	ld.shared.u64 	%rd300, [m_Local_$_0];
	add.s64 	%rd301, %rd300, %rd42;
	st.u32 	[%rd301+32], %r1142;
	ld.local.u32 	%r437, [%rd2];
	setp.eq.s32 	%p157, %r437, 0;
	selp.b32 	%r1135, %r1134, 0, %p157;
$L__BB3_132:
	st.local.u32 	[%rd2], %r1135;
	bra.uni 	$L__BB3_134;
$L__BB3_133:
	mov.b32 	%r440, -1;
	st.u32 	[%rd40+36], %r440;
$L__BB3_134:
	ld.shared.u64 	%rd43, [m_Local_$_0];
	add.s64 	%rd44, %rd43, %rd34;
	ld.u32 	%r74, [%rd44+12];
	setp.gt.s32 	%p158, %r74, 2;
	@%p158 bra 	$L__BB3_144;
	ld.shared.u64 	%rd302, [m_Local_$_1];
	atom.global.add.u64 	%rd303, [%rd1+8], 48;
	add.s64 	%rd304, %rd303, 56;
	setp.ge.u64 	%p159, %rd304, %rd302;
	shr.u64 	%rd45, %rd303, 4;
	cvt.u32.u64 	%r1136, %rd45;
	setp.eq.s32 	%p160, %r1136, -1;
	or.pred  	%p161, %p159, %p160;
	@%p161 bra 	$L__BB3_137;
	shl.b64 	%rd305, %rd45, 32;
	shr.s64 	%rd306, %rd305, 28;
	add.s64 	%rd307, %rd43, %rd306;
	mov.b16 	%rs51, 0;
	st.u8 	[%rd307], %rs51;
	st.u8 	[%rd307+1], %rs51;
	mov.b32 	%r441, 3608;
	st.u32 	[%rd307+4], %r441;
	mov.b16 	%rs52, 1;
	st.u8 	[%rd307+3], %rs52;
	mov.b32 	%r442, 48;
	st.u32 	[%rd307+8], %r442;
	mov.b32 	%r443, -1;
	st.u32 	[%rd307+16], %r443;
	ld.shared.u64 	%rd308, [m_Local_$_0];
	add.s64 	%rd309, %rd308, %rd306;
	mov.b32 	%r444, 0;
	st.u32 	[%rd309+32], %r444;
	ld.shared.u64 	%rd310, [m_Local_$_0];
	add.s64 	%rd311, %rd310, %rd306;
	st.u32 	[%rd311+36], %r444;
	ld.shared.u64 	%rd312, [m_Local_$_0];
	add.s64 	%rd313, %rd312, %rd306;
	st.u32 	[%rd313+40], %r444;
	ld.local.u32 	%r445, [%rd2];
	setp.eq.s32 	%p568, %r445, 0;
	bra.uni 	$L__BB3_138;
$L__BB3_137:
	mov.b32 	%r447, 21106;
	st.local.u32 	[%rd2], %r447;
	mov.b32 	%r1136, -1;
	mov.pred 	%p568, 0;
$L__BB3_138:
	mov.b32 	%r1137, 0;
	not.pred 	%p163, %p568;
	@%p163 bra 	$L__BB3_143;
	setp.eq.s32 	%p164, %r1136, -1;
	@%p164 bra 	$L__BB3_570;
	ld.shared.u64 	%rd314, [m_Local_$_0];
	mul.wide.s32 	%rd46, %r1136, 16;
	add.s64 	%rd315, %rd314, %rd46;
	st.u32 	[%rd315+40], %r74;
	ld.local.u32 	%r450, [%rd2];
	setp.eq.s32 	%p165, %r450, 0;
	@%p165 bra 	$L__BB3_141;
	bra.uni 	$L__BB3_143;
$L__BB3_141:
	ld.shared.u64 	%rd316, [m_Local_$_0];
	add.s64 	%rd317, %rd316, %rd46;
	mov.b32 	%r452, 2;
	st.u32 	[%rd317+36], %r452;
	ld.local.u32 	%r453, [%rd2];
	setp.ne.s32 	%p166, %r453, 0;
	@%p166 bra 	$L__BB3_143;
	ld.shared.u64 	%rd318, [m_Local_$_0];
	add.s64 	%rd319, %rd318, %rd46;
	st.u32 	[%rd319+32], %r1142;
	ld.local.u32 	%r454, [%rd2];
	setp.eq.s32 	%p167, %r454, 0;
	selp.b32 	%r1137, %r1136, 0, %p167;
$L__BB3_143:
	st.local.u32 	[%rd2], %r1137;
	mov.b32 	%r1143, 2;
	mov.b32 	%r1122, 1;
	bra.uni 	$L__BB3_153;
$L__BB3_144:
	mov.b32 	%r461, -1;
	st.u32 	[%rd44+40], %r461;
	mov.b32 	%r1143, 2;
	mov.b32 	%r1122, 1;
	bra.uni 	$L__BB3_153;
$L__BB3_145:
	mov.b32 	%r524, 21106;
	st.local.u32 	[%rd2], %r524;
	mov.b32 	%r1139, -1;
	mov.pred 	%p569, 0;
$L__BB3_146:
	mov.b32 	%r1140, 0;
	not.pred 	%p201, %p569;
	@%p201 bra 	$L__BB3_151;
	setp.eq.s32 	%p202, %r1139, -1;
	@%p202 bra 	$L__BB3_571;
	ld.shared.u64 	%rd380, [m_Local_$_0];
	mul.wide.s32 	%rd50, %r1139, 16;
	add.s64 	%rd381, %rd380, %rd50;
	st.u32 	[%rd381+40], %r80;
	ld.local.u32 	%r527, [%rd2];
	setp.eq.s32 	%p203, %r527, 0;
	@%p203 bra 	$L__BB3_149;
	bra.uni 	$L__BB3_151;
$L__BB3_149:
	ld.shared.u64 	%rd382, [m_Local_$_0];
	add.s64 	%rd383, %rd382, %rd50;
	st.u32 	[%rd383+36], %r79;
	ld.local.u32 	%r529, [%rd2];
	setp.ne.s32 	%p204, %r529, 0;
	@%p204 bra 	$L__BB3_151;
	ld.shared.u64 	%rd384, [m_Local_$_0];
	add.s64 	%rd385, %rd384, %rd50;
	st.u32 	[%rd385+32], %r48;
	ld.local.u32 	%r530, [%rd2];
	setp.eq.s32 	%p205, %r530, 0;
	selp.b32 	%r1140, %r1139, 0, %p205;
$L__BB3_151:
	st.local.u32 	[%rd2], %r1140;
	mov.u32 	%r1142, %r48;
	mov.u32 	%r1143, %r1122;
	bra.uni 	$L__BB3_153;
$L__BB3_152:
	shl.b32 	%r533, %r79, 2;
	cvt.u64.u32 	%rd386, %r533;
	add.s64 	%rd387, %rd48, %rd386;
	mov.b32 	%r534, -1;
	st.u32 	[%rd387+32], %r534;
	mov.u32 	%r1142, %r48;
	mov.u32 	%r1143, %r1122;
$L__BB3_153:
	setp.eq.s32 	%p206, %r1122, 0;
	@%p206 bra 	$L__BB3_161;
	setp.lt.s32 	%p207, %r1143, 1;
	mov.b32 	%r1194, 0;
	@%p207 bra 	$L__BB3_402;
	not.pred 	%p208, %p1;
	@%p208 bra 	$L__BB3_567;
	mov.b32 	%r1146, 0;
	neg.s32 	%r106, %r1107;
	mul.wide.s32 	%rd449, %r1106, 16;
	mov.u32 	%r1194, %r1146;
$L__BB3_157:
	setp.ge.s32 	%p209, %r1194, %r1105;
	@%p209 bra 	$L__BB3_567;
	mov.u32 	%r1148, %r1194;
$L__BB3_159:
	setp.ne.s32 	%p210, %r1104, -1;
	@%p210 bra 	$L__BB3_175;
	mov.b32 	%r557, 21352;
	st.local.u32 	[%rd2], %r557;
	mov.b16 	%rs151, 0;
	bra.uni 	$L__BB3_187;
$L__BB3_161:
	setp.ne.s32 	%p549, %r1142, -1;
	@%p549 bra 	$L__BB3_163;
	mov.b32 	%r1103, 21352;
	st.local.u32 	[%rd2], %r1103;
	bra.uni 	$L__BB3_567;
$L__BB3_163:
	ld.shared.u64 	%rd51, [m_Local_$_0];
	mul.wide.s32 	%rd973, %r1142, 16;
	add.s64 	%rd52, %rd51, %rd973;
	ld.u32 	%r88, [%rd52+12];
	setp.gt.s32 	%p550, %r88, 0;
	@%p550 bra 	$L__BB3_174;
	ld.shared.u64 	%rd974, [m_Local_$_1];
	atom.global.add.u64 	%rd975, [%rd1+8], 48;
	add.s64 	%rd976, %rd975, 56;
	setp.lt.u64 	%p551, %rd976, %rd974;
	shr.u64 	%rd53, %rd975, 4;
	cvt.u32.u64 	%r1144, %rd53;
	setp.ne.s32 	%p552, %r1144, -1;
	and.pred  	%p553, %p551, %p552;
	@%p553 bra 	$L__BB3_166;
	mov.b32 	%r1094, 21106;
	st.local.u32 	[%rd2], %r1094;
	mov.b32 	%r1144, -1;
	mov.pred 	%p570, 0;
	bra.uni 	$L__BB3_167;
$L__BB3_166:
	shl.b64 	%rd977, %rd53, 32;
	shr.s64 	%rd978, %rd977, 28;
	add.s64 	%rd979, %rd51, %rd978;
	mov.b16 	%rs145, 0;
	st.u8 	[%rd979], %rs145;
	st.u8 	[%rd979+1], %rs145;
	mov.b32 	%r1088, 3608;
	st.u32 	[%rd979+4], %r1088;
	mov.b16 	%rs146, 1;
	st.u8 	[%rd979+3], %rs146;
	mov.b32 	%r1089, 48;
	st.u32 	[%rd979+8], %r1089;
	mov.b32 	%r1090, -1;
	st.u32 	[%rd979+16], %r1090;
	ld.shared.u64 	%rd980, [m_Local_$_0];
	add.s64 	%rd981, %rd980, %rd978;
	mov.b32 	%r1091, 0;
	st.u32 	[%rd981+32], %r1091;
	ld.shared.u64 	%rd982, [m_Local_$_0];
	add.s64 	%rd983, %rd982, %rd978;
	st.u32 	[%rd983+36], %r1091;
	ld.shared.u64 	%rd984, [m_Local_$_0];
	add.s64 	%rd985, %rd984, %rd978;
	st.u32 	[%rd985+40], %r1091;
	ld.local.u32 	%r1092, [%rd2];
	setp.eq.s32 	%p570, %r1092, 0;
$L__BB3_167:
	mov.b32 	%r1145, 0;
	not.pred 	%p555, %p570;
	@%p555 bra 	$L__BB3_173;
	setp.ne.s32 	%p556, %r1144, -1;
	@%p556 bra 	$L__BB3_170;
	mov.b32 	%r1102, 21352;
	st.local.u32 	[%rd2], %r1102;
	bra.uni 	$L__BB3_173;
$L__BB3_170:
	ld.shared.u64 	%rd986, [m_Local_$_0];
	mul.wide.s32 	%rd54, %r1144, 16;
	add.s64 	%rd987, %rd986, %rd54;
	st.u32 	[%rd987+40], %r88;
	ld.local.u32 	%r1097, [%rd2];
	setp.ne.s32 	%p557, %r1097, 0;
	@%p557 bra 	$L__BB3_173;
	ld.shared.u64 	%rd988, [m_Local_$_0];
	add.s64 	%rd989, %rd988, %rd54;
	mov.b32 	%r1145, 0;
	st.u32 	[%rd989+36], %r1145;
	ld.local.u32 	%r1099, [%rd2];
	setp.ne.s32 	%p558, %r1099, 0;
	@%p558 bra 	$L__BB3_173;
	ld.shared.u64 	%rd990, [m_Local_$_0];
	add.s64 	%rd991, %rd990, %rd54;
	st.u32 	[%rd991+32], %r1142;
	ld.local.u32 	%r1100, [%rd2];
	setp.eq.s32 	%p559, %r1100, 0;
	selp.b32 	%r1145, %r1144, 0, %p559;
$L__BB3_173:
	st.local.u32 	[%rd2], %r1145;
	bra.uni 	$L__BB3_567;
$L__BB3_174:
	st.u32 	[%rd52+32], %r321;
	bra.uni 	$L__BB3_567;
$L__BB3_175:
	ld.shared.u64 	%rd55, [m_Local_$_0];
	mul.wide.s32 	%rd388, %r1104, 16;
	add.s64 	%rd56, %rd55, %rd388;
	ld.u32 	%r539, [%rd56+12];
	setp.gt.s32 	%p211, %r1148, -1;
	setp.lt.s32 	%p212, %r1148, %r539;
	and.pred  	%p213, %p211, %p212;
	@%p213 bra 	$L__BB3_186;
	ld.shared.u64 	%rd391, [m_Local_$_1];
	atom.global.add.u64 	%rd392, [%rd1+8], 48;
	add.s64 	%rd393, %rd392, 56;
	setp.lt.u64 	%p214, %rd393, %rd391;
	shr.u64 	%rd57, %rd392, 4;
	cvt.u32.u64 	%r1149, %rd57;
	setp.ne.s32 	%p215, %r1149, -1;
	and.pred  	%p216, %p214, %p215;
	@%p216 bra 	$L__BB3_178;
	mov.b32 	%r548, 21106;
	st.local.u32 	[%rd2], %r548;
	mov.b32 	%r1149, -1;
	mov.pred 	%p571, 0;
	bra.uni 	$L__BB3_179;
$L__BB3_178:
	shl.b64 	%rd394, %rd57, 32;
	shr.s64 	%rd395, %rd394, 28;
	add.s64 	%rd396, %rd55, %rd395;
	mov.b16 	%rs61, 0;
	st.u8 	[%rd396], %rs61;
	st.u8 	[%rd396+1], %rs61;
	mov.b32 	%r542, 3608;
	st.u32 	[%rd396+4], %r542;
	mov.b16 	%rs62, 1;
	st.u8 	[%rd396+3], %rs62;
	mov.b32 	%r543, 48;
	st.u32 	[%rd396+8], %r543;
	mov.b32 	%r544, -1;
	st.u32 	[%rd396+16], %r544;
	ld.shared.u64 	%rd397, [m_Local_$_0];
	add.s64 	%rd398, %rd397, %rd395;
	mov.b32 	%r545, 0;
	st.u32 	[%rd398+32], %r545;
	ld.shared.u64 	%rd399, [m_Local_$_0];
	add.s64 	%rd400, %rd399, %rd395;
	st.u32 	[%rd400+36], %r545;
	ld.shared.u64 	%rd401, [m_Local_$_0];
	add.s64 	%rd402, %rd401, %rd395;
	st.u32 	[%rd402+40], %r545;
	ld.local.u32 	%r546, [%rd2];
	setp.eq.s32 	%p571, %r546, 0;
$L__BB3_179:
	mov.b32 	%r1150, 0;
	not.pred 	%p218, %p571;
	@%p218 bra 	$L__BB3_185;
	setp.ne.s32 	%p219, %r1149, -1;
	@%p219 bra 	$L__BB3_182;
	mov.b32 	%r556, 21352;
	st.local.u32 	[%rd2], %r556;
	bra.uni 	$L__BB3_185;
$L__BB3_182:
	ld.shared.u64 	%rd403, [m_Local_$_0];
	mul.wide.s32 	%rd58, %r1149, 16;
	add.s64 	%rd404, %rd403, %rd58;
	st.u32 	[%rd404+40], %r539;
	ld.local.u32 	%r551, [%rd2];
	setp.ne.s32 	%p220, %r551, 0;
	@%p220 bra 	$L__BB3_185;
	ld.shared.u64 	%rd405, [m_Local_$_0];
	add.s64 	%rd406, %rd405, %rd58;
	st.u32 	[%rd406+36], %r1148;
	ld.local.u32 	%r553, [%rd2];
	setp.ne.s32 	%p221, %r553, 0;
	@%p221 bra 	$L__BB3_185;
	ld.shared.u64 	%rd407, [m_Local_$_0];
	add.s64 	%rd408, %rd407, %rd58;
	st.u32 	[%rd408+32], %r1104;
	ld.local.u32 	%r554, [%rd2];
	setp.eq.s32 	%p222, %r554, 0;
	selp.b32 	%r1150, %r1149, 0, %p222;
$L__BB3_185:
	st.local.u32 	[%rd2], %r1150;
	mov.b16 	%rs151, 0;
	bra.uni 	$L__BB3_187;
$L__BB3_186:
	shl.b32 	%r540, %r1148, 2;
	add.s32 	%r541, %r540, 32;
	cvt.u64.u32 	%rd389, %r541;
	add.s64 	%rd390, %rd56, %rd389;
	ld.u8 	%rs151, [%rd390];
$L__BB3_187:
	setp.ne.s32 	%p223, %r1106, -1;
	@%p223 bra 	$L__BB3_189;
	mov.b32 	%r573, 21352;
	st.local.u32 	[%rd2], %r573;
	mov.b16 	%rs152, 0;
	bra.uni 	$L__BB3_201;
$L__BB3_189:
	ld.shared.u64 	%rd59, [m_Local_$_0];
	mul.wide.s32 	%rd409, %r1106, 16;
	add.s64 	%rd60, %rd59, %rd409;
	ld.u32 	%r101, [%rd60+12];
	setp.gt.s32 	%p224, %r101, 0;
	@%p224 bra 	$L__BB3_200;
	ld.shared.u64 	%rd410, [m_Local_$_1];
	atom.global.add.u64 	%rd411, [%rd1+8], 48;
	add.s64 	%rd412, %rd411, 56;
	setp.lt.u64 	%p225, %rd412, %rd410;
	shr.u64 	%rd61, %rd411, 4;
	cvt.u32.u64 	%r1151, %rd61;
	setp.ne.s32 	%p226, %r1151, -1;
	and.pred  	%p227, %p225, %p226;
	@%p227 bra 	$L__BB3_192;
	mov.b32 	%r564, 21106;
	st.local.u32 	[%rd2], %r564;
	mov.b32 	%r1151, -1;
	mov.pred 	%p572, 0;
	bra.uni 	$L__BB3_193;
$L__BB3_192:
	shl.b64 	%rd413, %rd61, 32;
	shr.s64 	%rd414, %rd413, 28;
	add.s64 	%rd415, %rd59, %rd414;
	mov.b16 	%rs65, 0;
	st.u8 	[%rd415], %rs65;
	st.u8 	[%rd415+1], %rs65;
	mov.b32 	%r558, 3608;
	st.u32 	[%rd415+4], %r558;
	mov.b16 	%rs66, 1;
	st.u8 	[%rd415+3], %rs66;
	mov.b32 	%r559, 48;
	st.u32 	[%rd415+8], %r559;
	mov.b32 	%r560, -1;
	st.u32 	[%rd415+16], %r560;
	ld.shared.u64 	%rd416, [m_Local_$_0];
	add.s64 	%rd417, %rd416, %rd414;
	mov.b32 	%r561, 0;
	st.u32 	[%rd417+32], %r561;
	ld.shared.u64 	%rd418, [m_Local_$_0];
	add.s64 	%rd419, %rd418, %rd414;
	st.u32 	[%rd419+36], %r561;
	ld.shared.u64 	%rd420, [m_Local_$_0];
	add.s64 	%rd421, %rd420, %rd414;
	st.u32 	[%rd421+40], %r561;
	ld.local.u32 	%r562, [%rd2];
	setp.eq.s32 	%p572, %r562, 0;
$L__BB3_193:
	mov.b32 	%r1152, 0;
	not.pred 	%p229, %p572;
	@%p229 bra 	$L__BB3_199;
	setp.ne.s32 	%p230, %r1151, -1;
	@%p230 bra 	$L__BB3_196;
	mov.b32 	%r572, 21352;
	st.local.u32 	[%rd2], %r572;
	bra.uni 	$L__BB3_199;
$L__BB3_196:
	ld.shared.u64 	%rd422, [m_Local_$_0];
	mul.wide.s32 	%rd62, %r1151, 16;
	add.s64 	%rd423, %rd422, %rd62;
	st.u32 	[%rd423+40], %r101;
	ld.local.u32 	%r567, [%rd2];
	setp.ne.s32 	%p231, %r567, 0;
	@%p231 bra 	$L__BB3_199;
	ld.shared.u64 	%rd424, [m_Local_$_0];
	add.s64 	%rd425, %rd424, %rd62;
	mov.b32 	%r1152, 0;
	st.u32 	[%rd425+36], %r1152;
	ld.local.u32 	%r569, [%rd2];
	setp.ne.s32 	%p232, %r569, 0;
	@%p232 bra 	$L__BB3_199;
	ld.shared.u64 	%rd426, [m_Local_$_0];
	add.s64 	%rd427, %rd426, %rd62;
	st.u32 	[%rd427+32], %r1106;
	ld.local.u32 	%r570, [%rd2];
	setp.eq.s32 	%p233, %r570, 0;
	selp.b32 	%r1152, %r1151, 0, %p233;
$L__BB3_199:
	st.local.u32 	[%rd2], %r1152;
	mov.b16 	%rs152, 0;
	bra.uni 	$L__BB3_201;
$L__BB3_200:
	ld.u8 	%rs152, [%rd60+32];
$L__BB3_201:
	and.b16  	%rs69, %rs152, 255;
	and.b16  	%rs70, %rs151, 255;
	setp.ne.s16 	%p234, %rs70, %rs69;
	mov.u32 	%r1162, %r1148;
	@%p234 bra 	$L__BB3_234;
	setp.lt.s32 	%p235, %r1107, 2;
	@%p235 bra 	$L__BB3_235;
	shl.b32 	%r1153, %r1148, 2;
	mov.b32 	%r1155, 0;
	mov.b32 	%r1154, 36;
	mov.u32 	%r1156, %r106;
	mov.u32 	%r1157, %r1148;
	bra.uni 	$L__BB3_205;
$L__BB3_204:
	add.s32 	%r1156, %r1156, 1;
	add.s32 	%r1154, %r1154, 4;
	add.s32 	%r1153, %r1153, 4;
	setp.eq.s32 	%p262, %r1156, -1;
	mov.u32 	%r1157, %r1162;
	@%p262 bra 	$L__BB3_235;
$L__BB3_205:
	setp.ne.s32 	%p236, %r1104, -1;
	add.s32 	%r1155, %r1155, 1;
	add.s32 	%r1162, %r1157, 1;
	@%p236 bra 	$L__BB3_207;
	mov.b32 	%r593, 21352;
	st.local.u32 	[%rd2], %r593;
	mov.b16 	%rs153, 0;
	bra.uni 	$L__BB3_219;
$L__BB3_207:
	ld.shared.u64 	%rd63, [m_Local_$_0];
	mul.wide.s32 	%rd428, %r1104, 16;
	add.s64 	%rd64, %rd63, %rd428;
	ld.u32 	%r576, [%rd64+12];
	setp.gt.s32 	%p237, %r1157, -2;
	setp.lt.s32 	%p238, %r1162, %r576;
	and.pred  	%p239, %p237, %p238;
	@%p239 bra 	$L__BB3_218;
	ld.shared.u64 	%rd431, [m_Local_$_1];
	atom.global.add.u64 	%rd432, [%rd1+8], 48;
	add.s64 	%rd433, %rd432, 56;
	setp.lt.u64 	%p240, %rd433, %rd431;
	shr.u64 	%rd65, %rd432, 4;
	cvt.u32.u64 	%r1158, %rd65;
	setp.ne.s32 	%p241, %r1158, -1;
	and.pred  	%p242, %p240, %p241;
	@%p242 bra 	$L__BB3_210;
	mov.b32 	%r584, 21106;
	st.local.u32 	[%rd2], %r584;
	mov.b32 	%r1158, -1;
	mov.pred 	%p573, 0;
	bra.uni 	$L__BB3_211;
$L__BB3_210:
	shl.b64 	%rd434, %rd65, 32;
	shr.s64 	%rd435, %rd434, 28;
	add.s64 	%rd436, %rd63, %rd435;
	mov.b16 	%rs71, 0;
	st.u8 	[%rd436], %rs71;
	st.u8 	[%rd436+1], %rs71;
	mov.b32 	%r578, 3608;
	st.u32 	[%rd436+4], %r578;
	mov.b16 	%rs72, 1;
	st.u8 	[%rd436+3], %rs72;
	mov.b32 	%r579, 48;
	st.u32 	[%rd436+8], %r579;
	mov.b32 	%r580, -1;
	st.u32 	[%rd436+16], %r580;
	ld.shared.u64 	%rd437, [m_Local_$_0];
	add.s64 	%rd438, %rd437, %rd435;
	mov.b32 	%r581, 0;
	st.u32 	[%rd438+32], %r581;
	ld.shared.u64 	%rd439, [m_Local_$_0];
	add.s64 	%rd440, %rd439, %rd435;
	st.u32 	[%rd440+36], %r581;
	ld.shared.u64 	%rd441, [m_Local_$_0];
	add.s64 	%rd442, %rd441, %rd435;
	st.u32 	[%rd442+40], %r581;
	ld.local.u32 	%r582, [%rd2];
	setp.eq.s32 	%p573, %r582, 0;
$L__BB3_211:
	mov.b32 	%r1159, 0;
	not.pred 	%p244, %p573;
	@%p244 bra 	$L__BB3_217;
	setp.ne.s32 	%p245, %r1158, -1;
	@%p245 bra 	$L__BB3_214;
	mov.b32 	%r592, 21352;
	st.local.u32 	[%rd2], %r592;
	bra.uni 	$L__BB3_217;
$L__BB3_214:
	ld.shared.u64 	%rd443, [m_Local_$_0];
	mul.wide.s32 	%rd66, %r1158, 16;
	add.s64 	%rd444, %rd443, %rd66;
	st.u32 	[%rd444+40], %r576;
	ld.local.u32 	%r587, [%rd2];
	setp.ne.s32 	%p246, %r587, 0;
	@%p246 bra 	$L__BB3_217;
	ld.shared.u64 	%rd445, [m_Local_$_0];
	add.s64 	%rd446, %rd445, %rd66;
	st.u32 	[%rd446+36], %r1162;
	ld.local.u32 	%r589, [%rd2];
	setp.ne.s32 	%p247, %r589, 0;
	@%p247 bra 	$L__BB3_217;
	ld.shared.u64 	%rd447, [m_Local_$_0];
	add.s64 	%rd448, %rd447, %rd66;
	st.u32 	[%rd448+32], %r1104;
	ld.local.u32 	%r590, [%rd2];
	setp.eq.s32 	%p248, %r590, 0;
	selp.b32 	%r1159, %r1158, 0, %p248;
$L__BB3_217:
	st.local.u32 	[%rd2], %r1159;
	mov.b16 	%rs153, 0;
	bra.uni 	$L__BB3_219;
$L__BB3_218:
	add.s32 	%r577, %r1153, 36;
	cvt.u64.u32 	%rd429, %r577;
	add.s64 	%rd430, %rd64, %rd429;
	ld.u8 	%rs153, [%rd430];
$L__BB3_219:
	setp.ne.s32 	%p249, %r1106, -1;
	@%p249 bra 	$L__BB3_221;
	mov.b32 	%r610, 21352;
	st.local.u32 	[%rd2], %r610;
	mov.b16 	%rs154, 0;
	bra.uni 	$L__BB3_233;
$L__BB3_221:
	ld.shared.u64 	%rd67, [m_Local_$_0];
	add.s64 	%rd68, %rd67, %rd449;
	ld.u32 	%r123, [%rd68+12];
	setp.lt.s32 	%p250, %r1155, %r123;
	@%p250 bra 	$L__BB3_232;
	ld.shared.u64 	%rd450, [m_Local_$_1];
	atom.global.add.u64 	%rd451, [%rd1+8], 48;
	add.s64 	%rd452, %rd451, 56;
	setp.lt.u64 	%p251, %rd452, %rd450;
	shr.u64 	%rd69, %rd451, 4;
	cvt.u32.u64 	%r1160, %rd69;
	setp.ne.s32 	%p252, %r1160, -1;
	and.pred  	%p253, %p251, %p252;
	@%p253 bra 	$L__BB3_224;
	mov.b32 	%r600, 21106;
	st.local.u32 	[%rd2], %r600;
	mov.b32 	%r1160, -1;
	mov.pred 	%p574, 0;
	bra.uni 	$L__BB3_225;
$L__BB3_224:
	shl.b64 	%rd453, %rd69, 32;
	shr.s64 	%rd454, %rd453, 28;
	add.s64 	%rd455, %rd67, %rd454;
	mov.b16 	%rs75, 0;
	st.u8 	[%rd455], %rs75;
	st.u8 	[%rd455+1], %rs75;
	mov.b32 	%r594, 3608;
	st.u32 	[%rd455+4], %r594;
	mov.b16 	%rs76, 1;
	st.u8 	[%rd455+3], %rs76;
	mov.b32 	%r595, 48;
	st.u32 	[%rd455+8], %r595;
	mov.b32 	%r596, -1;
	st.u32 	[%rd455+16], %r596;
	ld.shared.u64 	%rd456, [m_Local_$_0];
	add.s64 	%rd457, %rd456, %rd454;
	mov.b32 	%r597, 0;
	st.u32 	[%rd457+32], %r597;
	ld.shared.u64 	%rd458, [m_Local_$_0];
	add.s64 	%rd459, %rd458, %rd454;
	st.u32 	[%rd459+36], %r597;
	ld.shared.u64 	%rd460, [m_Local_$_0];
	add.s64 	%rd461, %rd460, %rd454;
	st.u32 	[%rd461+40], %r597;
	ld.local.u32 	%r598, [%rd2];
	setp.eq.s32 	%p574, %r598, 0;
$L__BB3_225:
	mov.b32 	%r1161, 0;
	not.pred 	%p255, %p574;
	@%p255 bra 	$L__BB3_231;
	setp.ne.s32 	%p256, %r1160, -1;
	@%p256 bra 	$L__BB3_228;
	mov.b32 	%r608, 21352;
	st.local.u32 	[%rd2], %r608;
	bra.uni 	$L__BB3_231;
$L__BB3_228:
	ld.shared.u64 	%rd462, [m_Local_$_0];
	mul.wide.s32 	%rd70, %r1160, 16;
	add.s64 	%rd463, %rd462, %rd70;
	st.u32 	[%rd463+40], %r123;
	ld.local.u32 	%r603, [%rd2];
	setp.ne.s32 	%p257, %r603, 0;
	@%p257 bra 	$L__BB3_231;
	ld.shared.u64 	%rd464, [m_Local_$_0];
	add.s64 	%rd465, %rd464, %rd70;
	st.u32 	[%rd465+36], %r1155;
	ld.local.u32 	%r605, [%rd2];
	setp.ne.s32 	%p258, %r605, 0;
	@%p258 bra 	$L__BB3_231;
	ld.shared.u64 	%rd466, [m_Local_$_0];
	add.s64 	%rd467, %rd466, %rd70;
	st.u32 	[%rd467+32], %r1106;
	ld.local.u32 	%r606, [%rd2];
	setp.eq.s32 	%p259, %r606, 0;
	selp.b32 	%r1161, %r1160, 0, %p259;
$L__BB3_231:
	st.local.u32 	[%rd2], %r1161;
	mov.b16 	%rs154, 0;
	bra.uni 	$L__BB3_233;
$L__BB3_232:
	add.s32 	%r609, %r1154, -32;
	cvt.u64.u32 	%rd468, %r609;
	add.s64 	%rd469, %rd68, %rd468;
	ld.u8 	%rs154, [%rd469+32];
$L__BB3_233:
	and.b16  	%rs79, %rs154, 255;
	and.b16  	%rs80, %rs153, 255;
	setp.eq.s16 	%p260, %rs80, %rs79;
	@%p260 bra 	$L__BB3_204;
$L__BB3_234:
	add.s32 	%r1148, %r1162, 1;
	setp.lt.s32 	%p261, %r1148, %r1105;
	@%p261 bra 	$L__BB3_159;
	bra.uni 	$L__BB3_567;
$L__BB3_235:
	setp.eq.s32 	%p263, %r1148, -1;
	@%p263 bra 	$L__BB3_567;
	min.s32 	%r130, %r1148, %r1105;
	sub.s32 	%r131, %r130, %r1194;
	shl.b32 	%r611, %r131, 2;
	add.s32 	%r612, %r611, 32;
	shr.s32 	%r613, %r612, 31;
	shr.u32 	%r614, %r613, 29;
	add.s32 	%r615, %r612, %r614;
	and.b32  	%r616, %r615, -8;
	sub.s32 	%r617, %r612, %r616;
	setp.eq.s32 	%p264, %r617, 0;
	sub.s32 	%r618, %r611, %r617;
	add.s32 	%r619, %r618, 40;
	selp.b32 	%r132, %r612, %r619, %p264;
	ld.shared.u64 	%rd71, [m_Local_$_1];
	and.b32  	%r620, %r132, 12;
	setp.eq.s32 	%p265, %r620, 0;
	mov.u32 	%r1163, %r132;
	@%p265 bra 	$L__BB3_238;
	shr.s32 	%r621, %r132, 31;
	shr.u32 	%r622, %r621, 28;
	add.s32 	%r623, %r132, %r622;
	and.b32  	%r624, %r623, -16;
	add.s32 	%r1163, %r624, 16;
$L__BB3_238:
	cvt.s64.s32 	%rd470, %r1163;
	atom.global.add.u64 	%rd471, [%rd1+8], %rd470;
	cvt.s64.s32 	%rd472, %r132;
	add.s64 	%rd473, %rd472, %rd471;
	add.s64 	%rd474, %rd473, 8;
	setp.lt.u64 	%p266, %rd474, %rd71;
	shr.u64 	%rd475, %rd471, 4;
	cvt.u32.u64 	%r625, %rd475;
	selp.b32 	%r135, %r625, -1, %p266;
	setp.ne.s32 	%p267, %r135, -1;
	@%p267 bra 	$L__BB3_240;
	mov.b32 	%r682, 21352;
	st.local.u32 	[%rd2], %r682;
	bra.uni 	$L__BB3_279;
$L__BB3_240:
	ld.shared.u64 	%rd476, [m_Local_$_0];
	mul.wide.s32 	%rd72, %r135, 16;
	add.s64 	%rd477, %rd476, %rd72;
	mov.b16 	%rs81, 0;
	st.u8 	[%rd477], %rs81;
	st.u8 	[%rd477+1], %rs81;
	mov.b32 	%r626, 4335;
	st.u32 	[%rd477+4], %r626;
	mov.b16 	%rs82, 1;
	st.u8 	[%rd477+3], %rs82;
	st.u32 	[%rd477+8], %r132;
	st.u32 	[%rd477+12], %r131;
	setp.lt.s32 	%p268, %r131, 1;
	@%p268 bra 	$L__BB3_279;
	add.s32 	%r628, %r1194, 1;
	setp.eq.s32 	%p269, %r130, %r628;
	mov.b32 	%r150, 0;
	@%p269 bra 	$L__BB3_267;
	mov.b32 	%r1164, 0;
$L__BB3_243:
	ld.shared.u64 	%rd73, [m_Local_$_0];
	add.s64 	%rd74, %rd73, %rd72;
	ld.u32 	%r137, [%rd74+12];
	setp.lt.s32 	%p270, %r1164, %r137;
	@%p270 bra 	$L__BB3_254;
	ld.shared.u64 	%rd478, [m_Local_$_1];
	atom.global.add.u64 	%rd479, [%rd1+8], 48;
	add.s64 	%rd480, %rd479, 56;
	setp.lt.u64 	%p271, %rd480, %rd478;
	shr.u64 	%rd75, %rd479, 4;
	cvt.u32.u64 	%r1165, %rd75;
	setp.ne.s32 	%p272, %r1165, -1;
	and.pred  	%p273, %p271, %p272;
	@%p273 bra 	$L__BB3_246;
	mov.b32 	%r636, 21106;
	st.local.u32 	[%rd2], %r636;
	mov.b32 	%r1165, -1;
	mov.pred 	%p575, 0;
	bra.uni 	$L__BB3_247;
$L__BB3_246:
	shl.b64 	%rd481, %rd75, 32;
	shr.s64 	%rd482, %rd481, 28;
	add.s64 	%rd483, %rd73, %rd482;
	mov.b16 	%rs83, 0;
	st.u8 	[%rd483], %rs83;
	st.u8 	[%rd483+1], %rs83;
	mov.b32 	%r630, 3608;
	st.u32 	[%rd483+4], %r630;
	mov.b16 	%rs84, 1;
	st.u8 	[%rd483+3], %rs84;
	mov.b32 	%r631, 48;
	st.u32 	[%rd483+8], %r631;
	mov.b32 	%r632, -1;
	st.u32 	[%rd483+16], %r632;
	ld.shared.u64 	%rd484, [m_Local_$_0];
	add.s64 	%rd485, %rd484, %rd482;
	mov.b32 	%r633, 0;
	st.u32 	[%rd485+32], %r633;
	ld.shared.u64 	%rd486, [m_Local_$_0];
	add.s64 	%rd487, %rd486, %rd482;
	st.u32 	[%rd487+36], %r633;
	ld.shared.u64 	%rd488, [m_Local_$_0];
	add.s64 	%rd489, %rd488, %rd482;
	st.u32 	[%rd489+40], %r633;
	ld.local.u32 	%r634, [%rd2];
	setp.eq.s32 	%p575, %r634, 0;
$L__BB3_247:
	mov.b32 	%r1166, 0;
	not.pred 	%p275, %p575;
	@%p275 bra 	$L__BB3_253;
	setp.ne.s32 	%p276, %r1165, -1;
	@%p276 bra 	$L__BB3_250;
	mov.b32 	%r644, 21352;
	st.local.u32 	[%rd2], %r644;
	bra.uni 	$L__BB3_253;
$L__BB3_250:
	ld.shared.u64 	%rd490, [m_Local_$_0];
	mul.wide.s32 	%rd76, %r1165, 16;
	add.s64 	%rd491, %rd490, %rd76;
	st.u32 	[%rd491+40], %r137;
	ld.local.u32 	%r639, [%rd2];
	setp.ne.s32 	%p277, %r639, 0;
	@%p277 bra 	$L__BB3_253;
	ld.shared.u64 	%rd492, [m_Local_$_0];
	add.s64 	%rd493, %rd492, %rd76;
	st.u32 	[%rd493+36], %r1164;
	ld.local.u32 	%r641, [%rd2];
	setp.ne.s32 	%p278, %r641, 0;
	@%p278 bra 	$L__BB3_253;
	ld.shared.u64 	%rd494, [m_Local_$_0];
	add.s64 	%rd495, %rd494, %rd76;
	st.u32 	[%rd495+32], %r135;
	ld.local.u32 	%r642, [%rd2];
	setp.eq.s32 	%p279, %r642, 0;
	selp.b32 	%r1166, %r1165, 0, %p279;
$L__BB3_253:
	st.local.u32 	[%rd2], %r1166;
	bra.uni 	$L__BB3_255;
$L__BB3_254:
	shl.b32 	%r645, %r1164, 2;
	cvt.u64.u32 	%rd496, %r645;
	add.s64 	%rd497, %rd74, %rd496;
	mov.b32 	%r646, 0;
	st.u32 	[%rd497+32], %r646;
$L__BB3_255:
	add.s32 	%r142, %r1164, 1;
	ld.shared.u64 	%rd77, [m_Local_$_0];
	add.s64 	%rd78, %rd77, %rd72;
	ld.u32 	%r143, [%rd78+12];
	setp.lt.s32 	%p280, %r142, %r143;
	@%p280 bra 	$L__BB3_265;
	ld.shared.u64 	%rd498, [m_Local_$_1];
	atom.global.add.u64 	%rd499, [%rd1+8], 48;
	add.s64 	%rd500, %rd499, 56;
	setp.ge.u64 	%p281, %rd500, %rd498;
	shr.u64 	%rd79, %rd499, 4;
	cvt.u32.u64 	%r1167, %rd79;
	setp.eq.s32 	%p282, %r1167, -1;
	or.pred  	%p283, %p281, %p282;
	@%p283 bra 	$L__BB3_258;
	shl.b64 	%rd501, %rd79, 32;
	shr.s64 	%rd502, %rd501, 28;
	add.s64 	%rd503, %rd77, %rd502;
	mov.b16 	%rs85, 0;
	st.u8 	[%rd503], %rs85;
	st.u8 	[%rd503+1], %rs85;
	mov.b32 	%r647, 3608;
	st.u32 	[%rd503+4], %r647;
	mov.b16 	%rs86, 1;
	st.u8 	[%rd503+3], %rs86;
	mov.b32 	%r648, 48;
	st.u32 	[%rd503+8], %r648;
	mov.b32 	%r649, -1;
	st.u32 	[%rd503+16], %r649;
	ld.shared.u64 	%rd504, [m_Local_$_0];
	add.s64 	%rd505, %rd504, %rd502;
	mov.b32 	%r650, 0;
	st.u32 	[%rd505+32], %r650;
	ld.shared.u64 	%rd506, [m_Local_$_0];
	add.s64 	%rd507, %rd506, %rd502;
	st.u32 	[%rd507+36], %r650;
	ld.shared.u64 	%rd508, [m_Local_$_0];
	add.s64 	%rd509, %rd508, %rd502;
	st.u32 	[%rd509+40], %r650;
	ld.local.u32 	%r651, [%rd2];
	setp.eq.s32 	%p576, %r651, 0;
	bra.uni 	$L__BB3_259;
$L__BB3_258:
	mov.b32 	%r653, 21106;
	st.local.u32 	[%rd2], %r653;
	mov.b32 	%r1167, -1;
	mov.pred 	%p576, 0;
$L__BB3_259:
	mov.b32 	%r1168, 0;
	not.pred 	%p285, %p576;
	@%p285 bra 	$L__BB3_264;
	setp.eq.s32 	%p286, %r1167, -1;
	@%p286 bra 	$L__BB3_572;
	ld.shared.u64 	%rd510, [m_Local_$_0];
	mul.wide.s32 	%rd80, %r1167, 16;
	add.s64 	%rd511, %rd510, %rd80;
	st.u32 	[%rd511+40], %r143;
	ld.local.u32 	%r656, [%rd2];
	setp.eq.s32 	%p287, %r656, 0;
	@%p287 bra 	$L__BB3_262;
	bra.uni 	$L__BB3_264;
$L__BB3_262:
	ld.shared.u64 	%rd512, [m_Local_$_0];
	add.s64 	%rd513, %rd512, %rd80;
	st.u32 	[%rd513+36], %r142;
	ld.local.u32 	%r658, [%rd2];
	setp.ne.s32 	%p288, %r658, 0;
	@%p288 bra 	$L__BB3_264;
	ld.shared.u64 	%rd514, [m_Local_$_0];
	add.s64 	%rd515, %rd514, %rd80;
	st.u32 	[%rd515+32], %r135;
	ld.local.u32 	%r659, [%rd2];
	setp.eq.s32 	%p289, %r659, 0;
	selp.b32 	%r1168, %r1167, 0, %p289;
$L__BB3_264:
	st.local.u32 	[%rd2], %r1168;
	bra.uni 	$L__BB3_266;
$L__BB3_265:
	shl.b32 	%r662, %r142, 2;
	cvt.u64.u32 	%rd516, %r662;
	add.s64 	%rd517, %rd78, %rd516;
	mov.b32 	%r663, 0;
	st.u32 	[%rd517+32], %r663;
$L__BB3_266:
	add.s32 	%r1164, %r1164, 2;
	and.b32  	%r150, %r131, 2147483646;
	setp.ne.s32 	%p290, %r1164, %r150;
	@%p290 bra 	$L__BB3_243;
$L__BB3_267:
	and.b32  	%r664, %r131, 1;
	setp.eq.b32 	%p291, %r664, 1;
	not.pred 	%p292, %p291;
	@%p292 bra 	$L__BB3_279;
	ld.shared.u64 	%rd81, [m_Local_$_0];
	add.s64 	%rd82, %rd81, %rd72;
	ld.u32 	%r151, [%rd82+12];
	setp.lt.s32 	%p293, %r150, %r151;
	@%p293 bra 	$L__BB3_278;
	ld.shared.u64 	%rd518, [m_Local_$_1];
	atom.global.add.u64 	%rd519, [%rd1+8], 48;
	add.s64 	%rd520, %rd519, 56;
	setp.ge.u64 	%p294, %rd520, %rd518;
	shr.u64 	%rd83, %rd519, 4;
	cvt.u32.u64 	%r1170, %rd83;
	setp.eq.s32 	%p295, %r1170, -1;
	or.pred  	%p296, %p294, %p295;
	@%p296 bra 	$L__BB3_271;
	shl.b64 	%rd521, %rd83, 32;
	shr.s64 	%rd522, %rd521, 28;
	add.s64 	%rd523, %rd81, %rd522;
	mov.b16 	%rs87, 0;
	st.u8 	[%rd523], %rs87;
	st.u8 	[%rd523+1], %rs87;
	mov.b32 	%r665, 3608;
	st.u32 	[%rd523+4], %r665;
	mov.b16 	%rs88, 1;
	st.u8 	[%rd523+3], %rs88;
	mov.b32 	%r666, 48;
	st.u32 	[%rd523+8], %r666;
	mov.b32 	%r667, -1;
	st.u32 	[%rd523+16], %r667;
	ld.shared.u64 	%rd524, [m_Local_$_0];
	add.s64 	%rd525, %rd524, %rd522;
	mov.b32 	%r668, 0;
	st.u32 	[%rd525+32], %r668;
	ld.shared.u64 	%rd526, [m_Local_$_0];
	add.s64 	%rd527, %rd526, %rd522;
	st.u32 	[%rd527+36], %r668;
	ld.shared.u64 	%rd528, [m_Local_$_0];
	add.s64 	%rd529, %rd528, %rd522;
	st.u32 	[%rd529+40], %r668;
	ld.local.u32 	%r669, [%rd2];
	setp.eq.s32 	%p577, %r669, 0;
	bra.uni 	$L__BB3_272;
$L__BB3_271:
	mov.b32 	%r671, 21106;
	st.local.u32 	[%rd2], %r671;
	mov.b32 	%r1170, -1;
	mov.pred 	%p577, 0;
$L__BB3_272:
	mov.b32 	%r1171, 0;
	not.pred 	%p298, %p577;
	@%p298 bra 	$L__BB3_277;
	setp.eq.s32 	%p299, %r1170, -1;
	@%p299 bra 	$L__BB3_573;
	ld.shared.u64 	%rd530, [m_Local_$_0];
	mul.wide.s32 	%rd84, %r1170, 16;
	add.s64 	%rd531, %rd530, %rd84;
	st.u32 	[%rd531+40], %r151;
	ld.local.u32 	%r674, [%rd2];
	setp.eq.s32 	%p300, %r674, 0;
	@%p300 bra 	$L__BB3_275;
	bra.uni 	$L__BB3_277;
$L__BB3_275:
	ld.shared.u64 	%rd532, [m_Local_$_0];
	add.s64 	%rd533, %rd532, %rd84;
	st.u32 	[%rd533+36], %r150;
	ld.local.u32 	%r676, [%rd2];
	setp.ne.s32 	%p301, %r676, 0;
	@%p301 bra 	$L__BB3_277;
	ld.shared.u64 	%rd534, [m_Local_$_0];
	add.s64 	%rd535, %rd534, %rd84;
	st.u32 	[%rd535+32], %r135;
	ld.local.u32 	%r677, [%rd2];
	setp.eq.s32 	%p302, %r677, 0;
	selp.b32 	%r1171, %r1170, 0, %p302;
$L__BB3_277:
	st.local.u32 	[%rd2], %r1171;
	bra.uni 	$L__BB3_279;
$L__BB3_278:
	shl.b32 	%r680, %r150, 2;
	cvt.u64.u32 	%rd536, %r680;
	add.s64 	%rd537, %rd82, %rd536;
	mov.b32 	%r681, 0;
	st.u32 	[%rd537+32], %r681;
$L__BB3_279:
	setp.lt.s32 	%p303, %r131, 1;
	@%p303 bra 	$L__BB3_310;
	mov.b32 	%r1172, 0;
$L__BB3_281:
	setp.ne.s32 	%p304, %r1104, -1;
	@%p304 bra 	$L__BB3_283;
	mov.b32 	%r702, 21352;
	st.local.u32 	[%rd2], %r702;
	mov.b16 	%rs155, 0;
	bra.uni 	$L__BB3_295;
$L__BB3_283:
	ld.shared.u64 	%rd85, [m_Local_$_0];
	mul.wide.s32 	%rd538, %r1104, 16;
	add.s64 	%rd86, %rd85, %rd538;
	ld.u32 	%r684, [%rd86+12];
	setp.gt.s32 	%p305, %r1194, -1;
	setp.lt.s32 	%p306, %r1194, %r684;
	and.pred  	%p307, %p305, %p306;
	@%p307 bra 	$L__BB3_294;
	ld.shared.u64 	%rd541, [m_Local_$_1];
	atom.global.add.u64 	%rd542, [%rd1+8], 48;
	add.s64 	%rd543, %rd542, 56;
	setp.lt.u64 	%p308, %rd543, %rd541;
	shr.u64 	%rd87, %rd542, 4;
	cvt.u32.u64 	%r1174, %rd87;
	setp.ne.s32 	%p309, %r1174, -1;
	and.pred  	%p310, %p308, %p309;
	@%p310 bra 	$L__BB3_286;
	mov.b32 	%r693, 21106;
	st.local.u32 	[%rd2], %r693;
	mov.b32 	%r1174, -1;
	mov.pred 	%p578, 0;
	bra.uni 	$L__BB3_287;
$L__BB3_286:
	shl.b64 	%rd544, %rd87, 32;
	shr.s64 	%rd545, %rd544, 28;
	add.s64 	%rd546, %rd85, %rd545;
	mov.b16 	%rs89, 0;
	st.u8 	[%rd546], %rs89;
	st.u8 	[%rd546+1], %rs89;
	mov.b32 	%r687, 3608;
	st.u32 	[%rd546+4], %r687;
	mov.b16 	%rs90, 1;
	st.u8 	[%rd546+3], %rs90;
	mov.b32 	%r688, 48;
	st.u32 	[%rd546+8], %r688;
	mov.b32 	%r689, -1;
	st.u32 	[%rd546+16], %r689;
	ld.shared.u64 	%rd547, [m_Local_$_0];
	add.s64 	%rd548, %rd547, %rd545;
	mov.b32 	%r690, 0;
	st.u32 	[%rd548+32], %r690;
	ld.shared.u64 	%rd549, [m_Local_$_0];
	add.s64 	%rd550, %rd549, %rd545;
	st.u32 	[%rd550+36], %r690;
	ld.shared.u64 	%rd551, [m_Local_$_0];
	add.s64 	%rd552, %rd551, %rd545;
	st.u32 	[%rd552+40], %r690;
	ld.local.u32 	%r691, [%rd2];
	setp.eq.s32 	%p578, %r691, 0;
$L__BB3_287:
	mov.b32 	%r1175, 0;
	not.pred 	%p312, %p578;
	@%p312 bra 	$L__BB3_293;
	setp.ne.s32 	%p313, %r1174, -1;
	@%p313 bra 	$L__BB3_290;
	mov.b32 	%r701, 21352;
	st.local.u32 	[%rd2], %r701;
	bra.uni 	$L__BB3_293;
$L__BB3_290:
	ld.shared.u64 	%rd553, [m_Local_$_0];
	mul.wide.s32 	%rd88, %r1174, 16;
	add.s64 	%rd554, %rd553, %rd88;
	st.u32 	[%rd554+40], %r684;
	ld.local.u32 	%r696, [%rd2];
	setp.ne.s32 	%p314, %r696, 0;
	@%p314 bra 	$L__BB3_293;
	ld.shared.u64 	%rd555, [m_Local_$_0];
	add.s64 	%rd556, %rd555, %rd88;
	st.u32 	[%rd556+36], %r1194;
	ld.local.u32 	%r698, [%rd2];
	setp.ne.s32 	%p315, %r698, 0;
	@%p315 bra 	$L__BB3_293;
	ld.shared.u64 	%rd557, [m_Local_$_0];
	add.s64 	%rd558, %rd557, %rd88;
	st.u32 	[%rd558+32], %r1104;
	ld.local.u32 	%r699, [%rd2];
	setp.eq.s32 	%p316, %r699, 0;
	selp.b32 	%r1175, %r1174, 0, %p316;
$L__BB3_293:
	st.local.u32 	[%rd2], %r1175;
	mov.b16 	%rs155, 0;
	bra.uni 	$L__BB3_295;
$L__BB3_294:
	shl.b32 	%r685, %r1194, 2;
	add.s32 	%r686, %r685, 32;
	cvt.u64.u32 	%rd539, %r686;
	add.s64 	%rd540, %rd86, %rd539;
	ld.u8 	%rs155, [%rd540];
$L__BB3_295:
	setp.ne.s32 	%p317, %r135, -1;
	@%p317 bra 	$L__BB3_297;
	mov.b32 	%r720, 21352;
	st.local.u32 	[%rd2], %r720;
	bra.uni 	$L__BB3_309;
$L__BB3_297:
	ld.shared.u64 	%rd89, [m_Local_$_0];
	mul.wide.s32 	%rd559, %r135, 16;
	add.s64 	%rd90, %rd89, %rd559;
	ld.u32 	%r163, [%rd90+12];
	setp.lt.s32 	%p318, %r1172, %r163;
	@%p318 bra 	$L__BB3_308;
	ld.shared.u64 	%rd560, [m_Local_$_1];
	atom.global.add.u64 	%rd561, [%rd1+8], 48;
	add.s64 	%rd562, %rd561, 56;
	setp.lt.u64 	%p319, %rd562, %rd560;
	shr.u64 	%rd91, %rd561, 4;
	cvt.u32.u64 	%r1176, %rd91;
	setp.ne.s32 	%p320, %r1176, -1;
	and.pred  	%p321, %p319, %p320;
	@%p321 bra 	$L__BB3_300;
	mov.b32 	%r709, 21106;
	st.local.u32 	[%rd2], %r709;
	mov.b32 	%r1176, -1;
	mov.pred 	%p579, 0;
	bra.uni 	$L__BB3_301;
$L__BB3_300:
	shl.b64 	%rd563, %rd91, 32;
	shr.s64 	%rd564, %rd563, 28;
	add.s64 	%rd565, %rd89, %rd564;
	mov.b16 	%rs93, 0;
	st.u8 	[%rd565], %rs93;
	st.u8 	[%rd565+1], %rs93;
	mov.b32 	%r703, 3608;
	st.u32 	[%rd565+4], %r703;
	mov.b16 	%rs94, 1;
	st.u8 	[%rd565+3], %rs94;
	mov.b32 	%r704, 48;
	st.u32 	[%rd565+8], %r704;
	mov.b32 	%r705, -1;
	st.u32 	[%rd565+16], %r705;
	ld.shared.u64 	%rd566, [m_Local_$_0];
	add.s64 	%rd567, %rd566, %rd564;
	mov.b32 	%r706, 0;
	st.u32 	[%rd567+32], %r706;
	ld.shared.u64 	%rd568, [m_Local_$_0];
	add.s64 	%rd569, %rd568, %rd564;
	st.u32 	[%rd569+36], %r706;
	ld.shared.u64 	%rd570, [m_Local_$_0];
	add.s64 	%rd571, %rd570, %rd564;
	st.u32 	[%rd571+40], %r706;
	ld.local.u32 	%r707, [%rd2];
	setp.eq.s32 	%p579, %r707, 0;
$L__BB3_301:
	mov.b32 	%r1177, 0;
	not.pred 	%p323, %p579;
	@%p323 bra 	$L__BB3_307;
	setp.ne.s32 	%p324, %r1176, -1;
	@%p324 bra 	$L__BB3_304;
	mov.b32 	%r717, 21352;
	st.local.u32 	[%rd2], %r717;
	bra.uni 	$L__BB3_307;
$L__BB3_304:
	ld.shared.u64 	%rd572, [m_Local_$_0];
	mul.wide.s32 	%rd92, %r1176, 16;
	add.s64 	%rd573, %rd572, %rd92;
	st.u32 	[%rd573+40], %r163;
	ld.local.u32 	%r712, [%rd2];
	setp.ne.s32 	%p325, %r712, 0;
	@%p325 bra 	$L__BB3_307;
	ld.shared.u64 	%rd574, [m_Local_$_0];
	add.s64 	%rd575, %rd574, %rd92;
	st.u32 	[%rd575+36], %r1172;
	ld.local.u32 	%r714, [%rd2];
	setp.ne.s32 	%p326, %r714, 0;
	@%p326 bra 	$L__BB3_307;
	ld.shared.u64 	%rd576, [m_Local_$_0];
	add.s64 	%rd577, %rd576, %rd92;
	st.u32 	[%rd577+32], %r135;
	ld.local.u32 	%r715, [%rd2];
	setp.eq.s32 	%p327, %r715, 0;
	selp.b32 	%r1177, %r1176, 0, %p327;
$L__BB3_307:
	st.local.u32 	[%rd2], %r1177;
	bra.uni 	$L__BB3_309;
$L__BB3_308:
	shl.b32 	%r718, %r1172, 2;
	cvt.u64.u32 	%rd578, %r718;
	add.s64 	%rd579, %rd90, %rd578;
	mov.b32 	%r719, 0;
	st.u32 	[%rd579+32], %r719;
	st.u8 	[%rd579+32], %rs155;
$L__BB3_309:
	add.s32 	%r1194, %r1194, 1;
	add.s32 	%r1172, %r1172, 1;
	setp.ne.s32 	%p328, %r1172, %r131;
	@%p328 bra 	$L__BB3_281;
$L__BB3_310:
	ld.shared.u64 	%rd580, [m_Local_$_1];
	atom.global.add.u64 	%rd581, [%rd1+8], 48;
	add.s64 	%rd582, %rd581, 56;
	setp.lt.u64 	%p329, %rd582, %rd580;
	shr.u64 	%rd583, %rd581, 4;
	cvt.u32.u64 	%r721, %rd583;
	selp.b32 	%r170, %r721, -1, %p329;
	setp.ne.s32 	%p330, %r170, -1;
	@%p330 bra 	$L__BB3_312;
	mov.b32 	%r833, 21352;
	st.local.u32 	[%rd2], %r833;
	bra.uni 	$L__BB3_387;
$L__BB3_312:
	ld.shared.u64 	%rd584, [m_Local_$_0];
	mul.wide.s32 	%rd585, %r170, 16;
	add.s64 	%rd586, %rd584, %rd585;
	mov.b16 	%rs95, 1;
	st.u8 	[%rd586], %rs95;
	mov.b16 	%rs96, 0;
	st.u8 	[%rd586+1], %rs96;
	mov.b32 	%r722, 2905;
	st.u32 	[%rd586+4], %r722;
	st.u8 	[%rd586+3], %rs95;
	mov.b32 	%r723, 48;
	st.u32 	[%rd586+8], %r723;
	mov.b32 	%r724, -1;
	st.u32 	[%rd586+16], %r724;
	ld.shared.u64 	%rd93, [m_Local_$_0];
	mul.wide.s32 	%rd94, %r135, 16;
	add.s64 	%rd587, %rd93, %rd94;
	ld.u32 	%r171, [%rd587+12];
	shl.b32 	%r725, %r171, 2;
	add.s32 	%r726, %r725, 32;
	shr.s32 	%r727, %r726, 31;
	shr.u32 	%r728, %r727, 29;
	add.s32 	%r729, %r726, %r728;
	and.b32  	%r730, %r729, -8;
	sub.s32 	%r731, %r726, %r730;
	setp.eq.s32 	%p331, %r731, 0;
	sub.s32 	%r732, %r725, %r731;
	add.s32 	%r733, %r732, 40;
	selp.b32 	%r172, %r726, %r733, %p331;
	ld.shared.u64 	%rd95, [m_Local_$_1];
	and.b32  	%r734, %r172, 12;
	setp.eq.s32 	%p332, %r734, 0;
	mov.u32 	%r1178, %r172;
	@%p332 bra 	$L__BB3_314;
	shr.s32 	%r735, %r172, 31;
	shr.u32 	%r736, %r735, 28;
	add.s32 	%r737, %r172, %r736;
	and.b32  	%r738, %r737, -16;
	add.s32 	%r1178, %r738, 16;
$L__BB3_314:
	cvt.s64.s32 	%rd588, %r1178;
	atom.global.add.u64 	%rd589, [%rd1+8], %rd588;
	cvt.s64.s32 	%rd590, %r172;
	add.s64 	%rd591, %rd590, %rd589;
	add.s64 	%rd592, %rd591, 8;
	setp.lt.u64 	%p333, %rd592, %rd95;
	shr.u64 	%rd593, %rd589, 4;
	cvt.u32.u64 	%r739, %rd593;
	selp.b32 	%r175, %r739, -1, %p333;
	setp.ne.s32 	%p334, %r175, -1;
	@%p334 bra 	$L__BB3_316;
	mov.b32 	%r795, 21352;
	st.local.u32 	[%rd2], %r795;
	bra.uni 	$L__BB3_355;
$L__BB3_316:
	mul.wide.s32 	%rd96, %r175, 16;
	add.s64 	%rd594, %rd93, %rd96;
	mov.b16 	%rs97, 0;
	st.u8 	[%rd594], %rs97;
	st.u8 	[%rd594+1], %rs97;
	mov.b32 	%r740, 4335;
	st.u32 	[%rd594+4], %r740;
	mov.b16 	%rs98, 1;
	st.u8 	[%rd594+3], %rs98;
	st.u32 	[%rd594+8], %r172;
	st.u32 	[%rd594+12], %r171;
	setp.lt.s32 	%p335, %r171, 1;
	@%p335 bra 	$L__BB3_355;
	setp.eq.s32 	%p336, %r171, 1;
	mov.b32 	%r190, 0;
	@%p336 bra 	$L__BB3_343;
	mov.b32 	%r1179, 0;
$L__BB3_319:
	ld.shared.u64 	%rd97, [m_Local_$_0];
	add.s64 	%rd98, %rd97, %rd96;
	ld.u32 	%r177, [%rd98+12];
	setp.lt.s32 	%p337, %r1179, %r177;
	@%p337 bra 	$L__BB3_330;
	ld.shared.u64 	%rd595, [m_Local_$_1];
	atom.global.add.u64 	%rd596, [%rd1+8], 48;
	add.s64 	%rd597, %rd596, 56;
	setp.lt.u64 	%p338, %rd597, %rd595;
	shr.u64 	%rd99, %rd596, 4;
	cvt.u32.u64 	%r1180, %rd99;
	setp.ne.s32 	%p339, %r1180, -1;
	and.pred  	%p340, %p338, %p339;
	@%p340 bra 	$L__BB3_322;
	mov.b32 	%r749, 21106;
	st.local.u32 	[%rd2], %r749;
	mov.b32 	%r1180, -1;
	mov.pred 	%p580, 0;
	bra.uni 	$L__BB3_323;
$L__BB3_322:
	shl.b64 	%rd598, %rd99, 32;
	shr.s64 	%rd599, %rd598, 28;
	add.s64 	%rd600, %rd97, %rd599;
	mov.b16 	%rs99, 0;
	st.u8 	[%rd600], %rs99;
	st.u8 	[%rd600+1], %rs99;
	mov.b32 	%r743, 3608;
	st.u32 	[%rd600+4], %r743;
	mov.b16 	%rs100, 1;
	st.u8 	[%rd600+3], %rs100;
	mov.b32 	%r744, 48;
	st.u32 	[%rd600+8], %r744;
	mov.b32 	%r745, -1;
	st.u32 	[%rd600+16], %r745;
	ld.shared.u64 	%rd601, [m_Local_$_0];
	add.s64 	%rd602, %rd601, %rd599;
	mov.b32 	%r746, 0;
	st.u32 	[%rd602+32], %r746;
	ld.shared.u64 	%rd603, [m_Local_$_0];
	add.s64 	%rd604, %rd603, %rd599;
	st.u32 	[%rd604+36], %r746;
	ld.shared.u64 	%rd605, [m_Local_$_0];
	add.s64 	%rd606, %rd605, %rd599;
	st.u32 	[%rd606+40], %r746;
	ld.local.u32 	%r747, [%rd2];
	setp.eq.s32 	%p580, %r747, 0;
$L__BB3_323:
	mov.b32 	%r1181, 0;
	not.pred 	%p342, %p580;
	@%p342 bra 	$L__BB3_329;
	setp.ne.s32 	%p343, %r1180, -1;
	@%p343 bra 	$L__BB3_326;
	mov.b32 	%r757, 21352;
	st.local.u32 	[%rd2], %r757;
	bra.uni 	$L__BB3_329;
$L__BB3_326:
	ld.shared.u64 	%rd607, [m_Local_$_0];
	mul.wide.s32 	%rd100, %r1180, 16;
	add.s64 	%rd608, %rd607, %rd100;
	st.u32 	[%rd608+40], %r177;
	ld.local.u32 	%r752, [%rd2];
	setp.ne.s32 	%p344, %r752, 0;
	@%p344 bra 	$L__BB3_329;
	ld.shared.u64 	%rd609, [m_Local_$_0];
	add.s64 	%rd610, %rd609, %rd100;
	st.u32 	[%rd610+36], %r1179;
	ld.local.u32 	%r754, [%rd2];
	setp.ne.s32 	%p345, %r754, 0;
	@%p345 bra 	$L__BB3_329;
	ld.shared.u64 	%rd611, [m_Local_$_0];
	add.s64 	%rd612, %rd611, %rd100;
	st.u32 	[%rd612+32], %r175;
	ld.local.u32 	%r755, [%rd2];
	setp.eq.s32 	%p346, %r755, 0;
	selp.b32 	%r1181, %r1180, 0, %p346;
$L__BB3_329:
	st.local.u32 	[%rd2], %r1181;
	bra.uni 	$L__BB3_331;
$L__BB3_330:
	shl.b32 	%r758, %r1179, 2;
	cvt.u64.u32 	%rd613, %r758;
	add.s64 	%rd614, %rd98, %rd613;
	mov.b32 	%r759, 0;
	st.u32 	[%rd614+32], %r759;
$L__BB3_331:
	add.s32 	%r182, %r1179, 1;
	ld.shared.u64 	%rd101, [m_Local_$_0];
	add.s64 	%rd102, %rd101, %rd96;
	ld.u32 	%r183, [%rd102+12];
	setp.lt.s32 	%p347, %r182, %r183;
	@%p347 bra 	$L__BB3_341;
	ld.shared.u64 	%rd615, [m_Local_$_1];
	atom.global.add.u64 	%rd616, [%rd1+8], 48;
	add.s64 	%rd617, %rd616, 56;
	setp.ge.u64 	%p348, %rd617, %rd615;
	shr.u64 	%rd103, %rd616, 4;
	cvt.u32.u64 	%r1182, %rd103;
	setp.eq.s32 	%p349, %r1182, -1;
	or.pred  	%p350, %p348, %p349;
	@%p350 bra 	$L__BB3_334;
	shl.b64 	%rd618, %rd103, 32;
	shr.s64 	%rd619, %rd618, 28;
	add.s64 	%rd620, %rd101, %rd619;
	mov.b16 	%rs101, 0;
	st.u8 	[%rd620], %rs101;
	st.u8 	[%rd620+1], %rs101;
	mov.b32 	%r760, 3608;
	st.u32 	[%rd620+4], %r760;
	mov.b16 	%rs102, 1;
	st.u8 	[%rd620+3], %rs102;
	mov.b32 	%r761, 48;
	st.u32 	[%rd620+8], %r761;
	mov.b32 	%r762, -1;
	st.u32 	[%rd620+16], %r762;
	ld.shared.u64 	%rd621, [m_Local_$_0];
	add.s64 	%rd622, %rd621, %rd619;
	mov.b32 	%r763, 0;
	st.u32 	[%rd622+32], %r763;
	ld.shared.u64 	%rd623, [m_Local_$_0];
	add.s64 	%rd624, %rd623, %rd619;
	st.u32 	[%rd624+36], %r763;
	ld.shared.u64 	%rd625, [m_Local_$_0];
	add.s64 	%rd626, %rd625, %rd619;
	st.u32 	[%rd626+40], %r763;
	ld.local.u32 	%r764, [%rd2];
	setp.eq.s32 	%p581, %r764, 0;
	bra.uni 	$L__BB3_335;
$L__BB3_334:
	mov.b32 	%r766, 21106;
	st.local.u32 	[%rd2], %r766;
	mov.b32 	%r1182, -1;
	mov.pred 	%p581, 0;
$L__BB3_335:
	mov.b32 	%r1183, 0;
	not.pred 	%p352, %p581;
	@%p352 bra 	$L__BB3_340;
	setp.eq.s32 	%p353, %r1182, -1;
	@%p353 bra 	$L__BB3_574;
	ld.shared.u64 	%rd627, [m_Local_$_0];
	mul.wide.s32 	%rd104, %r1182, 16;
	add.s64 	%rd628, %rd627, %rd104;
	st.u32 	[%rd628+40], %r183;
	ld.local.u32 	%r769, [%rd2];
	setp.eq.s32 	%p354, %r769, 0;
	@%p354 bra 	$L__BB3_338;
	bra.uni 	$L__BB3_340;
$L__BB3_338:
	ld.shared.u64 	%rd629, [m_Local_$_0];
	add.s64 	%rd630, %rd629, %rd104;
	st.u32 	[%rd630+36], %r182;
	ld.local.u32 	%r771, [%rd2];
	setp.ne.s32 	%p355, %r771, 0;
	@%p355 bra 	$L__BB3_340;
	ld.shared.u64 	%rd631, [m_Local_$_0];
	add.s64 	%rd632, %rd631, %rd104;
	st.u32 	[%rd632+32], %r175;
	ld.local.u32 	%r772, [%rd2];
	setp.eq.s32 	%p356, %r772, 0;
	selp.b32 	%r1183, %r1182, 0, %p356;
$L__BB3_340:
	st.local.u32 	[%rd2], %r1183;
	bra.uni 	$L__BB3_342;
$L__BB3_341:
	shl.b32 	%r775, %r182, 2;
	cvt.u64.u32 	%rd633, %r775;
	add.s64 	%rd634, %rd102, %rd633;
	mov.b32 	%r776, 0;
	st.u32 	[%rd634+32], %r776;
$L__BB3_342:
	add.s32 	%r1179, %r1179, 2;
	and.b32  	%r190, %r171, 2147483646;
	setp.ne.s32 	%p357, %r1179, %r190;
	@%p357 bra 	$L__BB3_319;
$L__BB3_343:
	and.b32  	%r777, %r171, 1;
	setp.eq.b32 	%p358, %r777, 1;
	not.pred 	%p359, %p358;
	@%p359 bra 	$L__BB3_355;
	ld.shared.u64 	%rd105, [m_Local_$_0];
	add.s64 	%rd106, %rd105, %rd96;
	ld.u32 	%r191, [%rd106+12];
	setp.lt.s32 	%p360, %r190, %r191;
	@%p360 bra 	$L__BB3_354;
	ld.shared.u64 	%rd635, [m_Local_$_1];
	atom.global.add.u64 	%rd636, [%rd1+8], 48;
	add.s64 	%rd637, %rd636, 56;
	setp.ge.u64 	%p361, %rd637, %rd635;
	shr.u64 	%rd107, %rd636, 4;
	cvt.u32.u64 	%r1185, %rd107;
	setp.eq.s32 	%p362, %r1185, -1;
	or.pred  	%p363, %p361, %p362;
	@%p363 bra 	$L__BB3_347;
	shl.b64 	%rd638, %rd107, 32;
	shr.s64 	%rd639, %rd638, 28;
	add.s64 	%rd640, %rd105, %rd639;
	mov.b16 	%rs103, 0;
	st.u8 	[%rd640], %rs103;
	st.u8 	[%rd640+1], %rs103;
	mov.b32 	%r778, 3608;
	st.u32 	[%rd640+4], %r778;
	mov.b16 	%rs104, 1;
	st.u8 	[%rd640+3], %rs104;
	mov.b32 	%r779, 48;
	st.u32 	[%rd640+8], %r779;
	mov.b32 	%r780, -1;
	st.u32 	[%rd640+16], %r780;
	ld.shared.u64 	%rd641, [m_Local_$_0];
	add.s64 	%rd642, %rd641, %rd639;
	mov.b32 	%r781, 0;
	st.u32 	[%rd642+32], %r781;
	ld.shared.u64 	%rd643, [m_Local_$_0];
	add.s64 	%rd644, %rd643, %rd639;
	st.u32 	[%rd644+36], %r781;
	ld.shared.u64 	%rd645, [m_Local_$_0];
	add.s64 	%rd646, %rd645, %rd639;
	st.u32 	[%rd646+40], %r781;
	ld.local.u32 	%r782, [%rd2];
	setp.eq.s32 	%p582, %r782, 0;
	bra.uni 	$L__BB3_348;
$L__BB3_347:
	mov.b32 	%r784, 21106;
	st.local.u32 	[%rd2], %r784;
	mov.b32 	%r1185, -1;
	mov.pred 	%p582, 0;
$L__BB3_348:
	mov.b32 	%r1186, 0;
	not.pred 	%p365, %p582;
	@%p365 bra 	$L__BB3_353;
	setp.eq.s32 	%p366, %r1185, -1;
	@%p366 bra 	$L__BB3_575;
	ld.shared.u64 	%rd647, [m_Local_$_0];
	mul.wide.s32 	%rd108, %r1185, 16;
	add.s64 	%rd648, %rd647, %rd108;
	st.u32 	[%rd648+40], %r191;
	ld.local.u32 	%r787, [%rd2];
	setp.eq.s32 	%p367, %r787, 0;
	@%p367 bra 	$L__BB3_351;
	bra.uni 	$L__BB3_353;
$L__BB3_351:
	ld.shared.u64 	%rd649, [m_Local_$_0];
	add.s64 	%rd650, %rd649, %rd108;
	st.u32 	[%rd650+36], %r190;
	ld.local.u32 	%r789, [%rd2];
	setp.ne.s32 	%p368, %r789, 0;
	@%p368 bra 	$L__BB3_353;
	ld.shared.u64 	%rd651, [m_Local_$_0];
	add.s64 	%rd652, %rd651, %rd108;
	st.u32 	[%rd652+32], %r175;
	ld.local.u32 	%r790, [%rd2];
	setp.eq.s32 	%p369, %r790, 0;
	selp.b32 	%r1186, %r1185, 0, %p369;
$L__BB3_353:
	st.local.u32 	[%rd2], %r1186;
	bra.uni 	$L__BB3_355;
$L__BB3_354:
	shl.b32 	%r793, %r190, 2;
	cvt.u64.u32 	%rd653, %r793;
	add.s64 	%rd654, %rd106, %rd653;
	mov.b32 	%r794, 0;
	st.u32 	[%rd654+32], %r794;
$L__BB3_355:
	setp.lt.s32 	%p370, %r171, 1;
	@%p370 bra 	$L__BB3_386;
	mov.b32 	%r1187, 0;
$L__BB3_357:
	setp.ne.s32 	%p371, %r135, -1;
	@%p371 bra 	$L__BB3_359;
	mov.b32 	%r813, 21352;
	st.local.u32 	[%rd2], %r813;
	mov.b16 	%rs156, 0;
	bra.uni 	$L__BB3_371;
$L__BB3_359:
	ld.shared.u64 	%rd109, [m_Local_$_0];
	add.s64 	%rd110, %rd109, %rd94;
	ld.u32 	%r197, [%rd110+12];
	setp.lt.s32 	%p372, %r1187, %r197;
	@%p372 bra 	$L__BB3_370;
	ld.shared.u64 	%rd655, [m_Local_$_1];
	atom.global.add.u64 	%rd656, [%rd1+8], 48;
	add.s64 	%rd657, %rd656, 56;
	setp.lt.u64 	%p373, %rd657, %rd655;
	shr.u64 	%rd111, %rd656, 4;
	cvt.u32.u64 	%r1188, %rd111;
	setp.ne.s32 	%p374, %r1188, -1;
	and.pred  	%p375, %p373, %p374;
	@%p375 bra 	$L__BB3_362;
	mov.b32 	%r803, 21106;
	st.local.u32 	[%rd2], %r803;
	mov.b32 	%r1188, -1;
	mov.pred 	%p583, 0;
	bra.uni 	$L__BB3_363;
$L__BB3_362:
	shl.b64 	%rd658, %rd111, 32;
	shr.s64 	%rd659, %rd658, 28;
	add.s64 	%rd660, %rd109, %rd659;
	mov.b16 	%rs105, 0;
	st.u8 	[%rd660], %rs105;
	st.u8 	[%rd660+1], %rs105;
	mov.b32 	%r797, 3608;
	st.u32 	[%rd660+4], %r797;
	mov.b16 	%rs106, 1;
	st.u8 	[%rd660+3], %rs106;
	mov.b32 	%r798, 48;
	st.u32 	[%rd660+8], %r798;
	mov.b32 	%r799, -1;
	st.u32 	[%rd660+16], %r799;
	ld.shared.u64 	%rd661, [m_Local_$_0];
	add.s64 	%rd662, %rd661, %rd659;
	mov.b32 	%r800, 0;
	st.u32 	[%rd662+32], %r800;
	ld.shared.u64 	%rd663, [m_Local_$_0];
	add.s64 	%rd664, %rd663, %rd659;
	st.u32 	[%rd664+36], %r800;
	ld.shared.u64 	%rd665, [m_Local_$_0];
	add.s64 	%rd666, %rd665, %rd659;
	st.u32 	[%rd666+40], %r800;
	ld.local.u32 	%r801, [%rd2];
	setp.eq.s32 	%p583, %r801, 0;
$L__BB3_363:
	mov.b32 	%r1189, 0;
	not.pred 	%p377, %p583;
	@%p377 bra 	$L__BB3_369;
	setp.ne.s32 	%p378, %r1188, -1;
	@%p378 bra 	$L__BB3_366;
	mov.b32 	%r811, 21352;
	st.local.u32 	[%rd2], %r811;
	bra.uni 	$L__BB3_369;
$L__BB3_366:
	ld.shared.u64 	%rd667, [m_Local_$_0];
	mul.wide.s32 	%rd112, %r1188, 16;
	add.s64 	%rd668, %rd667, %rd112;
	st.u32 	[%rd668+40], %r197;
	ld.local.u32 	%r806, [%rd2];
	setp.ne.s32 	%p379, %r806, 0;
	@%p379 bra 	$L__BB3_369;
	ld.shared.u64 	%rd669, [m_Local_$_0];
	add.s64 	%rd670, %rd669, %rd112;
	st.u32 	[%rd670+36], %r1187;
	ld.local.u32 	%r808, [%rd2];
	setp.ne.s32 	%p380, %r808, 0;
	@%p380 bra 	$L__BB3_369;
	ld.shared.u64 	%rd671, [m_Local_$_0];
	add.s64 	%rd672, %rd671, %rd112;
	st.u32 	[%rd672+32], %r135;
	ld.local.u32 	%r809, [%rd2];
	setp.eq.s32 	%p381, %r809, 0;
	selp.b32 	%r1189, %r1188, 0, %p381;
$L__BB3_369:
	st.local.u32 	[%rd2], %r1189;
	mov.b16 	%rs156, 0;
	bra.uni 	$L__BB3_371;
$L__BB3_370:
	shl.b32 	%r812, %r1187, 2;
	cvt.u64.u32 	%rd673, %r812;
	add.s64 	%rd674, %rd110, %rd673;
	ld.u8 	%rs156, [%rd674+32];
$L__BB3_371:
	setp.ne.s32 	%p382, %r175, -1;
	@%p382 bra 	$L__BB3_373;
	mov.b32 	%r831, 21352;
	st.local.u32 	[%rd2], %r831;
	bra.uni 	$L__BB3_385;
$L__BB3_373:
	ld.shared.u64 	%rd113, [m_Local_$_0];
	mul.wide.s32 	%rd675, %r175, 16;
	add.s64 	%rd114, %rd113, %rd675;
	ld.u32 	%r202, [%rd114+12];
	setp.lt.s32 	%p383, %r1187, %r202;
	@%p383 bra 	$L__BB3_384;
	ld.shared.u64 	%rd676, [m_Local_$_1];
	atom.global.add.u64 	%rd677, [%rd1+8], 48;
	add.s64 	%rd678, %rd677, 56;
	setp.lt.u64 	%p384, %rd678, %rd676;
	shr.u64 	%rd115, %rd677, 4;
	cvt.u32.u64 	%r1190, %rd115;
	setp.ne.s32 	%p385, %r1190, -1;
	and.pred  	%p386, %p384, %p385;
	@%p386 bra 	$L__BB3_376;
	mov.b32 	%r820, 21106;
	st.local.u32 	[%rd2], %r820;
	mov.b32 	%r1190, -1;
	mov.pred 	%p584, 0;
	bra.uni 	$L__BB3_377;
$L__BB3_376:
	shl.b64 	%rd679, %rd115, 32;
	shr.s64 	%rd680, %rd679, 28;
	add.s64 	%rd681, %rd113, %rd680;
	mov.b16 	%rs109, 0;
	st.u8 	[%rd681], %rs109;
	st.u8 	[%rd681+1], %rs109;
	mov.b32 	%r814, 3608;
	st.u32 	[%rd681+4], %r814;
	mov.b16 	%rs110, 1;
	st.u8 	[%rd681+3], %rs110;
	mov.b32 	%r815, 48;
	st.u32 	[%rd681+8], %r815;
	mov.b32 	%r816, -1;
	st.u32 	[%rd681+16], %r816;
	ld.shared.u64 	%rd682, [m_Local_$_0];
	add.s64 	%rd683, %rd682, %rd680;
	mov.b32 	%r817, 0;
	st.u32 	[%rd683+32], %r817;
	ld.shared.u64 	%rd684, [m_Local_$_0];
	add.s64 	%rd685, %rd684, %rd680;
	st.u32 	[%rd685+36], %r817;
	ld.shared.u64 	%rd686, [m_Local_$_0];
	add.s64 	%rd687, %rd686, %rd680;
	st.u32 	[%rd687+40], %r817;
	ld.local.u32 	%r818, [%rd2];
	setp.eq.s32 	%p584, %r818, 0;
$L__BB3_377:
	mov.b32 	%r1191, 0;
	not.pred 	%p388, %p584;
	@%p388 bra 	$L__BB3_383;
	setp.ne.s32 	%p389, %r1190, -1;
	@%p389 bra 	$L__BB3_380;
	mov.b32 	%r828, 21352;
	st.local.u32 	[%rd2], %r828;
	bra.uni 	$L__BB3_383;
$L__BB3_380:
	ld.shared.u64 	%rd688, [m_Local_$_0];
	mul.wide.s32 	%rd116, %r1190, 16;
	add.s64 	%rd689, %rd688, %rd116;
	st.u32 	[%rd689+40], %r202;
	ld.local.u32 	%r823, [%rd2];
	setp.ne.s32 	%p390, %r823, 0;
	@%p390 bra 	$L__BB3_383;
	ld.shared.u64 	%rd690, [m_Local_$_0];
	add.s64 	%rd691, %rd690, %rd116;
	st.u32 	[%rd691+36], %r1187;
	ld.local.u32 	%r825, [%rd2];
	setp.ne.s32 	%p391, %r825, 0;
	@%p391 bra 	$L__BB3_383;
	ld.shared.u64 	%rd692, [m_Local_$_0];
	add.s64 	%rd693, %rd692, %rd116;
	st.u32 	[%rd693+32], %r175;
	ld.local.u32 	%r826, [%rd2];
	setp.eq.s32 	%p392, %r826, 0;
	selp.b32 	%r1191, %r1190, 0, %p392;
$L__BB3_383:
	st.local.u32 	[%rd2], %r1191;
	bra.uni 	$L__BB3_385;
$L__BB3_384:
	shl.b32 	%r829, %r1187, 2;
	cvt.u64.u32 	%rd694, %r829;
	add.s64 	%rd695, %rd114, %rd694;
	mov.b32 	%r830, 0;
	st.u32 	[%rd695+32], %r830;
	st.u8 	[%rd695+32], %rs156;
$L__BB3_385:
	add.s32 	%r1187, %r1187, 1;
	setp.ne.s32 	%p393, %r1187, %r171;
	@%p393 bra 	$L__BB3_357;
$L__BB3_386:
	ld.shared.u64 	%rd696, [m_Local_$_0];
	mul.wide.s32 	%rd697, %r170, 16;
	add.s64 	%rd698, %rd696, %rd697;
	st.u32 	[%rd698+32], %r175;
	ld.shared.u64 	%rd699, [m_Local_$_0];
	add.s64 	%rd700, %rd699, %rd697;
	st.u32 	[%rd700+40], %r171;
	ld.shared.u64 	%rd701, [m_Local_$_0];
	add.s64 	%rd702, %rd701, %rd697;
	mov.b32 	%r832, 0;
	st.u32 	[%rd702+48], %r832;
$L__BB3_387:
	setp.ne.s32 	%p394, %r1142, -1;
	@%p394 bra 	$L__BB3_389;
	mov.b32 	%r850, 21352;
	st.local.u32 	[%rd2], %r850;
	bra.uni 	$L__BB3_401;
$L__BB3_389:
	ld.shared.u64 	%rd117, [m_Local_$_0];
	mul.wide.s32 	%rd703, %r1142, 16;
	add.s64 	%rd118, %rd117, %rd703;
	ld.u32 	%r208, [%rd118+12];
	setp.lt.s32 	%p395, %r1146, %r208;
	@%p395 bra 	$L__BB3_400;
	ld.shared.u64 	%rd704, [m_Local_$_1];
	atom.global.add.u64 	%rd705, [%rd1+8], 48;
	add.s64 	%rd706, %rd705, 56;
	setp.lt.u64 	%p396, %rd706, %rd704;
	shr.u64 	%rd119, %rd705, 4;
	cvt.u32.u64 	%r1192, %rd119;
	setp.ne.s32 	%p397, %r1192, -1;
	and.pred  	%p398, %p396, %p397;
	@%p398 bra 	$L__BB3_392;
	mov.b32 	%r840, 21106;
	st.local.u32 	[%rd2], %r840;
	mov.b32 	%r1192, -1;
	mov.pred 	%p585, 0;
	bra.uni 	$L__BB3_393;
$L__BB3_392:
	shl.b64 	%rd707, %rd119, 32;
	shr.s64 	%rd708, %rd707, 28;
	add.s64 	%rd709, %rd117, %rd708;
	mov.b16 	%rs111, 0;
	st.u8 	[%rd709], %rs111;
	st.u8 	[%rd709+1], %rs111;
	mov.b32 	%r834, 3608;
	st.u32 	[%rd709+4], %r834;
	mov.b16 	%rs112, 1;
	st.u8 	[%rd709+3], %rs112;
	mov.b32 	%r835, 48;
	st.u32 	[%rd709+8], %r835;
	mov.b32 	%r836, -1;
	st.u32 	[%rd709+16], %r836;
	ld.shared.u64 	%rd710, [m_Local_$_0];
	add.s64 	%rd711, %rd710, %rd708;
	mov.b32 	%r837, 0;
	st.u32 	[%rd711+32], %r837;
	ld.shared.u64 	%rd712, [m_Local_$_0];
	add.s64 	%rd713, %rd712, %rd708;
	st.u32 	[%rd713+36], %r837;
	ld.shared.u64 	%rd714, [m_Local_$_0];
	add.s64 	%rd715, %rd714, %rd708;
	st.u32 	[%rd715+40], %r837;
	ld.local.u32 	%r838, [%rd2];
	setp.eq.s32 	%p585, %r838, 0;
$L__BB3_393:
	mov.b32 	%r1193, 0;
	not.pred 	%p400, %p585;
	@%p400 bra 	$L__BB3_399;
	setp.ne.s32 	%p401, %r1192, -1;
	@%p401 bra 	$L__BB3_396;
	mov.b32 	%r848, 21352;
	st.local.u32 	[%rd2], %r848;
	bra.uni 	$L__BB3_399;
$L__BB3_396:
	ld.shared.u64 	%rd716, [m_Local_$_0];
	mul.wide.s32 	%rd120, %r1192, 16;
	add.s64 	%rd717, %rd716, %rd120;
	st.u32 	[%rd717+40], %r208;
	ld.local.u32 	%r843, [%rd2];
	setp.ne.s32 	%p402, %r843, 0;
	@%p402 bra 	$L__BB3_399;
	ld.shared.u64 	%rd718, [m_Local_$_0];
	add.s64 	%rd719, %rd718, %rd120;
	st.u32 	[%rd719+36], %r1146;
	ld.local.u32 	%r845, [%rd2];
	setp.ne.s32 	%p403, %r845, 0;
	@%p403 bra 	$L__BB3_399;
	ld.shared.u64 	%rd720, [m_Local_$_0];
	add.s64 	%rd721, %rd720, %rd120;
	st.u32 	[%rd721+32], %r1142;
	ld.local.u32 	%r846, [%rd2];
	setp.eq.s32 	%p404, %r846, 0;
	selp.b32 	%r1193, %r1192, 0, %p404;
$L__BB3_399:
	st.local.u32 	[%rd2], %r1193;
	bra.uni 	$L__BB3_401;
$L__BB3_400:
	shl.b32 	%r849, %r1146, 2;
	cvt.u64.u32 	%rd722, %r849;
	add.s64 	%rd723, %rd118, %rd722;
	st.u32 	[%rd723+32], %r170;
$L__BB3_401:
	add.s32 	%r1194, %r1148, %r1107;
	add.s32 	%r1146, %r1146, 1;
	setp.ne.s32 	%p405, %r1146, %r1143;
	@%p405 bra 	$L__BB3_157;
$L__BB3_402:
	sub.s32 	%r216, %r1105, %r1194;
	shl.b32 	%r851, %r216, 2;
	add.s32 	%r852, %r851, 32;
	shr.s32 	%r853, %r852, 31;
	shr.u32 	%r854, %r853, 29;
	add.s32 	%r855, %r852, %r854;
	and.b32  	%r856, %r855, -8;
	sub.s32 	%r857, %r852, %r856;
	setp.eq.s32 	%p406, %r857, 0;
	sub.s32 	%r858, %r851, %r857;
	add.s32 	%r859, %r858, 40;
	selp.b32 	%r217, %r852, %r859, %p406;
	ld.shared.u64 	%rd121, [m_Local_$_1];
	and.b32  	%r860, %r217, 12;
	setp.eq.s32 	%p407, %r860, 0;
	mov.u32 	%r1195, %r217;
	@%p407 bra 	$L__BB3_404;
	shr.s32 	%r861, %r217, 31;
	shr.u32 	%r862, %r861, 28;
	add.s32 	%r863, %r217, %r862;
	and.b32  	%r864, %r863, -16;
	add.s32 	%r1195, %r864, 16;
$L__BB3_404:
	cvt.s64.s32 	%rd724, %r1195;
	atom.global.add.u64 	%rd725, [%rd1+8], %rd724;
	cvt.s64.s32 	%rd726, %r217;
	add.s64 	%rd727, %rd726, %rd725;
	add.s64 	%rd728, %rd727, 8;
	setp.lt.u64 	%p408, %rd728, %rd121;
	shr.u64 	%rd729, %rd725, 4;
	cvt.u32.u64 	%r865, %rd729;
	selp.b32 	%r220, %r865, -1, %p408;
	setp.ne.s32 	%p409, %r220, -1;
	@%p409 bra 	$L__BB3_406;
	mov.b32 	%r921, 21352;
	st.local.u32 	[%rd2], %r921;
	bra.uni 	$L__BB3_445;
$L__BB3_406:
	ld.shared.u64 	%rd730, [m_Local_$_0];
	mul.wide.s32 	%rd122, %r220, 16;
	add.s64 	%rd731, %rd730, %rd122;
	mov.b16 	%rs113, 0;
	st.u8 	[%rd731], %rs113;
	st.u8 	[%rd731+1], %rs113;
	mov.b32 	%r866, 4335;
	st.u32 	[%rd731+4], %r866;
	mov.b16 	%rs114, 1;
	st.u8 	[%rd731+3], %rs114;
	st.u32 	[%rd731+8], %r217;
	st.u32 	[%rd731+12], %r216;
	setp.lt.s32 	%p410, %r216, 1;
	@%p410 bra 	$L__BB3_445;
	add.s32 	%r868, %r1194, 1;
	setp.eq.s32 	%p411, %r1105, %r868;
	mov.b32 	%r240, 0;
	@%p411 bra 	$L__BB3_433;
	and.b32  	%r240, %r216, 2147483646;
	neg.s32 	%r1197, %r240;
	mov.b32 	%r1196, 0;
	mov.u32 	%r1198, %r1196;
$L__BB3_409:
	add.s32 	%r226, %r1198, 1;
	ld.shared.u64 	%rd123, [m_Local_$_0];
	add.s64 	%rd124, %rd123, %rd122;
	ld.u32 	%r227, [%rd124+12];
	setp.lt.s32 	%p412, %r1198, %r227;
	@%p412 bra 	$L__BB3_420;
	ld.shared.u64 	%rd732, [m_Local_$_1];
	atom.global.add.u64 	%rd733, [%rd1+8], 48;
	add.s64 	%rd734, %rd733, 56;
	setp.lt.u64 	%p413, %rd734, %rd732;
	shr.u64 	%rd125, %rd733, 4;
	cvt.u32.u64 	%r1199, %rd125;
	setp.ne.s32 	%p414, %r1199, -1;
	and.pred  	%p415, %p413, %p414;
	@%p415 bra 	$L__BB3_412;
	mov.b32 	%r876, 21106;
	st.local.u32 	[%rd2], %r876;
	mov.b32 	%r1199, -1;
	mov.pred 	%p586, 0;
	bra.uni 	$L__BB3_413;
$L__BB3_412:
	shl.b64 	%rd735, %rd125, 32;
	shr.s64 	%rd736, %rd735, 28;
	add.s64 	%rd737, %rd123, %rd736;
	mov.b16 	%rs115, 0;
	st.u8 	[%rd737], %rs115;
	st.u8 	[%rd737+1], %rs115;
	mov.b32 	%r870, 3608;
	st.u32 	[%rd737+4], %r870;
	mov.b16 	%rs116, 1;
	st.u8 	[%rd737+3], %rs116;
	mov.b32 	%r871, 48;
	st.u32 	[%rd737+8], %r871;
	mov.b32 	%r872, -1;
	st.u32 	[%rd737+16], %r872;
	ld.shared.u64 	%rd738, [m_Local_$_0];
	add.s64 	%rd739, %rd738, %rd736;
	mov.b32 	%r873, 0;
	st.u32 	[%rd739+32], %r873;
	ld.shared.u64 	%rd740, [m_Local_$_0];
	add.s64 	%rd741, %rd740, %rd736;
	st.u32 	[%rd741+36], %r873;
	ld.shared.u64 	%rd742, [m_Local_$_0];
	add.s64 	%rd743, %rd742, %rd736;
	st.u32 	[%rd743+40], %r873;
	ld.local.u32 	%r874, [%rd2];
	setp.eq.s32 	%p586, %r874, 0;
$L__BB3_413:
	mov.b32 	%r1200, 0;
	not.pred 	%p417, %p586;
	@%p417 bra 	$L__BB3_419;
	setp.ne.s32 	%p418, %r1199, -1;
	@%p418 bra 	$L__BB3_416;
	mov.b32 	%r884, 21352;
	st.local.u32 	[%rd2], %r884;
	bra.uni 	$L__BB3_419;
$L__BB3_416:
	ld.shared.u64 	%rd744, [m_Local_$_0];
	mul.wide.s32 	%rd126, %r1199, 16;
	add.s64 	%rd745, %rd744, %rd126;
	st.u32 	[%rd745+40], %r227;
	ld.local.u32 	%r879, [%rd2];
	setp.ne.s32 	%p419, %r879, 0;
	@%p419 bra 	$L__BB3_419;
	ld.shared.u64 	%rd746, [m_Local_$_0];
	add.s64 	%rd747, %rd746, %rd126;
	st.u32 	[%rd747+36], %r1198;
	ld.local.u32 	%r881, [%rd2];
	setp.ne.s32 	%p420, %r881, 0;
	@%p420 bra 	$L__BB3_419;
	ld.shared.u64 	%rd748, [m_Local_$_0];
	add.s64 	%rd749, %rd748, %rd126;
	st.u32 	[%rd749+32], %r220;
	ld.local.u32 	%r882, [%rd2];
	setp.eq.s32 	%p421, %r882, 0;
	selp.b32 	%r1200, %r1199, 0, %p421;
$L__BB3_419:
	st.local.u32 	[%rd2], %r1200;
	bra.uni 	$L__BB3_421;
$L__BB3_420:
	cvt.u64.u32 	%rd750, %r1196;
	add.s64 	%rd751, %rd124, %rd750;
	mov.b32 	%r885, 0;
	st.u32 	[%rd751+32], %r885;
$L__BB3_421:
	ld.shared.u64 	%rd127, [m_Local_$_0];
	add.s64 	%rd128, %rd127, %rd122;
	ld.u32 	%r232, [%rd128+12];
	setp.lt.s32 	%p422, %r226, %r232;
	@%p422 bra 	$L__BB3_431;
	ld.shared.u64 	%rd752, [m_Local_$_1];
	atom.global.add.u64 	%rd753, [%rd1+8], 48;
	add.s64 	%rd754, %rd753, 56;
	setp.ge.u64 	%p423, %rd754, %rd752;
	shr.u64 	%rd129, %rd753, 4;
	cvt.u32.u64 	%r1201, %rd129;
	setp.eq.s32 	%p424, %r1201, -1;
	or.pred  	%p425, %p423, %p424;
	@%p425 bra 	$L__BB3_424;
	shl.b64 	%rd755, %rd129, 32;
	shr.s64 	%rd756, %rd755, 28;
	add.s64 	%rd757, %rd127, %rd756;
	mov.b16 	%rs117, 0;
	st.u8 	[%rd757], %rs117;
	st.u8 	[%rd757+1], %rs117;
	mov.b32 	%r886, 3608;
	st.u32 	[%rd757+4], %r886;
	mov.b16 	%rs118, 1;
	st.u8 	[%rd757+3], %rs118;
	mov.b32 	%r887, 48;
	st.u32 	[%rd757+8], %r887;
	mov.b32 	%r888, -1;
	st.u32 	[%rd757+16], %r888;
	ld.shared.u64 	%rd758, [m_Local_$_0];
	add.s64 	%rd759, %rd758, %rd756;
	mov.b32 	%r889, 0;
	st.u32 	[%rd759+32], %r889;
	ld.shared.u64 	%rd760, [m_Local_$_0];
	add.s64 	%rd761, %rd760, %rd756;
	st.u32 	[%rd761+36], %r889;
	ld.shared.u64 	%rd762, [m_Local_$_0];
	add.s64 	%rd763, %rd762, %rd756;
	st.u32 	[%rd763+40], %r889;
	ld.local.u32 	%r890, [%rd2];
	setp.eq.s32 	%p587, %r890, 0;
	bra.uni 	$L__BB3_425;
$L__BB3_424:
	mov.b32 	%r892, 21106;
	st.local.u32 	[%rd2], %r892;
	mov.b32 	%r1201, -1;
	mov.pred 	%p587, 0;
$L__BB3_425:
	mov.b32 	%r1202, 0;
	not.pred 	%p427, %p587;
	@%p427 bra 	$L__BB3_430;
	setp.eq.s32 	%p428, %r1201, -1;
	@%p428 bra 	$L__BB3_576;
	ld.shared.u64 	%rd764, [m_Local_$_0];
	mul.wide.s32 	%rd130, %r1201, 16;
	add.s64 	%rd765, %rd764, %rd130;
	st.u32 	[%rd765+40], %r232;
	ld.local.u32 	%r895, [%rd2];
	setp.eq.s32 	%p429, %r895, 0;
	@%p429 bra 	$L__BB3_428;
	bra.uni 	$L__BB3_430;
$L__BB3_428:
	ld.shared.u64 	%rd766, [m_Local_$_0];
	add.s64 	%rd767, %rd766, %rd130;
	st.u32 	[%rd767+36], %r226;
	ld.local.u32 	%r897, [%rd2];
	setp.ne.s32 	%p430, %r897, 0;
	@%p430 bra 	$L__BB3_430;
	ld.shared.u64 	%rd768, [m_Local_$_0];
	add.s64 	%rd769, %rd768, %rd130;
	st.u32 	[%rd769+32], %r220;
	ld.local.u32 	%r898, [%rd2];
	setp.eq.s32 	%p431, %r898, 0;
	selp.b32 	%r1202, %r1201, 0, %p431;
$L__BB3_430:
	st.local.u32 	[%rd2], %r1202;
	bra.uni 	$L__BB3_432;
$L__BB3_431:
	add.s32 	%r901, %r1196, 4;
	cvt.u64.u32 	%rd770, %r901;
	add.s64 	%rd771, %rd128, %rd770;
	mov.b32 	%r902, 0;
	st.u32 	[%rd771+32], %r902;
$L__BB3_432:
	add.s32 	%r1198, %r1198, 2;
	add.s32 	%r1197, %r1197, 2;
	add.s32 	%r1196, %r1196, 8;
	setp.ne.s32 	%p432, %r1197, 0;
	@%p432 bra 	$L__BB3_409;
$L__BB3_433:
	and.b32  	%r903, %r216, 1;
	setp.eq.b32 	%p433, %r903, 1;
	not.pred 	%p434, %p433;
	@%p434 bra 	$L__BB3_445;
	ld.shared.u64 	%rd131, [m_Local_$_0];
	add.s64 	%rd132, %rd131, %rd122;
	ld.u32 	%r241, [%rd132+12];
	setp.lt.s32 	%p435, %r240, %r241;
	@%p435 bra 	$L__BB3_444;
	ld.shared.u64 	%rd772, [m_Local_$_1];
	atom.global.add.u64 	%rd773, [%rd1+8], 48;
	add.s64 	%rd774, %rd773, 56;
	setp.ge.u64 	%p436, %rd774, %rd772;
	shr.u64 	%rd133, %rd773, 4;
	cvt.u32.u64 	%r1204, %rd133;
	setp.eq.s32 	%p437, %r1204, -1;
	or.pred  	%p438, %p436, %p437;
	@%p438 bra 	$L__BB3_437;
	shl.b64 	%rd775, %rd133, 32;
	shr.s64 	%rd776, %rd775, 28;
	add.s64 	%rd777, %rd131, %rd776;
	mov.b16 	%rs119, 0;
	st.u8 	[%rd777], %rs119;
	st.u8 	[%rd777+1], %rs119;
	mov.b32 	%r904, 3608;
	st.u32 	[%rd777+4], %r904;
	mov.b16 	%rs120, 1;
	st.u8 	[%rd777+3], %rs120;
	mov.b32 	%r905, 48;
	st.u32 	[%rd777+8], %r905;
	mov.b32 	%r906, -1;
	st.u32 	[%rd777+16], %r906;
	ld.shared.u64 	%rd778, [m_Local_$_0];
	add.s64 	%rd779, %rd778, %rd776;
	mov.b32 	%r907, 0;
	st.u32 	[%rd779+32], %r907;
	ld.shared.u64 	%rd780, [m_Local_$_0];
	add.s64 	%rd781, %rd780, %rd776;
	st.u32 	[%rd781+36], %r907;
	ld.shared.u64 	%rd782, [m_Local_$_0];
	add.s64 	%rd783, %rd782, %rd776;
	st.u32 	[%rd783+40], %r907;
	ld.local.u32 	%r908, [%rd2];
	setp.eq.s32 	%p588, %r908, 0;
	bra.uni 	$L__BB3_438;
$L__BB3_437:
	mov.b32 	%r910, 21106;
	st.local.u32 	[%rd2], %r910;
	mov.b32 	%r1204, -1;
	mov.pred 	%p588, 0;
$L__BB3_438:
	mov.b32 	%r1205, 0;
	not.pred 	%p440, %p588;
	@%p440 bra 	$L__BB3_443;
	setp.eq.s32 	%p441, %r1204, -1;
	@%p441 bra 	$L__BB3_577;
	ld.shared.u64 	%rd784, [m_Local_$_0];
	mul.wide.s32 	%rd134, %r1204, 16;
	add.s64 	%rd785, %rd784, %rd134;
	st.u32 	[%rd785+40], %r241;
	ld.local.u32 	%r913, [%rd2];
	setp.eq.s32 	%p442, %r913, 0;
	@%p442 bra 	$L__BB3_441;
	bra.uni 	$L__BB3_443;
$L__BB3_441:
	ld.shared.u64 	%rd786, [m_Local_$_0];
	add.s64 	%rd787, %rd786, %rd134;
	st.u32 	[%rd787+36], %r240;
	ld.local.u32 	%r915, [%rd2];
	setp.ne.s32 	%p443, %r915, 0;
	@%p443 bra 	$L__BB3_443;
	ld.shared.u64 	%rd788, [m_Local_$_0];
	add.s64 	%rd789, %rd788, %rd134;
	st.u32 	[%rd789+32], %r220;
	ld.local.u32 	%r916, [%rd2];
	setp.eq.s32 	%p444, %r916, 0;
	selp.b32 	%r1205, %r1204, 0, %p444;
$L__BB3_443:
	st.local.u32 	[%rd2], %r1205;
	bra.uni 	$L__BB3_445;
$L__BB3_444:
	shl.b32 	%r919, %r240, 2;
	cvt.u64.u32 	%rd790, %r919;
	add.s64 	%rd791, %rd132, %rd790;
	mov.b32 	%r920, 0;
	st.u32 	[%rd791+32], %r920;
$L__BB3_445:
	setp.lt.s32 	%p445, %r216, 1;
	@%p445 bra 	$L__BB3_476;
	mul.wide.s32 	%rd135, %r1104, 16;
	mul.wide.s32 	%rd136, %r220, 16;
	sub.s32 	%r1208, %r1194, %r1105;
	shl.b32 	%r1206, %r1194, 2;
	mov.b32 	%r1209, 0;
	mov.b32 	%r1207, 32;
$L__BB3_447:
	setp.ne.s32 	%p446, %r1104, -1;
	@%p446 bra 	$L__BB3_449;
	mov.b32 	%r941, 21352;
	st.local.u32 	[%rd2], %r941;
	mov.b16 	%rs157, 0;
	bra.uni 	$L__BB3_461;
$L__BB3_449:
	ld.shared.u64 	%rd137, [m_Local_$_0];
	add.s64 	%rd138, %rd137, %rd135;
	ld.u32 	%r924, [%rd138+12];
	setp.gt.s32 	%p447, %r1194, -1;
	setp.lt.s32 	%p448, %r1194, %r924;
	and.pred  	%p449, %p447, %p448;
	@%p449 bra 	$L__BB3_460;
	ld.shared.u64 	%rd794, [m_Local_$_1];
	atom.global.add.u64 	%rd795, [%rd1+8], 48;
	add.s64 	%rd796, %rd795, 56;
	setp.lt.u64 	%p450, %rd796, %rd794;
	shr.u64 	%rd139, %rd795, 4;
	cvt.u32.u64 	%r1211, %rd139;
	setp.ne.s32 	%p451, %r1211, -1;
	and.pred  	%p452, %p450, %p451;
	@%p452 bra 	$L__BB3_452;
	mov.b32 	%r932, 21106;
	st.local.u32 	[%rd2], %r932;
	mov.b32 	%r1211, -1;
	mov.pred 	%p589, 0;
	bra.uni 	$L__BB3_453;
$L__BB3_452:
	shl.b64 	%rd797, %rd139, 32;
	shr.s64 	%rd798, %rd797, 28;
	add.s64 	%rd799, %rd137, %rd798;
	mov.b16 	%rs121, 0;
	st.u8 	[%rd799], %rs121;
	st.u8 	[%rd799+1], %rs121;
	mov.b32 	%r926, 3608;
	st.u32 	[%rd799+4], %r926;
	mov.b16 	%rs122, 1;
	st.u8 	[%rd799+3], %rs122;
	mov.b32 	%r927, 48;
	st.u32 	[%rd799+8], %r927;
	mov.b32 	%r928, -1;
	st.u32 	[%rd799+16], %r928;
	ld.shared.u64 	%rd800, [m_Local_$_0];
	add.s64 	%rd801, %rd800, %rd798;
	mov.b32 	%r929, 0;
	st.u32 	[%rd801+32], %r929;
	ld.shared.u64 	%rd802, [m_Local_$_0];
	add.s64 	%rd803, %rd802, %rd798;
	st.u32 	[%rd803+36], %r929;
	ld.shared.u64 	%rd804, [m_Local_$_0];
	add.s64 	%rd805, %rd804, %rd798;
	st.u32 	[%rd805+40], %r929;
	ld.local.u32 	%r930, [%rd2];
	setp.eq.s32 	%p589, %r930, 0;
$L__BB3_453:
	mov.b32 	%r1212, 0;
	not.pred 	%p454, %p589;
	@%p454 bra 	$L__BB3_459;
	setp.ne.s32 	%p455, %r1211, -1;
	@%p455 bra 	$L__BB3_456;
	mov.b32 	%r940, 21352;
	st.local.u32 	[%rd2], %r940;
	bra.uni 	$L__BB3_459;
$L__BB3_456:
	ld.shared.u64 	%rd806, [m_Local_$_0];
	mul.wide.s32 	%rd140, %r1211, 16;
	add.s64 	%rd807, %rd806, %rd140;
	st.u32 	[%rd807+40], %r924;
	ld.local.u32 	%r935, [%rd2];
	setp.ne.s32 	%p456, %r935, 0;
	@%p456 bra 	$L__BB3_459;
	ld.shared.u64 	%rd808, [m_Local_$_0];
	add.s64 	%rd809, %rd808, %rd140;
	st.u32 	[%rd809+36], %r1194;
	ld.local.u32 	%r937, [%rd2];
	setp.ne.s32 	%p457, %r937, 0;
	@%p457 bra 	$L__BB3_459;
	ld.shared.u64 	%rd810, [m_Local_$_0];
	add.s64 	%rd811, %rd810, %rd140;
	st.u32 	[%rd811+32], %r1104;
	ld.local.u32 	%r938, [%rd2];
	setp.eq.s32 	%p458, %r938, 0;
	selp.b32 	%r1212, %r1211, 0, %p458;
$L__BB3_459:
	st.local.u32 	[%rd2], %r1212;
	mov.b16 	%rs157, 0;
	bra.uni 	$L__BB3_461;
$L__BB3_460:
	add.s32 	%r925, %r1206, 32;
	cvt.u64.u32 	%rd792, %r925;
	add.s64 	%rd793, %rd138, %rd792;
	ld.u8 	%rs157, [%rd793];
$L__BB3_461:
	setp.ne.s32 	%p459, %r220, -1;
	@%p459 bra 	$L__BB3_463;
	mov.b32 	%r959, 21352;
	st.local.u32 	[%rd2], %r959;
	bra.uni 	$L__BB3_475;
$L__BB3_463:
	ld.shared.u64 	%rd141, [m_Local_$_0];
	add.s64 	%rd142, %rd141, %rd136;
	ld.u32 	%r258, [%rd142+12];
	setp.lt.s32 	%p460, %r1209, %r258;
	@%p460 bra 	$L__BB3_474;
	ld.shared.u64 	%rd812, [m_Local_$_1];
	atom.global.add.u64 	%rd813, [%rd1+8], 48;
	add.s64 	%rd814, %rd813, 56;
	setp.lt.u64 	%p461, %rd814, %rd812;
	shr.u64 	%rd143, %rd813, 4;
	cvt.u32.u64 	%r1213, %rd143;
	setp.ne.s32 	%p462, %r1213, -1;
	and.pred  	%p463, %p461, %p462;
	@%p463 bra 	$L__BB3_466;
	mov.b32 	%r948, 21106;
	st.local.u32 	[%rd2], %r948;
	mov.b32 	%r1213, -1;
	mov.pred 	%p590, 0;
	bra.uni 	$L__BB3_467;
$L__BB3_466:
	shl.b64 	%rd815, %rd143, 32;
	shr.s64 	%rd816, %rd815, 28;
	add.s64 	%rd817, %rd141, %rd816;
	mov.b16 	%rs125, 0;
	st.u8 	[%rd817], %rs125;
	st.u8 	[%rd817+1], %rs125;
	mov.b32 	%r942, 3608;
	st.u32 	[%rd817+4], %r942;
	mov.b16 	%rs126, 1;
	st.u8 	[%rd817+3], %rs126;
	mov.b32 	%r943, 48;
	st.u32 	[%rd817+8], %r943;
	mov.b32 	%r944, -1;
	st.u32 	[%rd817+16], %r944;
	ld.shared.u64 	%rd818, [m_Local_$_0];
	add.s64 	%rd819, %rd818, %rd816;
	mov.b32 	%r945, 0;
	st.u32 	[%rd819+32], %r945;
	ld.shared.u64 	%rd820, [m_Local_$_0];
	add.s64 	%rd821, %rd820, %rd816;
	st.u32 	[%rd821+36], %r945;
	ld.shared.u64 	%rd822, [m_Local_$_0];
	add.s64 	%rd823, %rd822, %rd816;
	st.u32 	[%rd823+40], %r945;
	ld.local.u32 	%r946, [%rd2];
	setp.eq.s32 	%p590, %r946, 0;
$L__BB3_467:
	mov.b32 	%r1214, 0;
	not.pred 	%p465, %p590;
	@%p465 bra 	$L__BB3_473;
	setp.ne.s32 	%p466, %r1213, -1;
	@%p466 bra 	$L__BB3_470;
	mov.b32 	%r956, 21352;
	st.local.u32 	[%rd2], %r956;
	bra.uni 	$L__BB3_473;
$L__BB3_470:
	ld.shared.u64 	%rd824, [m_Local_$_0];
	mul.wide.s32 	%rd144, %r1213, 16;
	add.s64 	%rd825, %rd824, %rd144;
	st.u32 	[%rd825+40], %r258;
	ld.local.u32 	%r951, [%rd2];
	setp.ne.s32 	%p467, %r951, 0;
	@%p467 bra 	$L__BB3_473;
	ld.shared.u64 	%rd826, [m_Local_$_0];
	add.s64 	%rd827, %rd826, %rd144;
	st.u32 	[%rd827+36], %r1209;
	ld.local.u32 	%r953, [%rd2];
	setp.ne.s32 	%p468, %r953, 0;
	@%p468 bra 	$L__BB3_473;
	ld.shared.u64 	%rd828, [m_Local_$_0];
	add.s64 	%rd829, %rd828, %rd144;
	st.u32 	[%rd829+32], %r220;
	ld.local.u32 	%r954, [%rd2];
	setp.eq.s32 	%p469, %r954, 0;
	selp.b32 	%r1214, %r1213, 0, %p469;
$L__BB3_473:
	st.local.u32 	[%rd2], %r1214;
	bra.uni 	$L__BB3_475;
$L__BB3_474:
	add.s32 	%r957, %r1207, -32;
	cvt.u64.u32 	%rd830, %r957;
	add.s64 	%rd831, %rd142, %rd830;
	mov.b32 	%r958, 0;
	st.u32 	[%rd831+32], %r958;
	st.u8 	[%rd831+32], %rs157;
$L__BB3_475:
	add.s32 	%r1194, %r1194, 1;
	add.s32 	%r1209, %r1209, 1;
	add.s32 	%r1208, %r1208, 1;
	setp.ne.s32 	%p470, %r1208, 0;
	add.s32 	%r1207, %r1207, 4;
	add.s32 	%r1206, %r1206, 4;
	@%p470 bra 	$L__BB3_447;
$L__BB3_476:
	ld.shared.u64 	%rd832, [m_Local_$_1];
	atom.global.add.u64 	%rd833, [%rd1+8], 48;
	add.s64 	%rd834, %rd833, 56;
	setp.lt.u64 	%p471, %rd834, %rd832;
	shr.u64 	%rd835, %rd833, 4;
	cvt.u32.u64 	%r960, %rd835;
	selp.b32 	%r268, %r960, -1, %p471;
	setp.ne.s32 	%p472, %r268, -1;
	@%p472 bra 	$L__BB3_478;
	mov.b32 	%r1069, 21352;
	st.local.u32 	[%rd2], %r1069;
	bra.uni 	$L__BB3_553;
$L__BB3_478:
	ld.shared.u64 	%rd836, [m_Local_$_0];
	mul.wide.s32 	%rd145, %r268, 16;
	add.s64 	%rd837, %rd836, %rd145;
	mov.b16 	%rs127, 1;
	st.u8 	[%rd837], %rs127;
	mov.b16 	%rs128, 0;
	st.u8 	[%rd837+1], %rs128;
	mov.b32 	%r961, 2905;
	st.u32 	[%rd837+4], %r961;
	st.u8 	[%rd837+3], %rs127;
	mov.b32 	%r962, 48;
	st.u32 	[%rd837+8], %r962;
	mov.b32 	%r963, -1;
	st.u32 	[%rd837+16], %r963;
	ld.shared.u64 	%rd146, [m_Local_$_0];
	mul.wide.s32 	%rd147, %r220, 16;
	add.s64 	%rd838, %rd146, %rd147;
	ld.u32 	%r269, [%rd838+12];
	shl.b32 	%r964, %r269, 2;
	add.s32 	%r965, %r964, 32;
	shr.s32 	%r966, %r965, 31;
	shr.u32 	%r967, %r966, 29;
	add.s32 	%r968, %r965, %r967;
	and.b32  	%r969, %r968, -8;
	sub.s32 	%r970, %r965, %r969;
	setp.eq.s32 	%p473, %r970, 0;
	sub.s32 	%r971, %r964, %r970;
	add.s32 	%r972, %r971, 40;
	selp.b32 	%r270, %r965, %r972, %p473;
	ld.shared.u64 	%rd148, [m_Local_$_1];
	and.b32  	%r973, %r270, 12;
	setp.eq.s32 	%p474, %r973, 0;
	mov.u32 	%r1215, %r270;
	@%p474 bra 	$L__BB3_480;
	shr.s32 	%r974, %r270, 31;
	shr.u32 	%r975, %r974, 28;
	add.s32 	%r976, %r270, %r975;
	and.b32  	%r977, %r976, -16;
	add.s32 	%r1215, %r977, 16;
$L__BB3_480:
	cvt.s64.s32 	%rd839, %r1215;
	atom.global.add.u64 	%rd840, [%rd1+8], %rd839;
	cvt.s64.s32 	%rd841, %r270;
	add.s64 	%rd842, %rd841, %rd840;
	add.s64 	%rd843, %rd842, 8;
	setp.lt.u64 	%p475, %rd843, %rd148;
	shr.u64 	%rd844, %rd840, 4;
	cvt.u32.u64 	%r978, %rd844;
	selp.b32 	%r273, %r978, -1, %p475;
	setp.ne.s32 	%p476, %r273, -1;
	@%p476 bra 	$L__BB3_482;
	mov.b32 	%r1033, 21352;
	st.local.u32 	[%rd2], %r1033;
	bra.uni 	$L__BB3_521;
$L__BB3_482:
	mul.wide.s32 	%rd149, %r273, 16;
	add.s64 	%rd845, %rd146, %rd149;
	mov.b16 	%rs129, 0;
	st.u8 	[%rd845], %rs129;
	st.u8 	[%rd845+1], %rs129;
	mov.b32 	%r979, 4335;
	st.u32 	[%rd845+4], %r979;
	mov.b16 	%rs130, 1;
	st.u8 	[%rd845+3], %rs130;
	st.u32 	[%rd845+8], %r270;
	st.u32 	[%rd845+12], %r269;
	setp.lt.s32 	%p477, %r269, 1;
	@%p477 bra 	$L__BB3_521;
	setp.eq.s32 	%p478, %r269, 1;
	mov.b32 	%r293, 0;
	@%p478 bra 	$L__BB3_509;
	and.b32  	%r293, %r269, 2147483646;
	neg.s32 	%r1217, %r293;
	mov.b32 	%r1216, 0;
	mov.u32 	%r1218, %r1216;
$L__BB3_485:
	add.s32 	%r279, %r1218, 1;
	ld.shared.u64 	%rd150, [m_Local_$_0];
	add.s64 	%rd151, %rd150, %rd149;
	ld.u32 	%r280, [%rd151+12];
	setp.lt.s32 	%p479, %r1218, %r280;
	@%p479 bra 	$L__BB3_496;
	ld.shared.u64 	%rd846, [m_Local_$_1];
	atom.global.add.u64 	%rd847, [%rd1+8], 48;
	add.s64 	%rd848, %rd847, 56;
	setp.lt.u64 	%p480, %rd848, %rd846;
	shr.u64 	%rd152, %rd847, 4;
	cvt.u32.u64 	%r1219, %rd152;
	setp.ne.s32 	%p481, %r1219, -1;
	and.pred  	%p482, %p480, %p481;
	@%p482 bra 	$L__BB3_488;
	mov.b32 	%r988, 21106;
	st.local.u32 	[%rd2], %r988;
	mov.b32 	%r1219, -1;
	mov.pred 	%p591, 0;
	bra.uni 	$L__BB3_489;
$L__BB3_488:
	shl.b64 	%rd849, %rd152, 32;
	shr.s64 	%rd850, %rd849, 28;
	add.s64 	%rd851, %rd150, %rd850;
	mov.b16 	%rs131, 0;
	st.u8 	[%rd851], %rs131;
	st.u8 	[%rd851+1], %rs131;
	mov.b32 	%r982, 3608;
	st.u32 	[%rd851+4], %r982;
	mov.b16 	%rs132, 1;
	st.u8 	[%rd851+3], %rs132;
	mov.b32 	%r983, 48;
	st.u32 	[%rd851+8], %r983;
	mov.b32 	%r984, -1;
	st.u32 	[%rd851+16], %r984;
	ld.shared.u64 	%rd852, [m_Local_$_0];
	add.s64 	%rd853, %rd852, %rd850;
	mov.b32 	%r985, 0;
	st.u32 	[%rd853+32], %r985;
	ld.shared.u64 	%rd854, [m_Local_$_0];
	add.s64 	%rd855, %rd854, %rd850;
	st.u32 	[%rd855+36], %r985;
	ld.shared.u64 	%rd856, [m_Local_$_0];
	add.s64 	%rd857, %rd856, %rd850;
	st.u32 	[%rd857+40], %r985;
	ld.local.u32 	%r986, [%rd2];
	setp.eq.s32 	%p591, %r986, 0;
$L__BB3_489:
	mov.b32 	%r1220, 0;
	not.pred 	%p484, %p591;
	@%p484 bra 	$L__BB3_495;
	setp.ne.s32 	%p485, %r1219, -1;
	@%p485 bra 	$L__BB3_492;
	mov.b32 	%r996, 21352;
	st.local.u32 	[%rd2], %r996;
	bra.uni 	$L__BB3_495;
$L__BB3_492:
	ld.shared.u64 	%rd858, [m_Local_$_0];
	mul.wide.s32 	%rd153, %r1219, 16;
	add.s64 	%rd859, %rd858, %rd153;
	st.u32 	[%rd859+40], %r280;
	ld.local.u32 	%r991, [%rd2];
	setp.ne.s32 	%p486, %r991, 0;
	@%p486 bra 	$L__BB3_495;
	ld.shared.u64 	%rd860, [m_Local_$_0];
	add.s64 	%rd861, %rd860, %rd153;
	st.u32 	[%rd861+36], %r1218;
	ld.local.u32 	%r993, [%rd2];
	setp.ne.s32 	%p487, %r993, 0;
	@%p487 bra 	$L__BB3_495;
	ld.shared.u64 	%rd862, [m_Local_$_0];
	add.s64 	%rd863, %rd862, %rd153;
	st.u32 	[%rd863+32], %r273;
	ld.local.u32 	%r994, [%rd2];
	setp.eq.s32 	%p488, %r994, 0;
	selp.b32 	%r1220, %r1219, 0, %p488;
$L__BB3_495:
	st.local.u32 	[%rd2], %r1220;
	bra.uni 	$L__BB3_497;
$L__BB3_496:
	cvt.u64.u32 	%rd864, %r1216;
	add.s64 	%rd865, %rd151, %rd864;
	mov.b32 	%r997, 0;
	st.u32 	[%rd865+32], %r997;
$L__BB3_497:
	ld.shared.u64 	%rd154, [m_Local_$_0];
	add.s64 	%rd155, %rd154, %rd149;
	ld.u32 	%r285, [%rd155+12];
	setp.lt.s32 	%p489, %r279, %r285;
	@%p489 bra 	$L__BB3_507;
	ld.shared.u64 	%rd866, [m_Local_$_1];
	atom.global.add.u64 	%rd867, [%rd1+8], 48;
	add.s64 	%rd868, %rd867, 56;
	setp.ge.u64 	%p490, %rd868, %rd866;
	shr.u64 	%rd156, %rd867, 4;
	cvt.u32.u64 	%r1221, %rd156;
	setp.eq.s32 	%p491, %r1221, -1;
	or.pred  	%p492, %p490, %p491;
	@%p492 bra 	$L__BB3_500;
	shl.b64 	%rd869, %rd156, 32;
	shr.s64 	%rd870, %rd869, 28;
	add.s64 	%rd871, %rd154, %rd870;
	mov.b16 	%rs133, 0;
	st.u8 	[%rd871], %rs133;
	st.u8 	[%rd871+1], %rs133;
	mov.b32 	%r998, 3608;
	st.u32 	[%rd871+4], %r998;
	mov.b16 	%rs134, 1;
	st.u8 	[%rd871+3], %rs134;
	mov.b32 	%r999, 48;
	st.u32 	[%rd871+8], %r999;
	mov.b32 	%r1000, -1;
	st.u32 	[%rd871+16], %r1000;
	ld.shared.u64 	%rd872, [m_Local_$_0];
	add.s64 	%rd873, %rd872, %rd870;
	mov.b32 	%r1001, 0;
	st.u32 	[%rd873+32], %r1001;
	ld.shared.u64 	%rd874, [m_Local_$_0];
	add.s64 	%rd875, %rd874, %rd870;
	st.u32 	[%rd875+36], %r1001;
	ld.shared.u64 	%rd876, [m_Local_$_0];
	add.s64 	%rd877, %rd876, %rd870;
	st.u32 	[%rd877+40], %r1001;
	ld.local.u32 	%r1002, [%rd2];
	setp.eq.s32 	%p592, %r1002, 0;
	bra.uni 	$L__BB3_501;
$L__BB3_500:
	mov.b32 	%r1004, 21106;
	st.local.u32 	[%rd2], %r1004;
	mov.b32 	%r1221, -1;
	mov.pred 	%p592, 0;
$L__BB3_501:
	mov.b32 	%r1222, 0;
	not.pred 	%p494, %p592;
	@%p494 bra 	$L__BB3_506;
	setp.eq.s32 	%p495, %r1221, -1;
	@%p495 bra 	$L__BB3_578;
	ld.shared.u64 	%rd878, [m_Local_$_0];
	mul.wide.s32 	%rd157, %r1221, 16;
	add.s64 	%rd879, %rd878, %rd157;
	st.u32 	[%rd879+40], %r285;
	ld.local.u32 	%r1007, [%rd2];
	setp.eq.s32 	%p496, %r1007, 0;
	@%p496 bra 	$L__BB3_504;
	bra.uni 	$L__BB3_506;
$L__BB3_504:
	ld.shared.u64 	%rd880, [m_Local_$_0];
	add.s64 	%rd881, %rd880, %rd157;
	st.u32 	[%rd881+36], %r279;
	ld.local.u32 	%r1009, [%rd2];
	setp.ne.s32 	%p497, %r1009, 0;
	@%p497 bra 	$L__BB3_506;
	ld.shared.u64 	%rd882, [m_Local_$_0];
	add.s64 	%rd883, %rd882, %rd157;
	st.u32 	[%rd883+32], %r273;
	ld.local.u32 	%r1010, [%rd2];
	setp.eq.s32 	%p498, %r1010, 0;
	selp.b32 	%r1222, %r1221, 0, %p498;
$L__BB3_506:
	st.local.u32 	[%rd2], %r1222;
	bra.uni 	$L__BB3_508;
$L__BB3_507:
	add.s32 	%r1013, %r1216, 4;
	cvt.u64.u32 	%rd884, %r1013;
	add.s64 	%rd885, %rd155, %rd884;
	mov.b32 	%r1014, 0;
	st.u32 	[%rd885+32], %r1014;
$L__BB3_508:
	add.s32 	%r1218, %r1218, 2;
	add.s32 	%r1217, %r1217, 2;
	add.s32 	%r1216, %r1216, 8;
	setp.ne.s32 	%p499, %r1217, 0;
	@%p499 bra 	$L__BB3_485;
$L__BB3_509:
	and.b32  	%r1015, %r269, 1;
	setp.eq.b32 	%p500, %r1015, 1;
	not.pred 	%p501, %p500;
	@%p501 bra 	$L__BB3_521;
	ld.shared.u64 	%rd158, [m_Local_$_0];
	add.s64 	%rd159, %rd158, %rd149;
	ld.u32 	%r294, [%rd159+12];
	setp.lt.s32 	%p502, %r293, %r294;
	@%p502 bra 	$L__BB3_520;
	ld.shared.u64 	%rd886, [m_Local_$_1];
	atom.global.add.u64 	%rd887, [%rd1+8], 48;
	add.s64 	%rd888, %rd887, 56;
	setp.ge.u64 	%p503, %rd888, %rd886;
	shr.u64 	%rd160, %rd887, 4;
	cvt.u32.u64 	%r1224, %rd160;
	setp.eq.s32 	%p504, %r1224, -1;
	or.pred  	%p505, %p503, %p504;
	@%p505 bra 	$L__BB3_513;
	shl.b64 	%rd889, %rd160, 32;
	shr.s64 	%rd890, %rd889, 28;
	add.s64 	%rd891, %rd158, %rd890;
	mov.b16 	%rs135, 0;
	st.u8 	[%rd891], %rs135;
	st.u8 	[%rd891+1], %rs135;
	mov.b32 	%r1016, 3608;
	st.u32 	[%rd891+4], %r1016;
	mov.b16 	%rs136, 1;
	st.u8 	[%rd891+3], %rs136;
	mov.b32 	%r1017, 48;
	st.u32 	[%rd891+8], %r1017;
	mov.b32 	%r1018, -1;
	st.u32 	[%rd891+16], %r1018;
	ld.shared.u64 	%rd892, [m_Local_$_0];
	add.s64 	%rd893, %rd892, %rd890;
	mov.b32 	%r1019, 0;
	st.u32 	[%rd893+32], %r1019;
	ld.shared.u64 	%rd894, [m_Local_$_0];
	add.s64 	%rd895, %rd894, %rd890;
	st.u32 	[%rd895+36], %r1019;
	ld.shared.u64 	%rd896, [m_Local_$_0];
	add.s64 	%rd897, %rd896, %rd890;
	st.u32 	[%rd897+40], %r1019;
	ld.local.u32 	%r1020, [%rd2];
	setp.eq.s32 	%p593, %r1020, 0;
	bra.uni 	$L__BB3_514;
$L__BB3_513:
	mov.b32 	%r1022, 21106;
	st.local.u32 	[%rd2], %r1022;
	mov.b32 	%r1224, -1;
	mov.pred 	%p593, 0;
$L__BB3_514:
	mov.b32 	%r1225, 0;
	not.pred 	%p507, %p593;
	@%p507 bra 	$L__BB3_519;
	setp.eq.s32 	%p508, %r1224, -1;
	@%p508 bra 	$L__BB3_579;
	ld.shared.u64 	%rd898, [m_Local_$_0];
	mul.wide.s32 	%rd161, %r1224, 16;
	add.s64 	%rd899, %rd898, %rd161;
	st.u32 	[%rd899+40], %r294;
	ld.local.u32 	%r1025, [%rd2];
	setp.eq.s32 	%p509, %r1025, 0;
	@%p509 bra 	$L__BB3_517;
	bra.uni 	$L__BB3_519;
$L__BB3_517:
	ld.shared.u64 	%rd900, [m_Local_$_0];
	add.s64 	%rd901, %rd900, %rd161;
	st.u32 	[%rd901+36], %r293;
	ld.local.u32 	%r1027, [%rd2];
	setp.ne.s32 	%p510, %r1027, 0;
	@%p510 bra 	$L__BB3_519;
	ld.shared.u64 	%rd902, [m_Local_$_0];
	add.s64 	%rd903, %rd902, %rd161;
	st.u32 	[%rd903+32], %r273;
	ld.local.u32 	%r1028, [%rd2];
	setp.eq.s32 	%p511, %r1028, 0;
	selp.b32 	%r1225, %r1224, 0, %p511;
$L__BB3_519:
	st.local.u32 	[%rd2], %r1225;
	bra.uni 	$L__BB3_521;
$L__BB3_520:
	shl.b32 	%r1031, %r293, 2;
	cvt.u64.u32 	%rd904, %r1031;
	add.s64 	%rd905, %rd159, %rd904;
	mov.b32 	%r1032, 0;
	st.u32 	[%rd905+32], %r1032;
$L__BB3_521:
	setp.lt.s32 	%p512, %r269, 1;
	@%p512 bra 	$L__BB3_552;
	mul.wide.s32 	%rd162, %r273, 16;
	neg.s32 	%r1227, %r269;
	mov.b32 	%r1226, 0;
	mov.u32 	%r1228, %r1226;
$L__BB3_523:
	setp.ne.s32 	%p513, %r220, -1;
	@%p513 bra 	$L__BB3_525;
	mov.b32 	%r1050, 21352;
	st.local.u32 	[%rd2], %r1050;
	mov.b16 	%rs158, 0;
	bra.uni 	$L__BB3_537;
$L__BB3_525:
	ld.shared.u64 	%rd163, [m_Local_$_0];
	add.s64 	%rd164, %rd163, %rd147;
	ld.u32 	%r303, [%rd164+12];
	setp.lt.s32 	%p514, %r1228, %r303;
	@%p514 bra 	$L__BB3_536;
	ld.shared.u64 	%rd906, [m_Local_$_1];
	atom.global.add.u64 	%rd907, [%rd1+8], 48;
	add.s64 	%rd908, %rd907, 56;
	setp.lt.u64 	%p515, %rd908, %rd906;
	shr.u64 	%rd165, %rd907, 4;
	cvt.u32.u64 	%r1229, %rd165;
	setp.ne.s32 	%p516, %r1229, -1;
	and.pred  	%p517, %p515, %p516;
	@%p517 bra 	$L__BB3_528;
	mov.b32 	%r1041, 21106;
	st.local.u32 	[%rd2], %r1041;
	mov.b32 	%r1229, -1;
	mov.pred 	%p594, 0;
	bra.uni 	$L__BB3_529;
$L__BB3_528:
	shl.b64 	%rd909, %rd165, 32;
	shr.s64 	%rd910, %rd909, 28;
	add.s64 	%rd911, %rd163, %rd910;
	mov.b16 	%rs137, 0;
	st.u8 	[%rd911], %rs137;
	st.u8 	[%rd911+1], %rs137;
	mov.b32 	%r1035, 3608;
	st.u32 	[%rd911+4], %r1035;
	mov.b16 	%rs138, 1;
	st.u8 	[%rd911+3], %rs138;
	mov.b32 	%r1036, 48;
	st.u32 	[%rd911+8], %r1036;
	mov.b32 	%r1037, -1;
	st.u32 	[%rd911+16], %r1037;
	ld.shared.u64 	%rd912, [m_Local_$_0];
	add.s64 	%rd913, %rd912, %rd910;
	mov.b32 	%r1038, 0;
	st.u32 	[%rd913+32], %r1038;
	ld.shared.u64 	%rd914, [m_Local_$_0];
	add.s64 	%rd915, %rd914, %rd910;
	st.u32 	[%rd915+36], %r1038;
	ld.shared.u64 	%rd916, [m_Local_$_0];
	add.s64 	%rd917, %rd916, %rd910;
	st.u32 	[%rd917+40], %r1038;
	ld.local.u32 	%r1039, [%rd2];
	setp.eq.s32 	%p594, %r1039, 0;
$L__BB3_529:
	mov.b32 	%r1230, 0;
	not.pred 	%p519, %p594;
	@%p519 bra 	$L__BB3_535;
	setp.ne.s32 	%p520, %r1229, -1;
	@%p520 bra 	$L__BB3_532;
	mov.b32 	%r1049, 21352;
	st.local.u32 	[%rd2], %r1049;
	bra.uni 	$L__BB3_535;
$L__BB3_532:
	ld.shared.u64 	%rd918, [m_Local_$_0];
	mul.wide.s32 	%rd166, %r1229, 16;
	add.s64 	%rd919, %rd918, %rd166;
	st.u32 	[%rd919+40], %r303;
	ld.local.u32 	%r1044, [%rd2];
	setp.ne.s32 	%p521, %r1044, 0;
	@%p521 bra 	$L__BB3_535;
	ld.shared.u64 	%rd920, [m_Local_$_0];
	add.s64 	%rd921, %rd920, %rd166;
	st.u32 	[%rd921+36], %r1228;
	ld.local.u32 	%r1046, [%rd2];
	setp.ne.s32 	%p522, %r1046, 0;
	@%p522 bra 	$L__BB3_535;
	ld.shared.u64 	%rd922, [m_Local_$_0];
	add.s64 	%rd923, %rd922, %rd166;
	st.u32 	[%rd923+32], %r220;
	ld.local.u32 	%r1047, [%rd2];
	setp.eq.s32 	%p523, %r1047, 0;
	selp.b32 	%r1230, %r1229, 0, %p523;
$L__BB3_535:
	st.local.u32 	[%rd2], %r1230;
	mov.b16 	%rs158, 0;
	bra.uni 	$L__BB3_537;
$L__BB3_536:
	cvt.u64.u32 	%rd924, %r1226;
	add.s64 	%rd925, %rd164, %rd924;
	ld.u8 	%rs158, [%rd925+32];
$L__BB3_537:
	setp.ne.s32 	%p524, %r273, -1;
	@%p524 bra 	$L__BB3_539;
	mov.b32 	%r1067, 21352;
	st.local.u32 	[%rd2], %r1067;
	bra.uni 	$L__BB3_551;
$L__BB3_539:
	ld.shared.u64 	%rd167, [m_Local_$_0];
	add.s64 	%rd168, %rd167, %rd162;
	ld.u32 	%r308, [%rd168+12];
	setp.lt.s32 	%p525, %r1228, %r308;
	@%p525 bra 	$L__BB3_550;
	ld.shared.u64 	%rd926, [m_Local_$_1];
	atom.global.add.u64 	%rd927, [%rd1+8], 48;
	add.s64 	%rd928, %rd927, 56;
	setp.lt.u64 	%p526, %rd928, %rd926;
	shr.u64 	%rd169, %rd927, 4;
	cvt.u32.u64 	%r1231, %rd169;
	setp.ne.s32 	%p527, %r1231, -1;
	and.pred  	%p528, %p526, %p527;
	@%p528 bra 	$L__BB3_542;
	mov.b32 	%r1057, 21106;
	st.local.u32 	[%rd2], %r1057;
	mov.b32 	%r1231, -1;
	mov.pred 	%p595, 0;
	bra.uni 	$L__BB3_543;
$L__BB3_542:
	shl.b64 	%rd929, %rd169, 32;
	shr.s64 	%rd930, %rd929, 28;
	add.s64 	%rd931, %rd167, %rd930;
	mov.b16 	%rs141, 0;
	st.u8 	[%rd931], %rs141;
	st.u8 	[%rd931+1], %rs141;
	mov.b32 	%r1051, 3608;
	st.u32 	[%rd931+4], %r1051;
	mov.b16 	%rs142, 1;
	st.u8 	[%rd931+3], %rs142;
	mov.b32 	%r1052, 48;
	st.u32 	[%rd931+8], %r1052;
	mov.b32 	%r1053, -1;
	st.u32 	[%rd931+16], %r1053;
	ld.shared.u64 	%rd932, [m_Local_$_0];
	add.s64 	%rd933, %rd932, %rd930;
	mov.b32 	%r1054, 0;
	st.u32 	[%rd933+32], %r1054;
	ld.shared.u64 	%rd934, [m_Local_$_0];
	add.s64 	%rd935, %rd934, %rd930;
	st.u32 	[%rd935+36], %r1054;
	ld.shared.u64 	%rd936, [m_Local_$_0];
	add.s64 	%rd937, %rd936, %rd930;
	st.u32 	[%rd937+40], %r1054;
	ld.local.u32 	%r1055, [%rd2];
	setp.eq.s32 	%p595, %r1055, 0;
$L__BB3_543:
	mov.b32 	%r1232, 0;
	not.pred 	%p530, %p595;
	@%p530 bra 	$L__BB3_549;
	setp.ne.s32 	%p531, %r1231, -1;
	@%p531 bra 	$L__BB3_546;
	mov.b32 	%r1065, 21352;
	st.local.u32 	[%rd2], %r1065;
	bra.uni 	$L__BB3_549;
$L__BB3_546:
	ld.shared.u64 	%rd938, [m_Local_$_0];
	mul.wide.s32 	%rd170, %r1231, 16;
	add.s64 	%rd939, %rd938, %rd170;
	st.u32 	[%rd939+40], %r308;
	ld.local.u32 	%r1060, [%rd2];
	setp.ne.s32 	%p532, %r1060, 0;
	@%p532 bra 	$L__BB3_549;
	ld.shared.u64 	%rd940, [m_Local_$_0];
	add.s64 	%rd941, %rd940, %rd170;
	st.u32 	[%rd941+36], %r1228;
	ld.local.u32 	%r1062, [%rd2];
	setp.ne.s32 	%p533, %r1062, 0;
	@%p533 bra 	$L__BB3_549;
	ld.shared.u64 	%rd942, [m_Local_$_0];
	add.s64 	%rd943, %rd942, %rd170;
	st.u32 	[%rd943+32], %r273;
	ld.local.u32 	%r1063, [%rd2];
	setp.eq.s32 	%p534, %r1063, 0;
	selp.b32 	%r1232, %r1231, 0, %p534;
$L__BB3_549:
	st.local.u32 	[%rd2], %r1232;
	bra.uni 	$L__BB3_551;
$L__BB3_550:
	cvt.u64.u32 	%rd944, %r1226;
	add.s64 	%rd945, %rd168, %rd944;
	mov.b32 	%r1066, 0;
	st.u32 	[%rd945+32], %r1066;
	st.u8 	[%rd945+32], %rs158;
$L__BB3_551:
	add.s32 	%r1228, %r1228, 1;
	add.s32 	%r1227, %r1227, 1;
	setp.ne.s32 	%p535, %r1227, 0;
	add.s32 	%r1226, %r1226, 4;
	@%p535 bra 	$L__BB3_523;
$L__BB3_552:
	ld.shared.u64 	%rd946, [m_Local_$_0];
	add.s64 	%rd947, %rd946, %rd145;
	st.u32 	[%rd947+32], %r273;
	ld.shared.u64 	%rd948, [m_Local_$_0];
	add.s64 	%rd949, %rd948, %rd145;
	st.u32 	[%rd949+40], %r269;
	ld.shared.u64 	%rd950, [m_Local_$_0];
	add.s64 	%rd951, %rd950, %rd145;
	mov.b32 	%r1068, 0;
	st.u32 	[%rd951+48], %r1068;
$L__BB3_553:
	setp.ne.s32 	%p536, %r1142, -1;
	@%p536 bra 	$L__BB3_555;
	mov.b32 	%r1087, 21352;
	st.local.u32 	[%rd2], %r1087;
	bra.uni 	$L__BB3_567;
$L__BB3_555:
	ld.shared.u64 	%rd171, [m_Local_$_0];
	mul.wide.s32 	%rd952, %r1142, 16;
	add.s64 	%rd172, %rd171, %rd952;
	ld.u32 	%r1070, [%rd172+12];
	setp.gt.s32 	%p537, %r1143, -1;
	setp.lt.s32 	%p538, %r1143, %r1070;
	and.pred  	%p539, %p537, %p538;
	@%p539 bra 	$L__BB3_566;
	ld.shared.u64 	%rd955, [m_Local_$_1];
	atom.global.add.u64 	%rd956, [%rd1+8], 48;
	add.s64 	%rd957, %rd956, 56;
	setp.lt.u64 	%p540, %rd957, %rd955;
	shr.u64 	%rd173, %rd956, 4;
	cvt.u32.u64 	%r1233, %rd173;
	setp.ne.s32 	%p541, %r1233, -1;
	and.pred  	%p542, %p540, %p541;
	@%p542 bra 	$L__BB3_558;
	mov.b32 	%r1078, 21106;
	st.local.u32 	[%rd2], %r1078;
	mov.b32 	%r1233, -1;
	mov.pred 	%p596, 0;
	bra.uni 	$L__BB3_559;
$L__BB3_558:
	shl.b64 	%rd958, %rd173, 32;
	shr.s64 	%rd959, %rd958, 28;
	add.s64 	%rd960, %rd171, %rd959;
	mov.b16 	%rs143, 0;
	st.u8 	[%rd960], %rs143;
	st.u8 	[%rd960+1], %rs143;
	mov.b32 	%r1072, 3608;
	st.u32 	[%rd960+4], %r1072;
	mov.b16 	%rs144, 1;
	st.u8 	[%rd960+3], %rs144;
	mov.b32 	%r1073, 48;
	st.u32 	[%rd960+8], %r1073;
	mov.b32 	%r1074, -1;
	st.u32 	[%rd960+16], %r1074;
	ld.shared.u64 	%rd961, [m_Local_$_0];
	add.s64 	%rd962, %rd961, %rd959;
	mov.b32 	%r1075, 0;
	st.u32 	[%rd962+32], %r1075;
	ld.shared.u64 	%rd963, [m_Local_$_0];
	add.s64 	%rd964, %rd963, %rd959;
	st.u32 	[%rd964+36], %r1075;
	ld.shared.u64 	%rd965, [m_Local_$_0];
	add.s64 	%rd966, %rd965, %rd959;
	st.u32 	[%rd966+40], %r1075;
	ld.local.u32 	%r1076, [%rd2];
	setp.eq.s32 	%p596, %r1076, 0;
$L__BB3_559:
	mov.b32 	%r1234, 0;
	not.pred 	%p544, %p596;
	@%p544 bra 	$L__BB3_565;
	setp.ne.s32 	%p545, %r1233, -1;
	@%p545 bra 	$L__BB3_562;
	mov.b32 	%r1086, 21352;
	st.local.u32 	[%rd2], %r1086;
	bra.uni 	$L__BB3_565;
$L__BB3_562:
	ld.shared.u64 	%rd967, [m_Local_$_0];
	mul.wide.s32 	%rd174, %r1233, 16;
	add.s64 	%rd968, %rd967, %rd174;
	st.u32 	[%rd968+40], %r1070;
	ld.local.u32 	%r1081, [%rd2];
	setp.ne.s32 	%p546, %r1081, 0;
	@%p546 bra 	$L__BB3_565;
	ld.shared.u64 	%rd969, [m_Local_$_0];
	add.s64 	%rd970, %rd969, %rd174;
	st.u32 	[%rd970+36], %r1143;
	ld.local.u32 	%r1083, [%rd2];
	setp.ne.s32 	%p547, %r1083, 0;
	@%p547 bra 	$L__BB3_565;
	ld.shared.u64 	%rd971, [m_Local_$_0];
	add.s64 	%rd972, %rd971, %rd174;
	st.u32 	[%rd972+32], %r1142;
	ld.local.u32 	%r1084, [%rd2];
	setp.eq.s32 	%p548, %r1084, 0;
	selp.b32 	%r1234, %r1233, 0, %p548;
$L__BB3_565:
	st.local.u32 	[%rd2], %r1234;
	bra.uni 	$L__BB3_567;
$L__BB3_566:
	shl.b32 	%r1071, %r1143, 2;
	cvt.u64.u32 	%rd953, %r1071;
	add.s64 	%rd954, %rd172, %rd953;
	st.u32 	[%rd954+32], %r268;
$L__BB3_567:
	st.param.b32 	[func_retval0], %r1142;
	ret;
$L__BB3_568:
	mov.b32 	%r514, 21352;
	st.local.u32 	[%rd2], %r514;
	bra.uni 	$L__BB3_102;
$L__BB3_569:
	mov.b32 	%r439, 21352;
	st.local.u32 	[%rd2], %r439;
	bra.uni 	$L__BB3_132;
$L__BB3_570:
	mov.b32 	%r456, 21352;
	st.local.u32 	[%rd2], %r456;
	bra.uni 	$L__BB3_143;
$L__BB3_571:
	mov.b32 	%r532, 21352;
	st.local.u32 	[%rd2], %r532;
	bra.uni 	$L__BB3_151;
$L__BB3_572:
	mov.b32 	%r661, 21352;
	st.local.u32 	[%rd2], %r661;
	bra.uni 	$L__BB3_264;
$L__BB3_573:
	mov.b32 	%r679, 21352;
	st.local.u32 	[%rd2], %r679;
	bra.uni 	$L__BB3_277;
$L__BB3_574:
	mov.b32 	%r774, 21352;
	st.local.u32 	[%rd2], %r774;
	bra.uni 	$L__BB3_340;
$L__BB3_575:
	mov.b32 	%r792, 21352;
	st.local.u32 	[%rd2], %r792;
	bra.uni 	$L__BB3_353;
$L__BB3_576:
	mov.b32 	%r900, 21352;
	st.local.u32 	[%rd2], %r900;
	bra.uni 	$L__BB3_430;
$L__BB3_577:
	mov.b32 	%r918, 21352;
	st.local.u32 	[%rd2], %r918;
	bra.uni 	$L__BB3_443;
$L__BB3_578:
	mov.b32 	%r1012, 21352;
	st.local.u32 	[%rd2], %r1012;
	bra.uni 	$L__BB3_506;
$L__BB3_579:
	mov.b32 	%r1030, 21352;
	st.local.u32 	[%rd2], %r1030;
	bra.uni 	$L__BB3_519;

}
.func  (.param .b32 func_retval0) _Z22java_lang_String_splitPciiPi(
	.param .b64 _Z22java_lang_String_splitPciiPi_param_0,
	.param .b32 _Z22java_lang_String_splitPciiPi_param_1,
	.param .b32 _Z22java_lang_String_splitPciiPi_param_2,
	.param .b64 _Z22java_lang_String_splitPciiPi_param_3
)
{
	.reg .pred 	%p<554>;
	.reg .b16 	%rs<151>;
	.reg .b32 	%r<1142>;
	.reg .b64 	%rd<917>;

	ld.param.u64 	%rd159, [_Z22java_lang_String_splitPciiPi_param_0];
	ld.param.u32 	%r300, [_Z22java_lang_String_splitPciiPi_param_1];
	ld.param.u32 	%r301, [_Z22java_lang_String_splitPciiPi_param_2];
	ld.param.u64 	%rd160, [_Z22java_lang_String_splitPciiPi_param_3];
	cvta.to.global.u64 	%rd1, %rd159;
	cvta.to.local.u64 	%rd2, %rd160;
	setp.ne.s32 	%p70, %r300, -1;
	@%p70 bra 	$L__BB4_2;
	mov.b32 	%r303, 21352;
	st.local.u32 	[%rd2], %r303;
	mov.b32 	%r1021, 0;
	mov.u32 	%r1022, %r1021;
	bra.uni 	$L__BB4_3;
$L__BB4_2:
	ld.shared.u64 	%rd161, [m_Local_$_0];
	mul.wide.s32 	%rd162, %r300, 16;
	add.s64 	%rd163, %rd161, %rd162;
	ld.u32 	%r1021, [%rd163+32];
	ld.u32 	%r1022, [%rd163+40];
$L__BB4_3:
	setp.ne.s32 	%p71, %r301, -1;
	@%p71 bra 	$L__BB4_5;
	mov.b32 	%r305, 21352;
	st.local.u32 	[%rd2], %r305;
	mov.b32 	%r1023, 0;
	mov.u32 	%r1024, %r1023;
	bra.uni 	$L__BB4_6;
$L__BB4_5:
	ld.shared.u64 	%rd164, [m_Local_$_0];
	mul.wide.s32 	%rd165, %r301, 16;
	add.s64 	%rd166, %rd164, %rd165;
	ld.u32 	%r1023, [%rd166+32];
	ld.u32 	%r1024, [%rd166+40];
$L__BB4_6:
	setp.eq.s32 	%p1, %r1024, 0;
	setp.lt.s32 	%p72, %r1022, 1;
	or.pred  	%p73, %p72, %p1;
	mov.b32 	%r1039, 0;
	@%p73 bra 	$L__BB4_71;
	mul.wide.s32 	%rd3, %r1021, 16;
	mul.wide.s32 	%rd4, %r1023, 16;
	mov.b32 	%r1040, 0;
	mov.u32 	%r1039, %r1040;
$L__BB4_8:
	setp.ne.s32 	%p74, %r1021, -1;
	@%p74 bra 	$L__BB4_10;
	mov.b32 	%r326, 21352;
	st.local.u32 	[%rd2], %r326;
	mov.b16 	%rs139, 0;
	bra.uni 	$L__BB4_22;
$L__BB4_10:
	ld.shared.u64 	%rd5, [m_Local_$_0];
	add.s64 	%rd6, %rd5, %rd3;
	ld.u32 	%r308, [%rd6+12];
	setp.gt.s32 	%p75, %r1040, -1;
	setp.lt.s32 	%p76, %r1040, %r308;
	and.pred  	%p77, %p75, %p76;
	@%p77 bra 	$L__BB4_21;
	ld.shared.u64 	%rd169, [m_Local_$_1];
	atom.global.add.u64 	%rd170, [%rd1+8], 48;
	add.s64 	%rd171, %rd170, 56;
	setp.lt.u64 	%p78, %rd171, %rd169;
	shr.u64 	%rd7, %rd170, 4;
	cvt.u32.u64 	%r1027, %rd7;
	setp.ne.s32 	%p79, %r1027, -1;
	and.pred  	%p80, %p78, %p79;
	@%p80 bra 	$L__BB4_13;
	mov.b32 	%r317, 21106;
	st.local.u32 	[%rd2], %r317;
	mov.b32 	%r1027, -1;
	mov.pred 	%p520, 0;
	bra.uni 	$L__BB4_14;
$L__BB4_13:
	shl.b64 	%rd172, %rd7, 32;
	shr.s64 	%rd173, %rd172, 28;
	add.s64 	%rd174, %rd5, %rd173;
	mov.b16 	%rs25, 0;
	st.u8 	[%rd174], %rs25;
	st.u8 	[%rd174+1], %rs25;
	mov.b32 	%r311, 3608;
	st.u32 	[%rd174+4], %r311;
	mov.b16 	%rs26, 1;
	st.u8 	[%rd174+3], %rs26;
	mov.b32 	%r312, 48;
	st.u32 	[%rd174+8], %r312;
	mov.b32 	%r313, -1;
	st.u32 	[%rd174+16], %r313;
	ld.shared.u64 	%rd175, [m_Local_$_0];
	add.s64 	%rd176, %rd175, %rd173;
	mov.b32 	%r314, 0;
	st.u32 	[%rd176+32], %r314;
	ld.shared.u64 	%rd177, [m_Local_$_0];
	add.s64 	%rd178, %rd177, %rd173;
	st.u32 	[%rd178+36], %r314;
	ld.shared.u64 	%rd179, [m_Local_$_0];
	add.s64 	%rd180, %rd179, %rd173;
	st.u32 	[%rd180+40], %r314;
	ld.local.u32 	%r315, [%rd2];
	setp.eq.s32 	%p520, %r315, 0;
$L__BB4_14:
	mov.b32 	%r1028, 0;
	not.pred 	%p82, %p520;
	@%p82 bra 	$L__BB4_20;
	setp.ne.s32 	%p83, %r1027, -1;
	@%p83 bra 	$L__BB4_17;
	mov.b32 	%r325, 21352;
	st.local.u32 	[%rd2], %r325;
	bra.uni 	$L__BB4_20;
$L__BB4_17:
	ld.shared.u64 	%rd181, [m_Local_$_0];
	mul.wide.s32 	%rd8, %r1027, 16;
	add.s64 	%rd182, %rd181, %rd8;
	st.u32 	[%rd182+40], %r308;
	ld.local.u32 	%r320, [%rd2];
	setp.ne.s32 	%p84, %r320, 0;
	@%p84 bra 	$L__BB4_20;
	ld.shared.u64 	%rd183, [m_Local_$_0];
	add.s64 	%rd184, %rd183, %rd8;
	st.u32 	[%rd184+36], %r1040;
	ld.local.u32 	%r322, [%rd2];
	setp.ne.s32 	%p85, %r322, 0;
	@%p85 bra 	$L__BB4_20;
	ld.shared.u64 	%rd185, [m_Local_$_0];
	add.s64 	%rd186, %rd185, %rd8;
	st.u32 	[%rd186+32], %r1021;
	ld.local.u32 	%r323, [%rd2];
	setp.eq.s32 	%p86, %r323, 0;
	selp.b32 	%r1028, %r1027, 0, %p86;
$L__BB4_20:
	st.local.u32 	[%rd2], %r1028;
	mov.b16 	%rs139, 0;
	bra.uni 	$L__BB4_22;
$L__BB4_21:
	shl.b32 	%r309, %r1040, 2;
	add.s32 	%r310, %r309, 32;
	cvt.u64.u32 	%rd167, %r310;
	add.s64 	%rd168, %rd6, %rd167;
	ld.u8 	%rs139, [%rd168];
$L__BB4_22:
	setp.ne.s32 	%p87, %r1023, -1;
	@%p87 bra 	$L__BB4_24;
	mov.b32 	%r342, 21352;
	st.local.u32 	[%rd2], %r342;
	mov.b16 	%rs140, 0;
	bra.uni 	$L__BB4_36;
$L__BB4_24:
	ld.shared.u64 	%rd9, [m_Local_$_0];
	add.s64 	%rd10, %rd9, %rd4;
	ld.u32 	%r16, [%rd10+12];
	setp.gt.s32 	%p88, %r16, 0;
	@%p88 bra 	$L__BB4_35;
	ld.shared.u64 	%rd187, [m_Local_$_1];
	atom.global.add.u64 	%rd188, [%rd1+8], 48;
	add.s64 	%rd189, %rd188, 56;
	setp.lt.u64 	%p89, %rd189, %rd187;
	shr.u64 	%rd11, %rd188, 4;
	cvt.u32.u64 	%r1029, %rd11;
	setp.ne.s32 	%p90, %r1029, -1;
	and.pred  	%p91, %p89, %p90;
	@%p91 bra 	$L__BB4_27;
	mov.b32 	%r333, 21106;
	st.local.u32 	[%rd2], %r333;
	mov.b32 	%r1029, -1;
	mov.pred 	%p521, 0;
	bra.uni 	$L__BB4_28;
$L__BB4_27:
	shl.b64 	%rd190, %rd11, 32;
	shr.s64 	%rd191, %rd190, 28;
	add.s64 	%rd192, %rd9, %rd191;
	mov.b16 	%rs29, 0;
	st.u8 	[%rd192], %rs29;
	st.u8 	[%rd192+1], %rs29;
	mov.b32 	%r327, 3608;
	st.u32 	[%rd192+4], %r327;
	mov.b16 	%rs30, 1;
	st.u8 	[%rd192+3], %rs30;
	mov.b32 	%r328, 48;
	st.u32 	[%rd192+8], %r328;
	mov.b32 	%r329, -1;
	st.u32 	[%rd192+16], %r329;
	ld.shared.u64 	%rd193, [m_Local_$_0];
	add.s64 	%rd194, %rd193, %rd191;
	mov.b32 	%r330, 0;
	st.u32 	[%rd194+32], %r330;
	ld.shared.u64 	%rd195, [m_Local_$_0];
	add.s64 	%rd196, %rd195, %rd191;
	st.u32 	[%rd196+36], %r330;
	ld.shared.u64 	%rd197, [m_Local_$_0];
	add.s64 	%rd198, %rd197, %rd191;
	st.u32 	[%rd198+40], %r330;
	ld.local.u32 	%r331, [%rd2];
	setp.eq.s32 	%p521, %r331, 0;
$L__BB4_28:
	mov.b32 	%r1030, 0;
	not.pred 	%p93, %p521;
	@%p93 bra 	$L__BB4_34;
	setp.ne.s32 	%p94, %r1029, -1;
	@%p94 bra 	$L__BB4_31;
	mov.b32 	%r341, 21352;
	st.local.u32 	[%rd2], %r341;
	bra.uni 	$L__BB4_34;
$L__BB4_31:
	ld.shared.u64 	%rd199, [m_Local_$_0];
	mul.wide.s32 	%rd12, %r1029, 16;
	add.s64 	%rd200, %rd199, %rd12;
	st.u32 	[%rd200+40], %r16;
	ld.local.u32 	%r336, [%rd2];
	setp.ne.s32 	%p95, %r336, 0;
	@%p95 bra 	$L__BB4_34;
	ld.shared.u64 	%rd201, [m_Local_$_0];
	add.s64 	%rd202, %rd201, %rd12;
	mov.b32 	%r1030, 0;
	st.u32 	[%rd202+36], %r1030;
	ld.local.u32 	%r338, [%rd2];
	setp.ne.s32 	%p96, %r338, 0;
	@%p96 bra 	$L__BB4_34;
	ld.shared.u64 	%rd203, [m_Local_$_0];
	add.s64 	%rd204, %rd203, %rd12;
	st.u32 	[%rd204+32], %r1023;
	ld.local.u32 	%r339, [%rd2];
	setp.eq.s32 	%p97, %r339, 0;
	selp.b32 	%r1030, %r1029, 0, %p97;
$L__BB4_34:
	st.local.u32 	[%rd2], %r1030;
	mov.b16 	%rs140, 0;
	bra.uni 	$L__BB4_36;
$L__BB4_35:
	ld.u8 	%rs140, [%rd10+32];
$L__BB4_36:
	and.b16  	%rs33, %rs140, 255;
	and.b16  	%rs34, %rs139, 255;
	setp.ne.s16 	%p98, %rs34, %rs33;
	@%p98 bra 	$L__BB4_70;
	setp.lt.s32 	%p99, %r1024, 2;
	mov.b32 	%r1037, 1;
	@%p99 bra 	$L__BB4_69;
	mov.b32 	%r1031, 1;
	mov.u32 	%r1032, %r1040;
	bra.uni 	$L__BB4_40;
$L__BB4_39:
	add.s32 	%r1031, %r1031, 1;
	setp.eq.s32 	%p125, %r1031, %r1024;
	mov.b32 	%r1037, 1;
	mov.u32 	%r1032, %r1040;
	@%p125 bra 	$L__BB4_69;
$L__BB4_40:
	setp.ne.s32 	%p100, %r1021, -1;
	add.s32 	%r1040, %r1032, 1;
	@%p100 bra 	$L__BB4_42;
	mov.b32 	%r363, 21352;
	st.local.u32 	[%rd2], %r363;
	mov.b16 	%rs141, 0;
	bra.uni 	$L__BB4_54;
$L__BB4_42:
	ld.shared.u64 	%rd13, [m_Local_$_0];
	add.s64 	%rd14, %rd13, %rd3;
	ld.u32 	%r345, [%rd14+12];
	setp.gt.s32 	%p101, %r1032, -2;
	setp.lt.s32 	%p102, %r1040, %r345;
	and.pred  	%p103, %p101, %p102;
	@%p103 bra 	$L__BB4_53;
	ld.shared.u64 	%rd207, [m_Local_$_1];
	atom.global.add.u64 	%rd208, [%rd1+8], 48;
	add.s64 	%rd209, %rd208, 56;
	setp.lt.u64 	%p104, %rd209, %rd207;
	shr.u64 	%rd15, %rd208, 4;
	cvt.u32.u64 	%r1033, %rd15;
	setp.ne.s32 	%p105, %r1033, -1;
	and.pred  	%p106, %p104, %p105;
	@%p106 bra 	$L__BB4_45;
	mov.b32 	%r354, 21106;
	st.local.u32 	[%rd2], %r354;
	mov.b32 	%r1033, -1;
	mov.pred 	%p522, 0;
	bra.uni 	$L__BB4_46;
$L__BB4_45:
	shl.b64 	%rd210, %rd15, 32;
	shr.s64 	%rd211, %rd210, 28;
	add.s64 	%rd212, %rd13, %rd211;
	mov.b16 	%rs35, 0;
	st.u8 	[%rd212], %rs35;
	st.u8 	[%rd212+1], %rs35;
	mov.b32 	%r348, 3608;
	st.u32 	[%rd212+4], %r348;
	mov.b16 	%rs36, 1;
	st.u8 	[%rd212+3], %rs36;
	mov.b32 	%r349, 48;
	st.u32 	[%rd212+8], %r349;
	mov.b32 	%r350, -1;
	st.u32 	[%rd212+16], %r350;
	ld.shared.u64 	%rd213, [m_Local_$_0];
	add.s64 	%rd214, %rd213, %rd211;
	mov.b32 	%r351, 0;
	st.u32 	[%rd214+32], %r351;
	ld.shared.u64 	%rd215, [m_Local_$_0];
	add.s64 	%rd216, %rd215, %rd211;
	st.u32 	[%rd216+36], %r351;
	ld.shared.u64 	%rd217, [m_Local_$_0];
	add.s64 	%rd218, %rd217, %rd211;
	st.u32 	[%rd218+40], %r351;
	ld.local.u32 	%r352, [%rd2];
	setp.eq.s32 	%p522, %r352, 0;
$L__BB4_46:
	mov.b32 	%r1034, 0;
	not.pred 	%p108, %p522;
	@%p108 bra 	$L__BB4_52;
	setp.ne.s32 	%p109, %r1033, -1;
	@%p109 bra 	$L__BB4_49;
	mov.b32 	%r362, 21352;
	st.local.u32 	[%rd2], %r362;
	bra.uni 	$L__BB4_52;
$L__BB4_49:
	ld.shared.u64 	%rd219, [m_Local_$_0];
	mul.wide.s32 	%rd16, %r1033, 16;
	add.s64 	%rd220, %rd219, %rd16;
	st.u32 	[%rd220+40], %r345;
	ld.local.u32 	%r357, [%rd2];
	setp.ne.s32 	%p110, %r357, 0;
	@%p110 bra 	$L__BB4_52;
	ld.shared.u64 	%rd221, [m_Local_$_0];
	add.s64 	%rd222, %rd221, %rd16;
	st.u32 	[%rd222+36], %r1040;
	ld.local.u32 	%r359, [%rd2];
	setp.ne.s32 	%p111, %r359, 0;
	@%p111 bra 	$L__BB4_52;
	ld.shared.u64 	%rd223, [m_Local_$_0];
	add.s64 	%rd224, %rd223, %rd16;
	st.u32 	[%rd224+32], %r1021;
	ld.local.u32 	%r360, [%rd2];
	setp.eq.s32 	%p112, %r360, 0;
	selp.b32 	%r1034, %r1033, 0, %p112;
$L__BB4_52:
	st.local.u32 	[%rd2], %r1034;
	mov.b16 	%rs141, 0;
	bra.uni 	$L__BB4_54;
$L__BB4_53:
	shl.b32 	%r346, %r1040, 2;
	add.s32 	%r347, %r346, 32;
	cvt.u64.u32 	%rd205, %r347;
	add.s64 	%rd206, %rd14, %rd205;
	ld.u8 	%rs141, [%rd206];
$L__BB4_54:
	setp.ne.s32 	%p113, %r1023, -1;
	@%p113 bra 	$L__BB4_56;
	mov.b32 	%r380, 21352;
	st.local.u32 	[%rd2], %r380;
	mov.b16 	%rs142, 0;
	bra.uni 	$L__BB4_68;
$L__BB4_56:
	ld.shared.u64 	%rd17, [m_Local_$_0];
	add.s64 	%rd18, %rd17, %rd4;
	ld.u32 	%r30, [%rd18+12];
	setp.lt.s32 	%p114, %r1031, %r30;
	@%p114 bra 	$L__BB4_67;
	ld.shared.u64 	%rd225, [m_Local_$_1];
	atom.global.add.u64 	%rd226, [%rd1+8], 48;
	add.s64 	%rd227, %rd226, 56;
	setp.lt.u64 	%p115, %rd227, %rd225;
	shr.u64 	%rd19, %rd226, 4;
	cvt.u32.u64 	%r1035, %rd19;
	setp.ne.s32 	%p116, %r1035, -1;
	and.pred  	%p117, %p115, %p116;
	@%p117 bra 	$L__BB4_59;
	mov.b32 	%r370, 21106;
	st.local.u32 	[%rd2], %r370;
	mov.b32 	%r1035, -1;
	mov.pred 	%p523, 0;
	bra.uni 	$L__BB4_60;
$L__BB4_59:
	shl.b64 	%rd228, %rd19, 32;
	shr.s64 	%rd229, %rd228, 28;
	add.s64 	%rd230, %rd17, %rd229;
	mov.b16 	%rs39, 0;
	st.u8 	[%rd230], %rs39;
	st.u8 	[%rd230+1], %rs39;
	mov.b32 	%r364, 3608;
	st.u32 	[%rd230+4], %r364;
	mov.b16 	%rs40, 1;
	st.u8 	[%rd230+3], %rs40;
	mov.b32 	%r365, 48;
	st.u32 	[%rd230+8], %r365;
	mov.b32 	%r366, -1;
	st.u32 	[%rd230+16], %r366;
	ld.shared.u64 	%rd231, [m_Local_$_0];
	add.s64 	%rd232, %rd231, %rd229;
	mov.b32 	%r367, 0;
	st.u32 	[%rd232+32], %r367;
	ld.shared.u64 	%rd233, [m_Local_$_0];
	add.s64 	%rd234, %rd233, %rd229;
	st.u32 	[%rd234+36], %r367;
	ld.shared.u64 	%rd235, [m_Local_$_0];
	add.s64 	%rd236, %rd235, %rd229;
	st.u32 	[%rd236+40], %r367;
	ld.local.u32 	%r368, [%rd2];
	setp.eq.s32 	%p523, %r368, 0;
$L__BB4_60:
	mov.b32 	%r1036, 0;
	not.pred 	%p119, %p523;
	@%p119 bra 	$L__BB4_66;
	setp.ne.s32 	%p120, %r1035, -1;
	@%p120 bra 	$L__BB4_63;
	mov.b32 	%r378, 21352;
	st.local.u32 	[%rd2], %r378;
	bra.uni 	$L__BB4_66;
$L__BB4_63:
	ld.shared.u64 	%rd237, [m_Local_$_0];
	mul.wide.s32 	%rd20, %r1035, 16;
	add.s64 	%rd238, %rd237, %rd20;
	st.u32 	[%rd238+40], %r30;
	ld.local.u32 	%r373, [%rd2];
	setp.ne.s32 	%p121, %r373, 0;
	@%p121 bra 	$L__BB4_66;
	ld.shared.u64 	%rd239, [m_Local_$_0];
	add.s64 	%rd240, %rd239, %rd20;
	st.u32 	[%rd240+36], %r1031;
	ld.local.u32 	%r375, [%rd2];
	setp.ne.s32 	%p122, %r375, 0;
	@%p122 bra 	$L__BB4_66;
	ld.shared.u64 	%rd241, [m_Local_$_0];
	add.s64 	%rd242, %rd241, %rd20;
	st.u32 	[%rd242+32], %r1023;
	ld.local.u32 	%r376, [%rd2];
	setp.eq.s32 	%p123, %r376, 0;
	selp.b32 	%r1036, %r1035, 0, %p123;
$L__BB4_66:
	st.local.u32 	[%rd2], %r1036;
	mov.b16 	%rs142, 0;
	bra.uni 	$L__BB4_68;
$L__BB4_67:
	shl.b32 	%r379, %r1031, 2;
	cvt.u64.u32 	%rd243, %r379;
	add.s64 	%rd244, %rd18, %rd243;
	ld.u8 	%rs142, [%rd244+32];
$L__BB4_68:
	and.b16  	%rs43, %rs142, 255;
	and.b16  	%rs44, %rs141, 255;
	setp.eq.s16 	%p124, %rs44, %rs43;
	mov.b32 	%r1037, 0;
	@%p124 bra 	$L__BB4_39;
$L__BB4_69:
	add.s32 	%r1039, %r1037, %r1039;
$L__BB4_70:
	add.s32 	%r1040, %r1040, 1;
	setp.lt.s32 	%p126, %r1040, %r1022;
	@%p126 bra 	$L__BB4_8;
$L__BB4_71:
	add.s32 	%r42, %r1039, 1;
	shl.b32 	%r383, %r42, 2;
	add.s32 	%r384, %r383, 32;
	shr.s32 	%r385, %r384, 31;
	shr.u32 	%r386, %r385, 29;
	add.s32 	%r387, %r384, %r386;
	and.b32  	%r388, %r387, -8;
	sub.s32 	%r389, %r384, %r388;
	setp.eq.s32 	%p127, %r389, 0;
	sub.s32 	%r390, %r383, %r389;
	add.s32 	%r391, %r390, 40;
	selp.b32 	%r43, %r384, %r391, %p127;
	ld.shared.u64 	%rd21, [m_Local_$_1];
	and.b32  	%r392, %r43, 12;
	setp.eq.s32 	%p128, %r392, 0;
	mov.u32 	%r1042, %r43;
	@%p128 bra 	$L__BB4_73;
	shr.s32 	%r393, %r43, 31;
	shr.u32 	%r394, %r393, 28;
	add.s32 	%r395, %r43, %r394;
	and.b32  	%r396, %r395, -16;
	add.s32 	%r1042, %r396, 16;
$L__BB4_73:
	cvt.s64.s32 	%rd245, %r1042;
	atom.global.add.u64 	%rd246, [%rd1+8], %rd245;
	cvt.s64.s32 	%rd247, %r43;
	add.s64 	%rd248, %rd247, %rd246;
	add.s64 	%rd249, %rd248, 8;
	setp.lt.u64 	%p129, %rd249, %rd21;
	shr.u64 	%rd250, %rd246, 4;
	cvt.u32.u64 	%r397, %rd250;
	selp.b32 	%r46, %r397, -1, %p129;
	setp.ne.s32 	%p130, %r46, -1;
	@%p130 bra 	$L__BB4_75;
	mov.b32 	%r453, 21352;
	st.local.u32 	[%rd2], %r453;
	bra.uni 	$L__BB4_114;
$L__BB4_75:
	ld.shared.u64 	%rd251, [m_Local_$_0];
	mul.wide.s32 	%rd22, %r46, 16;
	add.s64 	%rd252, %rd251, %rd22;
	mov.b16 	%rs45, 0;
	st.u8 	[%rd252], %rs45;
	st.u8 	[%rd252+1], %rs45;
	mov.b32 	%r398, 2903;
	st.u32 	[%rd252+4], %r398;
	mov.b16 	%rs46, 1;
	st.u8 	[%rd252+3], %rs46;
	st.u32 	[%rd252+8], %r43;
	st.u32 	[%rd252+12], %r42;
	setp.lt.s32 	%p131, %r1039, 0;
	@%p131 bra 	$L__BB4_114;
	setp.eq.s32 	%p132, %r1039, 0;
	mov.b32 	%r61, 0;
	@%p132 bra 	$L__BB4_102;
	and.b32  	%r61, %r42, 2147483646;
	mov.b32 	%r1043, 0;
$L__BB4_78:
	ld.shared.u64 	%rd23, [m_Local_$_0];
	add.s64 	%rd24, %rd23, %rd22;
	ld.u32 	%r49, [%rd24+12];
	setp.lt.s32 	%p133, %r1043, %r49;
	@%p133 bra 	$L__BB4_89;
	ld.shared.u64 	%rd253, [m_Local_$_1];
	atom.global.add.u64 	%rd254, [%rd1+8], 48;
	add.s64 	%rd255, %rd254, 56;
	setp.lt.u64 	%p134, %rd255, %rd253;
	shr.u64 	%rd25, %rd254, 4;
	cvt.u32.u64 	%r1044, %rd25;
	setp.ne.s32 	%p135, %r1044, -1;
	and.pred  	%p136, %p134, %p135;
	@%p136 bra 	$L__BB4_81;
	mov.b32 	%r407, 21106;
	st.local.u32 	[%rd2], %r407;
	mov.b32 	%r1044, -1;
	mov.pred 	%p524, 0;
	bra.uni 	$L__BB4_82;
$L__BB4_81:
	shl.b64 	%rd256, %rd25, 32;
	shr.s64 	%rd257, %rd256, 28;
	add.s64 	%rd258, %rd23, %rd257;
	mov.b16 	%rs47, 0;
	st.u8 	[%rd258], %rs47;
	st.u8 	[%rd258+1], %rs47;
	mov.b32 	%r401, 3608;
	st.u32 	[%rd258+4], %r401;
	mov.b16 	%rs48, 1;
	st.u8 	[%rd258+3], %rs48;
	mov.b32 	%r402, 48;
	st.u32 	[%rd258+8], %r402;
	mov.b32 	%r403, -1;
	st.u32 	[%rd258+16], %r403;
	ld.shared.u64 	%rd259, [m_Local_$_0];
	add.s64 	%rd260, %rd259, %rd257;
	mov.b32 	%r404, 0;
	st.u32 	[%rd260+32], %r404;
	ld.shared.u64 	%rd261, [m_Local_$_0];
	add.s64 	%rd262, %rd261, %rd257;
	st.u32 	[%rd262+36], %r404;
	ld.shared.u64 	%rd263, [m_Local_$_0];
	add.s64 	%rd264, %rd263, %rd257;
	st.u32 	[%rd264+40], %r404;
	ld.local.u32 	%r405, [%rd2];
	setp.eq.s32 	%p524, %r405, 0;
$L__BB4_82:
	mov.b32 	%r1045, 0;
	not.pred 	%p138, %p524;
	@%p138 bra 	$L__BB4_88;
	setp.ne.s32 	%p139, %r1044, -1;
	@%p139 bra 	$L__BB4_85;
	mov.b32 	%r415, 21352;
	st.local.u32 	[%rd2], %r415;
	bra.uni 	$L__BB4_88;
$L__BB4_85:
	ld.shared.u64 	%rd265, [m_Local_$_0];
	mul.wide.s32 	%rd26, %r1044, 16;
	add.s64 	%rd266, %rd265, %rd26;
	st.u32 	[%rd266+40], %r49;
	ld.local.u32 	%r410, [%rd2];
	setp.ne.s32 	%p140, %r410, 0;
	@%p140 bra 	$L__BB4_88;
	ld.shared.u64 	%rd267, [m_Local_$_0];
	add.s64 	%rd268, %rd267, %rd26;
	st.u32 	[%rd268+36], %r1043;
	ld.local.u32 	%r412, [%rd2];
	setp.ne.s32 	%p141, %r412, 0;
	@%p141 bra 	$L__BB4_88;
	ld.shared.u64 	%rd269, [m_Local_$_0];
	add.s64 	%rd270, %rd269, %rd26;
	st.u32 	[%rd270+32], %r46;
	ld.local.u32 	%r413, [%rd2];
	setp.eq.s32 	%p142, %r413, 0;
	selp.b32 	%r1045, %r1044, 0, %p142;
$L__BB4_88:
	st.local.u32 	[%rd2], %r1045;
	bra.uni 	$L__BB4_90;
$L__BB4_89:
	shl.b32 	%r416, %r1043, 2;
	cvt.u64.u32 	%rd271, %r416;
	add.s64 	%rd272, %rd24, %rd271;
	mov.b32 	%r417, -1;
	st.u32 	[%rd272+32], %r417;
$L__BB4_90:
	add.s32 	%r54, %r1043, 1;
	ld.shared.u64 	%rd27, [m_Local_$_0];
	add.s64 	%rd28, %rd27, %rd22;
	ld.u32 	%r55, [%rd28+12];
	setp.lt.s32 	%p143, %r54, %r55;
	@%p143 bra 	$L__BB4_100;
	ld.shared.u64 	%rd273, [m_Local_$_1];
	atom.global.add.u64 	%rd274, [%rd1+8], 48;
	add.s64 	%rd275, %rd274, 56;
	setp.ge.u64 	%p144, %rd275, %rd273;
	shr.u64 	%rd29, %rd274, 4;
	cvt.u32.u64 	%r1046, %rd29;
	setp.eq.s32 	%p145, %r1046, -1;
	or.pred  	%p146, %p144, %p145;
	@%p146 bra 	$L__BB4_93;
	shl.b64 	%rd276, %rd29, 32;
	shr.s64 	%rd277, %rd276, 28;
	add.s64 	%rd278, %rd27, %rd277;
	mov.b16 	%rs49, 0;
	st.u8 	[%rd278], %rs49;
	st.u8 	[%rd278+1], %rs49;
	mov.b32 	%r418, 3608;
	st.u32 	[%rd278+4], %r418;
	mov.b16 	%rs50, 1;
	st.u8 	[%rd278+3], %rs50;
	mov.b32 	%r419, 48;
	st.u32 	[%rd278+8], %r419;
	mov.b32 	%r420, -1;
	st.u32 	[%rd278+16], %r420;
	ld.shared.u64 	%rd279, [m_Local_$_0];
	add.s64 	%rd280, %rd279, %rd277;
	mov.b32 	%r421, 0;
	st.u32 	[%rd280+32], %r421;
	ld.shared.u64 	%rd281, [m_Local_$_0];
	add.s64 	%rd282, %rd281, %rd277;
	st.u32 	[%rd282+36], %r421;
	ld.shared.u64 	%rd283, [m_Local_$_0];
	add.s64 	%rd284, %rd283, %rd277;
	st.u32 	[%rd284+40], %r421;
	ld.local.u32 	%r422, [%rd2];
	setp.eq.s32 	%p525, %r422, 0;
	bra.uni 	$L__BB4_94;
$L__BB4_93:
	mov.b32 	%r424, 21106;
	st.local.u32 	[%rd2], %r424;
	mov.b32 	%r1046, -1;
	mov.pred 	%p525, 0;
$L__BB4_94:
	mov.b32 	%r1047, 0;
	not.pred 	%p148, %p525;
	@%p148 bra 	$L__BB4_99;
	setp.eq.s32 	%p149, %r1046, -1;
	@%p149 bra 	$L__BB4_529;
	ld.shared.u64 	%rd285, [m_Local_$_0];
	mul.wide.s32 	%rd30, %r1046, 16;
	add.s64 	%rd286, %rd285, %rd30;
	st.u32 	[%rd286+40], %r55;
	ld.local.u32 	%r427, [%rd2];
	setp.eq.s32 	%p150, %r427, 0;
	@%p150 bra 	$L__BB4_97;
	bra.uni 	$L__BB4_99;
$L__BB4_97:
	ld.shared.u64 	%rd287, [m_Local_$_0];
	add.s64 	%rd288, %rd287, %rd30;
	st.u32 	[%rd288+36], %r54;
	ld.local.u32 	%r429, [%rd2];
	setp.ne.s32 	%p151, %r429, 0;
	@%p151 bra 	$L__BB4_99;
	ld.shared.u64 	%rd289, [m_Local_$_0];
	add.s64 	%rd290, %rd289, %rd30;
	st.u32 	[%rd290+32], %r46;
	ld.local.u32 	%r430, [%rd2];
	setp.eq.s32 	%p152, %r430, 0;
	selp.b32 	%r1047, %r1046, 0, %p152;
$L__BB4_99:
	st.local.u32 	[%rd2], %r1047;
	bra.uni 	$L__BB4_101;
$L__BB4_100:
	shl.b32 	%r433, %r54, 2;
	cvt.u64.u32 	%rd291, %r433;
	add.s64 	%rd292, %rd28, %rd291;
	mov.b32 	%r434, -1;
	st.u32 	[%rd292+32], %r434;
$L__BB4_101:
	add.s32 	%r1043, %r1043, 2;
	setp.ne.s32 	%p153, %r1043, %r61;
	@%p153 bra 	$L__BB4_78;
$L__BB4_102:
	and.b32  	%r435, %r1039, 1;
	setp.eq.b32 	%p154, %r435, 1;
	@%p154 bra 	$L__BB4_114;
	ld.shared.u64 	%rd31, [m_Local_$_0];
	add.s64 	%rd32, %rd31, %rd22;
	ld.u32 	%r62, [%rd32+12];
	setp.lt.s32 	%p155, %r61, %r62;
	@%p155 bra 	$L__BB4_113;
	ld.shared.u64 	%rd293, [m_Local_$_1];
	atom.global.add.u64 	%rd294, [%rd1+8], 48;
	add.s64 	%rd295, %rd294, 56;
	setp.ge.u64 	%p156, %rd295, %rd293;
	shr.u64 	%rd33, %rd294, 4;
	cvt.u32.u64 	%r1049, %rd33;
	setp.eq.s32 	%p157, %r1049, -1;
	or.pred  	%p158, %p156, %p157;
	@%p158 bra 	$L__BB4_106;
	shl.b64 	%rd296, %rd33, 32;
	shr.s64 	%rd297, %rd296, 28;
	add.s64 	%rd298, %rd31, %rd297;
	mov.b16 	%rs51, 0;
	st.u8 	[%rd298], %rs51;
	st.u8 	[%rd298+1], %rs51;
	mov.b32 	%r436, 3608;
	st.u32 	[%rd298+4], %r436;
	mov.b16 	%rs52, 1;
	st.u8 	[%rd298+3], %rs52;
	mov.b32 	%r437, 48;
	st.u32 	[%rd298+8], %r437;
	mov.b32 	%r438, -1;
	st.u32 	[%rd298+16], %r438;
	ld.shared.u64 	%rd299, [m_Local_$_0];
	add.s64 	%rd300, %rd299, %rd297;
	mov.b32 	%r439, 0;
	st.u32 	[%rd300+32], %r439;
	ld.shared.u64 	%rd301, [m_Local_$_0];
	add.s64 	%rd302, %rd301, %rd297;
	st.u32 	[%rd302+36], %r439;
	ld.shared.u64 	%rd303, [m_Local_$_0];
	add.s64 	%rd304, %rd303, %rd297;
	st.u32 	[%rd304+40], %r439;
	ld.local.u32 	%r440, [%rd2];
	setp.eq.s32 	%p526, %r440, 0;
	bra.uni 	$L__BB4_107;
$L__BB4_106:
	mov.b32 	%r442, 21106;
	st.local.u32 	[%rd2], %r442;
	mov.b32 	%r1049, -1;
	mov.pred 	%p526, 0;
$L__BB4_107:
	mov.b32 	%r1050, 0;
	not.pred 	%p160, %p526;
	@%p160 bra 	$L__BB4_112;
	setp.eq.s32 	%p161, %r1049, -1;
	@%p161 bra 	$L__BB4_530;
	ld.shared.u64 	%rd305, [m_Local_$_0];
	mul.wide.s32 	%rd34, %r1049, 16;
	add.s64 	%rd306, %rd305, %rd34;
	st.u32 	[%rd306+40], %r62;
	ld.local.u32 	%r445, [%rd2];
	setp.eq.s32 	%p162, %r445, 0;
	@%p162 bra 	$L__BB4_110;
	bra.uni 	$L__BB4_112;
$L__BB4_110:
	ld.shared.u64 	%rd307, [m_Local_$_0];
	add.s64 	%rd308, %rd307, %rd34;
	st.u32 	[%rd308+36], %r61;
	ld.local.u32 	%r447, [%rd2];
	setp.ne.s32 	%p163, %r447, 0;
	@%p163 bra 	$L__BB4_112;
	ld.shared.u64 	%rd309, [m_Local_$_0];
	add.s64 	%rd310, %rd309, %rd34;
	st.u32 	[%rd310+32], %r46;
	ld.local.u32 	%r448, [%rd2];
	setp.eq.s32 	%p164, %r448, 0;
	selp.b32 	%r1050, %r1049, 0, %p164;
$L__BB4_112:
	st.local.u32 	[%rd2], %r1050;
	bra.uni 	$L__BB4_114;
$L__BB4_113:
	shl.b32 	%r451, %r61, 2;
	cvt.u64.u32 	%rd311, %r451;
	add.s64 	%rd312, %rd32, %rd311;
	mov.b32 	%r452, -1;
	st.u32 	[%rd312+32], %r452;
$L__BB4_114:
	setp.eq.s32 	%p165, %r1039, 0;
	@%p165 bra 	$L__BB4_122;
	setp.lt.s32 	%p166, %r1039, 1;
	mov.b32 	%r1101, 0;
	@%p166 bra 	$L__BB4_363;
	setp.eq.s32 	%p167, %r1022, 0;
	or.pred  	%p168, %p167, %p1;
	@%p168 bra 	$L__BB4_528;
	mov.b32 	%r1053, 0;
	neg.s32 	%r85, %r1024;
	mul.wide.s32 	%rd374, %r1023, 16;
	mov.u32 	%r1101, %r1053;
$L__BB4_118:
	setp.ge.s32 	%p169, %r1101, %r1022;
	@%p169 bra 	$L__BB4_528;
	mov.u32 	%r1055, %r1101;
$L__BB4_120:
	setp.ne.s32 	%p170, %r1021, -1;
	@%p170 bra 	$L__BB4_136;
	mov.b32 	%r474, 21352;
	st.local.u32 	[%rd2], %r474;
	mov.b16 	%rs143, 0;
	bra.uni 	$L__BB4_148;
$L__BB4_122:
	setp.ne.s32 	%p509, %r46, -1;
	@%p509 bra 	$L__BB4_124;
	mov.b32 	%r1020, 21352;
	st.local.u32 	[%rd2], %r1020;
	bra.uni 	$L__BB4_528;
$L__BB4_124:
	ld.shared.u64 	%rd35, [m_Local_$_0];
	mul.wide.s32 	%rd898, %r46, 16;
	add.s64 	%rd36, %rd35, %rd898;
	ld.u32 	%r67, [%rd36+12];
	setp.gt.s32 	%p510, %r67, 0;
	@%p510 bra 	$L__BB4_135;
	ld.shared.u64 	%rd899, [m_Local_$_1];
	atom.global.add.u64 	%rd900, [%rd1+8], 48;
	add.s64 	%rd901, %rd900, 56;
	setp.lt.u64 	%p511, %rd901, %rd899;
	shr.u64 	%rd37, %rd900, 4;
	cvt.u32.u64 	%r1051, %rd37;
	setp.ne.s32 	%p512, %r1051, -1;
	and.pred  	%p513, %p511, %p512;
	@%p513 bra 	$L__BB4_127;
	mov.b32 	%r1011, 21106;
	st.local.u32 	[%rd2], %r1011;
	mov.b32 	%r1051, -1;
	mov.pred 	%p527, 0;
	bra.uni 	$L__BB4_128;
$L__BB4_127:
	shl.b64 	%rd902, %rd37, 32;
	shr.s64 	%rd903, %rd902, 28;
	add.s64 	%rd904, %rd35, %rd903;
	mov.b16 	%rs137, 0;
	st.u8 	[%rd904], %rs137;
	st.u8 	[%rd904+1], %rs137;
	mov.b32 	%r1005, 3608;
	st.u32 	[%rd904+4], %r1005;
	mov.b16 	%rs138, 1;
	st.u8 	[%rd904+3], %rs138;
	mov.b32 	%r1006, 48;
	st.u32 	[%rd904+8], %r1006;
	mov.b32 	%r1007, -1;
	st.u32 	[%rd904+16], %r1007;
	ld.shared.u64 	%rd905, [m_Local_$_0];
	add.s64 	%rd906, %rd905, %rd903;
	mov.b32 	%r1008, 0;
	st.u32 	[%rd906+32], %r1008;
	ld.shared.u64 	%rd907, [m_Local_$_0];
	add.s64 	%rd908, %rd907, %rd903;
	st.u32 	[%rd908+36], %r1008;
	ld.shared.u64 	%rd909, [m_Local_$_0];
	add.s64 	%rd910, %rd909, %rd903;
	st.u32 	[%rd910+40], %r1008;
	ld.local.u32 	%r1009, [%rd2];
	setp.eq.s32 	%p527, %r1009, 0;
$L__BB4_128:
	mov.b32 	%r1052, 0;
	not.pred 	%p515, %p527;
	@%p515 bra 	$L__BB4_134;
	setp.ne.s32 	%p516, %r1051, -1;
	@%p516 bra 	$L__BB4_131;
	mov.b32 	%r1019, 21352;
	st.local.u32 	[%rd2], %r1019;
	bra.uni 	$L__BB4_134;
$L__BB4_131:
	ld.shared.u64 	%rd911, [m_Local_$_0];
	mul.wide.s32 	%rd38, %r1051, 16;
	add.s64 	%rd912, %rd911, %rd38;
	st.u32 	[%rd912+40], %r67;
	ld.local.u32 	%r1014, [%rd2];
	setp.ne.s32 	%p517, %r1014, 0;
	@%p517 bra 	$L__BB4_134;
	ld.shared.u64 	%rd913, [m_Local_$_0];
	add.s64 	%rd914, %rd913, %rd38;
	mov.b32 	%r1052, 0;
	st.u32 	[%rd914+36], %r1052;
	ld.local.u32 	%r1016, [%rd2];
	setp.ne.s32 	%p518, %r1016, 0;
	@%p518 bra 	$L__BB4_134;
	ld.shared.u64 	%rd915, [m_Local_$_0];
	add.s64 	%rd916, %rd915, %rd38;
	st.u32 	[%rd916+32], %r46;
	ld.local.u32 	%r1017, [%rd2];
	setp.eq.s32 	%p519, %r1017, 0;
	selp.b32 	%r1052, %r1051, 0, %p519;
$L__BB4_134:
	st.local.u32 	[%rd2], %r1052;
	bra.uni 	$L__BB4_528;
$L__BB4_135:
	st.u32 	[%rd36+32], %r300;
	bra.uni 	$L__BB4_528;
$L__BB4_136:
	ld.shared.u64 	%rd39, [m_Local_$_0];
	mul.wide.s32 	%rd313, %r1021, 16;
	add.s64 	%rd40, %rd39, %rd313;
	ld.u32 	%r456, [%rd40+12];
	setp.gt.s32 	%p171, %r1055, -1;
	setp.lt.s32 	%p172, %r1055, %r456;
	and.pred  	%p173, %p171, %p172;
	@%p173 bra 	$L__BB4_147;
	ld.shared.u64 	%rd316, [m_Local_$_1];
	atom.global.add.u64 	%rd317, [%rd1+8], 48;
	add.s64 	%rd318, %rd317, 56;
	setp.lt.u64 	%p174, %rd318, %rd316;
	shr.u64 	%rd41, %rd317, 4;
	cvt.u32.u64 	%r1056, %rd41;
	setp.ne.s32 	%p175, %r1056, -1;
	and.pred  	%p176, %p174, %p175;
	@%p176 bra 	$L__BB4_139;
	mov.b32 	%r465, 21106;
	st.local.u32 	[%rd2], %r465;
	mov.b32 	%r1056, -1;
	mov.pred 	%p528, 0;
	bra.uni 	$L__BB4_140;
$L__BB4_139:
	shl.b64 	%rd319, %rd41, 32;
	shr.s64 	%rd320, %rd319, 28;
	add.s64 	%rd321, %rd39, %rd320;
	mov.b16 	%rs53, 0;
	st.u8 	[%rd321], %rs53;
	st.u8 	[%rd321+1], %rs53;
	mov.b32 	%r459, 3608;
	st.u32 	[%rd321+4], %r459;
	mov.b16 	%rs54, 1;
	st.u8 	[%rd321+3], %rs54;
	mov.b32 	%r460, 48;
	st.u32 	[%rd321+8], %r460;
	mov.b32 	%r461, -1;
	st.u32 	[%rd321+16], %r461;
	ld.shared.u64 	%rd322, [m_Local_$_0];
	add.s64 	%rd323, %rd322, %rd320;
	mov.b32 	%r462, 0;
	st.u32 	[%rd323+32], %r462;
	ld.shared.u64 	%rd324, [m_Local_$_0];
	add.s64 	%rd325, %rd324, %rd320;
	st.u32 	[%rd325+36], %r462;
	ld.shared.u64 	%rd326, [m_Local_$_0];
	add.s64 	%rd327, %rd326, %rd320;
	st.u32 	[%rd327+40], %r462;
	ld.local.u32 	%r463, [%rd2];
	setp.eq.s32 	%p528, %r463, 0;
$L__BB4_140:
	mov.b32 	%r1057, 0;
	not.pred 	%p178, %p528;
	@%p178 bra 	$L__BB4_146;
	setp.ne.s32 	%p179, %r1056, -1;
	@%p179 bra 	$L__BB4_143;
	mov.b32 	%r473, 21352;
	st.local.u32 	[%rd2], %r473;
	bra.uni 	$L__BB4_146;
$L__BB4_143:
	ld.shared.u64 	%rd328, [m_Local_$_0];
	mul.wide.s32 	%rd42, %r1056, 16;
	add.s64 	%rd329, %rd328, %rd42;
	st.u32 	[%rd329+40], %r456;
	ld.local.u32 	%r468, [%rd2];
	setp.ne.s32 	%p180, %r468, 0;
	@%p180 bra 	$L__BB4_146;
	ld.shared.u64 	%rd330, [m_Local_$_0];
	add.s64 	%rd331, %rd330, %rd42;
	st.u32 	[%rd331+36], %r1055;
	ld.local.u32 	%r470, [%rd2];
	setp.ne.s32 	%p181, %r470, 0;
	@%p181 bra 	$L__BB4_146;
	ld.shared.u64 	%rd332, [m_Local_$_0];
	add.s64 	%rd333, %rd332, %rd42;
	st.u32 	[%rd333+32], %r1021;
	ld.local.u32 	%r471, [%rd2];
	setp.eq.s32 	%p182, %r471, 0;
	selp.b32 	%r1057, %r1056, 0, %p182;
$L__BB4_146:
	st.local.u32 	[%rd2], %r1057;
	mov.b16 	%rs143, 0;
	bra.uni 	$L__BB4_148;
$L__BB4_147:
	shl.b32 	%r457, %r1055, 2;
	add.s32 	%r458, %r457, 32;
	cvt.u64.u32 	%rd314, %r458;
	add.s64 	%rd315, %rd40, %rd314;
	ld.u8 	%rs143, [%rd315];
$L__BB4_148:
	setp.ne.s32 	%p183, %r1023, -1;
	@%p183 bra 	$L__BB4_150;
	mov.b32 	%r490, 21352;
	st.local.u32 	[%rd2], %r490;
	mov.b16 	%rs144, 0;
	bra.uni 	$L__BB4_162;
$L__BB4_150:
	ld.shared.u64 	%rd43, [m_Local_$_0];
	mul.wide.s32 	%rd334, %r1023, 16;
	add.s64 	%rd44, %rd43, %rd334;
	ld.u32 	%r80, [%rd44+12];
	setp.gt.s32 	%p184, %r80, 0;
	@%p184 bra 	$L__BB4_161;
	ld.shared.u64 	%rd335, [m_Local_$_1];
	atom.global.add.u64 	%rd336, [%rd1+8], 48;
	add.s64 	%rd337, %rd336, 56;
	setp.lt.u64 	%p185, %rd337, %rd335;
	shr.u64 	%rd45, %rd336, 4;
	cvt.u32.u64 	%r1058, %rd45;
	setp.ne.s32 	%p186, %r1058, -1;
	and.pred  	%p187, %p185, %p186;
	@%p187 bra 	$L__BB4_153;
	mov.b32 	%r481, 21106;
	st.local.u32 	[%rd2], %r481;
	mov.b32 	%r1058, -1;
	mov.pred 	%p529, 0;
	bra.uni 	$L__BB4_154;
$L__BB4_153:
	shl.b64 	%rd338, %rd45, 32;
	shr.s64 	%rd339, %rd338, 28;
	add.s64 	%rd340, %rd43, %rd339;
	mov.b16 	%rs57, 0;
	st.u8 	[%rd340], %rs57;
	st.u8 	[%rd340+1], %rs57;
	mov.b32 	%r475, 3608;
	st.u32 	[%rd340+4], %r475;
	mov.b16 	%rs58, 1;
	st.u8 	[%rd340+3], %rs58;
	mov.b32 	%r476, 48;
	st.u32 	[%rd340+8], %r476;
	mov.b32 	%r477, -1;
	st.u32 	[%rd340+16], %r477;
	ld.shared.u64 	%rd341, [m_Local_$_0];
	add.s64 	%rd342, %rd341, %rd339;
	mov.b32 	%r478, 0;
	st.u32 	[%rd342+32], %r478;
	ld.shared.u64 	%rd343, [m_Local_$_0];
	add.s64 	%rd344, %rd343, %rd339;
	st.u32 	[%rd344+36], %r478;
	ld.shared.u64 	%rd345, [m_Local_$_0];
	add.s64 	%rd346, %rd345, %rd339;
	st.u32 	[%rd346+40], %r478;
	ld.local.u32 	%r479, [%rd2];
	setp.eq.s32 	%p529, %r479, 0;
$L__BB4_154:
	mov.b32 	%r1059, 0;
	not.pred 	%p189, %p529;
	@%p189 bra 	$L__BB4_160;
	setp.ne.s32 	%p190, %r1058, -1;
	@%p190 bra 	$L__BB4_157;
	mov.b32 	%r489, 21352;
	st.local.u32 	[%rd2], %r489;
	bra.uni 	$L__BB4_160;
$L__BB4_157:
	ld.shared.u64 	%rd347, [m_Local_$_0];
	mul.wide.s32 	%rd46, %r1058, 16;
	add.s64 	%rd348, %rd347, %rd46;
	st.u32 	[%rd348+40], %r80;
	ld.local.u32 	%r484, [%rd2];
	setp.ne.s32 	%p191, %r484, 0;
	@%p191 bra 	$L__BB4_160;
	ld.shared.u64 	%rd349, [m_Local_$_0];
	add.s64 	%rd350, %rd349, %rd46;
	mov.b32 	%r1059, 0;
	st.u32 	[%rd350+36], %r1059;
	ld.local.u32 	%r486, [%rd2];
	setp.ne.s32 	%p192, %r486, 0;
	@%p192 bra 	$L__BB4_160;
	ld.shared.u64 	%rd351, [m_Local_$_0];
	add.s64 	%rd352, %rd351, %rd46;
	st.u32 	[%rd352+32], %r1023;
	ld.local.u32 	%r487, [%rd2];
	setp.eq.s32 	%p193, %r487, 0;
	selp.b32 	%r1059, %r1058, 0, %p193;
$L__BB4_160:
	st.local.u32 	[%rd2], %r1059;
	mov.b16 	%rs144, 0;
	bra.uni 	$L__BB4_162;
$L__BB4_161:
	ld.u8 	%rs144, [%rd44+32];
$L__BB4_162:
	and.b16  	%rs61, %rs144, 255;
	and.b16  	%rs62, %rs143, 255;
	setp.ne.s16 	%p194, %rs62, %rs61;
	mov.u32 	%r1069, %r1055;
	@%p194 bra 	$L__BB4_195;
	setp.lt.s32 	%p195, %r1024, 2;
	@%p195 bra 	$L__BB4_196;
	shl.b32 	%r1060, %r1055, 2;
	mov.b32 	%r1062, 0;
	mov.b32 	%r1061, 36;
	mov.u32 	%r1063, %r85;
	mov.u32 	%r1064, %r1055;
	bra.uni 	$L__BB4_166;
$L__BB4_165:
	add.s32 	%r1063, %r1063, 1;
	add.s32 	%r1061, %r1061, 4;
	add.s32 	%r1060, %r1060, 4;
	setp.eq.s32 	%p222, %r1063, -1;
	mov.u32 	%r1064, %r1069;
	@%p222 bra 	$L__BB4_196;
$L__BB4_166:
	setp.ne.s32 	%p196, %r1021, -1;
	add.s32 	%r1062, %r1062, 1;
	add.s32 	%r1069, %r1064, 1;
	@%p196 bra 	$L__BB4_168;
	mov.b32 	%r510, 21352;
	st.local.u32 	[%rd2], %r510;
	mov.b16 	%rs145, 0;
	bra.uni 	$L__BB4_180;
$L__BB4_168:
	ld.shared.u64 	%rd47, [m_Local_$_0];
	mul.wide.s32 	%rd353, %r1021, 16;
	add.s64 	%rd48, %rd47, %rd353;
	ld.u32 	%r493, [%rd48+12];
	setp.gt.s32 	%p197, %r1064, -2;
	setp.lt.s32 	%p198, %r1069, %r493;
	and.pred  	%p199, %p197, %p198;
	@%p199 bra 	$L__BB4_179;
	ld.shared.u64 	%rd356, [m_Local_$_1];
	atom.global.add.u64 	%rd357, [%rd1+8], 48;
	add.s64 	%rd358, %rd357, 56;
	setp.lt.u64 	%p200, %rd358, %rd356;
	shr.u64 	%rd49, %rd357, 4;
	cvt.u32.u64 	%r1065, %rd49;
	setp.ne.s32 	%p201, %r1065, -1;
	and.pred  	%p202, %p200, %p201;
	@%p202 bra 	$L__BB4_171;
	mov.b32 	%r501, 21106;
	st.local.u32 	[%rd2], %r501;
	mov.b32 	%r1065, -1;
	mov.pred 	%p530, 0;
	bra.uni 	$L__BB4_172;
$L__BB4_171:
	shl.b64 	%rd359, %rd49, 32;
	shr.s64 	%rd360, %rd359, 28;
	add.s64 	%rd361, %rd47, %rd360;
	mov.b16 	%rs63, 0;
	st.u8 	[%rd361], %rs63;
	st.u8 	[%rd361+1], %rs63;
	mov.b32 	%r495, 3608;
	st.u32 	[%rd361+4], %r495;
	mov.b16 	%rs64, 1;
	st.u8 	[%rd361+3], %rs64;
	mov.b32 	%r496, 48;
	st.u32 	[%rd361+8], %r496;
	mov.b32 	%r497, -1;
	st.u32 	[%rd361+16], %r497;
	ld.shared.u64 	%rd362, [m_Local_$_0];
	add.s64 	%rd363, %rd362, %rd360;
	mov.b32 	%r498, 0;
	st.u32 	[%rd363+32], %r498;
	ld.shared.u64 	%rd364, [m_Local_$_0];
	add.s64 	%rd365, %rd364, %rd360;
	st.u32 	[%rd365+36], %r498;
	ld.shared.u64 	%rd366, [m_Local_$_0];
	add.s64 	%rd367, %rd366, %rd360;
	st.u32 	[%rd367+40], %r498;
	ld.local.u32 	%r499, [%rd2];
	setp.eq.s32 	%p530, %r499, 0;
$L__BB4_172:
	mov.b32 	%r1066, 0;
	not.pred 	%p204, %p530;
	@%p204 bra 	$L__BB4_178;
	setp.ne.s32 	%p205, %r1065, -1;
	@%p205 bra 	$L__BB4_175;
	mov.b32 	%r509, 21352;
	st.local.u32 	[%rd2], %r509;
	bra.uni 	$L__BB4_178;
$L__BB4_175:
	ld.shared.u64 	%rd368, [m_Local_$_0];
	mul.wide.s32 	%rd50, %r1065, 16;
	add.s64 	%rd369, %rd368, %rd50;
	st.u32 	[%rd369+40], %r493;
	ld.local.u32 	%r504, [%rd2];
	setp.ne.s32 	%p206, %r504, 0;
	@%p206 bra 	$L__BB4_178;
	ld.shared.u64 	%rd370, [m_Local_$_0];
	add.s64 	%rd371, %rd370, %rd50;
	st.u32 	[%rd371+36], %r1069;
	ld.local.u32 	%r506, [%rd2];
	setp.ne.s32 	%p207, %r506, 0;
	@%p207 bra 	$L__BB4_178;
	ld.shared.u64 	%rd372, [m_Local_$_0];
	add.s64 	%rd373, %rd372, %rd50;
	st.u32 	[%rd373+32], %r1021;
	ld.local.u32 	%r507, [%rd2];
	setp.eq.s32 	%p208, %r507, 0;
	selp.b32 	%r1066, %r1065, 0, %p208;
$L__BB4_178:
	st.local.u32 	[%rd2], %r1066;
	mov.b16 	%rs145, 0;
	bra.uni 	$L__BB4_180;
$L__BB4_179:
	add.s32 	%r494, %r1060, 36;
	cvt.u64.u32 	%rd354, %r494;
	add.s64 	%rd355, %rd48, %rd354;
	ld.u8 	%rs145, [%rd355];
$L__BB4_180:
	setp.ne.s32 	%p209, %r1023, -1;
	@%p209 bra 	$L__BB4_182;
	mov.b32 	%r527, 21352;
	st.local.u32 	[%rd2], %r527;
	mov.b16 	%rs146, 0;
	bra.uni 	$L__BB4_194;
$L__BB4_182:
	ld.shared.u64 	%rd51, [m_Local_$_0];
	add.s64 	%rd52, %rd51, %rd374;
	ld.u32 	%r102, [%rd52+12];
	setp.lt.s32 	%p210, %r1062, %r102;
	@%p210 bra 	$L__BB4_193;
	ld.shared.u64 	%rd375, [m_Local_$_1];
	atom.global.add.u64 	%rd376, [%rd1+8], 48;
	add.s64 	%rd377, %rd376, 56;
	setp.lt.u64 	%p211, %rd377, %rd375;
	shr.u64 	%rd53, %rd376, 4;
	cvt.u32.u64 	%r1067, %rd53;
	setp.ne.s32 	%p212, %r1067, -1;
	and.pred  	%p213, %p211, %p212;
	@%p213 bra 	$L__BB4_185;
	mov.b32 	%r517, 21106;
	st.local.u32 	[%rd2], %r517;
	mov.b32 	%r1067, -1;
	mov.pred 	%p531, 0;
	bra.uni 	$L__BB4_186;
$L__BB4_185:
	shl.b64 	%rd378, %rd53, 32;
	shr.s64 	%rd379, %rd378, 28;
	add.s64 	%rd380, %rd51, %rd379;
	mov.b16 	%rs67, 0;
	st.u8 	[%rd380], %rs67;
	st.u8 	[%rd380+1], %rs67;
	mov.b32 	%r511, 3608;
	st.u32 	[%rd380+4], %r511;
	mov.b16 	%rs68, 1;
	st.u8 	[%rd380+3], %rs68;
	mov.b32 	%r512, 48;
	st.u32 	[%rd380+8], %r512;
	mov.b32 	%r513, -1;
	st.u32 	[%rd380+16], %r513;
	ld.shared.u64 	%rd381, [m_Local_$_0];
	add.s64 	%rd382, %rd381, %rd379;
	mov.b32 	%r514, 0;
	st.u32 	[%rd382+32], %r514;
	ld.shared.u64 	%rd383, [m_Local_$_0];
	add.s64 	%rd384, %rd383, %rd379;
	st.u32 	[%rd384+36], %r514;
	ld.shared.u64 	%rd385, [m_Local_$_0];
	add.s64 	%rd386, %rd385, %rd379;
	st.u32 	[%rd386+40], %r514;
	ld.local.u32 	%r515, [%rd2];
	setp.eq.s32 	%p531, %r515, 0;
$L__BB4_186:
	mov.b32 	%r1068, 0;
	not.pred 	%p215, %p531;
	@%p215 bra 	$L__BB4_192;
	setp.ne.s32 	%p216, %r1067, -1;
	@%p216 bra 	$L__BB4_189;
	mov.b32 	%r525, 21352;
	st.local.u32 	[%rd2], %r525;
	bra.uni 	$L__BB4_192;
$L__BB4_189:
	ld.shared.u64 	%rd387, [m_Local_$_0];
	mul.wide.s32 	%rd54, %r1067, 16;
	add.s64 	%rd388, %rd387, %rd54;
	st.u32 	[%rd388+40], %r102;
	ld.local.u32 	%r520, [%rd2];
	setp.ne.s32 	%p217, %r520, 0;
	@%p217 bra 	$L__BB4_192;
	ld.shared.u64 	%rd389, [m_Local_$_0];
	add.s64 	%rd390, %rd389, %rd54;
	st.u32 	[%rd390+36], %r1062;
	ld.local.u32 	%r522, [%rd2];
	setp.ne.s32 	%p218, %r522, 0;
	@%p218 bra 	$L__BB4_192;
	ld.shared.u64 	%rd391, [m_Local_$_0];
	add.s64 	%rd392, %rd391, %rd54;
	st.u32 	[%rd392+32], %r1023;
	ld.local.u32 	%r523, [%rd2];
	setp.eq.s32 	%p219, %r523, 0;
	selp.b32 	%r1068, %r1067, 0, %p219;
$L__BB4_192:
	st.local.u32 	[%rd2], %r1068;
	mov.b16 	%rs146, 0;
	bra.uni 	$L__BB4_194;
$L__BB4_193:
	add.s32 	%r526, %r1061, -32;
	cvt.u64.u32 	%rd393, %r526;
	add.s64 	%rd394, %rd52, %rd393;
	ld.u8 	%rs146, [%rd394+32];
$L__BB4_194:
	and.b16  	%rs71, %rs146, 255;
	and.b16  	%rs72, %rs145, 255;
	setp.eq.s16 	%p220, %rs72, %rs71;
	@%p220 bra 	$L__BB4_165;
$L__BB4_195:
	add.s32 	%r1055, %r1069, 1;
	setp.lt.s32 	%p221, %r1055, %r1022;
	@%p221 bra 	$L__BB4_120;
	bra.uni 	$L__BB4_528;
$L__BB4_196:
	setp.eq.s32 	%p223, %r1055, -1;
	@%p223 bra 	$L__BB4_528;
	min.s32 	%r109, %r1055, %r1022;
	sub.s32 	%r110, %r109, %r1101;
	shl.b32 	%r528, %r110, 2;
	add.s32 	%r529, %r528, 32;
	shr.s32 	%r530, %r529, 31;
	shr.u32 	%r531, %r530, 29;
	add.s32 	%r532, %r529, %r531;
	and.b32  	%r533, %r532, -8;
	sub.s32 	%r534, %r529, %r533;
	setp.eq.s32 	%p224, %r534, 0;
	sub.s32 	%r535, %r528, %r534;
	add.s32 	%r536, %r535, 40;
	selp.b32 	%r111, %r529, %r536, %p224;
	ld.shared.u64 	%rd55, [m_Local_$_1];
	and.b32  	%r537, %r111, 12;
	setp.eq.s32 	%p225, %r537, 0;
	mov.u32 	%r1070, %r111;
	@%p225 bra 	$L__BB4_199;
	shr.s32 	%r538, %r111, 31;
	shr.u32 	%r539, %r538, 28;
	add.s32 	%r540, %r111, %r539;
	and.b32  	%r541, %r540, -16;
	add.s32 	%r1070, %r541, 16;
$L__BB4_199:
	cvt.s64.s32 	%rd395, %r1070;
	atom.global.add.u64 	%rd396, [%rd1+8], %rd395;
	cvt.s64.s32 	%rd397, %r111;
	add.s64 	%rd398, %rd397, %rd396;
	add.s64 	%rd399, %rd398, 8;
	setp.lt.u64 	%p226, %rd399, %rd55;
	shr.u64 	%rd400, %rd396, 4;
	cvt.u32.u64 	%r542, %rd400;
	selp.b32 	%r114, %r542, -1, %p226;
	setp.ne.s32 	%p227, %r114, -1;
	@%p227 bra 	$L__BB4_201;
	mov.b32 	%r599, 21352;
	st.local.u32 	[%rd2], %r599;
	bra.uni 	$L__BB4_240;
$L__BB4_201:
	ld.shared.u64 	%rd401, [m_Local_$_0];
	mul.wide.s32 	%rd56, %r114, 16;
	add.s64 	%rd402, %rd401, %rd56;
	mov.b16 	%rs73, 0;
	st.u8 	[%rd402], %rs73;
	st.u8 	[%rd402+1], %rs73;
	mov.b32 	%r543, 4335;
	st.u32 	[%rd402+4], %r543;
	mov.b16 	%rs74, 1;
	st.u8 	[%rd402+3], %rs74;
	st.u32 	[%rd402+8], %r111;
	st.u32 	[%rd402+12], %r110;
	setp.lt.s32 	%p228, %r110, 1;
	@%p228 bra 	$L__BB4_240;
	add.s32 	%r545, %r1101, 1;
	setp.eq.s32 	%p229, %r109, %r545;
	mov.b32 	%r129, 0;
	@%p229 bra 	$L__BB4_228;
	mov.b32 	%r1071, 0;
$L__BB4_204:
	ld.shared.u64 	%rd57, [m_Local_$_0];
	add.s64 	%rd58, %rd57, %rd56;
	ld.u32 	%r116, [%rd58+12];
	setp.lt.s32 	%p230, %r1071, %r116;
	@%p230 bra 	$L__BB4_215;
	ld.shared.u64 	%rd403, [m_Local_$_1];
	atom.global.add.u64 	%rd404, [%rd1+8], 48;
	add.s64 	%rd405, %rd404, 56;
	setp.lt.u64 	%p231, %rd405, %rd403;
	shr.u64 	%rd59, %rd404, 4;
	cvt.u32.u64 	%r1072, %rd59;
	setp.ne.s32 	%p232, %r1072, -1;
	and.pred  	%p233, %p231, %p232;
	@%p233 bra 	$L__BB4_207;
	mov.b32 	%r553, 21106;
	st.local.u32 	[%rd2], %r553;
	mov.b32 	%r1072, -1;
	mov.pred 	%p532, 0;
	bra.uni 	$L__BB4_208;
$L__BB4_207:
	shl.b64 	%rd406, %rd59, 32;
	shr.s64 	%rd407, %rd406, 28;
	add.s64 	%rd408, %rd57, %rd407;
	mov.b16 	%rs75, 0;
	st.u8 	[%rd408], %rs75;
	st.u8 	[%rd408+1], %rs75;
	mov.b32 	%r547, 3608;
	st.u32 	[%rd408+4], %r547;
	mov.b16 	%rs76, 1;
	st.u8 	[%rd408+3], %rs76;
	mov.b32 	%r548, 48;
	st.u32 	[%rd408+8], %r548;
	mov.b32 	%r549, -1;
	st.u32 	[%rd408+16], %r549;
	ld.shared.u64 	%rd409, [m_Local_$_0];
	add.s64 	%rd410, %rd409, %rd407;
	mov.b32 	%r550, 0;
	st.u32 	[%rd410+32], %r550;
	ld.shared.u64 	%rd411, [m_Local_$_0];
	add.s64 	%rd412, %rd411, %rd407;
	st.u32 	[%rd412+36], %r550;
	ld.shared.u64 	%rd413, [m_Local_$_0];
	add.s64 	%rd414, %rd413, %rd407;
	st.u32 	[%rd414+40], %r550;
	ld.local.u32 	%r551, [%rd2];
	setp.eq.s32 	%p532, %r551, 0;
$L__BB4_208:
	mov.b32 	%r1073, 0;
	not.pred 	%p235, %p532;
	@%p235 bra 	$L__BB4_214;
	setp.ne.s32 	%p236, %r1072, -1;
	@%p236 bra 	$L__BB4_211;
	mov.b32 	%r561, 21352;
	st.local.u32 	[%rd2], %r561;
	bra.uni 	$L__BB4_214;
$L__BB4_211:
	ld.shared.u64 	%rd415, [m_Local_$_0];
	mul.wide.s32 	%rd60, %r1072, 16;
	add.s64 	%rd416, %rd415, %rd60;
	st.u32 	[%rd416+40], %r116;
	ld.local.u32 	%r556, [%rd2];
	setp.ne.s32 	%p237, %r556, 0;
	@%p237 bra 	$L__BB4_214;
	ld.shared.u64 	%rd417, [m_Local_$_0];
	add.s64 	%rd418, %rd417, %rd60;
	st.u32 	[%rd418+36], %r1071;
	ld.local.u32 	%r558, [%rd2];
	setp.ne.s32 	%p238, %r558, 0;
	@%p238 bra 	$L__BB4_214;
	ld.shared.u64 	%rd419, [m_Local_$_0];
	add.s64 	%rd420, %rd419, %rd60;
	st.u32 	[%rd420+32], %r114;
	ld.local.u32 	%r559, [%rd2];
	setp.eq.s32 	%p239, %r559, 0;
	selp.b32 	%r1073, %r1072, 0, %p239;
$L__BB4_214:
	st.local.u32 	[%rd2], %r1073;
	bra.uni 	$L__BB4_216;
$L__BB4_215:
	shl.b32 	%r562, %r1071, 2;
	cvt.u64.u32 	%rd421, %r562;
	add.s64 	%rd422, %rd58, %rd421;
	mov.b32 	%r563, 0;
	st.u32 	[%rd422+32], %r563;
$L__BB4_216:
	add.s32 	%r121, %r1071, 1;
	ld.shared.u64 	%rd61, [m_Local_$_0];
	add.s64 	%rd62, %rd61, %rd56;
	ld.u32 	%r122, [%rd62+12];
	setp.lt.s32 	%p240, %r121, %r122;
	@%p240 bra 	$L__BB4_226;
	ld.shared.u64 	%rd423, [m_Local_$_1];
	atom.global.add.u64 	%rd424, [%rd1+8], 48;
	add.s64 	%rd425, %rd424, 56;
	setp.ge.u64 	%p241, %rd425, %rd423;
	shr.u64 	%rd63, %rd424, 4;
	cvt.u32.u64 	%r1074, %rd63;
	setp.eq.s32 	%p242, %r1074, -1;
	or.pred  	%p243, %p241, %p242;
	@%p243 bra 	$L__BB4_219;
	shl.b64 	%rd426, %rd63, 32;
	shr.s64 	%rd427, %rd426, 28;
	add.s64 	%rd428, %rd61, %rd427;
	mov.b16 	%rs77, 0;
	st.u8 	[%rd428], %rs77;
	st.u8 	[%rd428+1], %rs77;
	mov.b32 	%r564, 3608;
	st.u32 	[%rd428+4], %r564;
	mov.b16 	%rs78, 1;
	st.u8 	[%rd428+3], %rs78;
	mov.b32 	%r565, 48;
	st.u32 	[%rd428+8], %r565;
	mov.b32 	%r566, -1;
	st.u32 	[%rd428+16], %r566;
	ld.shared.u64 	%rd429, [m_Local_$_0];
	add.s64 	%rd430, %rd429, %rd427;
	mov.b32 	%r567, 0;
	st.u32 	[%rd430+32], %r567;
	ld.shared.u64 	%rd431, [m_Local_$_0];
	add.s64 	%rd432, %rd431, %rd427;
	st.u32 	[%rd432+36], %r567;
	ld.shared.u64 	%rd433, [m_Local_$_0];
	add.s64 	%rd434, %rd433, %rd427;
	st.u32 	[%rd434+40], %r567;
	ld.local.u32 	%r568, [%rd2];
	setp.eq.s32 	%p533, %r568, 0;
	bra.uni 	$L__BB4_220;
$L__BB4_219:
	mov.b32 	%r570, 21106;
	st.local.u32 	[%rd2], %r570;
	mov.b32 	%r1074, -1;
	mov.pred 	%p533, 0;
$L__BB4_220:
	mov.b32 	%r1075, 0;
	not.pred 	%p245, %p533;
	@%p245 bra 	$L__BB4_225;
	setp.eq.s32 	%p246, %r1074, -1;
	@%p246 bra 	$L__BB4_531;
	ld.shared.u64 	%rd435, [m_Local_$_0];
	mul.wide.s32 	%rd64, %r1074, 16;
	add.s64 	%rd436, %rd435, %rd64;
	st.u32 	[%rd436+40], %r122;
	ld.local.u32 	%r573, [%rd2];
	setp.eq.s32 	%p247, %r573, 0;
	@%p247 bra 	$L__BB4_223;
	bra.uni 	$L__BB4_225;
$L__BB4_223:
	ld.shared.u64 	%rd437, [m_Local_$_0];
	add.s64 	%rd438, %rd437, %rd64;
	st.u32 	[%rd438+36], %r121;
	ld.local.u32 	%r575, [%rd2];
	setp.ne.s32 	%p248, %r575, 0;
	@%p248 bra 	$L__BB4_225;
	ld.shared.u64 	%rd439, [m_Local_$_0];
	add.s64 	%rd440, %rd439, %rd64;
	st.u32 	[%rd440+32], %r114;
	ld.local.u32 	%r576, [%rd2];
	setp.eq.s32 	%p249, %r576, 0;
	selp.b32 	%r1075, %r1074, 0, %p249;
$L__BB4_225:
	st.local.u32 	[%rd2], %r1075;
	bra.uni 	$L__BB4_227;
$L__BB4_226:
	shl.b32 	%r579, %r121, 2;
	cvt.u64.u32 	%rd441, %r579;
	add.s64 	%rd442, %rd62, %rd441;
	mov.b32 	%r580, 0;
	st.u32 	[%rd442+32], %r580;
$L__BB4_227:
	add.s32 	%r1071, %r1071, 2;
	and.b32  	%r129, %r110, 2147483646;
	setp.ne.s32 	%p250, %r1071, %r129;
	@%p250 bra 	$L__BB4_204;
$L__BB4_228:
	and.b32  	%r581, %r110, 1;
	setp.eq.b32 	%p251, %r581, 1;
	not.pred 	%p252, %p251;
	@%p252 bra 	$L__BB4_240;
	ld.shared.u64 	%rd65, [m_Local_$_0];
	add.s64 	%rd66, %rd65, %rd56;
	ld.u32 	%r130, [%rd66+12];
	setp.lt.s32 	%p253, %r129, %r130;
	@%p253 bra 	$L__BB4_239;
	ld.shared.u64 	%rd443, [m_Local_$_1];
	atom.global.add.u64 	%rd444, [%rd1+8], 48;
	add.s64 	%rd445, %rd444, 56;
	setp.ge.u64 	%p254, %rd445, %rd443;
	shr.u64 	%rd67, %rd444, 4;
	cvt.u32.u64 	%r1077, %rd67;
	setp.eq.s32 	%p255, %r1077, -1;
	or.pred  	%p256, %p254, %p255;
	@%p256 bra 	$L__BB4_232;
	shl.b64 	%rd446, %rd67, 32;
	shr.s64 	%rd447, %rd446, 28;
	add.s64 	%rd448, %rd65, %rd447;
	mov.b16 	%rs79, 0;
	st.u8 	[%rd448], %rs79;
	st.u8 	[%rd448+1], %rs79;
	mov.b32 	%r582, 3608;
	st.u32 	[%rd448+4], %r582;
	mov.b16 	%rs80, 1;
	st.u8 	[%rd448+3], %rs80;
	mov.b32 	%r583, 48;
	st.u32 	[%rd448+8], %r583;
	mov.b32 	%r584, -1;
	st.u32 	[%rd448+16], %r584;
	ld.shared.u64 	%rd449, [m_Local_$_0];
	add.s64 	%rd450, %rd449, %rd447;
	mov.b32 	%r585, 0;
	st.u32 	[%rd450+32], %r585;
	ld.shared.u64 	%rd451, [m_Local_$_0];
	add.s64 	%rd452, %rd451, %rd447;
	st.u32 	[%rd452+36], %r585;
	ld.shared.u64 	%rd453, [m_Local_$_0];
	add.s64 	%rd454, %rd453, %rd447;
	st.u32 	[%rd454+40], %r585;
	ld.local.u32 	%r586, [%rd2];
	setp.eq.s32 	%p534, %r586, 0;
	bra.uni 	$L__BB4_233;
$L__BB4_232:
	mov.b32 	%r588, 21106;
	st.local.u32 	[%rd2], %r588;
	mov.b32 	%r1077, -1;
	mov.pred 	%p534, 0;
$L__BB4_233:
	mov.b32 	%r1078, 0;
	not.pred 	%p258, %p534;
	@%p258 bra 	$L__BB4_238;
	setp.eq.s32 	%p259, %r1077, -1;
	@%p259 bra 	$L__BB4_532;
	ld.shared.u64 	%rd455, [m_Local_$_0];
	mul.wide.s32 	%rd68, %r1077, 16;
	add.s64 	%rd456, %rd455, %rd68;
	st.u32 	[%rd456+40], %r130;
	ld.local.u32 	%r591, [%rd2];
	setp.eq.s32 	%p260, %r591, 0;
	@%p260 bra 	$L__BB4_236;
	bra.uni 	$L__BB4_238;
$L__BB4_236:
	ld.shared.u64 	%rd457, [m_Local_$_0];
	add.s64 	%rd458, %rd457, %rd68;
	st.u32 	[%rd458+36], %r129;
	ld.local.u32 	%r593, [%rd2];
	setp.ne.s32 	%p261, %r593, 0;
	@%p261 bra 	$L__BB4_238;
	ld.shared.u64 	%rd459, [m_Local_$_0];
	add.s64 	%rd460, %rd459, %rd68;
	st.u32 	[%rd460+32], %r114;
	ld.local.u32 	%r594, [%rd2];
	setp.eq.s32 	%p262, %r594, 0;
	selp.b32 	%r1078, %r1077, 0, %p262;
$L__BB4_238:
	st.local.u32 	[%rd2], %r1078;
	bra.uni 	$L__BB4_240;
$L__BB4_239:
	shl.b32 	%r597, %r129, 2;
	cvt.u64.u32 	%rd461, %r597;
	add.s64 	%rd462, %rd66, %rd461;
	mov.b32 	%r598, 0;
	st.u32 	[%rd462+32], %r598;
$L__BB4_240:
	setp.lt.s32 	%p263, %r110, 1;
	@%p263 bra 	$L__BB4_271;
	mov.b32 	%r1079, 0;
$L__BB4_242:
	setp.ne.s32 	%p264, %r1021, -1;
	@%p264 bra 	$L__BB4_244;
	mov.b32 	%r619, 21352;
	st.local.u32 	[%rd2], %r619;
	mov.b16 	%rs147, 0;
	bra.uni 	$L__BB4_256;
$L__BB4_244:
	ld.shared.u64 	%rd69, [m_Local_$_0];
	mul.wide.s32 	%rd463, %r1021, 16;
	add.s64 	%rd70, %rd69, %rd463;
	ld.u32 	%r601, [%rd70+12];
	setp.gt.s32 	%p265, %r1101, -1;
	setp.lt.s32 	%p266, %r1101, %r601;
	and.pred  	%p267, %p265, %p266;
	@%p267 bra 	$L__BB4_255;
	ld.shared.u64 	%rd466, [m_Local_$_1];
	atom.global.add.u64 	%rd467, [%rd1+8], 48;
	add.s64 	%rd468, %rd467, 56;
	setp.lt.u64 	%p268, %rd468, %rd466;
	shr.u64 	%rd71, %rd467, 4;
	cvt.u32.u64 	%r1081, %rd71;
	setp.ne.s32 	%p269, %r1081, -1;
	and.pred  	%p270, %p268, %p269;
	@%p270 bra 	$L__BB4_247;
	mov.b32 	%r610, 21106;
	st.local.u32 	[%rd2], %r610;
	mov.b32 	%r1081, -1;
	mov.pred 	%p535, 0;
	bra.uni 	$L__BB4_248;
$L__BB4_247:
	shl.b64 	%rd469, %rd71, 32;
	shr.s64 	%rd470, %rd469, 28;
	add.s64 	%rd471, %rd69, %rd470;
	mov.b16 	%rs81, 0;
	st.u8 	[%rd471], %rs81;
	st.u8 	[%rd471+1], %rs81;
	mov.b32 	%r604, 3608;
	st.u32 	[%rd471+4], %r604;
	mov.b16 	%rs82, 1;
	st.u8 	[%rd471+3], %rs82;
	mov.b32 	%r605, 48;
	st.u32 	[%rd471+8], %r605;
	mov.b32 	%r606, -1;
	st.u32 	[%rd471+16], %r606;
	ld.shared.u64 	%rd472, [m_Local_$_0];
	add.s64 	%rd473, %rd472, %rd470;
	mov.b32 	%r607, 0;
	st.u32 	[%rd473+32], %r607;
	ld.shared.u64 	%rd474, [m_Local_$_0];
	add.s64 	%rd475, %rd474, %rd470;
	st.u32 	[%rd475+36], %r607;
	ld.shared.u64 	%rd476, [m_Local_$_0];
	add.s64 	%rd477, %rd476, %rd470;
	st.u32 	[%rd477+40], %r607;
	ld.local.u32 	%r608, [%rd2];
	setp.eq.s32 	%p535, %r608, 0;
$L__BB4_248:
	mov.b32 	%r1082, 0;
	not.pred 	%p272, %p535;
	@%p272 bra 	$L__BB4_254;
	setp.ne.s32 	%p273, %r1081, -1;
	@%p273 bra 	$L__BB4_251;
	mov.b32 	%r618, 21352;
	st.local.u32 	[%rd2], %r618;
	bra.uni 	$L__BB4_254;
$L__BB4_251:
	ld.shared.u64 	%rd478, [m_Local_$_0];
	mul.wide.s32 	%rd72, %r1081, 16;
	add.s64 	%rd479, %rd478, %rd72;
	st.u32 	[%rd479+40], %r601;
	ld.local.u32 	%r613, [%rd2];
	setp.ne.s32 	%p274, %r613, 0;
	@%p274 bra 	$L__BB4_254;
	ld.shared.u64 	%rd480, [m_Local_$_0];
	add.s64 	%rd481, %rd480, %rd72;
	st.u32 	[%rd481+36], %r1101;
	ld.local.u32 	%r615, [%rd2];
	setp.ne.s32 	%p275, %r615, 0;
	@%p275 bra 	$L__BB4_254;
	ld.shared.u64 	%rd482, [m_Local_$_0];
	add.s64 	%rd483, %rd482, %rd72;
	st.u32 	[%rd483+32], %r1021;
	ld.local.u32 	%r616, [%rd2];
	setp.eq.s32 	%p276, %r616, 0;
	selp.b32 	%r1082, %r1081, 0, %p276;
$L__BB4_254:
	st.local.u32 	[%rd2], %r1082;
	mov.b16 	%rs147, 0;
	bra.uni 	$L__BB4_256;
$L__BB4_255:
	shl.b32 	%r602, %r1101, 2;
	add.s32 	%r603, %r602, 32;
	cvt.u64.u32 	%rd464, %r603;
	add.s64 	%rd465, %rd70, %rd464;
	ld.u8 	%rs147, [%rd465];
$L__BB4_256:
	setp.ne.s32 	%p277, %r114, -1;
	@%p277 bra 	$L__BB4_258;
	mov.b32 	%r637, 21352;
	st.local.u32 	[%rd2], %r637;
	bra.uni 	$L__BB4_270;
$L__BB4_258:
	ld.shared.u64 	%rd73, [m_Local_$_0];
	mul.wide.s32 	%rd484, %r114, 16;
	add.s64 	%rd74, %rd73, %rd484;
	ld.u32 	%r142, [%rd74+12];
	setp.lt.s32 	%p278, %r1079, %r142;
	@%p278 bra 	$L__BB4_269;
	ld.shared.u64 	%rd485, [m_Local_$_1];
	atom.global.add.u64 	%rd486, [%rd1+8], 48;
	add.s64 	%rd487, %rd486, 56;
	setp.lt.u64 	%p279, %rd487, %rd485;
	shr.u64 	%rd75, %rd486, 4;
	cvt.u32.u64 	%r1083, %rd75;
	setp.ne.s32 	%p280, %r1083, -1;
	and.pred  	%p281, %p279, %p280;
	@%p281 bra 	$L__BB4_261;
	mov.b32 	%r626, 21106;
	st.local.u32 	[%rd2], %r626;
	mov.b32 	%r1083, -1;
	mov.pred 	%p536, 0;
	bra.uni 	$L__BB4_262;
$L__BB4_261:
	shl.b64 	%rd488, %rd75, 32;
	shr.s64 	%rd489, %rd488, 28;
	add.s64 	%rd490, %rd73, %rd489;
	mov.b16 	%rs85, 0;
	st.u8 	[%rd490], %rs85;
	st.u8 	[%rd490+1], %rs85;
	mov.b32 	%r620, 3608;
	st.u32 	[%rd490+4], %r620;
	mov.b16 	%rs86, 1;
	st.u8 	[%rd490+3], %rs86;
	mov.b32 	%r621, 48;
	st.u32 	[%rd490+8], %r621;
	mov.b32 	%r622, -1;
	st.u32 	[%rd490+16], %r622;
	ld.shared.u64 	%rd491, [m_Local_$_0];
	add.s64 	%rd492, %rd491, %rd489;
	mov.b32 	%r623, 0;
	st.u32 	[%rd492+32], %r623;
	ld.shared.u64 	%rd493, [m_Local_$_0];
	add.s64 	%rd494, %rd493, %rd489;
	st.u32 	[%rd494+36], %r623;
	ld.shared.u64 	%rd495, [m_Local_$_0];
	add.s64 	%rd496, %rd495, %rd489;
	st.u32 	[%rd496+40], %r623;
	ld.local.u32 	%r624, [%rd2];
	setp.eq.s32 	%p536, %r624, 0;
$L__BB4_262:
	mov.b32 	%r1084, 0;
	not.pred 	%p283, %p536;
	@%p283 bra 	$L__BB4_268;
	setp.ne.s32 	%p284, %r1083, -1;
	@%p284 bra 	$L__BB4_265;
	mov.b32 	%r634, 21352;
	st.local.u32 	[%rd2], %r634;
	bra.uni 	$L__BB4_268;
$L__BB4_265:
	ld.shared.u64 	%rd497, [m_Local_$_0];
	mul.wide.s32 	%rd76, %r1083, 16;
	add.s64 	%rd498, %rd497, %rd76;
	st.u32 	[%rd498+40], %r142;
	ld.local.u32 	%r629, [%rd2];
	setp.ne.s32 	%p285, %r629, 0;
	@%p285 bra 	$L__BB4_268;
	ld.shared.u64 	%rd499, [m_Local_$_0];
	add.s64 	%rd500, %rd499, %rd76;
	st.u32 	[%rd500+36], %r1079;
	ld.local.u32 	%r631, [%rd2];
	setp.ne.s32 	%p286, %r631, 0;
	@%p286 bra 	$L__BB4_268;
	ld.shared.u64 	%rd501, [m_Local_$_0];
	add.s64 	%rd502, %rd501, %rd76;
	st.u32 	[%rd502+32], %r114;
	ld.local.u32 	%r632, [%rd2];
	setp.eq.s32 	%p287, %r632, 0;
	selp.b32 	%r1084, %r1083, 0, %p287;
$L__BB4_268:
	st.local.u32 	[%rd2], %r1084;
	bra.uni 	$L__BB4_270;
$L__BB4_269:
	shl.b32 	%r635, %r1079, 2;
	cvt.u64.u32 	%rd503, %r635;
	add.s64 	%rd504, %rd74, %rd503;
	mov.b32 	%r636, 0;
	st.u32 	[%rd504+32], %r636;
	st.u8 	[%rd504+32], %rs147;
$L__BB4_270:
	add.s32 	%r1101, %r1101, 1;
	add.s32 	%r1079, %r1079, 1;
	setp.ne.s32 	%p288, %r1079, %r110;
	@%p288 bra 	$L__BB4_242;
$L__BB4_271:
	ld.shared.u64 	%rd505, [m_Local_$_1];
	atom.global.add.u64 	%rd506, [%rd1+8], 48;
	add.s64 	%rd507, %rd506, 56;
	setp.lt.u64 	%p289, %rd507, %rd505;
	shr.u64 	%rd508, %rd506, 4;
	cvt.u32.u64 	%r638, %rd508;
	selp.b32 	%r149, %r638, -1, %p289;
	setp.ne.s32 	%p290, %r149, -1;
	@%p290 bra 	$L__BB4_273;
	mov.b32 	%r750, 21352;
	st.local.u32 	[%rd2], %r750;
	bra.uni 	$L__BB4_348;
$L__BB4_273:
	ld.shared.u64 	%rd509, [m_Local_$_0];
	mul.wide.s32 	%rd510, %r149, 16;
	add.s64 	%rd511, %rd509, %rd510;
	mov.b16 	%rs87, 1;
	st.u8 	[%rd511], %rs87;
	mov.b16 	%rs88, 0;
	st.u8 	[%rd511+1], %rs88;
	mov.b32 	%r639, 2905;
	st.u32 	[%rd511+4], %r639;
	st.u8 	[%rd511+3], %rs87;
	mov.b32 	%r640, 48;
	st.u32 	[%rd511+8], %r640;
	mov.b32 	%r641, -1;
	st.u32 	[%rd511+16], %r641;
	ld.shared.u64 	%rd77, [m_Local_$_0];
	mul.wide.s32 	%rd78, %r114, 16;
	add.s64 	%rd512, %rd77, %rd78;
	ld.u32 	%r150, [%rd512+12];
	shl.b32 	%r642, %r150, 2;
	add.s32 	%r643, %r642, 32;
	shr.s32 	%r644, %r643, 31;
	shr.u32 	%r645, %r644, 29;
	add.s32 	%r646, %r643, %r645;
	and.b32  	%r647, %r646, -8;
	sub.s32 	%r648, %r643, %r647;
	setp.eq.s32 	%p291, %r648, 0;
	sub.s32 	%r649, %r642, %r648;
	add.s32 	%r650, %r649, 40;
	selp.b32 	%r151, %r643, %r650, %p291;
	ld.shared.u64 	%rd79, [m_Local_$_1];
	and.b32  	%r651, %r151, 12;
	setp.eq.s32 	%p292, %r651, 0;
	mov.u32 	%r1085, %r151;
	@%p292 bra 	$L__BB4_275;
	shr.s32 	%r652, %r151, 31;
	shr.u32 	%r653, %r652, 28;
	add.s32 	%r654, %r151, %r653;
	and.b32  	%r655, %r654, -16;
	add.s32 	%r1085, %r655, 16;
$L__BB4_275:
	cvt.s64.s32 	%rd513, %r1085;
	atom.global.add.u64 	%rd514, [%rd1+8], %rd513;
	cvt.s64.s32 	%rd515, %r151;
	add.s64 	%rd516, %rd515, %rd514;
	add.s64 	%rd517, %rd516, 8;
	setp.lt.u64 	%p293, %rd517, %rd79;
	shr.u64 	%rd518, %rd514, 4;
	cvt.u32.u64 	%r656, %rd518;
	selp.b32 	%r154, %r656, -1, %p293;
	setp.ne.s32 	%p294, %r154, -1;
	@%p294 bra 	$L__BB4_277;
	mov.b32 	%r712, 21352;
	st.local.u32 	[%rd2], %r712;
	bra.uni 	$L__BB4_316;
$L__BB4_277:
	mul.wide.s32 	%rd80, %r154, 16;
	add.s64 	%rd519, %rd77, %rd80;
	mov.b16 	%rs89, 0;
	st.u8 	[%rd519], %rs89;
	st.u8 	[%rd519+1], %rs89;
	mov.b32 	%r657, 4335;
	st.u32 	[%rd519+4], %r657;
	mov.b16 	%rs90, 1;
	st.u8 	[%rd519+3], %rs90;
	st.u32 	[%rd519+8], %r151;
	st.u32 	[%rd519+12], %r150;
	setp.lt.s32 	%p295, %r150, 1;
	@%p295 bra 	$L__BB4_316;
	setp.eq.s32 	%p296, %r150, 1;
	mov.b32 	%r169, 0;
	@%p296 bra 	$L__BB4_304;
	mov.b32 	%r1086, 0;
$L__BB4_280:
	ld.shared.u64 	%rd81, [m_Local_$_0];
	add.s64 	%rd82, %rd81, %rd80;
	ld.u32 	%r156, [%rd82+12];
	setp.lt.s32 	%p297, %r1086, %r156;
	@%p297 bra 	$L__BB4_291;
	ld.shared.u64 	%rd520, [m_Local_$_1];
	atom.global.add.u64 	%rd521, [%rd1+8], 48;
	add.s64 	%rd522, %rd521, 56;
	setp.lt.u64 	%p298, %rd522, %rd520;
	shr.u64 	%rd83, %rd521, 4;
	cvt.u32.u64 	%r1087, %rd83;
	setp.ne.s32 	%p299, %r1087, -1;
	and.pred  	%p300, %p298, %p299;
	@%p300 bra 	$L__BB4_283;
	mov.b32 	%r666, 21106;
	st.local.u32 	[%rd2], %r666;
	mov.b32 	%r1087, -1;
	mov.pred 	%p537, 0;
	bra.uni 	$L__BB4_284;
$L__BB4_283:
	shl.b64 	%rd523, %rd83, 32;
	shr.s64 	%rd524, %rd523, 28;
	add.s64 	%rd525, %rd81, %rd524;
	mov.b16 	%rs91, 0;
	st.u8 	[%rd525], %rs91;
	st.u8 	[%rd525+1], %rs91;
	mov.b32 	%r660, 3608;
	st.u32 	[%rd525+4], %r660;
	mov.b16 	%rs92, 1;
	st.u8 	[%rd525+3], %rs92;
	mov.b32 	%r661, 48;
	st.u32 	[%rd525+8], %r661;
	mov.b32 	%r662, -1;
	st.u32 	[%rd525+16], %r662;
	ld.shared.u64 	%rd526, [m_Local_$_0];
	add.s64 	%rd527, %rd526, %rd524;
	mov.b32 	%r663, 0;
	st.u32 	[%rd527+32], %r663;
	ld.shared.u64 	%rd528, [m_Local_$_0];
	add.s64 	%rd529, %rd528, %rd524;
	st.u32 	[%rd529+36], %r663;
	ld.shared.u64 	%rd530, [m_Local_$_0];
	add.s64 	%rd531, %rd530, %rd524;
	st.u32 	[%rd531+40], %r663;
	ld.local.u32 	%r664, [%rd2];
	setp.eq.s32 	%p537, %r664, 0;
$L__BB4_284:
	mov.b32 	%r1088, 0;
	not.pred 	%p302, %p537;
	@%p302 bra 	$L__BB4_290;
	setp.ne.s32 	%p303, %r1087, -1;
	@%p303 bra 	$L__BB4_287;
	mov.b32 	%r674, 21352;
	st.local.u32 	[%rd2], %r674;
	bra.uni 	$L__BB4_290;
$L__BB4_287:
	ld.shared.u64 	%rd532, [m_Local_$_0];
	mul.wide.s32 	%rd84, %r1087, 16;
	add.s64 	%rd533, %rd532, %rd84;
	st.u32 	[%rd533+40], %r156;
	ld.local.u32 	%r669, [%rd2];
	setp.ne.s32 	%p304, %r669, 0;
	@%p304 bra 	$L__BB4_290;
	ld.shared.u64 	%rd534, [m_Local_$_0];
	add.s64 	%rd535, %rd534, %rd84;
	st.u32 	[%rd535+36], %r1086;
	ld.local.u32 	%r671, [%rd2];
	setp.ne.s32 	%p305, %r671, 0;
	@%p305 bra 	$L__BB4_290;
	ld.shared.u64 	%rd536, [m_Local_$_0];
	add.s64 	%rd537, %rd536, %rd84;
	st.u32 	[%rd537+32], %r154;
	ld.local.u32 	%r672, [%rd2];
	setp.eq.s32 	%p306, %r672, 0;
	selp.b32 	%r1088, %r1087, 0, %p306;
$L__BB4_290:
	st.local.u32 	[%rd2], %r1088;
	bra.uni 	$L__BB4_292;
$L__BB4_291:
	shl.b32 	%r675, %r1086, 2;
	cvt.u64.u32 	%rd538, %r675;
	add.s64 	%rd539, %rd82, %rd538;
	mov.b32 	%r676, 0;
	st.u32 	[%rd539+32], %r676;
$L__BB4_292:
	add.s32 	%r161, %r1086, 1;
	ld.shared.u64 	%rd85, [m_Local_$_0];
	add.s64 	%rd86, %rd85, %rd80;
	ld.u32 	%r162, [%rd86+12];
	setp.lt.s32 	%p307, %r161, %r162;
	@%p307 bra 	$L__BB4_302;
	ld.shared.u64 	%rd540, [m_Local_$_1];
	atom.global.add.u64 	%rd541, [%rd1+8], 48;
	add.s64 	%rd542, %rd541, 56;
	setp.ge.u64 	%p308, %rd542, %rd540;
	shr.u64 	%rd87, %rd541, 4;
	cvt.u32.u64 	%r1089, %rd87;
	setp.eq.s32 	%p309, %r1089, -1;
	or.pred  	%p310, %p308, %p309;
	@%p310 bra 	$L__BB4_295;
	shl.b64 	%rd543, %rd87, 32;
	shr.s64 	%rd544, %rd543, 28;
	add.s64 	%rd545, %rd85, %rd544;
	mov.b16 	%rs93, 0;
	st.u8 	[%rd545], %rs93;
	st.u8 	[%rd545+1], %rs93;
	mov.b32 	%r677, 3608;
	st.u32 	[%rd545+4], %r677;
	mov.b16 	%rs94, 1;
	st.u8 	[%rd545+3], %rs94;
	mov.b32 	%r678, 48;
	st.u32 	[%rd545+8], %r678;
	mov.b32 	%r679, -1;
	st.u32 	[%rd545+16], %r679;
	ld.shared.u64 	%rd546, [m_Local_$_0];
	add.s64 	%rd547, %rd546, %rd544;
	mov.b32 	%r680, 0;
	st.u32 	[%rd547+32], %r680;
	ld.shared.u64 	%rd548, [m_Local_$_0];
	add.s64 	%rd549, %rd548, %rd544;
	st.u32 	[%rd549+36], %r680;
	ld.shared.u64 	%rd550, [m_Local_$_0];
	add.s64 	%rd551, %rd550, %rd544;
	st.u32 	[%rd551+40], %r680;
	ld.local.u32 	%r681, [%rd2];
	setp.eq.s32 	%p538, %r681, 0;
	bra.uni 	$L__BB4_296;
$L__BB4_295:
	mov.b32 	%r683, 21106;
	st.local.u32 	[%rd2], %r683;
	mov.b32 	%r1089, -1;
	mov.pred 	%p538, 0;
$L__BB4_296:
	mov.b32 	%r1090, 0;
	not.pred 	%p312, %p538;
	@%p312 bra 	$L__BB4_301;
	setp.eq.s32 	%p313, %r1089, -1;
	@%p313 bra 	$L__BB4_533;
	ld.shared.u64 	%rd552, [m_Local_$_0];
	mul.wide.s32 	%rd88, %r1089, 16;
	add.s64 	%rd553, %rd552, %rd88;
	st.u32 	[%rd553+40], %r162;
	ld.local.u32 	%r686, [%rd2];
	setp.eq.s32 	%p314, %r686, 0;
	@%p314 bra 	$L__BB4_299;
	bra.uni 	$L__BB4_301;
$L__BB4_299:
	ld.shared.u64 	%rd554, [m_Local_$_0];
	add.s64 	%rd555, %rd554, %rd88;
	st.u32 	[%rd555+36], %r161;
	ld.local.u32 	%r688, [%rd2];
	setp.ne.s32 	%p315, %r688, 0;
	@%p315 bra 	$L__BB4_301;
	ld.shared.u64 	%rd556, [m_Local_$_0];
	add.s64 	%rd557, %rd556, %rd88;
	st.u32 	[%rd557+32], %r154;
	ld.local.u32 	%r689, [%rd2];
	setp.eq.s32 	%p316, %r689, 0;
	selp.b32 	%r1090, %r1089, 0, %p316;
$L__BB4_301:
	st.local.u32 	[%rd2], %r1090;
	bra.uni 	$L__BB4_303;
$L__BB4_302:
	shl.b32 	%r692, %r161, 2;
	cvt.u64.u32 	%rd558, %r692;
	add.s64 	%rd559, %rd86, %rd558;
	mov.b32 	%r693, 0;
	st.u32 	[%rd559+32], %r693;
$L__BB4_303:
	add.s32 	%r1086, %r1086, 2;
	and.b32  	%r169, %r150, 2147483646;
	setp.ne.s32 	%p317, %r1086, %r169;
	@%p317 bra 	$L__BB4_280;
$L__BB4_304:
	and.b32  	%r694, %r150, 1;
	setp.eq.b32 	%p318, %r694, 1;
	not.pred 	%p319, %p318;
	@%p319 bra 	$L__BB4_316;
	ld.shared.u64 	%rd89, [m_Local_$_0];
	add.s64 	%rd90, %rd89, %rd80;
	ld.u32 	%r170, [%rd90+12];
	setp.lt.s32 	%p320, %r169, %r170;
	@%p320 bra 	$L__BB4_315;
	ld.shared.u64 	%rd560, [m_Local_$_1];
	atom.global.add.u64 	%rd561, [%rd1+8], 48;
	add.s64 	%rd562, %rd561, 56;
	setp.ge.u64 	%p321, %rd562, %rd560;
	shr.u64 	%rd91, %rd561, 4;
	cvt.u32.u64 	%r1092, %rd91;
	setp.eq.s32 	%p322, %r1092, -1;
	or.pred  	%p323, %p321, %p322;
	@%p323 bra 	$L__BB4_308;
	shl.b64 	%rd563, %rd91, 32;
	shr.s64 	%rd564, %rd563, 28;
	add.s64 	%rd565, %rd89, %rd564;
	mov.b16 	%rs95, 0;
	st.u8 	[%rd565], %rs95;
	st.u8 	[%rd565+1], %rs95;
	mov.b32 	%r695, 3608;
	st.u32 	[%rd565+4], %r695;
	mov.b16 	%rs96, 1;
	st.u8 	[%rd565+3], %rs96;
	mov.b32 	%r696, 48;
	st.u32 	[%rd565+8], %r696;
	mov.b32 	%r697, -1;
	st.u32 	[%rd565+16], %r697;
	ld.shared.u64 	%rd566, [m_Local_$_0];
	add.s64 	%rd567, %rd566, %rd564;
	mov.b32 	%r698, 0;
	st.u32 	[%rd567+32], %r698;
	ld.shared.u64 	%rd568, [m_Local_$_0];
	add.s64 	%rd569, %rd568, %rd564;
	st.u32 	[%rd569+36], %r698;
	ld.shared.u64 	%rd570, [m_Local_$_0];
	add.s64 	%rd571, %rd570, %rd564;
	st.u32 	[%rd571+40], %r698;
	ld.local.u32 	%r699, [%rd2];
	setp.eq.s32 	%p539, %r699, 0;
	bra.uni 	$L__BB4_309;
$L__BB4_308:
	mov.b32 	%r701, 21106;
	st.local.u32 	[%rd2], %r701;
	mov.b32 	%r1092, -1;
	mov.pred 	%p539, 0;
$L__BB4_309:
	mov.b32 	%r1093, 0;
	not.pred 	%p325, %p539;
	@%p325 bra 	$L__BB4_314;
	setp.eq.s32 	%p326, %r1092, -1;
	@%p326 bra 	$L__BB4_534;
	ld.shared.u64 	%rd572, [m_Local_$_0];
	mul.wide.s32 	%rd92, %r1092, 16;
	add.s64 	%rd573, %rd572, %rd92;
	st.u32 	[%rd573+40], %r170;
	ld.local.u32 	%r704, [%rd2];
	setp.eq.s32 	%p327, %r704, 0;
	@%p327 bra 	$L__BB4_312;
	bra.uni 	$L__BB4_314;
$L__BB4_312:
	ld.shared.u64 	%rd574, [m_Local_$_0];
	add.s64 	%rd575, %rd574, %rd92;
	st.u32 	[%rd575+36], %r169;
	ld.local.u32 	%r706, [%rd2];
	setp.ne.s32 	%p328, %r706, 0;
	@%p328 bra 	$L__BB4_314;
	ld.shared.u64 	%rd576, [m_Local_$_0];
	add.s64 	%rd577, %rd576, %rd92;
	st.u32 	[%rd577+32], %r154;
	ld.local.u32 	%r707, [%rd2];
	setp.eq.s32 	%p329, %r707, 0;
	selp.b32 	%r1093, %r1092, 0, %p329;
$L__BB4_314:
	st.local.u32 	[%rd2], %r1093;
	bra.uni 	$L__BB4_316;
$L__BB4_315:
	shl.b32 	%r710, %r169, 2;
	cvt.u64.u32 	%rd578, %r710;
	add.s64 	%rd579, %rd90, %rd578;
	mov.b32 	%r711, 0;
	st.u32 	[%rd579+32], %r711;
$L__BB4_316:
	setp.lt.s32 	%p330, %r150, 1;
	@%p330 bra 	$L__BB4_347;
	mov.b32 	%r1094, 0;
$L__BB4_318:
	setp.ne.s32 	%p331, %r114, -1;
	@%p331 bra 	$L__BB4_320;
	mov.b32 	%r730, 21352;
	st.local.u32 	[%rd2], %r730;
	mov.b16 	%rs148, 0;
	bra.uni 	$L__BB4_332;
$L__BB4_320:
	ld.shared.u64 	%rd93, [m_Local_$_0];
	add.s64 	%rd94, %rd93, %rd78;
	ld.u32 	%r176, [%rd94+12];
	setp.lt.s32 	%p332, %r1094, %r176;
	@%p332 bra 	$L__BB4_331;
	ld.shared.u64 	%rd580, [m_Local_$_1];
	atom.global.add.u64 	%rd581, [%rd1+8], 48;
	add.s64 	%rd582, %rd581, 56;
	setp.lt.u64 	%p333, %rd582, %rd580;
	shr.u64 	%rd95, %rd581, 4;
	cvt.u32.u64 	%r1095, %rd95;
	setp.ne.s32 	%p334, %r1095, -1;
	and.pred  	%p335, %p333, %p334;
	@%p335 bra 	$L__BB4_323;
	mov.b32 	%r720, 21106;
	st.local.u32 	[%rd2], %r720;
	mov.b32 	%r1095, -1;
	mov.pred 	%p540, 0;
	bra.uni 	$L__BB4_324;
$L__BB4_323:
	shl.b64 	%rd583, %rd95, 32;
	shr.s64 	%rd584, %rd583, 28;
	add.s64 	%rd585, %rd93, %rd584;
	mov.b16 	%rs97, 0;
	st.u8 	[%rd585], %rs97;
	st.u8 	[%rd585+1], %rs97;
	mov.b32 	%r714, 3608;
	st.u32 	[%rd585+4], %r714;
	mov.b16 	%rs98, 1;
	st.u8 	[%rd585+3], %rs98;
	mov.b32 	%r715, 48;
	st.u32 	[%rd585+8], %r715;
	mov.b32 	%r716, -1;
	st.u32 	[%rd585+16], %r716;
	ld.shared.u64 	%rd586, [m_Local_$_0];
	add.s64 	%rd587, %rd586, %rd584;
	mov.b32 	%r717, 0;
	st.u32 	[%rd587+32], %r717;
	ld.shared.u64 	%rd588, [m_Local_$_0];
	add.s64 	%rd589, %rd588, %rd584;
	st.u32 	[%rd589+36], %r717;
	ld.shared.u64 	%rd590, [m_Local_$_0];
	add.s64 	%rd591, %rd590, %rd584;
	st.u32 	[%rd591+40], %r717;
	ld.local.u32 	%r718, [%rd2];
	setp.eq.s32 	%p540, %r718, 0;
$L__BB4_324:
	mov.b32 	%r1096, 0;
	not.pred 	%p337, %p540;
	@%p337 bra 	$L__BB4_330;
	setp.ne.s32 	%p338, %r1095, -1;
	@%p338 bra 	$L__BB4_327;
	mov.b32 	%r728, 21352;
	st.local.u32 	[%rd2], %r728;
	bra.uni 	$L__BB4_330;
$L__BB4_327:
	ld.shared.u64 	%rd592, [m_Local_$_0];
	mul.wide.s32 	%rd96, %r1095, 16;
	add.s64 	%rd593, %rd592, %rd96;
	st.u32 	[%rd593+40], %r176;
	ld.local.u32 	%r723, [%rd2];
	setp.ne.s32 	%p339, %r723, 0;
	@%p339 bra 	$L__BB4_330;
	ld.shared.u64 	%rd594, [m_Local_$_0];
	add.s64 	%rd595, %rd594, %rd96;
	st.u32 	[%rd595+36], %r1094;
	ld.local.u32 	%r725, [%rd2];
	setp.ne.s32 	%p340, %r725, 0;
	@%p340 bra 	$L__BB4_330;
	ld.shared.u64 	%rd596, [m_Local_$_0];
	add.s64 	%rd597, %rd596, %rd96;
	st.u32 	[%rd597+32], %r114;
	ld.local.u32 	%r726, [%rd2];
	setp.eq.s32 	%p341, %r726, 0;
	selp.b32 	%r1096, %r1095, 0, %p341;
$L__BB4_330:
	st.local.u32 	[%rd2], %r1096;
	mov.b16 	%rs148, 0;
	bra.uni 	$L__BB4_332;
$L__BB4_331:
	shl.b32 	%r729, %r1094, 2;
	cvt.u64.u32 	%rd598, %r729;
	add.s64 	%rd599, %rd94, %rd598;
	ld.u8 	%rs148, [%rd599+32];
$L__BB4_332:
	setp.ne.s32 	%p342, %r154, -1;
	@%p342 bra 	$L__BB4_334;
	mov.b32 	%r748, 21352;
	st.local.u32 	[%rd2], %r748;
	bra.uni 	$L__BB4_346;
$L__BB4_334:
	ld.shared.u64 	%rd97, [m_Local_$_0];
	mul.wide.s32 	%rd600, %r154, 16;
	add.s64 	%rd98, %rd97, %rd600;
	ld.u32 	%r181, [%rd98+12];
	setp.lt.s32 	%p343, %r1094, %r181;
	@%p343 bra 	$L__BB4_345;
	ld.shared.u64 	%rd601, [m_Local_$_1];
	atom.global.add.u64 	%rd602, [%rd1+8], 48;
	add.s64 	%rd603, %rd602, 56;
	setp.lt.u64 	%p344, %rd603, %rd601;
	shr.u64 	%rd99, %rd602, 4;
	cvt.u32.u64 	%r1097, %rd99;
	setp.ne.s32 	%p345, %r1097, -1;
	and.pred  	%p346, %p344, %p345;
	@%p346 bra 	$L__BB4_337;
	mov.b32 	%r737, 21106;
	st.local.u32 	[%rd2], %r737;
	mov.b32 	%r1097, -1;
	mov.pred 	%p541, 0;
	bra.uni 	$L__BB4_338;
$L__BB4_337:
	shl.b64 	%rd604, %rd99, 32;
	shr.s64 	%rd605, %rd604, 28;
	add.s64 	%rd606, %rd97, %rd605;
	mov.b16 	%rs101, 0;
	st.u8 	[%rd606], %rs101;
	st.u8 	[%rd606+1], %rs101;
	mov.b32 	%r731, 3608;
	st.u32 	[%rd606+4], %r731;
	mov.b16 	%rs102, 1;
	st.u8 	[%rd606+3], %rs102;
	mov.b32 	%r732, 48;
	st.u32 	[%rd606+8], %r732;
	mov.b32 	%r733, -1;
	st.u32 	[%rd606+16], %r733;
	ld.shared.u64 	%rd607, [m_Local_$_0];
	add.s64 	%rd608, %rd607, %rd605;
	mov.b32 	%r734, 0;
	st.u32 	[%rd608+32], %r734;
	ld.shared.u64 	%rd609, [m_Local_$_0];
	add.s64 	%rd610, %rd609, %rd605;
	st.u32 	[%rd610+36], %r734;
	ld.shared.u64 	%rd611, [m_Local_$_0];
	add.s64 	%rd612, %rd611, %rd605;
	st.u32 	[%rd612+40], %r734;
	ld.local.u32 	%r735, [%rd2];
	setp.eq.s32 	%p541, %r735, 0;
$L__BB4_338:
	mov.b32 	%r1098, 0;
	not.pred 	%p348, %p541;
	@%p348 bra 	$L__BB4_344;
	setp.ne.s32 	%p349, %r1097, -1;
	@%p349 bra 	$L__BB4_341;
	mov.b32 	%r745, 21352;
	st.local.u32 	[%rd2], %r745;
	bra.uni 	$L__BB4_344;
$L__BB4_341:
	ld.shared.u64 	%rd613, [m_Local_$_0];
	mul.wide.s32 	%rd100, %r1097, 16;
	add.s64 	%rd614, %rd613, %rd100;
	st.u32 	[%rd614+40], %r181;
	ld.local.u32 	%r740, [%rd2];
	setp.ne.s32 	%p350, %r740, 0;
	@%p350 bra 	$L__BB4_344;
	ld.shared.u64 	%rd615, [m_Local_$_0];
	add.s64 	%rd616, %rd615, %rd100;
	st.u32 	[%rd616+36], %r1094;
	ld.local.u32 	%r742, [%rd2];
	setp.ne.s32 	%p351, %r742, 0;
	@%p351 bra 	$L__BB4_344;
	ld.shared.u64 	%rd617, [m_Local_$_0];
	add.s64 	%rd618, %rd617, %rd100;
	st.u32 	[%rd618+32], %r154;
	ld.local.u32 	%r743, [%rd2];
	setp.eq.s32 	%p352, %r743, 0;
	selp.b32 	%r1098, %r1097, 0, %p352;
$L__BB4_344:
	st.local.u32 	[%rd2], %r1098;
	bra.uni 	$L__BB4_346;
$L__BB4_345:
	shl.b32 	%r746, %r1094, 2;
	cvt.u64.u32 	%rd619, %r746;
	add.s64 	%rd620, %rd98, %rd619;
	mov.b32 	%r747, 0;
	st.u32 	[%rd620+32], %r747;
	st.u8 	[%rd620+32], %rs148;
$L__BB4_346:
	add.s32 	%r1094, %r1094, 1;
	setp.ne.s32 	%p353, %r1094, %r150;
	@%p353 bra 	$L__BB4_318;
$L__BB4_347:
	ld.shared.u64 	%rd621, [m_Local_$_0];
	mul.wide.s32 	%rd622, %r149, 16;
	add.s64 	%rd623, %rd621, %rd622;
	st.u32 	[%rd623+32], %r154;
	ld.shared.u64 	%rd624, [m_Local_$_0];
	add.s64 	%rd625, %rd624, %rd622;
	st.u32 	[%rd625+40], %r150;
	ld.shared.u64 	%rd626, [m_Local_$_0];
	add.s64 	%rd627, %rd626, %rd622;
	mov.b32 	%r749, 0;
	st.u32 	[%rd627+48], %r749;
$L__BB4_348:
	setp.ne.s32 	%p354, %r46, -1;
	@%p354 bra 	$L__BB4_350;
	mov.b32 	%r767, 21352;
	st.local.u32 	[%rd2], %r767;
	bra.uni 	$L__BB4_362;
$L__BB4_350:
	ld.shared.u64 	%rd101, [m_Local_$_0];
	mul.wide.s32 	%rd628, %r46, 16;
	add.s64 	%rd102, %rd101, %rd628;
	ld.u32 	%r187, [%rd102+12];
	setp.lt.s32 	%p355, %r1053, %r187;
	@%p355 bra 	$L__BB4_361;
	ld.shared.u64 	%rd629, [m_Local_$_1];
	atom.global.add.u64 	%rd630, [%rd1+8], 48;
	add.s64 	%rd631, %rd630, 56;
	setp.lt.u64 	%p356, %rd631, %rd629;
	shr.u64 	%rd103, %rd630, 4;
	cvt.u32.u64 	%r1099, %rd103;
	setp.ne.s32 	%p357, %r1099, -1;
	and.pred  	%p358, %p356, %p357;
	@%p358 bra 	$L__BB4_353;
	mov.b32 	%r757, 21106;
	st.local.u32 	[%rd2], %r757;
	mov.b32 	%r1099, -1;
	mov.pred 	%p542, 0;
	bra.uni 	$L__BB4_354;
$L__BB4_353:
	shl.b64 	%rd632, %rd103, 32;
	shr.s64 	%rd633, %rd632, 28;
	add.s64 	%rd634, %rd101, %rd633;
	mov.b16 	%rs103, 0;
	st.u8 	[%rd634], %rs103;
	st.u8 	[%rd634+1], %rs103;
	mov.b32 	%r751, 3608;
	st.u32 	[%rd634+4], %r751;
	mov.b16 	%rs104, 1;
	st.u8 	[%rd634+3], %rs104;
	mov.b32 	%r752, 48;
	st.u32 	[%rd634+8], %r752;
	mov.b32 	%r753, -1;
	st.u32 	[%rd634+16], %r753;
	ld.shared.u64 	%rd635, [m_Local_$_0];
	add.s64 	%rd636, %rd635, %rd633;
	mov.b32 	%r754, 0;
	st.u32 	[%rd636+32], %r754;
	ld.shared.u64 	%rd637, [m_Local_$_0];
	add.s64 	%rd638, %rd637, %rd633;
	st.u32 	[%rd638+36], %r754;
	ld.shared.u64 	%rd639, [m_Local_$_0];
	add.s64 	%rd640, %rd639, %rd633;
	st.u32 	[%rd640+40], %r754;
	ld.local.u32 	%r755, [%rd2];
	setp.eq.s32 	%p542, %r755, 0;
$L__BB4_354:
	mov.b32 	%r1100, 0;
	not.pred 	%p360, %p542;
	@%p360 bra 	$L__BB4_360;
	setp.ne.s32 	%p361, %r1099, -1;
	@%p361 bra 	$L__BB4_357;
	mov.b32 	%r765, 21352;
	st.local.u32 	[%rd2], %r765;
	bra.uni 	$L__BB4_360;
$L__BB4_357:
	ld.shared.u64 	%rd641, [m_Local_$_0];
	mul.wide.s32 	%rd104, %r1099, 16;
	add.s64 	%rd642, %rd641, %rd104;
	st.u32 	[%rd642+40], %r187;
	ld.local.u32 	%r760, [%rd2];
	setp.ne.s32 	%p362, %r760, 0;
	@%p362 bra 	$L__BB4_360;
	ld.shared.u64 	%rd643, [m_Local_$_0];
	add.s64 	%rd644, %rd643, %rd104;
	st.u32 	[%rd644+36], %r1053;
	ld.local.u32 	%r762, [%rd2];
	setp.ne.s32 	%p363, %r762, 0;
	@%p363 bra 	$L__BB4_360;
	ld.shared.u64 	%rd645, [m_Local_$_0];
	add.s64 	%rd646, %rd645, %rd104;
	st.u32 	[%rd646+32], %r46;
	ld.local.u32 	%r763, [%rd2];
	setp.eq.s32 	%p364, %r763, 0;
	selp.b32 	%r1100, %r1099, 0, %p364;
$L__BB4_360:
	st.local.u32 	[%rd2], %r1100;
	bra.uni 	$L__BB4_362;
$L__BB4_361:
	shl.b32 	%r766, %r1053, 2;
	cvt.u64.u32 	%rd647, %r766;
	add.s64 	%rd648, %rd102, %rd647;
	st.u32 	[%rd648+32], %r149;
$L__BB4_362:
	add.s32 	%r1101, %r1055, %r1024;
	add.s32 	%r1053, %r1053, 1;
	setp.ne.s32 	%p365, %r1053, %r1039;
	@%p365 bra 	$L__BB4_118;
$L__BB4_363:
	sub.s32 	%r195, %r1022, %r1101;
	shl.b32 	%r768, %r195, 2;
	add.s32 	%r769, %r768, 32;
	shr.s32 	%r770, %r769, 31;
	shr.u32 	%r771, %r770, 29;
	add.s32 	%r772, %r769, %r771;
	and.b32  	%r773, %r772, -8;
	sub.s32 	%r774, %r769, %r773;
	setp.eq.s32 	%p366, %r774, 0;
	sub.s32 	%r775, %r768, %r774;
	add.s32 	%r776, %r775, 40;
	selp.b32 	%r196, %r769, %r776, %p366;
	ld.shared.u64 	%rd105, [m_Local_$_1];
	and.b32  	%r777, %r196, 12;
	setp.eq.s32 	%p367, %r777, 0;
	mov.u32 	%r1102, %r196;
	@%p367 bra 	$L__BB4_365;
	shr.s32 	%r778, %r196, 31;
	shr.u32 	%r779, %r778, 28;
	add.s32 	%r780, %r196, %r779;
	and.b32  	%r781, %r780, -16;
	add.s32 	%r1102, %r781, 16;
$L__BB4_365:
	cvt.s64.s32 	%rd649, %r1102;
	atom.global.add.u64 	%rd650, [%rd1+8], %rd649;
	cvt.s64.s32 	%rd651, %r196;
	add.s64 	%rd652, %rd651, %rd650;
	add.s64 	%rd653, %rd652, 8;
	setp.lt.u64 	%p368, %rd653, %rd105;
	shr.u64 	%rd654, %rd650, 4;
	cvt.u32.u64 	%r782, %rd654;
	selp.b32 	%r199, %r782, -1, %p368;
	setp.ne.s32 	%p369, %r199, -1;
	@%p369 bra 	$L__BB4_367;
	mov.b32 	%r838, 21352;
	st.local.u32 	[%rd2], %r838;
	bra.uni 	$L__BB4_406;
$L__BB4_367:
	ld.shared.u64 	%rd655, [m_Local_$_0];
	mul.wide.s32 	%rd106, %r199, 16;
	add.s64 	%rd656, %rd655, %rd106;
	mov.b16 	%rs105, 0;
	st.u8 	[%rd656], %rs105;
	st.u8 	[%rd656+1], %rs105;
	mov.b32 	%r783, 4335;
	st.u32 	[%rd656+4], %r783;
	mov.b16 	%rs106, 1;
	st.u8 	[%rd656+3], %rs106;
	st.u32 	[%rd656+8], %r196;
	st.u32 	[%rd656+12], %r195;
	setp.lt.s32 	%p370, %r195, 1;
	@%p370 bra 	$L__BB4_406;
	add.s32 	%r785, %r1101, 1;
	setp.eq.s32 	%p371, %r1022, %r785;
	mov.b32 	%r219, 0;
	@%p371 bra 	$L__BB4_394;
	and.b32  	%r219, %r195, 2147483646;
	neg.s32 	%r1104, %r219;
	mov.b32 	%r1103, 0;
	mov.u32 	%r1105, %r1103;
$L__BB4_370:
	add.s32 	%r205, %r1105, 1;
	ld.shared.u64 	%rd107, [m_Local_$_0];
	add.s64 	%rd108, %rd107, %rd106;
	ld.u32 	%r206, [%rd108+12];
	setp.lt.s32 	%p372, %r1105, %r206;
	@%p372 bra 	$L__BB4_381;
	ld.shared.u64 	%rd657, [m_Local_$_1];
	atom.global.add.u64 	%rd658, [%rd1+8], 48;
	add.s64 	%rd659, %rd658, 56;
	setp.lt.u64 	%p373, %rd659, %rd657;
	shr.u64 	%rd109, %rd658, 4;
	cvt.u32.u64 	%r1106, %rd109;
	setp.ne.s32 	%p374, %r1106, -1;
	and.pred  	%p375, %p373, %p374;
	@%p375 bra 	$L__BB4_373;
	mov.b32 	%r793, 21106;
	st.local.u32 	[%rd2], %r793;
	mov.b32 	%r1106, -1;
	mov.pred 	%p543, 0;
	bra.uni 	$L__BB4_374;
$L__BB4_373:
	shl.b64 	%rd660, %rd109, 32;
	shr.s64 	%rd661, %rd660, 28;
	add.s64 	%rd662, %rd107, %rd661;
	mov.b16 	%rs107, 0;
	st.u8 	[%rd662], %rs107;
	st.u8 	[%rd662+1], %rs107;
	mov.b32 	%r787, 3608;
	st.u32 	[%rd662+4], %r787;
	mov.b16 	%rs108, 1;
	st.u8 	[%rd662+3], %rs108;
	mov.b32 	%r788, 48;
	st.u32 	[%rd662+8], %r788;
	mov.b32 	%r789, -1;
	st.u32 	[%rd662+16], %r789;
	ld.shared.u64 	%rd663, [m_Local_$_0];
	add.s64 	%rd664, %rd663, %rd661;
	mov.b32 	%r790, 0;
	st.u32 	[%rd664+32], %r790;
	ld.shared.u64 	%rd665, [m_Local_$_0];
	add.s64 	%rd666, %rd665, %rd661;
	st.u32 	[%rd666+36], %r790;
	ld.shared.u64 	%rd667, [m_Local_$_0];
	add.s64 	%rd668, %rd667, %rd661;
	st.u32 	[%rd668+40], %r790;
	ld.local.u32 	%r791, [%rd2];
	setp.eq.s32 	%p543, %r791, 0;
$L__BB4_374:
	mov.b32 	%r1107, 0;
	not.pred 	%p377, %p543;
	@%p377 bra 	$L__BB4_380;
	setp.ne.s32 	%p378, %r1106, -1;
	@%p378 bra 	$L__BB4_377;
	mov.b32 	%r801, 21352;
	st.local.u32 	[%rd2], %r801;
	bra.uni 	$L__BB4_380;
$L__BB4_377:
	ld.shared.u64 	%rd669, [m_Local_$_0];
	mul.wide.s32 	%rd110, %r1106, 16;
	add.s64 	%rd670, %rd669, %rd110;
	st.u32 	[%rd670+40], %r206;
	ld.local.u32 	%r796, [%rd2];
	setp.ne.s32 	%p379, %r796, 0;
	@%p379 bra 	$L__BB4_380;
	ld.shared.u64 	%rd671, [m_Local_$_0];
	add.s64 	%rd672, %rd671, %rd110;
	st.u32 	[%rd672+36], %r1105;
	ld.local.u32 	%r798, [%rd2];
	setp.ne.s32 	%p380, %r798, 0;
	@%p380 bra 	$L__BB4_380;
	ld.shared.u64 	%rd673, [m_Local_$_0];
	add.s64 	%rd674, %rd673, %rd110;
	st.u32 	[%rd674+32], %r199;
	ld.local.u32 	%r799, [%rd2];
	setp.eq.s32 	%p381, %r799, 0;
	selp.b32 	%r1107, %r1106, 0, %p381;
$L__BB4_380:
	st.local.u32 	[%rd2], %r1107;
	bra.uni 	$L__BB4_382;
$L__BB4_381:
	cvt.u64.u32 	%rd675, %r1103;
	add.s64 	%rd676, %rd108, %rd675;
	mov.b32 	%r802, 0;
	st.u32 	[%rd676+32], %r802;
$L__BB4_382:
	ld.shared.u64 	%rd111, [m_Local_$_0];
	add.s64 	%rd112, %rd111, %rd106;
	ld.u32 	%r211, [%rd112+12];
	setp.lt.s32 	%p382, %r205, %r211;
	@%p382 bra 	$L__BB4_392;
	ld.shared.u64 	%rd677, [m_Local_$_1];
	atom.global.add.u64 	%rd678, [%rd1+8], 48;
	add.s64 	%rd679, %rd678, 56;
	setp.ge.u64 	%p383, %rd679, %rd677;
	shr.u64 	%rd113, %rd678, 4;
	cvt.u32.u64 	%r1108, %rd113;
	setp.eq.s32 	%p384, %r1108, -1;
	or.pred  	%p385, %p383, %p384;
	@%p385 bra 	$L__BB4_385;
	shl.b64 	%rd680, %rd113, 32;
	shr.s64 	%rd681, %rd680, 28;
	add.s64 	%rd682, %rd111, %rd681;
	mov.b16 	%rs109, 0;
	st.u8 	[%rd682], %rs109;
	st.u8 	[%rd682+1], %rs109;
	mov.b32 	%r803, 3608;
	st.u32 	[%rd682+4], %r803;
	mov.b16 	%rs110, 1;
	st.u8 	[%rd682+3], %rs110;
	mov.b32 	%r804, 48;
	st.u32 	[%rd682+8], %r804;
	mov.b32 	%r805, -1;
	st.u32 	[%rd682+16], %r805;
	ld.shared.u64 	%rd683, [m_Local_$_0];
	add.s64 	%rd684, %rd683, %rd681;
	mov.b32 	%r806, 0;
	st.u32 	[%rd684+32], %r806;
	ld.shared.u64 	%rd685, [m_Local_$_0];
	add.s64 	%rd686, %rd685, %rd681;
	st.u32 	[%rd686+36], %r806;
	ld.shared.u64 	%rd687, [m_Local_$_0];
	add.s64 	%rd688, %rd687, %rd681;
	st.u32 	[%rd688+40], %r806;
	ld.local.u32 	%r807, [%rd2];
	setp.eq.s32 	%p544, %r807, 0;
	bra.uni 	$L__BB4_386;
$L__BB4_385:
	mov.b32 	%r809, 21106;
	st.local.u32 	[%rd2], %r809;
	mov.b32 	%r1108, -1;
	mov.pred 	%p544, 0;
$L__BB4_386:
	mov.b32 	%r1109, 0;
	not.pred 	%p387, %p544;
	@%p387 bra 	$L__BB4_391;
	setp.eq.s32 	%p388, %r1108, -1;
	@%p388 bra 	$L__BB4_535;
	ld.shared.u64 	%rd689, [m_Local_$_0];
	mul.wide.s32 	%rd114, %r1108, 16;
	add.s64 	%rd690, %rd689, %rd114;
	st.u32 	[%rd690+40], %r211;
	ld.local.u32 	%r812, [%rd2];
	setp.eq.s32 	%p389, %r812, 0;
	@%p389 bra 	$L__BB4_389;
	bra.uni 	$L__BB4_391;
$L__BB4_389:
	ld.shared.u64 	%rd691, [m_Local_$_0];
	add.s64 	%rd692, %rd691, %rd114;
	st.u32 	[%rd692+36], %r205;
	ld.local.u32 	%r814, [%rd2];
	setp.ne.s32 	%p390, %r814, 0;
	@%p390 bra 	$L__BB4_391;
	ld.shared.u64 	%rd693, [m_Local_$_0];
	add.s64 	%rd694, %rd693, %rd114;
	st.u32 	[%rd694+32], %r199;
	ld.local.u32 	%r815, [%rd2];
	setp.eq.s32 	%p391, %r815, 0;
	selp.b32 	%r1109, %r1108, 0, %p391;
$L__BB4_391:
	st.local.u32 	[%rd2], %r1109;
	bra.uni 	$L__BB4_393;
$L__BB4_392:
	add.s32 	%r818, %r1103, 4;
	cvt.u64.u32 	%rd695, %r818;
	add.s64 	%rd696, %rd112, %rd695;
	mov.b32 	%r819, 0;
	st.u32 	[%rd696+32], %r819;
$L__BB4_393:
	add.s32 	%r1105, %r1105, 2;
	add.s32 	%r1104, %r1104, 2;
	add.s32 	%r1103, %r1103, 8;
	setp.ne.s32 	%p392, %r1104, 0;
	@%p392 bra 	$L__BB4_370;
$L__BB4_394:
	and.b32  	%r820, %r195, 1;
	setp.eq.b32 	%p393, %r820, 1;
	not.pred 	%p394, %p393;
	@%p394 bra 	$L__BB4_406;
	ld.shared.u64 	%rd115, [m_Local_$_0];
	add.s64 	%rd116, %rd115, %rd106;
	ld.u32 	%r220, [%rd116+12];
	setp.lt.s32 	%p395, %r219, %r220;
	@%p395 bra 	$L__BB4_405;
	ld.shared.u64 	%rd697, [m_Local_$_1];
	atom.global.add.u64 	%rd698, [%rd1+8], 48;
	add.s64 	%rd699, %rd698, 56;
	setp.ge.u64 	%p396, %rd699, %rd697;
	shr.u64 	%rd117, %rd698, 4;
	cvt.u32.u64 	%r1111, %rd117;
	setp.eq.s32 	%p397, %r1111, -1;
	or.pred  	%p398, %p396, %p397;
	@%p398 bra 	$L__BB4_398;
	shl.b64 	%rd700, %rd117, 32;
	shr.s64 	%rd701, %rd700, 28;
	add.s64 	%rd702, %rd115, %rd701;
	mov.b16 	%rs111, 0;
	st.u8 	[%rd702], %rs111;
	st.u8 	[%rd702+1], %rs111;
	mov.b32 	%r821, 3608;
	st.u32 	[%rd702+4], %r821;
	mov.b16 	%rs112, 1;
	st.u8 	[%rd702+3], %rs112;
	mov.b32 	%r822, 48;
	st.u32 	[%rd702+8], %r822;
	mov.b32 	%r823, -1;
	st.u32 	[%rd702+16], %r823;
	ld.shared.u64 	%rd703, [m_Local_$_0];
	add.s64 	%rd704, %rd703, %rd701;
	mov.b32 	%r824, 0;
	st.u32 	[%rd704+32], %r824;
	ld.shared.u64 	%rd705, [m_Local_$_0];
	add.s64 	%rd706, %rd705, %rd701;
	st.u32 	[%rd706+36], %r824;
	ld.shared.u64 	%rd707, [m_Local_$_0];
	add.s64 	%rd708, %rd707, %rd701;
	st.u32 	[%rd708+40], %r824;
	ld.local.u32 	%r825, [%rd2];
	setp.eq.s32 	%p545, %r825, 0;
	bra.uni 	$L__BB4_399;
$L__BB4_398:
	mov.b32 	%r827, 21106;
	st.local.u32 	[%rd2], %r827;
	mov.b32 	%r1111, -1;
	mov.pred 	%p545, 0;
$L__BB4_399:
	mov.b32 	%r1112, 0;
	not.pred 	%p400, %p545;
	@%p400 bra 	$L__BB4_404;
	setp.eq.s32 	%p401, %r1111, -1;
	@%p401 bra 	$L__BB4_536;
	ld.shared.u64 	%rd709, [m_Local_$_0];
	mul.wide.s32 	%rd118, %r1111, 16;
	add.s64 	%rd710, %rd709, %rd118;
	st.u32 	[%rd710+40], %r220;
	ld.local.u32 	%r830, [%rd2];
	setp.eq.s32 	%p402, %r830, 0;
	@%p402 bra 	$L__BB4_402;
	bra.uni 	$L__BB4_404;
$L__BB4_402:
	ld.shared.u64 	%rd711, [m_Local_$_0];
	add.s64 	%rd712, %rd711, %rd118;
	st.u32 	[%rd712+36], %r219;
	ld.local.u32 	%r832, [%rd2];
	setp.ne.s32 	%p403, %r832, 0;
	@%p403 bra 	$L__BB4_404;
	ld.shared.u64 	%rd713, [m_Local_$_0];
	add.s64 	%rd714, %rd713, %rd118;
	st.u32 	[%rd714+32], %r199;
	ld.local.u32 	%r833, [%rd2];
	setp.eq.s32 	%p404, %r833, 0;
	selp.b32 	%r1112, %r1111, 0, %p404;
$L__BB4_404:
	st.local.u32 	[%rd2], %r1112;
	bra.uni 	$L__BB4_406;
$L__BB4_405:
	shl.b32 	%r836, %r219, 2;
	cvt.u64.u32 	%rd715, %r836;
	add.s64 	%rd716, %rd116, %rd715;
	mov.b32 	%r837, 0;
	st.u32 	[%rd716+32], %r837;
$L__BB4_406:
	setp.lt.s32 	%p405, %r195, 1;
	@%p405 bra 	$L__BB4_437;
	mul.wide.s32 	%rd119, %r1021, 16;
	mul.wide.s32 	%rd120, %r199, 16;
	sub.s32 	%r1115, %r1101, %r1022;
	shl.b32 	%r1113, %r1101, 2;
	mov.b32 	%r1116, 0;
	mov.b32 	%r1114, 32;
$L__BB4_408:
	setp.ne.s32 	%p406, %r1021, -1;
	@%p406 bra 	$L__BB4_410;
	mov.b32 	%r858, 21352;
	st.local.u32 	[%rd2], %r858;
	mov.b16 	%rs149, 0;
	bra.uni 	$L__BB4_422;
$L__BB4_410:
	ld.shared.u64 	%rd121, [m_Local_$_0];
	add.s64 	%rd122, %rd121, %rd119;
	ld.u32 	%r841, [%rd122+12];
	setp.gt.s32 	%p407, %r1101, -1;
	setp.lt.s32 	%p408, %r1101, %r841;
	and.pred  	%p409, %p407, %p408;
	@%p409 bra 	$L__BB4_421;
	ld.shared.u64 	%rd719, [m_Local_$_1];
	atom.global.add.u64 	%rd720, [%rd1+8], 48;
	add.s64 	%rd721, %rd720, 56;
	setp.lt.u64 	%p410, %rd721, %rd719;
	shr.u64 	%rd123, %rd720, 4;
	cvt.u32.u64 	%r1118, %rd123;
	setp.ne.s32 	%p411, %r1118, -1;
	and.pred  	%p412, %p410, %p411;
	@%p412 bra 	$L__BB4_413;
	mov.b32 	%r849, 21106;
	st.local.u32 	[%rd2], %r849;
	mov.b32 	%r1118, -1;
	mov.pred 	%p546, 0;
	bra.uni 	$L__BB4_414;
$L__BB4_413:
	shl.b64 	%rd722, %rd123, 32;
	shr.s64 	%rd723, %rd722, 28;
	add.s64 	%rd724, %rd121, %rd723;
	mov.b16 	%rs113, 0;
	st.u8 	[%rd724], %rs113;
	st.u8 	[%rd724+1], %rs113;
	mov.b32 	%r843, 3608;
	st.u32 	[%rd724+4], %r843;
	mov.b16 	%rs114, 1;
	st.u8 	[%rd724+3], %rs114;
	mov.b32 	%r844, 48;
	st.u32 	[%rd724+8], %r844;
	mov.b32 	%r845, -1;
	st.u32 	[%rd724+16], %r845;
	ld.shared.u64 	%rd725, [m_Local_$_0];
	add.s64 	%rd726, %rd725, %rd723;
	mov.b32 	%r846, 0;
	st.u32 	[%rd726+32], %r846;
	ld.shared.u64 	%rd727, [m_Local_$_0];
	add.s64 	%rd728, %rd727, %rd723;
	st.u32 	[%rd728+36], %r846;
	ld.shared.u64 	%rd729, [m_Local_$_0];
	add.s64 	%rd730, %rd729, %rd723;
	st.u32 	[%rd730+40], %r846;
	ld.local.u32 	%r847, [%rd2];
	setp.eq.s32 	%p546, %r847, 0;
$L__BB4_414:
	mov.b32 	%r1119, 0;
	not.pred 	%p414, %p546;
	@%p414 bra 	$L__BB4_420;
	setp.ne.s32 	%p415, %r1118, -1;
	@%p415 bra 	$L__BB4_417;
	mov.b32 	%r857, 21352;
	st.local.u32 	[%rd2], %r857;
	bra.uni 	$L__BB4_420;
$L__BB4_417:
	ld.shared.u64 	%rd731, [m_Local_$_0];
	mul.wide.s32 	%rd124, %r1118, 16;
	add.s64 	%rd732, %rd731, %rd124;
	st.u32 	[%rd732+40], %r841;
	ld.local.u32 	%r852, [%rd2];
	setp.ne.s32 	%p416, %r852, 0;
	@%p416 bra 	$L__BB4_420;
	ld.shared.u64 	%rd733, [m_Local_$_0];
	add.s64 	%rd734, %rd733, %rd124;
	st.u32 	[%rd734+36], %r1101;
	ld.local.u32 	%r854, [%rd2];
	setp.ne.s32 	%p417, %r854, 0;
	@%p417 bra 	$L__BB4_420;
	ld.shared.u64 	%rd735, [m_Local_$_0];
	add.s64 	%rd736, %rd735, %rd124;
	st.u32 	[%rd736+32], %r1021;
	ld.local.u32 	%r855, [%rd2];
	setp.eq.s32 	%p418, %r855, 0;
	selp.b32 	%r1119, %r1118, 0, %p418;
$L__BB4_420:
	st.local.u32 	[%rd2], %r1119;
	mov.b16 	%rs149, 0;
	bra.uni 	$L__BB4_422;
$L__BB4_421:
	add.s32 	%r842, %r1113, 32;
	cvt.u64.u32 	%rd717, %r842;
	add.s64 	%rd718, %rd122, %rd717;
	ld.u8 	%rs149, [%rd718];
$L__BB4_422:
	setp.ne.s32 	%p419, %r199, -1;
	@%p419 bra 	$L__BB4_424;
	mov.b32 	%r876, 21352;
	st.local.u32 	[%rd2], %r876;
	bra.uni 	$L__BB4_436;
$L__BB4_424:
	ld.shared.u64 	%rd125, [m_Local_$_0];
	add.s64 	%rd126, %rd125, %rd120;
	ld.u32 	%r237, [%rd126+12];
	setp.lt.s32 	%p420, %r1116, %r237;
	@%p420 bra 	$L__BB4_435;
	ld.shared.u64 	%rd737, [m_Local_$_1];
	atom.global.add.u64 	%rd738, [%rd1+8], 48;
	add.s64 	%rd739, %rd738, 56;
	setp.lt.u64 	%p421, %rd739, %rd737;
	shr.u64 	%rd127, %rd738, 4;
	cvt.u32.u64 	%r1120, %rd127;
	setp.ne.s32 	%p422, %r1120, -1;
	and.pred  	%p423, %p421, %p422;
	@%p423 bra 	$L__BB4_427;
	mov.b32 	%r865, 21106;
	st.local.u32 	[%rd2], %r865;
	mov.b32 	%r1120, -1;
	mov.pred 	%p547, 0;
	bra.uni 	$L__BB4_428;
$L__BB4_427:
	shl.b64 	%rd740, %rd127, 32;
	shr.s64 	%rd741, %rd740, 28;
	add.s64 	%rd742, %rd125, %rd741;
	mov.b16 	%rs117, 0;
	st.u8 	[%rd742], %rs117;
	st.u8 	[%rd742+1], %rs117;
	mov.b32 	%r859, 3608;
	st.u32 	[%rd742+4], %r859;
	mov.b16 	%rs118, 1;
	st.u8 	[%rd742+3], %rs118;
	mov.b32 	%r860, 48;
	st.u32 	[%rd742+8], %r860;
	mov.b32 	%r861, -1;
	st.u32 	[%rd742+16], %r861;
	ld.shared.u64 	%rd743, [m_Local_$_0];
	add.s64 	%rd744, %rd743, %rd741;
	mov.b32 	%r862, 0;
	st.u32 	[%rd744+32], %r862;
	ld.shared.u64 	%rd745, [m_Local_$_0];
	add.s64 	%rd746, %rd745, %rd741;
	st.u32 	[%rd746+36], %r862;
	ld.shared.u64 	%rd747, [m_Local_$_0];
	add.s64 	%rd748, %rd747, %rd741;
	st.u32 	[%rd748+40], %r862;
	ld.local.u32 	%r863, [%rd2];
	setp.eq.s32 	%p547, %r863, 0;
$L__BB4_428:
	mov.b32 	%r1121, 0;
	not.pred 	%p425, %p547;
	@%p425 bra 	$L__BB4_434;
	setp.ne.s32 	%p426, %r1120, -1;
	@%p426 bra 	$L__BB4_431;
	mov.b32 	%r873, 21352;
	st.local.u32 	[%rd2], %r873;
	bra.uni 	$L__BB4_434;
$L__BB4_431:
	ld.shared.u64 	%rd749, [m_Local_$_0];
	mul.wide.s32 	%rd128, %r1120, 16;
	add.s64 	%rd750, %rd749, %rd128;
	st.u32 	[%rd750+40], %r237;
	ld.local.u32 	%r868, [%rd2];
	setp.ne.s32 	%p427, %r868, 0;
	@%p427 bra 	$L__BB4_434;
	ld.shared.u64 	%rd751, [m_Local_$_0];
	add.s64 	%rd752, %rd751, %rd128;
	st.u32 	[%rd752+36], %r1116;
	ld.local.u32 	%r870, [%rd2];
	setp.ne.s32 	%p428, %r870, 0;
	@%p428 bra 	$L__BB4_434;
	ld.shared.u64 	%rd753, [m_Local_$_0];
	add.s64 	%rd754, %rd753, %rd128;
	st.u32 	[%rd754+32], %r199;
	ld.local.u32 	%r871, [%rd2];
	setp.eq.s32 	%p429, %r871, 0;
	selp.b32 	%r1121, %r1120, 0, %p429;
$L__BB4_434:
	st.local.u32 	[%rd2], %r1121;
	bra.uni 	$L__BB4_436;
$L__BB4_435:
	add.s32 	%r874, %r1114, -32;
	cvt.u64.u32 	%rd755, %r874;
	add.s64 	%rd756, %rd126, %rd755;
	mov.b32 	%r875, 0;
	st.u32 	[%rd756+32], %r875;
	st.u8 	[%rd756+32], %rs149;
$L__BB4_436:
	add.s32 	%r1101, %r1101, 1;
	add.s32 	%r1116, %r1116, 1;
	add.s32 	%r1115, %r1115, 1;
	setp.ne.s32 	%p430, %r1115, 0;
	add.s32 	%r1114, %r1114, 4;
	add.s32 	%r1113, %r1113, 4;
	@%p430 bra 	$L__BB4_408;
$L__BB4_437:
	ld.shared.u64 	%rd757, [m_Local_$_1];
	atom.global.add.u64 	%rd758, [%rd1+8], 48;
	add.s64 	%rd759, %rd758, 56;
	setp.lt.u64 	%p431, %rd759, %rd757;
	shr.u64 	%rd760, %rd758, 4;
	cvt.u32.u64 	%r877, %rd760;
	selp.b32 	%r247, %r877, -1, %p431;
	setp.ne.s32 	%p432, %r247, -1;
	@%p432 bra 	$L__BB4_439;
	mov.b32 	%r986, 21352;
	st.local.u32 	[%rd2], %r986;
	bra.uni 	$L__BB4_514;
$L__BB4_439:
	ld.shared.u64 	%rd761, [m_Local_$_0];
	mul.wide.s32 	%rd129, %r247, 16;
	add.s64 	%rd762, %rd761, %rd129;
	mov.b16 	%rs119, 1;
	st.u8 	[%rd762], %rs119;
	mov.b16 	%rs120, 0;
	st.u8 	[%rd762+1], %rs120;
	mov.b32 	%r878, 2905;
	st.u32 	[%rd762+4], %r878;
	st.u8 	[%rd762+3], %rs119;
	mov.b32 	%r879, 48;
	st.u32 	[%rd762+8], %r879;
	mov.b32 	%r880, -1;
	st.u32 	[%rd762+16], %r880;
	ld.shared.u64 	%rd130, [m_Local_$_0];
	mul.wide.s32 	%rd131, %r199, 16;
	add.s64 	%rd763, %rd130, %rd131;
	ld.u32 	%r248, [%rd763+12];
	shl.b32 	%r881, %r248, 2;
	add.s32 	%r882, %r881, 32;
	shr.s32 	%r883, %r882, 31;
	shr.u32 	%r884, %r883, 29;
	add.s32 	%r885, %r882, %r884;
	and.b32  	%r886, %r885, -8;
	sub.s32 	%r887, %r882, %r886;
	setp.eq.s32 	%p433, %r887, 0;
	sub.s32 	%r888, %r881, %r887;
	add.s32 	%r889, %r888, 40;
	selp.b32 	%r249, %r882, %r889, %p433;
	ld.shared.u64 	%rd132, [m_Local_$_1];
	and.b32  	%r890, %r249, 12;
	setp.eq.s32 	%p434, %r890, 0;
	mov.u32 	%r1122, %r249;
	@%p434 bra 	$L__BB4_441;
	shr.s32 	%r891, %r249, 31;
	shr.u32 	%r892, %r891, 28;
	add.s32 	%r893, %r249, %r892;
	and.b32  	%r894, %r893, -16;
	add.s32 	%r1122, %r894, 16;
$L__BB4_441:
	cvt.s64.s32 	%rd764, %r1122;
	atom.global.add.u64 	%rd765, [%rd1+8], %rd764;
	cvt.s64.s32 	%rd766, %r249;
	add.s64 	%rd767, %rd766, %rd765;
	add.s64 	%rd768, %rd767, 8;
	setp.lt.u64 	%p435, %rd768, %rd132;
	shr.u64 	%rd769, %rd765, 4;
	cvt.u32.u64 	%r895, %rd769;
	selp.b32 	%r252, %r895, -1, %p435;
	setp.ne.s32 	%p436, %r252, -1;
	@%p436 bra 	$L__BB4_443;
	mov.b32 	%r950, 21352;
	st.local.u32 	[%rd2], %r950;
	bra.uni 	$L__BB4_482;
$L__BB4_443:
	mul.wide.s32 	%rd133, %r252, 16;
	add.s64 	%rd770, %rd130, %rd133;
	mov.b16 	%rs121, 0;
	st.u8 	[%rd770], %rs121;
	st.u8 	[%rd770+1], %rs121;
	mov.b32 	%r896, 4335;
	st.u32 	[%rd770+4], %r896;
	mov.b16 	%rs122, 1;
	st.u8 	[%rd770+3], %rs122;
	st.u32 	[%rd770+8], %r249;
	st.u32 	[%rd770+12], %r248;
	setp.lt.s32 	%p437, %r248, 1;
	@%p437 bra 	$L__BB4_482;
	setp.eq.s32 	%p438, %r248, 1;
	mov.b32 	%r272, 0;
	@%p438 bra 	$L__BB4_470;
	and.b32  	%r272, %r248, 2147483646;
	neg.s32 	%r1124, %r272;
	mov.b32 	%r1123, 0;
	mov.u32 	%r1125, %r1123;
$L__BB4_446:
	add.s32 	%r258, %r1125, 1;
	ld.shared.u64 	%rd134, [m_Local_$_0];
	add.s64 	%rd135, %rd134, %rd133;
	ld.u32 	%r259, [%rd135+12];
	setp.lt.s32 	%p439, %r1125, %r259;
	@%p439 bra 	$L__BB4_457;
	ld.shared.u64 	%rd771, [m_Local_$_1];
	atom.global.add.u64 	%rd772, [%rd1+8], 48;
	add.s64 	%rd773, %rd772, 56;
	setp.lt.u64 	%p440, %rd773, %rd771;
	shr.u64 	%rd136, %rd772, 4;
	cvt.u32.u64 	%r1126, %rd136;
	setp.ne.s32 	%p441, %r1126, -1;
	and.pred  	%p442, %p440, %p441;
	@%p442 bra 	$L__BB4_449;
	mov.b32 	%r905, 21106;
	st.local.u32 	[%rd2], %r905;
	mov.b32 	%r1126, -1;
	mov.pred 	%p548, 0;
	bra.uni 	$L__BB4_450;
$L__BB4_449:
	shl.b64 	%rd774, %rd136, 32;
	shr.s64 	%rd775, %rd774, 28;
	add.s64 	%rd776, %rd134, %rd775;
	mov.b16 	%rs123, 0;
	st.u8 	[%rd776], %rs123;
	st.u8 	[%rd776+1], %rs123;
	mov.b32 	%r899, 3608;
	st.u32 	[%rd776+4], %r899;
	mov.b16 	%rs124, 1;
	st.u8 	[%rd776+3], %rs124;
	mov.b32 	%r900, 48;
	st.u32 	[%rd776+8], %r900;
	mov.b32 	%r901, -1;
	st.u32 	[%rd776+16], %r901;
	ld.shared.u64 	%rd777, [m_Local_$_0];
	add.s64 	%rd778, %rd777, %rd775;
	mov.b32 	%r902, 0;
	st.u32 	[%rd778+32], %r902;
	ld.shared.u64 	%rd779, [m_Local_$_0];
	add.s64 	%rd780, %rd779, %rd775;
	st.u32 	[%rd780+36], %r902;
	ld.shared.u64 	%rd781, [m_Local_$_0];
	add.s64 	%rd782, %rd781, %rd775;
	st.u32 	[%rd782+40], %r902;
	ld.local.u32 	%r903, [%rd2];
	setp.eq.s32 	%p548, %r903, 0;
$L__BB4_450:
	mov.b32 	%r1127, 0;
	not.pred 	%p444, %p548;
	@%p444 bra 	$L__BB4_456;
	setp.ne.s32 	%p445, %r1126, -1;
	@%p445 bra 	$L__BB4_453;
	mov.b32 	%r913, 21352;
	st.local.u32 	[%rd2], %r913;
	bra.uni 	$L__BB4_456;
$L__BB4_453:
	ld.shared.u64 	%rd783, [m_Local_$_0];
	mul.wide.s32 	%rd137, %r1126, 16;
	add.s64 	%rd784, %rd783, %rd137;
	st.u32 	[%rd784+40], %r259;
	ld.local.u32 	%r908, [%rd2];
	setp.ne.s32 	%p446, %r908, 0;
	@%p446 bra 	$L__BB4_456;
	ld.shared.u64 	%rd785, [m_Local_$_0];
	add.s64 	%rd786, %rd785, %rd137;
	st.u32 	[%rd786+36], %r1125;
	ld.local.u32 	%r910, [%rd2];
	setp.ne.s32 	%p447, %r910, 0;
	@%p447 bra 	$L__BB4_456;
	ld.shared.u64 	%rd787, [m_Local_$_0];
	add.s64 	%rd788, %rd787, %rd137;
	st.u32 	[%rd788+32], %r252;
	ld.local.u32 	%r911, [%rd2];
	setp.eq.s32 	%p448, %r911, 0;
	selp.b32 	%r1127, %r1126, 0, %p448;
$L__BB4_456:
	st.local.u32 	[%rd2], %r1127;
	bra.uni 	$L__BB4_458;
$L__BB4_457:
	cvt.u64.u32 	%rd789, %r1123;
	add.s64 	%rd790, %rd135, %rd789;
	mov.b32 	%r914, 0;
	st.u32 	[%rd790+32], %r914;
$L__BB4_458:
	ld.shared.u64 	%rd138, [m_Local_$_0];
	add.s64 	%rd139, %rd138, %rd133;
	ld.u32 	%r264, [%rd139+12];
	setp.lt.s32 	%p449, %r258, %r264;
	@%p449 bra 	$L__BB4_468;
	ld.shared.u64 	%rd791, [m_Local_$_1];
	atom.global.add.u64 	%rd792, [%rd1+8], 48;
	add.s64 	%rd793, %rd792, 56;
	setp.ge.u64 	%p450, %rd793, %rd791;
	shr.u64 	%rd140, %rd792, 4;
	cvt.u32.u64 	%r1128, %rd140;
	setp.eq.s32 	%p451, %r1128, -1;
	or.pred  	%p452, %p450, %p451;
	@%p452 bra 	$L__BB4_461;
	shl.b64 	%rd794, %rd140, 32;
	shr.s64 	%rd795, %rd794, 28;
	add.s64 	%rd796, %rd138, %rd795;
	mov.b16 	%rs125, 0;
	st.u8 	[%rd796], %rs125;
	st.u8 	[%rd796+1], %rs125;
	mov.b32 	%r915, 3608;
	st.u32 	[%rd796+4], %r915;
	mov.b16 	%rs126, 1;
	st.u8 	[%rd796+3], %rs126;
	mov.b32 	%r916, 48;
	st.u32 	[%rd796+8], %r916;
	mov.b32 	%r917, -1;
	st.u32 	[%rd796+16], %r917;
	ld.shared.u64 	%rd797, [m_Local_$_0];
	add.s64 	%rd798, %rd797, %rd795;
	mov.b32 	%r918, 0;
	st.u32 	[%rd798+32], %r918;
	ld.shared.u64 	%rd799, [m_Local_$_0];
	add.s64 	%rd800, %rd799, %rd795;
	st.u32 	[%rd800+36], %r918;
	ld.shared.u64 	%rd801, [m_Local_$_0];
	add.s64 	%rd802, %rd801, %rd795;
	st.u32 	[%rd802+40], %r918;
	ld.local.u32 	%r919, [%rd2];
	setp.eq.s32 	%p549, %r919, 0;
	bra.uni 	$L__BB4_462;
$L__BB4_461:
	mov.b32 	%r921, 21106;
	st.local.u32 	[%rd2], %r921;
	mov.b32 	%r1128, -1;
	mov.pred 	%p549, 0;
$L__BB4_462:
	mov.b32 	%r1129, 0;
	not.pred 	%p454, %p549;
	@%p454 bra 	$L__BB4_467;
	setp.eq.s32 	%p455, %r1128, -1;
	@%p455 bra 	$L__BB4_537;
	ld.shared.u64 	%rd803, [m_Local_$_0];
	mul.wide.s32 	%rd141, %r1128, 16;
	add.s64 	%rd804, %rd803, %rd141;
	st.u32 	[%rd804+40], %r264;
	ld.local.u32 	%r924, [%rd2];
	setp.eq.s32 	%p456, %r924, 0;
	@%p456 bra 	$L__BB4_465;
	bra.uni 	$L__BB4_467;
$L__BB4_465:
	ld.shared.u64 	%rd805, [m_Local_$_0];
	add.s64 	%rd806, %rd805, %rd141;
	st.u32 	[%rd806+36], %r258;
	ld.local.u32 	%r926, [%rd2];
	setp.ne.s32 	%p457, %r926, 0;
	@%p457 bra 	$L__BB4_467;
	ld.shared.u64 	%rd807, [m_Local_$_0];
	add.s64 	%rd808, %rd807, %rd141;
	st.u32 	[%rd808+32], %r252;
	ld.local.u32 	%r927, [%rd2];
	setp.eq.s32 	%p458, %r927, 0;
	selp.b32 	%r1129, %r1128, 0, %p458;
$L__BB4_467:
	st.local.u32 	[%rd2], %r1129;
	bra.uni 	$L__BB4_469;
$L__BB4_468:
	add.s32 	%r930, %r1123, 4;
	cvt.u64.u32 	%rd809, %r930;
	add.s64 	%rd810, %rd139, %rd809;
	mov.b32 	%r931, 0;
	st.u32 	[%rd810+32], %r931;
$L__BB4_469:
	add.s32 	%r1125, %r1125, 2;
	add.s32 	%r1124, %r1124, 2;
	add.s32 	%r1123, %r1123, 8;
	setp.ne.s32 	%p459, %r1124, 0;
	@%p459 bra 	$L__BB4_446;
$L__BB4_470:
	and.b32  	%r932, %r248, 1;
	setp.eq.b32 	%p460, %r932, 1;
	not.pred 	%p461, %p460;
	@%p461 bra 	$L__BB4_482;
	ld.shared.u64 	%rd142, [m_Local_$_0];
	add.s64 	%rd143, %rd142, %rd133;
	ld.u32 	%r273, [%rd143+12];
	setp.lt.s32 	%p462, %r272, %r273;
	@%p462 bra 	$L__BB4_481;
	ld.shared.u64 	%rd811, [m_Local_$_1];
	atom.global.add.u64 	%rd812, [%rd1+8], 48;
	add.s64 	%rd813, %rd812, 56;
	setp.ge.u64 	%p463, %rd813, %rd811;
	shr.u64 	%rd144, %rd812, 4;
	cvt.u32.u64 	%r1131, %rd144;
	setp.eq.s32 	%p464, %r1131, -1;
	or.pred  	%p465, %p463, %p464;
	@%p465 bra 	$L__BB4_474;
	shl.b64 	%rd814, %rd144, 32;
	shr.s64 	%rd815, %rd814, 28;
	add.s64 	%rd816, %rd142, %rd815;
	mov.b16 	%rs127, 0;
	st.u8 	[%rd816], %rs127;
	st.u8 	[%rd816+1], %rs127;
	mov.b32 	%r933, 3608;
	st.u32 	[%rd816+4], %r933;
	mov.b16 	%rs128, 1;
	st.u8 	[%rd816+3], %rs128;
	mov.b32 	%r934, 48;
	st.u32 	[%rd816+8], %r934;
	mov.b32 	%r935, -1;
	st.u32 	[%rd816+16], %r935;
	ld.shared.u64 	%rd817, [m_Local_$_0];
	add.s64 	%rd818, %rd817, %rd815;
	mov.b32 	%r936, 0;
	st.u32 	[%rd818+32], %r936;
	ld.shared.u64 	%rd819, [m_Local_$_0];
	add.s64 	%rd820, %rd819, %rd815;
	st.u32 	[%rd820+36], %r936;
	ld.shared.u64 	%rd821, [m_Local_$_0];
	add.s64 	%rd822, %rd821, %rd815;
	st.u32 	[%rd822+40], %r936;
	ld.local.u32 	%r937, [%rd2];
	setp.eq.s32 	%p550, %r937, 0;
	bra.uni 	$L__BB4_475;
$L__BB4_474:
	mov.b32 	%r939, 21106;
	st.local.u32 	[%rd2], %r939;
	mov.b32 	%r1131, -1;
	mov.pred 	%p550, 0;
$L__BB4_475:
	mov.b32 	%r1132, 0;
	not.pred 	%p467, %p550;
	@%p467 bra 	$L__BB4_480;
	setp.eq.s32 	%p468, %r1131, -1;
	@%p468 bra 	$L__BB4_538;
	ld.shared.u64 	%rd823, [m_Local_$_0];
	mul.wide.s32 	%rd145, %r1131, 16;
	add.s64 	%rd824, %rd823, %rd145;
	st.u32 	[%rd824+40], %r273;
	ld.local.u32 	%r942, [%rd2];
	setp.eq.s32 	%p469, %r942, 0;
	@%p469 bra 	$L__BB4_478;
	bra.uni 	$L__BB4_480;
$L__BB4_478:
	ld.shared.u64 	%rd825, [m_Local_$_0];
	add.s64 	%rd826, %rd825, %rd145;
	st.u32 	[%rd826+36], %r272;
	ld.local.u32 	%r944, [%rd2];
	setp.ne.s32 	%p470, %r944, 0;
	@%p470 bra 	$L__BB4_480;
	ld.shared.u64 	%rd827, [m_Local_$_0];
	add.s64 	%rd828, %rd827, %rd145;
	st.u32 	[%rd828+32], %r252;
	ld.local.u32 	%r945, [%rd2];
	setp.eq.s32 	%p471, %r945, 0;
	selp.b32 	%r1132, %r1131, 0, %p471;
$L__BB4_480:
	st.local.u32 	[%rd2], %r1132;
	bra.uni 	$L__BB4_482;
$L__BB4_481:
	shl.b32 	%r948, %r272, 2;
	cvt.u64.u32 	%rd829, %r948;
	add.s64 	%rd830, %rd143, %rd829;
	mov.b32 	%r949, 0;
	st.u32 	[%rd830+32], %r949;
$L__BB4_482:
	setp.lt.s32 	%p472, %r248, 1;
	@%p472 bra 	$L__BB4_513;
	mul.wide.s32 	%rd146, %r252, 16;
	neg.s32 	%r1134, %r248;
	mov.b32 	%r1133, 0;
	mov.u32 	%r1135, %r1133;
$L__BB4_484:
	setp.ne.s32 	%p473, %r199, -1;
	@%p473 bra 	$L__BB4_486;
	mov.b32 	%r967, 21352;
	st.local.u32 	[%rd2], %r967;
	mov.b16 	%rs150, 0;
	bra.uni 	$L__BB4_498;
$L__BB4_486:
	ld.shared.u64 	%rd147, [m_Local_$_0];
	add.s64 	%rd148, %rd147, %rd131;
	ld.u32 	%r282, [%rd148+12];
	setp.lt.s32 	%p474, %r1135, %r282;
	@%p474 bra 	$L__BB4_497;
	ld.shared.u64 	%rd831, [m_Local_$_1];
	atom.global.add.u64 	%rd832, [%rd1+8], 48;
	add.s64 	%rd833, %rd832, 56;
	setp.lt.u64 	%p475, %rd833, %rd831;
	shr.u64 	%rd149, %rd832, 4;
	cvt.u32.u64 	%r1136, %rd149;
	setp.ne.s32 	%p476, %r1136, -1;
	and.pred  	%p477, %p475, %p476;
	@%p477 bra 	$L__BB4_489;
	mov.b32 	%r958, 21106;
	st.local.u32 	[%rd2], %r958;
	mov.b32 	%r1136, -1;
	mov.pred 	%p551, 0;
	bra.uni 	$L__BB4_490;
$L__BB4_489:
	shl.b64 	%rd834, %rd149, 32;
	shr.s64 	%rd835, %rd834, 28;
	add.s64 	%rd836, %rd147, %rd835;
	mov.b16 	%rs129, 0;
	st.u8 	[%rd836], %rs129;
	st.u8 	[%rd836+1], %rs129;
	mov.b32 	%r952, 3608;
	st.u32 	[%rd836+4], %r952;
	mov.b16 	%rs130, 1;
	st.u8 	[%rd836+3], %rs130;
	mov.b32 	%r953, 48;
	st.u32 	[%rd836+8], %r953;
	mov.b32 	%r954, -1;
	st.u32 	[%rd836+16], %r954;
	ld.shared.u64 	%rd837, [m_Local_$_0];
	add.s64 	%rd838, %rd837, %rd835;
	mov.b32 	%r955, 0;
	st.u32 	[%rd838+32], %r955;
	ld.shared.u64 	%rd839, [m_Local_$_0];
	add.s64 	%rd840, %rd839, %rd835;
	st.u32 	[%rd840+36], %r955;
	ld.shared.u64 	%rd841, [m_Local_$_0];
	add.s64 	%rd842, %rd841, %rd835;
	st.u32 	[%rd842+40], %r955;
	ld.local.u32 	%r956, [%rd2];
	setp.eq.s32 	%p551, %r956, 0;
$L__BB4_490:
	mov.b32 	%r1137, 0;
	not.pred 	%p479, %p551;
	@%p479 bra 	$L__BB4_496;
	setp.ne.s32 	%p480, %r1136, -1;
	@%p480 bra 	$L__BB4_493;
	mov.b32 	%r966, 21352;
	st.local.u32 	[%rd2], %r966;
	bra.uni 	$L__BB4_496;
$L__BB4_493:
	ld.shared.u64 	%rd843, [m_Local_$_0];
	mul.wide.s32 	%rd150, %r1136, 16;
	add.s64 	%rd844, %rd843, %rd150;
	st.u32 	[%rd844+40], %r282;
	ld.local.u32 	%r961, [%rd2];
	setp.ne.s32 	%p481, %r961, 0;
	@%p481 bra 	$L__BB4_496;
	ld.shared.u64 	%rd845, [m_Local_$_0];
	add.s64 	%rd846, %rd845, %rd150;
	st.u32 	[%rd846+36], %r1135;
	ld.local.u32 	%r963, [%rd2];
	setp.ne.s32 	%p482, %r963, 0;
	@%p482 bra 	$L__BB4_496;
	ld.shared.u64 	%rd847, [m_Local_$_0];
	add.s64 	%rd848, %rd847, %rd150;
	st.u32 	[%rd848+32], %r199;
	ld.local.u32 	%r964, [%rd2];
	setp.eq.s32 	%p483, %r964, 0;
	selp.b32 	%r1137, %r1136, 0, %p483;
$L__BB4_496:
	st.local.u32 	[%rd2], %r1137;
	mov.b16 	%rs150, 0;
	bra.uni 	$L__BB4_498;
$L__BB4_497:
	cvt.u64.u32 	%rd849, %r1133;
	add.s64 	%rd850, %rd148, %rd849;
	ld.u8 	%rs150, [%rd850+32];
$L__BB4_498:
	setp.ne.s32 	%p484, %r252, -1;
	@%p484 bra 	$L__BB4_500;
	mov.b32 	%r984, 21352;
	st.local.u32 	[%rd2], %r984;
	bra.uni 	$L__BB4_512;
$L__BB4_500:
	ld.shared.u64 	%rd151, [m_Local_$_0];
	add.s64 	%rd152, %rd151, %rd146;
	ld.u32 	%r287, [%rd152+12];
	setp.lt.s32 	%p485, %r1135, %r287;
	@%p485 bra 	$L__BB4_511;
	ld.shared.u64 	%rd851, [m_Local_$_1];
	atom.global.add.u64 	%rd852, [%rd1+8], 48;
	add.s64 	%rd853, %rd852, 56;
	setp.lt.u64 	%p486, %rd853, %rd851;
	shr.u64 	%rd153, %rd852, 4;
	cvt.u32.u64 	%r1138, %rd153;
	setp.ne.s32 	%p487, %r1138, -1;
	and.pred  	%p488, %p486, %p487;
	@%p488 bra 	$L__BB4_503;
	mov.b32 	%r974, 21106;
	st.local.u32 	[%rd2], %r974;
	mov.b32 	%r1138, -1;
	mov.pred 	%p552, 0;
	bra.uni 	$L__BB4_504;
$L__BB4_503:
	shl.b64 	%rd854, %rd153, 32;
	shr.s64 	%rd855, %rd854, 28;
	add.s64 	%rd856, %rd151, %rd855;
	mov.b16 	%rs133, 0;
	st.u8 	[%rd856], %rs133;
	st.u8 	[%rd856+1], %rs133;
	mov.b32 	%r968, 3608;
	st.u32 	[%rd856+4], %r968;
	mov.b16 	%rs134, 1;
	st.u8 	[%rd856+3], %rs134;
	mov.b32 	%r969, 48;
	st.u32 	[%rd856+8], %r969;
	mov.b32 	%r970, -1;
	st.u32 	[%rd856+16], %r970;
	ld.shared.u64 	%rd857, [m_Local_$_0];
	add.s64 	%rd858, %rd857, %rd855;
	mov.b32 	%r971, 0;
	st.u32 	[%rd858+32], %r971;
	ld.shared.u64 	%rd859, [m_Local_$_0];
	add.s64 	%rd860, %rd859, %rd855;
	st.u32 	[%rd860+36], %r971;
	ld.shared.u64 	%rd861, [m_Local_$_0];
	add.s64 	%rd862, %rd861, %rd855;
	st.u32 	[%rd862+40], %r971;
	ld.local.u32 	%r972, [%rd2];
	setp.eq.s32 	%p552, %r972, 0;
$L__BB4_504:
	mov.b32 	%r1139, 0;
	not.pred 	%p490, %p552;
	@%p490 bra 	$L__BB4_510;
	setp.ne.s32 	%p491, %r1138, -1;
	@%p491 bra 	$L__BB4_507;
	mov.b32 	%r982, 21352;
	st.local.u32 	[%rd2], %r982;
	bra.uni 	$L__BB4_510;
$L__BB4_507:
	ld.shared.u64 	%rd863, [m_Local_$_0];
	mul.wide.s32 	%rd154, %r1138, 16;
	add.s64 	%rd864, %rd863, %rd154;
	st.u32 	[%rd864+40], %r287;
	ld.local.u32 	%r977, [%rd2];
	setp.ne.s32 	%p492, %r977, 0;
	@%p492 bra 	$L__BB4_510;
	ld.shared.u64 	%rd865, [m_Local_$_0];
	add.s64 	%rd866, %rd865, %rd154;
	st.u32 	[%rd866+36], %r1135;
	ld.local.u32 	%r979, [%rd2];
	setp.ne.s32 	%p493, %r979, 0;
	@%p493 bra 	$L__BB4_510;
	ld.shared.u64 	%rd867, [m_Local_$_0];
	add.s64 	%rd868, %rd867, %rd154;
	st.u32 	[%rd868+32], %r252;
	ld.local.u32 	%r980, [%rd2];
	setp.eq.s32 	%p494, %r980, 0;
	selp.b32 	%r1139, %r1138, 0, %p494;
$L__BB4_510:
	st.local.u32 	[%rd2], %r1139;
	bra.uni 	$L__BB4_512;
$L__BB4_511:
	cvt.u64.u32 	%rd869, %r1133;
	add.s64 	%rd870, %rd152, %rd869;
	mov.b32 	%r983, 0;
	st.u32 	[%rd870+32], %r983;
	st.u8 	[%rd870+32], %rs150;
$L__BB4_512:
	add.s32 	%r1135, %r1135, 1;
	add.s32 	%r1134, %r1134, 1;
	setp.ne.s32 	%p495, %r1134, 0;
	add.s32 	%r1133, %r1133, 4;
	@%p495 bra 	$L__BB4_484;
$L__BB4_513:
	ld.shared.u64 	%rd871, [m_Local_$_0];
	add.s64 	%rd872, %rd871, %rd129;
	st.u32 	[%rd872+32], %r252;
	ld.shared.u64 	%rd873, [m_Local_$_0];
	add.s64 	%rd874, %rd873, %rd129;
	st.u32 	[%rd874+40], %r248;
	ld.shared.u64 	%rd875, [m_Local_$_0];
	add.s64 	%rd876, %rd875, %rd129;
	mov.b32 	%r985, 0;
	st.u32 	[%rd876+48], %r985;
$L__BB4_514:
	setp.ne.s32 	%p496, %r46, -1;
	@%p496 bra 	$L__BB4_516;
	mov.b32 	%r1004, 21352;
	st.local.u32 	[%rd2], %r1004;
	bra.uni 	$L__BB4_528;
$L__BB4_516:
	ld.shared.u64 	%rd155, [m_Local_$_0];
	mul.wide.s32 	%rd877, %r46, 16;
	add.s64 	%rd156, %rd155, %rd877;
	ld.u32 	%r987, [%rd156+12];
	setp.gt.s32 	%p497, %r1039, -1;
	setp.lt.s32 	%p498, %r1039, %r987;
	and.pred  	%p499, %p497, %p498;
	@%p499 bra 	$L__BB4_527;
	ld.shared.u64 	%rd880, [m_Local_$_1];
	atom.global.add.u64 	%rd881, [%rd1+8], 48;
	add.s64 	%rd882, %rd881, 56;
	setp.lt.u64 	%p500, %rd882, %rd880;
	shr.u64 	%rd157, %rd881, 4;
	cvt.u32.u64 	%r1140, %rd157;
	setp.ne.s32 	%p501, %r1140, -1;
	and.pred  	%p502, %p500, %p501;
	@%p502 bra 	$L__BB4_519;
	mov.b32 	%r995, 21106;
	st.local.u32 	[%rd2], %r995;
	mov.b32 	%r1140, -1;
	mov.pred 	%p553, 0;
	bra.uni 	$L__BB4_520;
$L__BB4_519:
	shl.b64 	%rd883, %rd157, 32;
	shr.s64 	%rd884, %rd883, 28;
	add.s64 	%rd885, %rd155, %rd884;
	mov.b16 	%rs135, 0;
	st.u8 	[%rd885], %rs135;
	st.u8 	[%rd885+1], %rs135;
	mov.b32 	%r989, 3608;
	st.u32 	[%rd885+4], %r989;
	mov.b16 	%rs136, 1;
	st.u8 	[%rd885+3], %rs136;
	mov.b32 	%r990, 48;
	st.u32 	[%rd885+8], %r990;
	mov.b32 	%r991, -1;
	st.u32 	[%rd885+16], %r991;
	ld.shared.u64 	%rd886, [m_Local_$_0];
	add.s64 	%rd887, %rd886, %rd884;
	mov.b32 	%r992, 0;
	st.u32 	[%rd887+32], %r992;
	ld.shared.u64 	%rd888, [m_Local_$_0];
	add.s64 	%rd889, %rd888, %rd884;
	st.u32 	[%rd889+36], %r992;
	ld.shared.u64 	%rd890, [m_Local_$_0];
	add.s64 	%rd891, %rd890, %rd884;
	st.u32 	[%rd891+40], %r992;
	ld.local.u32 	%r993, [%rd2];
	setp.eq.s32 	%p553, %r993, 0;
$L__BB4_520:
	mov.b32 	%r1141, 0;
	not.pred 	%p504, %p553;
	@%p504 bra 	$L__BB4_526;
	setp.ne.s32 	%p505, %r1140, -1;
	@%p505 bra 	$L__BB4_523;
	mov.b32 	%r1003, 21352;
	st.local.u32 	[%rd2], %r1003;
	bra.uni 	$L__BB4_526;
$L__BB4_523:
	ld.shared.u64 	%rd892, [m_Local_$_0];
	mul.wide.s32 	%rd158, %r1140, 16;
	add.s64 	%rd893, %rd892, %rd158;
	st.u32 	[%rd893+40], %r987;
	ld.local.u32 	%r998, [%rd2];
	setp.ne.s32 	%p506, %r998, 0;
	@%p506 bra 	$L__BB4_526;
	ld.shared.u64 	%rd894, [m_Local_$_0];
	add.s64 	%rd895, %rd894, %rd158;
	st.u32 	[%rd895+36], %r1039;
	ld.local.u32 	%r1000, [%rd2];
	setp.ne.s32 	%p507, %r1000, 0;
	@%p507 bra 	$L__BB4_526;
	ld.shared.u64 	%rd896, [m_Local_$_0];
	add.s64 	%rd897, %rd896, %rd158;
	st.u32 	[%rd897+32], %r46;
	ld.local.u32 	%r1001, [%rd2];
	setp.eq.s32 	%p508, %r1001, 0;
	selp.b32 	%r1141, %r1140, 0, %p508;
$L__BB4_526:
	st.local.u32 	[%rd2], %r1141;
	bra.uni 	$L__BB4_528;
$L__BB4_527:
	shl.b32 	%r988, %r1039, 2;
	cvt.u64.u32 	%rd878, %r988;
	add.s64 	%rd879, %rd156, %rd878;
	st.u32 	[%rd879+32], %r247;
$L__BB4_528:
	st.param.b32 	[func_retval0], %r46;
	ret;
$L__BB4_529:
	mov.b32 	%r432, 21352;
	st.local.u32 	[%rd2], %r432;
	bra.uni 	$L__BB4_99;
$L__BB4_530:
	mov.b32 	%r450, 21352;
	st.local.u32 	[%rd2], %r450;
	bra.uni 	$L__BB4_112;
$L__BB4_531:
	mov.b32 	%r578, 21352;
	st.local.u32 	[%rd2], %r578;
	bra.uni 	$L__BB4_225;
$L__BB4_532:
	mov.b32 	%r596, 21352;
	st.local.u32 	[%rd2], %r596;
	bra.uni 	$L__BB4_238;
$L__BB4_533:
	mov.b32 	%r691, 21352;
	st.local.u32 	[%rd2], %r691;
	bra.uni 	$L__BB4_301;
$L__BB4_534:
	mov.b32 	%r709, 21352;
	st.local.u32 	[%rd2], %r709;
	bra.uni 	$L__BB4_314;
$L__BB4_535:
	mov.b32 	%r817, 21352;
	st.local.u32 	[%rd2], %r817;
	bra.uni 	$L__BB4_391;
$L__BB4_536:
	mov.b32 	%r835, 21352;
	st.local.u32 	[%rd2], %r835;
	bra.uni 	$L__BB4_404;
$L__BB4_537:
	mov.b32 	%r929, 21352;
	st.local.u32 	[%rd2], %r929;
	bra.uni 	$L__BB4_467;
$L__BB4_538:
	mov.b32 	%r947, 21352;
	st.local.u32 	[%rd2], %r947;
	bra.uni 	$L__BB4_480;

}
.func  (.param .b32 func_retval0) _Z26java_lang_Integer_parseIntPciPi(
	.param .b64 _Z26java_lang_Integer_parseIntPciPi_param_0,
	.param .b32 _Z26java_lang_Integer_parseIntPciPi_param_1,
	.param .b64 _Z26java_lang_Integer_parseIntPciPi_param_2
)
{
	.local .align 1 .b8 	__local_depot5[330];
	.reg .b64 	%SP;
	.reg .b64 	%SPL;
	.reg .pred 	%p<109>;
	.reg .b16 	%rs<114>;
	.reg .b32 	%r<211>;
	.reg .b64 	%rd<247>;

	mov.u64 	%SPL, __local_depot5;
	ld.param.u64 	%rd89, [_Z26java_lang_Integer_parseIntPciPi_param_0];
	ld.param.u32 	%r76, [_Z26java_lang_Integer_parseIntPciPi_param_1];
	ld.param.u64 	%rd90, [_Z26java_lang_Integer_parseIntPciPi_param_2];
	cvta.to.global.u64 	%rd1, %rd89;
	cvta.to.local.u64 	%rd2, %rd90;
	add.u64 	%rd3, %SPL, 255;
	add.u64 	%rd21, %SPL, 0;
	setp.ne.s32 	%p7, %r76, -1;
	@%p7 bra 	$L__BB5_2;
	mov.b32 	%r78, 21352;
	st.local.u32 	[%rd2], %r78;
	mov.b32 	%r179, 0;
	mov.u32 	%r180, %r179;
	bra.uni 	$L__BB5_3;
$L__BB5_2:
	ld.shared.u64 	%rd93, [m_Local_$_0];
	mul.wide.s32 	%rd94, %r76, 16;
	add.s64 	%rd95, %rd93, %rd94;
	ld.u32 	%r179, [%rd95+32];
	ld.u32 	%r180, [%rd95+40];
$L__BB5_3:
	setp.lt.s32 	%p8, %r180, 1;
	@%p8 bra 	$L__BB5_49;
	mul.wide.s32 	%rd5, %r179, 16;
	setp.eq.s32 	%p9, %r180, 1;
	mov.b32 	%r188, 0;
	@%p9 bra 	$L__BB5_34;
	and.b32  	%r188, %r180, 2147483646;
	neg.s32 	%r182, %r188;
	add.s64 	%rd216, %rd21, 1;
	mov.b32 	%r181, 0;
	mov.u32 	%r183, %r181;
$L__BB5_6:
	setp.ne.s32 	%p10, %r179, -1;
	add.s32 	%r10, %r183, 1;
	@%p10 bra 	$L__BB5_8;
	mov.b32 	%r96, 21352;
	st.local.u32 	[%rd2], %r96;
	mov.b16 	%rs111, 0;
	bra.uni 	$L__BB5_20;
$L__BB5_8:
	ld.shared.u64 	%rd8, [m_Local_$_0];
	add.s64 	%rd9, %rd8, %rd5;
	ld.u32 	%r11, [%rd9+12];
	setp.lt.s32 	%p11, %r183, %r11;
	@%p11 bra 	$L__BB5_19;
	ld.shared.u64 	%rd96, [m_Local_$_1];
	atom.global.add.u64 	%rd97, [%rd1+8], 48;
	add.s64 	%rd98, %rd97, 56;
	setp.lt.u64 	%p12, %rd98, %rd96;
	shr.u64 	%rd10, %rd97, 4;
	cvt.u32.u64 	%r184, %rd10;
	setp.ne.s32 	%p13, %r184, -1;
	and.pred  	%p14, %p12, %p13;
	@%p14 bra 	$L__BB5_11;
	mov.b32 	%r87, 21106;
	st.local.u32 	[%rd2], %r87;
	mov.b32 	%r184, -1;
	mov.pred 	%p106, 0;
	bra.uni 	$L__BB5_12;
$L__BB5_11:
	shl.b64 	%rd99, %rd10, 32;
	shr.s64 	%rd100, %rd99, 28;
	add.s64 	%rd101, %rd8, %rd100;
	mov.b16 	%rs12, 0;
	st.u8 	[%rd101], %rs12;
	st.u8 	[%rd101+1], %rs12;
	mov.b32 	%r81, 3608;
	st.u32 	[%rd101+4], %r81;
	mov.b16 	%rs13, 1;
	st.u8 	[%rd101+3], %rs13;
	mov.b32 	%r82, 48;
	st.u32 	[%rd101+8], %r82;
	mov.b32 	%r83, -1;
	st.u32 	[%rd101+16], %r83;
	ld.shared.u64 	%rd102, [m_Local_$_0];
	add.s64 	%rd103, %rd102, %rd100;
	mov.b32 	%r84, 0;
	st.u32 	[%rd103+32], %r84;
	ld.shared.u64 	%rd104, [m_Local_$_0];
	add.s64 	%rd105, %rd104, %rd100;
	st.u32 	[%rd105+36], %r84;
	ld.shared.u64 	%rd106, [m_Local_$_0];
	add.s64 	%rd107, %rd106, %rd100;
	st.u32 	[%rd107+40], %r84;
	ld.local.u32 	%r85, [%rd2];
	setp.eq.s32 	%p106, %r85, 0;
$L__BB5_12:
	mov.b32 	%r185, 0;
	not.pred 	%p16, %p106;
	@%p16 bra 	$L__BB5_18;
	setp.ne.s32 	%p17, %r184, -1;
	@%p17 bra 	$L__BB5_15;
	mov.b32 	%r95, 21352;
	st.local.u32 	[%rd2], %r95;
	bra.uni 	$L__BB5_18;
$L__BB5_15:
	ld.shared.u64 	%rd108, [m_Local_$_0];
	mul.wide.s32 	%rd11, %r184, 16;
	add.s64 	%rd109, %rd108, %rd11;
	st.u32 	[%rd109+40], %r11;
	ld.local.u32 	%r90, [%rd2];
	setp.ne.s32 	%p18, %r90, 0;
	@%p18 bra 	$L__BB5_18;
	ld.shared.u64 	%rd110, [m_Local_$_0];
	add.s64 	%rd111, %rd110, %rd11;
	st.u32 	[%rd111+36], %r183;
	ld.local.u32 	%r92, [%rd2];
	setp.ne.s32 	%p19, %r92, 0;
	@%p19 bra 	$L__BB5_18;
	ld.shared.u64 	%rd112, [m_Local_$_0];
	add.s64 	%rd113, %rd112, %rd11;
	st.u32 	[%rd113+32], %r179;
	ld.local.u32 	%r93, [%rd2];
	setp.eq.s32 	%p20, %r93, 0;
	selp.b32 	%r185, %r184, 0, %p20;
$L__BB5_18:
	st.local.u32 	[%rd2], %r185;
	mov.b16 	%rs111, 0;
	bra.uni 	$L__BB5_20;
$L__BB5_19:
	cvt.u64.u32 	%rd114, %r181;
	add.s64 	%rd115, %rd9, %rd114;
	ld.u8 	%rs111, [%rd115+32];
$L__BB5_20:
	setp.eq.s32 	%p21, %r179, -1;
	st.local.u8 	[%rd216+-1], %rs111;
	@%p21 bra 	$L__BB5_32;
	ld.shared.u64 	%rd12, [m_Local_$_0];
	add.s64 	%rd13, %rd12, %rd5;
	ld.u32 	%r16, [%rd13+12];
	setp.lt.s32 	%p22, %r10, %r16;
	@%p22 bra 	$L__BB5_31;
	ld.shared.u64 	%rd116, [m_Local_$_1];
	atom.global.add.u64 	%rd117, [%rd1+8], 48;
	add.s64 	%rd118, %rd117, 56;
	setp.ge.u64 	%p23, %rd118, %rd116;
	shr.u64 	%rd14, %rd117, 4;
	cvt.u32.u64 	%r186, %rd14;
	setp.eq.s32 	%p24, %r186, -1;
	or.pred  	%p25, %p23, %p24;
	@%p25 bra 	$L__BB5_24;
	shl.b64 	%rd119, %rd14, 32;
	shr.s64 	%rd120, %rd119, 28;
	add.s64 	%rd121, %rd12, %rd120;
	mov.b16 	%rs16, 0;
	st.u8 	[%rd121], %rs16;
	st.u8 	[%rd121+1], %rs16;
	mov.b32 	%r97, 3608;
	st.u32 	[%rd121+4], %r97;
	mov.b16 	%rs17, 1;
	st.u8 	[%rd121+3], %rs17;
	mov.b32 	%r98, 48;
	st.u32 	[%rd121+8], %r98;
	mov.b32 	%r99, -1;
	st.u32 	[%rd121+16], %r99;
	ld.shared.u64 	%rd122, [m_Local_$_0];
	add.s64 	%rd123, %rd122, %rd120;
	mov.b32 	%r100, 0;
	st.u32 	[%rd123+32], %r100;
	ld.shared.u64 	%rd124, [m_Local_$_0];
	add.s64 	%rd125, %rd124, %rd120;
	st.u32 	[%rd125+36], %r100;
	ld.shared.u64 	%rd126, [m_Local_$_0];
	add.s64 	%rd127, %rd126, %rd120;
	st.u32 	[%rd127+40], %r100;
	ld.local.u32 	%r101, [%rd2];
	setp.eq.s32 	%p107, %r101, 0;
	bra.uni 	$L__BB5_25;
$L__BB5_24:
	mov.b32 	%r103, 21106;
	st.local.u32 	[%rd2], %r103;
	mov.b32 	%r186, -1;
	mov.pred 	%p107, 0;
$L__BB5_25:
	mov.b32 	%r187, 0;
	not.pred 	%p27, %p107;
	@%p27 bra 	$L__BB5_30;
	setp.eq.s32 	%p28, %r186, -1;
	@%p28 bra 	$L__BB5_108;
	ld.shared.u64 	%rd128, [m_Local_$_0];
	mul.wide.s32 	%rd15, %r186, 16;
	add.s64 	%rd129, %rd128, %rd15;
	st.u32 	[%rd129+40], %r16;
	ld.local.u32 	%r106, [%rd2];
	setp.eq.s32 	%p29, %r106, 0;
	@%p29 bra 	$L__BB5_28;
	bra.uni 	$L__BB5_30;
$L__BB5_28:
	ld.shared.u64 	%rd130, [m_Local_$_0];
	add.s64 	%rd131, %rd130, %rd15;
	st.u32 	[%rd131+36], %r10;
	ld.local.u32 	%r108, [%rd2];
	setp.ne.s32 	%p30, %r108, 0;
	@%p30 bra 	$L__BB5_30;
	ld.shared.u64 	%rd132, [m_Local_$_0];
	add.s64 	%rd133, %rd132, %rd15;
	st.u32 	[%rd133+32], %r179;
	ld.local.u32 	%r109, [%rd2];
	setp.eq.s32 	%p31, %r109, 0;
	selp.b32 	%r187, %r186, 0, %p31;
$L__BB5_30:
	st.local.u32 	[%rd2], %r187;
	mov.b16 	%rs112, 0;
	bra.uni 	$L__BB5_33;
$L__BB5_31:
	add.s32 	%r112, %r181, 4;
	cvt.u64.u32 	%rd134, %r112;
	add.s64 	%rd135, %rd13, %rd134;
	ld.u8 	%rs112, [%rd135+32];
	bra.uni 	$L__BB5_33;
$L__BB5_32:
	mov.b32 	%r113, 21352;
	st.local.u32 	[%rd2], %r113;
	mov.b16 	%rs112, 0;
$L__BB5_33:
	st.local.u8 	[%rd216], %rs112;
	add.s32 	%r183, %r183, 2;
	add.s32 	%r182, %r182, 2;
	add.s64 	%rd216, %rd216, 2;
	add.s32 	%r181, %r181, 8;
	setp.ne.s32 	%p32, %r182, 0;
	@%p32 bra 	$L__BB5_6;
$L__BB5_34:
	and.b32  	%r114, %r180, 1;
	setp.eq.b32 	%p33, %r114, 1;
	not.pred 	%p34, %p33;
	@%p34 bra 	$L__BB5_49;
	setp.eq.s32 	%p35, %r179, -1;
	@%p35 bra 	$L__BB5_47;
	ld.shared.u64 	%rd17, [m_Local_$_0];
	add.s64 	%rd18, %rd17, %rd5;
	ld.u32 	%r25, [%rd18+12];
	setp.lt.s32 	%p36, %r188, %r25;
	@%p36 bra 	$L__BB5_46;
	ld.shared.u64 	%rd136, [m_Local_$_1];
	atom.global.add.u64 	%rd137, [%rd1+8], 48;
	add.s64 	%rd138, %rd137, 56;
	setp.ge.u64 	%p37, %rd138, %rd136;
	shr.u64 	%rd19, %rd137, 4;
	cvt.u32.u64 	%r189, %rd19;
	setp.eq.s32 	%p38, %r189, -1;
	or.pred  	%p39, %p37, %p38;
	@%p39 bra 	$L__BB5_39;
	shl.b64 	%rd139, %rd19, 32;
	shr.s64 	%rd140, %rd139, 28;
	add.s64 	%rd141, %rd17, %rd140;
	mov.b16 	%rs20, 0;
	st.u8 	[%rd141], %rs20;
	st.u8 	[%rd141+1], %rs20;
	mov.b32 	%r115, 3608;
	st.u32 	[%rd141+4], %r115;
	mov.b16 	%rs21, 1;
	st.u8 	[%rd141+3], %rs21;
	mov.b32 	%r116, 48;
	st.u32 	[%rd141+8], %r116;
	mov.b32 	%r117, -1;
	st.u32 	[%rd141+16], %r117;
	ld.shared.u64 	%rd142, [m_Local_$_0];
	add.s64 	%rd143, %rd142, %rd140;
	mov.b32 	%r118, 0;
	st.u32 	[%rd143+32], %r118;
	ld.shared.u64 	%rd144, [m_Local_$_0];
	add.s64 	%rd145, %rd144, %rd140;
	st.u32 	[%rd145+36], %r118;
	ld.shared.u64 	%rd146, [m_Local_$_0];
	add.s64 	%rd147, %rd146, %rd140;
	st.u32 	[%rd147+40], %r118;
	ld.local.u32 	%r119, [%rd2];
	setp.eq.s32 	%p108, %r119, 0;
	bra.uni 	$L__BB5_40;
$L__BB5_39:
	mov.b32 	%r121, 21106;
	st.local.u32 	[%rd2], %r121;
	mov.b32 	%r189, -1;
	mov.pred 	%p108, 0;
$L__BB5_40:
	mov.b32 	%r190, 0;
	not.pred 	%p41, %p108;
	@%p41 bra 	$L__BB5_45;
	setp.eq.s32 	%p42, %r189, -1;
	@%p42 bra 	$L__BB5_109;
	ld.shared.u64 	%rd148, [m_Local_$_0];
	mul.wide.s32 	%rd20, %r189, 16;
	add.s64 	%rd149, %rd148, %rd20;
	st.u32 	[%rd149+40], %r25;
	ld.local.u32 	%r124, [%rd2];
	setp.eq.s32 	%p43, %r124, 0;
	@%p43 bra 	$L__BB5_43;
	bra.uni 	$L__BB5_45;
$L__BB5_43:
	ld.shared.u64 	%rd150, [m_Local_$_0];
	add.s64 	%rd151, %rd150, %rd20;
	st.u32 	[%rd151+36], %r188;
	ld.local.u32 	%r126, [%rd2];
	setp.ne.s32 	%p44, %r126, 0;
	@%p44 bra 	$L__BB5_45;
	ld.shared.u64 	%rd152, [m_Local_$_0];
	add.s64 	%rd153, %rd152, %rd20;
	st.u32 	[%rd153+32], %r179;
	ld.local.u32 	%r127, [%rd2];
	setp.eq.s32 	%p45, %r127, 0;
	selp.b32 	%r190, %r189, 0, %p45;
$L__BB5_45:
	st.local.u32 	[%rd2], %r190;
	mov.b16 	%rs113, 0;
	bra.uni 	$L__BB5_48;
$L__BB5_46:
	shl.b32 	%r130, %r188, 2;
	cvt.u64.u32 	%rd154, %r130;
	add.s64 	%rd155, %rd18, %rd154;
	ld.u8 	%rs113, [%rd155+32];
	bra.uni 	$L__BB5_48;
$L__BB5_47:
	mov.b32 	%r131, 21352;
	st.local.u32 	[%rd2], %r131;
	mov.b16 	%rs113, 0;
$L__BB5_48:
	cvt.u64.u32 	%rd156, %r188;
	add.s64 	%rd157, %rd21, %rd156;
	st.local.u8 	[%rd157], %rs113;
$L__BB5_49:
	cvt.s64.s32 	%rd158, %r180;
	add.s64 	%rd159, %rd21, %rd158;
	mov.b16 	%rs24, 0;
	st.local.u8 	[%rd159], %rs24;
$L__BB5_50:
	ld.local.u8 	%rs25, [%rd21];
	add.s16 	%rs26, %rs25, -9;
	setp.lt.u16 	%p46, %rs26, 5;
	@%p46 bra 	$L__BB5_110;
	setp.eq.s16 	%p47, %rs25, 32;
	@%p47 bra 	$L__BB5_110;
	setp.eq.s16 	%p48, %rs25, 45;
	@%p48 bra 	$L__BB5_53;
	bra.uni 	$L__BB5_80;
$L__BB5_53:
	mov.b16 	%rs27, 0;
	st.local.u8 	[%rd3], %rs27;
	mov.b16 	%rs28, 1;
	st.local.u8 	[%rd3+1], %rs28;
	mov.b16 	%rs29, 2;
	st.local.u8 	[%rd3+2], %rs29;
	mov.b16 	%rs30, 3;
	st.local.u8 	[%rd3+3], %rs30;
	mov.b16 	%rs31, 4;
	st.local.u8 	[%rd3+4], %rs31;
	mov.b16 	%rs32, 5;
	st.local.u8 	[%rd3+5], %rs32;
	mov.b16 	%rs33, 6;
	st.local.u8 	[%rd3+6], %rs33;
	mov.b16 	%rs34, 7;
	st.local.u8 	[%rd3+7], %rs34;
	mov.b16 	%rs35, 8;
	st.local.u8 	[%rd3+8], %rs35;
	mov.b16 	%rs36, 9;
	st.local.u8 	[%rd3+9], %rs36;
	mov.b16 	%rs37, 100;
	st.local.u8 	[%rd3+10], %rs37;
	st.local.u8 	[%rd3+11], %rs37;
	st.local.u8 	[%rd3+12], %rs37;
	st.local.u8 	[%rd3+13], %rs37;
	st.local.u8 	[%rd3+14], %rs37;
	st.local.u8 	[%rd3+15], %rs37;
	st.local.u8 	[%rd3+16], %rs37;
	mov.b16 	%rs38, 10;
	st.local.u8 	[%rd3+17], %rs38;
	mov.b16 	%rs39, 11;
	st.local.u8 	[%rd3+18], %rs39;
	mov.b16 	%rs40, 12;
	st.local.u8 	[%rd3+19], %rs40;
	mov.b16 	%rs41, 13;
	st.local.u8 	[%rd3+20], %rs41;
	mov.b16 	%rs42, 14;
	st.local.u8 	[%rd3+21], %rs42;
	mov.b16 	%rs43, 15;
	st.local.u8 	[%rd3+22], %rs43;
	mov.b16 	%rs44, 16;
	st.local.u8 	[%rd3+23], %rs44;
	mov.b16 	%rs45, 17;
	st.local.u8 	[%rd3+24], %rs45;
	mov.b16 	%rs46, 18;
	st.local.u8 	[%rd3+25], %rs46;
	mov.b16 	%rs47, 19;
	st.local.u8 	[%rd3+26], %rs47;
	mov.b16 	%rs48, 20;
	st.local.u8 	[%rd3+27], %rs48;
	mov.b16 	%rs49, 21;
	st.local.u8 	[%rd3+28], %rs49;
	mov.b16 	%rs50, 22;
	st.local.u8 	[%rd3+29], %rs50;
	mov.b16 	%rs51, 23;
	st.local.u8 	[%rd3+30], %rs51;
	mov.b16 	%rs52, 24;
	st.local.u8 	[%rd3+31], %rs52;
	mov.b16 	%rs53, 25;
	st.local.u8 	[%rd3+32], %rs53;
	mov.b16 	%rs54, 26;
	st.local.u8 	[%rd3+33], %rs54;
	mov.b16 	%rs55, 27;
	st.local.u8 	[%rd3+34], %rs55;
	mov.b16 	%rs56, 28;
	st.local.u8 	[%rd3+35], %rs56;
	mov.b16 	%rs57, 29;
	st.local.u8 	[%rd3+36], %rs57;
	mov.b16 	%rs58, 30;
	st.local.u8 	[%rd3+37], %rs58;
	mov.b16 	%rs59, 31;
	st.local.u8 	[%rd3+38], %rs59;
	mov.b16 	%rs60, 32;
	st.local.u8 	[%rd3+39], %rs60;
	mov.b16 	%rs61, 33;
	st.local.u8 	[%rd3+40], %rs61;
	mov.b16 	%rs62, 34;
	st.local.u8 	[%rd3+41], %rs62;
	mov.b16 	%rs63, 35;
	st.local.u8 	[%rd3+42], %rs63;
	st.local.u8 	[%rd3+43], %rs37;
	st.local.u8 	[%rd3+44], %rs37;
	st.local.u8 	[%rd3+45], %rs37;
	st.local.u8 	[%rd3+46], %rs37;
	st.local.u8 	[%rd3+47], %rs37;
	st.local.u8 	[%rd3+48], %rs37;
	st.local.u8 	[%rd3+49], %rs38;
	st.local.u8 	[%rd3+50], %rs39;
	st.local.u8 	[%rd3+51], %rs40;
	st.local.u8 	[%rd3+52], %rs41;
	st.local.u8 	[%rd3+53], %rs42;
	st.local.u8 	[%rd3+54], %rs43;
	st.local.u8 	[%rd3+55], %rs44;
	st.local.u8 	[%rd3+56], %rs45;
	st.local.u8 	[%rd3+57], %rs46;
	st.local.u8 	[%rd3+58], %rs47;
	st.local.u8 	[%rd3+59], %rs48;
	st.local.u8 	[%rd3+60], %rs49;
	st.local.u8 	[%rd3+61], %rs50;
	st.local.u8 	[%rd3+62], %rs51;
	st.local.u8 	[%rd3+63], %rs52;
	st.local.u8 	[%rd3+64], %rs53;
	st.local.u8 	[%rd3+65], %rs54;
	st.local.u8 	[%rd3+66], %rs55;
	st.local.u8 	[%rd3+67], %rs56;
	st.local.u8 	[%rd3+68], %rs57;
	st.local.u8 	[%rd3+69], %rs58;
	st.local.u8 	[%rd3+70], %rs59;
	st.local.u8 	[%rd3+71], %rs60;
	st.local.u8 	[%rd3+72], %rs61;
	st.local.u8 	[%rd3+73], %rs62;
	st.local.u8 	[%rd3+74], %rs63;
$L__BB5_54:
	mov.u64 	%rd23, %rd21;
	add.s64 	%rd21, %rd23, 1;
	ld.local.u8 	%rs64, [%rd23+1];
	add.s16 	%rs65, %rs64, -9;
	setp.lt.u16 	%p49, %rs65, 5;
	@%p49 bra 	$L__BB5_54;
	setp.eq.s16 	%p50, %rs64, 32;
	@%p50 bra 	$L__BB5_54;
	setp.ne.s16 	%p51, %rs64, 45;
	@%p51 bra 	$L__BB5_58;
	add.s64 	%rd34, %rd23, 2;
	add.s64 	%rd220, %rd23, 4;
	add.s64 	%rd219, %rd23, 3;
	bra.uni 	$L__BB5_59;
$L__BB5_58:
	setp.eq.s16 	%p52, %rs64, 43;
	selp.u64 	%rd160, 1, 0, %p52;
	add.s64 	%rd161, %rd23, %rd160;
	add.s64 	%rd34, %rd161, 1;
	add.s64 	%rd220, %rd161, 3;
	add.s64 	%rd219, %rd161, 2;
$L__BB5_59:
	ld.local.u8 	%rs66, [%rd34];
	setp.ne.s16 	%p53, %rs66, 48;
	mov.b32 	%r191, 10;
	@%p53 bra 	$L__BB5_62;
	ld.local.u8 	%rs67, [%rd219];
	mov.b32 	%r191, 8;
	or.b16  	%rs68, %rs67, 32;
	setp.eq.s16 	%p54, %rs68, 120;
	mov.u64 	%rd34, %rd219;
	@%p54 bra 	$L__BB5_61;
	bra.uni 	$L__BB5_62;
$L__BB5_61:
	mov.b32 	%r191, 16;
	mov.u64 	%rd34, %rd220;
$L__BB5_62:
	setp.eq.s32 	%p55, %r191, 8;
	@%p55 bra 	$L__BB5_72;
	setp.eq.s32 	%p56, %r191, 10;
	@%p56 bra 	$L__BB5_69;
	setp.ne.s32 	%p57, %r191, 16;
	@%p57 bra 	$L__BB5_75;
	ld.local.s8 	%r136, [%rd34];
	add.s32 	%r196, %r136, -48;
	setp.gt.u32 	%p58, %r196, 74;
	mov.b32 	%r200, 0;
	mov.b64 	%rd231, 0;
	@%p58 bra 	$L__BB5_79;
	mov.b64 	%rd231, 0;
	mov.b32 	%r200, 0;
$L__BB5_67:
	cvt.u64.u32 	%rd164, %r196;
	add.s64 	%rd165, %rd3, %rd164;
	ld.local.u8 	%rs9, [%rd165];
	setp.gt.u16 	%p59, %rs9, 15;
	@%p59 bra 	$L__BB5_79;
	cvt.u64.u16 	%rd166, %rs9;
	setp.gt.u64 	%p60, %rd231, 268435455;
	shl.b64 	%rd167, %rd231, 4;
	sub.s64 	%rd168, 4294967295, %rd167;
	setp.lt.u64 	%p61, %rd168, %rd166;
	selp.b32 	%r138, 1, %r200, %p60;
	selp.b32 	%r200, 1, %r138, %p61;
	add.s64 	%rd231, %rd167, %rd166;
	add.s64 	%rd46, %rd34, 1;
	ld.local.s8 	%r139, [%rd34+1];
	add.s32 	%r196, %r139, -48;
	setp.gt.u32 	%p62, %r196, 74;
	mov.u64 	%rd34, %rd46;
	@%p62 bra 	$L__BB5_79;
	bra.uni 	$L__BB5_67;
$L__BB5_69:
	ld.local.s8 	%r141, [%rd34];
	add.s32 	%r194, %r141, -48;
	setp.gt.u32 	%p63, %r194, 9;
	mov.b32 	%r200, 0;
	mov.b64 	%rd231, 0;
	@%p63 bra 	$L__BB5_79;
	mov.b64 	%rd231, 0;
	mov.b32 	%r200, 0;
$L__BB5_71:
	setp.gt.u64 	%p64, %rd231, 429496729;
	mul.lo.s64 	%rd171, %rd231, 10;
	cvt.u64.u32 	%rd172, %r194;
	sub.s64 	%rd173, 4294967295, %rd171;
	setp.lt.u64 	%p65, %rd173, %rd172;
	selp.b32 	%r143, 1, %r200, %p64;
	selp.b32 	%r200, 1, %r143, %p65;
	add.s64 	%rd231, %rd171, %rd172;
	add.s64 	%rd42, %rd34, 1;
	ld.local.s8 	%r144, [%rd34+1];
	add.s32 	%r194, %r144, -48;
	setp.gt.u32 	%p66, %r194, 9;
	mov.u64 	%rd34, %rd42;
	@%p66 bra 	$L__BB5_79;
	bra.uni 	$L__BB5_71;
$L__BB5_72:
	ld.local.s8 	%r146, [%rd34];
	add.s32 	%r192, %r146, -48;
	setp.gt.u32 	%p67, %r192, 7;
	mov.b32 	%r200, 0;
	mov.b64 	%rd231, 0;
	@%p67 bra 	$L__BB5_79;
	mov.b64 	%rd231, 0;
	mov.b32 	%r200, 0;
$L__BB5_74:
	setp.gt.u64 	%p68, %rd231, 536870911;
	shl.b64 	%rd176, %rd231, 3;
	cvt.u64.u32 	%rd177, %r192;
	selp.b32 	%r200, 1, %r200, %p68;
	add.s64 	%rd231, %rd176, %rd177;
	add.s64 	%rd38, %rd34, 1;
	ld.local.s8 	%r148, [%rd34+1];
	add.s32 	%r192, %r148, -48;
	setp.gt.u32 	%p69, %r192, 7;
	mov.u64 	%rd34, %rd38;
	@%p69 bra 	$L__BB5_79;
	bra.uni 	$L__BB5_74;
$L__BB5_75:
	ld.local.s8 	%r150, [%rd34];
	add.s32 	%r198, %r150, -48;
	setp.gt.u32 	%p70, %r198, 74;
	mov.b32 	%r200, 0;
	mov.b64 	%rd231, 0;
	@%p70 bra 	$L__BB5_79;
	cvt.u64.u32 	%rd47, %r191;
	div.u32 	%r152, -1, %r191;
	cvt.u64.u32 	%rd48, %r152;
	mov.b64 	%rd231, 0;
	mov.b32 	%r200, 0;
$L__BB5_77:
	cvt.u64.u32 	%rd180, %r198;
	add.s64 	%rd181, %rd3, %rd180;
	ld.local.s8 	%r49, [%rd181];
	setp.le.u32 	%p71, %r191, %r49;
	@%p71 bra 	$L__BB5_79;
	setp.gt.u64 	%p72, %rd231, %rd48;
	mul.lo.s64 	%rd183, %rd231, %rd47;
	cvt.u64.u32 	%rd184, %r49;
	sub.s64 	%rd185, 4294967295, %rd183;
	setp.lt.u64 	%p73, %rd185, %rd184;
	selp.b32 	%r153, 1, %r200, %p72;
	selp.b32 	%r200, 1, %r153, %p73;
	add.s64 	%rd231, %rd183, %rd184;
	add.s64 	%rd52, %rd34, 1;
	ld.local.s8 	%r154, [%rd34+1];
	add.s32 	%r198, %r154, -48;
	setp.lt.u32 	%p74, %r198, 75;
	mov.u64 	%rd34, %rd52;
	@%p74 bra 	$L__BB5_77;
$L__BB5_79:
	setp.eq.s16 	%p75, %rs64, 45;
	setp.eq.s32 	%p76, %r200, 0;
	neg.s64 	%rd186, %rd231;
	selp.b64 	%rd187, %rd231, %rd186, %p75;
	selp.b64 	%rd246, %rd187, -4294967295, %p76;
	bra.uni 	$L__BB5_107;
$L__BB5_80:
	setp.eq.s16 	%p77, %rs25, 43;
	selp.u64 	%rd188, 1, 0, %p77;
	add.s64 	%rd56, %rd21, %rd188;
	mov.b16 	%rs69, 0;
	st.local.u8 	[%rd3], %rs69;
	mov.b16 	%rs70, 1;
	st.local.u8 	[%rd3+1], %rs70;
	mov.b16 	%rs71, 2;
	st.local.u8 	[%rd3+2], %rs71;
	mov.b16 	%rs72, 3;
	st.local.u8 	[%rd3+3], %rs72;
	mov.b16 	%rs73, 4;
	st.local.u8 	[%rd3+4], %rs73;
	mov.b16 	%rs74, 5;
	st.local.u8 	[%rd3+5], %rs74;
	mov.b16 	%rs75, 6;
	st.local.u8 	[%rd3+6], %rs75;
	mov.b16 	%rs76, 7;
	st.local.u8 	[%rd3+7], %rs76;
	mov.b16 	%rs77, 8;
	st.local.u8 	[%rd3+8], %rs77;
	mov.b16 	%rs78, 9;
	st.local.u8 	[%rd3+9], %rs78;
	mov.b16 	%rs79, 100;
	st.local.u8 	[%rd3+10], %rs79;
	st.local.u8 	[%rd3+11], %rs79;
	st.local.u8 	[%rd3+12], %rs79;
	st.local.u8 	[%rd3+13], %rs79;
	st.local.u8 	[%rd3+14], %rs79;
	st.local.u8 	[%rd3+15], %rs79;
	st.local.u8 	[%rd3+16], %rs79;
	mov.b16 	%rs80, 10;
	st.local.u8 	[%rd3+17], %rs80;
	mov.b16 	%rs81, 11;
	st.local.u8 	[%rd3+18], %rs81;
	mov.b16 	%rs82, 12;
	st.local.u8 	[%rd3+19], %rs82;
	mov.b16 	%rs83, 13;
	st.local.u8 	[%rd3+20], %rs83;
	mov.b16 	%rs84, 14;
	st.local.u8 	[%rd3+21], %rs84;
	mov.b16 	%rs85, 15;
	st.local.u8 	[%rd3+22], %rs85;
	mov.b16 	%rs86, 16;
	st.local.u8 	[%rd3+23], %rs86;
	mov.b16 	%rs87, 17;
	st.local.u8 	[%rd3+24], %rs87;
	mov.b16 	%rs88, 18;
	st.local.u8 	[%rd3+25], %rs88;
	mov.b16 	%rs89, 19;
	st.local.u8 	[%rd3+26], %rs89;
	mov.b16 	%rs90, 20;
	st.local.u8 	[%rd3+27], %rs90;
	mov.b16 	%rs91, 21;
	st.local.u8 	[%rd3+28], %rs91;
	mov.b16 	%rs92, 22;
	st.local.u8 	[%rd3+29], %rs92;
	mov.b16 	%rs93, 23;
	st.local.u8 	[%rd3+30], %rs93;
	mov.b16 	%rs94, 24;
	st.local.u8 	[%rd3+31], %rs94;
	mov.b16 	%rs95, 25;
	st.local.u8 	[%rd3+32], %rs95;
	mov.b16 	%rs96, 26;
	st.local.u8 	[%rd3+33], %rs96;
	mov.b16 	%rs97, 27;
	st.local.u8 	[%rd3+34], %rs97;
	mov.b16 	%rs98, 28;
	st.local.u8 	[%rd3+35], %rs98;
	mov.b16 	%rs99, 29;
	st.local.u8 	[%rd3+36], %rs99;
	mov.b16 	%rs100, 30;
	st.local.u8 	[%rd3+37], %rs100;
	mov.b16 	%rs101, 31;
	st.local.u8 	[%rd3+38], %rs101;
	mov.b16 	%rs102, 32;
	st.local.u8 	[%rd3+39], %rs102;
	mov.b16 	%rs103, 33;
	st.local.u8 	[%rd3+40], %rs103;
	mov.b16 	%rs104, 34;
	st.local.u8 	[%rd3+41], %rs104;
	mov.b16 	%rs105, 35;
	st.local.u8 	[%rd3+42], %rs105;
	st.local.u8 	[%rd3+43], %rs79;
	st.local.u8 	[%rd3+44], %rs79;
	st.local.u8 	[%rd3+45], %rs79;
	st.local.u8 	[%rd3+46], %rs79;
	st.local.u8 	[%rd3+47], %rs79;
	st.local.u8 	[%rd3+48], %rs79;
	st.local.u8 	[%rd3+49], %rs80;
	st.local.u8 	[%rd3+50], %rs81;
	st.local.u8 	[%rd3+51], %rs82;
	st.local.u8 	[%rd3+52], %rs83;
	st.local.u8 	[%rd3+53], %rs84;
	st.local.u8 	[%rd3+54], %rs85;
	st.local.u8 	[%rd3+55], %rs86;
	st.local.u8 	[%rd3+56], %rs87;
	st.local.u8 	[%rd3+57], %rs88;
	st.local.u8 	[%rd3+58], %rs89;
	st.local.u8 	[%rd3+59], %rs90;
	st.local.u8 	[%rd3+60], %rs91;
	st.local.u8 	[%rd3+61], %rs92;
	st.local.u8 	[%rd3+62], %rs93;
	st.local.u8 	[%rd3+63], %rs94;
	st.local.u8 	[%rd3+64], %rs95;
	st.local.u8 	[%rd3+65], %rs96;
	st.local.u8 	[%rd3+66], %rs97;
	st.local.u8 	[%rd3+67], %rs98;
	st.local.u8 	[%rd3+68], %rs99;
	st.local.u8 	[%rd3+69], %rs100;
	st.local.u8 	[%rd3+70], %rs101;
	st.local.u8 	[%rd3+71], %rs102;
	st.local.u8 	[%rd3+72], %rs103;
	st.local.u8 	[%rd3+73], %rs104;
	st.local.u8 	[%rd3+74], %rs105;
$L__BB5_81:
	ld.local.u8 	%rs106, [%rd56];
	add.s16 	%rs107, %rs106, -9;
	setp.lt.u16 	%p78, %rs107, 5;
	@%p78 bra 	$L__BB5_111;
	setp.eq.s16 	%p79, %rs106, 32;
	@%p79 bra 	$L__BB5_111;
	setp.eq.s16 	%p80, %rs106, 45;
	@%p80 bra 	$L__BB5_84;
	bra.uni 	$L__BB5_85;
$L__BB5_84:
	add.s64 	%rd67, %rd56, 1;
	add.s64 	%rd234, %rd56, 3;
	add.s64 	%rd233, %rd56, 2;
	bra.uni 	$L__BB5_86;
$L__BB5_85:
	setp.eq.s16 	%p81, %rs106, 43;
	selp.u64 	%rd189, 1, 0, %p81;
	add.s64 	%rd67, %rd56, %rd189;
	add.s64 	%rd234, %rd67, 2;
	add.s64 	%rd233, %rd67, 1;
$L__BB5_86:
	ld.local.u8 	%rs108, [%rd67];
	setp.ne.s16 	%p82, %rs108, 48;
	mov.b32 	%r201, 10;
	@%p82 bra 	$L__BB5_89;
	ld.local.u8 	%rs109, [%rd233];
	mov.b32 	%r201, 8;
	or.b16  	%rs110, %rs109, 32;
	setp.eq.s16 	%p83, %rs110, 120;
	mov.u64 	%rd67, %rd233;
	@%p83 bra 	$L__BB5_88;
	bra.uni 	$L__BB5_89;
$L__BB5_88:
	mov.b32 	%r201, 16;
	mov.u64 	%rd67, %rd234;
$L__BB5_89:
	setp.eq.s32 	%p84, %r201, 8;
	@%p84 bra 	$L__BB5_99;
	setp.eq.s32 	%p85, %r201, 10;
	@%p85 bra 	$L__BB5_96;
	setp.ne.s32 	%p86, %r201, 16;
	@%p86 bra 	$L__BB5_102;
	ld.local.s8 	%r159, [%rd67];
	add.s32 	%r206, %r159, -48;
	setp.gt.u32 	%p87, %r206, 74;
	mov.b32 	%r210, 0;
	mov.b64 	%rd245, 0;
	@%p87 bra 	$L__BB5_106;
	mov.b64 	%rd245, 0;
	mov.b32 	%r210, 0;
$L__BB5_94:
	cvt.u64.u32 	%rd192, %r206;
	add.s64 	%rd193, %rd3, %rd192;
	ld.local.u8 	%rs11, [%rd193];
	setp.gt.u16 	%p88, %rs11, 15;
	@%p88 bra 	$L__BB5_106;
	cvt.u64.u16 	%rd194, %rs11;
	setp.gt.u64 	%p89, %rd245, 268435455;
	shl.b64 	%rd195, %rd245, 4;
	sub.s64 	%rd196, 4294967295, %rd195;
	setp.lt.u64 	%p90, %rd196, %rd194;
	selp.b32 	%r161, 1, %r210, %p89;
	selp.b32 	%r210, 1, %r161, %p90;
	add.s64 	%rd245, %rd195, %rd194;
	add.s64 	%rd79, %rd67, 1;
	ld.local.s8 	%r162, [%rd67+1];
	add.s32 	%r206, %r162, -48;
	setp.gt.u32 	%p91, %r206, 74;
	mov.u64 	%rd67, %rd79;
	@%p91 bra 	$L__BB5_106;
	bra.uni 	$L__BB5_94;
$L__BB5_96:
	ld.local.s8 	%r164, [%rd67];
	add.s32 	%r204, %r164, -48;
	setp.gt.u32 	%p92, %r204, 9;
	mov.b32 	%r210, 0;
	mov.b64 	%rd245, 0;
	@%p92 bra 	$L__BB5_106;
	mov.b64 	%rd245, 0;
	mov.b32 	%r210, 0;
$L__BB5_98:
	setp.gt.u64 	%p93, %rd245, 429496729;
	mul.lo.s64 	%rd199, %rd245, 10;
	cvt.u64.u32 	%rd200, %r204;
	sub.s64 	%rd201, 4294967295, %rd199;
	setp.lt.u64 	%p94, %rd201, %rd200;
	selp.b32 	%r166, 1, %r210, %p93;
	selp.b32 	%r210, 1, %r166, %p94;
	add.s64 	%rd245, %rd199, %rd200;
	add.s64 	%rd75, %rd67, 1;
	ld.local.s8 	%r167, [%rd67+1];
	add.s32 	%r204, %r167, -48;
	setp.gt.u32 	%p95, %r204, 9;
	mov.u64 	%rd67, %rd75;
	@%p95 bra 	$L__BB5_106;
	bra.uni 	$L__BB5_98;
$L__BB5_99:
	ld.local.s8 	%r169, [%rd67];
	add.s32 	%r202, %r169, -48;
	setp.gt.u32 	%p96, %r202, 7;
	mov.b32 	%r210, 0;
	mov.b64 	%rd245, 0;
	@%p96 bra 	$L__BB5_106;
	mov.b64 	%rd245, 0;
	mov.b32 	%r210, 0;
$L__BB5_101:
	setp.gt.u64 	%p97, %rd245, 536870911;
	shl.b64 	%rd204, %rd245, 3;
	cvt.u64.u32 	%rd205, %r202;
	selp.b32 	%r210, 1, %r210, %p97;
	add.s64 	%rd245, %rd204, %rd205;
	add.s64 	%rd71, %rd67, 1;
	ld.local.s8 	%r171, [%rd67+1];
	add.s32 	%r202, %r171, -48;
	setp.gt.u32 	%p98, %r202, 7;
	mov.u64 	%rd67, %rd71;
	@%p98 bra 	$L__BB5_106;
	bra.uni 	$L__BB5_101;
$L__BB5_102:
	ld.local.s8 	%r173, [%rd67];
	add.s32 	%r208, %r173, -48;
	setp.gt.u32 	%p99, %r208, 74;
	mov.b32 	%r210, 0;
	mov.b64 	%rd245, 0;
	@%p99 bra 	$L__BB5_106;
	cvt.u64.u32 	%rd80, %r201;
	div.u32 	%r175, -1, %r201;
	cvt.u64.u32 	%rd81, %r175;
	mov.b64 	%rd245, 0;
	mov.b32 	%r210, 0;
$L__BB5_104:
	cvt.u64.u32 	%rd208, %r208;
	add.s64 	%rd209, %rd3, %rd208;
	ld.local.s8 	%r72, [%rd209];
	setp.le.u32 	%p100, %r201, %r72;
	@%p100 bra 	$L__BB5_106;
	setp.gt.u64 	%p101, %rd245, %rd81;
	mul.lo.s64 	%rd211, %rd245, %rd80;
	cvt.u64.u32 	%rd212, %r72;
	sub.s64 	%rd213, 4294967295, %rd211;
	setp.lt.u64 	%p102, %rd213, %rd212;
	selp.b32 	%r176, 1, %r210, %p101;
	selp.b32 	%r210, 1, %r176, %p102;
	add.s64 	%rd245, %rd211, %rd212;
	add.s64 	%rd85, %rd67, 1;
	ld.local.s8 	%r177, [%rd67+1];
	add.s32 	%r208, %r177, -48;
	setp.lt.u32 	%p103, %r208, 75;
	mov.u64 	%rd67, %rd85;
	@%p103 bra 	$L__BB5_104;
$L__BB5_106:
	setp.eq.s16 	%p104, %rs106, 45;
	setp.eq.s32 	%p105, %r210, 0;
	neg.s64 	%rd214, %rd245;
	selp.b64 	%rd215, %rd214, %rd245, %p104;
	selp.b64 	%rd246, %rd215, 4294967295, %p105;
$L__BB5_107:
	cvt.u32.u64 	%r178, %rd246;
	st.param.b32 	[func_retval0], %r178;
	ret;
$L__BB5_108:
	mov.b32 	%r111, 21352;
	st.local.u32 	[%rd2], %r111;
	bra.uni 	$L__BB5_30;
$L__BB5_109:
	mov.b32 	%r129, 21352;
	st.local.u32 	[%rd2], %r129;
	bra.uni 	$L__BB5_45;
$L__BB5_110:
	add.s64 	%rd21, %rd21, 1;
	bra.uni 	$L__BB5_50;
$L__BB5_111:
	add.s64 	%rd56, %rd56, 1;
	bra.uni 	$L__BB5_81;

}
.func  (.param .b64 func_retval0) _Z28java_lang_Double_parseDoublePciPi(
	.param .b64 _Z28java_lang_Double_parseDoublePciPi_param_0,
	.param .b32 _Z28java_lang_Double_parseDoublePciPi_param_1,
	.param .b64 _Z28java_lang_Double_parseDoublePciPi_param_2
)
{
	.local .align 8 .b8 	__local_depot6[328];
	.reg .b64 	%SP;
	.reg .b64 	%SPL;
	.reg .pred 	%p<81>;
	.reg .b16 	%rs<49>;
	.reg .b32 	%r<156>;
	.reg .b64 	%rd<138>;
	.reg .b64 	%fd<28>;

	mov.u64 	%SPL, __local_depot6;
	ld.param.u64 	%rd44, [_Z28java_lang_Double_parseDoublePciPi_param_0];
	ld.param.u32 	%r53, [_Z28java_lang_Double_parseDoublePciPi_param_1];
	ld.param.u64 	%rd45, [_Z28java_lang_Double_parseDoublePciPi_param_2];
	cvta.to.global.u64 	%rd1, %rd44;
	cvta.to.local.u64 	%rd2, %rd45;
	add.u64 	%rd137, %SPL, 0;
	add.u64 	%rd128, %SPL, 72;
	setp.ne.s32 	%p9, %r53, -1;
	@%p9 bra 	$L__BB6_2;
	mov.b32 	%r55, 21352;
	st.local.u32 	[%rd2], %r55;
	mov.b32 	%r133, 0;
	mov.u32 	%r134, %r133;
	bra.uni 	$L__BB6_3;
$L__BB6_2:
	ld.shared.u64 	%rd48, [m_Local_$_0];
	mul.wide.s32 	%rd49, %r53, 16;
	add.s64 	%rd50, %rd48, %rd49;
	ld.u32 	%r133, [%rd50+32];
	ld.u32 	%r134, [%rd50+40];
$L__BB6_3:
	setp.lt.s32 	%p10, %r134, 1;
	@%p10 bra 	$L__BB6_49;
	mul.wide.s32 	%rd5, %r133, 16;
	setp.eq.s32 	%p11, %r134, 1;
	mov.b32 	%r142, 0;
	@%p11 bra 	$L__BB6_34;
	and.b32  	%r142, %r134, 2147483646;
	neg.s32 	%r136, %r142;
	add.s64 	%rd127, %rd128, 1;
	mov.b32 	%r135, 0;
	mov.u32 	%r137, %r135;
$L__BB6_6:
	setp.ne.s32 	%p12, %r133, -1;
	add.s32 	%r10, %r137, 1;
	@%p12 bra 	$L__BB6_8;
	mov.b32 	%r73, 21352;
	st.local.u32 	[%rd2], %r73;
	mov.b16 	%rs43, 0;
	bra.uni 	$L__BB6_20;
$L__BB6_8:
	ld.shared.u64 	%rd8, [m_Local_$_0];
	add.s64 	%rd9, %rd8, %rd5;
	ld.u32 	%r11, [%rd9+12];
	setp.lt.s32 	%p13, %r137, %r11;
	@%p13 bra 	$L__BB6_19;
	ld.shared.u64 	%rd51, [m_Local_$_1];
	atom.global.add.u64 	%rd52, [%rd1+8], 48;
	add.s64 	%rd53, %rd52, 56;
	setp.lt.u64 	%p14, %rd53, %rd51;
	shr.u64 	%rd10, %rd52, 4;
	cvt.u32.u64 	%r138, %rd10;
	setp.ne.s32 	%p15, %r138, -1;
	and.pred  	%p16, %p14, %p15;
	@%p16 bra 	$L__BB6_11;
	mov.b32 	%r64, 21106;
	st.local.u32 	[%rd2], %r64;
	mov.b32 	%r138, -1;
	mov.pred 	%p77, 0;
	bra.uni 	$L__BB6_12;
$L__BB6_11:
	shl.b64 	%rd54, %rd10, 32;
	shr.s64 	%rd55, %rd54, 28;
	add.s64 	%rd56, %rd8, %rd55;
	mov.b16 	%rs19, 0;
	st.u8 	[%rd56], %rs19;
	st.u8 	[%rd56+1], %rs19;
	mov.b32 	%r58, 3608;
	st.u32 	[%rd56+4], %r58;
	mov.b16 	%rs20, 1;
	st.u8 	[%rd56+3], %rs20;
	mov.b32 	%r59, 48;
	st.u32 	[%rd56+8], %r59;
	mov.b32 	%r60, -1;
	st.u32 	[%rd56+16], %r60;
	ld.shared.u64 	%rd57, [m_Local_$_0];
	add.s64 	%rd58, %rd57, %rd55;
	mov.b32 	%r61, 0;
	st.u32 	[%rd58+32], %r61;
	ld.shared.u64 	%rd59, [m_Local_$_0];
	add.s64 	%rd60, %rd59, %rd55;
	st.u32 	[%rd60+36], %r61;
	ld.shared.u64 	%rd61, [m_Local_$_0];
	add.s64 	%rd62, %rd61, %rd55;
	st.u32 	[%rd62+40], %r61;
	ld.local.u32 	%r62, [%rd2];
	setp.eq.s32 	%p77, %r62, 0;
$L__BB6_12:
	mov.b32 	%r139, 0;
	not.pred 	%p18, %p77;
	@%p18 bra 	$L__BB6_18;
	setp.ne.s32 	%p19, %r138, -1;
	@%p19 bra 	$L__BB6_15;
	mov.b32 	%r72, 21352;
	st.local.u32 	[%rd2], %r72;
	bra.uni 	$L__BB6_18;
$L__BB6_15:
	ld.shared.u64 	%rd63, [m_Local_$_0];
	mul.wide.s32 	%rd11, %r138, 16;
	add.s64 	%rd64, %rd63, %rd11;
	st.u32 	[%rd64+40], %r11;
	ld.local.u32 	%r67, [%rd2];
	setp.ne.s32 	%p20, %r67, 0;
	@%p20 bra 	$L__BB6_18;
	ld.shared.u64 	%rd65, [m_Local_$_0];
	add.s64 	%rd66, %rd65, %rd11;
	st.u32 	[%rd66+36], %r137;
	ld.local.u32 	%r69, [%rd2];
	setp.ne.s32 	%p21, %r69, 0;
	@%p21 bra 	$L__BB6_18;
	ld.shared.u64 	%rd67, [m_Local_$_0];
	add.s64 	%rd68, %rd67, %rd11;
	st.u32 	[%rd68+32], %r133;
	ld.local.u32 	%r70, [%rd2];
	setp.eq.s32 	%p22, %r70, 0;
	selp.b32 	%r139, %r138, 0, %p22;
$L__BB6_18:
	st.local.u32 	[%rd2], %r139;
	mov.b16 	%rs43, 0;
	bra.uni 	$L__BB6_20;
$L__BB6_19:
	cvt.u64.u32 	%rd69, %r135;
	add.s64 	%rd70, %rd9, %rd69;
	ld.u8 	%rs43, [%rd70+32];
$L__BB6_20:
	setp.eq.s32 	%p23, %r133, -1;
	st.local.u8 	[%rd127+-1], %rs43;
	@%p23 bra 	$L__BB6_32;
	ld.shared.u64 	%rd12, [m_Local_$_0];
	add.s64 	%rd13, %rd12, %rd5;
	ld.u32 	%r16, [%rd13+12];
	setp.lt.s32 	%p24, %r10, %r16;
	@%p24 bra 	$L__BB6_31;
	ld.shared.u64 	%rd71, [m_Local_$_1];
	atom.global.add.u64 	%rd72, [%rd1+8], 48;
	add.s64 	%rd73, %rd72, 56;
	setp.ge.u64 	%p25, %rd73, %rd71;
	shr.u64 	%rd14, %rd72, 4;
	cvt.u32.u64 	%r140, %rd14;
	setp.eq.s32 	%p26, %r140, -1;
	or.pred  	%p27, %p25, %p26;
	@%p27 bra 	$L__BB6_24;
	shl.b64 	%rd74, %rd14, 32;
	shr.s64 	%rd75, %rd74, 28;
	add.s64 	%rd76, %rd12, %rd75;
	mov.b16 	%rs23, 0;
	st.u8 	[%rd76], %rs23;
	st.u8 	[%rd76+1], %rs23;
	mov.b32 	%r74, 3608;
	st.u32 	[%rd76+4], %r74;
	mov.b16 	%rs24, 1;
	st.u8 	[%rd76+3], %rs24;
	mov.b32 	%r75, 48;
	st.u32 	[%rd76+8], %r75;
	mov.b32 	%r76, -1;
	st.u32 	[%rd76+16], %r76;
	ld.shared.u64 	%rd77, [m_Local_$_0];
	add.s64 	%rd78, %rd77, %rd75;
	mov.b32 	%r77, 0;
	st.u32 	[%rd78+32], %r77;
	ld.shared.u64 	%rd79, [m_Local_$_0];
	add.s64 	%rd80, %rd79, %rd75;
	st.u32 	[%rd80+36], %r77;
	ld.shared.u64 	%rd81, [m_Local_$_0];
	add.s64 	%rd82, %rd81, %rd75;
	st.u32 	[%rd82+40], %r77;
	ld.local.u32 	%r78, [%rd2];
	setp.eq.s32 	%p78, %r78, 0;
	bra.uni 	$L__BB6_25;
$L__BB6_24:
	mov.b32 	%r80, 21106;
	st.local.u32 	[%rd2], %r80;
	mov.b32 	%r140, -1;
	mov.pred 	%p78, 0;
$L__BB6_25:
	mov.b32 	%r141, 0;
	not.pred 	%p29, %p78;
	@%p29 bra 	$L__BB6_30;
	setp.eq.s32 	%p30, %r140, -1;
	@%p30 bra 	$L__BB6_85;
	ld.shared.u64 	%rd83, [m_Local_$_0];
	mul.wide.s32 	%rd15, %r140, 16;
	add.s64 	%rd84, %rd83, %rd15;
	st.u32 	[%rd84+40], %r16;
	ld.local.u32 	%r83, [%rd2];
	setp.eq.s32 	%p31, %r83, 0;
	@%p31 bra 	$L__BB6_28;
	bra.uni 	$L__BB6_30;
$L__BB6_28:
	ld.shared.u64 	%rd85, [m_Local_$_0];
	add.s64 	%rd86, %rd85, %rd15;
	st.u32 	[%rd86+36], %r10;
	ld.local.u32 	%r85, [%rd2];
	setp.ne.s32 	%p32, %r85, 0;
	@%p32 bra 	$L__BB6_30;
	ld.shared.u64 	%rd87, [m_Local_$_0];
	add.s64 	%rd88, %rd87, %rd15;
	st.u32 	[%rd88+32], %r133;
	ld.local.u32 	%r86, [%rd2];
	setp.eq.s32 	%p33, %r86, 0;
	selp.b32 	%r141, %r140, 0, %p33;
$L__BB6_30:
	st.local.u32 	[%rd2], %r141;
	mov.b16 	%rs44, 0;
	bra.uni 	$L__BB6_33;
$L__BB6_31:
	add.s32 	%r89, %r135, 4;
	cvt.u64.u32 	%rd89, %r89;
	add.s64 	%rd90, %rd13, %rd89;
	ld.u8 	%rs44, [%rd90+32];
	bra.uni 	$L__BB6_33;
$L__BB6_32:
	mov.b32 	%r90, 21352;
	st.local.u32 	[%rd2], %r90;
	mov.b16 	%rs44, 0;
$L__BB6_33:
	st.local.u8 	[%rd127], %rs44;
	add.s32 	%r137, %r137, 2;
	add.s32 	%r136, %r136, 2;
	add.s64 	%rd127, %rd127, 2;
	add.s32 	%r135, %r135, 8;
	setp.ne.s32 	%p34, %r136, 0;
	@%p34 bra 	$L__BB6_6;
$L__BB6_34:
	and.b32  	%r91, %r134, 1;
	setp.eq.b32 	%p35, %r91, 1;
	not.pred 	%p36, %p35;
	@%p36 bra 	$L__BB6_49;
	setp.eq.s32 	%p37, %r133, -1;
	@%p37 bra 	$L__BB6_47;
	ld.shared.u64 	%rd17, [m_Local_$_0];
	add.s64 	%rd18, %rd17, %rd5;
	ld.u32 	%r25, [%rd18+12];
	setp.lt.s32 	%p38, %r142, %r25;
	@%p38 bra 	$L__BB6_46;
	ld.shared.u64 	%rd91, [m_Local_$_1];
	atom.global.add.u64 	%rd92, [%rd1+8], 48;
	add.s64 	%rd93, %rd92, 56;
	setp.ge.u64 	%p39, %rd93, %rd91;
	shr.u64 	%rd19, %rd92, 4;
	cvt.u32.u64 	%r143, %rd19;
	setp.eq.s32 	%p40, %r143, -1;
	or.pred  	%p41, %p39, %p40;
	@%p41 bra 	$L__BB6_39;
	shl.b64 	%rd94, %rd19, 32;
	shr.s64 	%rd95, %rd94, 28;
	add.s64 	%rd96, %rd17, %rd95;
	mov.b16 	%rs27, 0;
	st.u8 	[%rd96], %rs27;
	st.u8 	[%rd96+1], %rs27;
	mov.b32 	%r92, 3608;
	st.u32 	[%rd96+4], %r92;
	mov.b16 	%rs28, 1;
	st.u8 	[%rd96+3], %rs28;
	mov.b32 	%r93, 48;
	st.u32 	[%rd96+8], %r93;
	mov.b32 	%r94, -1;
	st.u32 	[%rd96+16], %r94;
	ld.shared.u64 	%rd97, [m_Local_$_0];
	add.s64 	%rd98, %rd97, %rd95;
	mov.b32 	%r95, 0;
	st.u32 	[%rd98+32], %r95;
	ld.shared.u64 	%rd99, [m_Local_$_0];
	add.s64 	%rd100, %rd99, %rd95;
	st.u32 	[%rd100+36], %r95;
	ld.shared.u64 	%rd101, [m_Local_$_0];
	add.s64 	%rd102, %rd101, %rd95;
	st.u32 	[%rd102+40], %r95;
	ld.local.u32 	%r96, [%rd2];
	setp.eq.s32 	%p79, %r96, 0;
	bra.uni 	$L__BB6_40;
$L__BB6_39:
	mov.b32 	%r98, 21106;
	st.local.u32 	[%rd2], %r98;
	mov.b32 	%r143, -1;
	mov.pred 	%p79, 0;
$L__BB6_40:
	mov.b32 	%r144, 0;
	not.pred 	%p43, %p79;
	@%p43 bra 	$L__BB6_45;
	setp.eq.s32 	%p44, %r143, -1;
	@%p44 bra 	$L__BB6_86;
	ld.shared.u64 	%rd103, [m_Local_$_0];
	mul.wide.s32 	%rd20, %r143, 16;
	add.s64 	%rd104, %rd103, %rd20;
	st.u32 	[%rd104+40], %r25;
	ld.local.u32 	%r101, [%rd2];
	setp.eq.s32 	%p45, %r101, 0;
	@%p45 bra 	$L__BB6_43;
	bra.uni 	$L__BB6_45;
$L__BB6_43:
	ld.shared.u64 	%rd105, [m_Local_$_0];
	add.s64 	%rd106, %rd105, %rd20;
	st.u32 	[%rd106+36], %r142;
	ld.local.u32 	%r103, [%rd2];
	setp.ne.s32 	%p46, %r103, 0;
	@%p46 bra 	$L__BB6_45;
	ld.shared.u64 	%rd107, [m_Local_$_0];
	add.s64 	%rd108, %rd107, %rd20;
	st.u32 	[%rd108+32], %r133;
	ld.local.u32 	%r104, [%rd2];
	setp.eq.s32 	%p47, %r104, 0;
	selp.b32 	%r144, %r143, 0, %p47;
$L__BB6_45:
	st.local.u32 	[%rd2], %r144;
	mov.b16 	%rs45, 0;
	bra.uni 	$L__BB6_48;
$L__BB6_46:
	shl.b32 	%r107, %r142, 2;
	cvt.u64.u32 	%rd109, %r107;
	add.s64 	%rd110, %rd18, %rd109;
	ld.u8 	%rs45, [%rd110+32];
	bra.uni 	$L__BB6_48;
$L__BB6_47:
	mov.b32 	%r108, 21352;
	st.local.u32 	[%rd2], %r108;
	mov.b16 	%rs45, 0;
$L__BB6_48:
	cvt.u64.u32 	%rd111, %r142;
	add.s64 	%rd112, %rd128, %rd111;
	st.local.u8 	[%rd112], %rs45;
$L__BB6_49:
	cvt.s64.s32 	%rd113, %r134;
	add.s64 	%rd114, %rd128, %rd113;
	mov.b16 	%rs31, 0;
	st.local.u8 	[%rd114], %rs31;
	mov.b64 	%rd115, 4621819117588971520;
	st.local.u64 	[%rd137], %rd115;
	mov.b64 	%rd116, 4636737291354636288;
	st.local.u64 	[%rd137+8], %rd116;
	mov.b64 	%rd117, 4666723172467343360;
	st.local.u64 	[%rd137+16], %rd117;
	mov.b64 	%rd118, 4726483295884279808;
	st.local.u64 	[%rd137+24], %rd118;
	mov.b64 	%rd119, 4846369599423283200;
	st.local.u64 	[%rd137+32], %rd119;
	mov.b64 	%rd120, 5085611494797045271;
	st.local.u64 	[%rd137+40], %rd120;
	mov.b64 	%rd121, 5564284217833028085;
	st.local.u64 	[%rd137+48], %rd121;
	mov.b64 	%rd122, 6521906365687930162;
	st.local.u64 	[%rd137+56], %rd122;
	mov.b64 	%rd123, 8436737289693151036;
	st.local.u64 	[%rd137+64], %rd123;
$L__BB6_50:
	ld.local.u8 	%rs32, [%rd128];
	add.s16 	%rs33, %rs32, -9;
	setp.lt.u16 	%p48, %rs33, 5;
	@%p48 bra 	$L__BB6_87;
	setp.eq.s16 	%p49, %rs32, 32;
	@%p49 bra 	$L__BB6_87;
	setp.eq.s16 	%p50, %rs32, 45;
	setp.eq.s16 	%p51, %rs32, 43;
	or.pred  	%p52, %p50, %p51;
	selp.u64 	%rd124, 1, 0, %p52;
	add.s64 	%rd24, %rd128, %rd124;
	mov.b32 	%r146, 0;
	mov.b32 	%r145, -1;
	mov.u32 	%r147, %r145;
$L__BB6_53:
	ld.local.u8 	%rs8, [%rd24];
	add.s16 	%rs34, %rs8, -58;
	and.b16  	%rs35, %rs34, 255;
	setp.gt.u16 	%p53, %rs35, 245;
	@%p53 bra 	$L__BB6_55;
	setp.ne.s16 	%p54, %rs8, 46;
	setp.gt.s32 	%p55, %r145, -1;
	or.pred  	%p56, %p54, %p55;
	mov.u32 	%r147, %r146;
	@%p56 bra 	$L__BB6_56;
$L__BB6_55:
	add.s64 	%rd24, %rd24, 1;
	add.s32 	%r146, %r146, 1;
	mov.u32 	%r145, %r147;
	bra.uni 	$L__BB6_53;
$L__BB6_56:
	setp.gt.s32 	%p57, %r145, -1;
	neg.s32 	%r111, %r146;
	cvt.s64.s32 	%rd125, %r111;
	add.s64 	%rd131, %rd24, %rd125;
	selp.b32 	%r34, %r145, %r146, %p57;
	selp.s32 	%r112, -1, 0, %p57;
	add.s32 	%r35, %r146, %r112;
	setp.eq.s32 	%p58, %r35, 0;
	mov.f64 	%fd27, 0d0000000000000000;
	@%p58 bra 	$L__BB6_84;
	min.s32 	%r149, %r35, 18;
	setp.lt.s32 	%p59, %r35, 10;
	mov.f64 	%fd22, 0d0000000000000000;
	@%p59 bra 	$L__BB6_63;
	mov.b32 	%r150, 0;
$L__BB6_59:
	ld.local.u8 	%rs46, [%rd131];
	add.s64 	%rd132, %rd131, 1;
	setp.ne.s16 	%p60, %rs46, 46;
	@%p60 bra 	$L__BB6_61;
	ld.local.u8 	%rs46, [%rd131+1];
	add.s64 	%rd132, %rd131, 2;
$L__BB6_61:
	cvt.u32.u16 	%r114, %rs46;
	cvt.s32.s8 	%r115, %r114;
	mad.lo.s32 	%r116, %r150, 10, %r115;
	add.s32 	%r150, %r116, -48;
	add.s32 	%r41, %r149, -1;
	setp.gt.s32 	%p61, %r149, 10;
	mov.u64 	%rd131, %rd132;
	mov.u32 	%r149, %r41;
	@%p61 bra 	$L__BB6_59;
	cvt.rn.f64.s32 	%fd15, %r150;
	mul.f64 	%fd22, %fd15, 0d41CDCD6500000000;
	mov.u32 	%r149, %r41;
	mov.u64 	%rd131, %rd132;
$L__BB6_63:
	setp.lt.s32 	%p62, %r149, 1;
	mov.f64 	%fd23, 0d0000000000000000;
	@%p62 bra 	$L__BB6_69;
	mov.b32 	%r151, 0;
$L__BB6_65:
	ld.local.u8 	%rs47, [%rd131];
	add.s64 	%rd134, %rd131, 1;
	setp.ne.s16 	%p63, %rs47, 46;
	@%p63 bra 	$L__BB6_67;
	ld.local.u8 	%rs47, [%rd131+1];
	add.s64 	%rd134, %rd131, 2;
$L__BB6_67:
	cvt.u32.u16 	%r118, %rs47;
	cvt.s32.s8 	%r119, %r118;
	mad.lo.s32 	%r120, %r151, 10, %r119;
	add.s32 	%r151, %r120, -48;
	add.s32 	%r45, %r149, -1;
	setp.gt.u32 	%p64, %r149, 1;
	mov.u64 	%rd131, %rd134;
	mov.u32 	%r149, %r45;
	@%p64 bra 	$L__BB6_65;
	cvt.rn.f64.s32 	%fd23, %r151;
$L__BB6_69:
	add.f64 	%fd27, %fd22, %fd23;
	or.b16  	%rs37, %rs8, 32;
	mov.pred 	%p80, -1;
	mov.b32 	%r154, 0;
	and.b16  	%rs38, %rs37, 255;
	setp.eq.s16 	%p66, %rs38, 101;
	@%p66 bra 	$L__BB6_70;
	bra.uni 	$L__BB6_76;
$L__BB6_70:
	add.s64 	%rd36, %rd24, 1;
	ld.local.u8 	%rs15, [%rd24+1];
	setp.ne.s16 	%p80, %rs15, 45;
	@%p80 bra 	$L__BB6_72;
	add.s64 	%rd136, %rd24, 2;
	bra.uni 	$L__BB6_73;
$L__BB6_72:
	setp.eq.s16 	%p67, %rs15, 43;
	add.s64 	%rd126, %rd24, 2;
	selp.b64 	%rd136, %rd126, %rd36, %p67;
$L__BB6_73:
	ld.local.u8 	%rs48, [%rd136];
	add.s16 	%rs39, %rs48, -58;
	and.b16  	%rs40, %rs39, 255;
	setp.lt.u16 	%p68, %rs40, 246;
	@%p68 bra 	$L__BB6_84;
	mov.b32 	%r154, 0;
$L__BB6_75:
	cvt.u32.u16 	%r123, %rs48;
	and.b32  	%r124, %r123, 255;
	mad.lo.s32 	%r125, %r154, 10, %r124;
	add.s32 	%r154, %r125, -48;
	add.s64 	%rd41, %rd136, 1;
	ld.local.u8 	%rs48, [%rd136+1];
	add.s16 	%rs41, %rs48, -58;
	and.b16  	%rs42, %rs41, 255;
	setp.gt.u16 	%p69, %rs42, 245;
	mov.u64 	%rd136, %rd41;
	@%p69 bra 	$L__BB6_75;
$L__BB6_76:
	neg.s32 	%r126, %r154;
	selp.b32 	%r127, %r154, %r126, %p80;
	neg.s32 	%r128, %r35;
	setp.gt.s32 	%p70, %r35, 18;
	selp.b32 	%r129, -18, %r128, %p70;
	add.s32 	%r130, %r129, %r34;
	add.s32 	%r49, %r130, %r127;
	setp.eq.s32 	%p71, %r49, 0;
	mov.f64 	%fd25, 0d3FF0000000000000;
	@%p71 bra 	$L__BB6_81;
	abs.s32 	%r131, %r49;
	min.u32 	%r155, %r131, 511;
	mov.f64 	%fd25, 0d3FF0000000000000;
$L__BB6_78:
	and.b32  	%r132, %r155, 1;
	setp.eq.b32 	%p72, %r132, 1;
	not.pred 	%p73, %p72;
	@%p73 bra 	$L__BB6_80;
	ld.local.f64 	%fd19, [%rd137];
	mul.f64 	%fd25, %fd25, %fd19;
$L__BB6_80:
	shr.u32 	%r52, %r155, 1;
	add.s64 	%rd137, %rd137, 8;
	setp.gt.u32 	%p74, %r155, 1;
	mov.u32 	%r155, %r52;
	@%p74 bra 	$L__BB6_78;
$L__BB6_81:
	setp.gt.s32 	%p75, %r49, -1;
	@%p75 bra 	$L__BB6_83;
	div.rn.f64 	%fd27, %fd27, %fd25;
	bra.uni 	$L__BB6_84;
$L__BB6_83:
	mul.f64 	%fd27, %fd27, %fd25;
$L__BB6_84:
	setp.eq.s16 	%p76, %rs32, 45;
	neg.f64 	%fd20, %fd27;
	selp.f64 	%fd21, %fd20, %fd27, %p76;
	st.param.f64 	[func_retval0], %fd21;
	ret;
$L__BB6_85:
	mov.b32 	%r88, 21352;
	st.local.u32 	[%rd2], %r88;
	bra.uni 	$L__BB6_30;
$L__BB6_86:
	mov.b32 	%r106, 21352;
	st.local.u32 	[%rd2], %r106;
	bra.uni 	$L__BB6_45;
$L__BB6_87:
	add.s64 	%rd128, %rd128, 1;
	bra.uni 	$L__BB6_50;

}
.func _Z47edu_syr_pcpratts_rootbeer_runtime_HamaPeer_sendPciiPi(
	.param .b64 _Z47edu_syr_pcpratts_rootbeer_runtime_HamaPeer_sendPciiPi_param_0,
	.param .b32 _Z47edu_syr_pcpratts_rootbeer_runtime_HamaPeer_sendPciiPi_param_1,
	.param .b32 _Z47edu_syr_pcpratts_rootbeer_runtime_HamaPeer_sendPciiPi_param_2,
	.param .b64 _Z47edu_syr_pcpratts_rootbeer_runtime_HamaPeer_sendPciiPi_param_3
)
{
	.local .align 8 .b8 	__local_depot7[8];
	.reg .b64 	%SP;
	.reg .b64 	%SPL;
	.reg .pred 	%p<76>;
	.reg .b16 	%rs<45>;
	.reg .b32 	%r<126>;
	.reg .b32 	%f<9>;
	.reg .b64 	%rd<113>;
	.reg .b64 	%fd<9>;

	mov.u64 	%SPL, __local_depot7;
	cvta.local.u64 	%SP, %SPL;
	ld.param.u32 	%r110, [_Z47edu_syr_pcpratts_rootbeer_runtime_HamaPeer_sendPciiPi_param_2];
	ld.param.u64 	%rd26, [_Z47edu_syr_pcpratts_rootbeer_runtime_HamaPeer_sendPciiPi_param_3];
	cvta.to.local.u64 	%rd1, %rd26;
	setp.ne.s32 	%p9, %r110, -1;
	@%p9 bra 	$L__BB7_2;
	mov.u64 	%rd104, $str$5;
	cvta.global.u64 	%rd105, %rd104;
	{ // callseq 2, 0
	.param .b64 param0;
	st.param.b64 	[param0], %rd105;
	.param .b64 param1;
	st.param.b64 	[param1], 0;
	.param .b32 retval0;
	call.uni (retval0), 
	vprintf, 
	(
	param0, 
	param1
	);
	ld.param.b32 	%r105, [retval0];
	} // callseq 2
	bra.uni 	$L__BB7_89;
$L__BB7_2:
	ld.shared.u64 	%rd27, [m_Local_$_0];
	mul.wide.s32 	%rd28, %r110, 16;
	add.s64 	%rd2, %rd27, %rd28;
	ld.u32 	%r1, [%rd2+4];
	setp.ne.s32 	%p10, %r1, 12647;
	mov.f32 	%f8, 0f00000000;
	mov.f64 	%fd8, 0d0000000000000000;
	@%p10 bra 	$L__BB7_4;
	ld.u32 	%r109, [%rd2+32];
	mov.b32 	%r110, 0;
	mov.pred 	%p70, -1;
	mov.b64 	%rd108, 0;
	mov.pred 	%p71, %p70;
	mov.pred 	%p72, %p70;
	mov.pred 	%p73, %p70;
	bra.uni 	$L__BB7_13;
$L__BB7_4:
	mov.pred 	%p73, 0;
	mov.pred 	%p70, -1;
	mov.b64 	%rd108, 0;
	mov.b32 	%r109, 0;
	setp.gt.s32 	%p13, %r1, 12638;
	@%p13 bra 	$L__BB7_8;
	setp.eq.s32 	%p16, %r1, 2905;
	mov.pred 	%p71, %p70;
	mov.pred 	%p72, %p70;
	@%p16 bra 	$L__BB7_13;
	setp.eq.s32 	%p17, %r1, 12637;
	@%p17 bra 	$L__BB7_7;
	bra.uni 	$L__BB7_11;
$L__BB7_7:
	ld.f64 	%fd8, [%rd2+32];
	mov.pred 	%p72, 0;
	mov.pred 	%p70, -1;
	mov.b32 	%r109, 0;
	mov.pred 	%p71, %p70;
	mov.u32 	%r110, %r109;
	mov.pred 	%p73, %p70;
	bra.uni 	$L__BB7_13;
$L__BB7_8:
	setp.eq.s32 	%p14, %r1, 12643;
	@%p14 bra 	$L__BB7_12;
	setp.ne.s32 	%p15, %r1, 12639;
	@%p15 bra 	$L__BB7_11;
	ld.u64 	%rd108, [%rd2+32];
	mov.pred 	%p71, -1;
	mov.pred 	%p70, 0;
	mov.b32 	%r109, 0;
	mov.pred 	%p72, %p71;
	mov.u32 	%r110, %r109;
	mov.pred 	%p73, %p71;
	bra.uni 	$L__BB7_13;
$L__BB7_11:
	mov.u64 	%rd32, $str$6;
	cvta.global.u64 	%rd33, %rd32;
	{ // callseq 0, 0
	.param .b64 param0;
	st.param.b64 	[param0], %rd33;
	.param .b64 param1;
	st.param.b64 	[param1], 0;
	.param .b32 retval0;
	call.uni (retval0), 
	vprintf, 
	(
	param0, 
	param1
	);
	ld.param.b32 	%r46, [retval0];
	} // callseq 0
	bra.uni 	$L__BB7_89;
$L__BB7_12:
	ld.f32 	%f8, [%rd2+32];
	mov.pred 	%p71, 0;
	mov.pred 	%p70, -1;
	mov.b32 	%r109, 0;
	mov.pred 	%p72, %p70;
	mov.u32 	%r110, %r109;
	mov.pred 	%p73, %p70;
$L__BB7_13:
	mov.u32 	%r50, %tid.x;
	mov.u32 	%r51, %ctaid.x;
	mov.u32 	%r52, %ntid.x;
	mad.lo.s32 	%r5, %r51, %r52, %r50;
	mov.b32 	%r111, 0;
	mov.b16 	%rs41, 0;
	mov.u32 	%r112, %r111;
$L__BB7_14:
	setp.eq.s32 	%p25, %r111, 100000;
	@%p25 bra 	$L__BB7_89;
	bar.sync 	0;
	and.b16  	%rs8, %rs41, 255;
	setp.ne.s16 	%p26, %rs8, 0;
	@%p26 bra 	$L__BB7_89;
	ld.global.u64 	%rd35, [host_device_interface];
	atom.relaxed.cas.b32 	%r53, [%rd35+4], -1, %r5;
	setp.ne.s32 	%p27, %r53, -1;
	setp.ne.s32 	%p28, %r53, %r5;
	and.pred  	%p29, %p27, %p28;
	@%p29 bra 	$L__BB7_87;
	ld.global.u64 	%rd111, [host_device_interface];
	ld.volatile.u8 	%rs10, [%rd111];
	setp.eq.s16 	%p31, %rs10, 0;
	@%p31 bra 	$L__BB7_19;
	ld.volatile.u32 	%r55, [%rd111+4];
	add.u64 	%rd36, %SP, 0;
	add.u64 	%rd37, %SPL, 0;
	st.local.v2.u32 	[%rd37], {%r5, %r55};
	mov.u64 	%rd38, $str$7;
	cvta.global.u64 	%rd39, %rd38;
	{ // callseq 1, 0
	.param .b64 param0;
	st.param.b64 	[param0], %rd39;
	.param .b64 param1;
	st.param.b64 	[param1], %rd36;
	.param .b32 retval0;
	call.uni (retval0), 
	vprintf, 
	(
	param0, 
	param1
	);
	ld.param.b32 	%r56, [retval0];
	} // callseq 1
	ld.global.u64 	%rd111, [host_device_interface];
$L__BB7_19:
	mov.b32 	%r113, 0;
$L__BB7_20:
	ld.volatile.u8 	%rs11, [%rd111+8];
	setp.ne.s16 	%p32, %rs11, 0;
	add.s32 	%r9, %r113, 1;
	setp.lt.u32 	%p33, %r113, 10000;
	and.pred  	%p34, %p32, %p33;
	mov.u32 	%r113, %r9;
	@%p34 bra 	$L__BB7_20;
	setp.ne.s32 	%p35, %r1, 12647;
	mov.b32 	%r59, 10;
	st.volatile.u32 	[%rd111+12], %r59;
	mov.b32 	%r60, 8;
	st.volatile.u32 	[%rd111+2384], %r60;
	@%p35 bra 	$L__BB7_23;
	mov.b16 	%rs12, 1;
	st.volatile.u8 	[%rd111+16], %rs12;
	st.volatile.u32 	[%rd111+28], %r109;
$L__BB7_23:
	@%p70 bra 	$L__BB7_25;
	mov.b16 	%rs13, 1;
	st.volatile.u8 	[%rd111+19], %rs13;
	st.volatile.u64 	[%rd111+40], %rd108;
$L__BB7_25:
	@%p71 bra 	$L__BB7_27;
	mov.b16 	%rs14, 1;
	st.volatile.u8 	[%rd111+21], %rs14;
	st.volatile.f32 	[%rd111+56], %f8;
$L__BB7_27:
	@%p72 bra 	$L__BB7_29;
	mov.b16 	%rs15, 1;
	st.volatile.u8 	[%rd111+23], %rs15;
	st.volatile.f64 	[%rd111+64], %fd8;
$L__BB7_29:
	ld.param.u32 	%r107, [_Z47edu_syr_pcpratts_rootbeer_runtime_HamaPeer_sendPciiPi_param_1];
	setp.ne.s32 	%p36, %r107, -1;
	@%p36 bra 	$L__BB7_31;
	mov.b32 	%r62, 21352;
	st.local.u32 	[%rd1], %r62;
	mov.b32 	%r114, 0;
	mov.u32 	%r115, %r114;
	bra.uni 	$L__BB7_32;
$L__BB7_31:
	ld.param.u32 	%r108, [_Z47edu_syr_pcpratts_rootbeer_runtime_HamaPeer_sendPciiPi_param_1];
	ld.shared.u64 	%rd40, [m_Local_$_0];
	mul.wide.s32 	%rd41, %r108, 16;
	add.s64 	%rd42, %rd40, %rd41;
	ld.u32 	%r114, [%rd42+32];
	ld.u32 	%r115, [%rd42+40];
$L__BB7_32:
	setp.lt.s32 	%p37, %r115, 1;
	@%p37 bra 	$L__BB7_50;
	neg.s32 	%r117, %r115;
	mov.b64 	%rd110, 80;
	mov.b32 	%r116, 0;
	mov.u32 	%r118, %r116;
$L__BB7_34:
	setp.ne.s32 	%p38, %r114, -1;
	@%p38 bra 	$L__BB7_36;
	mov.b32 	%r79, 21352;
	st.local.u32 	[%rd1], %r79;
	mov.b16 	%rs42, 0;
	bra.uni 	$L__BB7_48;
$L__BB7_36:
	ld.shared.u64 	%rd9, [m_Local_$_0];
	mul.wide.s32 	%rd44, %r114, 16;
	add.s64 	%rd10, %rd9, %rd44;
	ld.u32 	%r18, [%rd10+12];
	setp.lt.s32 	%p39, %r118, %r18;
	@%p39 bra 	$L__BB7_47;
	ld.param.u64 	%rd106, [_Z47edu_syr_pcpratts_rootbeer_runtime_HamaPeer_sendPciiPi_param_0];
	ld.shared.u64 	%rd45, [m_Local_$_1];
	cvta.to.global.u64 	%rd46, %rd106;
	atom.global.add.u64 	%rd47, [%rd46+8], 48;
	add.s64 	%rd48, %rd47, 56;
	setp.lt.u64 	%p40, %rd48, %rd45;
	shr.u64 	%rd11, %rd47, 4;
	cvt.u32.u64 	%r119, %rd11;
	setp.ne.s32 	%p41, %r119, -1;
	and.pred  	%p42, %p40, %p41;
	@%p42 bra 	$L__BB7_39;
	mov.b32 	%r70, 21106;
	st.local.u32 	[%rd1], %r70;
	mov.b32 	%r119, -1;
	mov.pred 	%p74, 0;
	bra.uni 	$L__BB7_40;
$L__BB7_39:
	shl.b64 	%rd49, %rd11, 32;
	shr.s64 	%rd50, %rd49, 28;
	add.s64 	%rd51, %rd9, %rd50;
	mov.b16 	%rs16, 0;
	st.u8 	[%rd51], %rs16;
	st.u8 	[%rd51+1], %rs16;
	mov.b32 	%r64, 3608;
	st.u32 	[%rd51+4], %r64;
	mov.b16 	%rs17, 1;
	st.u8 	[%rd51+3], %rs17;
	mov.b32 	%r65, 48;
	st.u32 	[%rd51+8], %r65;
	mov.b32 	%r66, -1;
	st.u32 	[%rd51+16], %r66;
	ld.shared.u64 	%rd52, [m_Local_$_0];
	add.s64 	%rd53, %rd52, %rd50;
	mov.b32 	%r67, 0;
	st.u32 	[%rd53+32], %r67;
	ld.shared.u64 	%rd54, [m_Local_$_0];
	add.s64 	%rd55, %rd54, %rd50;
	st.u32 	[%rd55+36], %r67;
	ld.shared.u64 	%rd56, [m_Local_$_0];
	add.s64 	%rd57, %rd56, %rd50;
	st.u32 	[%rd57+40], %r67;
	ld.local.u32 	%r68, [%rd1];
	setp.eq.s32 	%p74, %r68, 0;
$L__BB7_40:
	mov.b32 	%r120, 0;
	not.pred 	%p44, %p74;
	@%p44 bra 	$L__BB7_46;
	setp.ne.s32 	%p45, %r119, -1;
	@%p45 bra 	$L__BB7_43;
	mov.b32 	%r78, 21352;
	st.local.u32 	[%rd1], %r78;
	bra.uni 	$L__BB7_46;
$L__BB7_43:
	ld.shared.u64 	%rd58, [m_Local_$_0];
	mul.wide.s32 	%rd12, %r119, 16;
	add.s64 	%rd59, %rd58, %rd12;
	st.u32 	[%rd59+40], %r18;
	ld.local.u32 	%r73, [%rd1];
	setp.ne.s32 	%p46, %r73, 0;
	@%p46 bra 	$L__BB7_46;
	ld.shared.u64 	%rd60, [m_Local_$_0];
	add.s64 	%rd61, %rd60, %rd12;
	st.u32 	[%rd61+36], %r118;
	ld.local.u32 	%r75, [%rd1];
	setp.ne.s32 	%p47, %r75, 0;
	@%p47 bra 	$L__BB7_46;
	ld.shared.u64 	%rd62, [m_Local_$_0];
	add.s64 	%rd63, %rd62, %rd12;
	st.u32 	[%rd63+32], %r114;
	ld.local.u32 	%r76, [%rd1];
	setp.eq.s32 	%p48, %r76, 0;
	selp.b32 	%r120, %r119, 0, %p48;
$L__BB7_46:
	st.local.u32 	[%rd1], %r120;
	mov.b16 	%rs42, 0;
	bra.uni 	$L__BB7_48;
$L__BB7_47:
	cvt.u64.u32 	%rd64, %r116;
	add.s64 	%rd65, %rd10, %rd64;
	ld.u8 	%rs42, [%rd65+32];
$L__BB7_48:
	ld.global.u64 	%rd66, [host_device_interface];
	add.s64 	%rd67, %rd66, %rd110;
	st.volatile.u8 	[%rd67], %rs42;
	add.s32 	%r118, %r118, 1;
	add.s64 	%rd110, %rd110, 1;
	add.s32 	%r117, %r117, 1;
	setp.ne.s32 	%p49, %r117, 0;
	add.s32 	%r116, %r116, 4;
	@%p49 bra 	$L__BB7_34;
	ld.global.u64 	%rd111, [host_device_interface];
$L__BB7_50:
	mov.b16 	%rs20, 1;
	st.volatile.u8 	[%rd111+25], %rs20;
	cvt.s64.s32 	%rd68, %r115;
	add.s64 	%rd69, %rd111, %rd68;
	mov.b16 	%rs21, 0;
	st.volatile.u8 	[%rd69+80], %rs21;
	@%p73 bra 	$L__BB7_69;
	ld.shared.u64 	%rd70, [m_Local_$_0];
	mul.wide.s32 	%rd71, %r110, 16;
	add.s64 	%rd72, %rd70, %rd71;
	ld.u32 	%r26, [%rd72+32];
	ld.u32 	%r27, [%rd72+40];
	setp.lt.s32 	%p50, %r27, 1;
	@%p50 bra 	$L__BB7_68;
	mov.b32 	%r121, 0;
$L__BB7_53:
	setp.ne.s32 	%p51, %r26, -1;
	@%p51 bra 	$L__BB7_55;
	mov.b32 	%r97, 21352;
	st.local.u32 	[%rd1], %r97;
	mov.b16 	%rs43, 0;
	bra.uni 	$L__BB7_67;
$L__BB7_55:
	ld.shared.u64 	%rd16, [m_Local_$_0];
	mul.wide.s32 	%rd73, %r26, 16;
	add.s64 	%rd17, %rd16, %rd73;
	ld.u32 	%r29, [%rd17+12];
	setp.lt.s32 	%p52, %r121, %r29;
	@%p52 bra 	$L__BB7_66;
	ld.param.u64 	%rd107, [_Z47edu_syr_pcpratts_rootbeer_runtime_HamaPeer_sendPciiPi_param_0];
	ld.shared.u64 	%rd74, [m_Local_$_1];
	cvta.to.global.u64 	%rd75, %rd107;
	atom.global.add.u64 	%rd76, [%rd75+8], 48;
	add.s64 	%rd77, %rd76, 56;
	setp.lt.u64 	%p53, %rd77, %rd74;
	shr.u64 	%rd18, %rd76, 4;
	cvt.u32.u64 	%r122, %rd18;
	setp.ne.s32 	%p54, %r122, -1;
	and.pred  	%p55, %p53, %p54;
	@%p55 bra 	$L__BB7_58;
	mov.b32 	%r87, 21106;
	st.local.u32 	[%rd1], %r87;
	mov.b32 	%r122, -1;
	mov.pred 	%p75, 0;
	bra.uni 	$L__BB7_59;
$L__BB7_58:
	shl.b64 	%rd78, %rd18, 32;
	shr.s64 	%rd79, %rd78, 28;
	add.s64 	%rd80, %rd16, %rd79;
	mov.b16 	%rs22, 0;
	st.u8 	[%rd80], %rs22;
	st.u8 	[%rd80+1], %rs22;
	mov.b32 	%r81, 3608;
	st.u32 	[%rd80+4], %r81;
	mov.b16 	%rs23, 1;
	st.u8 	[%rd80+3], %rs23;
	mov.b32 	%r82, 48;
	st.u32 	[%rd80+8], %r82;
	mov.b32 	%r83, -1;
	st.u32 	[%rd80+16], %r83;
	ld.shared.u64 	%rd81, [m_Local_$_0];
	add.s64 	%rd82, %rd81, %rd79;
	mov.b32 	%r84, 0;
	st.u32 	[%rd82+32], %r84;
	ld.shared.u64 	%rd83, [m_Local_$_0];
	add.s64 	%rd84, %rd83, %rd79;
	st.u32 	[%rd84+36], %r84;
	ld.shared.u64 	%rd85, [m_Local_$_0];
	add.s64 	%rd86, %rd85, %rd79;
	st.u32 	[%rd86+40], %r84;
	ld.local.u32 	%r85, [%rd1];
	setp.eq.s32 	%p75, %r85, 0;
$L__BB7_59:
	mov.b32 	%r123, 0;
	not.pred 	%p57, %p75;
	@%p57 bra 	$L__BB7_65;
	setp.ne.s32 	%p58, %r122, -1;
	@%p58 bra 	$L__BB7_62;
	mov.b32 	%r95, 21352;
	st.local.u32 	[%rd1], %r95;
	bra.uni 	$L__BB7_65;
$L__BB7_62:
	ld.shared.u64 	%rd87, [m_Local_$_0];
	mul.wide.s32 	%rd19, %r122, 16;
	add.s64 	%rd88, %rd87, %rd19;
	st.u32 	[%rd88+40], %r29;
	ld.local.u32 	%r90, [%rd1];
	setp.ne.s32 	%p59, %r90, 0;
	@%p59 bra 	$L__BB7_65;
	ld.shared.u64 	%rd89, [m_Local_$_0];
	add.s64 	%rd90, %rd89, %rd19;
	st.u32 	[%rd90+36], %r121;
	ld.local.u32 	%r92, [%rd1];
	setp.ne.s32 	%p60, %r92, 0;
	@%p60 bra 	$L__BB7_65;
	ld.shared.u64 	%rd91, [m_Local_$_0];
	add.s64 	%rd92, %rd91, %rd19;
	st.u32 	[%rd92+32], %r26;
	ld.local.u32 	%r93, [%rd1];
	setp.eq.s32 	%p61, %r93, 0;
	selp.b32 	%r123, %r122, 0, %p61;
$L__BB7_65:
	st.local.u32 	[%rd1], %r123;
	mov.b16 	%rs43, 0;
	bra.uni 	$L__BB7_67;
$L__BB7_66:
	shl.b32 	%r96, %r121, 2;
	cvt.u64.u32 	%rd93, %r96;
	add.s64 	%rd94, %rd17, %rd93;
	ld.u8 	%rs43, [%rd94+32];
$L__BB7_67:
	ld.global.u64 	%rd95, [host_device_interface];
	cvt.u64.u32 	%rd96, %r121;
	add.s64 	%rd97, %rd95, %rd96;
	st.volatile.u8 	[%rd97+1104], %rs43;
	add.s32 	%r121, %r121, 1;
	setp.ne.s32 	%p62, %r121, %r27;
	@%p62 bra 	$L__BB7_53;
$L__BB7_68:
	ld.global.u64 	%rd98, [host_device_interface];
	mov.b16 	%rs26, 1;
	st.volatile.u8 	[%rd98+26], %rs26;
	cvt.s64.s32 	%rd99, %r27;
	add.s64 	%rd100, %rd98, %rd99;
	mov.b16 	%rs27, 0;
	st.volatile.u8 	[%rd100+1104], %rs27;
$L__BB7_69:
	ld.global.u64 	%rd101, [host_device_interface];
	mov.b32 	%r99, 8;
	st.volatile.u32 	[%rd101+2388], %r99;
	st.volatile.u32 	[%rd101+2392], %r99;
	mov.b16 	%rs28, 1;
	st.volatile.u8 	[%rd101+8], %rs28;
	membar.sys;
	mov.b32 	%r124, 0;
$L__BB7_70:
	ld.global.u64 	%rd112, [host_device_interface];
	ld.volatile.u8 	%rs29, [%rd112+2397];
	setp.ne.s16 	%p63, %rs29, 0;
	@%p63 bra 	$L__BB7_76;
	membar.sys;
	setp.eq.s32 	%p64, %r124, 30000;
	ld.global.u64 	%rd112, [host_device_interface];
	@%p64 bra 	$L__BB7_76;
	ld.volatile.u8 	%rs30, [%rd112+2397];
	setp.ne.s16 	%p65, %rs30, 0;
	@%p65 bra 	$L__BB7_76;
	membar.sys;
	ld.global.u64 	%rd112, [host_device_interface];
	ld.volatile.u8 	%rs31, [%rd112+2397];
	setp.ne.s16 	%p66, %rs31, 0;
	@%p66 bra 	$L__BB7_76;
	membar.sys;
	ld.global.u64 	%rd112, [host_device_interface];
	ld.volatile.u8 	%rs32, [%rd112+2397];
	setp.ne.s16 	%p67, %rs32, 0;
	@%p67 bra 	$L__BB7_76;
	membar.sys;
	add.s32 	%r124, %r124, 4;
	bra.uni 	$L__BB7_70;
$L__BB7_76:
	setp.ne.s32 	%p68, %r1, 12647;
	@%p68 bra 	$L__BB7_78;
	mov.b32 	%r100, 0;
	st.volatile.u32 	[%rd112+28], %r100;
	mov.b16 	%rs33, 0;
	st.volatile.u8 	[%rd112+16], %rs33;
$L__BB7_78:
	@%p70 bra 	$L__BB7_80;
	mov.b64 	%rd102, 0;
	st.volatile.u64 	[%rd112+40], %rd102;
	mov.b16 	%rs34, 0;
	st.volatile.u8 	[%rd112+19], %rs34;
	st.volatile.u64 	[%rd112+48], %rd102;
	st.volatile.u8 	[%rd112+20], %rs34;
$L__BB7_80:
	@%p71 bra 	$L__BB7_82;
	mov.b32 	%r101, 0;
	st.volatile.u32 	[%rd112+56], %r101;
	mov.b16 	%rs35, 0;
	st.volatile.u8 	[%rd112+21], %rs35;
$L__BB7_82:
	@%p72 bra 	$L__BB7_84;
	mov.b64 	%rd103, 0;
	st.volatile.u64 	[%rd112+64], %rd103;
	mov.b16 	%rs36, 0;
	st.volatile.u8 	[%rd112+23], %rs36;
$L__BB7_84:
	mov.b16 	%rs37, 0;
	st.volatile.u8 	[%rd112+80], %rs37;
	st.volatile.u8 	[%rd112+25], %rs37;
	@%p73 bra 	$L__BB7_86;
	mov.b16 	%rs38, 0;
	st.volatile.u8 	[%rd112+1104], %rs38;
	st.volatile.u8 	[%rd112+26], %rs38;
$L__BB7_86:
	mov.b32 	%r102, 33;
	st.volatile.u32 	[%rd112+12], %r102;
	mov.b32 	%r103, 8;
	st.volatile.u32 	[%rd112+2384], %r103;
	st.volatile.u32 	[%rd112+2388], %r103;
	st.volatile.u32 	[%rd112+2392], %r103;
	mov.b16 	%rs40, 0;
	st.volatile.u8 	[%rd112+2397], %rs40;
	mov.b32 	%r104, -1;
	st.volatile.u32 	[%rd112+4], %r104;
	membar.sys;
	mov.b16 	%rs41, 1;
	bra.uni 	$L__BB7_88;
$L__BB7_87:
	add.s32 	%r54, %r112, 1;
	setp.gt.s32 	%p30, %r112, 49;
	selp.b32 	%r112, 0, %r54, %p30;
	mov.b16 	%rs41, 0;
$L__BB7_88:
	setp.lt.s32 	%p69, %r112, 100;
	add.s32 	%r111, %r111, 1;
	@%p69 bra 	$L__BB7_14;
$L__BB7_89:
	ret;

}
.func  (.param .b32 func_retval0) _Z66edu_syr_pcpratts_rootbeer_runtime_HamaPeer_getCurrentStringMessagePcPi(
	.param .b64 _Z66edu_syr_pcpratts_rootbeer_runtime_HamaPeer_getCurrentStringMessagePcPi_param_0,
	.param .b64 _Z66edu_syr_pcpratts_rootbeer_runtime_HamaPeer_getCurrentStringMessagePcPi_param_1
)
{
	.local .align 8 .b8 	__local_depot8[8];
	.reg .b64 	%SP;
	.reg .b64 	%SPL;
	.reg .pred 	%p<191>;
	.reg .b16 	%rs<54>;
	.reg .b32 	%r<396>;
	.reg .b64 	%rd<328>;

	mov.u64 	%SPL, __local_depot8;
	cvta.local.u64 	%SP, %SPL;
	ld.param.u64 	%rd65, [_Z66edu_syr_pcpratts_rootbeer_runtime_HamaPeer_getCurrentStringMessagePcPi_param_0];
	ld.param.u64 	%rd66, [_Z66edu_syr_pcpratts_rootbeer_runtime_HamaPeer_getCurrentStringMessagePcPi_param_1];
	cvta.to.local.u64 	%rd1, %rd66;
	cvta.to.global.u64 	%rd2, %rd65;
	mov.u32 	%r106, %tid.x;
	mov.u32 	%r107, %ctaid.x;
	mov.u32 	%r108, %ntid.x;
	mad.lo.s32 	%r1, %r107, %r108, %r106;
	mov.b32 	%r354, 0;
	mov.b16 	%rs51, 0;
	mov.u32 	%r355, %r354;
	mov.u32 	%r356, %r354;
$L__BB8_1:
	setp.eq.s32 	%p23, %r354, 100000;
	@%p23 bra 	$L__BB8_185;
	bar.sync 	0;
	and.b16  	%rs9, %rs51, 255;
	setp.ne.s16 	%p24, %rs9, 0;
	@%p24 bra 	$L__BB8_185;
	ld.global.u64 	%rd67, [host_device_interface];
	atom.relaxed.cas.b32 	%r109, [%rd67+4], -1, %r1;
	setp.ne.s32 	%p25, %r109, -1;
	setp.ne.s32 	%p26, %r109, %r1;
	and.pred  	%p27, %p25, %p26;
	@%p27 bra 	$L__BB8_183;
	ld.global.u64 	%rd326, [host_device_interface];
	ld.volatile.u8 	%rs11, [%rd326];
	setp.eq.s16 	%p29, %rs11, 0;
	@%p29 bra 	$L__BB8_6;
	ld.volatile.u32 	%r111, [%rd326+4];
	add.u64 	%rd68, %SP, 0;
	add.u64 	%rd69, %SPL, 0;
	st.local.v2.u32 	[%rd69], {%r1, %r111};
	mov.u64 	%rd70, $str$7;
	cvta.global.u64 	%rd71, %rd70;
	{ // callseq 3, 0
	.param .b64 param0;
	st.param.b64 	[param0], %rd71;
	.param .b64 param1;
	st.param.b64 	[param1], %rd68;
	.param .b32 retval0;
	call.uni (retval0), 
	vprintf, 
	(
	param0, 
	param1
	);
	ld.param.b32 	%r112, [retval0];
	} // callseq 3
	ld.global.u64 	%rd326, [host_device_interface];
$L__BB8_6:
	mov.b32 	%r357, 0;
$L__BB8_7:
	ld.volatile.u8 	%rs12, [%rd326+8];
	setp.ne.s16 	%p30, %rs12, 0;
	add.s32 	%r6, %r357, 1;
	setp.lt.u32 	%p31, %r357, 10000;
	and.pred  	%p32, %p30, %p31;
	mov.u32 	%r357, %r6;
	@%p32 bra 	$L__BB8_7;
	mov.b32 	%r116, 8;
	st.volatile.u32 	[%rd326+12], %r116;
	mov.b32 	%r117, 4;
	st.volatile.u32 	[%rd326+2384], %r117;
	st.volatile.u32 	[%rd326+2388], %r116;
	st.volatile.u32 	[%rd326+2392], %r116;
	mov.b16 	%rs13, 1;
	st.volatile.u8 	[%rd326+8], %rs13;
	membar.sys;
	mov.b32 	%r358, 0;
$L__BB8_9:
	ld.global.u64 	%rd327, [host_device_interface];
	ld.volatile.u8 	%rs14, [%rd327+2397];
	setp.ne.s16 	%p33, %rs14, 0;
	@%p33 bra 	$L__BB8_15;
	membar.sys;
	setp.eq.s32 	%p34, %r358, 30000;
	ld.global.u64 	%rd327, [host_device_interface];
	@%p34 bra 	$L__BB8_15;
	ld.volatile.u8 	%rs15, [%rd327+2397];
	setp.ne.s16 	%p35, %rs15, 0;
	@%p35 bra 	$L__BB8_15;
	membar.sys;
	ld.global.u64 	%rd327, [host_device_interface];
	ld.volatile.u8 	%rs16, [%rd327+2397];
	setp.ne.s16 	%p36, %rs16, 0;
	@%p36 bra 	$L__BB8_15;
	membar.sys;
	ld.global.u64 	%rd327, [host_device_interface];
	ld.volatile.u8 	%rs17, [%rd327+2397];
	setp.ne.s16 	%p37, %rs17, 0;
	@%p37 bra 	$L__BB8_15;
	membar.sys;
	add.s32 	%r358, %r358, 4;
	bra.uni 	$L__BB8_9;
$L__BB8_15:
	mov.b32 	%r359, 0;
$L__BB8_16:
	mov.u32 	%r9, %r359;
	cvt.u64.u32 	%rd72, %r9;
	add.s64 	%rd73, %rd327, %rd72;
	ld.volatile.u8 	%rs18, [%rd73+80];
	setp.ne.s16 	%p38, %rs18, 0;
	add.s32 	%r359, %r9, 1;
	@%p38 bra 	$L__BB8_16;
	shl.b32 	%r119, %r9, 2;
	add.s32 	%r120, %r119, 32;
	and.b32  	%r11, %r9, 1;
	setp.eq.s32 	%p39, %r11, 0;
	and.b32  	%r121, %r119, 2147483640;
	add.s32 	%r122, %r121, 40;
	selp.b32 	%r12, %r120, %r122, %p39;
	ld.shared.u64 	%rd11, [m_Local_$_1];
	and.b32  	%r123, %r12, 12;
	setp.eq.s32 	%p40, %r123, 0;
	mov.u32 	%r360, %r12;
	@%p40 bra 	$L__BB8_19;
	shr.s32 	%r124, %r12, 31;
	shr.u32 	%r125, %r124, 28;
	add.s32 	%r126, %r12, %r125;
	and.b32  	%r127, %r126, -16;
	add.s32 	%r360, %r127, 16;
$L__BB8_19:
	cvt.s64.s32 	%rd74, %r360;
	atom.global.add.u64 	%rd75, [%rd2+8], %rd74;
	cvt.s64.s32 	%rd76, %r12;
	add.s64 	%rd77, %rd76, %rd75;
	add.s64 	%rd78, %rd77, 8;
	setp.lt.u64 	%p41, %rd78, %rd11;
	shr.u64 	%rd79, %rd75, 4;
	cvt.u32.u64 	%r128, %rd79;
	selp.b32 	%r15, %r128, -1, %p41;
	setp.ne.s32 	%p42, %r15, -1;
	@%p42 bra 	$L__BB8_21;
	mov.b32 	%r183, 21352;
	st.local.u32 	[%rd1], %r183;
	bra.uni 	$L__BB8_60;
$L__BB8_21:
	ld.shared.u64 	%rd80, [m_Local_$_0];
	mul.wide.s32 	%rd12, %r15, 16;
	add.s64 	%rd81, %rd80, %rd12;
	mov.b16 	%rs19, 0;
	st.u8 	[%rd81], %rs19;
	st.u8 	[%rd81+1], %rs19;
	mov.b32 	%r130, 4335;
	st.u32 	[%rd81+4], %r130;
	mov.b16 	%rs20, 1;
	st.u8 	[%rd81+3], %rs20;
	st.u32 	[%rd81+8], %r12;
	st.u32 	[%rd81+12], %r9;
	mov.b32 	%r35, 0;
	setp.eq.s32 	%p43, %r9, 0;
	@%p43 bra 	$L__BB8_105;
	setp.eq.s32 	%p44, %r9, 1;
	@%p44 bra 	$L__BB8_48;
	and.b32  	%r35, %r9, 2147483646;
	and.b32  	%r132, %r9, -2;
	neg.s32 	%r362, %r132;
	mov.b32 	%r361, 0;
	mov.u32 	%r363, %r361;
$L__BB8_24:
	add.s32 	%r21, %r363, 1;
	ld.shared.u64 	%rd13, [m_Local_$_0];
	add.s64 	%rd14, %rd13, %rd12;
	ld.u32 	%r22, [%rd14+12];
	setp.lt.s32 	%p45, %r363, %r22;
	@%p45 bra 	$L__BB8_35;
	ld.shared.u64 	%rd82, [m_Local_$_1];
	atom.global.add.u64 	%rd83, [%rd2+8], 48;
	add.s64 	%rd84, %rd83, 56;
	setp.lt.u64 	%p46, %rd84, %rd82;
	shr.u64 	%rd15, %rd83, 4;
	cvt.u32.u64 	%r364, %rd15;
	setp.ne.s32 	%p47, %r364, -1;
	and.pred  	%p48, %p46, %p47;
	@%p48 bra 	$L__BB8_27;
	mov.b32 	%r139, 21106;
	st.local.u32 	[%rd1], %r139;
	mov.b32 	%r364, -1;
	mov.pred 	%p180, 0;
	bra.uni 	$L__BB8_28;
$L__BB8_27:
	shl.b64 	%rd85, %rd15, 32;
	shr.s64 	%rd86, %rd85, 28;
	add.s64 	%rd87, %rd13, %rd86;
	mov.b16 	%rs21, 0;
	st.u8 	[%rd87], %rs21;
	st.u8 	[%rd87+1], %rs21;
	mov.b32 	%r133, 3608;
	st.u32 	[%rd87+4], %r133;
	mov.b16 	%rs22, 1;
	st.u8 	[%rd87+3], %rs22;
	mov.b32 	%r134, 48;
	st.u32 	[%rd87+8], %r134;
	mov.b32 	%r135, -1;
	st.u32 	[%rd87+16], %r135;
	ld.shared.u64 	%rd88, [m_Local_$_0];
	add.s64 	%rd89, %rd88, %rd86;
	mov.b32 	%r136, 0;
	st.u32 	[%rd89+32], %r136;
	ld.shared.u64 	%rd90, [m_Local_$_0];
	add.s64 	%rd91, %rd90, %rd86;
	st.u32 	[%rd91+36], %r136;
	ld.shared.u64 	%rd92, [m_Local_$_0];
	add.s64 	%rd93, %rd92, %rd86;
	st.u32 	[%rd93+40], %r136;
	ld.local.u32 	%r137, [%rd1];
	setp.eq.s32 	%p180, %r137, 0;
$L__BB8_28:
	mov.b32 	%r365, 0;
	not.pred 	%p50, %p180;
	@%p50 bra 	$L__BB8_34;
	setp.ne.s32 	%p51, %r364, -1;
	@%p51 bra 	$L__BB8_31;
	mov.b32 	%r147, 21352;
	st.local.u32 	[%rd1], %r147;
	bra.uni 	$L__BB8_34;
$L__BB8_31:
	ld.shared.u64 	%rd94, [m_Local_$_0];
	mul.wide.s32 	%rd16, %r364, 16;
	add.s64 	%rd95, %rd94, %rd16;
	st.u32 	[%rd95+40], %r22;
	ld.local.u32 	%r142, [%rd1];
	setp.ne.s32 	%p52, %r142, 0;
	@%p52 bra 	$L__BB8_34;
	ld.shared.u64 	%rd96, [m_Local_$_0];
	add.s64 	%rd97, %rd96, %rd16;
	st.u32 	[%rd97+36], %r363;
	ld.local.u32 	%r144, [%rd1];
	setp.ne.s32 	%p53, %r144, 0;
	@%p53 bra 	$L__BB8_34;
	ld.shared.u64 	%rd98, [m_Local_$_0];
	add.s64 	%rd99, %rd98, %rd16;
	st.u32 	[%rd99+32], %r15;
	ld.local.u32 	%r145, [%rd1];
	setp.eq.s32 	%p54, %r145, 0;
	selp.b32 	%r365, %r364, 0, %p54;
$L__BB8_34:
	st.local.u32 	[%rd1], %r365;
	bra.uni 	$L__BB8_36;
$L__BB8_35:
	cvt.u64.u32 	%rd100, %r361;
	add.s64 	%rd101, %rd14, %rd100;
	mov.b32 	%r148, 0;
	st.u32 	[%rd101+32], %r148;
$L__BB8_36:
	ld.shared.u64 	%rd17, [m_Local_$_0];
	add.s64 	%rd18, %rd17, %rd12;
	ld.u32 	%r27, [%rd18+12];
	setp.lt.s32 	%p55, %r21, %r27;
	@%p55 bra 	$L__BB8_46;
	ld.shared.u64 	%rd102, [m_Local_$_1];
	atom.global.add.u64 	%rd103, [%rd2+8], 48;
	add.s64 	%rd104, %rd103, 56;
	setp.ge.u64 	%p56, %rd104, %rd102;
	shr.u64 	%rd19, %rd103, 4;
	cvt.u32.u64 	%r366, %rd19;
	setp.eq.s32 	%p57, %r366, -1;
	or.pred  	%p58, %p56, %p57;
	@%p58 bra 	$L__BB8_39;
	shl.b64 	%rd105, %rd19, 32;
	shr.s64 	%rd106, %rd105, 28;
	add.s64 	%rd107, %rd17, %rd106;
	mov.b16 	%rs23, 0;
	st.u8 	[%rd107], %rs23;
	st.u8 	[%rd107+1], %rs23;
	mov.b32 	%r149, 3608;
	st.u32 	[%rd107+4], %r149;
	mov.b16 	%rs24, 1;
	st.u8 	[%rd107+3], %rs24;
	mov.b32 	%r150, 48;
	st.u32 	[%rd107+8], %r150;
	mov.b32 	%r151, -1;
	st.u32 	[%rd107+16], %r151;
	ld.shared.u64 	%rd108, [m_Local_$_0];
	add.s64 	%rd109, %rd108, %rd106;
	mov.b32 	%r152, 0;
	st.u32 	[%rd109+32], %r152;
	ld.shared.u64 	%rd110, [m_Local_$_0];
	add.s64 	%rd111, %rd110, %rd106;
	st.u32 	[%rd111+36], %r152;
	ld.shared.u64 	%rd112, [m_Local_$_0];
	add.s64 	%rd113, %rd112, %rd106;
	st.u32 	[%rd113+40], %r152;
	ld.local.u32 	%r153, [%rd1];
	setp.eq.s32 	%p181, %r153, 0;
	bra.uni 	$L__BB8_40;
$L__BB8_39:
	mov.b32 	%r155, 21106;
	st.local.u32 	[%rd1], %r155;
	mov.b32 	%r366, -1;
	mov.pred 	%p181, 0;
$L__BB8_40:
	mov.b32 	%r367, 0;
	not.pred 	%p60, %p181;
	@%p60 bra 	$L__BB8_45;
	setp.eq.s32 	%p61, %r366, -1;
	@%p61 bra 	$L__BB8_186;
	ld.shared.u64 	%rd114, [m_Local_$_0];
	mul.wide.s32 	%rd20, %r366, 16;
	add.s64 	%rd115, %rd114, %rd20;
	st.u32 	[%rd115+40], %r27;
	ld.local.u32 	%r158, [%rd1];
	setp.eq.s32 	%p62, %r158, 0;
	@%p62 bra 	$L__BB8_43;
	bra.uni 	$L__BB8_45;
$L__BB8_43:
	ld.shared.u64 	%rd116, [m_Local_$_0];
	add.s64 	%rd117, %rd116, %rd20;
	st.u32 	[%rd117+36], %r21;
	ld.local.u32 	%r160, [%rd1];
	setp.ne.s32 	%p63, %r160, 0;
	@%p63 bra 	$L__BB8_45;
	ld.shared.u64 	%rd118, [m_Local_$_0];
	add.s64 	%rd119, %rd118, %rd20;
	st.u32 	[%rd119+32], %r15;
	ld.local.u32 	%r161, [%rd1];
	setp.eq.s32 	%p64, %r161, 0;
	selp.b32 	%r367, %r366, 0, %p64;
$L__BB8_45:
	st.local.u32 	[%rd1], %r367;
	bra.uni 	$L__BB8_47;
$L__BB8_46:
	add.s32 	%r164, %r361, 4;
	cvt.u64.u32 	%rd120, %r164;
	add.s64 	%rd121, %rd18, %rd120;
	mov.b32 	%r165, 0;
	st.u32 	[%rd121+32], %r165;
$L__BB8_47:
	add.s32 	%r363, %r363, 2;
	add.s32 	%r362, %r362, 2;
	add.s32 	%r361, %r361, 8;
	setp.ne.s32 	%p65, %r362, 0;
	@%p65 bra 	$L__BB8_24;
$L__BB8_48:
	setp.eq.s32 	%p66, %r11, 0;
	@%p66 bra 	$L__BB8_60;
	ld.shared.u64 	%rd21, [m_Local_$_0];
	add.s64 	%rd22, %rd21, %rd12;
	ld.u32 	%r36, [%rd22+12];
	setp.lt.s32 	%p67, %r35, %r36;
	@%p67 bra 	$L__BB8_59;
	ld.shared.u64 	%rd122, [m_Local_$_1];
	atom.global.add.u64 	%rd123, [%rd2+8], 48;
	add.s64 	%rd124, %rd123, 56;
	setp.ge.u64 	%p68, %rd124, %rd122;
	shr.u64 	%rd23, %rd123, 4;
	cvt.u32.u64 	%r369, %rd23;
	setp.eq.s32 	%p69, %r369, -1;
	or.pred  	%p70, %p68, %p69;
	@%p70 bra 	$L__BB8_52;
	shl.b64 	%rd125, %rd23, 32;
	shr.s64 	%rd126, %rd125, 28;
	add.s64 	%rd127, %rd21, %rd126;
	mov.b16 	%rs25, 0;
	st.u8 	[%rd127], %rs25;
	st.u8 	[%rd127+1], %rs25;
	mov.b32 	%r166, 3608;
	st.u32 	[%rd127+4], %r166;
	mov.b16 	%rs26, 1;
	st.u8 	[%rd127+3], %rs26;
	mov.b32 	%r167, 48;
	st.u32 	[%rd127+8], %r167;
	mov.b32 	%r168, -1;
	st.u32 	[%rd127+16], %r168;
	ld.shared.u64 	%rd128, [m_Local_$_0];
	add.s64 	%rd129, %rd128, %rd126;
	mov.b32 	%r169, 0;
	st.u32 	[%rd129+32], %r169;
	ld.shared.u64 	%rd130, [m_Local_$_0];
	add.s64 	%rd131, %rd130, %rd126;
	st.u32 	[%rd131+36], %r169;
	ld.shared.u64 	%rd132, [m_Local_$_0];
	add.s64 	%rd133, %rd132, %rd126;
	st.u32 	[%rd133+40], %r169;
	ld.local.u32 	%r170, [%rd1];
	setp.eq.s32 	%p182, %r170, 0;
	bra.uni 	$L__BB8_53;
$L__BB8_52:
	mov.b32 	%r172, 21106;
	st.local.u32 	[%rd1], %r172;
	mov.b32 	%r369, -1;
	mov.pred 	%p182, 0;
$L__BB8_53:
	mov.b32 	%r370, 0;
	not.pred 	%p72, %p182;
	@%p72 bra 	$L__BB8_58;
	setp.eq.s32 	%p73, %r369, -1;
	@%p73 bra 	$L__BB8_187;
	ld.shared.u64 	%rd134, [m_Local_$_0];
	mul.wide.s32 	%rd24, %r369, 16;
	add.s64 	%rd135, %rd134, %rd24;
	st.u32 	[%rd135+40], %r36;
	ld.local.u32 	%r175, [%rd1];
	setp.eq.s32 	%p74, %r175, 0;
	@%p74 bra 	$L__BB8_56;
	bra.uni 	$L__BB8_58;
$L__BB8_56:
	ld.shared.u64 	%rd136, [m_Local_$_0];
	add.s64 	%rd137, %rd136, %rd24;
	st.u32 	[%rd137+36], %r35;
	ld.local.u32 	%r177, [%rd1];
	setp.ne.s32 	%p75, %r177, 0;
	@%p75 bra 	$L__BB8_58;
	ld.shared.u64 	%rd138, [m_Local_$_0];
	add.s64 	%rd139, %rd138, %rd24;
	st.u32 	[%rd139+32], %r15;
	ld.local.u32 	%r178, [%rd1];
	setp.eq.s32 	%p76, %r178, 0;
	selp.b32 	%r370, %r369, 0, %p76;
$L__BB8_58:
	st.local.u32 	[%rd1], %r370;
	bra.uni 	$L__BB8_60;
$L__BB8_59:
	shl.b32 	%r181, %r35, 2;
	cvt.u64.u32 	%rd140, %r181;
	add.s64 	%rd141, %rd22, %rd140;
	mov.b32 	%r182, 0;
	st.u32 	[%rd141+32], %r182;
$L__BB8_60:
	setp.eq.s32 	%p77, %r9, 0;
	@%p77 bra 	$L__BB8_105;
	mul.wide.s32 	%rd25, %r15, 16;
	setp.eq.s32 	%p78, %r9, 1;
	mov.b32 	%r55, 0;
	@%p78 bra 	$L__BB8_91;
	and.b32  	%r55, %r9, 2147483646;
	mov.b32 	%r371, 0;
$L__BB8_63:
	setp.ne.s32 	%p79, %r15, -1;
	cvt.u64.u32 	%rd142, %r371;
	add.s64 	%rd26, %rd327, %rd142;
	ld.volatile.u8 	%rs2, [%rd26+80];
	@%p79 bra 	$L__BB8_65;
	mov.b32 	%r203, 21352;
	st.local.u32 	[%rd1], %r203;
	bra.uni 	$L__BB8_77;
$L__BB8_65:
	ld.shared.u64 	%rd27, [m_Local_$_0];
	add.s64 	%rd28, %rd27, %rd25;
	ld.u32 	%r43, [%rd28+12];
	setp.lt.s32 	%p80, %r371, %r43;
	@%p80 bra 	$L__BB8_76;
	ld.shared.u64 	%rd143, [m_Local_$_1];
	atom.global.add.u64 	%rd144, [%rd2+8], 48;
	add.s64 	%rd145, %rd144, 56;
	setp.lt.u64 	%p81, %rd145, %rd143;
	shr.u64 	%rd29, %rd144, 4;
	cvt.u32.u64 	%r372, %rd29;
	setp.ne.s32 	%p82, %r372, -1;
	and.pred  	%p83, %p81, %p82;
	@%p83 bra 	$L__BB8_68;
	mov.b32 	%r192, 21106;
	st.local.u32 	[%rd1], %r192;
	mov.b32 	%r372, -1;
	mov.pred 	%p183, 0;
	bra.uni 	$L__BB8_69;
$L__BB8_68:
	shl.b64 	%rd146, %rd29, 32;
	shr.s64 	%rd147, %rd146, 28;
	add.s64 	%rd148, %rd27, %rd147;
	mov.b16 	%rs27, 0;
	st.u8 	[%rd148], %rs27;
	st.u8 	[%rd148+1], %rs27;
	mov.b32 	%r186, 3608;
	st.u32 	[%rd148+4], %r186;
	mov.b16 	%rs28, 1;
	st.u8 	[%rd148+3], %rs28;
	mov.b32 	%r187, 48;
	st.u32 	[%rd148+8], %r187;
	mov.b32 	%r188, -1;
	st.u32 	[%rd148+16], %r188;
	ld.shared.u64 	%rd149, [m_Local_$_0];
	add.s64 	%rd150, %rd149, %rd147;
	mov.b32 	%r189, 0;
	st.u32 	[%rd150+32], %r189;
	ld.shared.u64 	%rd151, [m_Local_$_0];
	add.s64 	%rd152, %rd151, %rd147;
	st.u32 	[%rd152+36], %r189;
	ld.shared.u64 	%rd153, [m_Local_$_0];
	add.s64 	%rd154, %rd153, %rd147;
	st.u32 	[%rd154+40], %r189;
	ld.local.u32 	%r190, [%rd1];
	setp.eq.s32 	%p183, %r190, 0;
$L__BB8_69:
	mov.b32 	%r373, 0;
	not.pred 	%p85, %p183;
	@%p85 bra 	$L__BB8_75;
	setp.ne.s32 	%p86, %r372, -1;
	@%p86 bra 	$L__BB8_72;
	mov.b32 	%r200, 21352;
	st.local.u32 	[%rd1], %r200;
	bra.uni 	$L__BB8_75;
$L__BB8_72:
	ld.shared.u64 	%rd155, [m_Local_$_0];
	mul.wide.s32 	%rd30, %r372, 16;
	add.s64 	%rd156, %rd155, %rd30;
	st.u32 	[%rd156+40], %r43;
	ld.local.u32 	%r195, [%rd1];
	setp.ne.s32 	%p87, %r195, 0;
	@%p87 bra 	$L__BB8_75;
	ld.shared.u64 	%rd157, [m_Local_$_0];
	add.s64 	%rd158, %rd157, %rd30;
	st.u32 	[%rd158+36], %r371;
	ld.local.u32 	%r197, [%rd1];
	setp.ne.s32 	%p88, %r197, 0;
	@%p88 bra 	$L__BB8_75;
	ld.shared.u64 	%rd159, [m_Local_$_0];
	add.s64 	%rd160, %rd159, %rd30;
	st.u32 	[%rd160+32], %r15;
	ld.local.u32 	%r198, [%rd1];
	setp.eq.s32 	%p89, %r198, 0;
	selp.b32 	%r373, %r372, 0, %p89;
$L__BB8_75:
	st.local.u32 	[%rd1], %r373;
	bra.uni 	$L__BB8_77;
$L__BB8_76:
	shl.b32 	%r201, %r371, 2;
	cvt.u64.u32 	%rd161, %r201;
	add.s64 	%rd162, %rd28, %rd161;
	mov.b32 	%r202, 0;
	st.u32 	[%rd162+32], %r202;
	st.u8 	[%rd162+32], %rs2;
$L__BB8_77:
	setp.eq.s32 	%p90, %r15, -1;
	add.s32 	%r48, %r371, 1;
	ld.volatile.u8 	%rs3, [%rd26+81];
	@%p90 bra 	$L__BB8_89;
	ld.shared.u64 	%rd31, [m_Local_$_0];
	add.s64 	%rd32, %rd31, %rd25;
	ld.u32 	%r49, [%rd32+12];
	setp.lt.s32 	%p91, %r48, %r49;
	@%p91 bra 	$L__BB8_88;
	ld.shared.u64 	%rd163, [m_Local_$_1];
	atom.global.add.u64 	%rd164, [%rd2+8], 48;
	add.s64 	%rd165, %rd164, 56;
	setp.ge.u64 	%p92, %rd165, %rd163;
	shr.u64 	%rd33, %rd164, 4;
	cvt.u32.u64 	%r374, %rd33;
	setp.eq.s32 	%p93, %r374, -1;
	or.pred  	%p94, %p92, %p93;
	@%p94 bra 	$L__BB8_81;
	shl.b64 	%rd166, %rd33, 32;
	shr.s64 	%rd167, %rd166, 28;
	add.s64 	%rd168, %rd31, %rd167;
	mov.b16 	%rs29, 0;
	st.u8 	[%rd168], %rs29;
	st.u8 	[%rd168+1], %rs29;
	mov.b32 	%r204, 3608;
	st.u32 	[%rd168+4], %r204;
	mov.b16 	%rs30, 1;
	st.u8 	[%rd168+3], %rs30;
	mov.b32 	%r205, 48;
	st.u32 	[%rd168+8], %r205;
	mov.b32 	%r206, -1;
	st.u32 	[%rd168+16], %r206;
	ld.shared.u64 	%rd169, [m_Local_$_0];
	add.s64 	%rd170, %rd169, %rd167;
	mov.b32 	%r207, 0;
	st.u32 	[%rd170+32], %r207;
	ld.shared.u64 	%rd171, [m_Local_$_0];
	add.s64 	%rd172, %rd171, %rd167;
	st.u32 	[%rd172+36], %r207;
	ld.shared.u64 	%rd173, [m_Local_$_0];
	add.s64 	%rd174, %rd173, %rd167;
	st.u32 	[%rd174+40], %r207;
	ld.local.u32 	%r208, [%rd1];
	setp.eq.s32 	%p184, %r208, 0;
	bra.uni 	$L__BB8_82;
$L__BB8_81:
	mov.b32 	%r210, 21106;
	st.local.u32 	[%rd1], %r210;
	mov.b32 	%r374, -1;
	mov.pred 	%p184, 0;
$L__BB8_82:
	mov.b32 	%r375, 0;
	not.pred 	%p96, %p184;
	@%p96 bra 	$L__BB8_87;
	setp.eq.s32 	%p97, %r374, -1;
	@%p97 bra 	$L__BB8_188;
	ld.shared.u64 	%rd175, [m_Local_$_0];
	mul.wide.s32 	%rd34, %r374, 16;
	add.s64 	%rd176, %rd175, %rd34;
	st.u32 	[%rd176+40], %r49;
	ld.local.u32 	%r213, [%rd1];
	setp.eq.s32 	%p98, %r213, 0;
	@%p98 bra 	$L__BB8_85;
	bra.uni 	$L__BB8_87;
$L__BB8_85:
	ld.shared.u64 	%rd177, [m_Local_$_0];
	add.s64 	%rd178, %rd177, %rd34;
	st.u32 	[%rd178+36], %r48;
	ld.local.u32 	%r215, [%rd1];
	setp.ne.s32 	%p99, %r215, 0;
	@%p99 bra 	$L__BB8_87;
	ld.shared.u64 	%rd179, [m_Local_$_0];
	add.s64 	%rd180, %rd179, %rd34;
	st.u32 	[%rd180+32], %r15;
	ld.local.u32 	%r216, [%rd1];
	setp.eq.s32 	%p100, %r216, 0;
	selp.b32 	%r375, %r374, 0, %p100;
$L__BB8_87:
	st.local.u32 	[%rd1], %r375;
	bra.uni 	$L__BB8_90;
$L__BB8_88:
	shl.b32 	%r219, %r48, 2;
	cvt.u64.u32 	%rd181, %r219;
	add.s64 	%rd182, %rd32, %rd181;
	mov.b32 	%r220, 0;
	st.u32 	[%rd182+32], %r220;
	st.u8 	[%rd182+32], %rs3;
	bra.uni 	$L__BB8_90;
$L__BB8_89:
	mov.b32 	%r221, 21352;
	st.local.u32 	[%rd1], %r221;
$L__BB8_90:
	add.s32 	%r371, %r371, 2;
	setp.ne.s32 	%p101, %r371, %r55;
	@%p101 bra 	$L__BB8_63;
$L__BB8_91:
	setp.eq.s32 	%p102, %r11, 0;
	@%p102 bra 	$L__BB8_105;
	setp.eq.s32 	%p103, %r15, -1;
	cvt.u64.u32 	%rd183, %r55;
	add.s64 	%rd184, %rd327, %rd183;
	ld.volatile.u8 	%rs4, [%rd184+80];
	@%p103 bra 	$L__BB8_104;
	ld.shared.u64 	%rd35, [m_Local_$_0];
	add.s64 	%rd36, %rd35, %rd25;
	ld.u32 	%r56, [%rd36+12];
	setp.lt.s32 	%p104, %r55, %r56;
	@%p104 bra 	$L__BB8_103;
	ld.shared.u64 	%rd185, [m_Local_$_1];
	atom.global.add.u64 	%rd186, [%rd2+8], 48;
	add.s64 	%rd187, %rd186, 56;
	setp.ge.u64 	%p105, %rd187, %rd185;
	shr.u64 	%rd37, %rd186, 4;
	cvt.u32.u64 	%r377, %rd37;
	setp.eq.s32 	%p106, %r377, -1;
	or.pred  	%p107, %p105, %p106;
	@%p107 bra 	$L__BB8_96;
	shl.b64 	%rd188, %rd37, 32;
	shr.s64 	%rd189, %rd188, 28;
	add.s64 	%rd190, %rd35, %rd189;
	mov.b16 	%rs31, 0;
	st.u8 	[%rd190], %rs31;
	st.u8 	[%rd190+1], %rs31;
	mov.b32 	%r222, 3608;
	st.u32 	[%rd190+4], %r222;
	mov.b16 	%rs32, 1;
	st.u8 	[%rd190+3], %rs32;
	mov.b32 	%r223, 48;
	st.u32 	[%rd190+8], %r223;
	mov.b32 	%r224, -1;
	st.u32 	[%rd190+16], %r224;
	ld.shared.u64 	%rd191, [m_Local_$_0];
	add.s64 	%rd192, %rd191, %rd189;
	mov.b32 	%r225, 0;
	st.u32 	[%rd192+32], %r225;
	ld.shared.u64 	%rd193, [m_Local_$_0];
	add.s64 	%rd194, %rd193, %rd189;
	st.u32 	[%rd194+36], %r225;
	ld.shared.u64 	%rd195, [m_Local_$_0];
	add.s64 	%rd196, %rd195, %rd189;
	st.u32 	[%rd196+40], %r225;
	ld.local.u32 	%r226, [%rd1];
	setp.eq.s32 	%p185, %r226, 0;
	bra.uni 	$L__BB8_97;
$L__BB8_96:
	mov.b32 	%r228, 21106;
	st.local.u32 	[%rd1], %r228;
	mov.b32 	%r377, -1;
	mov.pred 	%p185, 0;
$L__BB8_97:
	mov.b32 	%r378, 0;
	not.pred 	%p109, %p185;
	@%p109 bra 	$L__BB8_102;
	setp.eq.s32 	%p110, %r377, -1;
	@%p110 bra 	$L__BB8_189;
	ld.shared.u64 	%rd197, [m_Local_$_0];
	mul.wide.s32 	%rd38, %r377, 16;
	add.s64 	%rd198, %rd197, %rd38;
	st.u32 	[%rd198+40], %r56;
	ld.local.u32 	%r231, [%rd1];
	setp.eq.s32 	%p111, %r231, 0;
	@%p111 bra 	$L__BB8_100;
	bra.uni 	$L__BB8_102;
$L__BB8_100:
	ld.shared.u64 	%rd199, [m_Local_$_0];
	add.s64 	%rd200, %rd199, %rd38;
	st.u32 	[%rd200+36], %r55;
	ld.local.u32 	%r233, [%rd1];
	setp.ne.s32 	%p112, %r233, 0;
	@%p112 bra 	$L__BB8_102;
	ld.shared.u64 	%rd201, [m_Local_$_0];
	add.s64 	%rd202, %rd201, %rd38;
	st.u32 	[%rd202+32], %r15;
	ld.local.u32 	%r234, [%rd1];
	setp.eq.s32 	%p113, %r234, 0;
	selp.b32 	%r378, %r377, 0, %p113;
$L__BB8_102:
	st.local.u32 	[%rd1], %r378;
	bra.uni 	$L__BB8_105;
$L__BB8_103:
	shl.b32 	%r237, %r55, 2;
	cvt.u64.u32 	%rd203, %r237;
	add.s64 	%rd204, %rd36, %rd203;
	mov.b32 	%r238, 0;
	st.u32 	[%rd204+32], %r238;
	st.u8 	[%rd204+32], %rs4;
	bra.uni 	$L__BB8_105;
$L__BB8_104:
	mov.b32 	%r239, 21352;
	st.local.u32 	[%rd1], %r239;
$L__BB8_105:
	ld.shared.u64 	%rd205, [m_Local_$_1];
	atom.global.add.u64 	%rd206, [%rd2+8], 48;
	add.s64 	%rd207, %rd206, 56;
	setp.lt.u64 	%p114, %rd207, %rd205;
	shr.u64 	%rd208, %rd206, 4;
	cvt.u32.u64 	%r240, %rd208;
	selp.b32 	%r356, %r240, -1, %p114;
	setp.ne.s32 	%p115, %r356, -1;
	@%p115 bra 	$L__BB8_107;
	mov.b32 	%r350, 21352;
	st.local.u32 	[%rd1], %r350;
	bra.uni 	$L__BB8_182;
$L__BB8_107:
	ld.shared.u64 	%rd209, [m_Local_$_0];
	mul.wide.s32 	%rd39, %r356, 16;
	add.s64 	%rd210, %rd209, %rd39;
	mov.b16 	%rs33, 1;
	st.u8 	[%rd210], %rs33;
	mov.b16 	%rs34, 0;
	st.u8 	[%rd210+1], %rs34;
	mov.b32 	%r241, 2905;
	st.u32 	[%rd210+4], %r241;
	st.u8 	[%rd210+3], %rs33;
	mov.b32 	%r242, 48;
	st.u32 	[%rd210+8], %r242;
	mov.b32 	%r243, -1;
	st.u32 	[%rd210+16], %r243;
	ld.shared.u64 	%rd40, [m_Local_$_0];
	mul.wide.s32 	%rd41, %r15, 16;
	add.s64 	%rd211, %rd40, %rd41;
	ld.u32 	%r62, [%rd211+12];
	shl.b32 	%r244, %r62, 2;
	add.s32 	%r245, %r244, 32;
	shr.s32 	%r246, %r245, 31;
	shr.u32 	%r247, %r246, 29;
	add.s32 	%r248, %r245, %r247;
	and.b32  	%r249, %r248, -8;
	sub.s32 	%r250, %r245, %r249;
	setp.eq.s32 	%p116, %r250, 0;
	sub.s32 	%r251, %r244, %r250;
	add.s32 	%r252, %r251, 40;
	selp.b32 	%r63, %r245, %r252, %p116;
	ld.shared.u64 	%rd42, [m_Local_$_1];
	and.b32  	%r253, %r63, 12;
	setp.eq.s32 	%p117, %r253, 0;
	mov.u32 	%r379, %r63;
	@%p117 bra 	$L__BB8_109;
	shr.s32 	%r254, %r63, 31;
	shr.u32 	%r255, %r254, 28;
	add.s32 	%r256, %r63, %r255;
	and.b32  	%r257, %r256, -16;
	add.s32 	%r379, %r257, 16;
$L__BB8_109:
	cvt.s64.s32 	%rd212, %r379;
	atom.global.add.u64 	%rd213, [%rd2+8], %rd212;
	cvt.s64.s32 	%rd214, %r63;
	add.s64 	%rd215, %rd214, %rd213;
	add.s64 	%rd216, %rd215, 8;
	setp.lt.u64 	%p118, %rd216, %rd42;
	shr.u64 	%rd217, %rd213, 4;
	cvt.u32.u64 	%r258, %rd217;
	selp.b32 	%r66, %r258, -1, %p118;
	setp.ne.s32 	%p119, %r66, -1;
	@%p119 bra 	$L__BB8_111;
	mov.b32 	%r314, 21352;
	st.local.u32 	[%rd1], %r314;
	bra.uni 	$L__BB8_150;
$L__BB8_111:
	mul.wide.s32 	%rd43, %r66, 16;
	add.s64 	%rd218, %rd40, %rd43;
	mov.b16 	%rs35, 0;
	st.u8 	[%rd218], %rs35;
	st.u8 	[%rd218+1], %rs35;
	mov.b32 	%r259, 4335;
	st.u32 	[%rd218+4], %r259;
	mov.b16 	%rs36, 1;
	st.u8 	[%rd218+3], %rs36;
	st.u32 	[%rd218+8], %r63;
	st.u32 	[%rd218+12], %r62;
	setp.lt.s32 	%p120, %r62, 1;
	@%p120 bra 	$L__BB8_150;
	setp.eq.s32 	%p121, %r62, 1;
	mov.b32 	%r81, 0;
	@%p121 bra 	$L__BB8_138;
	and.b32  	%r81, %r62, 2147483646;
	mov.b32 	%r380, 0;
$L__BB8_114:
	ld.shared.u64 	%rd44, [m_Local_$_0];
	add.s64 	%rd45, %rd44, %rd43;
	ld.u32 	%r69, [%rd45+12];
	setp.lt.s32 	%p122, %r380, %r69;
	@%p122 bra 	$L__BB8_125;
	ld.shared.u64 	%rd219, [m_Local_$_1];
	atom.global.add.u64 	%rd220, [%rd2+8], 48;
	add.s64 	%rd221, %rd220, 56;
	setp.lt.u64 	%p123, %rd221, %rd219;
	shr.u64 	%rd46, %rd220, 4;
	cvt.u32.u64 	%r381, %rd46;
	setp.ne.s32 	%p124, %r381, -1;
	and.pred  	%p125, %p123, %p124;
	@%p125 bra 	$L__BB8_117;
	mov.b32 	%r268, 21106;
	st.local.u32 	[%rd1], %r268;
	mov.b32 	%r381, -1;
	mov.pred 	%p186, 0;
	bra.uni 	$L__BB8_118;
$L__BB8_117:
	shl.b64 	%rd222, %rd46, 32;
	shr.s64 	%rd223, %rd222, 28;
	add.s64 	%rd224, %rd44, %rd223;
	mov.b16 	%rs37, 0;
	st.u8 	[%rd224], %rs37;
	st.u8 	[%rd224+1], %rs37;
	mov.b32 	%r262, 3608;
	st.u32 	[%rd224+4], %r262;
	mov.b16 	%rs38, 1;
	st.u8 	[%rd224+3], %rs38;
	mov.b32 	%r263, 48;
	st.u32 	[%rd224+8], %r263;
	mov.b32 	%r264, -1;
	st.u32 	[%rd224+16], %r264;
	ld.shared.u64 	%rd225, [m_Local_$_0];
	add.s64 	%rd226, %rd225, %rd223;
	mov.b32 	%r265, 0;
	st.u32 	[%rd226+32], %r265;
	ld.shared.u64 	%rd227, [m_Local_$_0];
	add.s64 	%rd228, %rd227, %rd223;
	st.u32 	[%rd228+36], %r265;
	ld.shared.u64 	%rd229, [m_Local_$_0];
	add.s64 	%rd230, %rd229, %rd223;
	st.u32 	[%rd230+40], %r265;
	ld.local.u32 	%r266, [%rd1];
	setp.eq.s32 	%p186, %r266, 0;
$L__BB8_118:
	mov.b32 	%r382, 0;
	not.pred 	%p127, %p186;
	@%p127 bra 	$L__BB8_124;
	setp.ne.s32 	%p128, %r381, -1;
	@%p128 bra 	$L__BB8_121;
	mov.b32 	%r276, 21352;
	st.local.u32 	[%rd1], %r276;
	bra.uni 	$L__BB8_124;
$L__BB8_121:
	ld.shared.u64 	%rd231, [m_Local_$_0];
	mul.wide.s32 	%rd47, %r381, 16;
	add.s64 	%rd232, %rd231, %rd47;
	st.u32 	[%rd232+40], %r69;
	ld.local.u32 	%r271, [%rd1];
	setp.ne.s32 	%p129, %r271, 0;
	@%p129 bra 	$L__BB8_124;
	ld.shared.u64 	%rd233, [m_Local_$_0];
	add.s64 	%rd234, %rd233, %rd47;
	st.u32 	[%rd234+36], %r380;
	ld.local.u32 	%r273, [%rd1];
	setp.ne.s32 	%p130, %r273, 0;
	@%p130 bra 	$L__BB8_124;
	ld.shared.u64 	%rd235, [m_Local_$_0];
	add.s64 	%rd236, %rd235, %rd47;
	st.u32 	[%rd236+32], %r66;
	ld.local.u32 	%r274, [%rd1];
	setp.eq.s32 	%p131, %r274, 0;
	selp.b32 	%r382, %r381, 0, %p131;
$L__BB8_124:
	st.local.u32 	[%rd1], %r382;
	bra.uni 	$L__BB8_126;
$L__BB8_125:
	shl.b32 	%r277, %r380, 2;
	cvt.u64.u32 	%rd237, %r277;
	add.s64 	%rd238, %rd45, %rd237;
	mov.b32 	%r278, 0;
	st.u32 	[%rd238+32], %r278;
$L__BB8_126:
	add.s32 	%r74, %r380, 1;
	ld.shared.u64 	%rd48, [m_Local_$_0];
	add.s64 	%rd49, %rd48, %rd43;
	ld.u32 	%r75, [%rd49+12];
	setp.lt.s32 	%p132, %r74, %r75;
	@%p132 bra 	$L__BB8_136;
	ld.shared.u64 	%rd239, [m_Local_$_1];
	atom.global.add.u64 	%rd240, [%rd2+8], 48;
	add.s64 	%rd241, %rd240, 56;
	setp.ge.u64 	%p133, %rd241, %rd239;
	shr.u64 	%rd50, %rd240, 4;
	cvt.u32.u64 	%r383, %rd50;
	setp.eq.s32 	%p134, %r383, -1;
	or.pred  	%p135, %p133, %p134;
	@%p135 bra 	$L__BB8_129;
	shl.b64 	%rd242, %rd50, 32;
	shr.s64 	%rd243, %rd242, 28;
	add.s64 	%rd244, %rd48, %rd243;
	mov.b16 	%rs39, 0;
	st.u8 	[%rd244], %rs39;
	st.u8 	[%rd244+1], %rs39;
	mov.b32 	%r279, 3608;
	st.u32 	[%rd244+4], %r279;
	mov.b16 	%rs40, 1;
	st.u8 	[%rd244+3], %rs40;
	mov.b32 	%r280, 48;
	st.u32 	[%rd244+8], %r280;
	mov.b32 	%r281, -1;
	st.u32 	[%rd244+16], %r281;
	ld.shared.u64 	%rd245, [m_Local_$_0];
	add.s64 	%rd246, %rd245, %rd243;
	mov.b32 	%r282, 0;
	st.u32 	[%rd246+32], %r282;
	ld.shared.u64 	%rd247, [m_Local_$_0];
	add.s64 	%rd248, %rd247, %rd243;
	st.u32 	[%rd248+36], %r282;
	ld.shared.u64 	%rd249, [m_Local_$_0];
	add.s64 	%rd250, %rd249, %rd243;
	st.u32 	[%rd250+40], %r282;
	ld.local.u32 	%r283, [%rd1];
	setp.eq.s32 	%p187, %r283, 0;
	bra.uni 	$L__BB8_130;
$L__BB8_129:
	mov.b32 	%r285, 21106;
	st.local.u32 	[%rd1], %r285;
	mov.b32 	%r383, -1;
	mov.pred 	%p187, 0;
$L__BB8_130:
	mov.b32 	%r384, 0;
	not.pred 	%p137, %p187;
	@%p137 bra 	$L__BB8_135;
	setp.eq.s32 	%p138, %r383, -1;
	@%p138 bra 	$L__BB8_190;
	ld.shared.u64 	%rd251, [m_Local_$_0];
	mul.wide.s32 	%rd51, %r383, 16;
	add.s64 	%rd252, %rd251, %rd51;
	st.u32 	[%rd252+40], %r75;
	ld.local.u32 	%r288, [%rd1];
	setp.eq.s32 	%p139, %r288, 0;
	@%p139 bra 	$L__BB8_133;
	bra.uni 	$L__BB8_135;
$L__BB8_133:
	ld.shared.u64 	%rd253, [m_Local_$_0];
	add.s64 	%rd254, %rd253, %rd51;
	st.u32 	[%rd254+36], %r74;
	ld.local.u32 	%r290, [%rd1];
	setp.ne.s32 	%p140, %r290, 0;
	@%p140 bra 	$L__BB8_135;
	ld.shared.u64 	%rd255, [m_Local_$_0];
	add.s64 	%rd256, %rd255, %rd51;
	st.u32 	[%rd256+32], %r66;
	ld.local.u32 	%r291, [%rd1];
	setp.eq.s32 	%p141, %r291, 0;
	selp.b32 	%r384, %r383, 0, %p141;
$L__BB8_135:
	st.local.u32 	[%rd1], %r384;
	bra.uni 	$L__BB8_137;
$L__BB8_136:
	shl.b32 	%r294, %r74, 2;
	cvt.u64.u32 	%rd257, %r294;
	add.s64 	%rd258, %rd49, %rd257;
	mov.b32 	%r295, 0;
	st.u32 	[%rd258+32], %r295;
$L__BB8_137:
	add.s32 	%r380, %r380, 2;
	setp.ne.s32 	%p142, %r380, %r81;
	@%p142 bra 	$L__BB8_114;
$L__BB8_138:
	and.b32  	%r296, %r62, 1;
	setp.eq.b32 	%p143, %r296, 1;
	not.pred 	%p144, %p143;
	@%p144 bra 	$L__BB8_150;
	ld.shared.u64 	%rd52, [m_Local_$_0];
	add.s64 	%rd53, %rd52, %rd43;
	ld.u32 	%r82, [%rd53+12];
	setp.lt.s32 	%p145, %r81, %r82;
	@%p145 bra 	$L__BB8_149;
	ld.shared.u64 	%rd259, [m_Local_$_1];
	atom.global.add.u64 	%rd260, [%rd2+8], 48;
	add.s64 	%rd261, %rd260, 56;
	setp.ge.u64 	%p146, %rd261, %rd259;
	shr.u64 	%rd54, %rd260, 4;
	cvt.u32.u64 	%r386, %rd54;
	setp.eq.s32 	%p147, %r386, -1;
	or.pred  	%p148, %p146, %p147;
	@%p148 bra 	$L__BB8_142;
	shl.b64 	%rd262, %rd54, 32;
	shr.s64 	%rd263, %rd262, 28;
	add.s64 	%rd264, %rd52, %rd263;
	mov.b16 	%rs41, 0;
	st.u8 	[%rd264], %rs41;
	st.u8 	[%rd264+1], %rs41;
	mov.b32 	%r297, 3608;
	st.u32 	[%rd264+4], %r297;
	mov.b16 	%rs42, 1;
	st.u8 	[%rd264+3], %rs42;
	mov.b32 	%r298, 48;
	st.u32 	[%rd264+8], %r298;
	mov.b32 	%r299, -1;
	st.u32 	[%rd264+16], %r299;
	ld.shared.u64 	%rd265, [m_Local_$_0];
	add.s64 	%rd266, %rd265, %rd263;
	mov.b32 	%r300, 0;
	st.u32 	[%rd266+32], %r300;
	ld.shared.u64 	%rd267, [m_Local_$_0];
	add.s64 	%rd268, %rd267, %rd263;
	st.u32 	[%rd268+36], %r300;
	ld.shared.u64 	%rd269, [m_Local_$_0];
	add.s64 	%rd270, %rd269, %rd263;
	st.u32 	[%rd270+40], %r300;
	ld.local.u32 	%r301, [%rd1];
	setp.eq.s32 	%p188, %r301, 0;
	bra.uni 	$L__BB8_143;
$L__BB8_142:
	mov.b32 	%r303, 21106;
	st.local.u32 	[%rd1], %r303;
	mov.b32 	%r386, -1;
	mov.pred 	%p188, 0;
$L__BB8_143:
	mov.b32 	%r387, 0;
	not.pred 	%p150, %p188;
	@%p150 bra 	$L__BB8_148;
	setp.eq.s32 	%p151, %r386, -1;
	@%p151 bra 	$L__BB8_191;
	ld.shared.u64 	%rd271, [m_Local_$_0];
	mul.wide.s32 	%rd55, %r386, 16;
	add.s64 	%rd272, %rd271, %rd55;
	st.u32 	[%rd272+40], %r82;
	ld.local.u32 	%r306, [%rd1];
	setp.eq.s32 	%p152, %r306, 0;
	@%p152 bra 	$L__BB8_146;
	bra.uni 	$L__BB8_148;
$L__BB8_146:
	ld.shared.u64 	%rd273, [m_Local_$_0];
	add.s64 	%rd274, %rd273, %rd55;
	st.u32 	[%rd274+36], %r81;
	ld.local.u32 	%r308, [%rd1];
	setp.ne.s32 	%p153, %r308, 0;
	@%p153 bra 	$L__BB8_148;
	ld.shared.u64 	%rd275, [m_Local_$_0];
	add.s64 	%rd276, %rd275, %rd55;
	st.u32 	[%rd276+32], %r66;
	ld.local.u32 	%r309, [%rd1];
	setp.eq.s32 	%p154, %r309, 0;
	selp.b32 	%r387, %r386, 0, %p154;
$L__BB8_148:
	st.local.u32 	[%rd1], %r387;
	bra.uni 	$L__BB8_150;
$L__BB8_149:
	shl.b32 	%r312, %r81, 2;
	cvt.u64.u32 	%rd277, %r312;
	add.s64 	%rd278, %rd53, %rd277;
	mov.b32 	%r313, 0;
	st.u32 	[%rd278+32], %r313;
$L__BB8_150:
	setp.lt.s32 	%p155, %r62, 1;
	@%p155 bra 	$L__BB8_181;
	mul.wide.s32 	%rd56, %r66, 16;
	mov.b32 	%r388, 0;
$L__BB8_152:
	setp.ne.s32 	%p156, %r15, -1;
	shl.b32 	%r88, %r388, 2;
	@%p156 bra 	$L__BB8_154;
	mov.b32 	%r331, 21352;
	st.local.u32 	[%rd1], %r331;
	mov.b16 	%rs52, 0;
	bra.uni 	$L__BB8_166;
$L__BB8_154:
	ld.shared.u64 	%rd57, [m_Local_$_0];
	add.s64 	%rd58, %rd57, %rd41;
	ld.u32 	%r89, [%rd58+12];
	setp.lt.s32 	%p157, %r388, %r89;
	@%p157 bra 	$L__BB8_165;
	ld.shared.u64 	%rd279, [m_Local_$_1];
	atom.global.add.u64 	%rd280, [%rd2+8], 48;
	add.s64 	%rd281, %rd280, 56;
	setp.lt.u64 	%p158, %rd281, %rd279;
	shr.u64 	%rd59, %rd280, 4;
	cvt.u32.u64 	%r389, %rd59;
	setp.ne.s32 	%p159, %r389, -1;
	and.pred  	%p160, %p158, %p159;
	@%p160 bra 	$L__BB8_157;
	mov.b32 	%r322, 21106;
	st.local.u32 	[%rd1], %r322;
	mov.b32 	%r389, -1;
	mov.pred 	%p189, 0;
	bra.uni 	$L__BB8_158;
$L__BB8_157:
	shl.b64 	%rd282, %rd59, 32;
	shr.s64 	%rd283, %rd282, 28;
	add.s64 	%rd284, %rd57, %rd283;
	mov.b16 	%rs43, 0;
	st.u8 	[%rd284], %rs43;
	st.u8 	[%rd284+1], %rs43;
	mov.b32 	%r316, 3608;
	st.u32 	[%rd284+4], %r316;
	mov.b16 	%rs44, 1;
	st.u8 	[%rd284+3], %rs44;
	mov.b32 	%r317, 48;
	st.u32 	[%rd284+8], %r317;
	mov.b32 	%r318, -1;
	st.u32 	[%rd284+16], %r318;
	ld.shared.u64 	%rd285, [m_Local_$_0];
	add.s64 	%rd286, %rd285, %rd283;
	mov.b32 	%r319, 0;
	st.u32 	[%rd286+32], %r319;
	ld.shared.u64 	%rd287, [m_Local_$_0];
	add.s64 	%rd288, %rd287, %rd283;
	st.u32 	[%rd288+36], %r319;
	ld.shared.u64 	%rd289, [m_Local_$_0];
	add.s64 	%rd290, %rd289, %rd283;
	st.u32 	[%rd290+40], %r319;
	ld.local.u32 	%r320, [%rd1];
	setp.eq.s32 	%p189, %r320, 0;
$L__BB8_158:
	mov.b32 	%r390, 0;
	not.pred 	%p162, %p189;
	@%p162 bra 	$L__BB8_164;
	setp.ne.s32 	%p163, %r389, -1;
	@%p163 bra 	$L__BB8_161;
	mov.b32 	%r330, 21352;
	st.local.u32 	[%rd1], %r330;
	bra.uni 	$L__BB8_164;
$L__BB8_161:
	ld.shared.u64 	%rd291, [m_Local_$_0];
	mul.wide.s32 	%rd60, %r389, 16;
	add.s64 	%rd292, %rd291, %rd60;
	st.u32 	[%rd292+40], %r89;
	ld.local.u32 	%r325, [%rd1];
	setp.ne.s32 	%p164, %r325, 0;
	@%p164 bra 	$L__BB8_164;
	ld.shared.u64 	%rd293, [m_Local_$_0];
	add.s64 	%rd294, %rd293, %rd60;
	st.u32 	[%rd294+36], %r388;
	ld.local.u32 	%r327, [%rd1];
	setp.ne.s32 	%p165, %r327, 0;
	@%p165 bra 	$L__BB8_164;
	ld.shared.u64 	%rd295, [m_Local_$_0];
	add.s64 	%rd296, %rd295, %rd60;
	st.u32 	[%rd296+32], %r15;
	ld.local.u32 	%r328, [%rd1];
	setp.eq.s32 	%p166, %r328, 0;
	selp.b32 	%r390, %r389, 0, %p166;
$L__BB8_164:
	st.local.u32 	[%rd1], %r390;
	mov.b16 	%rs52, 0;
	bra.uni 	$L__BB8_166;
$L__BB8_165:
	cvt.u64.u32 	%rd297, %r88;
	add.s64 	%rd298, %rd58, %rd297;
	ld.u8 	%rs52, [%rd298+32];
$L__BB8_166:
	setp.ne.s32 	%p167, %r66, -1;
	@%p167 bra 	$L__BB8_168;
	mov.b32 	%r348, 21352;
	st.local.u32 	[%rd1], %r348;
	bra.uni 	$L__BB8_180;
$L__BB8_168:
	ld.shared.u64 	%rd61, [m_Local_$_0];
	add.s64 	%rd62, %rd61, %rd56;
	ld.u32 	%r94, [%rd62+12];
	setp.lt.s32 	%p168, %r388, %r94;
	@%p168 bra 	$L__BB8_179;
	ld.shared.u64 	%rd299, [m_Local_$_1];
	atom.global.add.u64 	%rd300, [%rd2+8], 48;
	add.s64 	%rd301, %rd300, 56;
	setp.lt.u64 	%p169, %rd301, %rd299;
	shr.u64 	%rd63, %rd300, 4;
	cvt.u32.u64 	%r391, %rd63;
	setp.ne.s32 	%p170, %r391, -1;
	and.pred  	%p171, %p169, %p170;
	@%p171 bra 	$L__BB8_171;
	mov.b32 	%r338, 21106;
	st.local.u32 	[%rd1], %r338;
	mov.b32 	%r391, -1;
	mov.pred 	%p190, 0;
	bra.uni 	$L__BB8_172;
$L__BB8_171:
	shl.b64 	%rd302, %rd63, 32;
	shr.s64 	%rd303, %rd302, 28;
	add.s64 	%rd304, %rd61, %rd303;
	mov.b16 	%rs47, 0;
	st.u8 	[%rd304], %rs47;
	st.u8 	[%rd304+1], %rs47;
	mov.b32 	%r332, 3608;
	st.u32 	[%rd304+4], %r332;
	mov.b16 	%rs48, 1;
	st.u8 	[%rd304+3], %rs48;
	mov.b32 	%r333, 48;
	st.u32 	[%rd304+8], %r333;
	mov.b32 	%r334, -1;
	st.u32 	[%rd304+16], %r334;
	ld.shared.u64 	%rd305, [m_Local_$_0];
	add.s64 	%rd306, %rd305, %rd303;
	mov.b32 	%r335, 0;
	st.u32 	[%rd306+32], %r335;
	ld.shared.u64 	%rd307, [m_Local_$_0];
	add.s64 	%rd308, %rd307, %rd303;
	st.u32 	[%rd308+36], %r335;
	ld.shared.u64 	%rd309, [m_Local_$_0];
	add.s64 	%rd310, %rd309, %rd303;
	st.u32 	[%rd310+40], %r335;
	ld.local.u32 	%r336, [%rd1];
	setp.eq.s32 	%p190, %r336, 0;
$L__BB8_172:
	mov.b32 	%r392, 0;
	not.pred 	%p173, %p190;
	@%p173 bra 	$L__BB8_178;
	setp.ne.s32 	%p174, %r391, -1;
	@%p174 bra 	$L__BB8_175;
	mov.b32 	%r346, 21352;
	st.local.u32 	[%rd1], %r346;
	bra.uni 	$L__BB8_178;
$L__BB8_175:
	ld.shared.u64 	%rd311, [m_Local_$_0];
	mul.wide.s32 	%rd64, %r391, 16;
	add.s64 	%rd312, %rd311, %rd64;
	st.u32 	[%rd312+40], %r94;
	ld.local.u32 	%r341, [%rd1];
	setp.ne.s32 	%p175, %r341, 0;
	@%p175 bra 	$L__BB8_178;
	ld.shared.u64 	%rd313, [m_Local_$_0];
	add.s64 	%rd314, %rd313, %rd64;
	st.u32 	[%rd314+36], %r388;
	ld.local.u32 	%r343, [%rd1];
	setp.ne.s32 	%p176, %r343, 0;
	@%p176 bra 	$L__BB8_178;
	ld.shared.u64 	%rd315, [m_Local_$_0];
	add.s64 	%rd316, %rd315, %rd64;
	st.u32 	[%rd316+32], %r66;
	ld.local.u32 	%r344, [%rd1];
	setp.eq.s32 	%p177, %r344, 0;
	selp.b32 	%r392, %r391, 0, %p177;
$L__BB8_178:
	st.local.u32 	[%rd1], %r392;
	bra.uni 	$L__BB8_180;
$L__BB8_179:
	cvt.u64.u32 	%rd317, %r88;
	add.s64 	%rd318, %rd62, %rd317;
	mov.b32 	%r347, 0;
	st.u32 	[%rd318+32], %r347;
	st.u8 	[%rd318+32], %rs52;
$L__BB8_180:
	add.s32 	%r388, %r388, 1;
	setp.ne.s32 	%p178, %r388, %r62;
	@%p178 bra 	$L__BB8_152;
$L__BB8_181:
	ld.shared.u64 	%rd319, [m_Local_$_0];
	add.s64 	%rd320, %rd319, %rd39;
	st.u32 	[%rd320+32], %r66;
	ld.shared.u64 	%rd321, [m_Local_$_0];
	add.s64 	%rd322, %rd321, %rd39;
	st.u32 	[%rd322+40], %r62;
	ld.shared.u64 	%rd323, [m_Local_$_0];
	add.s64 	%rd324, %rd323, %rd39;
	mov.b32 	%r349, 0;
	st.u32 	[%rd324+48], %r349;
$L__BB8_182:
	ld.global.u64 	%rd325, [host_device_interface];
	mov.b16 	%rs50, 0;
	st.volatile.u8 	[%rd325+80], %rs50;
	st.volatile.u8 	[%rd325+25], %rs50;
	mov.b32 	%r351, 33;
	st.volatile.u32 	[%rd325+12], %r351;
	mov.b32 	%r352, 8;
	st.volatile.u32 	[%rd325+2384], %r352;
	st.volatile.u32 	[%rd325+2388], %r352;
	st.volatile.u32 	[%rd325+2392], %r352;
	st.volatile.u8 	[%rd325+2397], %rs50;
	mov.b32 	%r353, -1;
	st.volatile.u32 	[%rd325+4], %r353;
	membar.sys;
	mov.b16 	%rs51, 1;
	bra.uni 	$L__BB8_184;
$L__BB8_183:
	add.s32 	%r110, %r355, 1;
	setp.gt.s32 	%p28, %r355, 49;
	selp.b32 	%r355, 0, %r110, %p28;
	mov.b16 	%rs51, 0;
$L__BB8_184:
	setp.lt.s32 	%p179, %r355, 100;
	add.s32 	%r354, %r354, 1;
	@%p179 bra 	$L__BB8_1;
$L__BB8_185:
	st.param.b32 	[func_retval0], %r356;
	ret;
$L__BB8_186:
	mov.b32 	%r163, 21352;
	st.local.u32 	[%rd1], %r163;
	bra.uni 	$L__BB8_45;
$L__BB8_187:
	mov.b32 	%r180, 21352;
	st.local.u32 	[%rd1], %r180;
	bra.uni 	$L__BB8_58;
$L__BB8_188:
	mov.b32 	%r218, 21352;
	st.local.u32 	[%rd1], %r218;
	bra.uni 	$L__BB8_87;
$L__BB8_189:
	mov.b32 	%r236, 21352;
	st.local.u32 	[%rd1], %r236;
	bra.uni 	$L__BB8_102;
$L__BB8_190:
	mov.b32 	%r293, 21352;
	st.local.u32 	[%rd1], %r293;
	bra.uni 	$L__BB8_135;
$L__BB8_191:
	mov.b32 	%r311, 21352;
	st.local.u32 	[%rd1], %r311;
	bra.uni 	$L__BB8_148;

}
.func  (.param .b32 func_retval0) _Z63java_lang_String_initab850b60f96d11de8a390800200c9a660_a14_5_5_PciiiPi(
	.param .b64 _Z63java_lang_String_initab850b60f96d11de8a390800200c9a660_a14_5_5_PciiiPi_param_0,
	.param .b32 _Z63java_lang_String_initab850b60f96d11de8a390800200c9a660_a14_5_5_PciiiPi_param_1,
	.param .b32 _Z63java_lang_String_initab850b60f96d11de8a390800200c9a660_a14_5_5_PciiiPi_param_2,
	.param .b32 _Z63java_lang_String_initab850b60f96d11de8a390800200c9a660_a14_5_5_PciiiPi_param_3,
	.param .b64 _Z63java_lang_String_initab850b60f96d11de8a390800200c9a660_a14_5_5_PciiiPi_param_4
)
{
	.reg .pred 	%p<6679>;
	.reg .b16 	%rs<1632>;
	.reg .b32 	%r<14512>;
	.reg .b64 	%rd<12057>;

	ld.param.u64 	%rd1684, [_Z63java_lang_String_initab850b60f96d11de8a390800200c9a660_a14_5_5_PciiiPi_param_0];
	ld.param.u32 	%r4107, [_Z63java_lang_String_initab850b60f96d11de8a390800200c9a660_a14_5_5_PciiiPi_param_1];
	ld.param.u32 	%r4108, [_Z63java_lang_String_initab850b60f96d11de8a390800200c9a660_a14_5_5_PciiiPi_param_2];
	ld.param.u32 	%r4109, [_Z63java_lang_String_initab850b60f96d11de8a390800200c9a660_a14_5_5_PciiiPi_param_3];
	ld.param.u64 	%rd1685, [_Z63java_lang_String_initab850b60f96d11de8a390800200c9a660_a14_5_5_PciiiPi_param_4];
	ld.shared.u64 	%rd1686, [m_Local_$_1];
	add.s64 	%rd1, %rd1684, 8;
	atom.add.u64 	%rd1687, [%rd1684+8], 64;
	add.s64 	%rd1688, %rd1687, 72;
	setp.lt.u64 	%p850, %rd1688, %rd1686;
	shr.u64 	%rd2, %rd1687, 4;
	cvt.u32.u64 	%r1, %rd2;
	setp.ne.s32 	%p851, %r1, -1;
	and.pred  	%p852, %p850, %p851;
	@%p852 bra 	$L__BB9_2;
	mov.b32 	%r12901, 21106;
	st.u32 	[%rd1685], %r12901;
	mov.b32 	%r14511, -1;
	bra.uni 	$L__BB9_6355;
$L__BB9_2:
	ld.shared.u64 	%rd1689, [m_Local_$_0];
	shl.b64 	%rd1690, %rd2, 32;
	shr.s64 	%rd3, %rd1690, 28;
	add.s64 	%rd1691, %rd1689, %rd3;
	mov.b16 	%rs173, 1;
	st.u8 	[%rd1691], %rs173;
	mov.b16 	%rs174, 0;
	st.u8 	[%rd1691+1], %rs174;
	mov.b32 	%r4110, 2905;
	st.u32 	[%rd1691+4], %r4110;
	st.u8 	[%rd1691+3], %rs173;
	mov.b32 	%r4111, 64;
	st.u32 	[%rd1691+8], %r4111;
	mov.b32 	%r4112, -1;
	st.u32 	[%rd1691+16], %r4112;
	ld.shared.u64 	%rd1692, [m_Local_$_0];
	add.s64 	%rd1693, %rd1692, %rd3;
	st.u32 	[%rd1693+32], %r4112;
	ld.shared.u64 	%rd1694, [m_Local_$_0];
	add.s64 	%rd1695, %rd1694, %rd3;
	mov.b32 	%r4113, 0;
	st.u32 	[%rd1695+40], %r4113;
	ld.shared.u64 	%rd1696, [m_Local_$_0];
	add.s64 	%rd1697, %rd1696, %rd3;
	st.u32 	[%rd1697+44], %r4113;
	ld.shared.u64 	%rd1698, [m_Local_$_0];
	add.s64 	%rd1699, %rd1698, %rd3;
	st.u32 	[%rd1699+48], %r4113;
	setp.gt.s32 	%p853, %r4108, -1;
	@%p853 bra 	$L__BB9_4866;
	ld.shared.u64 	%rd1700, [m_Local_$_1];
	atom.add.u64 	%rd1701, [%rd1], 32;
	add.s64 	%rd1702, %rd1701, 40;
	setp.lt.u64 	%p854, %rd1702, %rd1700;
	shr.u64 	%rd1703, %rd1701, 4;
	cvt.u32.u64 	%r4114, %rd1703;
	selp.b32 	%r2, %r4114, -1, %p854;
	setp.ne.s32 	%p855, %r2, -1;
	@%p855 bra 	$L__BB9_5;
	mov.b32 	%r10845, 21106;
	st.u32 	[%rd1685], %r10845;
	mov.b32 	%r14142, -1;
	mov.pred 	%p6572, 0;
	bra.uni 	$L__BB9_4864;
$L__BB9_5:
	ld.shared.u64 	%rd1704, [m_Local_$_0];
	mul.wide.s32 	%rd1705, %r2, 16;
	add.s64 	%rd1706, %rd1704, %rd1705;
	mov.b16 	%rs175, 0;
	st.u8 	[%rd1706], %rs175;
	st.u8 	[%rd1706+1], %rs175;
	mov.b32 	%r4115, 22978;
	st.u32 	[%rd1706+4], %r4115;
	mov.b16 	%rs176, 1;
	st.u8 	[%rd1706+3], %rs176;
	mov.b32 	%r4116, 32;
	st.u32 	[%rd1706+8], %r4116;
	mov.b32 	%r4117, -1;
	st.u32 	[%rd1706+16], %r4117;
	ld.shared.u64 	%rd1707, [m_Local_$_0];
	add.s64 	%rd1708, %rd1707, %rd1705;
	st.u32 	[%rd1708+32], %r4117;
	ld.shared.u64 	%rd1709, [m_Local_$_0];
	add.s64 	%rd1710, %rd1709, %rd1705;
	st.u32 	[%rd1710+36], %r4117;
	ld.shared.u64 	%rd1711, [m_Local_$_1];
	atom.add.u64 	%rd1712, [%rd1], 48;
	add.s64 	%rd1713, %rd1712, 56;
	setp.lt.u64 	%p856, %rd1713, %rd1711;
	shr.u64 	%rd4, %rd1712, 4;
	cvt.u32.u64 	%r12903, %rd4;
	setp.ne.s32 	%p857, %r12903, -1;
	and.pred  	%p858, %p856, %p857;
	@%p858 bra 	$L__BB9_7;
	mov.b32 	%r4129, 21352;
	st.u32 	[%rd1685], %r4129;
	mov.b32 	%r12903, -1;
	mov.pred 	%p6254, 0;
	bra.uni 	$L__BB9_11;
$L__BB9_7:
	ld.shared.u64 	%rd1714, [m_Local_$_0];
	shl.b64 	%rd1715, %rd4, 32;
	shr.s64 	%rd5, %rd1715, 28;
	add.s64 	%rd1716, %rd1714, %rd5;
	mov.b16 	%rs177, 1;
	st.u8 	[%rd1716], %rs177;
	mov.b16 	%rs178, 0;
	st.u8 	[%rd1716+1], %rs178;
	mov.b32 	%r4118, 2905;
	st.u32 	[%rd1716+4], %r4118;
	st.u8 	[%rd1716+3], %rs177;
	mov.b32 	%r4119, 48;
	st.u32 	[%rd1716+8], %r4119;
	mov.b32 	%r4120, -1;
	st.u32 	[%rd1716+16], %r4120;
	ld.shared.u64 	%rd1717, [m_Local_$_1];
	atom.add.u64 	%rd1718, [%rd1], 32;
	add.s64 	%rd1719, %rd1718, 40;
	setp.lt.u64 	%p859, %rd1719, %rd1717;
	shr.u64 	%rd6, %rd1718, 4;
	cvt.u32.u64 	%r12902, %rd6;
	setp.ne.s32 	%p860, %r12902, -1;
	and.pred  	%p861, %p859, %p860;
	@%p861 bra 	$L__BB9_9;
	mov.b32 	%r4125, 21352;
	st.u32 	[%rd1685], %r4125;
	mov.b32 	%r12902, -1;
	bra.uni 	$L__BB9_10;
$L__BB9_9:
	ld.shared.u64 	%rd1720, [m_Local_$_0];
	shl.b64 	%rd1721, %rd6, 32;
	shr.s64 	%rd1722, %rd1721, 28;
	add.s64 	%rd1723, %rd1720, %rd1722;
	mov.b16 	%rs179, 0;
	st.u8 	[%rd1723], %rs179;
	st.u8 	[%rd1723+1], %rs179;
	mov.b32 	%r4121, 4335;
	st.u32 	[%rd1723+4], %r4121;
	mov.b16 	%rs180, 1;
	st.u8 	[%rd1723+3], %rs180;
	mov.b32 	%r4122, 32;
	st.u32 	[%rd1723+8], %r4122;
	mov.b32 	%r4123, 0;
	st.u32 	[%rd1723+12], %r4123;
$L__BB9_10:
	ld.shared.u64 	%rd1724, [m_Local_$_0];
	add.s64 	%rd1725, %rd1724, %rd5;
	st.u32 	[%rd1725+32], %r12902;
	ld.shared.u64 	%rd1726, [m_Local_$_0];
	add.s64 	%rd1727, %rd1726, %rd5;
	mov.b32 	%r4126, 0;
	st.u32 	[%rd1727+40], %r4126;
	ld.u32 	%r4127, [%rd1685];
	setp.eq.s32 	%p6254, %r4127, 0;
$L__BB9_11:
	mov.b32 	%r14142, 0;
	mov.pred 	%p6572, 0;
	not.pred 	%p864, %p6254;
	@%p864 bra 	$L__BB9_4864;
	ld.shared.u64 	%rd1728, [m_Local_$_1];
	atom.add.u64 	%rd1729, [%rd1], 144;
	add.s64 	%rd1730, %rd1729, 152;
	setp.lt.u64 	%p865, %rd1730, %rd1728;
	shr.u64 	%rd1731, %rd1729, 4;
	cvt.u32.u64 	%r4131, %rd1731;
	selp.b32 	%r7, %r4131, -1, %p865;
	setp.ne.s32 	%p866, %r7, -1;
	@%p866 bra 	$L__BB9_17;
	mov.b32 	%r4168, 21352;
	st.u32 	[%rd1685], %r4168;
$L__BB9_14:
	mov.u64 	%rd1777, $str$26;
	add.s64 	%rd12006, %rd1777, 1;
	mul.wide.s32 	%rd16, %r7, 16;
	mov.b32 	%r12909, -26;
	mov.u64 	%rd12007, %rd16;
$L__BB9_15:
	setp.ne.s32 	%p888, %r7, -1;
	add.s32 	%r23, %r12909, 27;
	add.s32 	%r24, %r12909, 26;
	@%p888 bra 	$L__BB9_43;
	mov.b32 	%r4186, 21352;
	st.u32 	[%rd1685], %r4186;
	bra.uni 	$L__BB9_55;
$L__BB9_17:
	ld.shared.u64 	%rd1732, [m_Local_$_0];
	mul.wide.s32 	%rd7, %r7, 16;
	add.s64 	%rd1733, %rd1732, %rd7;
	mov.b16 	%rs181, 0;
	st.u8 	[%rd1733], %rs181;
	st.u8 	[%rd1733+1], %rs181;
	mov.b32 	%r4133, 4335;
	st.u32 	[%rd1733+4], %r4133;
	mov.b16 	%rs182, 1;
	st.u8 	[%rd1733+3], %rs182;
	mov.b32 	%r4134, 144;
	st.u32 	[%rd1733+8], %r4134;
	mov.b32 	%r4135, 27;
	st.u32 	[%rd1733+12], %r4135;
	mov.b32 	%r12904, -26;
	mov.u64 	%rd12005, %rd7;
$L__BB9_18:
	add.s32 	%r9, %r12904, 27;
	add.s32 	%r10, %r12904, 26;
	ld.shared.u64 	%rd9, [m_Local_$_0];
	add.s64 	%rd1734, %rd9, %rd7;
	ld.u32 	%r11, [%rd1734+12];
	setp.lt.s32 	%p867, %r10, %r11;
	@%p867 bra 	$L__BB9_29;
	ld.shared.u64 	%rd1735, [m_Local_$_1];
	atom.add.u64 	%rd1736, [%rd1], 48;
	add.s64 	%rd1737, %rd1736, 56;
	setp.lt.u64 	%p868, %rd1737, %rd1735;
	shr.u64 	%rd10, %rd1736, 4;
	cvt.u32.u64 	%r12905, %rd10;
	setp.ne.s32 	%p869, %r12905, -1;
	and.pred  	%p870, %p868, %p869;
	@%p870 bra 	$L__BB9_21;
	mov.b32 	%r4142, 21106;
	st.u32 	[%rd1685], %r4142;
	mov.b32 	%r12905, -1;
	mov.pred 	%p6255, 0;
	bra.uni 	$L__BB9_22;
$L__BB9_21:
	ld.shared.u64 	%rd1738, [m_Local_$_0];
	shl.b64 	%rd1739, %rd10, 32;
	shr.s64 	%rd1740, %rd1739, 28;
	add.s64 	%rd1741, %rd1738, %rd1740;
	mov.b16 	%rs183, 0;
	st.u8 	[%rd1741], %rs183;
	st.u8 	[%rd1741+1], %rs183;
	mov.b32 	%r4136, 3608;
	st.u32 	[%rd1741+4], %r4136;
	mov.b16 	%rs184, 1;
	st.u8 	[%rd1741+3], %rs184;
	mov.b32 	%r4137, 48;
	st.u32 	[%rd1741+8], %r4137;
	mov.b32 	%r4138, -1;
	st.u32 	[%rd1741+16], %r4138;
	ld.shared.u64 	%rd1742, [m_Local_$_0];
	add.s64 	%rd1743, %rd1742, %rd1740;
	mov.b32 	%r4139, 0;
	st.u32 	[%rd1743+32], %r4139;
	ld.shared.u64 	%rd1744, [m_Local_$_0];
	add.s64 	%rd1745, %rd1744, %rd1740;
	st.u32 	[%rd1745+36], %r4139;
	ld.shared.u64 	%rd1746, [m_Local_$_0];
	add.s64 	%rd1747, %rd1746, %rd1740;
	st.u32 	[%rd1747+40], %r4139;
	ld.u32 	%r4140, [%rd1685];
	setp.eq.s32 	%p6255, %r4140, 0;
$L__BB9_22:
	mov.b32 	%r12906, 0;
	not.pred 	%p872, %p6255;
	@%p872 bra 	$L__BB9_28;
	setp.ne.s32 	%p873, %r12905, -1;
	@%p873 bra 	$L__BB9_25;
	mov.b32 	%r4150, 21352;
	st.u32 	[%rd1685], %r4150;
	bra.uni 	$L__BB9_28;
$L__BB9_25:
	ld.shared.u64 	%rd1748, [m_Local_$_0];
	mul.wide.s32 	%rd11, %r12905, 16;
	add.s64 	%rd1749, %rd1748, %rd11;
	st.u32 	[%rd1749+40], %r11;
	ld.u32 	%r4145, [%rd1685];
	setp.ne.s32 	%p874, %r4145, 0;
	@%p874 bra 	$L__BB9_28;
	ld.shared.u64 	%rd1750, [m_Local_$_0];
	add.s64 	%rd1751, %rd1750, %rd11;
	st.u32 	[%rd1751+36], %r10;
	ld.u32 	%r4147, [%rd1685];
	setp.ne.s32 	%p875, %r4147, 0;
	@%p875 bra 	$L__BB9_28;
	ld.shared.u64 	%rd1752, [m_Local_$_0];
	add.s64 	%rd1753, %rd1752, %rd11;
	st.u32 	[%rd1753+32], %r7;
	ld.u32 	%r4148, [%rd1685];
	setp.eq.s32 	%p876, %r4148, 0;
	selp.b32 	%r12906, %r12905, 0, %p876;
$L__BB9_28:
	st.u32 	[%rd1685], %r12906;
	bra.uni 	$L__BB9_30;
$L__BB9_29:
	add.s64 	%rd1754, %rd9, %rd12005;
	mov.b32 	%r4151, 0;
	st.u32 	[%rd1754+32], %r4151;
	mov.b16 	%rs185, 0;
	st.u8 	[%rd1754+32], %rs185;
$L__BB9_30:
	setp.eq.s32 	%p877, %r9, 27;
	@%p877 bra 	$L__BB9_14;
	ld.shared.u64 	%rd12, [m_Local_$_0];
	add.s64 	%rd1755, %rd12, %rd7;
	ld.u32 	%r16, [%rd1755+12];
	setp.lt.s32 	%p878, %r9, %r16;
	@%p878 bra 	$L__BB9_41;
	ld.shared.u64 	%rd1756, [m_Local_$_1];
	atom.add.u64 	%rd1757, [%rd1], 48;
	add.s64 	%rd1758, %rd1757, 56;
	setp.ge.u64 	%p879, %rd1758, %rd1756;
	shr.u64 	%rd13, %rd1757, 4;
	cvt.u32.u64 	%r12907, %rd13;
	setp.eq.s32 	%p880, %r12907, -1;
	or.pred  	%p881, %p879, %p880;
	@%p881 bra 	$L__BB9_34;
	ld.shared.u64 	%rd1759, [m_Local_$_0];
	shl.b64 	%rd1760, %rd13, 32;
	shr.s64 	%rd1761, %rd1760, 28;
	add.s64 	%rd1762, %rd1759, %rd1761;
	mov.b16 	%rs186, 0;
	st.u8 	[%rd1762], %rs186;
	st.u8 	[%rd1762+1], %rs186;
	mov.b32 	%r4152, 3608;
	st.u32 	[%rd1762+4], %r4152;
	mov.b16 	%rs187, 1;
	st.u8 	[%rd1762+3], %rs187;
	mov.b32 	%r4153, 48;
	st.u32 	[%rd1762+8], %r4153;
	mov.b32 	%r4154, -1;
	st.u32 	[%rd1762+16], %r4154;
	ld.shared.u64 	%rd1763, [m_Local_$_0];
	add.s64 	%rd1764, %rd1763, %rd1761;
	mov.b32 	%r4155, 0;
	st.u32 	[%rd1764+32], %r4155;
	ld.shared.u64 	%rd1765, [m_Local_$_0];
	add.s64 	%rd1766, %rd1765, %rd1761;
	st.u32 	[%rd1766+36], %r4155;
	ld.shared.u64 	%rd1767, [m_Local_$_0];
	add.s64 	%rd1768, %rd1767, %rd1761;
	st.u32 	[%rd1768+40], %r4155;
	ld.u32 	%r4156, [%rd1685];
	setp.eq.s32 	%p6256, %r4156, 0;
	bra.uni 	$L__BB9_35;
$L__BB9_34:
	mov.b32 	%r4158, 21106;
	st.u32 	[%rd1685], %r4158;
	mov.b32 	%r12907, -1;
	mov.pred 	%p6256, 0;
$L__BB9_35:
	mov.b32 	%r12908, 0;
	not.pred 	%p883, %p6256;
	@%p883 bra 	$L__BB9_40;
	setp.eq.s32 	%p884, %r12907, -1;
	@%p884 bra 	$L__BB9_6356;
	ld.shared.u64 	%rd1769, [m_Local_$_0];
	mul.wide.s32 	%rd14, %r12907, 16;
	add.s64 	%rd1770, %rd1769, %rd14;
	st.u32 	[%rd1770+40], %r16;
	ld.u32 	%r4161, [%rd1685];
	setp.eq.s32 	%p885, %r4161, 0;
	@%p885 bra 	$L__BB9_38;
	bra.uni 	$L__BB9_40;
$L__BB9_38:
	ld.shared.u64 	%rd1771, [m_Local_$_0];
	add.s64 	%rd1772, %rd1771, %rd14;
	st.u32 	[%rd1772+36], %r9;
	ld.u32 	%r4163, [%rd1685];
	setp.ne.s32 	%p886, %r4163, 0;
	@%p886 bra 	$L__BB9_40;
	ld.shared.u64 	%rd1773, [m_Local_$_0];
	add.s64 	%rd1774, %rd1773, %rd14;
	st.u32 	[%rd1774+32], %r7;
	ld.u32 	%r4164, [%rd1685];
	setp.eq.s32 	%p887, %r4164, 0;
	selp.b32 	%r12908, %r12907, 0, %p887;
$L__BB9_40:
	st.u32 	[%rd1685], %r12908;
	bra.uni 	$L__BB9_42;
$L__BB9_41:
	add.s64 	%rd1775, %rd12, %rd12005;
	mov.b32 	%r4167, 0;
	st.u32 	[%rd1775+36], %r4167;
	mov.b16 	%rs188, 0;
	st.u8 	[%rd1775+36], %rs188;
$L__BB9_42:
	add.s64 	%rd12005, %rd12005, 8;
	add.s32 	%r12904, %r12904, 2;
	bra.uni 	$L__BB9_18;
$L__BB9_43:
	ld.shared.u64 	%rd19, [m_Local_$_0];
	add.s64 	%rd1778, %rd19, %rd16;
	ld.u32 	%r25, [%rd1778+12];
	setp.lt.s32 	%p889, %r24, %r25;
	@%p889 bra 	$L__BB9_54;
	ld.shared.u64 	%rd1779, [m_Local_$_1];
	atom.add.u64 	%rd1780, [%rd1], 48;
	add.s64 	%rd1781, %rd1780, 56;
	setp.lt.u64 	%p890, %rd1781, %rd1779;
	shr.u64 	%rd20, %rd1780, 4;
	cvt.u32.u64 	%r12910, %rd20;
	setp.ne.s32 	%p891, %r12910, -1;
	and.pred  	%p892, %p890, %p891;
	@%p892 bra 	$L__BB9_46;
	mov.b32 	%r4176, 21106;
	st.u32 	[%rd1685], %r4176;
	mov.b32 	%r12910, -1;
	mov.pred 	%p6257, 0;
	bra.uni 	$L__BB9_47;
$L__BB9_46:
	ld.shared.u64 	%rd1782, [m_Local_$_0];
	shl.b64 	%rd1783, %rd20, 32;
	shr.s64 	%rd1784, %rd1783, 28;
	add.s64 	%rd1785, %rd1782, %rd1784;
	mov.b16 	%rs189, 0;
	st.u8 	[%rd1785], %rs189;
	st.u8 	[%rd1785+1], %rs189;
	mov.b32 	%r4170, 3608;
	st.u32 	[%rd1785+4], %r4170;
	mov.b16 	%rs190, 1;
	st.u8 	[%rd1785+3], %rs190;
	mov.b32 	%r4171, 48;
	st.u32 	[%rd1785+8], %r4171;
	mov.b32 	%r4172, -1;
	st.u32 	[%rd1785+16], %r4172;
	ld.shared.u64 	%rd1786, [m_Local_$_0];
	add.s64 	%rd1787, %rd1786, %rd1784;
	mov.b32 	%r4173, 0;
	st.u32 	[%rd1787+32], %r4173;
	ld.shared.u64 	%rd1788, [m_Local_$_0];
	add.s64 	%rd1789, %rd1788, %rd1784;
	st.u32 	[%rd1789+36], %r4173;
	ld.shared.u64 	%rd1790, [m_Local_$_0];
	add.s64 	%rd1791, %rd1790, %rd1784;
	st.u32 	[%rd1791+40], %r4173;
	ld.u32 	%r4174, [%rd1685];
	setp.eq.s32 	%p6257, %r4174, 0;
$L__BB9_47:
	mov.b32 	%r12911, 0;
	not.pred 	%p894, %p6257;
	@%p894 bra 	$L__BB9_53;
	setp.ne.s32 	%p895, %r12910, -1;
	@%p895 bra 	$L__BB9_50;
	mov.b32 	%r4184, 21352;
	st.u32 	[%rd1685], %r4184;
	bra.uni 	$L__BB9_53;
$L__BB9_50:
	ld.shared.u64 	%rd1792, [m_Local_$_0];
	mul.wide.s32 	%rd21, %r12910, 16;
	add.s64 	%rd1793, %rd1792, %rd21;
	st.u32 	[%rd1793+40], %r25;
	ld.u32 	%r4179, [%rd1685];
	setp.ne.s32 	%p896, %r4179, 0;
	@%p896 bra 	$L__BB9_53;
	ld.shared.u64 	%rd1794, [m_Local_$_0];
	add.s64 	%rd1795, %rd1794, %rd21;
	st.u32 	[%rd1795+36], %r24;
	ld.u32 	%r4181, [%rd1685];
	setp.ne.s32 	%p897, %r4181, 0;
	@%p897 bra 	$L__BB9_53;
	ld.shared.u64 	%rd1796, [m_Local_$_0];
	add.s64 	%rd1797, %rd1796, %rd21;
	st.u32 	[%rd1797+32], %r7;
	ld.u32 	%r4182, [%rd1685];
	setp.eq.s32 	%p898, %r4182, 0;
	selp.b32 	%r12911, %r12910, 0, %p898;
$L__BB9_53:
	st.u32 	[%rd1685], %r12911;
	bra.uni 	$L__BB9_55;
$L__BB9_54:
	ld.global.nc.u8 	%rs191, [%rd12006+-1];
	cvt.u16.u8 	%rs192, %rs191;
	add.s64 	%rd1798, %rd19, %rd12007;
	mov.b32 	%r4185, 0;
	st.u32 	[%rd1798+32], %r4185;
	st.u8 	[%rd1798+32], %rs192;
$L__BB9_55:
	setp.eq.s32 	%p899, %r23, 27;
	@%p899 bra 	$L__BB9_70;
	setp.eq.s32 	%p900, %r7, -1;
	@%p900 bra 	$L__BB9_68;
	ld.shared.u64 	%rd22, [m_Local_$_0];
	add.s64 	%rd1799, %rd22, %rd16;
	ld.u32 	%r30, [%rd1799+12];
	setp.lt.s32 	%p901, %r23, %r30;
	@%p901 bra 	$L__BB9_67;
	ld.shared.u64 	%rd1800, [m_Local_$_1];
	atom.add.u64 	%rd1801, [%rd1], 48;
	add.s64 	%rd1802, %rd1801, 56;
	setp.ge.u64 	%p902, %rd1802, %rd1800;
	shr.u64 	%rd23, %rd1801, 4;
	cvt.u32.u64 	%r12912, %rd23;
	setp.eq.s32 	%p903, %r12912, -1;
	or.pred  	%p904, %p902, %p903;
	@%p904 bra 	$L__BB9_60;
	ld.shared.u64 	%rd1803, [m_Local_$_0];
	shl.b64 	%rd1804, %rd23, 32;
	shr.s64 	%rd1805, %rd1804, 28;
	add.s64 	%rd1806, %rd1803, %rd1805;
	mov.b16 	%rs193, 0;
	st.u8 	[%rd1806], %rs193;
	st.u8 	[%rd1806+1], %rs193;
	mov.b32 	%r4187, 3608;
	st.u32 	[%rd1806+4], %r4187;
	mov.b16 	%rs194, 1;
	st.u8 	[%rd1806+3], %rs194;
	mov.b32 	%r4188, 48;
	st.u32 	[%rd1806+8], %r4188;
	mov.b32 	%r4189, -1;
	st.u32 	[%rd1806+16], %r4189;
	ld.shared.u64 	%rd1807, [m_Local_$_0];
	add.s64 	%rd1808, %rd1807, %rd1805;
	mov.b32 	%r4190, 0;
	st.u32 	[%rd1808+32], %r4190;
	ld.shared.u64 	%rd1809, [m_Local_$_0];
	add.s64 	%rd1810, %rd1809, %rd1805;
	st.u32 	[%rd1810+36], %r4190;
	ld.shared.u64 	%rd1811, [m_Local_$_0];
	add.s64 	%rd1812, %rd1811, %rd1805;
	st.u32 	[%rd1812+40], %r4190;
	ld.u32 	%r4191, [%rd1685];
	setp.eq.s32 	%p6258, %r4191, 0;
	bra.uni 	$L__BB9_61;
$L__BB9_60:
	mov.b32 	%r4193, 21106;
	st.u32 	[%rd1685], %r4193;
	mov.b32 	%r12912, -1;
	mov.pred 	%p6258, 0;
$L__BB9_61:
	mov.b32 	%r12913, 0;
	not.pred 	%p906, %p6258;
	@%p906 bra 	$L__BB9_66;
	setp.eq.s32 	%p907, %r12912, -1;
	@%p907 bra 	$L__BB9_6357;
	ld.shared.u64 	%rd1813, [m_Local_$_0];
	mul.wide.s32 	%rd24, %r12912, 16;
	add.s64 	%rd1814, %rd1813, %rd24;
	st.u32 	[%rd1814+40], %r30;
	ld.u32 	%r4196, [%rd1685];
	setp.eq.s32 	%p908, %r4196, 0;
	@%p908 bra 	$L__BB9_64;
	bra.uni 	$L__BB9_66;
$L__BB9_64:
	ld.shared.u64 	%rd1815, [m_Local_$_0];
	add.s64 	%rd1816, %rd1815, %rd24;
	st.u32 	[%rd1816+36], %r23;
	ld.u32 	%r4198, [%rd1685];
	setp.ne.s32 	%p909, %r4198, 0;
	@%p909 bra 	$L__BB9_66;
	ld.shared.u64 	%rd1817, [m_Local_$_0];
	add.s64 	%rd1818, %rd1817, %rd24;
	st.u32 	[%rd1818+32], %r7;
	ld.u32 	%r4199, [%rd1685];
	setp.eq.s32 	%p910, %r4199, 0;
	selp.b32 	%r12913, %r12912, 0, %p910;
$L__BB9_66:
	st.u32 	[%rd1685], %r12913;
	bra.uni 	$L__BB9_69;
$L__BB9_67:
	ld.global.nc.u8 	%rs195, [%rd12006];
	cvt.u16.u8 	%rs196, %rs195;
	add.s64 	%rd1819, %rd22, %rd12007;
	mov.b32 	%r4202, 0;
	st.u32 	[%rd1819+36], %r4202;
	st.u8 	[%rd1819+36], %rs196;
	bra.uni 	$L__BB9_69;
$L__BB9_68:
	mov.b32 	%r4203, 21352;
	st.u32 	[%rd1685], %r4203;
$L__BB9_69:
	add.s64 	%rd12007, %rd12007, 8;
	add.s32 	%r12909, %r12909, 2;
	add.s64 	%rd12006, %rd12006, 2;
	bra.uni 	$L__BB9_15;
$L__BB9_70:
	ld.shared.u64 	%rd1820, [m_Local_$_1];
	atom.add.u64 	%rd1821, [%rd1], 48;
	add.s64 	%rd1822, %rd1821, 56;
	setp.lt.u64 	%p911, %rd1822, %rd1820;
	shr.u64 	%rd1823, %rd1821, 4;
	cvt.u32.u64 	%r4204, %rd1823;
	selp.b32 	%r36, %r4204, -1, %p911;
	setp.ne.s32 	%p912, %r36, -1;
	@%p912 bra 	$L__BB9_72;
	mov.b32 	%r4316, 21352;
	st.u32 	[%rd1685], %r4316;
	bra.uni 	$L__BB9_147;
$L__BB9_72:
	ld.shared.u64 	%rd1824, [m_Local_$_0];
	mul.wide.s32 	%rd27, %r36, 16;
	add.s64 	%rd1825, %rd1824, %rd27;
	mov.b16 	%rs197, 1;
	st.u8 	[%rd1825], %rs197;
	mov.b16 	%rs198, 0;
	st.u8 	[%rd1825+1], %rs198;
	mov.b32 	%r4205, 2905;
	st.u32 	[%rd1825+4], %r4205;
	st.u8 	[%rd1825+3], %rs197;
	mov.b32 	%r4206, 48;
	st.u32 	[%rd1825+8], %r4206;
	mov.b32 	%r4207, -1;
	st.u32 	[%rd1825+16], %r4207;
	ld.shared.u64 	%rd1826, [m_Local_$_0];
	add.s64 	%rd1827, %rd1826, %rd16;
	ld.u32 	%r37, [%rd1827+12];
	shl.b32 	%r4208, %r37, 2;
	add.s32 	%r4209, %r4208, 32;
	shr.s32 	%r4210, %r4209, 31;
	shr.u32 	%r4211, %r4210, 29;
	add.s32 	%r4212, %r4209, %r4211;
	and.b32  	%r4213, %r4212, -8;
	sub.s32 	%r4214, %r4209, %r4213;
	setp.eq.s32 	%p913, %r4214, 0;
	sub.s32 	%r4215, %r4208, %r4214;
	add.s32 	%r4216, %r4215, 40;
	selp.b32 	%r38, %r4209, %r4216, %p913;
	ld.shared.u64 	%rd28, [m_Local_$_1];
	and.b32  	%r4217, %r38, 12;
	setp.eq.s32 	%p914, %r4217, 0;
	mov.u32 	%r12914, %r38;
	@%p914 bra 	$L__BB9_74;
	shr.s32 	%r4218, %r38, 31;
	shr.u32 	%r4219, %r4218, 28;
	add.s32 	%r4220, %r38, %r4219;
	and.b32  	%r4221, %r4220, -16;
	add.s32 	%r12914, %r4221, 16;
$L__BB9_74:
	cvt.s64.s32 	%rd1828, %r12914;
	atom.add.u64 	%rd1829, [%rd1], %rd1828;
	cvt.s64.s32 	%rd1830, %r38;
	add.s64 	%rd1831, %rd1830, %rd1829;
	add.s64 	%rd1832, %rd1831, 8;
	setp.lt.u64 	%p915, %rd1832, %rd28;
	shr.u64 	%rd1833, %rd1829, 4;
	cvt.u32.u64 	%r4222, %rd1833;
	selp.b32 	%r41, %r4222, -1, %p915;
	setp.ne.s32 	%p916, %r41, -1;
	@%p916 bra 	$L__BB9_76;
	mov.b32 	%r4280, 21352;
	st.u32 	[%rd1685], %r4280;
	bra.uni 	$L__BB9_115;
$L__BB9_76:
	ld.shared.u64 	%rd1834, [m_Local_$_0];
	mul.wide.s32 	%rd29, %r41, 16;
	add.s64 	%rd1835, %rd1834, %rd29;
	mov.b16 	%rs199, 0;
	st.u8 	[%rd1835], %rs199;
	st.u8 	[%rd1835+1], %rs199;
	mov.b32 	%r4223, 4335;
	st.u32 	[%rd1835+4], %r4223;
	mov.b16 	%rs200, 1;
	st.u8 	[%rd1835+3], %rs200;
	st.u32 	[%rd1835+8], %r38;
	st.u32 	[%rd1835+12], %r37;
	setp.lt.s32 	%p917, %r37, 1;
	@%p917 bra 	$L__BB9_115;
	setp.eq.s32 	%p918, %r37, 1;
	mov.b32 	%r60, 0;
	@%p918 bra 	$L__BB9_103;
	and.b32  	%r60, %r37, 2147483646;
	neg.s32 	%r12916, %r60;
	mov.b32 	%r12915, 0;
	mov.u32 	%r12917, %r12915;
$L__BB9_79:
	ld.shared.u64 	%rd1836, [m_Local_$_0];
	add.s64 	%rd30, %rd1836, %rd29;
	ld.u32 	%r46, [%rd30+12];
	setp.lt.s32 	%p919, %r12917, %r46;
	@%p919 bra 	$L__BB9_90;
	ld.shared.u64 	%rd1837, [m_Local_$_1];
	atom.add.u64 	%rd1838, [%rd1], 48;
	add.s64 	%rd1839, %rd1838, 56;
	setp.lt.u64 	%p920, %rd1839, %rd1837;
	shr.u64 	%rd31, %rd1838, 4;
	cvt.u32.u64 	%r12918, %rd31;
	setp.ne.s32 	%p921, %r12918, -1;
	and.pred  	%p922, %p920, %p921;
	@%p922 bra 	$L__BB9_82;
	mov.b32 	%r4233, 21106;
	st.u32 	[%rd1685], %r4233;
	mov.b32 	%r12918, -1;
	mov.pred 	%p6259, 0;
	bra.uni 	$L__BB9_83;
$L__BB9_82:
	ld.shared.u64 	%rd1840, [m_Local_$_0];
	shl.b64 	%rd1841, %rd31, 32;
	shr.s64 	%rd1842, %rd1841, 28;
	add.s64 	%rd1843, %rd1840, %rd1842;
	mov.b16 	%rs201, 0;
	st.u8 	[%rd1843], %rs201;
	st.u8 	[%rd1843+1], %rs201;
	mov.b32 	%r4227, 3608;
	st.u32 	[%rd1843+4], %r4227;
	mov.b16 	%rs202, 1;
	st.u8 	[%rd1843+3], %rs202;
	mov.b32 	%r4228, 48;
	st.u32 	[%rd1843+8], %r4228;
	mov.b32 	%r4229, -1;
	st.u32 	[%rd1843+16], %r4229;
	ld.shared.u64 	%rd1844, [m_Local_$_0];
	add.s64 	%rd1845, %rd1844, %rd1842;
	mov.b32 	%r4230, 0;
	st.u32 	[%rd1845+32], %r4230;
	ld.shared.u64 	%rd1846, [m_Local_$_0];
	add.s64 	%rd1847, %rd1846, %rd1842;
	st.u32 	[%rd1847+36], %r4230;
	ld.shared.u64 	%rd1848, [m_Local_$_0];
	add.s64 	%rd1849, %rd1848, %rd1842;
	st.u32 	[%rd1849+40], %r4230;
	ld.u32 	%r4231, [%rd1685];
	setp.eq.s32 	%p6259, %r4231, 0;
$L__BB9_83:
	mov.b32 	%r12919, 0;
	not.pred 	%p924, %p6259;
	@%p924 bra 	$L__BB9_89;
	setp.ne.s32 	%p925, %r12918, -1;
	@%p925 bra 	$L__BB9_86;
	mov.b32 	%r4241, 21352;
	st.u32 	[%rd1685], %r4241;
	bra.uni 	$L__BB9_89;
$L__BB9_86:
	ld.shared.u64 	%rd1850, [m_Local_$_0];
	mul.wide.s32 	%rd32, %r12918, 16;
	add.s64 	%rd1851, %rd1850, %rd32;
	st.u32 	[%rd1851+40], %r46;
	ld.u32 	%r4236, [%rd1685];
	setp.ne.s32 	%p926, %r4236, 0;
	@%p926 bra 	$L__BB9_89;
	ld.shared.u64 	%rd1852, [m_Local_$_0];
	add.s64 	%rd1853, %rd1852, %rd32;
	st.u32 	[%rd1853+36], %r12917;
	ld.u32 	%r4238, [%rd1685];
	setp.ne.s32 	%p927, %r4238, 0;
	@%p927 bra 	$L__BB9_89;
	ld.shared.u64 	%rd1854, [m_Local_$_0];
	add.s64 	%rd1855, %rd1854, %rd32;
	st.u32 	[%rd1855+32], %r41;
	ld.u32 	%r4239, [%rd1685];
	setp.eq.s32 	%p928, %r4239, 0;
	selp.b32 	%r12919, %r12918, 0, %p928;
$L__BB9_89:
	st.u32 	[%rd1685], %r12919;
	bra.uni 	$L__BB9_91;
$L__BB9_90:
	cvt.u64.u32 	%rd1856, %r12915;
	add.s64 	%rd1857, %rd30, %rd1856;
	mov.b32 	%r4242, 0;
	st.u32 	[%rd1857+32], %r4242;
	mov.b16 	%rs203, 0;
	st.u8 	[%rd1857+32], %rs203;
$L__BB9_91:
	ld.shared.u64 	%rd1858, [m_Local_$_0];
	add.s64 	%rd33, %rd1858, %rd29;
	ld.u32 	%r51, [%rd33+12];
	add.s32 	%r4243, %r12917, 1;
	setp.lt.s32 	%p929, %r4243, %r51;
	@%p929 bra 	$L__BB9_101;
	ld.shared.u64 	%rd1859, [m_Local_$_1];
	atom.add.u64 	%rd1860, [%rd1], 48;
	add.s64 	%rd1861, %rd1860, 56;
	setp.ge.u64 	%p930, %rd1861, %rd1859;
	shr.u64 	%rd34, %rd1860, 4;
	cvt.u32.u64 	%r12920, %rd34;
	setp.eq.s32 	%p931, %r12920, -1;
	or.pred  	%p932, %p930, %p931;
	@%p932 bra 	$L__BB9_94;
	ld.shared.u64 	%rd1862, [m_Local_$_0];
	shl.b64 	%rd1863, %rd34, 32;
	shr.s64 	%rd1864, %rd1863, 28;
	add.s64 	%rd1865, %rd1862, %rd1864;
	mov.b16 	%rs204, 0;
	st.u8 	[%rd1865], %rs204;
	st.u8 	[%rd1865+1], %rs204;
	mov.b32 	%r4244, 3608;
	st.u32 	[%rd1865+4], %r4244;
	mov.b16 	%rs205, 1;
	st.u8 	[%rd1865+3], %rs205;
	mov.b32 	%r4245, 48;
	st.u32 	[%rd1865+8], %r4245;
	mov.b32 	%r4246, -1;
	st.u32 	[%rd1865+16], %r4246;
	ld.shared.u64 	%rd1866, [m_Local_$_0];
	add.s64 	%rd1867, %rd1866, %rd1864;
	mov.b32 	%r4247, 0;
	st.u32 	[%rd1867+32], %r4247;
	ld.shared.u64 	%rd1868, [m_Local_$_0];
	add.s64 	%rd1869, %rd1868, %rd1864;
	st.u32 	[%rd1869+36], %r4247;
	ld.shared.u64 	%rd1870, [m_Local_$_0];
	add.s64 	%rd1871, %rd1870, %rd1864;
	st.u32 	[%rd1871+40], %r4247;
	ld.u32 	%r4248, [%rd1685];
	setp.eq.s32 	%p6260, %r4248, 0;
	bra.uni 	$L__BB9_95;
$L__BB9_94:
	mov.b32 	%r4250, 21106;
	st.u32 	[%rd1685], %r4250;
	mov.b32 	%r12920, -1;
	mov.pred 	%p6260, 0;
$L__BB9_95:
	mov.b32 	%r12921, 0;
	not.pred 	%p934, %p6260;
	@%p934 bra 	$L__BB9_100;
	setp.eq.s32 	%p935, %r12920, -1;
	@%p935 bra 	$L__BB9_6358;
	ld.shared.u64 	%rd1872, [m_Local_$_0];
	mul.wide.s32 	%rd35, %r12920, 16;
	add.s64 	%rd1873, %rd1872, %rd35;
	st.u32 	[%rd1873+40], %r51;
	ld.u32 	%r4253, [%rd1685];
	setp.eq.s32 	%p936, %r4253, 0;
	@%p936 bra 	$L__BB9_98;
	bra.uni 	$L__BB9_100;
$L__BB9_98:
	ld.shared.u64 	%rd1874, [m_Local_$_0];
	add.s64 	%rd1875, %rd1874, %rd35;
	st.u32 	[%rd1875+36], %r4243;
	ld.u32 	%r4256, [%rd1685];
	setp.ne.s32 	%p937, %r4256, 0;
	@%p937 bra 	$L__BB9_100;
	ld.shared.u64 	%rd1876, [m_Local_$_0];
	add.s64 	%rd1877, %rd1876, %rd35;
	st.u32 	[%rd1877+32], %r41;
	ld.u32 	%r4257, [%rd1685];
	setp.eq.s32 	%p938, %r4257, 0;
	selp.b32 	%r12921, %r12920, 0, %p938;
$L__BB9_100:
	st.u32 	[%rd1685], %r12921;
	bra.uni 	$L__BB9_102;
$L__BB9_101:
	add.s32 	%r4260, %r12915, 4;
	cvt.u64.u32 	%rd1878, %r4260;
	add.s64 	%rd1879, %rd33, %rd1878;
	mov.b32 	%r4261, 0;
	st.u32 	[%rd1879+32], %r4261;
	mov.b16 	%rs206, 0;
	st.u8 	[%rd1879+32], %rs206;
$L__BB9_102:
	add.s32 	%r12917, %r12917, 2;
	add.s32 	%r12916, %r12916, 2;
	add.s32 	%r12915, %r12915, 8;
	setp.ne.s32 	%p939, %r12916, 0;
	@%p939 bra 	$L__BB9_79;
$L__BB9_103:
	and.b32  	%r4262, %r37, 1;
	setp.eq.b32 	%p940, %r4262, 1;
	not.pred 	%p941, %p940;
	@%p941 bra 	$L__BB9_115;
	ld.shared.u64 	%rd1880, [m_Local_$_0];
	add.s64 	%rd36, %rd1880, %rd29;
	ld.u32 	%r61, [%rd36+12];
	setp.lt.s32 	%p942, %r60, %r61;
	@%p942 bra 	$L__BB9_114;
	ld.shared.u64 	%rd1881, [m_Local_$_1];
	atom.add.u64 	%rd1882, [%rd1], 48;
	add.s64 	%rd1883, %rd1882, 56;
	setp.ge.u64 	%p943, %rd1883, %rd1881;
	shr.u64 	%rd37, %rd1882, 4;
	cvt.u32.u64 	%r12923, %rd37;
	setp.eq.s32 	%p944, %r12923, -1;
	or.pred  	%p945, %p943, %p944;
	@%p945 bra 	$L__BB9_107;
	ld.shared.u64 	%rd1884, [m_Local_$_0];
	shl.b64 	%rd1885, %rd37, 32;
	shr.s64 	%rd1886, %rd1885, 28;
	add.s64 	%rd1887, %rd1884, %rd1886;
	mov.b16 	%rs207, 0;
	st.u8 	[%rd1887], %rs207;
	st.u8 	[%rd1887+1], %rs207;
	mov.b32 	%r4263, 3608;
	st.u32 	[%rd1887+4], %r4263;
	mov.b16 	%rs208, 1;
	st.u8 	[%rd1887+3], %rs208;
	mov.b32 	%r4264, 48;
	st.u32 	[%rd1887+8], %r4264;
	mov.b32 	%r4265, -1;
	st.u32 	[%rd1887+16], %r4265;
	ld.shared.u64 	%rd1888, [m_Local_$_0];
	add.s64 	%rd1889, %rd1888, %rd1886;
	mov.b32 	%r4266, 0;
	st.u32 	[%rd1889+32], %r4266;
	ld.shared.u64 	%rd1890, [m_Local_$_0];
	add.s64 	%rd1891, %rd1890, %rd1886;
	st.u32 	[%rd1891+36], %r4266;
	ld.shared.u64 	%rd1892, [m_Local_$_0];
	add.s64 	%rd1893, %rd1892, %rd1886;
	st.u32 	[%rd1893+40], %r4266;
	ld.u32 	%r4267, [%rd1685];
	setp.eq.s32 	%p6261, %r4267, 0;
	bra.uni 	$L__BB9_108;
$L__BB9_107:
	mov.b32 	%r4269, 21106;
	st.u32 	[%rd1685], %r4269;
	mov.b32 	%r12923, -1;
	mov.pred 	%p6261, 0;
$L__BB9_108:
	mov.b32 	%r12924, 0;
	not.pred 	%p947, %p6261;
	@%p947 bra 	$L__BB9_113;
	setp.eq.s32 	%p948, %r12923, -1;
	@%p948 bra 	$L__BB9_6359;
	ld.shared.u64 	%rd1894, [m_Local_$_0];
	mul.wide.s32 	%rd38, %r12923, 16;
	add.s64 	%rd1895, %rd1894, %rd38;
	st.u32 	[%rd1895+40], %r61;
	ld.u32 	%r4272, [%rd1685];
	setp.eq.s32 	%p949, %r4272, 0;
	@%p949 bra 	$L__BB9_111;
	bra.uni 	$L__BB9_113;
$L__BB9_111:
	ld.shared.u64 	%rd1896, [m_Local_$_0];
	add.s64 	%rd1897, %rd1896, %rd38;
	st.u32 	[%rd1897+36], %r60;
	ld.u32 	%r4274, [%rd1685];
	setp.ne.s32 	%p950, %r4274, 0;
	@%p950 bra 	$L__BB9_113;
	ld.shared.u64 	%rd1898, [m_Local_$_0];
	add.s64 	%rd1899, %rd1898, %rd38;
	st.u32 	[%rd1899+32], %r41;
	ld.u32 	%r4275, [%rd1685];
	setp.eq.s32 	%p951, %r4275, 0;
	selp.b32 	%r12924, %r12923, 0, %p951;
$L__BB9_113:
	st.u32 	[%rd1685], %r12924;
	bra.uni 	$L__BB9_115;
$L__BB9_114:
	shl.b32 	%r4278, %r60, 2;
	cvt.u64.u32 	%rd1900, %r4278;
	add.s64 	%rd1901, %rd36, %rd1900;
	mov.b32 	%r4279, 0;
	st.u32 	[%rd1901+32], %r4279;
	mov.b16 	%rs209, 0;
	st.u8 	[%rd1901+32], %rs209;
$L__BB9_115:
	setp.lt.s32 	%p952, %r37, 1;
	@%p952 bra 	$L__BB9_146;
	mul.wide.s32 	%rd39, %r41, 16;
	neg.s32 	%r12926, %r37;
	mov.b32 	%r12925, 0;
	mov.u32 	%r12927, %r12925;
$L__BB9_117:
	setp.ne.s32 	%p953, %r7, -1;
	@%p953 bra 	$L__BB9_119;
	mov.b32 	%r4297, 21352;
	st.u32 	[%rd1685], %r4297;
	mov.b16 	%rs1546, 0;
	bra.uni 	$L__BB9_131;
$L__BB9_119:
	ld.shared.u64 	%rd1902, [m_Local_$_0];
	add.s64 	%rd40, %rd1902, %rd16;
	ld.u32 	%r70, [%rd40+12];
	setp.lt.s32 	%p954, %r12927, %r70;
	@%p954 bra 	$L__BB9_130;
	ld.shared.u64 	%rd1903, [m_Local_$_1];
	atom.add.u64 	%rd1904, [%rd1], 48;
	add.s64 	%rd1905, %rd1904, 56;
	setp.lt.u64 	%p955, %rd1905, %rd1903;
	shr.u64 	%rd41, %rd1904, 4;
	cvt.u32.u64 	%r12928, %rd41;
	setp.ne.s32 	%p956, %r12928, -1;
	and.pred  	%p957, %p955, %p956;
	@%p957 bra 	$L__BB9_122;
	mov.b32 	%r4288, 21106;
	st.u32 	[%rd1685], %r4288;
	mov.b32 	%r12928, -1;
	mov.pred 	%p6262, 0;
	bra.uni 	$L__BB9_123;
$L__BB9_122:
	ld.shared.u64 	%rd1906, [m_Local_$_0];
	shl.b64 	%rd1907, %rd41, 32;
	shr.s64 	%rd1908, %rd1907, 28;
	add.s64 	%rd1909, %rd1906, %rd1908;
	mov.b16 	%rs210, 0;
	st.u8 	[%rd1909], %rs210;
	st.u8 	[%rd1909+1], %rs210;
	mov.b32 	%r4282, 3608;
	st.u32 	[%rd1909+4], %r4282;
	mov.b16 	%rs211, 1;
	st.u8 	[%rd1909+3], %rs211;
	mov.b32 	%r4283, 48;
	st.u32 	[%rd1909+8], %r4283;
	mov.b32 	%r4284, -1;
	st.u32 	[%rd1909+16], %r4284;
	ld.shared.u64 	%rd1910, [m_Local_$_0];
	add.s64 	%rd1911, %rd1910, %rd1908;
	mov.b32 	%r4285, 0;
	st.u32 	[%rd1911+32], %r4285;
	ld.shared.u64 	%rd1912, [m_Local_$_0];
	add.s64 	%rd1913, %rd1912, %rd1908;
	st.u32 	[%rd1913+36], %r4285;
	ld.shared.u64 	%rd1914, [m_Local_$_0];
	add.s64 	%rd1915, %rd1914, %rd1908;
	st.u32 	[%rd1915+40], %r4285;
	ld.u32 	%r4286, [%rd1685];
	setp.eq.s32 	%p6262, %r4286, 0;
$L__BB9_123:
	mov.b32 	%r12929, 0;
	not.pred 	%p959, %p6262;
	@%p959 bra 	$L__BB9_129;
	setp.ne.s32 	%p960, %r12928, -1;
	@%p960 bra 	$L__BB9_126;
	mov.b32 	%r4296, 21352;
	st.u32 	[%rd1685], %r4296;
	bra.uni 	$L__BB9_129;
$L__BB9_126:
	ld.shared.u64 	%rd1916, [m_Local_$_0];
	mul.wide.s32 	%rd42, %r12928, 16;
	add.s64 	%rd1917, %rd1916, %rd42;
	st.u32 	[%rd1917+40], %r70;
	ld.u32 	%r4291, [%rd1685];
	setp.ne.s32 	%p961, %r4291, 0;
	@%p961 bra 	$L__BB9_129;
	ld.shared.u64 	%rd1918, [m_Local_$_0];
	add.s64 	%rd1919, %rd1918, %rd42;
	st.u32 	[%rd1919+36], %r12927;
	ld.u32 	%r4293, [%rd1685];
	setp.ne.s32 	%p962, %r4293, 0;
	@%p962 bra 	$L__BB9_129;
	ld.shared.u64 	%rd1920, [m_Local_$_0];
	add.s64 	%rd1921, %rd1920, %rd42;
	st.u32 	[%rd1921+32], %r7;
	ld.u32 	%r4294, [%rd1685];
	setp.eq.s32 	%p963, %r4294, 0;
	selp.b32 	%r12929, %r12928, 0, %p963;
$L__BB9_129:
	st.u32 	[%rd1685], %r12929;
	mov.b16 	%rs1546, 0;
	bra.uni 	$L__BB9_131;
$L__BB9_130:
	cvt.u64.u32 	%rd1922, %r12925;
	add.s64 	%rd1923, %rd40, %rd1922;
	ld.u8 	%rs1546, [%rd1923+32];
$L__BB9_131:
	setp.ne.s32 	%p964, %r41, -1;
	@%p964 bra 	$L__BB9_133;
	mov.b32 	%r4314, 21352;
	st.u32 	[%rd1685], %r4314;
	bra.uni 	$L__BB9_145;
$L__BB9_133:
	ld.shared.u64 	%rd1924, [m_Local_$_0];
	add.s64 	%rd43, %rd1924, %rd39;
	ld.u32 	%r75, [%rd43+12];
	setp.lt.s32 	%p965, %r12927, %r75;
	@%p965 bra 	$L__BB9_144;
	ld.shared.u64 	%rd1925, [m_Local_$_1];
	atom.add.u64 	%rd1926, [%rd1], 48;
	add.s64 	%rd1927, %rd1926, 56;
	setp.lt.u64 	%p966, %rd1927, %rd1925;
	shr.u64 	%rd44, %rd1926, 4;
	cvt.u32.u64 	%r12930, %rd44;
	setp.ne.s32 	%p967, %r12930, -1;
	and.pred  	%p968, %p966, %p967;
	@%p968 bra 	$L__BB9_136;
	mov.b32 	%r4304, 21106;
	st.u32 	[%rd1685], %r4304;
	mov.b32 	%r12930, -1;
	mov.pred 	%p6263, 0;
	bra.uni 	$L__BB9_137;
$L__BB9_136:
	ld.shared.u64 	%rd1928, [m_Local_$_0];
	shl.b64 	%rd1929, %rd44, 32;
	shr.s64 	%rd1930, %rd1929, 28;
	add.s64 	%rd1931, %rd1928, %rd1930;
	mov.b16 	%rs214, 0;
	st.u8 	[%rd1931], %rs214;
	st.u8 	[%rd1931+1], %rs214;
	mov.b32 	%r4298, 3608;
	st.u32 	[%rd1931+4], %r4298;
	mov.b16 	%rs215, 1;
	st.u8 	[%rd1931+3], %rs215;
	mov.b32 	%r4299, 48;
	st.u32 	[%rd1931+8], %r4299;
	mov.b32 	%r4300, -1;
	st.u32 	[%rd1931+16], %r4300;
	ld.shared.u64 	%rd1932, [m_Local_$_0];
	add.s64 	%rd1933, %rd1932, %rd1930;
	mov.b32 	%r4301, 0;
	st.u32 	[%rd1933+32], %r4301;
	ld.shared.u64 	%rd1934, [m_Local_$_0];
	add.s64 	%rd1935, %rd1934, %rd1930;
	st.u32 	[%rd1935+36], %r4301;
	ld.shared.u64 	%rd1936, [m_Local_$_0];
	add.s64 	%rd1937, %rd1936, %rd1930;
	st.u32 	[%rd1937+40], %r4301;
	ld.u32 	%r4302, [%rd1685];
	setp.eq.s32 	%p6263, %r4302, 0;
$L__BB9_137:
	mov.b32 	%r12931, 0;
	not.pred 	%p970, %p6263;
	@%p970 bra 	$L__BB9_143;
	setp.ne.s32 	%p971, %r12930, -1;
	@%p971 bra 	$L__BB9_140;
	mov.b32 	%r4312, 21352;
	st.u32 	[%rd1685], %r4312;
	bra.uni 	$L__BB9_143;
$L__BB9_140:
	ld.shared.u64 	%rd1938, [m_Local_$_0];
	mul.wide.s32 	%rd45, %r12930, 16;
	add.s64 	%rd1939, %rd1938, %rd45;
	st.u32 	[%rd1939+40], %r75;
	ld.u32 	%r4307, [%rd1685];
	setp.ne.s32 	%p972, %r4307, 0;
	@%p972 bra 	$L__BB9_143;
	ld.shared.u64 	%rd1940, [m_Local_$_0];
	add.s64 	%rd1941, %rd1940, %rd45;
	st.u32 	[%rd1941+36], %r12927;
	ld.u32 	%r4309, [%rd1685];
	setp.ne.s32 	%p973, %r4309, 0;
	@%p973 bra 	$L__BB9_143;
	ld.shared.u64 	%rd1942, [m_Local_$_0];
	add.s64 	%rd1943, %rd1942, %rd45;
	st.u32 	[%rd1943+32], %r41;
	ld.u32 	%r4310, [%rd1685];
	setp.eq.s32 	%p974, %r4310, 0;
	selp.b32 	%r12931, %r12930, 0, %p974;
$L__BB9_143:
	st.u32 	[%rd1685], %r12931;
	bra.uni 	$L__BB9_145;
$L__BB9_144:
	cvt.u64.u32 	%rd1944, %r12925;
	add.s64 	%rd1945, %rd43, %rd1944;
	mov.b32 	%r4313, 0;
	st.u32 	[%rd1945+32], %r4313;
	st.u8 	[%rd1945+32], %rs1546;
$L__BB9_145:
	add.s32 	%r12927, %r12927, 1;
	add.s32 	%r12926, %r12926, 1;
	setp.ne.s32 	%p975, %r12926, 0;
	add.s32 	%r12925, %r12925, 4;
	@%p975 bra 	$L__BB9_117;
$L__BB9_146:
	ld.shared.u64 	%rd1946, [m_Local_$_0];
	add.s64 	%rd1947, %rd1946, %rd27;
	st.u32 	[%rd1947+32], %r41;
	ld.shared.u64 	%rd1948, [m_Local_$_0];
	add.s64 	%rd1949, %rd1948, %rd27;
	st.u32 	[%rd1949+40], %r37;
	ld.shared.u64 	%rd1950, [m_Local_$_0];
	add.s64 	%rd1951, %rd1950, %rd27;
	mov.b32 	%r4315, 0;
	st.u32 	[%rd1951+48], %r4315;
$L__BB9_147:
	setp.ne.s32 	%p976, %r12903, -1;
	@%p976 bra 	$L__BB9_149;
	mov.b32 	%r4318, 21352;
	st.u32 	[%rd1685], %r4318;
	mov.b32 	%r12932, 0;
	mov.u32 	%r12933, %r12932;
	bra.uni 	$L__BB9_150;
$L__BB9_149:
	ld.shared.u64 	%rd1952, [m_Local_$_0];
	mul.wide.s32 	%rd1953, %r12903, 16;
	add.s64 	%rd1954, %rd1952, %rd1953;
	ld.u32 	%r12932, [%rd1954+32];
	ld.u32 	%r12933, [%rd1954+40];
$L__BB9_150:
	setp.ne.s32 	%p977, %r36, -1;
	@%p977 bra 	$L__BB9_152;
	mov.b32 	%r4320, 21352;
	st.u32 	[%rd1685], %r4320;
	mov.b32 	%r12934, 0;
	mov.u32 	%r12935, %r12934;
	bra.uni 	$L__BB9_153;
$L__BB9_152:
	ld.shared.u64 	%rd1955, [m_Local_$_0];
	mul.wide.s32 	%rd1956, %r36, 16;
	add.s64 	%rd1957, %rd1955, %rd1956;
	ld.u32 	%r12934, [%rd1957+32];
	ld.u32 	%r12935, [%rd1957+40];
$L__BB9_153:
	add.s32 	%r91, %r12935, %r12933;
	shl.b32 	%r4321, %r91, 2;
	add.s32 	%r4322, %r4321, 32;
	shr.s32 	%r4323, %r4322, 31;
	shr.u32 	%r4324, %r4323, 29;
	add.s32 	%r4325, %r4322, %r4324;
	and.b32  	%r4326, %r4325, -8;
	sub.s32 	%r4327, %r4322, %r4326;
	setp.eq.s32 	%p978, %r4327, 0;
	sub.s32 	%r4328, %r4321, %r4327;
	add.s32 	%r4329, %r4328, 40;
	selp.b32 	%r92, %r4322, %r4329, %p978;
	ld.shared.u64 	%rd46, [m_Local_$_1];
	and.b32  	%r4330, %r92, 12;
	setp.eq.s32 	%p979, %r4330, 0;
	mov.u32 	%r12936, %r92;
	@%p979 bra 	$L__BB9_155;
	shr.s32 	%r4331, %r92, 31;
	shr.u32 	%r4332, %r4331, 28;
	add.s32 	%r4333, %r92, %r4332;
	and.b32  	%r4334, %r4333, -16;
	add.s32 	%r12936, %r4334, 16;
$L__BB9_155:
	cvt.s64.s32 	%rd1958, %r12936;
	atom.add.u64 	%rd1959, [%rd1], %rd1958;
	cvt.s64.s32 	%rd1960, %r92;
	add.s64 	%rd1961, %rd1960, %rd1959;
	add.s64 	%rd1962, %rd1961, 8;
	setp.lt.u64 	%p980, %rd1962, %rd46;
	shr.u64 	%rd1963, %rd1959, 4;
	cvt.u32.u64 	%r4335, %rd1963;
	selp.b32 	%r95, %r4335, -1, %p980;
	setp.ne.s32 	%p981, %r95, -1;
	@%p981 bra 	$L__BB9_157;
	mov.b32 	%r4390, 21352;
	st.u32 	[%rd1685], %r4390;
	bra.uni 	$L__BB9_196;
$L__BB9_157:
	ld.shared.u64 	%rd1964, [m_Local_$_0];
	mul.wide.s32 	%rd47, %r95, 16;
	add.s64 	%rd1965, %rd1964, %rd47;
	mov.b16 	%rs216, 0;
	st.u8 	[%rd1965], %rs216;
	st.u8 	[%rd1965+1], %rs216;
	mov.b32 	%r4336, 4335;
	st.u32 	[%rd1965+4], %r4336;
	mov.b16 	%rs217, 1;
	st.u8 	[%rd1965+3], %rs217;
	st.u32 	[%rd1965+8], %r92;
	st.u32 	[%rd1965+12], %r91;
	setp.lt.s32 	%p982, %r91, 1;
	@%p982 bra 	$L__BB9_196;
	setp.eq.s32 	%p983, %r91, 1;
	mov.b32 	%r115, 0;
	@%p983 bra 	$L__BB9_184;
	and.b32  	%r115, %r91, 2147483646;
	neg.s32 	%r12938, %r115;
	mov.b32 	%r12937, 0;
	mov.u32 	%r12939, %r12937;
$L__BB9_160:
	add.s32 	%r101, %r12939, 1;
	ld.shared.u64 	%rd1966, [m_Local_$_0];
	add.s64 	%rd48, %rd1966, %rd47;
	ld.u32 	%r102, [%rd48+12];
	setp.lt.s32 	%p984, %r12939, %r102;
	@%p984 bra 	$L__BB9_171;
	ld.shared.u64 	%rd1967, [m_Local_$_1];
	atom.add.u64 	%rd1968, [%rd1], 48;
	add.s64 	%rd1969, %rd1968, 56;
	setp.lt.u64 	%p985, %rd1969, %rd1967;
	shr.u64 	%rd49, %rd1968, 4;
	cvt.u32.u64 	%r12940, %rd49;
	setp.ne.s32 	%p986, %r12940, -1;
	and.pred  	%p987, %p985, %p986;
	@%p987 bra 	$L__BB9_163;
	mov.b32 	%r4345, 21106;
	st.u32 	[%rd1685], %r4345;
	mov.b32 	%r12940, -1;
	mov.pred 	%p6264, 0;
	bra.uni 	$L__BB9_164;
$L__BB9_163:
	ld.shared.u64 	%rd1970, [m_Local_$_0];
	shl.b64 	%rd1971, %rd49, 32;
	shr.s64 	%rd1972, %rd1971, 28;
	add.s64 	%rd1973, %rd1970, %rd1972;
	mov.b16 	%rs218, 0;
	st.u8 	[%rd1973], %rs218;
	st.u8 	[%rd1973+1], %rs218;
	mov.b32 	%r4339, 3608;
	st.u32 	[%rd1973+4], %r4339;
	mov.b16 	%rs219, 1;
	st.u8 	[%rd1973+3], %rs219;
	mov.b32 	%r4340, 48;
	st.u32 	[%rd1973+8], %r4340;
	mov.b32 	%r4341, -1;
	st.u32 	[%rd1973+16], %r4341;
	ld.shared.u64 	%rd1974, [m_Local_$_0];
	add.s64 	%rd1975, %rd1974, %rd1972;
	mov.b32 	%r4342, 0;
	st.u32 	[%rd1975+32], %r4342;
	ld.shared.u64 	%rd1976, [m_Local_$_0];
	add.s64 	%rd1977, %rd1976, %rd1972;
	st.u32 	[%rd1977+36], %r4342;
	ld.shared.u64 	%rd1978, [m_Local_$_0];
	add.s64 	%rd1979, %rd1978, %rd1972;
	st.u32 	[%rd1979+40], %r4342;
	ld.u32 	%r4343, [%rd1685];
	setp.eq.s32 	%p6264, %r4343, 0;
$L__BB9_164:
	mov.b32 	%r12941, 0;
	not.pred 	%p989, %p6264;
	@%p989 bra 	$L__BB9_170;
	setp.ne.s32 	%p990, %r12940, -1;
	@%p990 bra 	$L__BB9_167;
	mov.b32 	%r4353, 21352;
	st.u32 	[%rd1685], %r4353;
	bra.uni 	$L__BB9_170;
$L__BB9_167:
	ld.shared.u64 	%rd1980, [m_Local_$_0];
	mul.wide.s32 	%rd50, %r12940, 16;
	add.s64 	%rd1981, %rd1980, %rd50;
	st.u32 	[%rd1981+40], %r102;
	ld.u32 	%r4348, [%rd1685];
	setp.ne.s32 	%p991, %r4348, 0;
	@%p991 bra 	$L__BB9_170;
	ld.shared.u64 	%rd1982, [m_Local_$_0];
	add.s64 	%rd1983, %rd1982, %rd50;
	st.u32 	[%rd1983+36], %r12939;
	ld.u32 	%r4350, [%rd1685];
	setp.ne.s32 	%p992, %r4350, 0;
	@%p992 bra 	$L__BB9_170;
	ld.shared.u64 	%rd1984, [m_Local_$_0];
	add.s64 	%rd1985, %rd1984, %rd50;
	st.u32 	[%rd1985+32], %r95;
	ld.u32 	%r4351, [%rd1685];
	setp.eq.s32 	%p993, %r4351, 0;
	selp.b32 	%r12941, %r12940, 0, %p993;
$L__BB9_170:
	st.u32 	[%rd1685], %r12941;
	bra.uni 	$L__BB9_172;
$L__BB9_171:
	cvt.u64.u32 	%rd1986, %r12937;
	add.s64 	%rd1987, %rd48, %rd1986;
	mov.b32 	%r4354, 0;
	st.u32 	[%rd1987+32], %r4354;
	mov.b16 	%rs220, 0;
	st.u8 	[%rd1987+32], %rs220;
$L__BB9_172:
	ld.shared.u64 	%rd1988, [m_Local_$_0];
	add.s64 	%rd51, %rd1988, %rd47;
	ld.u32 	%r107, [%rd51+12];
	setp.lt.s32 	%p994, %r101, %r107;
	@%p994 bra 	$L__BB9_182;
	ld.shared.u64 	%rd1989, [m_Local_$_1];
	atom.add.u64 	%rd1990, [%rd1], 48;
	add.s64 	%rd1991, %rd1990, 56;
	setp.ge.u64 	%p995, %rd1991, %rd1989;
	shr.u64 	%rd52, %rd1990, 4;
	cvt.u32.u64 	%r12942, %rd52;
	setp.eq.s32 	%p996, %r12942, -1;
	or.pred  	%p997, %p995, %p996;
	@%p997 bra 	$L__BB9_175;
	ld.shared.u64 	%rd1992, [m_Local_$_0];
	shl.b64 	%rd1993, %rd52, 32;
	shr.s64 	%rd1994, %rd1993, 28;
	add.s64 	%rd1995, %rd1992, %rd1994;
	mov.b16 	%rs221, 0;
	st.u8 	[%rd1995], %rs221;
	st.u8 	[%rd1995+1], %rs221;
	mov.b32 	%r4355, 3608;
	st.u32 	[%rd1995+4], %r4355;
	mov.b16 	%rs222, 1;
	st.u8 	[%rd1995+3], %rs222;
	mov.b32 	%r4356, 48;
	st.u32 	[%rd1995+8], %r4356;
	mov.b32 	%r4357, -1;
	st.u32 	[%rd1995+16], %r4357;
	ld.shared.u64 	%rd1996, [m_Local_$_0];
	add.s64 	%rd1997, %rd1996, %rd1994;
	mov.b32 	%r4358, 0;
	st.u32 	[%rd1997+32], %r4358;
	ld.shared.u64 	%rd1998, [m_Local_$_0];
	add.s64 	%rd1999, %rd1998, %rd1994;
	st.u32 	[%rd1999+36], %r4358;
	ld.shared.u64 	%rd2000, [m_Local_$_0];
	add.s64 	%rd2001, %rd2000, %rd1994;
	st.u32 	[%rd2001+40], %r4358;
	ld.u32 	%r4359, [%rd1685];
	setp.eq.s32 	%p6265, %r4359, 0;
	bra.uni 	$L__BB9_176;
$L__BB9_175:
	mov.b32 	%r4361, 21106;
	st.u32 	[%rd1685], %r4361;
	mov.b32 	%r12942, -1;
	mov.pred 	%p6265, 0;
$L__BB9_176:
	mov.b32 	%r12943, 0;
	not.pred 	%p999, %p6265;
	@%p999 bra 	$L__BB9_181;
	setp.eq.s32 	%p1000, %r12942, -1;
	@%p1000 bra 	$L__BB9_6360;
	ld.shared.u64 	%rd2002, [m_Local_$_0];
	mul.wide.s32 	%rd53, %r12942, 16;
	add.s64 	%rd2003, %rd2002, %rd53;
	st.u32 	[%rd2003+40], %r107;
	ld.u32 	%r4364, [%rd1685];
	setp.eq.s32 	%p1001, %r4364, 0;
	@%p1001 bra 	$L__BB9_179;
	bra.uni 	$L__BB9_181;
$L__BB9_179:
	ld.shared.u64 	%rd2004, [m_Local_$_0];
	add.s64 	%rd2005, %rd2004, %rd53;
	st.u32 	[%rd2005+36], %r101;
	ld.u32 	%r4366, [%rd1685];
	setp.ne.s32 	%p1002, %r4366, 0;
	@%p1002 bra 	$L__BB9_181;
	ld.shared.u64 	%rd2006, [m_Local_$_0];
	add.s64 	%rd2007, %rd2006, %rd53;
	st.u32 	[%rd2007+32], %r95;
	ld.u32 	%r4367, [%rd1685];
	setp.eq.s32 	%p1003, %r4367, 0;
	selp.b32 	%r12943, %r12942, 0, %p1003;
$L__BB9_181:
	st.u32 	[%rd1685], %r12943;
	bra.uni 	$L__BB9_183;
$L__BB9_182:
	add.s32 	%r4370, %r12937, 4;
	cvt.u64.u32 	%rd2008, %r4370;
	add.s64 	%rd2009, %rd51, %rd2008;
	mov.b32 	%r4371, 0;
	st.u32 	[%rd2009+32], %r4371;
	mov.b16 	%rs223, 0;
	st.u8 	[%rd2009+32], %rs223;
$L__BB9_183:
	add.s32 	%r12939, %r12939, 2;
	add.s32 	%r12938, %r12938, 2;
	add.s32 	%r12937, %r12937, 8;
	setp.ne.s32 	%p1004, %r12938, 0;
	@%p1004 bra 	$L__BB9_160;
$L__BB9_184:
	and.b32  	%r4372, %r91, 1;
	setp.eq.b32 	%p1005, %r4372, 1;
	not.pred 	%p1006, %p1005;
	@%p1006 bra 	$L__BB9_196;
	ld.shared.u64 	%rd2010, [m_Local_$_0];
	add.s64 	%rd54, %rd2010, %rd47;
	ld.u32 	%r116, [%rd54+12];
	setp.lt.s32 	%p1007, %r115, %r116;
	@%p1007 bra 	$L__BB9_195;
	ld.shared.u64 	%rd2011, [m_Local_$_1];
	atom.add.u64 	%rd2012, [%rd1], 48;
	add.s64 	%rd2013, %rd2012, 56;
	setp.ge.u64 	%p1008, %rd2013, %rd2011;
	shr.u64 	%rd55, %rd2012, 4;
	cvt.u32.u64 	%r12945, %rd55;
	setp.eq.s32 	%p1009, %r12945, -1;
	or.pred  	%p1010, %p1008, %p1009;
	@%p1010 bra 	$L__BB9_188;
	ld.shared.u64 	%rd2014, [m_Local_$_0];
	shl.b64 	%rd2015, %rd55, 32;
	shr.s64 	%rd2016, %rd2015, 28;
	add.s64 	%rd2017, %rd2014, %rd2016;
	mov.b16 	%rs224, 0;
	st.u8 	[%rd2017], %rs224;
	st.u8 	[%rd2017+1], %rs224;
	mov.b32 	%r4373, 3608;
	st.u32 	[%rd2017+4], %r4373;
	mov.b16 	%rs225, 1;
	st.u8 	[%rd2017+3], %rs225;
	mov.b32 	%r4374, 48;
	st.u32 	[%rd2017+8], %r4374;
	mov.b32 	%r4375, -1;
	st.u32 	[%rd2017+16], %r4375;
	ld.shared.u64 	%rd2018, [m_Local_$_0];
	add.s64 	%rd2019, %rd2018, %rd2016;
	mov.b32 	%r4376, 0;
	st.u32 	[%rd2019+32], %r4376;
	ld.shared.u64 	%rd2020, [m_Local_$_0];
	add.s64 	%rd2021, %rd2020, %rd2016;
	st.u32 	[%rd2021+36], %r4376;
	ld.shared.u64 	%rd2022, [m_Local_$_0];
	add.s64 	%rd2023, %rd2022, %rd2016;
	st.u32 	[%rd2023+40], %r4376;
	ld.u32 	%r4377, [%rd1685];
	setp.eq.s32 	%p6266, %r4377, 0;
	bra.uni 	$L__BB9_189;
$L__BB9_188:
	mov.b32 	%r4379, 21106;
	st.u32 	[%rd1685], %r4379;
	mov.b32 	%r12945, -1;
	mov.pred 	%p6266, 0;
$L__BB9_189:
	mov.b32 	%r12946, 0;
	not.pred 	%p1012, %p6266;
	@%p1012 bra 	$L__BB9_194;
	setp.eq.s32 	%p1013, %r12945, -1;
	@%p1013 bra 	$L__BB9_6361;
	ld.shared.u64 	%rd2024, [m_Local_$_0];
	mul.wide.s32 	%rd56, %r12945, 16;
	add.s64 	%rd2025, %rd2024, %rd56;
	st.u32 	[%rd2025+40], %r116;
	ld.u32 	%r4382, [%rd1685];
	setp.eq.s32 	%p1014, %r4382, 0;
	@%p1014 bra 	$L__BB9_192;
	bra.uni 	$L__BB9_194;
$L__BB9_192:
	ld.shared.u64 	%rd2026, [m_Local_$_0];
	add.s64 	%rd2027, %rd2026, %rd56;
	st.u32 	[%rd2027+36], %r115;
	ld.u32 	%r4384, [%rd1685];
	setp.ne.s32 	%p1015, %r4384, 0;
	@%p1015 bra 	$L__BB9_194;
	ld.shared.u64 	%rd2028, [m_Local_$_0];
	add.s64 	%rd2029, %rd2028, %rd56;
	st.u32 	[%rd2029+32], %r95;
	ld.u32 	%r4385, [%rd1685];
	setp.eq.s32 	%p1016, %r4385, 0;
	selp.b32 	%r12946, %r12945, 0, %p1016;
$L__BB9_194:
	st.u32 	[%rd1685], %r12946;
	bra.uni 	$L__BB9_196;
$L__BB9_195:
	shl.b32 	%r4388, %r115, 2;
	cvt.u64.u32 	%rd2030, %r4388;
	add.s64 	%rd2031, %rd54, %rd2030;
	mov.b32 	%r4389, 0;
	st.u32 	[%rd2031+32], %r4389;
	mov.b16 	%rs226, 0;
	st.u8 	[%rd2031+32], %rs226;
$L__BB9_196:
	setp.lt.s32 	%p1017, %r12933, 1;
	@%p1017 bra 	$L__BB9_200;
	mul.wide.s32 	%rd57, %r12932, 16;
	mul.wide.s32 	%rd58, %r95, 16;
	neg.s32 	%r12948, %r12933;
	mov.b32 	%r12947, 0;
	mov.u32 	%r12949, %r12947;
$L__BB9_198:
	setp.ne.s32 	%p1018, %r12932, -1;
	@%p1018 bra 	$L__BB9_204;
	mov.b32 	%r4407, 21352;
	st.u32 	[%rd1685], %r4407;
	mov.b16 	%rs1547, 0;
	bra.uni 	$L__BB9_216;
$L__BB9_200:
	setp.lt.s32 	%p1041, %r12935, 1;
	@%p1041 bra 	$L__BB9_258;
	mul.wide.s32 	%rd59, %r12934, 16;
	mul.wide.s32 	%rd60, %r95, 16;
	shl.b32 	%r12957, %r12933, 2;
	neg.s32 	%r12955, %r12935;
	mov.b32 	%r12954, 0;
	mov.u32 	%r12958, %r12954;
$L__BB9_202:
	setp.ne.s32 	%p1042, %r12934, -1;
	@%p1042 bra 	$L__BB9_231;
	mov.b32 	%r4441, 21352;
	st.u32 	[%rd1685], %r4441;
	mov.b16 	%rs1548, 0;
	bra.uni 	$L__BB9_243;
$L__BB9_204:
	ld.shared.u64 	%rd2032, [m_Local_$_0];
	add.s64 	%rd61, %rd2032, %rd57;
	ld.u32 	%r127, [%rd61+12];
	setp.lt.s32 	%p1019, %r12949, %r127;
	@%p1019 bra 	$L__BB9_215;
	ld.shared.u64 	%rd2033, [m_Local_$_1];
	atom.add.u64 	%rd2034, [%rd1], 48;
	add.s64 	%rd2035, %rd2034, 56;
	setp.lt.u64 	%p1020, %rd2035, %rd2033;
	shr.u64 	%rd62, %rd2034, 4;
	cvt.u32.u64 	%r12950, %rd62;
	setp.ne.s32 	%p1021, %r12950, -1;
	and.pred  	%p1022, %p1020, %p1021;
	@%p1022 bra 	$L__BB9_207;
	mov.b32 	%r4398, 21106;
	st.u32 	[%rd1685], %r4398;
	mov.b32 	%r12950, -1;
	mov.pred 	%p6267, 0;
	bra.uni 	$L__BB9_208;
$L__BB9_207:
	ld.shared.u64 	%rd2036, [m_Local_$_0];
	shl.b64 	%rd2037, %rd62, 32;
	shr.s64 	%rd2038, %rd2037, 28;
	add.s64 	%rd2039, %rd2036, %rd2038;
	mov.b16 	%rs227, 0;
	st.u8 	[%rd2039], %rs227;
	st.u8 	[%rd2039+1], %rs227;
	mov.b32 	%r4392, 3608;
	st.u32 	[%rd2039+4], %r4392;
	mov.b16 	%rs228, 1;
	st.u8 	[%rd2039+3], %rs228;
	mov.b32 	%r4393, 48;
	st.u32 	[%rd2039+8], %r4393;
	mov.b32 	%r4394, -1;
	st.u32 	[%rd2039+16], %r4394;
	ld.shared.u64 	%rd2040, [m_Local_$_0];
	add.s64 	%rd2041, %rd2040, %rd2038;
	mov.b32 	%r4395, 0;
	st.u32 	[%rd2041+32], %r4395;
	ld.shared.u64 	%rd2042, [m_Local_$_0];
	add.s64 	%rd2043, %rd2042, %rd2038;
	st.u32 	[%rd2043+36], %r4395;
	ld.shared.u64 	%rd2044, [m_Local_$_0];
	add.s64 	%rd2045, %rd2044, %rd2038;
	st.u32 	[%rd2045+40], %r4395;
	ld.u32 	%r4396, [%rd1685];
	setp.eq.s32 	%p6267, %r4396, 0;
$L__BB9_208:
	mov.b32 	%r12951, 0;
	not.pred 	%p1024, %p6267;
	@%p1024 bra 	$L__BB9_214;
	setp.ne.s32 	%p1025, %r12950, -1;
	@%p1025 bra 	$L__BB9_211;
	mov.b32 	%r4406, 21352;
	st.u32 	[%rd1685], %r4406;
	bra.uni 	$L__BB9_214;
$L__BB9_211:
	ld.shared.u64 	%rd2046, [m_Local_$_0];
	mul.wide.s32 	%rd63, %r12950, 16;
	add.s64 	%rd2047, %rd2046, %rd63;
	st.u32 	[%rd2047+40], %r127;
	ld.u32 	%r4401, [%rd1685];
	setp.ne.s32 	%p1026, %r4401, 0;
	@%p1026 bra 	$L__BB9_214;
	ld.shared.u64 	%rd2048, [m_Local_$_0];
	add.s64 	%rd2049, %rd2048, %rd63;
	st.u32 	[%rd2049+36], %r12949;
	ld.u32 	%r4403, [%rd1685];
	setp.ne.s32 	%p1027, %r4403, 0;
	@%p1027 bra 	$L__BB9_214;
	ld.shared.u64 	%rd2050, [m_Local_$_0];
	add.s64 	%rd2051, %rd2050, %rd63;
	st.u32 	[%rd2051+32], %r12932;
	ld.u32 	%r4404, [%rd1685];
	setp.eq.s32 	%p1028, %r4404, 0;
	selp.b32 	%r12951, %r12950, 0, %p1028;
$L__BB9_214:
	st.u32 	[%rd1685], %r12951;
	mov.b16 	%rs1547, 0;
	bra.uni 	$L__BB9_216;
$L__BB9_215:
	cvt.u64.u32 	%rd2052, %r12947;
	add.s64 	%rd2053, %rd61, %rd2052;
	ld.u8 	%rs1547, [%rd2053+32];
$L__BB9_216:
	setp.ne.s32 	%p1029, %r95, -1;
	@%p1029 bra 	$L__BB9_218;
	mov.b32 	%r4424, 21352;
	st.u32 	[%rd1685], %r4424;
	bra.uni 	$L__BB9_230;
$L__BB9_218:
	ld.shared.u64 	%rd2054, [m_Local_$_0];
	add.s64 	%rd64, %rd2054, %rd58;
	ld.u32 	%r132, [%rd64+12];
	setp.lt.s32 	%p1030, %r12949, %r132;
	@%p1030 bra 	$L__BB9_229;
	ld.shared.u64 	%rd2055, [m_Local_$_1];
	atom.add.u64 	%rd2056, [%rd1], 48;
	add.s64 	%rd2057, %rd2056, 56;
	setp.lt.u64 	%p1031, %rd2057, %rd2055;
	shr.u64 	%rd65, %rd2056, 4;
	cvt.u32.u64 	%r12952, %rd65;
	setp.ne.s32 	%p1032, %r12952, -1;
	and.pred  	%p1033, %p1031, %p1032;
	@%p1033 bra 	$L__BB9_221;
	mov.b32 	%r4414, 21106;
	st.u32 	[%rd1685], %r4414;
	mov.b32 	%r12952, -1;
	mov.pred 	%p6268, 0;
	bra.uni 	$L__BB9_222;
$L__BB9_221:
	ld.shared.u64 	%rd2058, [m_Local_$_0];
	shl.b64 	%rd2059, %rd65, 32;
	shr.s64 	%rd2060, %rd2059, 28;
	add.s64 	%rd2061, %rd2058, %rd2060;
	mov.b16 	%rs231, 0;
	st.u8 	[%rd2061], %rs231;
	st.u8 	[%rd2061+1], %rs231;
	mov.b32 	%r4408, 3608;
	st.u32 	[%rd2061+4], %r4408;
	mov.b16 	%rs232, 1;
	st.u8 	[%rd2061+3], %rs232;
	mov.b32 	%r4409, 48;
	st.u32 	[%rd2061+8], %r4409;
	mov.b32 	%r4410, -1;
	st.u32 	[%rd2061+16], %r4410;
	ld.shared.u64 	%rd2062, [m_Local_$_0];
	add.s64 	%rd2063, %rd2062, %rd2060;
	mov.b32 	%r4411, 0;
	st.u32 	[%rd2063+32], %r4411;
	ld.shared.u64 	%rd2064, [m_Local_$_0];
	add.s64 	%rd2065, %rd2064, %rd2060;
	st.u32 	[%rd2065+36], %r4411;
	ld.shared.u64 	%rd2066, [m_Local_$_0];
	add.s64 	%rd2067, %rd2066, %rd2060;
	st.u32 	[%rd2067+40], %r4411;
	ld.u32 	%r4412, [%rd1685];
	setp.eq.s32 	%p6268, %r4412, 0;
$L__BB9_222:
	mov.b32 	%r12953, 0;
	not.pred 	%p1035, %p6268;
	@%p1035 bra 	$L__BB9_228;
	setp.ne.s32 	%p1036, %r12952, -1;
	@%p1036 bra 	$L__BB9_225;
	mov.b32 	%r4422, 21352;
	st.u32 	[%rd1685], %r4422;
	bra.uni 	$L__BB9_228;
$L__BB9_225:
	ld.shared.u64 	%rd2068, [m_Local_$_0];
	mul.wide.s32 	%rd66, %r12952, 16;
	add.s64 	%rd2069, %rd2068, %rd66;
	st.u32 	[%rd2069+40], %r132;
	ld.u32 	%r4417, [%rd1685];
	setp.ne.s32 	%p1037, %r4417, 0;
	@%p1037 bra 	$L__BB9_228;
	ld.shared.u64 	%rd2070, [m_Local_$_0];
	add.s64 	%rd2071, %rd2070, %rd66;
	st.u32 	[%rd2071+36], %r12949;
	ld.u32 	%r4419, [%rd1685];
	setp.ne.s32 	%p1038, %r4419, 0;
	@%p1038 bra 	$L__BB9_228;
	ld.shared.u64 	%rd2072, [m_Local_$_0];
	add.s64 	%rd2073, %rd2072, %rd66;
	st.u32 	[%rd2073+32], %r95;
	ld.u32 	%r4420, [%rd1685];
	setp.eq.s32 	%p1039, %r4420, 0;
	selp.b32 	%r12953, %r12952, 0, %p1039;
$L__BB9_228:
	st.u32 	[%rd1685], %r12953;
	bra.uni 	$L__BB9_230;
$L__BB9_229:
	cvt.u64.u32 	%rd2074, %r12947;
	add.s64 	%rd2075, %rd64, %rd2074;
	mov.b32 	%r4423, 0;
	st.u32 	[%rd2075+32], %r4423;
	st.u8 	[%rd2075+32], %rs1547;
$L__BB9_230:
	add.s32 	%r12949, %r12949, 1;
	add.s32 	%r12948, %r12948, 1;
	setp.eq.s32 	%p1040, %r12948, 0;
	add.s32 	%r12947, %r12947, 4;
	@%p1040 bra 	$L__BB9_200;
	bra.uni 	$L__BB9_198;
$L__BB9_231:
	ld.shared.u64 	%rd2076, [m_Local_$_0];
	add.s64 	%rd67, %rd2076, %rd59;
	ld.u32 	%r145, [%rd67+12];
	setp.lt.s32 	%p1043, %r12958, %r145;
	@%p1043 bra 	$L__BB9_242;
	ld.shared.u64 	%rd2077, [m_Local_$_1];
	atom.add.u64 	%rd2078, [%rd1], 48;
	add.s64 	%rd2079, %rd2078, 56;
	setp.lt.u64 	%p1044, %rd2079, %rd2077;
	shr.u64 	%rd68, %rd2078, 4;
	cvt.u32.u64 	%r12959, %rd68;
	setp.ne.s32 	%p1045, %r12959, -1;
	and.pred  	%p1046, %p1044, %p1045;
	@%p1046 bra 	$L__BB9_234;
	mov.b32 	%r4432, 21106;
	st.u32 	[%rd1685], %r4432;
	mov.b32 	%r12959, -1;
	mov.pred 	%p6269, 0;
	bra.uni 	$L__BB9_235;
$L__BB9_234:
	ld.shared.u64 	%rd2080, [m_Local_$_0];
	shl.b64 	%rd2081, %rd68, 32;
	shr.s64 	%rd2082, %rd2081, 28;
	add.s64 	%rd2083, %rd2080, %rd2082;
	mov.b16 	%rs233, 0;
	st.u8 	[%rd2083], %rs233;
	st.u8 	[%rd2083+1], %rs233;
	mov.b32 	%r4426, 3608;
	st.u32 	[%rd2083+4], %r4426;
	mov.b16 	%rs234, 1;
	st.u8 	[%rd2083+3], %rs234;
	mov.b32 	%r4427, 48;
	st.u32 	[%rd2083+8], %r4427;
	mov.b32 	%r4428, -1;
	st.u32 	[%rd2083+16], %r4428;
	ld.shared.u64 	%rd2084, [m_Local_$_0];
	add.s64 	%rd2085, %rd2084, %rd2082;
	mov.b32 	%r4429, 0;
	st.u32 	[%rd2085+32], %r4429;
	ld.shared.u64 	%rd2086, [m_Local_$_0];
	add.s64 	%rd2087, %rd2086, %rd2082;
	st.u32 	[%rd2087+36], %r4429;
	ld.shared.u64 	%rd2088, [m_Local_$_0];
	add.s64 	%rd2089, %rd2088, %rd2082;
	st.u32 	[%rd2089+40], %r4429;
	ld.u32 	%r4430, [%rd1685];
	setp.eq.s32 	%p6269, %r4430, 0;
$L__BB9_235:
	mov.b32 	%r12960, 0;
	not.pred 	%p1048, %p6269;
	@%p1048 bra 	$L__BB9_241;
	setp.ne.s32 	%p1049, %r12959, -1;
	@%p1049 bra 	$L__BB9_238;
	mov.b32 	%r4440, 21352;
	st.u32 	[%rd1685], %r4440;
	bra.uni 	$L__BB9_241;
$L__BB9_238:
	ld.shared.u64 	%rd2090, [m_Local_$_0];
	mul.wide.s32 	%rd69, %r12959, 16;
	add.s64 	%rd2091, %rd2090, %rd69;
	st.u32 	[%rd2091+40], %r145;
	ld.u32 	%r4435, [%rd1685];
	setp.ne.s32 	%p1050, %r4435, 0;
	@%p1050 bra 	$L__BB9_241;
	ld.shared.u64 	%rd2092, [m_Local_$_0];
	add.s64 	%rd2093, %rd2092, %rd69;
	st.u32 	[%rd2093+36], %r12958;
	ld.u32 	%r4437, [%rd1685];
	setp.ne.s32 	%p1051, %r4437, 0;
	@%p1051 bra 	$L__BB9_241;
	ld.shared.u64 	%rd2094, [m_Local_$_0];
	add.s64 	%rd2095, %rd2094, %rd69;
	st.u32 	[%rd2095+32], %r12934;
	ld.u32 	%r4438, [%rd1685];
	setp.eq.s32 	%p1052, %r4438, 0;
	selp.b32 	%r12960, %r12959, 0, %p1052;
$L__BB9_241:
	st.u32 	[%rd1685], %r12960;
	mov.b16 	%rs1548, 0;
	bra.uni 	$L__BB9_243;
$L__BB9_242:
	cvt.u64.u32 	%rd2096, %r12954;
	add.s64 	%rd2097, %rd67, %rd2096;
	ld.u8 	%rs1548, [%rd2097+32];
$L__BB9_243:
	setp.ne.s32 	%p1053, %r95, -1;
	@%p1053 bra 	$L__BB9_245;
	mov.b32 	%r4459, 21352;
	st.u32 	[%rd1685], %r4459;
	bra.uni 	$L__BB9_257;
$L__BB9_245:
	ld.shared.u64 	%rd2098, [m_Local_$_0];
	add.s64 	%rd70, %rd2098, %rd60;
	ld.u32 	%r4442, [%rd70+12];
	setp.gt.s32 	%p1054, %r12933, -1;
	setp.lt.s32 	%p1055, %r12933, %r4442;
	and.pred  	%p1056, %p1054, %p1055;
	@%p1056 bra 	$L__BB9_256;
	ld.shared.u64 	%rd2101, [m_Local_$_1];
	atom.add.u64 	%rd2102, [%rd1], 48;
	add.s64 	%rd2103, %rd2102, 56;
	setp.lt.u64 	%p1057, %rd2103, %rd2101;
	shr.u64 	%rd71, %rd2102, 4;
	cvt.u32.u64 	%r12961, %rd71;
	setp.ne.s32 	%p1058, %r12961, -1;
	and.pred  	%p1059, %p1057, %p1058;
	@%p1059 bra 	$L__BB9_248;
	mov.b32 	%r4450, 21106;
	st.u32 	[%rd1685], %r4450;
	mov.b32 	%r12961, -1;
	mov.pred 	%p6270, 0;
	bra.uni 	$L__BB9_249;
$L__BB9_248:
	ld.shared.u64 	%rd2104, [m_Local_$_0];
	shl.b64 	%rd2105, %rd71, 32;
	shr.s64 	%rd2106, %rd2105, 28;
	add.s64 	%rd2107, %rd2104, %rd2106;
	mov.b16 	%rs237, 0;
	st.u8 	[%rd2107], %rs237;
	st.u8 	[%rd2107+1], %rs237;
	mov.b32 	%r4444, 3608;
	st.u32 	[%rd2107+4], %r4444;
	mov.b16 	%rs238, 1;
	st.u8 	[%rd2107+3], %rs238;
	mov.b32 	%r4445, 48;
	st.u32 	[%rd2107+8], %r4445;
	mov.b32 	%r4446, -1;
	st.u32 	[%rd2107+16], %r4446;
	ld.shared.u64 	%rd2108, [m_Local_$_0];
	add.s64 	%rd2109, %rd2108, %rd2106;
	mov.b32 	%r4447, 0;
	st.u32 	[%rd2109+32], %r4447;
	ld.shared.u64 	%rd2110, [m_Local_$_0];
	add.s64 	%rd2111, %rd2110, %rd2106;
	st.u32 	[%rd2111+36], %r4447;
	ld.shared.u64 	%rd2112, [m_Local_$_0];
	add.s64 	%rd2113, %rd2112, %rd2106;
	st.u32 	[%rd2113+40], %r4447;
	ld.u32 	%r4448, [%rd1685];
	setp.eq.s32 	%p6270, %r4448, 0;
$L__BB9_249:
	mov.b32 	%r12962, 0;
	not.pred 	%p1061, %p6270;
	@%p1061 bra 	$L__BB9_255;
	setp.ne.s32 	%p1062, %r12961, -1;
	@%p1062 bra 	$L__BB9_252;
	mov.b32 	%r4458, 21352;
	st.u32 	[%rd1685], %r4458;
	bra.uni 	$L__BB9_255;
$L__BB9_252:
	ld.shared.u64 	%rd2114, [m_Local_$_0];
	mul.wide.s32 	%rd72, %r12961, 16;
	add.s64 	%rd2115, %rd2114, %rd72;
	st.u32 	[%rd2115+40], %r4442;
	ld.u32 	%r4453, [%rd1685];
	setp.ne.s32 	%p1063, %r4453, 0;
	@%p1063 bra 	$L__BB9_255;
	ld.shared.u64 	%rd2116, [m_Local_$_0];
	add.s64 	%rd2117, %rd2116, %rd72;
	st.u32 	[%rd2117+36], %r12933;
	ld.u32 	%r4455, [%rd1685];
	setp.ne.s32 	%p1064, %r4455, 0;
	@%p1064 bra 	$L__BB9_255;
	ld.shared.u64 	%rd2118, [m_Local_$_0];
	add.s64 	%rd2119, %rd2118, %rd72;
	st.u32 	[%rd2119+32], %r95;
	ld.u32 	%r4456, [%rd1685];
	setp.eq.s32 	%p1065, %r4456, 0;
	selp.b32 	%r12962, %r12961, 0, %p1065;
$L__BB9_255:
	st.u32 	[%rd1685], %r12962;
	bra.uni 	$L__BB9_257;
$L__BB9_256:
	cvt.u64.u32 	%rd2099, %r12957;
	add.s64 	%rd2100, %rd70, %rd2099;
	mov.b32 	%r4443, 0;
	st.u32 	[%rd2100+32], %r4443;
	st.u8 	[%rd2100+32], %rs1548;
$L__BB9_257:
	add.s32 	%r12958, %r12958, 1;
	add.s32 	%r12957, %r12957, 4;
	add.s32 	%r12933, %r12933, 1;
	add.s32 	%r12955, %r12955, 1;
	setp.ne.s32 	%p1066, %r12955, 0;
	add.s32 	%r12954, %r12954, 4;
	@%p1066 bra 	$L__BB9_202;
$L__BB9_258:
	ld.shared.u64 	%rd2120, [m_Local_$_1];
	atom.add.u64 	%rd2121, [%rd1], 48;
	add.s64 	%rd2122, %rd2121, 56;
	setp.lt.u64 	%p1067, %rd2122, %rd2120;
	shr.u64 	%rd2123, %rd2121, 4;
	cvt.u32.u64 	%r4460, %rd2123;
	selp.b32 	%r160, %r4460, -1, %p1067;
	setp.ne.s32 	%p1068, %r160, -1;
	@%p1068 bra 	$L__BB9_260;
	mov.b32 	%r4572, 21352;
	st.u32 	[%rd1685], %r4572;
	bra.uni 	$L__BB9_335;
$L__BB9_260:
	ld.shared.u64 	%rd2124, [m_Local_$_0];
	mul.wide.s32 	%rd73, %r160, 16;
	add.s64 	%rd2125, %rd2124, %rd73;
	mov.b16 	%rs239, 1;
	st.u8 	[%rd2125], %rs239;
	mov.b16 	%rs240, 0;
	st.u8 	[%rd2125+1], %rs240;
	mov.b32 	%r4461, 2905;
	st.u32 	[%rd2125+4], %r4461;
	st.u8 	[%rd2125+3], %rs239;
	mov.b32 	%r4462, 48;
	st.u32 	[%rd2125+8], %r4462;
	mov.b32 	%r4463, -1;
	st.u32 	[%rd2125+16], %r4463;
	ld.shared.u64 	%rd2126, [m_Local_$_0];
	mul.wide.s32 	%rd74, %r95, 16;
	add.s64 	%rd2127, %rd2126, %rd74;
	ld.u32 	%r161, [%rd2127+12];
	shl.b32 	%r4464, %r161, 2;
	add.s32 	%r4465, %r4464, 32;
	shr.s32 	%r4466, %r4465, 31;
	shr.u32 	%r4467, %r4466, 29;
	add.s32 	%r4468, %r4465, %r4467;
	and.b32  	%r4469, %r4468, -8;
	sub.s32 	%r4470, %r4465, %r4469;
	setp.eq.s32 	%p1069, %r4470, 0;
	sub.s32 	%r4471, %r4464, %r4470;
	add.s32 	%r4472, %r4471, 40;
	selp.b32 	%r162, %r4465, %r4472, %p1069;
	ld.shared.u64 	%rd75, [m_Local_$_1];
	and.b32  	%r4473, %r162, 12;
	setp.eq.s32 	%p1070, %r4473, 0;
	mov.u32 	%r12963, %r162;
	@%p1070 bra 	$L__BB9_262;
	shr.s32 	%r4474, %r162, 31;
	shr.u32 	%r4475, %r4474, 28;
	add.s32 	%r4476, %r162, %r4475;
	and.b32  	%r4477, %r4476, -16;
	add.s32 	%r12963, %r4477, 16;
$L__BB9_262:
	cvt.s64.s32 	%rd2128, %r12963;
	atom.add.u64 	%rd2129, [%rd1], %rd2128;
	cvt.s64.s32 	%rd2130, %r162;
	add.s64 	%rd2131, %rd2130, %rd2129;
	add.s64 	%rd2132, %rd2131, 8;
	setp.lt.u64 	%p1071, %rd2132, %rd75;
	shr.u64 	%rd2133, %rd2129, 4;
	cvt.u32.u64 	%r4478, %rd2133;
	selp.b32 	%r165, %r4478, -1, %p1071;
	setp.ne.s32 	%p1072, %r165, -1;
	@%p1072 bra 	$L__BB9_264;
	mov.b32 	%r4536, 21352;
	st.u32 	[%rd1685], %r4536;
	bra.uni 	$L__BB9_303;
$L__BB9_264:
	ld.shared.u64 	%rd2134, [m_Local_$_0];
	mul.wide.s32 	%rd76, %r165, 16;
	add.s64 	%rd2135, %rd2134, %rd76;
	mov.b16 	%rs241, 0;
	st.u8 	[%rd2135], %rs241;
	st.u8 	[%rd2135+1], %rs241;
	mov.b32 	%r4479, 4335;
	st.u32 	[%rd2135+4], %r4479;
	mov.b16 	%rs242, 1;
	st.u8 	[%rd2135+3], %rs242;
	st.u32 	[%rd2135+8], %r162;
	st.u32 	[%rd2135+12], %r161;
	setp.lt.s32 	%p1073, %r161, 1;
	@%p1073 bra 	$L__BB9_303;
	setp.eq.s32 	%p1074, %r161, 1;
	mov.b32 	%r184, 0;
	@%p1074 bra 	$L__BB9_291;
	and.b32  	%r184, %r161, 2147483646;
	neg.s32 	%r12965, %r184;
	mov.b32 	%r12964, 0;
	mov.u32 	%r12966, %r12964;
$L__BB9_267:
	ld.shared.u64 	%rd2136, [m_Local_$_0];
	add.s64 	%rd77, %rd2136, %rd76;
	ld.u32 	%r170, [%rd77+12];
	setp.lt.s32 	%p1075, %r12966, %r170;
	@%p1075 bra 	$L__BB9_278;
	ld.shared.u64 	%rd2137, [m_Local_$_1];
	atom.add.u64 	%rd2138, [%rd1], 48;
	add.s64 	%rd2139, %rd2138, 56;
	setp.lt.u64 	%p1076, %rd2139, %rd2137;
	shr.u64 	%rd78, %rd2138, 4;
	cvt.u32.u64 	%r12967, %rd78;
	setp.ne.s32 	%p1077, %r12967, -1;
	and.pred  	%p1078, %p1076, %p1077;
	@%p1078 bra 	$L__BB9_270;
	mov.b32 	%r4489, 21106;
	st.u32 	[%rd1685], %r4489;
	mov.b32 	%r12967, -1;
	mov.pred 	%p6271, 0;
	bra.uni 	$L__BB9_271;
$L__BB9_270:
	ld.shared.u64 	%rd2140, [m_Local_$_0];
	shl.b64 	%rd2141, %rd78, 32;
	shr.s64 	%rd2142, %rd2141, 28;
	add.s64 	%rd2143, %rd2140, %rd2142;
	mov.b16 	%rs243, 0;
	st.u8 	[%rd2143], %rs243;
	st.u8 	[%rd2143+1], %rs243;
	mov.b32 	%r4483, 3608;
	st.u32 	[%rd2143+4], %r4483;
	mov.b16 	%rs244, 1;
	st.u8 	[%rd2143+3], %rs244;
	mov.b32 	%r4484, 48;
	st.u32 	[%rd2143+8], %r4484;
	mov.b32 	%r4485, -1;
	st.u32 	[%rd2143+16], %r4485;
	ld.shared.u64 	%rd2144, [m_Local_$_0];
	add.s64 	%rd2145, %rd2144, %rd2142;
	mov.b32 	%r4486, 0;
	st.u32 	[%rd2145+32], %r4486;
	ld.shared.u64 	%rd2146, [m_Local_$_0];
	add.s64 	%rd2147, %rd2146, %rd2142;
	st.u32 	[%rd2147+36], %r4486;
	ld.shared.u64 	%rd2148, [m_Local_$_0];
	add.s64 	%rd2149, %rd2148, %rd2142;
	st.u32 	[%rd2149+40], %r4486;
	ld.u32 	%r4487, [%rd1685];
	setp.eq.s32 	%p6271, %r4487, 0;
$L__BB9_271:
	mov.b32 	%r12968, 0;
	not.pred 	%p1080, %p6271;
	@%p1080 bra 	$L__BB9_277;
	setp.ne.s32 	%p1081, %r12967, -1;
	@%p1081 bra 	$L__BB9_274;
	mov.b32 	%r4497, 21352;
	st.u32 	[%rd1685], %r4497;
	bra.uni 	$L__BB9_277;
$L__BB9_274:
	ld.shared.u64 	%rd2150, [m_Local_$_0];
	mul.wide.s32 	%rd79, %r12967, 16;
	add.s64 	%rd2151, %rd2150, %rd79;
	st.u32 	[%rd2151+40], %r170;
	ld.u32 	%r4492, [%rd1685];
	setp.ne.s32 	%p1082, %r4492, 0;
	@%p1082 bra 	$L__BB9_277;
	ld.shared.u64 	%rd2152, [m_Local_$_0];
	add.s64 	%rd2153, %rd2152, %rd79;
	st.u32 	[%rd2153+36], %r12966;
	ld.u32 	%r4494, [%rd1685];
	setp.ne.s32 	%p1083, %r4494, 0;
	@%p1083 bra 	$L__BB9_277;
	ld.shared.u64 	%rd2154, [m_Local_$_0];
	add.s64 	%rd2155, %rd2154, %rd79;
	st.u32 	[%rd2155+32], %r165;
	ld.u32 	%r4495, [%rd1685];
	setp.eq.s32 	%p1084, %r4495, 0;
	selp.b32 	%r12968, %r12967, 0, %p1084;
$L__BB9_277:
	st.u32 	[%rd1685], %r12968;
	bra.uni 	$L__BB9_279;
$L__BB9_278:
	cvt.u64.u32 	%rd2156, %r12964;
	add.s64 	%rd2157, %rd77, %rd2156;
	mov.b32 	%r4498, 0;
	st.u32 	[%rd2157+32], %r4498;
	mov.b16 	%rs245, 0;
	st.u8 	[%rd2157+32], %rs245;
$L__BB9_279:
	ld.shared.u64 	%rd2158, [m_Local_$_0];
	add.s64 	%rd80, %rd2158, %rd76;
	ld.u32 	%r175, [%rd80+12];
	add.s32 	%r4499, %r12966, 1;
	setp.lt.s32 	%p1085, %r4499, %r175;
	@%p1085 bra 	$L__BB9_289;
	ld.shared.u64 	%rd2159, [m_Local_$_1];
	atom.add.u64 	%rd2160, [%rd1], 48;
	add.s64 	%rd2161, %rd2160, 56;
	setp.ge.u64 	%p1086, %rd2161, %rd2159;
	shr.u64 	%rd81, %rd2160, 4;
	cvt.u32.u64 	%r12969, %rd81;
	setp.eq.s32 	%p1087, %r12969, -1;
	or.pred  	%p1088, %p1086, %p1087;
	@%p1088 bra 	$L__BB9_282;
	ld.shared.u64 	%rd2162, [m_Local_$_0];
	shl.b64 	%rd2163, %rd81, 32;
	shr.s64 	%rd2164, %rd2163, 28;
	add.s64 	%rd2165, %rd2162, %rd2164;
	mov.b16 	%rs246, 0;
	st.u8 	[%rd2165], %rs246;
	st.u8 	[%rd2165+1], %rs246;
	mov.b32 	%r4500, 3608;
	st.u32 	[%rd2165+4], %r4500;
	mov.b16 	%rs247, 1;
	st.u8 	[%rd2165+3], %rs247;
	mov.b32 	%r4501, 48;
	st.u32 	[%rd2165+8], %r4501;
	mov.b32 	%r4502, -1;
	st.u32 	[%rd2165+16], %r4502;
	ld.shared.u64 	%rd2166, [m_Local_$_0];
	add.s64 	%rd2167, %rd2166, %rd2164;
	mov.b32 	%r4503, 0;
	st.u32 	[%rd2167+32], %r4503;
	ld.shared.u64 	%rd2168, [m_Local_$_0];
	add.s64 	%rd2169, %rd2168, %rd2164;
	st.u32 	[%rd2169+36], %r4503;
	ld.shared.u64 	%rd2170, [m_Local_$_0];
	add.s64 	%rd2171, %rd2170, %rd2164;
	st.u32 	[%rd2171+40], %r4503;
	ld.u32 	%r4504, [%rd1685];
	setp.eq.s32 	%p6272, %r4504, 0;
	bra.uni 	$L__BB9_283;
$L__BB9_282:
	mov.b32 	%r4506, 21106;
	st.u32 	[%rd1685], %r4506;
	mov.b32 	%r12969, -1;
	mov.pred 	%p6272, 0;
$L__BB9_283:
	mov.b32 	%r12970, 0;
	not.pred 	%p1090, %p6272;
	@%p1090 bra 	$L__BB9_288;
	setp.eq.s32 	%p1091, %r12969, -1;
	@%p1091 bra 	$L__BB9_6362;
	ld.shared.u64 	%rd2172, [m_Local_$_0];
	mul.wide.s32 	%rd82, %r12969, 16;
	add.s64 	%rd2173, %rd2172, %rd82;
	st.u32 	[%rd2173+40], %r175;
	ld.u32 	%r4509, [%rd1685];
	setp.eq.s32 	%p1092, %r4509, 0;
	@%p1092 bra 	$L__BB9_286;
	bra.uni 	$L__BB9_288;
$L__BB9_286:
	ld.shared.u64 	%rd2174, [m_Local_$_0];
	add.s64 	%rd2175, %rd2174, %rd82;
	st.u32 	[%rd2175+36], %r4499;
	ld.u32 	%r4512, [%rd1685];
	setp.ne.s32 	%p1093, %r4512, 0;
	@%p1093 bra 	$L__BB9_288;
	ld.shared.u64 	%rd2176, [m_Local_$_0];
	add.s64 	%rd2177, %rd2176, %rd82;
	st.u32 	[%rd2177+32], %r165;
	ld.u32 	%r4513, [%rd1685];
	setp.eq.s32 	%p1094, %r4513, 0;
	selp.b32 	%r12970, %r12969, 0, %p1094;
$L__BB9_288:
	st.u32 	[%rd1685], %r12970;
	bra.uni 	$L__BB9_290;
$L__BB9_289:
	add.s32 	%r4516, %r12964, 4;
	cvt.u64.u32 	%rd2178, %r4516;
	add.s64 	%rd2179, %rd80, %rd2178;
	mov.b32 	%r4517, 0;
	st.u32 	[%rd2179+32], %r4517;
	mov.b16 	%rs248, 0;
	st.u8 	[%rd2179+32], %rs248;
$L__BB9_290:
	add.s32 	%r12966, %r12966, 2;
	add.s32 	%r12965, %r12965, 2;
	add.s32 	%r12964, %r12964, 8;
	setp.ne.s32 	%p1095, %r12965, 0;
	@%p1095 bra 	$L__BB9_267;
$L__BB9_291:
	and.b32  	%r4518, %r161, 1;
	setp.eq.b32 	%p1096, %r4518, 1;
	not.pred 	%p1097, %p1096;
	@%p1097 bra 	$L__BB9_303;
	ld.shared.u64 	%rd2180, [m_Local_$_0];
	add.s64 	%rd83, %rd2180, %rd76;
	ld.u32 	%r185, [%rd83+12];
	setp.lt.s32 	%p1098, %r184, %r185;
	@%p1098 bra 	$L__BB9_302;
	ld.shared.u64 	%rd2181, [m_Local_$_1];
	atom.add.u64 	%rd2182, [%rd1], 48;
	add.s64 	%rd2183, %rd2182, 56;
	setp.ge.u64 	%p1099, %rd2183, %rd2181;
	shr.u64 	%rd84, %rd2182, 4;
	cvt.u32.u64 	%r12972, %rd84;
	setp.eq.s32 	%p1100, %r12972, -1;
	or.pred  	%p1101, %p1099, %p1100;
	@%p1101 bra 	$L__BB9_295;
	ld.shared.u64 	%rd2184, [m_Local_$_0];
	shl.b64 	%rd2185, %rd84, 32;
	shr.s64 	%rd2186, %rd2185, 28;
	add.s64 	%rd2187, %rd2184, %rd2186;
	mov.b16 	%rs249, 0;
	st.u8 	[%rd2187], %rs249;
	st.u8 	[%rd2187+1], %rs249;
	mov.b32 	%r4519, 3608;
	st.u32 	[%rd2187+4], %r4519;
	mov.b16 	%rs250, 1;
	st.u8 	[%rd2187+3], %rs250;
	mov.b32 	%r4520, 48;
	st.u32 	[%rd2187+8], %r4520;
	mov.b32 	%r4521, -1;
	st.u32 	[%rd2187+16], %r4521;
	ld.shared.u64 	%rd2188, [m_Local_$_0];
	add.s64 	%rd2189, %rd2188, %rd2186;
	mov.b32 	%r4522, 0;
	st.u32 	[%rd2189+32], %r4522;
	ld.shared.u64 	%rd2190, [m_Local_$_0];
	add.s64 	%rd2191, %rd2190, %rd2186;
	st.u32 	[%rd2191+36], %r4522;
	ld.shared.u64 	%rd2192, [m_Local_$_0];
	add.s64 	%rd2193, %rd2192, %rd2186;
	st.u32 	[%rd2193+40], %r4522;
	ld.u32 	%r4523, [%rd1685];
	setp.eq.s32 	%p6273, %r4523, 0;
	bra.uni 	$L__BB9_296;
$L__BB9_295:
	mov.b32 	%r4525, 21106;
	st.u32 	[%rd1685], %r4525;
	mov.b32 	%r12972, -1;
	mov.pred 	%p6273, 0;
$L__BB9_296:
	mov.b32 	%r12973, 0;
	not.pred 	%p1103, %p6273;
	@%p1103 bra 	$L__BB9_301;
	setp.eq.s32 	%p1104, %r12972, -1;
	@%p1104 bra 	$L__BB9_6363;
	ld.shared.u64 	%rd2194, [m_Local_$_0];
	mul.wide.s32 	%rd85, %r12972, 16;
	add.s64 	%rd2195, %rd2194, %rd85;
	st.u32 	[%rd2195+40], %r185;
	ld.u32 	%r4528, [%rd1685];
	setp.eq.s32 	%p1105, %r4528, 0;
	@%p1105 bra 	$L__BB9_299;
	bra.uni 	$L__BB9_301;
$L__BB9_299:
	ld.shared.u64 	%rd2196, [m_Local_$_0];
	add.s64 	%rd2197, %rd2196, %rd85;
	st.u32 	[%rd2197+36], %r184;
	ld.u32 	%r4530, [%rd1685];
	setp.ne.s32 	%p1106, %r4530, 0;
	@%p1106 bra 	$L__BB9_301;
	ld.shared.u64 	%rd2198, [m_Local_$_0];
	add.s64 	%rd2199, %rd2198, %rd85;
	st.u32 	[%rd2199+32], %r165;
	ld.u32 	%r4531, [%rd1685];
	setp.eq.s32 	%p1107, %r4531, 0;
	selp.b32 	%r12973, %r12972, 0, %p1107;
$L__BB9_301:
	st.u32 	[%rd1685], %r12973;
	bra.uni 	$L__BB9_303;
$L__BB9_302:
	shl.b32 	%r4534, %r184, 2;
	cvt.u64.u32 	%rd2200, %r4534;
	add.s64 	%rd2201, %rd83, %rd2200;
	mov.b32 	%r4535, 0;
	st.u32 	[%rd2201+32], %r4535;
	mov.b16 	%rs251, 0;
	st.u8 	[%rd2201+32], %rs251;
$L__BB9_303:
	setp.lt.s32 	%p1108, %r161, 1;
	@%p1108 bra 	$L__BB9_334;
	mul.wide.s32 	%rd86, %r165, 16;
	neg.s32 	%r12975, %r161;
	mov.b32 	%r12974, 0;
	mov.u32 	%r12976, %r12974;
$L__BB9_305:
	setp.ne.s32 	%p1109, %r95, -1;
	@%p1109 bra 	$L__BB9_307;
	mov.b32 	%r4553, 21352;
	st.u32 	[%rd1685], %r4553;
	mov.b16 	%rs1549, 0;
	bra.uni 	$L__BB9_319;
$L__BB9_307:
	ld.shared.u64 	%rd2202, [m_Local_$_0];
	add.s64 	%rd87, %rd2202, %rd74;
	ld.u32 	%r194, [%rd87+12];
	setp.lt.s32 	%p1110, %r12976, %r194;
	@%p1110 bra 	$L__BB9_318;
	ld.shared.u64 	%rd2203, [m_Local_$_1];
	atom.add.u64 	%rd2204, [%rd1], 48;
	add.s64 	%rd2205, %rd2204, 56;
	setp.lt.u64 	%p1111, %rd2205, %rd2203;
	shr.u64 	%rd88, %rd2204, 4;
	cvt.u32.u64 	%r12977, %rd88;
	setp.ne.s32 	%p1112, %r12977, -1;
	and.pred  	%p1113, %p1111, %p1112;
	@%p1113 bra 	$L__BB9_310;
	mov.b32 	%r4544, 21106;
	st.u32 	[%rd1685], %r4544;
	mov.b32 	%r12977, -1;
	mov.pred 	%p6274, 0;
	bra.uni 	$L__BB9_311;
$L__BB9_310:
	ld.shared.u64 	%rd2206, [m_Local_$_0];
	shl.b64 	%rd2207, %rd88, 32;
	shr.s64 	%rd2208, %rd2207, 28;
	add.s64 	%rd2209, %rd2206, %rd2208;
	mov.b16 	%rs252, 0;
	st.u8 	[%rd2209], %rs252;
	st.u8 	[%rd2209+1], %rs252;
	mov.b32 	%r4538, 3608;
	st.u32 	[%rd2209+4], %r4538;
	mov.b16 	%rs253, 1;
	st.u8 	[%rd2209+3], %rs253;
	mov.b32 	%r4539, 48;
	st.u32 	[%rd2209+8], %r4539;
	mov.b32 	%r4540, -1;
	st.u32 	[%rd2209+16], %r4540;
	ld.shared.u64 	%rd2210, [m_Local_$_0];
	add.s64 	%rd2211, %rd2210, %rd2208;
	mov.b32 	%r4541, 0;
	st.u32 	[%rd2211+32], %r4541;
	ld.shared.u64 	%rd2212, [m_Local_$_0];
	add.s64 	%rd2213, %rd2212, %rd2208;
	st.u32 	[%rd2213+36], %r4541;
	ld.shared.u64 	%rd2214, [m_Local_$_0];
	add.s64 	%rd2215, %rd2214, %rd2208;
	st.u32 	[%rd2215+40], %r4541;
	ld.u32 	%r4542, [%rd1685];
	setp.eq.s32 	%p6274, %r4542, 0;
$L__BB9_311:
	mov.b32 	%r12978, 0;
	not.pred 	%p1115, %p6274;
	@%p1115 bra 	$L__BB9_317;
	setp.ne.s32 	%p1116, %r12977, -1;
	@%p1116 bra 	$L__BB9_314;
	mov.b32 	%r4552, 21352;
	st.u32 	[%rd1685], %r4552;
	bra.uni 	$L__BB9_317;
$L__BB9_314:
	ld.shared.u64 	%rd2216, [m_Local_$_0];
	mul.wide.s32 	%rd89, %r12977, 16;
	add.s64 	%rd2217, %rd2216, %rd89;
	st.u32 	[%rd2217+40], %r194;
	ld.u32 	%r4547, [%rd1685];
	setp.ne.s32 	%p1117, %r4547, 0;
	@%p1117 bra 	$L__BB9_317;
	ld.shared.u64 	%rd2218, [m_Local_$_0];
	add.s64 	%rd2219, %rd2218, %rd89;
	st.u32 	[%rd2219+36], %r12976;
	ld.u32 	%r4549, [%rd1685];
	setp.ne.s32 	%p1118, %r4549, 0;
	@%p1118 bra 	$L__BB9_317;
	ld.shared.u64 	%rd2220, [m_Local_$_0];
	add.s64 	%rd2221, %rd2220, %rd89;
	st.u32 	[%rd2221+32], %r95;
	ld.u32 	%r4550, [%rd1685];
	setp.eq.s32 	%p1119, %r4550, 0;
	selp.b32 	%r12978, %r12977, 0, %p1119;
$L__BB9_317:
	st.u32 	[%rd1685], %r12978;
	mov.b16 	%rs1549, 0;
	bra.uni 	$L__BB9_319;
$L__BB9_318:
	cvt.u64.u32 	%rd2222, %r12974;
	add.s64 	%rd2223, %rd87, %rd2222;
	ld.u8 	%rs1549, [%rd2223+32];
$L__BB9_319:
	setp.ne.s32 	%p1120, %r165, -1;
	@%p1120 bra 	$L__BB9_321;
	mov.b32 	%r4570, 21352;
	st.u32 	[%rd1685], %r4570;
	bra.uni 	$L__BB9_333;
$L__BB9_321:
	ld.shared.u64 	%rd2224, [m_Local_$_0];
	add.s64 	%rd90, %rd2224, %rd86;
	ld.u32 	%r199, [%rd90+12];
	setp.lt.s32 	%p1121, %r12976, %r199;
	@%p1121 bra 	$L__BB9_332;
	ld.shared.u64 	%rd2225, [m_Local_$_1];
	atom.add.u64 	%rd2226, [%rd1], 48;
	add.s64 	%rd2227, %rd2226, 56;
	setp.lt.u64 	%p1122, %rd2227, %rd2225;
	shr.u64 	%rd91, %rd2226, 4;
	cvt.u32.u64 	%r12979, %rd91;
	setp.ne.s32 	%p1123, %r12979, -1;
	and.pred  	%p1124, %p1122, %p1123;
	@%p1124 bra 	$L__BB9_324;
	mov.b32 	%r4560, 21106;
	st.u32 	[%rd1685], %r4560;
	mov.b32 	%r12979, -1;
	mov.pred 	%p6275, 0;
	bra.uni 	$L__BB9_325;
$L__BB9_324:
	ld.shared.u64 	%rd2228, [m_Local_$_0];
	shl.b64 	%rd2229, %rd91, 32;
	shr.s64 	%rd2230, %rd2229, 28;
	add.s64 	%rd2231, %rd2228, %rd2230;
	mov.b16 	%rs256, 0;
	st.u8 	[%rd2231], %rs256;
	st.u8 	[%rd2231+1], %rs256;
	mov.b32 	%r4554, 3608;
	st.u32 	[%rd2231+4], %r4554;
	mov.b16 	%rs257, 1;
	st.u8 	[%rd2231+3], %rs257;
	mov.b32 	%r4555, 48;
	st.u32 	[%rd2231+8], %r4555;
	mov.b32 	%r4556, -1;
	st.u32 	[%rd2231+16], %r4556;
	ld.shared.u64 	%rd2232, [m_Local_$_0];
	add.s64 	%rd2233, %rd2232, %rd2230;
	mov.b32 	%r4557, 0;
	st.u32 	[%rd2233+32], %r4557;
	ld.shared.u64 	%rd2234, [m_Local_$_0];
	add.s64 	%rd2235, %rd2234, %rd2230;
	st.u32 	[%rd2235+36], %r4557;
	ld.shared.u64 	%rd2236, [m_Local_$_0];
	add.s64 	%rd2237, %rd2236, %rd2230;
	st.u32 	[%rd2237+40], %r4557;
	ld.u32 	%r4558, [%rd1685];
	setp.eq.s32 	%p6275, %r4558, 0;
$L__BB9_325:
	mov.b32 	%r12980, 0;
	not.pred 	%p1126, %p6275;
	@%p1126 bra 	$L__BB9_331;
	setp.ne.s32 	%p1127, %r12979, -1;
	@%p1127 bra 	$L__BB9_328;
	mov.b32 	%r4568, 21352;
	st.u32 	[%rd1685], %r4568;
	bra.uni 	$L__BB9_331;
$L__BB9_328:
	ld.shared.u64 	%rd2238, [m_Local_$_0];
	mul.wide.s32 	%rd92, %r12979, 16;
	add.s64 	%rd2239, %rd2238, %rd92;
	st.u32 	[%rd2239+40], %r199;
	ld.u32 	%r4563, [%rd1685];
	setp.ne.s32 	%p1128, %r4563, 0;
	@%p1128 bra 	$L__BB9_331;
	ld.shared.u64 	%rd2240, [m_Local_$_0];
	add.s64 	%rd2241, %rd2240, %rd92;
	st.u32 	[%rd2241+36], %r12976;
	ld.u32 	%r4565, [%rd1685];
	setp.ne.s32 	%p1129, %r4565, 0;
	@%p1129 bra 	$L__BB9_331;
	ld.shared.u64 	%rd2242, [m_Local_$_0];
	add.s64 	%rd2243, %rd2242, %rd92;
	st.u32 	[%rd2243+32], %r165;
	ld.u32 	%r4566, [%rd1685];
	setp.eq.s32 	%p1130, %r4566, 0;
	selp.b32 	%r12980, %r12979, 0, %p1130;
$L__BB9_331:
	st.u32 	[%rd1685], %r12980;
	bra.uni 	$L__BB9_333;
$L__BB9_332:
	cvt.u64.u32 	%rd2244, %r12974;
	add.s64 	%rd2245, %rd90, %rd2244;
	mov.b32 	%r4569, 0;
	st.u32 	[%rd2245+32], %r4569;
	st.u8 	[%rd2245+32], %rs1549;
$L__BB9_333:
	add.s32 	%r12976, %r12976, 1;
	add.s32 	%r12975, %r12975, 1;
	setp.ne.s32 	%p1131, %r12975, 0;
	add.s32 	%r12974, %r12974, 4;
	@%p1131 bra 	$L__BB9_305;
$L__BB9_334:
	ld.shared.u64 	%rd2246, [m_Local_$_0];
	add.s64 	%rd2247, %rd2246, %rd73;
	st.u32 	[%rd2247+32], %r165;
	ld.shared.u64 	%rd2248, [m_Local_$_0];
	add.s64 	%rd2249, %rd2248, %rd73;
	st.u32 	[%rd2249+40], %r161;
	ld.shared.u64 	%rd2250, [m_Local_$_0];
	add.s64 	%rd2251, %rd2250, %rd73;
	mov.b32 	%r4571, 0;
	st.u32 	[%rd2251+48], %r4571;
$L__BB9_335:
	ld.shared.u64 	%rd2252, [m_Local_$_1];
	atom.add.u64 	%rd2253, [%rd1], 48;
	add.s64 	%rd2254, %rd2253, 56;
	setp.lt.u64 	%p1132, %rd2254, %rd2252;
	shr.u64 	%rd93, %rd2253, 4;
	cvt.u32.u64 	%r12983, %rd93;
	setp.ne.s32 	%p1133, %r12983, -1;
	and.pred  	%p1134, %p1132, %p1133;
	@%p1134 bra 	$L__BB9_337;
	mov.b32 	%r4580, 21352;
	st.u32 	[%rd1685], %r4580;
	mov.b32 	%r12983, -1;
	mov.pred 	%p6276, 0;
	bra.uni 	$L__BB9_341;
$L__BB9_337:
	setp.ne.s32 	%p1135, %r160, -1;
	ld.shared.u64 	%rd2255, [m_Local_$_0];
	shl.b64 	%rd2256, %rd93, 32;
	shr.s64 	%rd94, %rd2256, 28;
	add.s64 	%rd2257, %rd2255, %rd94;
	mov.b16 	%rs258, 0;
	st.u8 	[%rd2257], %rs258;
	st.u8 	[%rd2257+1], %rs258;
	mov.b32 	%r4573, 16901;
	st.u32 	[%rd2257+4], %r4573;
	mov.b16 	%rs259, 1;
	st.u8 	[%rd2257+3], %rs259;
	mov.b32 	%r4574, 44;
	st.u32 	[%rd2257+8], %r4574;
	mov.b32 	%r4575, -1;
	st.u32 	[%rd2257+16], %r4575;
	@%p1135 bra 	$L__BB9_339;
	mov.b32 	%r4577, 21352;
	st.u32 	[%rd1685], %r4577;
	mov.b32 	%r12981, 0;
	ld.shared.u64 	%rd12008, [m_Local_$_0];
	mov.u32 	%r12982, %r12981;
	bra.uni 	$L__BB9_340;
$L__BB9_339:
	ld.shared.u64 	%rd12008, [m_Local_$_0];
	mul.wide.s32 	%rd2258, %r160, 16;
	add.s64 	%rd2259, %rd12008, %rd2258;
	ld.u32 	%r12981, [%rd2259+32];
	ld.u32 	%r12982, [%rd2259+40];
$L__BB9_340:
	add.s64 	%rd2260, %rd12008, %rd94;
	st.u32 	[%rd2260+32], %r12981;
	ld.shared.u64 	%rd2261, [m_Local_$_0];
	add.s64 	%rd2262, %rd2261, %rd94;
	st.u32 	[%rd2262+40], %r12982;
	ld.u32 	%r4578, [%rd1685];
	setp.eq.s32 	%p6276, %r4578, 0;
$L__BB9_341:
	not.pred 	%p1138, %p6276;
	@%p1138 bra 	$L__BB9_4864;
	setp.ne.s32 	%p1139, %r4108, -2147483648;
	@%p1139 bra 	$L__BB9_478;
	ld.shared.u64 	%rd2533, [m_Local_$_1];
	atom.add.u64 	%rd2534, [%rd1], 80;
	add.s64 	%rd2535, %rd2534, 88;
	setp.lt.u64 	%p1298, %rd2535, %rd2533;
	shr.u64 	%rd2536, %rd2534, 4;
	cvt.u32.u64 	%r4828, %rd2536;
	selp.b32 	%r213, %r4828, -1, %p1298;
	setp.ne.s32 	%p1299, %r213, -1;
	@%p1299 bra 	$L__BB9_348;
	mov.b32 	%r4865, 21352;
	st.u32 	[%rd1685], %r4865;
$L__BB9_345:
	mov.u64 	%rd2582, $str$23;
	add.s64 	%rd12010, %rd2582, 1;
	mul.wide.s32 	%rd107, %r213, 16;
	mov.b32 	%r12989, -10;
	mov.u64 	%rd12011, %rd107;
$L__BB9_346:
	setp.ne.s32 	%p1321, %r213, -1;
	add.s32 	%r229, %r12989, 11;
	add.s32 	%r230, %r12989, 10;
	@%p1321 bra 	$L__BB9_374;
	mov.b32 	%r4883, 21352;
	st.u32 	[%rd1685], %r4883;
	bra.uni 	$L__BB9_386;
$L__BB9_348:
	ld.shared.u64 	%rd2537, [m_Local_$_0];
	mul.wide.s32 	%rd98, %r213, 16;
	add.s64 	%rd2538, %rd2537, %rd98;
	mov.b16 	%rs296, 0;
	st.u8 	[%rd2538], %rs296;
	st.u8 	[%rd2538+1], %rs296;
	mov.b32 	%r4830, 4335;
	st.u32 	[%rd2538+4], %r4830;
	mov.b16 	%rs297, 1;
	st.u8 	[%rd2538+3], %rs297;
	mov.b32 	%r4831, 80;
	st.u32 	[%rd2538+8], %r4831;
	mov.b32 	%r4832, 11;
	st.u32 	[%rd2538+12], %r4832;
	mov.b32 	%r12984, -10;
	mov.u64 	%rd12009, %rd98;
$L__BB9_349:
	add.s32 	%r215, %r12984, 11;
	add.s32 	%r216, %r12984, 10;
	ld.shared.u64 	%rd100, [m_Local_$_0];
	add.s64 	%rd2539, %rd100, %rd98;
	ld.u32 	%r217, [%rd2539+12];
	setp.lt.s32 	%p1300, %r216, %r217;
	@%p1300 bra 	$L__BB9_360;
	ld.shared.u64 	%rd2540, [m_Local_$_1];
	atom.add.u64 	%rd2541, [%rd1], 48;
	add.s64 	%rd2542, %rd2541, 56;
	setp.lt.u64 	%p1301, %rd2542, %rd2540;
	shr.u64 	%rd101, %rd2541, 4;
	cvt.u32.u64 	%r12985, %rd101;
	setp.ne.s32 	%p1302, %r12985, -1;
	and.pred  	%p1303, %p1301, %p1302;
	@%p1303 bra 	$L__BB9_352;
	mov.b32 	%r4839, 21106;
	st.u32 	[%rd1685], %r4839;
	mov.b32 	%r12985, -1;
	mov.pred 	%p6277, 0;
	bra.uni 	$L__BB9_353;
$L__BB9_352:
	ld.shared.u64 	%rd2543, [m_Local_$_0];
	shl.b64 	%rd2544, %rd101, 32;
	shr.s64 	%rd2545, %rd2544, 28;
	add.s64 	%rd2546, %rd2543, %rd2545;
	mov.b16 	%rs298, 0;
	st.u8 	[%rd2546], %rs298;
	st.u8 	[%rd2546+1], %rs298;
	mov.b32 	%r4833, 3608;
	st.u32 	[%rd2546+4], %r4833;
	mov.b16 	%rs299, 1;
	st.u8 	[%rd2546+3], %rs299;
	mov.b32 	%r4834, 48;
	st.u32 	[%rd2546+8], %r4834;
	mov.b32 	%r4835, -1;
	st.u32 	[%rd2546+16], %r4835;
	ld.shared.u64 	%rd2547, [m_Local_$_0];
	add.s64 	%rd2548, %rd2547, %rd2545;
	mov.b32 	%r4836, 0;
	st.u32 	[%rd2548+32], %r4836;
	ld.shared.u64 	%rd2549, [m_Local_$_0];
	add.s64 	%rd2550, %rd2549, %rd2545;
	st.u32 	[%rd2550+36], %r4836;
	ld.shared.u64 	%rd2551, [m_Local_$_0];
	add.s64 	%rd2552, %rd2551, %rd2545;
	st.u32 	[%rd2552+40], %r4836;
	ld.u32 	%r4837, [%rd1685];
	setp.eq.s32 	%p6277, %r4837, 0;
$L__BB9_353:
	mov.b32 	%r12986, 0;
	not.pred 	%p1305, %p6277;
	@%p1305 bra 	$L__BB9_359;
	setp.ne.s32 	%p1306, %r12985, -1;
	@%p1306 bra 	$L__BB9_356;
	mov.b32 	%r4847, 21352;
	st.u32 	[%rd1685], %r4847;
	bra.uni 	$L__BB9_359;
$L__BB9_356:
	ld.shared.u64 	%rd2553, [m_Local_$_0];
	mul.wide.s32 	%rd102, %r12985, 16;
	add.s64 	%rd2554, %rd2553, %rd102;
	st.u32 	[%rd2554+40], %r217;
	ld.u32 	%r4842, [%rd1685];
	setp.ne.s32 	%p1307, %r4842, 0;
	@%p1307 bra 	$L__BB9_359;
	ld.shared.u64 	%rd2555, [m_Local_$_0];
	add.s64 	%rd2556, %rd2555, %rd102;
	st.u32 	[%rd2556+36], %r216;
	ld.u32 	%r4844, [%rd1685];
	setp.ne.s32 	%p1308, %r4844, 0;
	@%p1308 bra 	$L__BB9_359;
	ld.shared.u64 	%rd2557, [m_Local_$_0];
	add.s64 	%rd2558, %rd2557, %rd102;
	st.u32 	[%rd2558+32], %r213;
	ld.u32 	%r4845, [%rd1685];
	setp.eq.s32 	%p1309, %r4845, 0;
	selp.b32 	%r12986, %r12985, 0, %p1309;
$L__BB9_359:
	st.u32 	[%rd1685], %r12986;
	bra.uni 	$L__BB9_361;
$L__BB9_360:
	add.s64 	%rd2559, %rd100, %rd12009;
	mov.b32 	%r4848, 0;
	st.u32 	[%rd2559+32], %r4848;
	mov.b16 	%rs300, 0;
	st.u8 	[%rd2559+32], %rs300;
$L__BB9_361:
	setp.eq.s32 	%p1310, %r215, 11;
	@%p1310 bra 	$L__BB9_345;
	ld.shared.u64 	%rd103, [m_Local_$_0];
	add.s64 	%rd2560, %rd103, %rd98;
	ld.u32 	%r222, [%rd2560+12];
	setp.lt.s32 	%p1311, %r215, %r222;
	@%p1311 bra 	$L__BB9_372;
	ld.shared.u64 	%rd2561, [m_Local_$_1];
	atom.add.u64 	%rd2562, [%rd1], 48;
	add.s64 	%rd2563, %rd2562, 56;
	setp.ge.u64 	%p1312, %rd2563, %rd2561;
	shr.u64 	%rd104, %rd2562, 4;
	cvt.u32.u64 	%r12987, %rd104;
	setp.eq.s32 	%p1313, %r12987, -1;
	or.pred  	%p1314, %p1312, %p1313;
	@%p1314 bra 	$L__BB9_365;
	ld.shared.u64 	%rd2564, [m_Local_$_0];
	shl.b64 	%rd2565, %rd104, 32;
	shr.s64 	%rd2566, %rd2565, 28;
	add.s64 	%rd2567, %rd2564, %rd2566;
	mov.b16 	%rs301, 0;
	st.u8 	[%rd2567], %rs301;
	st.u8 	[%rd2567+1], %rs301;
	mov.b32 	%r4849, 3608;
	st.u32 	[%rd2567+4], %r4849;
	mov.b16 	%rs302, 1;
	st.u8 	[%rd2567+3], %rs302;
	mov.b32 	%r4850, 48;
	st.u32 	[%rd2567+8], %r4850;
	mov.b32 	%r4851, -1;
	st.u32 	[%rd2567+16], %r4851;
	ld.shared.u64 	%rd2568, [m_Local_$_0];
	add.s64 	%rd2569, %rd2568, %rd2566;
	mov.b32 	%r4852, 0;
	st.u32 	[%rd2569+32], %r4852;
	ld.shared.u64 	%rd2570, [m_Local_$_0];
	add.s64 	%rd2571, %rd2570, %rd2566;
	st.u32 	[%rd2571+36], %r4852;
	ld.shared.u64 	%rd2572, [m_Local_$_0];
	add.s64 	%rd2573, %rd2572, %rd2566;
	st.u32 	[%rd2573+40], %r4852;
	ld.u32 	%r4853, [%rd1685];
	setp.eq.s32 	%p6278, %r4853, 0;
	bra.uni 	$L__BB9_366;
$L__BB9_365:
	mov.b32 	%r4855, 21106;
	st.u32 	[%rd1685], %r4855;
	mov.b32 	%r12987, -1;
	mov.pred 	%p6278, 0;
$L__BB9_366:
	mov.b32 	%r12988, 0;
	not.pred 	%p1316, %p6278;
	@%p1316 bra 	$L__BB9_371;
	setp.eq.s32 	%p1317, %r12987, -1;
	@%p1317 bra 	$L__BB9_6364;
	ld.shared.u64 	%rd2574, [m_Local_$_0];
	mul.wide.s32 	%rd105, %r12987, 16;
	add.s64 	%rd2575, %rd2574, %rd105;
	st.u32 	[%rd2575+40], %r222;
	ld.u32 	%r4858, [%rd1685];
	setp.eq.s32 	%p1318, %r4858, 0;
	@%p1318 bra 	$L__BB9_369;
	bra.uni 	$L__BB9_371;
$L__BB9_369:
	ld.shared.u64 	%rd2576, [m_Local_$_0];
	add.s64 	%rd2577, %rd2576, %rd105;
	st.u32 	[%rd2577+36], %r215;
	ld.u32 	%r4860, [%rd1685];
	setp.ne.s32 	%p1319, %r4860, 0;
	@%p1319 bra 	$L__BB9_371;
	ld.shared.u64 	%rd2578, [m_Local_$_0];
	add.s64 	%rd2579, %rd2578, %rd105;
	st.u32 	[%rd2579+32], %r213;
	ld.u32 	%r4861, [%rd1685];
	setp.eq.s32 	%p1320, %r4861, 0;
	selp.b32 	%r12988, %r12987, 0, %p1320;
$L__BB9_371:
	st.u32 	[%rd1685], %r12988;
	bra.uni 	$L__BB9_373;
$L__BB9_372:
	add.s64 	%rd2580, %rd103, %rd12009;
	mov.b32 	%r4864, 0;
	st.u32 	[%rd2580+36], %r4864;
	mov.b16 	%rs303, 0;
	st.u8 	[%rd2580+36], %rs303;
$L__BB9_373:
	add.s64 	%rd12009, %rd12009, 8;
	add.s32 	%r12984, %r12984, 2;
	bra.uni 	$L__BB9_349;
$L__BB9_374:
	ld.shared.u64 	%rd110, [m_Local_$_0];
	add.s64 	%rd2583, %rd110, %rd107;
	ld.u32 	%r231, [%rd2583+12];
	setp.lt.s32 	%p1322, %r230, %r231;
	@%p1322 bra 	$L__BB9_385;
	ld.shared.u64 	%rd2584, [m_Local_$_1];
	atom.add.u64 	%rd2585, [%rd1], 48;
	add.s64 	%rd2586, %rd2585, 56;
	setp.lt.u64 	%p1323, %rd2586, %rd2584;
	shr.u64 	%rd111, %rd2585, 4;
	cvt.u32.u64 	%r12990, %rd111;
	setp.ne.s32 	%p1324, %r12990, -1;
	and.pred  	%p1325, %p1323, %p1324;
	@%p1325 bra 	$L__BB9_377;
	mov.b32 	%r4873, 21106;
	st.u32 	[%rd1685], %r4873;
	mov.b32 	%r12990, -1;
	mov.pred 	%p6279, 0;
	bra.uni 	$L__BB9_378;
$L__BB9_377:
	ld.shared.u64 	%rd2587, [m_Local_$_0];
	shl.b64 	%rd2588, %rd111, 32;
	shr.s64 	%rd2589, %rd2588, 28;
	add.s64 	%rd2590, %rd2587, %rd2589;
	mov.b16 	%rs304, 0;
	st.u8 	[%rd2590], %rs304;
	st.u8 	[%rd2590+1], %rs304;
	mov.b32 	%r4867, 3608;
	st.u32 	[%rd2590+4], %r4867;
	mov.b16 	%rs305, 1;
	st.u8 	[%rd2590+3], %rs305;
	mov.b32 	%r4868, 48;
	st.u32 	[%rd2590+8], %r4868;
	mov.b32 	%r4869, -1;
	st.u32 	[%rd2590+16], %r4869;
	ld.shared.u64 	%rd2591, [m_Local_$_0];
	add.s64 	%rd2592, %rd2591, %rd2589;
	mov.b32 	%r4870, 0;
	st.u32 	[%rd2592+32], %r4870;
	ld.shared.u64 	%rd2593, [m_Local_$_0];
	add.s64 	%rd2594, %rd2593, %rd2589;
	st.u32 	[%rd2594+36], %r4870;
	ld.shared.u64 	%rd2595, [m_Local_$_0];
	add.s64 	%rd2596, %rd2595, %rd2589;
	st.u32 	[%rd2596+40], %r4870;
	ld.u32 	%r4871, [%rd1685];
	setp.eq.s32 	%p6279, %r4871, 0;
$L__BB9_378:
	mov.b32 	%r12991, 0;
	not.pred 	%p1327, %p6279;
	@%p1327 bra 	$L__BB9_384;
	setp.ne.s32 	%p1328, %r12990, -1;
	@%p1328 bra 	$L__BB9_381;
	mov.b32 	%r4881, 21352;
	st.u32 	[%rd1685], %r4881;
	bra.uni 	$L__BB9_384;
$L__BB9_381:
	ld.shared.u64 	%rd2597, [m_Local_$_0];
	mul.wide.s32 	%rd112, %r12990, 16;
	add.s64 	%rd2598, %rd2597, %rd112;
	st.u32 	[%rd2598+40], %r231;
	ld.u32 	%r4876, [%rd1685];
	setp.ne.s32 	%p1329, %r4876, 0;
	@%p1329 bra 	$L__BB9_384;
	ld.shared.u64 	%rd2599, [m_Local_$_0];
	add.s64 	%rd2600, %rd2599, %rd112;
	st.u32 	[%rd2600+36], %r230;
	ld.u32 	%r4878, [%rd1685];
	setp.ne.s32 	%p1330, %r4878, 0;
	@%p1330 bra 	$L__BB9_384;
	ld.shared.u64 	%rd2601, [m_Local_$_0];
	add.s64 	%rd2602, %rd2601, %rd112;
	st.u32 	[%rd2602+32], %r213;
	ld.u32 	%r4879, [%rd1685];
	setp.eq.s32 	%p1331, %r4879, 0;
	selp.b32 	%r12991, %r12990, 0, %p1331;
$L__BB9_384:
	st.u32 	[%rd1685], %r12991;
	bra.uni 	$L__BB9_386;
$L__BB9_385:
	ld.global.nc.u8 	%rs306, [%rd12010+-1];
	cvt.u16.u8 	%rs307, %rs306;
	add.s64 	%rd2603, %rd110, %rd12011;
	mov.b32 	%r4882, 0;
	st.u32 	[%rd2603+32], %r4882;
	st.u8 	[%rd2603+32], %rs307;
$L__BB9_386:
	setp.eq.s32 	%p1332, %r229, 11;
	@%p1332 bra 	$L__BB9_401;
	setp.eq.s32 	%p1333, %r213, -1;
	@%p1333 bra 	$L__BB9_399;
	ld.shared.u64 	%rd113, [m_Local_$_0];
	add.s64 	%rd2604, %rd113, %rd107;
	ld.u32 	%r236, [%rd2604+12];
	setp.lt.s32 	%p1334, %r229, %r236;
	@%p1334 bra 	$L__BB9_398;
	ld.shared.u64 	%rd2605, [m_Local_$_1];
	atom.add.u64 	%rd2606, [%rd1], 48;
	add.s64 	%rd2607, %rd2606, 56;
	setp.ge.u64 	%p1335, %rd2607, %rd2605;
	shr.u64 	%rd114, %rd2606, 4;
	cvt.u32.u64 	%r12992, %rd114;
	setp.eq.s32 	%p1336, %r12992, -1;
	or.pred  	%p1337, %p1335, %p1336;
	@%p1337 bra 	$L__BB9_391;
	ld.shared.u64 	%rd2608, [m_Local_$_0];
	shl.b64 	%rd2609, %rd114, 32;
	shr.s64 	%rd2610, %rd2609, 28;
	add.s64 	%rd2611, %rd2608, %rd2610;
	mov.b16 	%rs308, 0;
	st.u8 	[%rd2611], %rs308;
	st.u8 	[%rd2611+1], %rs308;
	mov.b32 	%r4884, 3608;
	st.u32 	[%rd2611+4], %r4884;
	mov.b16 	%rs309, 1;
	st.u8 	[%rd2611+3], %rs309;
	mov.b32 	%r4885, 48;
	st.u32 	[%rd2611+8], %r4885;
	mov.b32 	%r4886, -1;
	st.u32 	[%rd2611+16], %r4886;
	ld.shared.u64 	%rd2612, [m_Local_$_0];
	add.s64 	%rd2613, %rd2612, %rd2610;
	mov.b32 	%r4887, 0;
	st.u32 	[%rd2613+32], %r4887;
	ld.shared.u64 	%rd2614, [m_Local_$_0];
	add.s64 	%rd2615, %rd2614, %rd2610;
	st.u32 	[%rd2615+36], %r4887;
	ld.shared.u64 	%rd2616, [m_Local_$_0];
	add.s64 	%rd2617, %rd2616, %rd2610;
	st.u32 	[%rd2617+40], %r4887;
	ld.u32 	%r4888, [%rd1685];
	setp.eq.s32 	%p6280, %r4888, 0;
	bra.uni 	$L__BB9_392;
$L__BB9_391:
	mov.b32 	%r4890, 21106;
	st.u32 	[%rd1685], %r4890;
	mov.b32 	%r12992, -1;
	mov.pred 	%p6280, 0;
$L__BB9_392:
	mov.b32 	%r12993, 0;
	not.pred 	%p1339, %p6280;
	@%p1339 bra 	$L__BB9_397;
	setp.eq.s32 	%p1340, %r12992, -1;
	@%p1340 bra 	$L__BB9_6365;
	ld.shared.u64 	%rd2618, [m_Local_$_0];
	mul.wide.s32 	%rd115, %r12992, 16;
	add.s64 	%rd2619, %rd2618, %rd115;
	st.u32 	[%rd2619+40], %r236;
	ld.u32 	%r4893, [%rd1685];
	setp.eq.s32 	%p1341, %r4893, 0;
	@%p1341 bra 	$L__BB9_395;
	bra.uni 	$L__BB9_397;
$L__BB9_395:
	ld.shared.u64 	%rd2620, [m_Local_$_0];
	add.s64 	%rd2621, %rd2620, %rd115;
	st.u32 	[%rd2621+36], %r229;
	ld.u32 	%r4895, [%rd1685];
	setp.ne.s32 	%p1342, %r4895, 0;
	@%p1342 bra 	$L__BB9_397;
	ld.shared.u64 	%rd2622, [m_Local_$_0];
	add.s64 	%rd2623, %rd2622, %rd115;
	st.u32 	[%rd2623+32], %r213;
	ld.u32 	%r4896, [%rd1685];
	setp.eq.s32 	%p1343, %r4896, 0;
	selp.b32 	%r12993, %r12992, 0, %p1343;
$L__BB9_397:
	st.u32 	[%rd1685], %r12993;
	bra.uni 	$L__BB9_400;
$L__BB9_398:
	ld.global.nc.u8 	%rs310, [%rd12010];
	cvt.u16.u8 	%rs311, %rs310;
	add.s64 	%rd2624, %rd113, %rd12011;
	mov.b32 	%r4899, 0;
	st.u32 	[%rd2624+36], %r4899;
	st.u8 	[%rd2624+36], %rs311;
	bra.uni 	$L__BB9_400;
$L__BB9_399:
	mov.b32 	%r4900, 21352;
	st.u32 	[%rd1685], %r4900;
$L__BB9_400:
	add.s64 	%rd12011, %rd12011, 8;
	add.s32 	%r12989, %r12989, 2;
	add.s64 	%rd12010, %rd12010, 2;
	bra.uni 	$L__BB9_346;
$L__BB9_401:
	ld.shared.u64 	%rd2625, [m_Local_$_1];
	atom.add.u64 	%rd2626, [%rd1], 48;
	add.s64 	%rd2627, %rd2626, 56;
	setp.lt.u64 	%p1344, %rd2627, %rd2625;
	shr.u64 	%rd2628, %rd2626, 4;
	cvt.u32.u64 	%r4901, %rd2628;
	selp.b32 	%r13054, %r4901, -1, %p1344;
	setp.ne.s32 	%p1345, %r13054, -1;
	@%p1345 bra 	$L__BB9_403;
	mov.b32 	%r5014, 21352;
	st.u32 	[%rd1685], %r5014;
	mov.b32 	%r13054, -1;
	bra.uni 	$L__BB9_652;
$L__BB9_403:
	ld.shared.u64 	%rd2629, [m_Local_$_0];
	mul.wide.s32 	%rd118, %r13054, 16;
	add.s64 	%rd2630, %rd2629, %rd118;
	mov.b16 	%rs312, 1;
	st.u8 	[%rd2630], %rs312;
	mov.b16 	%rs313, 0;
	st.u8 	[%rd2630+1], %rs313;
	mov.b32 	%r4902, 2905;
	st.u32 	[%rd2630+4], %r4902;
	st.u8 	[%rd2630+3], %rs312;
	mov.b32 	%r4903, 48;
	st.u32 	[%rd2630+8], %r4903;
	mov.b32 	%r4904, -1;
	st.u32 	[%rd2630+16], %r4904;
	ld.shared.u64 	%rd2631, [m_Local_$_0];
	add.s64 	%rd2632, %rd2631, %rd107;
	ld.u32 	%r243, [%rd2632+12];
	shl.b32 	%r4905, %r243, 2;
	add.s32 	%r4906, %r4905, 32;
	shr.s32 	%r4907, %r4906, 31;
	shr.u32 	%r4908, %r4907, 29;
	add.s32 	%r4909, %r4906, %r4908;
	and.b32  	%r4910, %r4909, -8;
	sub.s32 	%r4911, %r4906, %r4910;
	setp.eq.s32 	%p1346, %r4911, 0;
	sub.s32 	%r4912, %r4905, %r4911;
	add.s32 	%r4913, %r4912, 40;
	selp.b32 	%r244, %r4906, %r4913, %p1346;
	ld.shared.u64 	%rd119, [m_Local_$_1];
	and.b32  	%r4914, %r244, 12;
	setp.eq.s32 	%p1347, %r4914, 0;
	mov.u32 	%r12994, %r244;
	@%p1347 bra 	$L__BB9_405;
	shr.s32 	%r4915, %r244, 31;
	shr.u32 	%r4916, %r4915, 28;
	add.s32 	%r4917, %r244, %r4916;
	and.b32  	%r4918, %r4917, -16;
	add.s32 	%r12994, %r4918, 16;
$L__BB9_405:
	cvt.s64.s32 	%rd2633, %r12994;
	atom.add.u64 	%rd2634, [%rd1], %rd2633;
	cvt.s64.s32 	%rd2635, %r244;
	add.s64 	%rd2636, %rd2635, %rd2634;
	add.s64 	%rd2637, %rd2636, 8;
	setp.lt.u64 	%p1348, %rd2637, %rd119;
	shr.u64 	%rd2638, %rd2634, 4;
	cvt.u32.u64 	%r4919, %rd2638;
	selp.b32 	%r247, %r4919, -1, %p1348;
	setp.ne.s32 	%p1349, %r247, -1;
	@%p1349 bra 	$L__BB9_407;
	mov.b32 	%r4977, 21352;
	st.u32 	[%rd1685], %r4977;
	bra.uni 	$L__BB9_446;
$L__BB9_407:
	ld.shared.u64 	%rd2639, [m_Local_$_0];
	mul.wide.s32 	%rd120, %r247, 16;
	add.s64 	%rd2640, %rd2639, %rd120;
	mov.b16 	%rs314, 0;
	st.u8 	[%rd2640], %rs314;
	st.u8 	[%rd2640+1], %rs314;
	mov.b32 	%r4920, 4335;
	st.u32 	[%rd2640+4], %r4920;
	mov.b16 	%rs315, 1;
	st.u8 	[%rd2640+3], %rs315;
	st.u32 	[%rd2640+8], %r244;
	st.u32 	[%rd2640+12], %r243;
	setp.lt.s32 	%p1350, %r243, 1;
	@%p1350 bra 	$L__BB9_446;
	setp.eq.s32 	%p1351, %r243, 1;
	mov.b32 	%r266, 0;
	@%p1351 bra 	$L__BB9_434;
	and.b32  	%r266, %r243, 2147483646;
	neg.s32 	%r12996, %r266;
	mov.b32 	%r12995, 0;
	mov.u32 	%r12997, %r12995;
$L__BB9_410:
	ld.shared.u64 	%rd2641, [m_Local_$_0];
	add.s64 	%rd121, %rd2641, %rd120;
	ld.u32 	%r252, [%rd121+12];
	setp.lt.s32 	%p1352, %r12997, %r252;
	@%p1352 bra 	$L__BB9_421;
	ld.shared.u64 	%rd2642, [m_Local_$_1];
	atom.add.u64 	%rd2643, [%rd1], 48;
	add.s64 	%rd2644, %rd2643, 56;
	setp.lt.u64 	%p1353, %rd2644, %rd2642;
	shr.u64 	%rd122, %rd2643, 4;
	cvt.u32.u64 	%r12998, %rd122;
	setp.ne.s32 	%p1354, %r12998, -1;
	and.pred  	%p1355, %p1353, %p1354;
	@%p1355 bra 	$L__BB9_413;
	mov.b32 	%r4930, 21106;
	st.u32 	[%rd1685], %r4930;
	mov.b32 	%r12998, -1;
	mov.pred 	%p6281, 0;
	bra.uni 	$L__BB9_414;
$L__BB9_413:
	ld.shared.u64 	%rd2645, [m_Local_$_0];
	shl.b64 	%rd2646, %rd122, 32;
	shr.s64 	%rd2647, %rd2646, 28;
	add.s64 	%rd2648, %rd2645, %rd2647;
	mov.b16 	%rs316, 0;
	st.u8 	[%rd2648], %rs316;
	st.u8 	[%rd2648+1], %rs316;
	mov.b32 	%r4924, 3608;
	st.u32 	[%rd2648+4], %r4924;
	mov.b16 	%rs317, 1;
	st.u8 	[%rd2648+3], %rs317;
	mov.b32 	%r4925, 48;
	st.u32 	[%rd2648+8], %r4925;
	mov.b32 	%r4926, -1;
	st.u32 	[%rd2648+16], %r4926;
	ld.shared.u64 	%rd2649, [m_Local_$_0];
	add.s64 	%rd2650, %rd2649, %rd2647;
	mov.b32 	%r4927, 0;
	st.u32 	[%rd2650+32], %r4927;
	ld.shared.u64 	%rd2651, [m_Local_$_0];
	add.s64 	%rd2652, %rd2651, %rd2647;
	st.u32 	[%rd2652+36], %r4927;
	ld.shared.u64 	%rd2653, [m_Local_$_0];
	add.s64 	%rd2654, %rd2653, %rd2647;
	st.u32 	[%rd2654+40], %r4927;
	ld.u32 	%r4928, [%rd1685];
	setp.eq.s32 	%p6281, %r4928, 0;
$L__BB9_414:
	mov.b32 	%r12999, 0;
	not.pred 	%p1357, %p6281;
	@%p1357 bra 	$L__BB9_420;
	setp.ne.s32 	%p1358, %r12998, -1;
	@%p1358 bra 	$L__BB9_417;
	mov.b32 	%r4938, 21352;
	st.u32 	[%rd1685], %r4938;
	bra.uni 	$L__BB9_420;
$L__BB9_417:
	ld.shared.u64 	%rd2655, [m_Local_$_0];
	mul.wide.s32 	%rd123, %r12998, 16;
	add.s64 	%rd2656, %rd2655, %rd123;
	st.u32 	[%rd2656+40], %r252;
	ld.u32 	%r4933, [%rd1685];
	setp.ne.s32 	%p1359, %r4933, 0;
	@%p1359 bra 	$L__BB9_420;
	ld.shared.u64 	%rd2657, [m_Local_$_0];
	add.s64 	%rd2658, %rd2657, %rd123;
	st.u32 	[%rd2658+36], %r12997;
	ld.u32 	%r4935, [%rd1685];
	setp.ne.s32 	%p1360, %r4935, 0;
	@%p1360 bra 	$L__BB9_420;
	ld.shared.u64 	%rd2659, [m_Local_$_0];
	add.s64 	%rd2660, %rd2659, %rd123;
	st.u32 	[%rd2660+32], %r247;
	ld.u32 	%r4936, [%rd1685];
	setp.eq.s32 	%p1361, %r4936, 0;
	selp.b32 	%r12999, %r12998, 0, %p1361;
$L__BB9_420:
	st.u32 	[%rd1685], %r12999;
	bra.uni 	$L__BB9_422;
$L__BB9_421:
	cvt.u64.u32 	%rd2661, %r12995;
	add.s64 	%rd2662, %rd121, %rd2661;
	mov.b32 	%r4939, 0;
	st.u32 	[%rd2662+32], %r4939;
	mov.b16 	%rs318, 0;
	st.u8 	[%rd2662+32], %rs318;
$L__BB9_422:
	ld.shared.u64 	%rd2663, [m_Local_$_0];
	add.s64 	%rd124, %rd2663, %rd120;
	ld.u32 	%r257, [%rd124+12];
	add.s32 	%r4940, %r12997, 1;
	setp.lt.s32 	%p1362, %r4940, %r257;
	@%p1362 bra 	$L__BB9_432;
	ld.shared.u64 	%rd2664, [m_Local_$_1];
	atom.add.u64 	%rd2665, [%rd1], 48;
	add.s64 	%rd2666, %rd2665, 56;
	setp.ge.u64 	%p1363, %rd2666, %rd2664;
	shr.u64 	%rd125, %rd2665, 4;
	cvt.u32.u64 	%r13000, %rd125;
	setp.eq.s32 	%p1364, %r13000, -1;
	or.pred  	%p1365, %p1363, %p1364;
	@%p1365 bra 	$L__BB9_425;
	ld.shared.u64 	%rd2667, [m_Local_$_0];
	shl.b64 	%rd2668, %rd125, 32;
	shr.s64 	%rd2669, %rd2668, 28;
	add.s64 	%rd2670, %rd2667, %rd2669;
	mov.b16 	%rs319, 0;
	st.u8 	[%rd2670], %rs319;
	st.u8 	[%rd2670+1], %rs319;
	mov.b32 	%r4941, 3608;
	st.u32 	[%rd2670+4], %r4941;
	mov.b16 	%rs320, 1;
	st.u8 	[%rd2670+3], %rs320;
	mov.b32 	%r4942, 48;
	st.u32 	[%rd2670+8], %r4942;
	mov.b32 	%r4943, -1;
	st.u32 	[%rd2670+16], %r4943;
	ld.shared.u64 	%rd2671, [m_Local_$_0];
	add.s64 	%rd2672, %rd2671, %rd2669;
	mov.b32 	%r4944, 0;
	st.u32 	[%rd2672+32], %r4944;
	ld.shared.u64 	%rd2673, [m_Local_$_0];
	add.s64 	%rd2674, %rd2673, %rd2669;
	st.u32 	[%rd2674+36], %r4944;
	ld.shared.u64 	%rd2675, [m_Local_$_0];
	add.s64 	%rd2676, %rd2675, %rd2669;
	st.u32 	[%rd2676+40], %r4944;
	ld.u32 	%r4945, [%rd1685];
	setp.eq.s32 	%p6282, %r4945, 0;
	bra.uni 	$L__BB9_426;
$L__BB9_425:
	mov.b32 	%r4947, 21106;
	st.u32 	[%rd1685], %r4947;
	mov.b32 	%r13000, -1;
	mov.pred 	%p6282, 0;
$L__BB9_426:
	mov.b32 	%r13001, 0;
	not.pred 	%p1367, %p6282;
	@%p1367 bra 	$L__BB9_431;
	setp.eq.s32 	%p1368, %r13000, -1;
	@%p1368 bra 	$L__BB9_6366;
	ld.shared.u64 	%rd2677, [m_Local_$_0];
	mul.wide.s32 	%rd126, %r13000, 16;
	add.s64 	%rd2678, %rd2677, %rd126;
	st.u32 	[%rd2678+40], %r257;
	ld.u32 	%r4950, [%rd1685];
	setp.eq.s32 	%p1369, %r4950, 0;
	@%p1369 bra 	$L__BB9_429;
	bra.uni 	$L__BB9_431;
$L__BB9_429:
	ld.shared.u64 	%rd2679, [m_Local_$_0];
	add.s64 	%rd2680, %rd2679, %rd126;
	st.u32 	[%rd2680+36], %r4940;
	ld.u32 	%r4953, [%rd1685];
	setp.ne.s32 	%p1370, %r4953, 0;
	@%p1370 bra 	$L__BB9_431;
	ld.shared.u64 	%rd2681, [m_Local_$_0];
	add.s64 	%rd2682, %rd2681, %rd126;
	st.u32 	[%rd2682+32], %r247;
	ld.u32 	%r4954, [%rd1685];
	setp.eq.s32 	%p1371, %r4954, 0;
	selp.b32 	%r13001, %r13000, 0, %p1371;
$L__BB9_431:
	st.u32 	[%rd1685], %r13001;
	bra.uni 	$L__BB9_433;
$L__BB9_432:
	add.s32 	%r4957, %r12995, 4;
	cvt.u64.u32 	%rd2683, %r4957;
	add.s64 	%rd2684, %rd124, %rd2683;
	mov.b32 	%r4958, 0;
	st.u32 	[%rd2684+32], %r4958;
	mov.b16 	%rs321, 0;
	st.u8 	[%rd2684+32], %rs321;
$L__BB9_433:
	add.s32 	%r12997, %r12997, 2;
	add.s32 	%r12996, %r12996, 2;
	add.s32 	%r12995, %r12995, 8;
	setp.ne.s32 	%p1372, %r12996, 0;
	@%p1372 bra 	$L__BB9_410;
$L__BB9_434:
	and.b32  	%r4959, %r243, 1;
	setp.eq.b32 	%p1373, %r4959, 1;
	not.pred 	%p1374, %p1373;
	@%p1374 bra 	$L__BB9_446;
	ld.shared.u64 	%rd2685, [m_Local_$_0];
	add.s64 	%rd127, %rd2685, %rd120;
	ld.u32 	%r267, [%rd127+12];
	setp.lt.s32 	%p1375, %r266, %r267;
	@%p1375 bra 	$L__BB9_445;
	ld.shared.u64 	%rd2686, [m_Local_$_1];
	atom.add.u64 	%rd2687, [%rd1], 48;
	add.s64 	%rd2688, %rd2687, 56;
	setp.ge.u64 	%p1376, %rd2688, %rd2686;
	shr.u64 	%rd128, %rd2687, 4;
	cvt.u32.u64 	%r13003, %rd128;
	setp.eq.s32 	%p1377, %r13003, -1;
	or.pred  	%p1378, %p1376, %p1377;
	@%p1378 bra 	$L__BB9_438;
	ld.shared.u64 	%rd2689, [m_Local_$_0];
	shl.b64 	%rd2690, %rd128, 32;
	shr.s64 	%rd2691, %rd2690, 28;
	add.s64 	%rd2692, %rd2689, %rd2691;
	mov.b16 	%rs322, 0;
	st.u8 	[%rd2692], %rs322;
	st.u8 	[%rd2692+1], %rs322;
	mov.b32 	%r4960, 3608;
	st.u32 	[%rd2692+4], %r4960;
	mov.b16 	%rs323, 1;
	st.u8 	[%rd2692+3], %rs323;
	mov.b32 	%r4961, 48;
	st.u32 	[%rd2692+8], %r4961;
	mov.b32 	%r4962, -1;
	st.u32 	[%rd2692+16], %r4962;
	ld.shared.u64 	%rd2693, [m_Local_$_0];
	add.s64 	%rd2694, %rd2693, %rd2691;
	mov.b32 	%r4963, 0;
	st.u32 	[%rd2694+32], %r4963;
	ld.shared.u64 	%rd2695, [m_Local_$_0];
	add.s64 	%rd2696, %rd2695, %rd2691;
	st.u32 	[%rd2696+36], %r4963;
	ld.shared.u64 	%rd2697, [m_Local_$_0];
	add.s64 	%rd2698, %rd2697, %rd2691;
	st.u32 	[%rd2698+40], %r4963;
	ld.u32 	%r4964, [%rd1685];
	setp.eq.s32 	%p6283, %r4964, 0;
	bra.uni 	$L__BB9_439;
$L__BB9_438:
	mov.b32 	%r4966, 21106;
	st.u32 	[%rd1685], %r4966;
	mov.b32 	%r13003, -1;
	mov.pred 	%p6283, 0;
$L__BB9_439:
	mov.b32 	%r13004, 0;
	not.pred 	%p1380, %p6283;
	@%p1380 bra 	$L__BB9_444;
	setp.eq.s32 	%p1381, %r13003, -1;
	@%p1381 bra 	$L__BB9_6367;
	ld.shared.u64 	%rd2699, [m_Local_$_0];
	mul.wide.s32 	%rd129, %r13003, 16;
	add.s64 	%rd2700, %rd2699, %rd129;
	st.u32 	[%rd2700+40], %r267;
	ld.u32 	%r4969, [%rd1685];
	setp.eq.s32 	%p1382, %r4969, 0;
	@%p1382 bra 	$L__BB9_442;
	bra.uni 	$L__BB9_444;
$L__BB9_442:
	ld.shared.u64 	%rd2701, [m_Local_$_0];
	add.s64 	%rd2702, %rd2701, %rd129;
	st.u32 	[%rd2702+36], %r266;
	ld.u32 	%r4971, [%rd1685];
	setp.ne.s32 	%p1383, %r4971, 0;
	@%p1383 bra 	$L__BB9_444;
	ld.shared.u64 	%rd2703, [m_Local_$_0];
	add.s64 	%rd2704, %rd2703, %rd129;
	st.u32 	[%rd2704+32], %r247;
	ld.u32 	%r4972, [%rd1685];
	setp.eq.s32 	%p1384, %r4972, 0;
	selp.b32 	%r13004, %r13003, 0, %p1384;
$L__BB9_444:
	st.u32 	[%rd1685], %r13004;
	bra.uni 	$L__BB9_446;
$L__BB9_445:
	shl.b32 	%r4975, %r266, 2;
	cvt.u64.u32 	%rd2705, %r4975;
	add.s64 	%rd2706, %rd127, %rd2705;
	mov.b32 	%r4976, 0;
	st.u32 	[%rd2706+32], %r4976;
	mov.b16 	%rs324, 0;
	st.u8 	[%rd2706+32], %rs324;
$L__BB9_446:
	setp.lt.s32 	%p1385, %r243, 1;
	@%p1385 bra 	$L__BB9_477;
	mul.wide.s32 	%rd130, %r247, 16;
	neg.s32 	%r13006, %r243;
	mov.b32 	%r13005, 0;
	mov.u32 	%r13007, %r13005;
$L__BB9_448:
	setp.ne.s32 	%p1386, %r213, -1;
	@%p1386 bra 	$L__BB9_450;
	mov.b32 	%r4994, 21352;
	st.u32 	[%rd1685], %r4994;
	mov.b16 	%rs1550, 0;
	bra.uni 	$L__BB9_462;
$L__BB9_450:
	ld.shared.u64 	%rd2707, [m_Local_$_0];
	add.s64 	%rd131, %rd2707, %rd107;
	ld.u32 	%r276, [%rd131+12];
	setp.lt.s32 	%p1387, %r13007, %r276;
	@%p1387 bra 	$L__BB9_461;
	ld.shared.u64 	%rd2708, [m_Local_$_1];
	atom.add.u64 	%rd2709, [%rd1], 48;
	add.s64 	%rd2710, %rd2709, 56;
	setp.lt.u64 	%p1388, %rd2710, %rd2708;
	shr.u64 	%rd132, %rd2709, 4;
	cvt.u32.u64 	%r13008, %rd132;
	setp.ne.s32 	%p1389, %r13008, -1;
	and.pred  	%p1390, %p1388, %p1389;
	@%p1390 bra 	$L__BB9_453;
	mov.b32 	%r4985, 21106;
	st.u32 	[%rd1685], %r4985;
	mov.b32 	%r13008, -1;
	mov.pred 	%p6284, 0;
	bra.uni 	$L__BB9_454;
$L__BB9_453:
	ld.shared.u64 	%rd2711, [m_Local_$_0];
	shl.b64 	%rd2712, %rd132, 32;
	shr.s64 	%rd2713, %rd2712, 28;
	add.s64 	%rd2714, %rd2711, %rd2713;
	mov.b16 	%rs325, 0;
	st.u8 	[%rd2714], %rs325;
	st.u8 	[%rd2714+1], %rs325;
	mov.b32 	%r4979, 3608;
	st.u32 	[%rd2714+4], %r4979;
	mov.b16 	%rs326, 1;
	st.u8 	[%rd2714+3], %rs326;
	mov.b32 	%r4980, 48;
	st.u32 	[%rd2714+8], %r4980;
	mov.b32 	%r4981, -1;
	st.u32 	[%rd2714+16], %r4981;
	ld.shared.u64 	%rd2715, [m_Local_$_0];
	add.s64 	%rd2716, %rd2715, %rd2713;
	mov.b32 	%r4982, 0;
	st.u32 	[%rd2716+32], %r4982;
	ld.shared.u64 	%rd2717, [m_Local_$_0];
	add.s64 	%rd2718, %rd2717, %rd2713;
	st.u32 	[%rd2718+36], %r4982;
	ld.shared.u64 	%rd2719, [m_Local_$_0];
	add.s64 	%rd2720, %rd2719, %rd2713;
	st.u32 	[%rd2720+40], %r4982;
	ld.u32 	%r4983, [%rd1685];
	setp.eq.s32 	%p6284, %r4983, 0;
$L__BB9_454:
	mov.b32 	%r13009, 0;
	not.pred 	%p1392, %p6284;
	@%p1392 bra 	$L__BB9_460;
	setp.ne.s32 	%p1393, %r13008, -1;
	@%p1393 bra 	$L__BB9_457;
	mov.b32 	%r4993, 21352;
	st.u32 	[%rd1685], %r4993;
	bra.uni 	$L__BB9_460;
$L__BB9_457:
	ld.shared.u64 	%rd2721, [m_Local_$_0];
	mul.wide.s32 	%rd133, %r13008, 16;
	add.s64 	%rd2722, %rd2721, %rd133;
	st.u32 	[%rd2722+40], %r276;
	ld.u32 	%r4988, [%rd1685];
	setp.ne.s32 	%p1394, %r4988, 0;
	@%p1394 bra 	$L__BB9_460;
	ld.shared.u64 	%rd2723, [m_Local_$_0];
	add.s64 	%rd2724, %rd2723, %rd133;
	st.u32 	[%rd2724+36], %r13007;
	ld.u32 	%r4990, [%rd1685];
	setp.ne.s32 	%p1395, %r4990, 0;
	@%p1395 bra 	$L__BB9_460;
	ld.shared.u64 	%rd2725, [m_Local_$_0];
	add.s64 	%rd2726, %rd2725, %rd133;
	st.u32 	[%rd2726+32], %r213;
	ld.u32 	%r4991, [%rd1685];
	setp.eq.s32 	%p1396, %r4991, 0;
	selp.b32 	%r13009, %r13008, 0, %p1396;
$L__BB9_460:
	st.u32 	[%rd1685], %r13009;
	mov.b16 	%rs1550, 0;
	bra.uni 	$L__BB9_462;
$L__BB9_461:
	cvt.u64.u32 	%rd2727, %r13005;
	add.s64 	%rd2728, %rd131, %rd2727;
	ld.u8 	%rs1550, [%rd2728+32];
$L__BB9_462:
	setp.ne.s32 	%p1397, %r247, -1;
	@%p1397 bra 	$L__BB9_464;
	mov.b32 	%r5011, 21352;
	st.u32 	[%rd1685], %r5011;
	bra.uni 	$L__BB9_476;
$L__BB9_464:
	ld.shared.u64 	%rd2729, [m_Local_$_0];
	add.s64 	%rd134, %rd2729, %rd130;
	ld.u32 	%r281, [%rd134+12];
	setp.lt.s32 	%p1398, %r13007, %r281;
	@%p1398 bra 	$L__BB9_475;
	ld.shared.u64 	%rd2730, [m_Local_$_1];
	atom.add.u64 	%rd2731, [%rd1], 48;
	add.s64 	%rd2732, %rd2731, 56;
	setp.lt.u64 	%p1399, %rd2732, %rd2730;
	shr.u64 	%rd135, %rd2731, 4;
	cvt.u32.u64 	%r13010, %rd135;
	setp.ne.s32 	%p1400, %r13010, -1;
	and.pred  	%p1401, %p1399, %p1400;
	@%p1401 bra 	$L__BB9_467;
	mov.b32 	%r5001, 21106;
	st.u32 	[%rd1685], %r5001;
	mov.b32 	%r13010, -1;
	mov.pred 	%p6285, 0;
	bra.uni 	$L__BB9_468;
$L__BB9_467:
	ld.shared.u64 	%rd2733, [m_Local_$_0];
	shl.b64 	%rd2734, %rd135, 32;
	shr.s64 	%rd2735, %rd2734, 28;
	add.s64 	%rd2736, %rd2733, %rd2735;
	mov.b16 	%rs329, 0;
	st.u8 	[%rd2736], %rs329;
	st.u8 	[%rd2736+1], %rs329;
	mov.b32 	%r4995, 3608;
	st.u32 	[%rd2736+4], %r4995;
	mov.b16 	%rs330, 1;
	st.u8 	[%rd2736+3], %rs330;
	mov.b32 	%r4996, 48;
	st.u32 	[%rd2736+8], %r4996;
	mov.b32 	%r4997, -1;
	st.u32 	[%rd2736+16], %r4997;
	ld.shared.u64 	%rd2737, [m_Local_$_0];
	add.s64 	%rd2738, %rd2737, %rd2735;
	mov.b32 	%r4998, 0;
	st.u32 	[%rd2738+32], %r4998;
	ld.shared.u64 	%rd2739, [m_Local_$_0];
	add.s64 	%rd2740, %rd2739, %rd2735;
	st.u32 	[%rd2740+36], %r4998;
	ld.shared.u64 	%rd2741, [m_Local_$_0];
	add.s64 	%rd2742, %rd2741, %rd2735;
	st.u32 	[%rd2742+40], %r4998;
	ld.u32 	%r4999, [%rd1685];
	setp.eq.s32 	%p6285, %r4999, 0;
$L__BB9_468:
	mov.b32 	%r13011, 0;
	not.pred 	%p1403, %p6285;
	@%p1403 bra 	$L__BB9_474;
	setp.ne.s32 	%p1404, %r13010, -1;
	@%p1404 bra 	$L__BB9_471;
	mov.b32 	%r5009, 21352;
	st.u32 	[%rd1685], %r5009;
	bra.uni 	$L__BB9_474;
$L__BB9_471:
	ld.shared.u64 	%rd2743, [m_Local_$_0];
	mul.wide.s32 	%rd136, %r13010, 16;
	add.s64 	%rd2744, %rd2743, %rd136;
	st.u32 	[%rd2744+40], %r281;
	ld.u32 	%r5004, [%rd1685];
	setp.ne.s32 	%p1405, %r5004, 0;
	@%p1405 bra 	$L__BB9_474;
	ld.shared.u64 	%rd2745, [m_Local_$_0];
	add.s64 	%rd2746, %rd2745, %rd136;
	st.u32 	[%rd2746+36], %r13007;
	ld.u32 	%r5006, [%rd1685];
	setp.ne.s32 	%p1406, %r5006, 0;
	@%p1406 bra 	$L__BB9_474;
	ld.shared.u64 	%rd2747, [m_Local_$_0];
	add.s64 	%rd2748, %rd2747, %rd136;
	st.u32 	[%rd2748+32], %r247;
	ld.u32 	%r5007, [%rd1685];
	setp.eq.s32 	%p1407, %r5007, 0;
	selp.b32 	%r13011, %r13010, 0, %p1407;
$L__BB9_474:
	st.u32 	[%rd1685], %r13011;
	bra.uni 	$L__BB9_476;
$L__BB9_475:
	cvt.u64.u32 	%rd2749, %r13005;
	add.s64 	%rd2750, %rd134, %rd2749;
	mov.b32 	%r5010, 0;
	st.u32 	[%rd2750+32], %r5010;
	st.u8 	[%rd2750+32], %rs1550;
$L__BB9_476:
	add.s32 	%r13007, %r13007, 1;
	add.s32 	%r13006, %r13006, 1;
	setp.ne.s32 	%p1408, %r13006, 0;
	add.s32 	%r13005, %r13005, 4;
	@%p1408 bra 	$L__BB9_448;
$L__BB9_477:
	ld.shared.u64 	%rd2751, [m_Local_$_0];
	add.s64 	%rd2752, %rd2751, %rd118;
	st.u32 	[%rd2752+32], %r247;
	ld.shared.u64 	%rd2753, [m_Local_$_0];
	add.s64 	%rd2754, %rd2753, %rd118;
	st.u32 	[%rd2754+40], %r243;
	ld.shared.u64 	%rd2755, [m_Local_$_0];
	add.s64 	%rd2756, %rd2755, %rd118;
	mov.b32 	%r5012, 0;
	st.u32 	[%rd2756+48], %r5012;
	bra.uni 	$L__BB9_652;
$L__BB9_478:
	neg.s32 	%r13030, %r4108;
	mov.b32 	%r13015, 0;
	mov.u32 	%r13013, %r13015;
$L__BB9_479:
	ld.shared.u64 	%rd137, [m_Local_$_0];
	ld.u32 	%r292, [%rd137+8];
	setp.ne.s32 	%p1140, %r292, -1;
	@%p1140 bra 	$L__BB9_481;
	mov.b32 	%r13015, 21352;
	st.u32 	[%rd1685], %r13015;
	mov.b32 	%r13017, 0;
	mov.pred 	%p6287, 0;
	bra.uni 	$L__BB9_493;
$L__BB9_481:
	mul.wide.s32 	%rd2263, %r292, 16;
	add.s64 	%rd138, %rd137, %rd2263;
	ld.u32 	%r293, [%rd138+12];
	setp.lt.s32 	%p1141, %r13013, %r293;
	@%p1141 bra 	$L__BB9_492;
	ld.shared.u64 	%rd2264, [m_Local_$_1];
	atom.add.u64 	%rd2265, [%rd1], 48;
	add.s64 	%rd2266, %rd2265, 56;
	setp.lt.u64 	%p1142, %rd2266, %rd2264;
	shr.u64 	%rd139, %rd2265, 4;
	cvt.u32.u64 	%r13014, %rd139;
	setp.ne.s32 	%p1143, %r13014, -1;
	and.pred  	%p1144, %p1142, %p1143;
	@%p1144 bra 	$L__BB9_484;
	mov.b32 	%r4589, 21106;
	st.u32 	[%rd1685], %r4589;
	mov.b32 	%r13014, -1;
	mov.pred 	%p6286, 0;
	bra.uni 	$L__BB9_485;
$L__BB9_484:
	ld.shared.u64 	%rd2267, [m_Local_$_0];
	shl.b64 	%rd2268, %rd139, 32;
	shr.s64 	%rd2269, %rd2268, 28;
	add.s64 	%rd2270, %rd2267, %rd2269;
	mov.b16 	%rs260, 0;
	st.u8 	[%rd2270], %rs260;
	st.u8 	[%rd2270+1], %rs260;
	mov.b32 	%r4583, 3608;
	st.u32 	[%rd2270+4], %r4583;
	mov.b16 	%rs261, 1;
	st.u8 	[%rd2270+3], %rs261;
	mov.b32 	%r4584, 48;
	st.u32 	[%rd2270+8], %r4584;
	mov.b32 	%r4585, -1;
	st.u32 	[%rd2270+16], %r4585;
	ld.shared.u64 	%rd2271, [m_Local_$_0];
	add.s64 	%rd2272, %rd2271, %rd2269;
	mov.b32 	%r4586, 0;
	st.u32 	[%rd2272+32], %r4586;
	ld.shared.u64 	%rd2273, [m_Local_$_0];
	add.s64 	%rd2274, %rd2273, %rd2269;
	st.u32 	[%rd2274+36], %r4586;
	ld.shared.u64 	%rd2275, [m_Local_$_0];
	add.s64 	%rd2276, %rd2275, %rd2269;
	st.u32 	[%rd2276+40], %r4586;
	ld.u32 	%r4587, [%rd1685];
	setp.eq.s32 	%p6286, %r4587, 0;
$L__BB9_485:
	mov.b32 	%r13015, 0;
	not.pred 	%p1146, %p6286;
	@%p1146 bra 	$L__BB9_491;
	setp.ne.s32 	%p1147, %r13014, -1;
	@%p1147 bra 	$L__BB9_488;
	mov.b32 	%r4597, 21352;
	st.u32 	[%rd1685], %r4597;
	bra.uni 	$L__BB9_491;
$L__BB9_488:
	ld.shared.u64 	%rd2277, [m_Local_$_0];
	mul.wide.s32 	%rd140, %r13014, 16;
	add.s64 	%rd2278, %rd2277, %rd140;
	st.u32 	[%rd2278+40], %r293;
	ld.u32 	%r4592, [%rd1685];
	setp.ne.s32 	%p1148, %r4592, 0;
	@%p1148 bra 	$L__BB9_491;
	ld.shared.u64 	%rd2279, [m_Local_$_0];
	add.s64 	%rd2280, %rd2279, %rd140;
	st.u32 	[%rd2280+36], %r13013;
	ld.u32 	%r4594, [%rd1685];
	setp.ne.s32 	%p1149, %r4594, 0;
	@%p1149 bra 	$L__BB9_491;
	ld.shared.u64 	%rd2281, [m_Local_$_0];
	add.s64 	%rd2282, %rd2281, %rd140;
	st.u32 	[%rd2282+32], %r292;
	ld.u32 	%r4595, [%rd1685];
	setp.eq.s32 	%p1150, %r4595, 0;
	selp.b32 	%r13015, %r13014, 0, %p1150;
$L__BB9_491:
	st.u32 	[%rd1685], %r13015;
	setp.eq.s32 	%p6287, %r13015, 0;
	mov.b32 	%r13017, 0;
	bra.uni 	$L__BB9_493;
$L__BB9_492:
	shl.b32 	%r4599, %r13013, 2;
	cvt.u64.u32 	%rd2283, %r4599;
	add.s64 	%rd2284, %rd138, %rd2283;
	ld.u32 	%r13017, [%rd2284+32];
	mov.pred 	%p6287, -1;
$L__BB9_493:
	mov.b32 	%r13018, 1;
	not.pred 	%p1153, %p6287;
	@%p1153 bra 	$L__BB9_496;
	setp.lt.s32 	%p1154, %r13017, %r13030;
	@%p1154 bra 	$L__BB9_6368;
	add.s32 	%r13018, %r13013, 2;
$L__BB9_496:
	setp.ne.s32 	%p1155, %r13015, 0;
	mov.b32 	%r13054, 0;
	@%p1155 bra 	$L__BB9_652;
	shl.b32 	%r4604, %r13018, 2;
	add.s32 	%r4605, %r4604, 32;
	shr.s32 	%r4606, %r4605, 31;
	shr.u32 	%r4607, %r4606, 29;
	add.s32 	%r4608, %r4605, %r4607;
	and.b32  	%r4609, %r4608, -8;
	sub.s32 	%r4610, %r4605, %r4609;
	setp.eq.s32 	%p1156, %r4610, 0;
	sub.s32 	%r4611, %r4604, %r4610;
	add.s32 	%r4612, %r4611, 40;
	selp.b32 	%r304, %r4605, %r4612, %p1156;
	ld.shared.u64 	%rd141, [m_Local_$_1];
	and.b32  	%r4613, %r304, 12;
	setp.eq.s32 	%p1157, %r4613, 0;
	mov.u32 	%r13019, %r304;
	@%p1157 bra 	$L__BB9_499;
	shr.s32 	%r4614, %r304, 31;
	shr.u32 	%r4615, %r4614, 28;
	add.s32 	%r4616, %r304, %r4615;
	and.b32  	%r4617, %r4616, -16;
	add.s32 	%r13019, %r4617, 16;
$L__BB9_499:
	cvt.s64.s32 	%rd2285, %r13019;
	atom.add.u64 	%rd2286, [%rd1], %rd2285;
	cvt.s64.s32 	%rd2287, %r304;
	add.s64 	%rd2288, %rd2287, %rd2286;
	add.s64 	%rd2289, %rd2288, 8;
	setp.lt.u64 	%p1158, %rd2289, %rd141;
	shr.u64 	%rd2290, %rd2286, 4;
	cvt.u32.u64 	%r4618, %rd2290;
	selp.b32 	%r307, %r4618, -1, %p1158;
	setp.ne.s32 	%p1159, %r307, -1;
	@%p1159 bra 	$L__BB9_501;
	mov.b32 	%r4673, 21352;
	st.u32 	[%rd1685], %r4673;
	bra.uni 	$L__BB9_539;
$L__BB9_501:
	ld.shared.u64 	%rd2291, [m_Local_$_0];
	mul.wide.s32 	%rd142, %r307, 16;
	add.s64 	%rd2292, %rd2291, %rd142;
	mov.b16 	%rs262, 0;
	st.u8 	[%rd2292], %rs262;
	st.u8 	[%rd2292+1], %rs262;
	mov.b32 	%r4620, 4335;
	st.u32 	[%rd2292+4], %r4620;
	mov.b16 	%rs263, 1;
	st.u8 	[%rd2292+3], %rs263;
	st.u32 	[%rd2292+8], %r304;
	st.u32 	[%rd2292+12], %r13018;
	max.s32 	%r308, %r13018, 1;
	setp.lt.s32 	%p1160, %r13018, 2;
	mov.b32 	%r328, 0;
	@%p1160 bra 	$L__BB9_527;
	and.b32  	%r328, %r308, 2147483646;
	neg.s32 	%r13021, %r328;
	mov.b32 	%r13020, 0;
	mov.u32 	%r13022, %r13020;
$L__BB9_503:
	add.s32 	%r314, %r13022, 1;
	ld.shared.u64 	%rd2293, [m_Local_$_0];
	add.s64 	%rd143, %rd2293, %rd142;
	ld.u32 	%r315, [%rd143+12];
	setp.lt.s32 	%p1161, %r13022, %r315;
	@%p1161 bra 	$L__BB9_514;
	ld.shared.u64 	%rd2294, [m_Local_$_1];
	atom.add.u64 	%rd2295, [%rd1], 48;
	add.s64 	%rd2296, %rd2295, 56;
	setp.lt.u64 	%p1162, %rd2296, %rd2294;
	shr.u64 	%rd144, %rd2295, 4;
	cvt.u32.u64 	%r13023, %rd144;
	setp.ne.s32 	%p1163, %r13023, -1;
	and.pred  	%p1164, %p1162, %p1163;
	@%p1164 bra 	$L__BB9_506;
	mov.b32 	%r4628, 21106;
	st.u32 	[%rd1685], %r4628;
	mov.b32 	%r13023, -1;
	mov.pred 	%p6288, 0;
	bra.uni 	$L__BB9_507;
$L__BB9_506:
	ld.shared.u64 	%rd2297, [m_Local_$_0];
	shl.b64 	%rd2298, %rd144, 32;
	shr.s64 	%rd2299, %rd2298, 28;
	add.s64 	%rd2300, %rd2297, %rd2299;
	mov.b16 	%rs264, 0;
	st.u8 	[%rd2300], %rs264;
	st.u8 	[%rd2300+1], %rs264;
	mov.b32 	%r4622, 3608;
	st.u32 	[%rd2300+4], %r4622;
	mov.b16 	%rs265, 1;
	st.u8 	[%rd2300+3], %rs265;
	mov.b32 	%r4623, 48;
	st.u32 	[%rd2300+8], %r4623;
	mov.b32 	%r4624, -1;
	st.u32 	[%rd2300+16], %r4624;
	ld.shared.u64 	%rd2301, [m_Local_$_0];
	add.s64 	%rd2302, %rd2301, %rd2299;
	mov.b32 	%r4625, 0;
	st.u32 	[%rd2302+32], %r4625;
	ld.shared.u64 	%rd2303, [m_Local_$_0];
	add.s64 	%rd2304, %rd2303, %rd2299;
	st.u32 	[%rd2304+36], %r4625;
	ld.shared.u64 	%rd2305, [m_Local_$_0];
	add.s64 	%rd2306, %rd2305, %rd2299;
	st.u32 	[%rd2306+40], %r4625;
	ld.u32 	%r4626, [%rd1685];
	setp.eq.s32 	%p6288, %r4626, 0;
$L__BB9_507:
	mov.b32 	%r13024, 0;
	not.pred 	%p1166, %p6288;
	@%p1166 bra 	$L__BB9_513;
	setp.ne.s32 	%p1167, %r13023, -1;
	@%p1167 bra 	$L__BB9_510;
	mov.b32 	%r4636, 21352;
	st.u32 	[%rd1685], %r4636;
	bra.uni 	$L__BB9_513;
$L__BB9_510:
	ld.shared.u64 	%rd2307, [m_Local_$_0];
	mul.wide.s32 	%rd145, %r13023, 16;
	add.s64 	%rd2308, %rd2307, %rd145;
	st.u32 	[%rd2308+40], %r315;
	ld.u32 	%r4631, [%rd1685];
	setp.ne.s32 	%p1168, %r4631, 0;
	@%p1168 bra 	$L__BB9_513;
	ld.shared.u64 	%rd2309, [m_Local_$_0];
	add.s64 	%rd2310, %rd2309, %rd145;
	st.u32 	[%rd2310+36], %r13022;
	ld.u32 	%r4633, [%rd1685];
	setp.ne.s32 	%p1169, %r4633, 0;
	@%p1169 bra 	$L__BB9_513;
	ld.shared.u64 	%rd2311, [m_Local_$_0];
	add.s64 	%rd2312, %rd2311, %rd145;
	st.u32 	[%rd2312+32], %r307;
	ld.u32 	%r4634, [%rd1685];
	setp.eq.s32 	%p1170, %r4634, 0;
	selp.b32 	%r13024, %r13023, 0, %p1170;
$L__BB9_513:
	st.u32 	[%rd1685], %r13024;
	bra.uni 	$L__BB9_515;
$L__BB9_514:
	cvt.u64.u32 	%rd2313, %r13020;
	add.s64 	%rd2314, %rd143, %rd2313;
	mov.b32 	%r4637, 0;
	st.u32 	[%rd2314+32], %r4637;
	mov.b16 	%rs266, 0;
	st.u8 	[%rd2314+32], %rs266;
$L__BB9_515:
	ld.shared.u64 	%rd2315, [m_Local_$_0];
	add.s64 	%rd146, %rd2315, %rd142;
	ld.u32 	%r320, [%rd146+12];
	setp.lt.s32 	%p1171, %r314, %r320;
	@%p1171 bra 	$L__BB9_525;
	ld.shared.u64 	%rd2316, [m_Local_$_1];
	atom.add.u64 	%rd2317, [%rd1], 48;
	add.s64 	%rd2318, %rd2317, 56;
	setp.ge.u64 	%p1172, %rd2318, %rd2316;
	shr.u64 	%rd147, %rd2317, 4;
	cvt.u32.u64 	%r13025, %rd147;
	setp.eq.s32 	%p1173, %r13025, -1;
	or.pred  	%p1174, %p1172, %p1173;
	@%p1174 bra 	$L__BB9_518;
	ld.shared.u64 	%rd2319, [m_Local_$_0];
	shl.b64 	%rd2320, %rd147, 32;
	shr.s64 	%rd2321, %rd2320, 28;
	add.s64 	%rd2322, %rd2319, %rd2321;
	mov.b16 	%rs267, 0;
	st.u8 	[%rd2322], %rs267;
	st.u8 	[%rd2322+1], %rs267;
	mov.b32 	%r4638, 3608;
	st.u32 	[%rd2322+4], %r4638;
	mov.b16 	%rs268, 1;
	st.u8 	[%rd2322+3], %rs268;
	mov.b32 	%r4639, 48;
	st.u32 	[%rd2322+8], %r4639;
	mov.b32 	%r4640, -1;
	st.u32 	[%rd2322+16], %r4640;
	ld.shared.u64 	%rd2323, [m_Local_$_0];
	add.s64 	%rd2324, %rd2323, %rd2321;
	mov.b32 	%r4641, 0;
	st.u32 	[%rd2324+32], %r4641;
	ld.shared.u64 	%rd2325, [m_Local_$_0];
	add.s64 	%rd2326, %rd2325, %rd2321;
	st.u32 	[%rd2326+36], %r4641;
	ld.shared.u64 	%rd2327, [m_Local_$_0];
	add.s64 	%rd2328, %rd2327, %rd2321;
	st.u32 	[%rd2328+40], %r4641;
	ld.u32 	%r4642, [%rd1685];
	setp.eq.s32 	%p6289, %r4642, 0;
	bra.uni 	$L__BB9_519;
$L__BB9_518:
	mov.b32 	%r4644, 21106;
	st.u32 	[%rd1685], %r4644;
	mov.b32 	%r13025, -1;
	mov.pred 	%p6289, 0;
$L__BB9_519:
	mov.b32 	%r13026, 0;
	not.pred 	%p1176, %p6289;
	@%p1176 bra 	$L__BB9_524;
	setp.eq.s32 	%p1177, %r13025, -1;
	@%p1177 bra 	$L__BB9_6369;
	ld.shared.u64 	%rd2329, [m_Local_$_0];
	mul.wide.s32 	%rd148, %r13025, 16;
	add.s64 	%rd2330, %rd2329, %rd148;
	st.u32 	[%rd2330+40], %r320;
	ld.u32 	%r4647, [%rd1685];
	setp.eq.s32 	%p1178, %r4647, 0;
	@%p1178 bra 	$L__BB9_522;
	bra.uni 	$L__BB9_524;
$L__BB9_522:
	ld.shared.u64 	%rd2331, [m_Local_$_0];
	add.s64 	%rd2332, %rd2331, %rd148;
	st.u32 	[%rd2332+36], %r314;
	ld.u32 	%r4649, [%rd1685];
	setp.ne.s32 	%p1179, %r4649, 0;
	@%p1179 bra 	$L__BB9_524;
	ld.shared.u64 	%rd2333, [m_Local_$_0];
	add.s64 	%rd2334, %rd2333, %rd148;
	st.u32 	[%rd2334+32], %r307;
	ld.u32 	%r4650, [%rd1685];
	setp.eq.s32 	%p1180, %r4650, 0;
	selp.b32 	%r13026, %r13025, 0, %p1180;
$L__BB9_524:
	st.u32 	[%rd1685], %r13026;
	bra.uni 	$L__BB9_526;
$L__BB9_525:
	add.s32 	%r4653, %r13020, 4;
	cvt.u64.u32 	%rd2335, %r4653;
	add.s64 	%rd2336, %rd146, %rd2335;
	mov.b32 	%r4654, 0;
	st.u32 	[%rd2336+32], %r4654;
	mov.b16 	%rs269, 0;
	st.u8 	[%rd2336+32], %rs269;
$L__BB9_526:
	add.s32 	%r13022, %r13022, 2;
	add.s32 	%r13021, %r13021, 2;
	add.s32 	%r13020, %r13020, 8;
	setp.ne.s32 	%p1181, %r13021, 0;
	@%p1181 bra 	$L__BB9_503;
$L__BB9_527:
	and.b32  	%r4655, %r308, 1;
	setp.eq.b32 	%p1182, %r4655, 1;
	not.pred 	%p1183, %p1182;
	@%p1183 bra 	$L__BB9_539;
	ld.shared.u64 	%rd2337, [m_Local_$_0];
	add.s64 	%rd149, %rd2337, %rd142;
	ld.u32 	%r329, [%rd149+12];
	setp.lt.s32 	%p1184, %r328, %r329;
	@%p1184 bra 	$L__BB9_538;
	ld.shared.u64 	%rd2338, [m_Local_$_1];
	atom.add.u64 	%rd2339, [%rd1], 48;
	add.s64 	%rd2340, %rd2339, 56;
	setp.ge.u64 	%p1185, %rd2340, %rd2338;
	shr.u64 	%rd150, %rd2339, 4;
	cvt.u32.u64 	%r13028, %rd150;
	setp.eq.s32 	%p1186, %r13028, -1;
	or.pred  	%p1187, %p1185, %p1186;
	@%p1187 bra 	$L__BB9_531;
	ld.shared.u64 	%rd2341, [m_Local_$_0];
	shl.b64 	%rd2342, %rd150, 32;
	shr.s64 	%rd2343, %rd2342, 28;
	add.s64 	%rd2344, %rd2341, %rd2343;
	mov.b16 	%rs270, 0;
	st.u8 	[%rd2344], %rs270;
	st.u8 	[%rd2344+1], %rs270;
	mov.b32 	%r4656, 3608;
	st.u32 	[%rd2344+4], %r4656;
	mov.b16 	%rs271, 1;
	st.u8 	[%rd2344+3], %rs271;
	mov.b32 	%r4657, 48;
	st.u32 	[%rd2344+8], %r4657;
	mov.b32 	%r4658, -1;
	st.u32 	[%rd2344+16], %r4658;
	ld.shared.u64 	%rd2345, [m_Local_$_0];
	add.s64 	%rd2346, %rd2345, %rd2343;
	mov.b32 	%r4659, 0;
	st.u32 	[%rd2346+32], %r4659;
	ld.shared.u64 	%rd2347, [m_Local_$_0];
	add.s64 	%rd2348, %rd2347, %rd2343;
	st.u32 	[%rd2348+36], %r4659;
	ld.shared.u64 	%rd2349, [m_Local_$_0];
	add.s64 	%rd2350, %rd2349, %rd2343;
	st.u32 	[%rd2350+40], %r4659;
	ld.u32 	%r4660, [%rd1685];
	setp.eq.s32 	%p6290, %r4660, 0;
	bra.uni 	$L__BB9_532;
$L__BB9_531:
	mov.b32 	%r4662, 21106;
	st.u32 	[%rd1685], %r4662;
	mov.b32 	%r13028, -1;
	mov.pred 	%p6290, 0;
$L__BB9_532:
	mov.b32 	%r13029, 0;
	not.pred 	%p1189, %p6290;
	@%p1189 bra 	$L__BB9_537;
	setp.eq.s32 	%p1190, %r13028, -1;
	@%p1190 bra 	$L__BB9_6370;
	ld.shared.u64 	%rd2351, [m_Local_$_0];
	mul.wide.s32 	%rd151, %r13028, 16;
	add.s64 	%rd2352, %rd2351, %rd151;
	st.u32 	[%rd2352+40], %r329;
	ld.u32 	%r4665, [%rd1685];
	setp.eq.s32 	%p1191, %r4665, 0;
	@%p1191 bra 	$L__BB9_535;
	bra.uni 	$L__BB9_537;
$L__BB9_535:
	ld.shared.u64 	%rd2353, [m_Local_$_0];
	add.s64 	%rd2354, %rd2353, %rd151;
	st.u32 	[%rd2354+36], %r328;
	ld.u32 	%r4667, [%rd1685];
	setp.ne.s32 	%p1192, %r4667, 0;
	@%p1192 bra 	$L__BB9_537;
	ld.shared.u64 	%rd2355, [m_Local_$_0];
	add.s64 	%rd2356, %rd2355, %rd151;
	st.u32 	[%rd2356+32], %r307;
	ld.u32 	%r4668, [%rd1685];
	setp.eq.s32 	%p1193, %r4668, 0;
	selp.b32 	%r13029, %r13028, 0, %p1193;
$L__BB9_537:
	st.u32 	[%rd1685], %r13029;
	bra.uni 	$L__BB9_539;
$L__BB9_538:
	shl.b32 	%r4671, %r328, 2;
	cvt.u64.u32 	%rd2357, %r4671;
	add.s64 	%rd2358, %rd149, %rd2357;
	mov.b32 	%r4672, 0;
	st.u32 	[%rd2358+32], %r4672;
	mov.b16 	%rs272, 0;
	st.u8 	[%rd2358+32], %rs272;
$L__BB9_539:
	mul.wide.s32 	%rd152, %r307, 16;
	mov.u32 	%r13031, %r13018;
$L__BB9_540:
	mov.u32 	%r13044, %r13031;
	mov.u32 	%r13043, %r13030;
	setp.gt.s32 	%p1194, %r13043, 65535;
	@%p1194 bra 	$L__BB9_541;
	bra.uni 	$L__BB9_601;
$L__BB9_541:
	mul.hi.u32 	%r4674, %r13043, 1374389535;
	shr.u32 	%r13030, %r4674, 5;
	and.b32  	%r4675, %r4674, 2147483616;
	shl.b32 	%r4676, %r13030, 6;
	add.s32 	%r4677, %r4675, %r4676;
	shl.b32 	%r4678, %r13030, 2;
	add.s32 	%r4679, %r4677, %r4678;
	sub.s32 	%r337, %r13043, %r4679;
	ld.shared.u64 	%rd153, [m_Local_$_0];
	ld.u32 	%r338, [%rd153+16];
	shl.b32 	%r339, %r337, 2;
	setp.ne.s32 	%p1195, %r338, -1;
	@%p1195 bra 	$L__BB9_543;
	mov.b32 	%r13033, 21352;
	st.u32 	[%rd1685], %r13033;
	mov.b16 	%rs1551, 0;
	bra.uni 	$L__BB9_555;
$L__BB9_543:
	mul.wide.s32 	%rd2359, %r338, 16;
	add.s64 	%rd154, %rd153, %rd2359;
	ld.u32 	%r340, [%rd154+12];
	setp.lt.s32 	%p1196, %r337, %r340;
	@%p1196 bra 	$L__BB9_554;
	ld.shared.u64 	%rd2360, [m_Local_$_1];
	atom.add.u64 	%rd2361, [%rd1], 48;
	add.s64 	%rd2362, %rd2361, 56;
	setp.lt.u64 	%p1197, %rd2362, %rd2360;
	shr.u64 	%rd155, %rd2361, 4;
	cvt.u32.u64 	%r13032, %rd155;
	setp.ne.s32 	%p1198, %r13032, -1;
	and.pred  	%p1199, %p1197, %p1198;
	@%p1199 bra 	$L__BB9_546;
	mov.b32 	%r4686, 21106;
	st.u32 	[%rd1685], %r4686;
	mov.b32 	%r13032, -1;
	mov.pred 	%p6291, 0;
	bra.uni 	$L__BB9_547;
$L__BB9_546:
	ld.shared.u64 	%rd2363, [m_Local_$_0];
	shl.b64 	%rd2364, %rd155, 32;
	shr.s64 	%rd2365, %rd2364, 28;
	add.s64 	%rd2366, %rd2363, %rd2365;
	mov.b16 	%rs273, 0;
	st.u8 	[%rd2366], %rs273;
	st.u8 	[%rd2366+1], %rs273;
	mov.b32 	%r4680, 3608;
	st.u32 	[%rd2366+4], %r4680;
	mov.b16 	%rs274, 1;
	st.u8 	[%rd2366+3], %rs274;
	mov.b32 	%r4681, 48;
	st.u32 	[%rd2366+8], %r4681;
	mov.b32 	%r4682, -1;
	st.u32 	[%rd2366+16], %r4682;
	ld.shared.u64 	%rd2367, [m_Local_$_0];
	add.s64 	%rd2368, %rd2367, %rd2365;
	mov.b32 	%r4683, 0;
	st.u32 	[%rd2368+32], %r4683;
	ld.shared.u64 	%rd2369, [m_Local_$_0];
	add.s64 	%rd2370, %rd2369, %rd2365;
	st.u32 	[%rd2370+36], %r4683;
	ld.shared.u64 	%rd2371, [m_Local_$_0];
	add.s64 	%rd2372, %rd2371, %rd2365;
	st.u32 	[%rd2372+40], %r4683;
	ld.u32 	%r4684, [%rd1685];
	setp.eq.s32 	%p6291, %r4684, 0;
$L__BB9_547:
	mov.b32 	%r13033, 0;
	not.pred 	%p1201, %p6291;
	@%p1201 bra 	$L__BB9_553;
	setp.ne.s32 	%p1202, %r13032, -1;
	@%p1202 bra 	$L__BB9_550;
	mov.b32 	%r4694, 21352;
	st.u32 	[%rd1685], %r4694;
	bra.uni 	$L__BB9_553;
$L__BB9_550:
	ld.shared.u64 	%rd2373, [m_Local_$_0];
	mul.wide.s32 	%rd156, %r13032, 16;
	add.s64 	%rd2374, %rd2373, %rd156;
	st.u32 	[%rd2374+40], %r340;
	ld.u32 	%r4689, [%rd1685];
	setp.ne.s32 	%p1203, %r4689, 0;
	@%p1203 bra 	$L__BB9_553;
	ld.shared.u64 	%rd2375, [m_Local_$_0];
	add.s64 	%rd2376, %rd2375, %rd156;
	st.u32 	[%rd2376+36], %r337;
	ld.u32 	%r4691, [%rd1685];
	setp.ne.s32 	%p1204, %r4691, 0;
	@%p1204 bra 	$L__BB9_553;
	ld.shared.u64 	%rd2377, [m_Local_$_0];
	add.s64 	%rd2378, %rd2377, %rd156;
	st.u32 	[%rd2378+32], %r338;
	ld.u32 	%r4692, [%rd1685];
	setp.eq.s32 	%p1205, %r4692, 0;
	selp.b32 	%r13033, %r13032, 0, %p1205;
$L__BB9_553:
	st.u32 	[%rd1685], %r13033;
	mov.b16 	%rs1551, 0;
	bra.uni 	$L__BB9_555;
$L__BB9_554:
	cvt.u64.u32 	%rd2379, %r339;
	add.s64 	%rd2380, %rd154, %rd2379;
	ld.u8 	%rs1551, [%rd2380+32];
	ld.u32 	%r13033, [%rd1685];
$L__BB9_555:
	setp.ne.s32 	%p1206, %r13033, 0;
	mov.b32 	%r13053, 21352;
	@%p1206 bra 	$L__BB9_646;
	setp.ne.s32 	%p1207, %r307, -1;
	add.s32 	%r347, %r13044, -1;
	@%p1207 bra 	$L__BB9_558;
	mov.b32 	%r13036, 21352;
	st.u32 	[%rd1685], %r13036;
	bra.uni 	$L__BB9_570;
$L__BB9_558:
	ld.shared.u64 	%rd2381, [m_Local_$_0];
	add.s64 	%rd157, %rd2381, %rd152;
	ld.u32 	%r4697, [%rd157+12];
	setp.gt.s32 	%p1208, %r13044, 0;
	setp.le.s32 	%p1209, %r13044, %r4697;
	and.pred  	%p1210, %p1208, %p1209;
	@%p1210 bra 	$L__BB9_569;
	ld.shared.u64 	%rd2384, [m_Local_$_1];
	atom.add.u64 	%rd2385, [%rd1], 48;
	add.s64 	%rd2386, %rd2385, 56;
	setp.lt.u64 	%p1211, %rd2386, %rd2384;
	shr.u64 	%rd158, %rd2385, 4;
	cvt.u32.u64 	%r13035, %rd158;
	setp.ne.s32 	%p1212, %r13035, -1;
	and.pred  	%p1213, %p1211, %p1212;
	@%p1213 bra 	$L__BB9_561;
	mov.b32 	%r4706, 21106;
	st.u32 	[%rd1685], %r4706;
	mov.b32 	%r13035, -1;
	mov.pred 	%p6292, 0;
	bra.uni 	$L__BB9_562;
$L__BB9_561:
	ld.shared.u64 	%rd2387, [m_Local_$_0];
	shl.b64 	%rd2388, %rd158, 32;
	shr.s64 	%rd2389, %rd2388, 28;
	add.s64 	%rd2390, %rd2387, %rd2389;
	mov.b16 	%rs277, 0;
	st.u8 	[%rd2390], %rs277;
	st.u8 	[%rd2390+1], %rs277;
	mov.b32 	%r4700, 3608;
	st.u32 	[%rd2390+4], %r4700;
	mov.b16 	%rs278, 1;
	st.u8 	[%rd2390+3], %rs278;
	mov.b32 	%r4701, 48;
	st.u32 	[%rd2390+8], %r4701;
	mov.b32 	%r4702, -1;
	st.u32 	[%rd2390+16], %r4702;
	ld.shared.u64 	%rd2391, [m_Local_$_0];
	add.s64 	%rd2392, %rd2391, %rd2389;
	mov.b32 	%r4703, 0;
	st.u32 	[%rd2392+32], %r4703;
	ld.shared.u64 	%rd2393, [m_Local_$_0];
	add.s64 	%rd2394, %rd2393, %rd2389;
	st.u32 	[%rd2394+36], %r4703;
	ld.shared.u64 	%rd2395, [m_Local_$_0];
	add.s64 	%rd2396, %rd2395, %rd2389;
	st.u32 	[%rd2396+40], %r4703;
	ld.u32 	%r4704, [%rd1685];
	setp.eq.s32 	%p6292, %r4704, 0;
$L__BB9_562:
	mov.b32 	%r13036, 0;
	not.pred 	%p1215, %p6292;
	@%p1215 bra 	$L__BB9_568;
	setp.ne.s32 	%p1216, %r13035, -1;
	@%p1216 bra 	$L__BB9_565;
	mov.b32 	%r4714, 21352;
	st.u32 	[%rd1685], %r4714;
	bra.uni 	$L__BB9_568;
$L__BB9_565:
	ld.shared.u64 	%rd2397, [m_Local_$_0];
	mul.wide.s32 	%rd159, %r13035, 16;
	add.s64 	%rd2398, %rd2397, %rd159;
	st.u32 	[%rd2398+40], %r4697;
	ld.u32 	%r4709, [%rd1685];
	setp.ne.s32 	%p1217, %r4709, 0;
	@%p1217 bra 	$L__BB9_568;
	ld.shared.u64 	%rd2399, [m_Local_$_0];
	add.s64 	%rd2400, %rd2399, %rd159;
	st.u32 	[%rd2400+36], %r347;
	ld.u32 	%r4711, [%rd1685];
	setp.ne.s32 	%p1218, %r4711, 0;
	@%p1218 bra 	$L__BB9_568;
	ld.shared.u64 	%rd2401, [m_Local_$_0];
	add.s64 	%rd2402, %rd2401, %rd159;
	st.u32 	[%rd2402+32], %r307;
	ld.u32 	%r4712, [%rd1685];
	setp.eq.s32 	%p1219, %r4712, 0;
	selp.b32 	%r13036, %r13035, 0, %p1219;
$L__BB9_568:
	st.u32 	[%rd1685], %r13036;
	bra.uni 	$L__BB9_570;
$L__BB9_569:
	shl.b32 	%r4698, %r347, 2;
	cvt.u64.u32 	%rd2382, %r4698;
	add.s64 	%rd2383, %rd157, %rd2382;
	mov.b32 	%r4699, 0;
	st.u32 	[%rd2383+32], %r4699;
	st.u8 	[%rd2383+32], %rs1551;
	ld.u32 	%r13036, [%rd1685];
$L__BB9_570:
	setp.ne.s32 	%p1220, %r13036, 0;
	@%p1220 bra 	$L__BB9_646;
	ld.shared.u64 	%rd160, [m_Local_$_0];
	ld.u32 	%r355, [%rd160+20];
	setp.ne.s32 	%p1221, %r355, -1;
	@%p1221 bra 	$L__BB9_573;
	mov.b32 	%r4732, 21352;
	st.u32 	[%rd1685], %r4732;
	mov.b16 	%rs1552, 0;
	mov.pred 	%p6294, 0;
	bra.uni 	$L__BB9_585;
$L__BB9_573:
	mul.wide.s32 	%rd2403, %r355, 16;
	add.s64 	%rd161, %rd160, %rd2403;
	ld.u32 	%r356, [%rd161+12];
	setp.lt.s32 	%p1222, %r337, %r356;
	@%p1222 bra 	$L__BB9_584;
	ld.shared.u64 	%rd2404, [m_Local_$_1];
	atom.add.u64 	%rd2405, [%rd1], 48;
	add.s64 	%rd2406, %rd2405, 56;
	setp.lt.u64 	%p1223, %rd2406, %rd2404;
	shr.u64 	%rd162, %rd2405, 4;
	cvt.u32.u64 	%r13038, %rd162;
	setp.ne.s32 	%p1224, %r13038, -1;
	and.pred  	%p1225, %p1223, %p1224;
	@%p1225 bra 	$L__BB9_576;
	mov.b32 	%r4723, 21106;
	st.u32 	[%rd1685], %r4723;
	mov.b32 	%r13038, -1;
	mov.pred 	%p6293, 0;
	bra.uni 	$L__BB9_577;
$L__BB9_576:
	ld.shared.u64 	%rd2407, [m_Local_$_0];
	shl.b64 	%rd2408, %rd162, 32;
	shr.s64 	%rd2409, %rd2408, 28;
	add.s64 	%rd2410, %rd2407, %rd2409;
	mov.b16 	%rs279, 0;
	st.u8 	[%rd2410], %rs279;
	st.u8 	[%rd2410+1], %rs279;
	mov.b32 	%r4717, 3608;
	st.u32 	[%rd2410+4], %r4717;
	mov.b16 	%rs280, 1;
	st.u8 	[%rd2410+3], %rs280;
	mov.b32 	%r4718, 48;
	st.u32 	[%rd2410+8], %r4718;
	mov.b32 	%r4719, -1;
	st.u32 	[%rd2410+16], %r4719;
	ld.shared.u64 	%rd2411, [m_Local_$_0];
	add.s64 	%rd2412, %rd2411, %rd2409;
	mov.b32 	%r4720, 0;
	st.u32 	[%rd2412+32], %r4720;
	ld.shared.u64 	%rd2413, [m_Local_$_0];
	add.s64 	%rd2414, %rd2413, %rd2409;
	st.u32 	[%rd2414+36], %r4720;
	ld.shared.u64 	%rd2415, [m_Local_$_0];
	add.s64 	%rd2416, %rd2415, %rd2409;
	st.u32 	[%rd2416+40], %r4720;
	ld.u32 	%r4721, [%rd1685];
	setp.eq.s32 	%p6293, %r4721, 0;
$L__BB9_577:
	mov.b32 	%r13039, 0;
	not.pred 	%p1227, %p6293;
	@%p1227 bra 	$L__BB9_583;
	setp.ne.s32 	%p1228, %r13038, -1;
	@%p1228 bra 	$L__BB9_580;
	mov.b32 	%r4731, 21352;
	st.u32 	[%rd1685], %r4731;
	bra.uni 	$L__BB9_583;
$L__BB9_580:
	ld.shared.u64 	%rd2417, [m_Local_$_0];
	mul.wide.s32 	%rd163, %r13038, 16;
	add.s64 	%rd2418, %rd2417, %rd163;
	st.u32 	[%rd2418+40], %r356;
	ld.u32 	%r4726, [%rd1685];
	setp.ne.s32 	%p1229, %r4726, 0;
	@%p1229 bra 	$L__BB9_583;
	ld.shared.u64 	%rd2419, [m_Local_$_0];
	add.s64 	%rd2420, %rd2419, %rd163;
	st.u32 	[%rd2420+36], %r337;
	ld.u32 	%r4728, [%rd1685];
	setp.ne.s32 	%p1230, %r4728, 0;
	@%p1230 bra 	$L__BB9_583;
	ld.shared.u64 	%rd2421, [m_Local_$_0];
	add.s64 	%rd2422, %rd2421, %rd163;
	st.u32 	[%rd2422+32], %r355;
	ld.u32 	%r4729, [%rd1685];
	setp.eq.s32 	%p1231, %r4729, 0;
	selp.b32 	%r13039, %r13038, 0, %p1231;
$L__BB9_583:
	st.u32 	[%rd1685], %r13039;
	setp.eq.s32 	%p6294, %r13039, 0;
	mov.b16 	%rs1552, 0;
	bra.uni 	$L__BB9_585;
$L__BB9_584:
	cvt.u64.u32 	%rd2423, %r339;
	add.s64 	%rd2424, %rd161, %rd2423;
	ld.u8 	%rs1552, [%rd2424+32];
	mov.pred 	%p6294, -1;
$L__BB9_585:
	not.pred 	%p1234, %p6294;
	@%p1234 bra 	$L__BB9_646;
	setp.ne.s32 	%p1235, %r307, -1;
	add.s32 	%r13031, %r13044, -2;
	@%p1235 bra 	$L__BB9_588;
	mov.b32 	%r13041, 21352;
	st.u32 	[%rd1685], %r13041;
	bra.uni 	$L__BB9_600;
$L__BB9_588:
	ld.shared.u64 	%rd2425, [m_Local_$_0];
	add.s64 	%rd164, %rd2425, %rd152;
	ld.u32 	%r4734, [%rd164+12];
	setp.gt.s32 	%p1236, %r13044, 1;
	setp.lt.s32 	%p1237, %r13031, %r4734;
	and.pred  	%p1238, %p1236, %p1237;
	@%p1238 bra 	$L__BB9_599;
	ld.shared.u64 	%rd2428, [m_Local_$_1];
	atom.add.u64 	%rd2429, [%rd1], 48;
	add.s64 	%rd2430, %rd2429, 56;
	setp.lt.u64 	%p1239, %rd2430, %rd2428;
	shr.u64 	%rd165, %rd2429, 4;
	cvt.u32.u64 	%r13040, %rd165;
	setp.ne.s32 	%p1240, %r13040, -1;
	and.pred  	%p1241, %p1239, %p1240;
	@%p1241 bra 	$L__BB9_591;
	mov.b32 	%r4743, 21106;
	st.u32 	[%rd1685], %r4743;
	mov.b32 	%r13040, -1;
	mov.pred 	%p6295, 0;
	bra.uni 	$L__BB9_592;
$L__BB9_591:
	ld.shared.u64 	%rd2431, [m_Local_$_0];
	shl.b64 	%rd2432, %rd165, 32;
	shr.s64 	%rd2433, %rd2432, 28;
	add.s64 	%rd2434, %rd2431, %rd2433;
	mov.b16 	%rs283, 0;
	st.u8 	[%rd2434], %rs283;
	st.u8 	[%rd2434+1], %rs283;
	mov.b32 	%r4737, 3608;
	st.u32 	[%rd2434+4], %r4737;
	mov.b16 	%rs284, 1;
	st.u8 	[%rd2434+3], %rs284;
	mov.b32 	%r4738, 48;
	st.u32 	[%rd2434+8], %r4738;
	mov.b32 	%r4739, -1;
	st.u32 	[%rd2434+16], %r4739;
	ld.shared.u64 	%rd2435, [m_Local_$_0];
	add.s64 	%rd2436, %rd2435, %rd2433;
	mov.b32 	%r4740, 0;
	st.u32 	[%rd2436+32], %r4740;
	ld.shared.u64 	%rd2437, [m_Local_$_0];
	add.s64 	%rd2438, %rd2437, %rd2433;
	st.u32 	[%rd2438+36], %r4740;
	ld.shared.u64 	%rd2439, [m_Local_$_0];
	add.s64 	%rd2440, %rd2439, %rd2433;
	st.u32 	[%rd2440+40], %r4740;
	ld.u32 	%r4741, [%rd1685];
	setp.eq.s32 	%p6295, %r4741, 0;
$L__BB9_592:
	mov.b32 	%r13041, 0;
	not.pred 	%p1243, %p6295;
	@%p1243 bra 	$L__BB9_598;
	setp.ne.s32 	%p1244, %r13040, -1;
	@%p1244 bra 	$L__BB9_595;
	mov.b32 	%r4751, 21352;
	st.u32 	[%rd1685], %r4751;
	bra.uni 	$L__BB9_598;
$L__BB9_595:
	ld.shared.u64 	%rd2441, [m_Local_$_0];
	mul.wide.s32 	%rd166, %r13040, 16;
	add.s64 	%rd2442, %rd2441, %rd166;
	st.u32 	[%rd2442+40], %r4734;
	ld.u32 	%r4746, [%rd1685];
	setp.ne.s32 	%p1245, %r4746, 0;
	@%p1245 bra 	$L__BB9_598;
	ld.shared.u64 	%rd2443, [m_Local_$_0];
	add.s64 	%rd2444, %rd2443, %rd166;
	st.u32 	[%rd2444+36], %r13031;
	ld.u32 	%r4748, [%rd1685];
	setp.ne.s32 	%p1246, %r4748, 0;
	@%p1246 bra 	$L__BB9_598;
	ld.shared.u64 	%rd2445, [m_Local_$_0];
	add.s64 	%rd2446, %rd2445, %rd166;
	st.u32 	[%rd2446+32], %r307;
	ld.u32 	%r4749, [%rd1685];
	setp.eq.s32 	%p1247, %r4749, 0;
	selp.b32 	%r13041, %r13040, 0, %p1247;
$L__BB9_598:
	st.u32 	[%rd1685], %r13041;
	bra.uni 	$L__BB9_600;
$L__BB9_599:
	shl.b32 	%r4735, %r13031, 2;
	cvt.u64.u32 	%rd2426, %r4735;
	add.s64 	%rd2427, %rd164, %rd2426;
	mov.b32 	%r4736, 0;
	st.u32 	[%rd2427+32], %r4736;
	st.u8 	[%rd2427+32], %rs1552;
	ld.u32 	%r13041, [%rd1685];
$L__BB9_600:
	setp.eq.s32 	%p1248, %r13041, 0;
	@%p1248 bra 	$L__BB9_540;
	bra.uni 	$L__BB9_646;
$L__BB9_601:
	mov.u32 	%r370, %r13044;
	mul.lo.s32 	%r4754, %r13043, 52429;
	shr.u32 	%r371, %r4754, 19;
	shl.b32 	%r4755, %r371, 1;
	shl.b32 	%r4756, %r371, 3;
	add.s32 	%r4757, %r4755, %r4756;
	sub.s32 	%r372, %r13043, %r4757;
	add.s32 	%r13044, %r370, -1;
	ld.shared.u64 	%rd167, [m_Local_$_0];
	ld.u32 	%r374, [%rd167];
	setp.ne.s32 	%p1249, %r374, -1;
	@%p1249 bra 	$L__BB9_603;
	mov.b32 	%r13046, 21352;
	st.u32 	[%rd1685], %r13046;
	mov.b16 	%rs1553, 0;
	bra.uni 	$L__BB9_615;
$L__BB9_603:
	mul.wide.s32 	%rd2447, %r374, 16;
	add.s64 	%rd168, %rd167, %rd2447;
	ld.u32 	%r4758, [%rd168+12];
	setp.gt.s32 	%p1250, %r372, -1;
	setp.lt.s32 	%p1251, %r372, %r4758;
	and.pred  	%p1252, %p1250, %p1251;
	@%p1252 bra 	$L__BB9_614;
	ld.shared.u64 	%rd2450, [m_Local_$_1];
	atom.add.u64 	%rd2451, [%rd1], 48;
	add.s64 	%rd2452, %rd2451, 56;
	setp.lt.u64 	%p1253, %rd2452, %rd2450;
	shr.u64 	%rd169, %rd2451, 4;
	cvt.u32.u64 	%r13045, %rd169;
	setp.ne.s32 	%p1254, %r13045, -1;
	and.pred  	%p1255, %p1253, %p1254;
	@%p1255 bra 	$L__BB9_606;
	mov.b32 	%r4767, 21106;
	st.u32 	[%rd1685], %r4767;
	mov.b32 	%r13045, -1;
	mov.pred 	%p6296, 0;
	bra.uni 	$L__BB9_607;
$L__BB9_606:
	ld.shared.u64 	%rd2453, [m_Local_$_0];
	shl.b64 	%rd2454, %rd169, 32;
	shr.s64 	%rd2455, %rd2454, 28;
	add.s64 	%rd2456, %rd2453, %rd2455;
	mov.b16 	%rs285, 0;
	st.u8 	[%rd2456], %rs285;
	st.u8 	[%rd2456+1], %rs285;
	mov.b32 	%r4761, 3608;
	st.u32 	[%rd2456+4], %r4761;
	mov.b16 	%rs286, 1;
	st.u8 	[%rd2456+3], %rs286;
	mov.b32 	%r4762, 48;
	st.u32 	[%rd2456+8], %r4762;
	mov.b32 	%r4763, -1;
	st.u32 	[%rd2456+16], %r4763;
	ld.shared.u64 	%rd2457, [m_Local_$_0];
	add.s64 	%rd2458, %rd2457, %rd2455;
	mov.b32 	%r4764, 0;
	st.u32 	[%rd2458+32], %r4764;
	ld.shared.u64 	%rd2459, [m_Local_$_0];
	add.s64 	%rd2460, %rd2459, %rd2455;
	st.u32 	[%rd2460+36], %r4764;
	ld.shared.u64 	%rd2461, [m_Local_$_0];
	add.s64 	%rd2462, %rd2461, %rd2455;
	st.u32 	[%rd2462+40], %r4764;
	ld.u32 	%r4765, [%rd1685];
	setp.eq.s32 	%p6296, %r4765, 0;
$L__BB9_607:
	mov.b32 	%r13046, 0;
	not.pred 	%p1257, %p6296;
	@%p1257 bra 	$L__BB9_613;
	setp.ne.s32 	%p1258, %r13045, -1;
	@%p1258 bra 	$L__BB9_610;
	mov.b32 	%r4775, 21352;
	st.u32 	[%rd1685], %r4775;
	bra.uni 	$L__BB9_613;
$L__BB9_610:
	ld.shared.u64 	%rd2463, [m_Local_$_0];
	mul.wide.s32 	%rd170, %r13045, 16;
	add.s64 	%rd2464, %rd2463, %rd170;
	st.u32 	[%rd2464+40], %r4758;
	ld.u32 	%r4770, [%rd1685];
	setp.ne.s32 	%p1259, %r4770, 0;
	@%p1259 bra 	$L__BB9_613;
	ld.shared.u64 	%rd2465, [m_Local_$_0];
	add.s64 	%rd2466, %rd2465, %rd170;
	st.u32 	[%rd2466+36], %r372;
	ld.u32 	%r4772, [%rd1685];
	setp.ne.s32 	%p1260, %r4772, 0;
	@%p1260 bra 	$L__BB9_613;
	ld.shared.u64 	%rd2467, [m_Local_$_0];
	add.s64 	%rd2468, %rd2467, %rd170;
	st.u32 	[%rd2468+32], %r374;
	ld.u32 	%r4773, [%rd1685];
	setp.eq.s32 	%p1261, %r4773, 0;
	selp.b32 	%r13046, %r13045, 0, %p1261;
$L__BB9_613:
	st.u32 	[%rd1685], %r13046;
	mov.b16 	%rs1553, 0;
	bra.uni 	$L__BB9_615;
$L__BB9_614:
	shl.b32 	%r4759, %r372, 2;
	add.s32 	%r4760, %r4759, 32;
	cvt.u64.u32 	%rd2448, %r4760;
	add.s64 	%rd2449, %rd168, %rd2448;
	ld.u8 	%rs1553, [%rd2449];
	ld.u32 	%r13046, [%rd1685];
$L__BB9_615:
	setp.ne.s32 	%p1262, %r13046, 0;
	mov.b32 	%r13053, 21352;
	@%p1262 bra 	$L__BB9_646;
	setp.ne.s32 	%p1263, %r307, -1;
	@%p1263 bra 	$L__BB9_618;
	mov.b32 	%r13049, 21352;
	st.u32 	[%rd1685], %r13049;
	bra.uni 	$L__BB9_630;
$L__BB9_618:
	ld.shared.u64 	%rd2469, [m_Local_$_0];
	add.s64 	%rd171, %rd2469, %rd152;
	ld.u32 	%r4778, [%rd171+12];
	setp.gt.s32 	%p1264, %r370, 0;
	setp.le.s32 	%p1265, %r370, %r4778;
	and.pred  	%p1266, %p1264, %p1265;
	@%p1266 bra 	$L__BB9_629;
	ld.shared.u64 	%rd2472, [m_Local_$_1];
	atom.add.u64 	%rd2473, [%rd1], 48;
	add.s64 	%rd2474, %rd2473, 56;
	setp.lt.u64 	%p1267, %rd2474, %rd2472;
	shr.u64 	%rd172, %rd2473, 4;
	cvt.u32.u64 	%r13048, %rd172;
	setp.ne.s32 	%p1268, %r13048, -1;
	and.pred  	%p1269, %p1267, %p1268;
	@%p1269 bra 	$L__BB9_621;
	mov.b32 	%r4787, 21106;
	st.u32 	[%rd1685], %r4787;
	mov.b32 	%r13048, -1;
	mov.pred 	%p6297, 0;
	bra.uni 	$L__BB9_622;
$L__BB9_621:
	ld.shared.u64 	%rd2475, [m_Local_$_0];
	shl.b64 	%rd2476, %rd172, 32;
	shr.s64 	%rd2477, %rd2476, 28;
	add.s64 	%rd2478, %rd2475, %rd2477;
	mov.b16 	%rs289, 0;
	st.u8 	[%rd2478], %rs289;
	st.u8 	[%rd2478+1], %rs289;
	mov.b32 	%r4781, 3608;
	st.u32 	[%rd2478+4], %r4781;
	mov.b16 	%rs290, 1;
	st.u8 	[%rd2478+3], %rs290;
	mov.b32 	%r4782, 48;
	st.u32 	[%rd2478+8], %r4782;
	mov.b32 	%r4783, -1;
	st.u32 	[%rd2478+16], %r4783;
	ld.shared.u64 	%rd2479, [m_Local_$_0];
	add.s64 	%rd2480, %rd2479, %rd2477;
	mov.b32 	%r4784, 0;
	st.u32 	[%rd2480+32], %r4784;
	ld.shared.u64 	%rd2481, [m_Local_$_0];
	add.s64 	%rd2482, %rd2481, %rd2477;
	st.u32 	[%rd2482+36], %r4784;
	ld.shared.u64 	%rd2483, [m_Local_$_0];
	add.s64 	%rd2484, %rd2483, %rd2477;
	st.u32 	[%rd2484+40], %r4784;
	ld.u32 	%r4785, [%rd1685];
	setp.eq.s32 	%p6297, %r4785, 0;
$L__BB9_622:
	mov.b32 	%r13049, 0;
	not.pred 	%p1271, %p6297;
	@%p1271 bra 	$L__BB9_628;
	setp.ne.s32 	%p1272, %r13048, -1;
	@%p1272 bra 	$L__BB9_625;
	mov.b32 	%r4795, 21352;
	st.u32 	[%rd1685], %r4795;
	bra.uni 	$L__BB9_628;
$L__BB9_625:
	ld.shared.u64 	%rd2485, [m_Local_$_0];
	mul.wide.s32 	%rd173, %r13048, 16;
	add.s64 	%rd2486, %rd2485, %rd173;
	st.u32 	[%rd2486+40], %r4778;
	ld.u32 	%r4790, [%rd1685];
	setp.ne.s32 	%p1273, %r4790, 0;
	@%p1273 bra 	$L__BB9_628;
	ld.shared.u64 	%rd2487, [m_Local_$_0];
	add.s64 	%rd2488, %rd2487, %rd173;
	st.u32 	[%rd2488+36], %r13044;
	ld.u32 	%r4792, [%rd1685];
	setp.ne.s32 	%p1274, %r4792, 0;
	@%p1274 bra 	$L__BB9_628;
	ld.shared.u64 	%rd2489, [m_Local_$_0];
	add.s64 	%rd2490, %rd2489, %rd173;
	st.u32 	[%rd2490+32], %r307;
	ld.u32 	%r4793, [%rd1685];
	setp.eq.s32 	%p1275, %r4793, 0;
	selp.b32 	%r13049, %r13048, 0, %p1275;
$L__BB9_628:
	st.u32 	[%rd1685], %r13049;
	bra.uni 	$L__BB9_630;
$L__BB9_629:
	shl.b32 	%r4779, %r13044, 2;
	cvt.u64.u32 	%rd2470, %r4779;
	add.s64 	%rd2471, %rd171, %rd2470;
	mov.b32 	%r4780, 0;
	st.u32 	[%rd2471+32], %r4780;
	st.u8 	[%rd2471+32], %rs1553;
	ld.u32 	%r13049, [%rd1685];
$L__BB9_630:
	setp.ne.s32 	%p1276, %r13049, 0;
	@%p1276 bra 	$L__BB9_646;
	setp.gt.u32 	%p1277, %r13043, 9;
	mov.u32 	%r13043, %r371;
	@%p1277 bra 	$L__BB9_601;
	setp.ne.s32 	%p1278, %r307, -1;
	add.s32 	%r389, %r370, -2;
	@%p1278 bra 	$L__BB9_634;
	mov.b32 	%r13053, 21352;
	st.u32 	[%rd1685], %r13053;
	bra.uni 	$L__BB9_646;
$L__BB9_634:
	ld.shared.u64 	%rd2491, [m_Local_$_0];
	add.s64 	%rd174, %rd2491, %rd152;
	ld.u32 	%r4798, [%rd174+12];
	setp.gt.s32 	%p1279, %r370, 1;
	setp.lt.s32 	%p1280, %r389, %r4798;
	and.pred  	%p1281, %p1279, %p1280;
	@%p1281 bra 	$L__BB9_645;
	ld.shared.u64 	%rd2494, [m_Local_$_1];
	atom.add.u64 	%rd2495, [%rd1], 48;
	add.s64 	%rd2496, %rd2495, 56;
	setp.lt.u64 	%p1282, %rd2496, %rd2494;
	shr.u64 	%rd175, %rd2495, 4;
	cvt.u32.u64 	%r13051, %rd175;
	setp.ne.s32 	%p1283, %r13051, -1;
	and.pred  	%p1284, %p1282, %p1283;
	@%p1284 bra 	$L__BB9_637;
	mov.b32 	%r4807, 21106;
	st.u32 	[%rd1685], %r4807;
	mov.b32 	%r13051, -1;
	mov.pred 	%p6298, 0;
	bra.uni 	$L__BB9_638;
$L__BB9_637:
	ld.shared.u64 	%rd2497, [m_Local_$_0];
	shl.b64 	%rd2498, %rd175, 32;
	shr.s64 	%rd2499, %rd2498, 28;
	add.s64 	%rd2500, %rd2497, %rd2499;
	mov.b16 	%rs292, 0;
	st.u8 	[%rd2500], %rs292;
	st.u8 	[%rd2500+1], %rs292;
	mov.b32 	%r4801, 3608;
	st.u32 	[%rd2500+4], %r4801;
	mov.b16 	%rs293, 1;
	st.u8 	[%rd2500+3], %rs293;
	mov.b32 	%r4802, 48;
	st.u32 	[%rd2500+8], %r4802;
	mov.b32 	%r4803, -1;
	st.u32 	[%rd2500+16], %r4803;
	ld.shared.u64 	%rd2501, [m_Local_$_0];
	add.s64 	%rd2502, %rd2501, %rd2499;
	mov.b32 	%r4804, 0;
	st.u32 	[%rd2502+32], %r4804;
	ld.shared.u64 	%rd2503, [m_Local_$_0];
	add.s64 	%rd2504, %rd2503, %rd2499;
	st.u32 	[%rd2504+36], %r4804;
	ld.shared.u64 	%rd2505, [m_Local_$_0];
	add.s64 	%rd2506, %rd2505, %rd2499;
	st.u32 	[%rd2506+40], %r4804;
	ld.u32 	%r4805, [%rd1685];
	setp.eq.s32 	%p6298, %r4805, 0;
$L__BB9_638:
	mov.b32 	%r13053, 0;
	not.pred 	%p1286, %p6298;
	@%p1286 bra 	$L__BB9_644;
	setp.ne.s32 	%p1287, %r13051, -1;
	@%p1287 bra 	$L__BB9_641;
	mov.b32 	%r4815, 21352;
	st.u32 	[%rd1685], %r4815;
	bra.uni 	$L__BB9_644;
$L__BB9_641:
	ld.shared.u64 	%rd2507, [m_Local_$_0];
	mul.wide.s32 	%rd176, %r13051, 16;
	add.s64 	%rd2508, %rd2507, %rd176;
	st.u32 	[%rd2508+40], %r4798;
	ld.u32 	%r4810, [%rd1685];
	setp.ne.s32 	%p1288, %r4810, 0;
	@%p1288 bra 	$L__BB9_644;
	ld.shared.u64 	%rd2509, [m_Local_$_0];
	add.s64 	%rd2510, %rd2509, %rd176;
	st.u32 	[%rd2510+36], %r389;
	ld.u32 	%r4812, [%rd1685];
	setp.ne.s32 	%p1289, %r4812, 0;
	@%p1289 bra 	$L__BB9_644;
	ld.shared.u64 	%rd2511, [m_Local_$_0];
	add.s64 	%rd2512, %rd2511, %rd176;
	st.u32 	[%rd2512+32], %r307;
	ld.u32 	%r4813, [%rd1685];
	setp.eq.s32 	%p1290, %r4813, 0;
	selp.b32 	%r13053, %r13051, 0, %p1290;
$L__BB9_644:
	st.u32 	[%rd1685], %r13053;
	bra.uni 	$L__BB9_646;
$L__BB9_645:
	shl.b32 	%r4799, %r389, 2;
	cvt.u64.u32 	%rd2492, %r4799;
	add.s64 	%rd2493, %rd174, %rd2492;
	mov.b32 	%r4800, 0;
	st.u32 	[%rd2493+32], %r4800;
	mov.b16 	%rs291, 45;
	st.u8 	[%rd2493+32], %rs291;
	ld.u32 	%r13053, [%rd1685];
$L__BB9_646:
	setp.ne.s32 	%p1291, %r13053, 0;
	@%p1291 bra 	$L__BB9_652;
	ld.shared.u64 	%rd2513, [m_Local_$_1];
	atom.add.u64 	%rd2514, [%rd1], 64;
	add.s64 	%rd2515, %rd2514, 72;
	setp.lt.u64 	%p1292, %rd2515, %rd2513;
	shr.u64 	%rd177, %rd2514, 4;
	cvt.u32.u64 	%r397, %rd177;
	setp.ne.s32 	%p1293, %r397, -1;
	and.pred  	%p1294, %p1292, %p1293;
	@%p1294 bra 	$L__BB9_649;
	mov.b32 	%r4827, 21106;
	st.u32 	[%rd1685], %r4827;
	bra.uni 	$L__BB9_652;
$L__BB9_649:
	ld.shared.u64 	%rd2516, [m_Local_$_0];
	shl.b64 	%rd2517, %rd177, 32;
	shr.s64 	%rd178, %rd2517, 28;
	add.s64 	%rd2518, %rd2516, %rd178;
	mov.b16 	%rs294, 1;
	st.u8 	[%rd2518], %rs294;
	mov.b16 	%rs295, 0;
	st.u8 	[%rd2518+1], %rs295;
	mov.b32 	%r4819, 2905;
	st.u32 	[%rd2518+4], %r4819;
	st.u8 	[%rd2518+3], %rs294;
	mov.b32 	%r4820, 64;
	st.u32 	[%rd2518+8], %r4820;
	mov.b32 	%r4821, -1;
	st.u32 	[%rd2518+16], %r4821;
	ld.shared.u64 	%rd2519, [m_Local_$_0];
	add.s64 	%rd2520, %rd2519, %rd178;
	st.u32 	[%rd2520+32], %r4821;
	ld.shared.u64 	%rd2521, [m_Local_$_0];
	add.s64 	%rd2522, %rd2521, %rd178;
	mov.b32 	%r13054, 0;
	st.u32 	[%rd2522+40], %r13054;
	ld.shared.u64 	%rd2523, [m_Local_$_0];
	add.s64 	%rd2524, %rd2523, %rd178;
	st.u32 	[%rd2524+44], %r13054;
	ld.shared.u64 	%rd2525, [m_Local_$_0];
	add.s64 	%rd2526, %rd2525, %rd178;
	st.u32 	[%rd2526+48], %r13054;
	ld.shared.u64 	%rd2527, [m_Local_$_0];
	add.s64 	%rd2528, %rd2527, %rd178;
	st.u32 	[%rd2528+32], %r307;
	ld.u32 	%r4822, [%rd1685];
	setp.ne.s32 	%p1295, %r4822, 0;
	@%p1295 bra 	$L__BB9_652;
	ld.shared.u64 	%rd2529, [m_Local_$_0];
	add.s64 	%rd2530, %rd2529, %rd178;
	mov.b32 	%r13054, 0;
	st.u32 	[%rd2530+48], %r13054;
	ld.u32 	%r4824, [%rd1685];
	setp.ne.s32 	%p1296, %r4824, 0;
	@%p1296 bra 	$L__BB9_652;
	ld.shared.u64 	%rd2531, [m_Local_$_0];
	add.s64 	%rd2532, %rd2531, %rd178;
	st.u32 	[%rd2532+40], %r13018;
	ld.u32 	%r4825, [%rd1685];
	setp.eq.s32 	%p1297, %r4825, 0;
	selp.b32 	%r13054, %r397, 0, %p1297;
$L__BB9_652:
	setp.ne.s32 	%p1409, %r12983, -1;
	@%p1409 bra 	$L__BB9_654;
	mov.b32 	%r5016, 21352;
	st.u32 	[%rd1685], %r5016;
	mov.b32 	%r13055, 0;
	mov.u32 	%r13056, %r13055;
	bra.uni 	$L__BB9_655;
$L__BB9_654:
	ld.shared.u64 	%rd2757, [m_Local_$_0];
	mul.wide.s32 	%rd2758, %r12983, 16;
	add.s64 	%rd2759, %rd2757, %rd2758;
	ld.u32 	%r13055, [%rd2759+32];
	ld.u32 	%r13056, [%rd2759+40];
$L__BB9_655:
	setp.ne.s32 	%p1410, %r13054, -1;
	@%p1410 bra 	$L__BB9_657;
	mov.b32 	%r5018, 21352;
	st.u32 	[%rd1685], %r5018;
	mov.b32 	%r13057, 0;
	mov.u32 	%r13058, %r13057;
	bra.uni 	$L__BB9_658;
$L__BB9_657:
	ld.shared.u64 	%rd2760, [m_Local_$_0];
	mul.wide.s32 	%rd2761, %r13054, 16;
	add.s64 	%rd2762, %rd2760, %rd2761;
	ld.u32 	%r13057, [%rd2762+32];
	ld.u32 	%r13058, [%rd2762+40];
$L__BB9_658:
	add.s32 	%r408, %r13058, %r13056;
	shl.b32 	%r5019, %r408, 2;
	add.s32 	%r5020, %r5019, 32;
	shr.s32 	%r5021, %r5020, 31;
	shr.u32 	%r5022, %r5021, 29;
	add.s32 	%r5023, %r5020, %r5022;
	and.b32  	%r5024, %r5023, -8;
	sub.s32 	%r5025, %r5020, %r5024;
	setp.eq.s32 	%p1411, %r5025, 0;
	sub.s32 	%r5026, %r5019, %r5025;
	add.s32 	%r5027, %r5026, 40;
	selp.b32 	%r409, %r5020, %r5027, %p1411;
	ld.shared.u64 	%rd179, [m_Local_$_1];
	and.b32  	%r5028, %r409, 12;
	setp.eq.s32 	%p1412, %r5028, 0;
	mov.u32 	%r13059, %r409;
	@%p1412 bra 	$L__BB9_660;
	shr.s32 	%r5029, %r409, 31;
	shr.u32 	%r5030, %r5029, 28;
	add.s32 	%r5031, %r409, %r5030;
	and.b32  	%r5032, %r5031, -16;
	add.s32 	%r13059, %r5032, 16;
$L__BB9_660:
	cvt.s64.s32 	%rd2763, %r13059;
	atom.add.u64 	%rd2764, [%rd1], %rd2763;
	cvt.s64.s32 	%rd2765, %r409;
	add.s64 	%rd2766, %rd2765, %rd2764;
	add.s64 	%rd2767, %rd2766, 8;
	setp.lt.u64 	%p1413, %rd2767, %rd179;
	shr.u64 	%rd2768, %rd2764, 4;
	cvt.u32.u64 	%r5033, %rd2768;
	selp.b32 	%r412, %r5033, -1, %p1413;
	setp.ne.s32 	%p1414, %r412, -1;
	@%p1414 bra 	$L__BB9_662;
	mov.b32 	%r5088, 21352;
	st.u32 	[%rd1685], %r5088;
	bra.uni 	$L__BB9_701;
$L__BB9_662:
	ld.shared.u64 	%rd2769, [m_Local_$_0];
	mul.wide.s32 	%rd180, %r412, 16;
	add.s64 	%rd2770, %rd2769, %rd180;
	mov.b16 	%rs331, 0;
	st.u8 	[%rd2770], %rs331;
	st.u8 	[%rd2770+1], %rs331;
	mov.b32 	%r5034, 4335;
	st.u32 	[%rd2770+4], %r5034;
	mov.b16 	%rs332, 1;
	st.u8 	[%rd2770+3], %rs332;
	st.u32 	[%rd2770+8], %r409;
	st.u32 	[%rd2770+12], %r408;
	setp.lt.s32 	%p1415, %r408, 1;
	@%p1415 bra 	$L__BB9_701;
	setp.eq.s32 	%p1416, %r408, 1;
	mov.b32 	%r432, 0;
	@%p1416 bra 	$L__BB9_689;
	and.b32  	%r432, %r408, 2147483646;
	neg.s32 	%r13061, %r432;
	mov.b32 	%r13060, 0;
	mov.u32 	%r13062, %r13060;
$L__BB9_665:
	add.s32 	%r418, %r13062, 1;
	ld.shared.u64 	%rd2771, [m_Local_$_0];
	add.s64 	%rd181, %rd2771, %rd180;
	ld.u32 	%r419, [%rd181+12];
	setp.lt.s32 	%p1417, %r13062, %r419;
	@%p1417 bra 	$L__BB9_676;
	ld.shared.u64 	%rd2772, [m_Local_$_1];
	atom.add.u64 	%rd2773, [%rd1], 48;
	add.s64 	%rd2774, %rd2773, 56;
	setp.lt.u64 	%p1418, %rd2774, %rd2772;
	shr.u64 	%rd182, %rd2773, 4;
	cvt.u32.u64 	%r13063, %rd182;
	setp.ne.s32 	%p1419, %r13063, -1;
	and.pred  	%p1420, %p1418, %p1419;
	@%p1420 bra 	$L__BB9_668;
	mov.b32 	%r5043, 21106;
	st.u32 	[%rd1685], %r5043;
	mov.b32 	%r13063, -1;
	mov.pred 	%p6299, 0;
	bra.uni 	$L__BB9_669;
$L__BB9_668:
	ld.shared.u64 	%rd2775, [m_Local_$_0];
	shl.b64 	%rd2776, %rd182, 32;
	shr.s64 	%rd2777, %rd2776, 28;
	add.s64 	%rd2778, %rd2775, %rd2777;
	mov.b16 	%rs333, 0;
	st.u8 	[%rd2778], %rs333;
	st.u8 	[%rd2778+1], %rs333;
	mov.b32 	%r5037, 3608;
	st.u32 	[%rd2778+4], %r5037;
	mov.b16 	%rs334, 1;
	st.u8 	[%rd2778+3], %rs334;
	mov.b32 	%r5038, 48;
	st.u32 	[%rd2778+8], %r5038;
	mov.b32 	%r5039, -1;
	st.u32 	[%rd2778+16], %r5039;
	ld.shared.u64 	%rd2779, [m_Local_$_0];
	add.s64 	%rd2780, %rd2779, %rd2777;
	mov.b32 	%r5040, 0;
	st.u32 	[%rd2780+32], %r5040;
	ld.shared.u64 	%rd2781, [m_Local_$_0];
	add.s64 	%rd2782, %rd2781, %rd2777;
	st.u32 	[%rd2782+36], %r5040;
	ld.shared.u64 	%rd2783, [m_Local_$_0];
	add.s64 	%rd2784, %rd2783, %rd2777;
	st.u32 	[%rd2784+40], %r5040;
	ld.u32 	%r5041, [%rd1685];
	setp.eq.s32 	%p6299, %r5041, 0;
$L__BB9_669:
	mov.b32 	%r13064, 0;
	not.pred 	%p1422, %p6299;
	@%p1422 bra 	$L__BB9_675;
	setp.ne.s32 	%p1423, %r13063, -1;
	@%p1423 bra 	$L__BB9_672;
	mov.b32 	%r5051, 21352;
	st.u32 	[%rd1685], %r5051;
	bra.uni 	$L__BB9_675;
$L__BB9_672:
	ld.shared.u64 	%rd2785, [m_Local_$_0];
	mul.wide.s32 	%rd183, %r13063, 16;
	add.s64 	%rd2786, %rd2785, %rd183;
	st.u32 	[%rd2786+40], %r419;
	ld.u32 	%r5046, [%rd1685];
	setp.ne.s32 	%p1424, %r5046, 0;
	@%p1424 bra 	$L__BB9_675;
	ld.shared.u64 	%rd2787, [m_Local_$_0];
	add.s64 	%rd2788, %rd2787, %rd183;
	st.u32 	[%rd2788+36], %r13062;
	ld.u32 	%r5048, [%rd1685];
	setp.ne.s32 	%p1425, %r5048, 0;
	@%p1425 bra 	$L__BB9_675;
	ld.shared.u64 	%rd2789, [m_Local_$_0];
	add.s64 	%rd2790, %rd2789, %rd183;
	st.u32 	[%rd2790+32], %r412;
	ld.u32 	%r5049, [%rd1685];
	setp.eq.s32 	%p1426, %r5049, 0;
	selp.b32 	%r13064, %r13063, 0, %p1426;
$L__BB9_675:
	st.u32 	[%rd1685], %r13064;
	bra.uni 	$L__BB9_677;
$L__BB9_676:
	cvt.u64.u32 	%rd2791, %r13060;
	add.s64 	%rd2792, %rd181, %rd2791;
	mov.b32 	%r5052, 0;
	st.u32 	[%rd2792+32], %r5052;
	mov.b16 	%rs335, 0;
	st.u8 	[%rd2792+32], %rs335;
$L__BB9_677:
	ld.shared.u64 	%rd2793, [m_Local_$_0];
	add.s64 	%rd184, %rd2793, %rd180;
	ld.u32 	%r424, [%rd184+12];
	setp.lt.s32 	%p1427, %r418, %r424;
	@%p1427 bra 	$L__BB9_687;
	ld.shared.u64 	%rd2794, [m_Local_$_1];
	atom.add.u64 	%rd2795, [%rd1], 48;
	add.s64 	%rd2796, %rd2795, 56;
	setp.ge.u64 	%p1428, %rd2796, %rd2794;
	shr.u64 	%rd185, %rd2795, 4;
	cvt.u32.u64 	%r13065, %rd185;
	setp.eq.s32 	%p1429, %r13065, -1;
	or.pred  	%p1430, %p1428, %p1429;
	@%p1430 bra 	$L__BB9_680;
	ld.shared.u64 	%rd2797, [m_Local_$_0];
	shl.b64 	%rd2798, %rd185, 32;
	shr.s64 	%rd2799, %rd2798, 28;
	add.s64 	%rd2800, %rd2797, %rd2799;
	mov.b16 	%rs336, 0;
	st.u8 	[%rd2800], %rs336;
	st.u8 	[%rd2800+1], %rs336;
	mov.b32 	%r5053, 3608;
	st.u32 	[%rd2800+4], %r5053;
	mov.b16 	%rs337, 1;
	st.u8 	[%rd2800+3], %rs337;
	mov.b32 	%r5054, 48;
	st.u32 	[%rd2800+8], %r5054;
	mov.b32 	%r5055, -1;
	st.u32 	[%rd2800+16], %r5055;
	ld.shared.u64 	%rd2801, [m_Local_$_0];
	add.s64 	%rd2802, %rd2801, %rd2799;
	mov.b32 	%r5056, 0;
	st.u32 	[%rd2802+32], %r5056;
	ld.shared.u64 	%rd2803, [m_Local_$_0];
	add.s64 	%rd2804, %rd2803, %rd2799;
	st.u32 	[%rd2804+36], %r5056;
	ld.shared.u64 	%rd2805, [m_Local_$_0];
	add.s64 	%rd2806, %rd2805, %rd2799;
	st.u32 	[%rd2806+40], %r5056;
	ld.u32 	%r5057, [%rd1685];
	setp.eq.s32 	%p6300, %r5057, 0;
	bra.uni 	$L__BB9_681;
$L__BB9_680:
	mov.b32 	%r5059, 21106;
	st.u32 	[%rd1685], %r5059;
	mov.b32 	%r13065, -1;
	mov.pred 	%p6300, 0;
$L__BB9_681:
	mov.b32 	%r13066, 0;
	not.pred 	%p1432, %p6300;
	@%p1432 bra 	$L__BB9_686;
	setp.eq.s32 	%p1433, %r13065, -1;
	@%p1433 bra 	$L__BB9_6371;
	ld.shared.u64 	%rd2807, [m_Local_$_0];
	mul.wide.s32 	%rd186, %r13065, 16;
	add.s64 	%rd2808, %rd2807, %rd186;
	st.u32 	[%rd2808+40], %r424;
	ld.u32 	%r5062, [%rd1685];
	setp.eq.s32 	%p1434, %r5062, 0;
	@%p1434 bra 	$L__BB9_684;
	bra.uni 	$L__BB9_686;
$L__BB9_684:
	ld.shared.u64 	%rd2809, [m_Local_$_0];
	add.s64 	%rd2810, %rd2809, %rd186;
	st.u32 	[%rd2810+36], %r418;
	ld.u32 	%r5064, [%rd1685];
	setp.ne.s32 	%p1435, %r5064, 0;
	@%p1435 bra 	$L__BB9_686;
	ld.shared.u64 	%rd2811, [m_Local_$_0];
	add.s64 	%rd2812, %rd2811, %rd186;
	st.u32 	[%rd2812+32], %r412;
	ld.u32 	%r5065, [%rd1685];
	setp.eq.s32 	%p1436, %r5065, 0;
	selp.b32 	%r13066, %r13065, 0, %p1436;
$L__BB9_686:
	st.u32 	[%rd1685], %r13066;
	bra.uni 	$L__BB9_688;
$L__BB9_687:
	add.s32 	%r5068, %r13060, 4;
	cvt.u64.u32 	%rd2813, %r5068;
	add.s64 	%rd2814, %rd184, %rd2813;
	mov.b32 	%r5069, 0;
	st.u32 	[%rd2814+32], %r5069;
	mov.b16 	%rs338, 0;
	st.u8 	[%rd2814+32], %rs338;
$L__BB9_688:
	add.s32 	%r13062, %r13062, 2;
	add.s32 	%r13061, %r13061, 2;
	add.s32 	%r13060, %r13060, 8;
	setp.ne.s32 	%p1437, %r13061, 0;
	@%p1437 bra 	$L__BB9_665;
$L__BB9_689:
	and.b32  	%r5070, %r408, 1;
	setp.eq.b32 	%p1438, %r5070, 1;
	not.pred 	%p1439, %p1438;
	@%p1439 bra 	$L__BB9_701;
	ld.shared.u64 	%rd2815, [m_Local_$_0];
	add.s64 	%rd187, %rd2815, %rd180;
	ld.u32 	%r433, [%rd187+12];
	setp.lt.s32 	%p1440, %r432, %r433;
	@%p1440 bra 	$L__BB9_700;
	ld.shared.u64 	%rd2816, [m_Local_$_1];
	atom.add.u64 	%rd2817, [%rd1], 48;
	add.s64 	%rd2818, %rd2817, 56;
	setp.ge.u64 	%p1441, %rd2818, %rd2816;
	shr.u64 	%rd188, %rd2817, 4;
	cvt.u32.u64 	%r13068, %rd188;
	setp.eq.s32 	%p1442, %r13068, -1;
	or.pred  	%p1443, %p1441, %p1442;
	@%p1443 bra 	$L__BB9_693;
	ld.shared.u64 	%rd2819, [m_Local_$_0];
	shl.b64 	%rd2820, %rd188, 32;
	shr.s64 	%rd2821, %rd2820, 28;
	add.s64 	%rd2822, %rd2819, %rd2821;
	mov.b16 	%rs339, 0;
	st.u8 	[%rd2822], %rs339;
	st.u8 	[%rd2822+1], %rs339;
	mov.b32 	%r5071, 3608;
	st.u32 	[%rd2822+4], %r5071;
	mov.b16 	%rs340, 1;
	st.u8 	[%rd2822+3], %rs340;
	mov.b32 	%r5072, 48;
	st.u32 	[%rd2822+8], %r5072;
	mov.b32 	%r5073, -1;
	st.u32 	[%rd2822+16], %r5073;
	ld.shared.u64 	%rd2823, [m_Local_$_0];
	add.s64 	%rd2824, %rd2823, %rd2821;
	mov.b32 	%r5074, 0;
	st.u32 	[%rd2824+32], %r5074;
	ld.shared.u64 	%rd2825, [m_Local_$_0];
	add.s64 	%rd2826, %rd2825, %rd2821;
	st.u32 	[%rd2826+36], %r5074;
	ld.shared.u64 	%rd2827, [m_Local_$_0];
	add.s64 	%rd2828, %rd2827, %rd2821;
	st.u32 	[%rd2828+40], %r5074;
	ld.u32 	%r5075, [%rd1685];
	setp.eq.s32 	%p6301, %r5075, 0;
	bra.uni 	$L__BB9_694;
$L__BB9_693:
	mov.b32 	%r5077, 21106;
	st.u32 	[%rd1685], %r5077;
	mov.b32 	%r13068, -1;
	mov.pred 	%p6301, 0;
$L__BB9_694:
	mov.b32 	%r13069, 0;
	not.pred 	%p1445, %p6301;
	@%p1445 bra 	$L__BB9_699;
	setp.eq.s32 	%p1446, %r13068, -1;
	@%p1446 bra 	$L__BB9_6372;
	ld.shared.u64 	%rd2829, [m_Local_$_0];
	mul.wide.s32 	%rd189, %r13068, 16;
	add.s64 	%rd2830, %rd2829, %rd189;
	st.u32 	[%rd2830+40], %r433;
	ld.u32 	%r5080, [%rd1685];
	setp.eq.s32 	%p1447, %r5080, 0;
	@%p1447 bra 	$L__BB9_697;
	bra.uni 	$L__BB9_699;
$L__BB9_697:
	ld.shared.u64 	%rd2831, [m_Local_$_0];
	add.s64 	%rd2832, %rd2831, %rd189;
	st.u32 	[%rd2832+36], %r432;
	ld.u32 	%r5082, [%rd1685];
	setp.ne.s32 	%p1448, %r5082, 0;
	@%p1448 bra 	$L__BB9_699;
	ld.shared.u64 	%rd2833, [m_Local_$_0];
	add.s64 	%rd2834, %rd2833, %rd189;
	st.u32 	[%rd2834+32], %r412;
	ld.u32 	%r5083, [%rd1685];
	setp.eq.s32 	%p1449, %r5083, 0;
	selp.b32 	%r13069, %r13068, 0, %p1449;
$L__BB9_699:
	st.u32 	[%rd1685], %r13069;
	bra.uni 	$L__BB9_701;
$L__BB9_700:
	shl.b32 	%r5086, %r432, 2;
	cvt.u64.u32 	%rd2835, %r5086;
	add.s64 	%rd2836, %rd187, %rd2835;
	mov.b32 	%r5087, 0;
	st.u32 	[%rd2836+32], %r5087;
	mov.b16 	%rs341, 0;
	st.u8 	[%rd2836+32], %rs341;
$L__BB9_701:
	setp.lt.s32 	%p1450, %r13056, 1;
	@%p1450 bra 	$L__BB9_705;
	mul.wide.s32 	%rd190, %r13055, 16;
	mul.wide.s32 	%rd191, %r412, 16;
	neg.s32 	%r13071, %r13056;
	mov.b32 	%r13070, 0;
	mov.u32 	%r13072, %r13070;
$L__BB9_703:
	setp.ne.s32 	%p1451, %r13055, -1;
	@%p1451 bra 	$L__BB9_709;
	mov.b32 	%r5105, 21352;
	st.u32 	[%rd1685], %r5105;
	mov.b16 	%rs1554, 0;
	bra.uni 	$L__BB9_721;
$L__BB9_705:
	setp.lt.s32 	%p1474, %r13058, 1;
	@%p1474 bra 	$L__BB9_763;
	mul.wide.s32 	%rd192, %r13057, 16;
	mul.wide.s32 	%rd193, %r412, 16;
	shl.b32 	%r13080, %r13056, 2;
	neg.s32 	%r13078, %r13058;
	mov.b32 	%r13077, 0;
	mov.u32 	%r13081, %r13077;
$L__BB9_707:
	setp.ne.s32 	%p1475, %r13057, -1;
	@%p1475 bra 	$L__BB9_736;
	mov.b32 	%r5139, 21352;
	st.u32 	[%rd1685], %r5139;
	mov.b16 	%rs1555, 0;
	bra.uni 	$L__BB9_748;
$L__BB9_709:
	ld.shared.u64 	%rd2837, [m_Local_$_0];
	add.s64 	%rd194, %rd2837, %rd190;
	ld.u32 	%r444, [%rd194+12];
	setp.lt.s32 	%p1452, %r13072, %r444;
	@%p1452 bra 	$L__BB9_720;
	ld.shared.u64 	%rd2838, [m_Local_$_1];
	atom.add.u64 	%rd2839, [%rd1], 48;
	add.s64 	%rd2840, %rd2839, 56;
	setp.lt.u64 	%p1453, %rd2840, %rd2838;
	shr.u64 	%rd195, %rd2839, 4;
	cvt.u32.u64 	%r13073, %rd195;
	setp.ne.s32 	%p1454, %r13073, -1;
	and.pred  	%p1455, %p1453, %p1454;
	@%p1455 bra 	$L__BB9_712;
	mov.b32 	%r5096, 21106;
	st.u32 	[%rd1685], %r5096;
	mov.b32 	%r13073, -1;
	mov.pred 	%p6302, 0;
	bra.uni 	$L__BB9_713;
$L__BB9_712:
	ld.shared.u64 	%rd2841, [m_Local_$_0];
	shl.b64 	%rd2842, %rd195, 32;
	shr.s64 	%rd2843, %rd2842, 28;
	add.s64 	%rd2844, %rd2841, %rd2843;
	mov.b16 	%rs342, 0;
	st.u8 	[%rd2844], %rs342;
	st.u8 	[%rd2844+1], %rs342;
	mov.b32 	%r5090, 3608;
	st.u32 	[%rd2844+4], %r5090;
	mov.b16 	%rs343, 1;
	st.u8 	[%rd2844+3], %rs343;
	mov.b32 	%r5091, 48;
	st.u32 	[%rd2844+8], %r5091;
	mov.b32 	%r5092, -1;
	st.u32 	[%rd2844+16], %r5092;
	ld.shared.u64 	%rd2845, [m_Local_$_0];
	add.s64 	%rd2846, %rd2845, %rd2843;
	mov.b32 	%r5093, 0;
	st.u32 	[%rd2846+32], %r5093;
	ld.shared.u64 	%rd2847, [m_Local_$_0];
	add.s64 	%rd2848, %rd2847, %rd2843;
	st.u32 	[%rd2848+36], %r5093;
	ld.shared.u64 	%rd2849, [m_Local_$_0];
	add.s64 	%rd2850, %rd2849, %rd2843;
	st.u32 	[%rd2850+40], %r5093;
	ld.u32 	%r5094, [%rd1685];
	setp.eq.s32 	%p6302, %r5094, 0;
$L__BB9_713:
	mov.b32 	%r13074, 0;
	not.pred 	%p1457, %p6302;
	@%p1457 bra 	$L__BB9_719;
	setp.ne.s32 	%p1458, %r13073, -1;
	@%p1458 bra 	$L__BB9_716;
	mov.b32 	%r5104, 21352;
	st.u32 	[%rd1685], %r5104;
	bra.uni 	$L__BB9_719;
$L__BB9_716:
	ld.shared.u64 	%rd2851, [m_Local_$_0];
	mul.wide.s32 	%rd196, %r13073, 16;
	add.s64 	%rd2852, %rd2851, %rd196;
	st.u32 	[%rd2852+40], %r444;
	ld.u32 	%r5099, [%rd1685];
	setp.ne.s32 	%p1459, %r5099, 0;
	@%p1459 bra 	$L__BB9_719;
	ld.shared.u64 	%rd2853, [m_Local_$_0];
	add.s64 	%rd2854, %rd2853, %rd196;
	st.u32 	[%rd2854+36], %r13072;
	ld.u32 	%r5101, [%rd1685];
	setp.ne.s32 	%p1460, %r5101, 0;
	@%p1460 bra 	$L__BB9_719;
	ld.shared.u64 	%rd2855, [m_Local_$_0];
	add.s64 	%rd2856, %rd2855, %rd196;
	st.u32 	[%rd2856+32], %r13055;
	ld.u32 	%r5102, [%rd1685];
	setp.eq.s32 	%p1461, %r5102, 0;
	selp.b32 	%r13074, %r13073, 0, %p1461;
$L__BB9_719:
	st.u32 	[%rd1685], %r13074;
	mov.b16 	%rs1554, 0;
	bra.uni 	$L__BB9_721;
$L__BB9_720:
	cvt.u64.u32 	%rd2857, %r13070;
	add.s64 	%rd2858, %rd194, %rd2857;
	ld.u8 	%rs1554, [%rd2858+32];
$L__BB9_721:
	setp.ne.s32 	%p1462, %r412, -1;
	@%p1462 bra 	$L__BB9_723;
	mov.b32 	%r5122, 21352;
	st.u32 	[%rd1685], %r5122;
	bra.uni 	$L__BB9_735;
$L__BB9_723:
	ld.shared.u64 	%rd2859, [m_Local_$_0];
	add.s64 	%rd197, %rd2859, %rd191;
	ld.u32 	%r449, [%rd197+12];
	setp.lt.s32 	%p1463, %r13072, %r449;
	@%p1463 bra 	$L__BB9_734;
	ld.shared.u64 	%rd2860, [m_Local_$_1];
	atom.add.u64 	%rd2861, [%rd1], 48;
	add.s64 	%rd2862, %rd2861, 56;
	setp.lt.u64 	%p1464, %rd2862, %rd2860;
	shr.u64 	%rd198, %rd2861, 4;
	cvt.u32.u64 	%r13075, %rd198;
	setp.ne.s32 	%p1465, %r13075, -1;
	and.pred  	%p1466, %p1464, %p1465;
	@%p1466 bra 	$L__BB9_726;
	mov.b32 	%r5112, 21106;
	st.u32 	[%rd1685], %r5112;
	mov.b32 	%r13075, -1;
	mov.pred 	%p6303, 0;
	bra.uni 	$L__BB9_727;
$L__BB9_726:
	ld.shared.u64 	%rd2863, [m_Local_$_0];
	shl.b64 	%rd2864, %rd198, 32;
	shr.s64 	%rd2865, %rd2864, 28;
	add.s64 	%rd2866, %rd2863, %rd2865;
	mov.b16 	%rs346, 0;
	st.u8 	[%rd2866], %rs346;
	st.u8 	[%rd2866+1], %rs346;
	mov.b32 	%r5106, 3608;
	st.u32 	[%rd2866+4], %r5106;
	mov.b16 	%rs347, 1;
	st.u8 	[%rd2866+3], %rs347;
	mov.b32 	%r5107, 48;
	st.u32 	[%rd2866+8], %r5107;
	mov.b32 	%r5108, -1;
	st.u32 	[%rd2866+16], %r5108;
	ld.shared.u64 	%rd2867, [m_Local_$_0];
	add.s64 	%rd2868, %rd2867, %rd2865;
	mov.b32 	%r5109, 0;
	st.u32 	[%rd2868+32], %r5109;
	ld.shared.u64 	%rd2869, [m_Local_$_0];
	add.s64 	%rd2870, %rd2869, %rd2865;
	st.u32 	[%rd2870+36], %r5109;
	ld.shared.u64 	%rd2871, [m_Local_$_0];
	add.s64 	%rd2872, %rd2871, %rd2865;
	st.u32 	[%rd2872+40], %r5109;
	ld.u32 	%r5110, [%rd1685];
	setp.eq.s32 	%p6303, %r5110, 0;
$L__BB9_727:
	mov.b32 	%r13076, 0;
	not.pred 	%p1468, %p6303;
	@%p1468 bra 	$L__BB9_733;
	setp.ne.s32 	%p1469, %r13075, -1;
	@%p1469 bra 	$L__BB9_730;
	mov.b32 	%r5120, 21352;
	st.u32 	[%rd1685], %r5120;
	bra.uni 	$L__BB9_733;
$L__BB9_730:
	ld.shared.u64 	%rd2873, [m_Local_$_0];
	mul.wide.s32 	%rd199, %r13075, 16;
	add.s64 	%rd2874, %rd2873, %rd199;
	st.u32 	[%rd2874+40], %r449;
	ld.u32 	%r5115, [%rd1685];
	setp.ne.s32 	%p1470, %r5115, 0;
	@%p1470 bra 	$L__BB9_733;
	ld.shared.u64 	%rd2875, [m_Local_$_0];
	add.s64 	%rd2876, %rd2875, %rd199;
	st.u32 	[%rd2876+36], %r13072;
	ld.u32 	%r5117, [%rd1685];
	setp.ne.s32 	%p1471, %r5117, 0;
	@%p1471 bra 	$L__BB9_733;
	ld.shared.u64 	%rd2877, [m_Local_$_0];
	add.s64 	%rd2878, %rd2877, %rd199;
	st.u32 	[%rd2878+32], %r412;
	ld.u32 	%r5118, [%rd1685];
	setp.eq.s32 	%p1472, %r5118, 0;
	selp.b32 	%r13076, %r13075, 0, %p1472;
$L__BB9_733:
	st.u32 	[%rd1685], %r13076;
	bra.uni 	$L__BB9_735;
$L__BB9_734:
	cvt.u64.u32 	%rd2879, %r13070;
	add.s64 	%rd2880, %rd197, %rd2879;
	mov.b32 	%r5121, 0;
	st.u32 	[%rd2880+32], %r5121;
	st.u8 	[%rd2880+32], %rs1554;
$L__BB9_735:
	add.s32 	%r13072, %r13072, 1;
	add.s32 	%r13071, %r13071, 1;
	setp.eq.s32 	%p1473, %r13071, 0;
	add.s32 	%r13070, %r13070, 4;
	@%p1473 bra 	$L__BB9_705;
	bra.uni 	$L__BB9_703;
$L__BB9_736:
	ld.shared.u64 	%rd2881, [m_Local_$_0];
	add.s64 	%rd200, %rd2881, %rd192;
	ld.u32 	%r462, [%rd200+12];
	setp.lt.s32 	%p1476, %r13081, %r462;
	@%p1476 bra 	$L__BB9_747;
	ld.shared.u64 	%rd2882, [m_Local_$_1];
	atom.add.u64 	%rd2883, [%rd1], 48;
	add.s64 	%rd2884, %rd2883, 56;
	setp.lt.u64 	%p1477, %rd2884, %rd2882;
	shr.u64 	%rd201, %rd2883, 4;
	cvt.u32.u64 	%r13082, %rd201;
	setp.ne.s32 	%p1478, %r13082, -1;
	and.pred  	%p1479, %p1477, %p1478;
	@%p1479 bra 	$L__BB9_739;
	mov.b32 	%r5130, 21106;
	st.u32 	[%rd1685], %r5130;
	mov.b32 	%r13082, -1;
	mov.pred 	%p6304, 0;
	bra.uni 	$L__BB9_740;
$L__BB9_739:
	ld.shared.u64 	%rd2885, [m_Local_$_0];
	shl.b64 	%rd2886, %rd201, 32;
	shr.s64 	%rd2887, %rd2886, 28;
	add.s64 	%rd2888, %rd2885, %rd2887;
	mov.b16 	%rs348, 0;
	st.u8 	[%rd2888], %rs348;
	st.u8 	[%rd2888+1], %rs348;
	mov.b32 	%r5124, 3608;
	st.u32 	[%rd2888+4], %r5124;
	mov.b16 	%rs349, 1;
	st.u8 	[%rd2888+3], %rs349;
	mov.b32 	%r5125, 48;
	st.u32 	[%rd2888+8], %r5125;
	mov.b32 	%r5126, -1;
	st.u32 	[%rd2888+16], %r5126;
	ld.shared.u64 	%rd2889, [m_Local_$_0];
	add.s64 	%rd2890, %rd2889, %rd2887;
	mov.b32 	%r5127, 0;
	st.u32 	[%rd2890+32], %r5127;
	ld.shared.u64 	%rd2891, [m_Local_$_0];
	add.s64 	%rd2892, %rd2891, %rd2887;
	st.u32 	[%rd2892+36], %r5127;
	ld.shared.u64 	%rd2893, [m_Local_$_0];
	add.s64 	%rd2894, %rd2893, %rd2887;
	st.u32 	[%rd2894+40], %r5127;
	ld.u32 	%r5128, [%rd1685];
	setp.eq.s32 	%p6304, %r5128, 0;
$L__BB9_740:
	mov.b32 	%r13083, 0;
	not.pred 	%p1481, %p6304;
	@%p1481 bra 	$L__BB9_746;
	setp.ne.s32 	%p1482, %r13082, -1;
	@%p1482 bra 	$L__BB9_743;
	mov.b32 	%r5138, 21352;
	st.u32 	[%rd1685], %r5138;
	bra.uni 	$L__BB9_746;
$L__BB9_743:
	ld.shared.u64 	%rd2895, [m_Local_$_0];
	mul.wide.s32 	%rd202, %r13082, 16;
	add.s64 	%rd2896, %rd2895, %rd202;
	st.u32 	[%rd2896+40], %r462;
	ld.u32 	%r5133, [%rd1685];
	setp.ne.s32 	%p1483, %r5133, 0;
	@%p1483 bra 	$L__BB9_746;
	ld.shared.u64 	%rd2897, [m_Local_$_0];
	add.s64 	%rd2898, %rd2897, %rd202;
	st.u32 	[%rd2898+36], %r13081;
	ld.u32 	%r5135, [%rd1685];
	setp.ne.s32 	%p1484, %r5135, 0;
	@%p1484 bra 	$L__BB9_746;
	ld.shared.u64 	%rd2899, [m_Local_$_0];
	add.s64 	%rd2900, %rd2899, %rd202;
	st.u32 	[%rd2900+32], %r13057;
	ld.u32 	%r5136, [%rd1685];
	setp.eq.s32 	%p1485, %r5136, 0;
	selp.b32 	%r13083, %r13082, 0, %p1485;
$L__BB9_746:
	st.u32 	[%rd1685], %r13083;
	mov.b16 	%rs1555, 0;
	bra.uni 	$L__BB9_748;
$L__BB9_747:
	cvt.u64.u32 	%rd2901, %r13077;
	add.s64 	%rd2902, %rd200, %rd2901;
	ld.u8 	%rs1555, [%rd2902+32];
$L__BB9_748:
	setp.ne.s32 	%p1486, %r412, -1;
	@%p1486 bra 	$L__BB9_750;
	mov.b32 	%r5157, 21352;
	st.u32 	[%rd1685], %r5157;
	bra.uni 	$L__BB9_762;
$L__BB9_750:
	ld.shared.u64 	%rd2903, [m_Local_$_0];
	add.s64 	%rd203, %rd2903, %rd193;
	ld.u32 	%r5140, [%rd203+12];
	setp.gt.s32 	%p1487, %r13056, -1;
	setp.lt.s32 	%p1488, %r13056, %r5140;
	and.pred  	%p1489, %p1487, %p1488;
	@%p1489 bra 	$L__BB9_761;
	ld.shared.u64 	%rd2906, [m_Local_$_1];
	atom.add.u64 	%rd2907, [%rd1], 48;
	add.s64 	%rd2908, %rd2907, 56;
	setp.lt.u64 	%p1490, %rd2908, %rd2906;
	shr.u64 	%rd204, %rd2907, 4;
	cvt.u32.u64 	%r13084, %rd204;
	setp.ne.s32 	%p1491, %r13084, -1;
	and.pred  	%p1492, %p1490, %p1491;
	@%p1492 bra 	$L__BB9_753;
	mov.b32 	%r5148, 21106;
	st.u32 	[%rd1685], %r5148;
	mov.b32 	%r13084, -1;
	mov.pred 	%p6305, 0;
	bra.uni 	$L__BB9_754;
$L__BB9_753:
	ld.shared.u64 	%rd2909, [m_Local_$_0];
	shl.b64 	%rd2910, %rd204, 32;
	shr.s64 	%rd2911, %rd2910, 28;
	add.s64 	%rd2912, %rd2909, %rd2911;
	mov.b16 	%rs352, 0;
	st.u8 	[%rd2912], %rs352;
	st.u8 	[%rd2912+1], %rs352;
	mov.b32 	%r5142, 3608;
	st.u32 	[%rd2912+4], %r5142;
	mov.b16 	%rs353, 1;
	st.u8 	[%rd2912+3], %rs353;
	mov.b32 	%r5143, 48;
	st.u32 	[%rd2912+8], %r5143;
	mov.b32 	%r5144, -1;
	st.u32 	[%rd2912+16], %r5144;
	ld.shared.u64 	%rd2913, [m_Local_$_0];
	add.s64 	%rd2914, %rd2913, %rd2911;
	mov.b32 	%r5145, 0;
	st.u32 	[%rd2914+32], %r5145;
	ld.shared.u64 	%rd2915, [m_Local_$_0];
	add.s64 	%rd2916, %rd2915, %rd2911;
	st.u32 	[%rd2916+36], %r5145;
	ld.shared.u64 	%rd2917, [m_Local_$_0];
	add.s64 	%rd2918, %rd2917, %rd2911;
	st.u32 	[%rd2918+40], %r5145;
	ld.u32 	%r5146, [%rd1685];
	setp.eq.s32 	%p6305, %r5146, 0;
$L__BB9_754:
	mov.b32 	%r13085, 0;
	not.pred 	%p1494, %p6305;
	@%p1494 bra 	$L__BB9_760;
	setp.ne.s32 	%p1495, %r13084, -1;
	@%p1495 bra 	$L__BB9_757;
	mov.b32 	%r5156, 21352;
	st.u32 	[%rd1685], %r5156;
	bra.uni 	$L__BB9_760;
$L__BB9_757:
	ld.shared.u64 	%rd2919, [m_Local_$_0];
	mul.wide.s32 	%rd205, %r13084, 16;
	add.s64 	%rd2920, %rd2919, %rd205;
	st.u32 	[%rd2920+40], %r5140;
	ld.u32 	%r5151, [%rd1685];
	setp.ne.s32 	%p1496, %r5151, 0;
	@%p1496 bra 	$L__BB9_760;
	ld.shared.u64 	%rd2921, [m_Local_$_0];
	add.s64 	%rd2922, %rd2921, %rd205;
	st.u32 	[%rd2922+36], %r13056;
	ld.u32 	%r5153, [%rd1685];
	setp.ne.s32 	%p1497, %r5153, 0;
	@%p1497 bra 	$L__BB9_760;
	ld.shared.u64 	%rd2923, [m_Local_$_0];
	add.s64 	%rd2924, %rd2923, %rd205;
	st.u32 	[%rd2924+32], %r412;
	ld.u32 	%r5154, [%rd1685];
	setp.eq.s32 	%p1498, %r5154, 0;
	selp.b32 	%r13085, %r13084, 0, %p1498;
$L__BB9_760:
	st.u32 	[%rd1685], %r13085;
	bra.uni 	$L__BB9_762;
$L__BB9_761:
	cvt.u64.u32 	%rd2904, %r13080;
	add.s64 	%rd2905, %rd203, %rd2904;
	mov.b32 	%r5141, 0;
	st.u32 	[%rd2905+32], %r5141;
	st.u8 	[%rd2905+32], %rs1555;
$L__BB9_762:
	add.s32 	%r13081, %r13081, 1;
	add.s32 	%r13080, %r13080, 4;
	add.s32 	%r13056, %r13056, 1;
	add.s32 	%r13078, %r13078, 1;
	setp.ne.s32 	%p1499, %r13078, 0;
	add.s32 	%r13077, %r13077, 4;
	@%p1499 bra 	$L__BB9_707;
$L__BB9_763:
	ld.shared.u64 	%rd2925, [m_Local_$_1];
	atom.add.u64 	%rd2926, [%rd1], 48;
	add.s64 	%rd2927, %rd2926, 56;
	setp.lt.u64 	%p1500, %rd2927, %rd2925;
	shr.u64 	%rd2928, %rd2926, 4;
	cvt.u32.u64 	%r5158, %rd2928;
	selp.b32 	%r477, %r5158, -1, %p1500;
	setp.ne.s32 	%p1501, %r477, -1;
	@%p1501 bra 	$L__BB9_765;
	mov.b32 	%r5267, 21352;
	st.u32 	[%rd1685], %r5267;
	bra.uni 	$L__BB9_840;
$L__BB9_765:
	ld.shared.u64 	%rd2929, [m_Local_$_0];
	mul.wide.s32 	%rd206, %r477, 16;
	add.s64 	%rd2930, %rd2929, %rd206;
	mov.b16 	%rs354, 1;
	st.u8 	[%rd2930], %rs354;
	mov.b16 	%rs355, 0;
	st.u8 	[%rd2930+1], %rs355;
	mov.b32 	%r5159, 2905;
	st.u32 	[%rd2930+4], %r5159;
	st.u8 	[%rd2930+3], %rs354;
	mov.b32 	%r5160, 48;
	st.u32 	[%rd2930+8], %r5160;
	mov.b32 	%r5161, -1;
	st.u32 	[%rd2930+16], %r5161;
	ld.shared.u64 	%rd2931, [m_Local_$_0];
	mul.wide.s32 	%rd207, %r412, 16;
	add.s64 	%rd2932, %rd2931, %rd207;
	ld.u32 	%r478, [%rd2932+12];
	shl.b32 	%r5162, %r478, 2;
	add.s32 	%r5163, %r5162, 32;
	shr.s32 	%r5164, %r5163, 31;
	shr.u32 	%r5165, %r5164, 29;
	add.s32 	%r5166, %r5163, %r5165;
	and.b32  	%r5167, %r5166, -8;
	sub.s32 	%r5168, %r5163, %r5167;
	setp.eq.s32 	%p1502, %r5168, 0;
	sub.s32 	%r5169, %r5162, %r5168;
	add.s32 	%r5170, %r5169, 40;
	selp.b32 	%r479, %r5163, %r5170, %p1502;
	ld.shared.u64 	%rd208, [m_Local_$_1];
	and.b32  	%r5171, %r479, 12;
	setp.eq.s32 	%p1503, %r5171, 0;
	mov.u32 	%r13086, %r479;
	@%p1503 bra 	$L__BB9_767;
	shr.s32 	%r5172, %r479, 31;
	shr.u32 	%r5173, %r5172, 28;
	add.s32 	%r5174, %r479, %r5173;
	and.b32  	%r5175, %r5174, -16;
	add.s32 	%r13086, %r5175, 16;
$L__BB9_767:
	cvt.s64.s32 	%rd2933, %r13086;
	atom.add.u64 	%rd2934, [%rd1], %rd2933;
	cvt.s64.s32 	%rd2935, %r479;
	add.s64 	%rd2936, %rd2935, %rd2934;
	add.s64 	%rd2937, %rd2936, 8;
	setp.lt.u64 	%p1504, %rd2937, %rd208;
	shr.u64 	%rd2938, %rd2934, 4;
	cvt.u32.u64 	%r5176, %rd2938;
	selp.b32 	%r482, %r5176, -1, %p1504;
	setp.ne.s32 	%p1505, %r482, -1;
	@%p1505 bra 	$L__BB9_769;
	mov.b32 	%r5231, 21352;
	st.u32 	[%rd1685], %r5231;
	bra.uni 	$L__BB9_808;
$L__BB9_769:
	ld.shared.u64 	%rd2939, [m_Local_$_0];
	mul.wide.s32 	%rd209, %r482, 16;
	add.s64 	%rd2940, %rd2939, %rd209;
	mov.b16 	%rs356, 0;
	st.u8 	[%rd2940], %rs356;
	st.u8 	[%rd2940+1], %rs356;
	mov.b32 	%r5177, 4335;
	st.u32 	[%rd2940+4], %r5177;
	mov.b16 	%rs357, 1;
	st.u8 	[%rd2940+3], %rs357;
	st.u32 	[%rd2940+8], %r479;
	st.u32 	[%rd2940+12], %r478;
	setp.lt.s32 	%p1506, %r478, 1;
	@%p1506 bra 	$L__BB9_808;
	setp.eq.s32 	%p1507, %r478, 1;
	mov.b32 	%r502, 0;
	@%p1507 bra 	$L__BB9_796;
	and.b32  	%r502, %r478, 2147483646;
	neg.s32 	%r13088, %r502;
	mov.b32 	%r13087, 0;
	mov.u32 	%r13089, %r13087;
$L__BB9_772:
	add.s32 	%r488, %r13089, 1;
	ld.shared.u64 	%rd2941, [m_Local_$_0];
	add.s64 	%rd210, %rd2941, %rd209;
	ld.u32 	%r489, [%rd210+12];
	setp.lt.s32 	%p1508, %r13089, %r489;
	@%p1508 bra 	$L__BB9_783;
	ld.shared.u64 	%rd2942, [m_Local_$_1];
	atom.add.u64 	%rd2943, [%rd1], 48;
	add.s64 	%rd2944, %rd2943, 56;
	setp.lt.u64 	%p1509, %rd2944, %rd2942;
	shr.u64 	%rd211, %rd2943, 4;
	cvt.u32.u64 	%r13090, %rd211;
	setp.ne.s32 	%p1510, %r13090, -1;
	and.pred  	%p1511, %p1509, %p1510;
	@%p1511 bra 	$L__BB9_775;
	mov.b32 	%r5186, 21106;
	st.u32 	[%rd1685], %r5186;
	mov.b32 	%r13090, -1;
	mov.pred 	%p6306, 0;
	bra.uni 	$L__BB9_776;
$L__BB9_775:
	ld.shared.u64 	%rd2945, [m_Local_$_0];
	shl.b64 	%rd2946, %rd211, 32;
	shr.s64 	%rd2947, %rd2946, 28;
	add.s64 	%rd2948, %rd2945, %rd2947;
	mov.b16 	%rs358, 0;
	st.u8 	[%rd2948], %rs358;
	st.u8 	[%rd2948+1], %rs358;
	mov.b32 	%r5180, 3608;
	st.u32 	[%rd2948+4], %r5180;
	mov.b16 	%rs359, 1;
	st.u8 	[%rd2948+3], %rs359;
	mov.b32 	%r5181, 48;
	st.u32 	[%rd2948+8], %r5181;
	mov.b32 	%r5182, -1;
	st.u32 	[%rd2948+16], %r5182;
	ld.shared.u64 	%rd2949, [m_Local_$_0];
	add.s64 	%rd2950, %rd2949, %rd2947;
	mov.b32 	%r5183, 0;
	st.u32 	[%rd2950+32], %r5183;
	ld.shared.u64 	%rd2951, [m_Local_$_0];
	add.s64 	%rd2952, %rd2951, %rd2947;
	st.u32 	[%rd2952+36], %r5183;
	ld.shared.u64 	%rd2953, [m_Local_$_0];
	add.s64 	%rd2954, %rd2953, %rd2947;
	st.u32 	[%rd2954+40], %r5183;
	ld.u32 	%r5184, [%rd1685];
	setp.eq.s32 	%p6306, %r5184, 0;
$L__BB9_776:
	mov.b32 	%r13091, 0;
	not.pred 	%p1513, %p6306;
	@%p1513 bra 	$L__BB9_782;
	setp.ne.s32 	%p1514, %r13090, -1;
	@%p1514 bra 	$L__BB9_779;
	mov.b32 	%r5194, 21352;
	st.u32 	[%rd1685], %r5194;
	bra.uni 	$L__BB9_782;
$L__BB9_779:
	ld.shared.u64 	%rd2955, [m_Local_$_0];
	mul.wide.s32 	%rd212, %r13090, 16;
	add.s64 	%rd2956, %rd2955, %rd212;
	st.u32 	[%rd2956+40], %r489;
	ld.u32 	%r5189, [%rd1685];
	setp.ne.s32 	%p1515, %r5189, 0;
	@%p1515 bra 	$L__BB9_782;
	ld.shared.u64 	%rd2957, [m_Local_$_0];
	add.s64 	%rd2958, %rd2957, %rd212;
	st.u32 	[%rd2958+36], %r13089;
	ld.u32 	%r5191, [%rd1685];
	setp.ne.s32 	%p1516, %r5191, 0;
	@%p1516 bra 	$L__BB9_782;
	ld.shared.u64 	%rd2959, [m_Local_$_0];
	add.s64 	%rd2960, %rd2959, %rd212;
	st.u32 	[%rd2960+32], %r482;
	ld.u32 	%r5192, [%rd1685];
	setp.eq.s32 	%p1517, %r5192, 0;
	selp.b32 	%r13091, %r13090, 0, %p1517;
$L__BB9_782:
	st.u32 	[%rd1685], %r13091;
	bra.uni 	$L__BB9_784;
$L__BB9_783:
	cvt.u64.u32 	%rd2961, %r13087;
	add.s64 	%rd2962, %rd210, %rd2961;
	mov.b32 	%r5195, 0;
	st.u32 	[%rd2962+32], %r5195;
	mov.b16 	%rs360, 0;
	st.u8 	[%rd2962+32], %rs360;
$L__BB9_784:
	ld.shared.u64 	%rd2963, [m_Local_$_0];
	add.s64 	%rd213, %rd2963, %rd209;
	ld.u32 	%r494, [%rd213+12];
	setp.lt.s32 	%p1518, %r488, %r494;
	@%p1518 bra 	$L__BB9_794;
	ld.shared.u64 	%rd2964, [m_Local_$_1];
	atom.add.u64 	%rd2965, [%rd1], 48;
	add.s64 	%rd2966, %rd2965, 56;
	setp.ge.u64 	%p1519, %rd2966, %rd2964;
	shr.u64 	%rd214, %rd2965, 4;
	cvt.u32.u64 	%r13092, %rd214;
	setp.eq.s32 	%p1520, %r13092, -1;
	or.pred  	%p1521, %p1519, %p1520;
	@%p1521 bra 	$L__BB9_787;
	ld.shared.u64 	%rd2967, [m_Local_$_0];
	shl.b64 	%rd2968, %rd214, 32;
	shr.s64 	%rd2969, %rd2968, 28;
	add.s64 	%rd2970, %rd2967, %rd2969;
	mov.b16 	%rs361, 0;
	st.u8 	[%rd2970], %rs361;
	st.u8 	[%rd2970+1], %rs361;
	mov.b32 	%r5196, 3608;
	st.u32 	[%rd2970+4], %r5196;
	mov.b16 	%rs362, 1;
	st.u8 	[%rd2970+3], %rs362;
	mov.b32 	%r5197, 48;
	st.u32 	[%rd2970+8], %r5197;
	mov.b32 	%r5198, -1;
	st.u32 	[%rd2970+16], %r5198;
	ld.shared.u64 	%rd2971, [m_Local_$_0];
	add.s64 	%rd2972, %rd2971, %rd2969;
	mov.b32 	%r5199, 0;
	st.u32 	[%rd2972+32], %r5199;
	ld.shared.u64 	%rd2973, [m_Local_$_0];
	add.s64 	%rd2974, %rd2973, %rd2969;
	st.u32 	[%rd2974+36], %r5199;
	ld.shared.u64 	%rd2975, [m_Local_$_0];
	add.s64 	%rd2976, %rd2975, %rd2969;
	st.u32 	[%rd2976+40], %r5199;
	ld.u32 	%r5200, [%rd1685];
	setp.eq.s32 	%p6307, %r5200, 0;
	bra.uni 	$L__BB9_788;
$L__BB9_787:
	mov.b32 	%r5202, 21106;
	st.u32 	[%rd1685], %r5202;
	mov.b32 	%r13092, -1;
	mov.pred 	%p6307, 0;
$L__BB9_788:
	mov.b32 	%r13093, 0;
	not.pred 	%p1523, %p6307;
	@%p1523 bra 	$L__BB9_793;
	setp.eq.s32 	%p1524, %r13092, -1;
	@%p1524 bra 	$L__BB9_6373;
	ld.shared.u64 	%rd2977, [m_Local_$_0];
	mul.wide.s32 	%rd215, %r13092, 16;
	add.s64 	%rd2978, %rd2977, %rd215;
	st.u32 	[%rd2978+40], %r494;
	ld.u32 	%r5205, [%rd1685];
	setp.eq.s32 	%p1525, %r5205, 0;
	@%p1525 bra 	$L__BB9_791;
	bra.uni 	$L__BB9_793;
$L__BB9_791:
	ld.shared.u64 	%rd2979, [m_Local_$_0];
	add.s64 	%rd2980, %rd2979, %rd215;
	st.u32 	[%rd2980+36], %r488;
	ld.u32 	%r5207, [%rd1685];
	setp.ne.s32 	%p1526, %r5207, 0;
	@%p1526 bra 	$L__BB9_793;
	ld.shared.u64 	%rd2981, [m_Local_$_0];
	add.s64 	%rd2982, %rd2981, %rd215;
	st.u32 	[%rd2982+32], %r482;
	ld.u32 	%r5208, [%rd1685];
	setp.eq.s32 	%p1527, %r5208, 0;
	selp.b32 	%r13093, %r13092, 0, %p1527;
$L__BB9_793:
	st.u32 	[%rd1685], %r13093;
	bra.uni 	$L__BB9_795;
$L__BB9_794:
	add.s32 	%r5211, %r13087, 4;
	cvt.u64.u32 	%rd2983, %r5211;
	add.s64 	%rd2984, %rd213, %rd2983;
	mov.b32 	%r5212, 0;
	st.u32 	[%rd2984+32], %r5212;
	mov.b16 	%rs363, 0;
	st.u8 	[%rd2984+32], %rs363;
$L__BB9_795:
	add.s32 	%r13089, %r13089, 2;
	add.s32 	%r13088, %r13088, 2;
	add.s32 	%r13087, %r13087, 8;
	setp.ne.s32 	%p1528, %r13088, 0;
	@%p1528 bra 	$L__BB9_772;
$L__BB9_796:
	and.b32  	%r5213, %r478, 1;
	setp.eq.b32 	%p1529, %r5213, 1;
	not.pred 	%p1530, %p1529;
	@%p1530 bra 	$L__BB9_808;
	ld.shared.u64 	%rd2985, [m_Local_$_0];
	add.s64 	%rd216, %rd2985, %rd209;
	ld.u32 	%r503, [%rd216+12];
	setp.lt.s32 	%p1531, %r502, %r503;
	@%p1531 bra 	$L__BB9_807;
	ld.shared.u64 	%rd2986, [m_Local_$_1];
	atom.add.u64 	%rd2987, [%rd1], 48;
	add.s64 	%rd2988, %rd2987, 56;
	setp.ge.u64 	%p1532, %rd2988, %rd2986;
	shr.u64 	%rd217, %rd2987, 4;
	cvt.u32.u64 	%r13095, %rd217;
	setp.eq.s32 	%p1533, %r13095, -1;
	or.pred  	%p1534, %p1532, %p1533;
	@%p1534 bra 	$L__BB9_800;
	ld.shared.u64 	%rd2989, [m_Local_$_0];
	shl.b64 	%rd2990, %rd217, 32;
	shr.s64 	%rd2991, %rd2990, 28;
	add.s64 	%rd2992, %rd2989, %rd2991;
	mov.b16 	%rs364, 0;
	st.u8 	[%rd2992], %rs364;
	st.u8 	[%rd2992+1], %rs364;
	mov.b32 	%r5214, 3608;
	st.u32 	[%rd2992+4], %r5214;
	mov.b16 	%rs365, 1;
	st.u8 	[%rd2992+3], %rs365;
	mov.b32 	%r5215, 48;
	st.u32 	[%rd2992+8], %r5215;
	mov.b32 	%r5216, -1;
	st.u32 	[%rd2992+16], %r5216;
	ld.shared.u64 	%rd2993, [m_Local_$_0];
	add.s64 	%rd2994, %rd2993, %rd2991;
	mov.b32 	%r5217, 0;
	st.u32 	[%rd2994+32], %r5217;
	ld.shared.u64 	%rd2995, [m_Local_$_0];
	add.s64 	%rd2996, %rd2995, %rd2991;
	st.u32 	[%rd2996+36], %r5217;
	ld.shared.u64 	%rd2997, [m_Local_$_0];
	add.s64 	%rd2998, %rd2997, %rd2991;
	st.u32 	[%rd2998+40], %r5217;
	ld.u32 	%r5218, [%rd1685];
	setp.eq.s32 	%p6308, %r5218, 0;
	bra.uni 	$L__BB9_801;
$L__BB9_800:
	mov.b32 	%r5220, 21106;
	st.u32 	[%rd1685], %r5220;
	mov.b32 	%r13095, -1;
	mov.pred 	%p6308, 0;
$L__BB9_801:
	mov.b32 	%r13096, 0;
	not.pred 	%p1536, %p6308;
	@%p1536 bra 	$L__BB9_806;
	setp.eq.s32 	%p1537, %r13095, -1;
	@%p1537 bra 	$L__BB9_6374;
	ld.shared.u64 	%rd2999, [m_Local_$_0];
	mul.wide.s32 	%rd218, %r13095, 16;
	add.s64 	%rd3000, %rd2999, %rd218;
	st.u32 	[%rd3000+40], %r503;
	ld.u32 	%r5223, [%rd1685];
	setp.eq.s32 	%p1538, %r5223, 0;
	@%p1538 bra 	$L__BB9_804;
	bra.uni 	$L__BB9_806;
$L__BB9_804:
	ld.shared.u64 	%rd3001, [m_Local_$_0];
	add.s64 	%rd3002, %rd3001, %rd218;
	st.u32 	[%rd3002+36], %r502;
	ld.u32 	%r5225, [%rd1685];
	setp.ne.s32 	%p1539, %r5225, 0;
	@%p1539 bra 	$L__BB9_806;
	ld.shared.u64 	%rd3003, [m_Local_$_0];
	add.s64 	%rd3004, %rd3003, %rd218;
	st.u32 	[%rd3004+32], %r482;
	ld.u32 	%r5226, [%rd1685];
	setp.eq.s32 	%p1540, %r5226, 0;
	selp.b32 	%r13096, %r13095, 0, %p1540;
$L__BB9_806:
	st.u32 	[%rd1685], %r13096;
	bra.uni 	$L__BB9_808;
$L__BB9_807:
	shl.b32 	%r5229, %r502, 2;
	cvt.u64.u32 	%rd3005, %r5229;
	add.s64 	%rd3006, %rd216, %rd3005;
	mov.b32 	%r5230, 0;
	st.u32 	[%rd3006+32], %r5230;
	mov.b16 	%rs366, 0;
	st.u8 	[%rd3006+32], %rs366;
$L__BB9_808:
	setp.lt.s32 	%p1541, %r478, 1;
	@%p1541 bra 	$L__BB9_839;
	mul.wide.s32 	%rd219, %r482, 16;
	neg.s32 	%r13098, %r478;
	mov.b32 	%r13097, 0;
	mov.u32 	%r13099, %r13097;
$L__BB9_810:
	setp.ne.s32 	%p1542, %r412, -1;
	@%p1542 bra 	$L__BB9_812;
	mov.b32 	%r5248, 21352;
	st.u32 	[%rd1685], %r5248;
	mov.b16 	%rs1556, 0;
	bra.uni 	$L__BB9_824;
$L__BB9_812:
	ld.shared.u64 	%rd3007, [m_Local_$_0];
	add.s64 	%rd220, %rd3007, %rd207;
	ld.u32 	%r512, [%rd220+12];
	setp.lt.s32 	%p1543, %r13099, %r512;
	@%p1543 bra 	$L__BB9_823;
	ld.shared.u64 	%rd3008, [m_Local_$_1];
	atom.add.u64 	%rd3009, [%rd1], 48;
	add.s64 	%rd3010, %rd3009, 56;
	setp.lt.u64 	%p1544, %rd3010, %rd3008;
	shr.u64 	%rd221, %rd3009, 4;
	cvt.u32.u64 	%r13100, %rd221;
	setp.ne.s32 	%p1545, %r13100, -1;
	and.pred  	%p1546, %p1544, %p1545;
	@%p1546 bra 	$L__BB9_815;
	mov.b32 	%r5239, 21106;
	st.u32 	[%rd1685], %r5239;
	mov.b32 	%r13100, -1;
	mov.pred 	%p6309, 0;
	bra.uni 	$L__BB9_816;
$L__BB9_815:
	ld.shared.u64 	%rd3011, [m_Local_$_0];
	shl.b64 	%rd3012, %rd221, 32;
	shr.s64 	%rd3013, %rd3012, 28;
	add.s64 	%rd3014, %rd3011, %rd3013;
	mov.b16 	%rs367, 0;
	st.u8 	[%rd3014], %rs367;
	st.u8 	[%rd3014+1], %rs367;
	mov.b32 	%r5233, 3608;
	st.u32 	[%rd3014+4], %r5233;
	mov.b16 	%rs368, 1;
	st.u8 	[%rd3014+3], %rs368;
	mov.b32 	%r5234, 48;
	st.u32 	[%rd3014+8], %r5234;
	mov.b32 	%r5235, -1;
	st.u32 	[%rd3014+16], %r5235;
	ld.shared.u64 	%rd3015, [m_Local_$_0];
	add.s64 	%rd3016, %rd3015, %rd3013;
	mov.b32 	%r5236, 0;
	st.u32 	[%rd3016+32], %r5236;
	ld.shared.u64 	%rd3017, [m_Local_$_0];
	add.s64 	%rd3018, %rd3017, %rd3013;
	st.u32 	[%rd3018+36], %r5236;
	ld.shared.u64 	%rd3019, [m_Local_$_0];
	add.s64 	%rd3020, %rd3019, %rd3013;
	st.u32 	[%rd3020+40], %r5236;
	ld.u32 	%r5237, [%rd1685];
	setp.eq.s32 	%p6309, %r5237, 0;
$L__BB9_816:
	mov.b32 	%r13101, 0;
	not.pred 	%p1548, %p6309;
	@%p1548 bra 	$L__BB9_822;
	setp.ne.s32 	%p1549, %r13100, -1;
	@%p1549 bra 	$L__BB9_819;
	mov.b32 	%r5247, 21352;
	st.u32 	[%rd1685], %r5247;
	bra.uni 	$L__BB9_822;
$L__BB9_819:
	ld.shared.u64 	%rd3021, [m_Local_$_0];
	mul.wide.s32 	%rd222, %r13100, 16;
	add.s64 	%rd3022, %rd3021, %rd222;
	st.u32 	[%rd3022+40], %r512;
	ld.u32 	%r5242, [%rd1685];
	setp.ne.s32 	%p1550, %r5242, 0;
	@%p1550 bra 	$L__BB9_822;
	ld.shared.u64 	%rd3023, [m_Local_$_0];
	add.s64 	%rd3024, %rd3023, %rd222;
	st.u32 	[%rd3024+36], %r13099;
	ld.u32 	%r5244, [%rd1685];
	setp.ne.s32 	%p1551, %r5244, 0;
	@%p1551 bra 	$L__BB9_822;
	ld.shared.u64 	%rd3025, [m_Local_$_0];
	add.s64 	%rd3026, %rd3025, %rd222;
	st.u32 	[%rd3026+32], %r412;
	ld.u32 	%r5245, [%rd1685];
	setp.eq.s32 	%p1552, %r5245, 0;
	selp.b32 	%r13101, %r13100, 0, %p1552;
$L__BB9_822:
	st.u32 	[%rd1685], %r13101;
	mov.b16 	%rs1556, 0;
	bra.uni 	$L__BB9_824;
$L__BB9_823:
	cvt.u64.u32 	%rd3027, %r13097;
	add.s64 	%rd3028, %rd220, %rd3027;
	ld.u8 	%rs1556, [%rd3028+32];
$L__BB9_824:
	setp.ne.s32 	%p1553, %r482, -1;
	@%p1553 bra 	$L__BB9_826;
	mov.b32 	%r5265, 21352;
	st.u32 	[%rd1685], %r5265;
	bra.uni 	$L__BB9_838;
$L__BB9_826:
	ld.shared.u64 	%rd3029, [m_Local_$_0];
	add.s64 	%rd223, %rd3029, %rd219;
	ld.u32 	%r517, [%rd223+12];
	setp.lt.s32 	%p1554, %r13099, %r517;
	@%p1554 bra 	$L__BB9_837;
	ld.shared.u64 	%rd3030, [m_Local_$_1];
	atom.add.u64 	%rd3031, [%rd1], 48;
	add.s64 	%rd3032, %rd3031, 56;
	setp.lt.u64 	%p1555, %rd3032, %rd3030;
	shr.u64 	%rd224, %rd3031, 4;
	cvt.u32.u64 	%r13102, %rd224;
	setp.ne.s32 	%p1556, %r13102, -1;
	and.pred  	%p1557, %p1555, %p1556;
	@%p1557 bra 	$L__BB9_829;
	mov.b32 	%r5255, 21106;
	st.u32 	[%rd1685], %r5255;
	mov.b32 	%r13102, -1;
	mov.pred 	%p6310, 0;
	bra.uni 	$L__BB9_830;
$L__BB9_829:
	ld.shared.u64 	%rd3033, [m_Local_$_0];
	shl.b64 	%rd3034, %rd224, 32;
	shr.s64 	%rd3035, %rd3034, 28;
	add.s64 	%rd3036, %rd3033, %rd3035;
	mov.b16 	%rs371, 0;
	st.u8 	[%rd3036], %rs371;
	st.u8 	[%rd3036+1], %rs371;
	mov.b32 	%r5249, 3608;
	st.u32 	[%rd3036+4], %r5249;
	mov.b16 	%rs372, 1;
	st.u8 	[%rd3036+3], %rs372;
	mov.b32 	%r5250, 48;
	st.u32 	[%rd3036+8], %r5250;
	mov.b32 	%r5251, -1;
	st.u32 	[%rd3036+16], %r5251;
	ld.shared.u64 	%rd3037, [m_Local_$_0];
	add.s64 	%rd3038, %rd3037, %rd3035;
	mov.b32 	%r5252, 0;
	st.u32 	[%rd3038+32], %r5252;
	ld.shared.u64 	%rd3039, [m_Local_$_0];
	add.s64 	%rd3040, %rd3039, %rd3035;
	st.u32 	[%rd3040+36], %r5252;
	ld.shared.u64 	%rd3041, [m_Local_$_0];
	add.s64 	%rd3042, %rd3041, %rd3035;
	st.u32 	[%rd3042+40], %r5252;
	ld.u32 	%r5253, [%rd1685];
	setp.eq.s32 	%p6310, %r5253, 0;
$L__BB9_830:
	mov.b32 	%r13103, 0;
	not.pred 	%p1559, %p6310;
	@%p1559 bra 	$L__BB9_836;
	setp.ne.s32 	%p1560, %r13102, -1;
	@%p1560 bra 	$L__BB9_833;
	mov.b32 	%r5263, 21352;
	st.u32 	[%rd1685], %r5263;
	bra.uni 	$L__BB9_836;
$L__BB9_833:
	ld.shared.u64 	%rd3043, [m_Local_$_0];
	mul.wide.s32 	%rd225, %r13102, 16;
	add.s64 	%rd3044, %rd3043, %rd225;
	st.u32 	[%rd3044+40], %r517;
	ld.u32 	%r5258, [%rd1685];
	setp.ne.s32 	%p1561, %r5258, 0;
	@%p1561 bra 	$L__BB9_836;
	ld.shared.u64 	%rd3045, [m_Local_$_0];
	add.s64 	%rd3046, %rd3045, %rd225;
	st.u32 	[%rd3046+36], %r13099;
	ld.u32 	%r5260, [%rd1685];
	setp.ne.s32 	%p1562, %r5260, 0;
	@%p1562 bra 	$L__BB9_836;
	ld.shared.u64 	%rd3047, [m_Local_$_0];
	add.s64 	%rd3048, %rd3047, %rd225;
	st.u32 	[%rd3048+32], %r482;
	ld.u32 	%r5261, [%rd1685];
	setp.eq.s32 	%p1563, %r5261, 0;
	selp.b32 	%r13103, %r13102, 0, %p1563;
$L__BB9_836:
	st.u32 	[%rd1685], %r13103;
	bra.uni 	$L__BB9_838;
$L__BB9_837:
	cvt.u64.u32 	%rd3049, %r13097;
	add.s64 	%rd3050, %rd223, %rd3049;
	mov.b32 	%r5264, 0;
	st.u32 	[%rd3050+32], %r5264;
	st.u8 	[%rd3050+32], %rs1556;
$L__BB9_838:
	add.s32 	%r13099, %r13099, 1;
	add.s32 	%r13098, %r13098, 1;
	setp.ne.s32 	%p1564, %r13098, 0;
	add.s32 	%r13097, %r13097, 4;
	@%p1564 bra 	$L__BB9_810;
$L__BB9_839:
	ld.shared.u64 	%rd3051, [m_Local_$_0];
	add.s64 	%rd3052, %rd3051, %rd206;
	st.u32 	[%rd3052+32], %r482;
	ld.shared.u64 	%rd3053, [m_Local_$_0];
	add.s64 	%rd3054, %rd3053, %rd206;
	st.u32 	[%rd3054+40], %r478;
	ld.shared.u64 	%rd3055, [m_Local_$_0];
	add.s64 	%rd3056, %rd3055, %rd206;
	mov.b32 	%r5266, 0;
	st.u32 	[%rd3056+48], %r5266;
$L__BB9_840:
	ld.shared.u64 	%rd3057, [m_Local_$_1];
	atom.add.u64 	%rd3058, [%rd1], 48;
	add.s64 	%rd3059, %rd3058, 56;
	setp.lt.u64 	%p1565, %rd3059, %rd3057;
	shr.u64 	%rd226, %rd3058, 4;
	cvt.u32.u64 	%r13106, %rd226;
	setp.ne.s32 	%p1566, %r13106, -1;
	and.pred  	%p1567, %p1565, %p1566;
	@%p1567 bra 	$L__BB9_842;
	mov.b32 	%r5275, 21352;
	st.u32 	[%rd1685], %r5275;
	mov.b32 	%r13106, -1;
	mov.pred 	%p6311, 0;
	bra.uni 	$L__BB9_846;
$L__BB9_842:
	setp.ne.s32 	%p1568, %r477, -1;
	ld.shared.u64 	%rd3060, [m_Local_$_0];
	shl.b64 	%rd3061, %rd226, 32;
	shr.s64 	%rd227, %rd3061, 28;
	add.s64 	%rd3062, %rd3060, %rd227;
	mov.b16 	%rs373, 0;
	st.u8 	[%rd3062], %rs373;
	st.u8 	[%rd3062+1], %rs373;
	mov.b32 	%r5268, 16901;
	st.u32 	[%rd3062+4], %r5268;
	mov.b16 	%rs374, 1;
	st.u8 	[%rd3062+3], %rs374;
	mov.b32 	%r5269, 44;
	st.u32 	[%rd3062+8], %r5269;
	mov.b32 	%r5270, -1;
	st.u32 	[%rd3062+16], %r5270;
	@%p1568 bra 	$L__BB9_844;
	mov.b32 	%r5272, 21352;
	st.u32 	[%rd1685], %r5272;
	mov.b32 	%r13104, 0;
	ld.shared.u64 	%rd12012, [m_Local_$_0];
	mov.u32 	%r13105, %r13104;
	bra.uni 	$L__BB9_845;
$L__BB9_844:
	ld.shared.u64 	%rd12012, [m_Local_$_0];
	mul.wide.s32 	%rd3063, %r477, 16;
	add.s64 	%rd3064, %rd12012, %rd3063;
	ld.u32 	%r13104, [%rd3064+32];
	ld.u32 	%r13105, [%rd3064+40];
$L__BB9_845:
	add.s64 	%rd3065, %rd12012, %rd227;
	st.u32 	[%rd3065+32], %r13104;
	ld.shared.u64 	%rd3066, [m_Local_$_0];
	add.s64 	%rd3067, %rd3066, %rd227;
	st.u32 	[%rd3067+40], %r13105;
	ld.u32 	%r5273, [%rd1685];
	setp.eq.s32 	%p6311, %r5273, 0;
$L__BB9_846:
	not.pred 	%p1571, %p6311;
	@%p1571 bra 	$L__BB9_4864;
	setp.ne.s32 	%p1572, %r13106, -1;
	@%p1572 bra 	$L__BB9_849;
	mov.b32 	%r13245, -2;
	st.u32 	[%rd1685], %r13245;
	mov.b32 	%r14141, -1;
	bra.uni 	$L__BB9_4861;
$L__BB9_849:
	ld.shared.u64 	%rd3068, [m_Local_$_0];
	mul.wide.s32 	%rd231, %r13106, 16;
	add.s64 	%rd232, %rd3068, %rd231;
	ld.u32 	%r5279, [%rd232+4];
	mov.b32 	%r14141, -1;
	mov.b32 	%r13245, 0;
	setp.eq.s32 	%p1573, %r5279, 16901;
	@%p1573 bra 	$L__BB9_4784;
	setp.ne.s32 	%p1574, %r5279, 1;
	@%p1574 bra 	$L__BB9_4861;
	ld.shared.u64 	%rd3201, [m_Local_$_1];
	atom.add.u64 	%rd3202, [%rd1], 48;
	add.s64 	%rd3203, %rd3202, 56;
	setp.lt.u64 	%p1640, %rd3203, %rd3201;
	shr.u64 	%rd233, %rd3202, 4;
	cvt.u32.u64 	%r13109, %rd233;
	setp.ne.s32 	%p1641, %r13109, -1;
	and.pred  	%p1642, %p1640, %p1641;
	@%p1642 bra 	$L__BB9_853;
	mov.b32 	%r13245, 21352;
	st.u32 	[%rd1685], %r13245;
	mov.b32 	%r13109, -1;
	bra.uni 	$L__BB9_857;
$L__BB9_853:
	ld.shared.u64 	%rd3204, [m_Local_$_0];
	shl.b64 	%rd3205, %rd233, 32;
	shr.s64 	%rd234, %rd3205, 28;
	add.s64 	%rd3206, %rd3204, %rd234;
	mov.b16 	%rs394, 1;
	st.u8 	[%rd3206], %rs394;
	mov.b16 	%rs395, 0;
	st.u8 	[%rd3206+1], %rs395;
	mov.b32 	%r5392, 2905;
	st.u32 	[%rd3206+4], %r5392;
	st.u8 	[%rd3206+3], %rs394;
	mov.b32 	%r5393, 48;
	st.u32 	[%rd3206+8], %r5393;
	mov.b32 	%r5394, -1;
	st.u32 	[%rd3206+16], %r5394;
	ld.shared.u64 	%rd3207, [m_Local_$_1];
	atom.add.u64 	%rd3208, [%rd1], 32;
	add.s64 	%rd3209, %rd3208, 40;
	setp.lt.u64 	%p1643, %rd3209, %rd3207;
	shr.u64 	%rd235, %rd3208, 4;
	cvt.u32.u64 	%r13107, %rd235;
	setp.ne.s32 	%p1644, %r13107, -1;
	and.pred  	%p1645, %p1643, %p1644;
	@%p1645 bra 	$L__BB9_855;
	mov.b32 	%r5399, 21352;
	st.u32 	[%rd1685], %r5399;
	mov.b32 	%r13107, -1;
	bra.uni 	$L__BB9_856;
$L__BB9_855:
	ld.shared.u64 	%rd3210, [m_Local_$_0];
	shl.b64 	%rd3211, %rd235, 32;
	shr.s64 	%rd3212, %rd3211, 28;
	add.s64 	%rd3213, %rd3210, %rd3212;
	mov.b16 	%rs396, 0;
	st.u8 	[%rd3213], %rs396;
	st.u8 	[%rd3213+1], %rs396;
	mov.b32 	%r5395, 4335;
	st.u32 	[%rd3213+4], %r5395;
	mov.b16 	%rs397, 1;
	st.u8 	[%rd3213+3], %rs397;
	mov.b32 	%r5396, 32;
	st.u32 	[%rd3213+8], %r5396;
	mov.b32 	%r5397, 0;
	st.u32 	[%rd3213+12], %r5397;
$L__BB9_856:
	ld.shared.u64 	%rd3214, [m_Local_$_0];
	add.s64 	%rd3215, %rd3214, %rd234;
	st.u32 	[%rd3215+32], %r13107;
	ld.shared.u64 	%rd3216, [m_Local_$_0];
	add.s64 	%rd3217, %rd3216, %rd234;
	mov.b32 	%r5400, 0;
	st.u32 	[%rd3217+40], %r5400;
	ld.u32 	%r13245, [%rd1685];
$L__BB9_857:
	setp.ne.s32 	%p1646, %r13245, 0;
	mov.b32 	%r14141, 0;
	@%p1646 bra 	$L__BB9_4861;
	ld.shared.u64 	%rd236, [m_Local_$_0];
	add.s64 	%rd3218, %rd236, %rd231;
	ld.u32 	%r5404, [%rd3218+4];
	ld.shared.u64 	%rd3219, [m_Local_$_2];
	mul.wide.s32 	%rd3220, %r5404, 4;
	add.s64 	%rd3221, %rd3219, %rd3220;
	ld.u32 	%r537, [%rd3221];
	setp.ne.s32 	%p1647, %r537, -1;
	@%p1647 bra 	$L__BB9_860;
	mov.b32 	%r13245, 21352;
	st.u32 	[%rd1685], %r13245;
	mov.b32 	%r13111, 0;
	bra.uni 	$L__BB9_861;
$L__BB9_860:
	mul.wide.s32 	%rd3222, %r537, 16;
	add.s64 	%rd3223, %rd236, %rd3222;
	ld.u32 	%r13111, [%rd3223+32];
	mov.b32 	%r13245, 0;
$L__BB9_861:
	setp.eq.s32 	%p1648, %r537, -1;
	@%p1648 bra 	$L__BB9_4861;
	setp.ne.s32 	%p1649, %r13109, -1;
	@%p1649 bra 	$L__BB9_864;
	mov.b32 	%r5410, 21352;
	st.u32 	[%rd1685], %r5410;
	mov.b32 	%r13112, 0;
	mov.u32 	%r13113, %r13112;
	bra.uni 	$L__BB9_865;
$L__BB9_864:
	ld.shared.u64 	%rd3224, [m_Local_$_0];
	mul.wide.s32 	%rd3225, %r13109, 16;
	add.s64 	%rd3226, %rd3224, %rd3225;
	ld.u32 	%r13112, [%rd3226+32];
	ld.u32 	%r13113, [%rd3226+40];
$L__BB9_865:
	setp.ne.s32 	%p1650, %r13111, -1;
	@%p1650 bra 	$L__BB9_867;
	mov.b32 	%r5412, 21352;
	st.u32 	[%rd1685], %r5412;
	mov.b32 	%r13114, 0;
	mov.u32 	%r13115, %r13114;
	bra.uni 	$L__BB9_868;
$L__BB9_867:
	ld.shared.u64 	%rd3227, [m_Local_$_0];
	mul.wide.s32 	%rd3228, %r13111, 16;
	add.s64 	%rd3229, %rd3227, %rd3228;
	ld.u32 	%r13114, [%rd3229+32];
	ld.u32 	%r13115, [%rd3229+40];
$L__BB9_868:
	add.s32 	%r549, %r13115, %r13113;
	shl.b32 	%r5413, %r549, 2;
	add.s32 	%r5414, %r5413, 32;
	shr.s32 	%r5415, %r5414, 31;
	shr.u32 	%r5416, %r5415, 29;
	add.s32 	%r5417, %r5414, %r5416;
	and.b32  	%r5418, %r5417, -8;
	sub.s32 	%r5419, %r5414, %r5418;
	setp.eq.s32 	%p1651, %r5419, 0;
	sub.s32 	%r5420, %r5413, %r5419;
	add.s32 	%r5421, %r5420, 40;
	selp.b32 	%r550, %r5414, %r5421, %p1651;
	ld.shared.u64 	%rd237, [m_Local_$_1];
	and.b32  	%r5422, %r550, 12;
	setp.eq.s32 	%p1652, %r5422, 0;
	mov.u32 	%r13116, %r550;
	@%p1652 bra 	$L__BB9_870;
	shr.s32 	%r5423, %r550, 31;
	shr.u32 	%r5424, %r5423, 28;
	add.s32 	%r5425, %r550, %r5424;
	and.b32  	%r5426, %r5425, -16;
	add.s32 	%r13116, %r5426, 16;
$L__BB9_870:
	cvt.s64.s32 	%rd3230, %r13116;
	atom.add.u64 	%rd3231, [%rd1], %rd3230;
	cvt.s64.s32 	%rd3232, %r550;
	add.s64 	%rd3233, %rd3232, %rd3231;
	add.s64 	%rd3234, %rd3233, 8;
	setp.lt.u64 	%p1653, %rd3234, %rd237;
	shr.u64 	%rd3235, %rd3231, 4;
	cvt.u32.u64 	%r5427, %rd3235;
	selp.b32 	%r553, %r5427, -1, %p1653;
	setp.ne.s32 	%p1654, %r553, -1;
	@%p1654 bra 	$L__BB9_872;
	mov.b32 	%r5485, 21352;
	st.u32 	[%rd1685], %r5485;
	bra.uni 	$L__BB9_911;
$L__BB9_872:
	ld.shared.u64 	%rd3236, [m_Local_$_0];
	mul.wide.s32 	%rd238, %r553, 16;
	add.s64 	%rd3237, %rd3236, %rd238;
	mov.b16 	%rs398, 0;
	st.u8 	[%rd3237], %rs398;
	st.u8 	[%rd3237+1], %rs398;
	mov.b32 	%r5428, 4335;
	st.u32 	[%rd3237+4], %r5428;
	mov.b16 	%rs399, 1;
	st.u8 	[%rd3237+3], %rs399;
	st.u32 	[%rd3237+8], %r550;
	st.u32 	[%rd3237+12], %r549;
	setp.lt.s32 	%p1655, %r549, 1;
	@%p1655 bra 	$L__BB9_911;
	setp.eq.s32 	%p1656, %r549, 1;
	mov.b32 	%r572, 0;
	@%p1656 bra 	$L__BB9_899;
	and.b32  	%r572, %r549, 2147483646;
	neg.s32 	%r13118, %r572;
	mov.b32 	%r13117, 0;
	mov.u32 	%r13119, %r13117;
$L__BB9_875:
	ld.shared.u64 	%rd3238, [m_Local_$_0];
	add.s64 	%rd239, %rd3238, %rd238;
	ld.u32 	%r558, [%rd239+12];
	setp.lt.s32 	%p1657, %r13119, %r558;
	@%p1657 bra 	$L__BB9_886;
	ld.shared.u64 	%rd3239, [m_Local_$_1];
	atom.add.u64 	%rd3240, [%rd1], 48;
	add.s64 	%rd3241, %rd3240, 56;
	setp.lt.u64 	%p1658, %rd3241, %rd3239;
	shr.u64 	%rd240, %rd3240, 4;
	cvt.u32.u64 	%r13120, %rd240;
	setp.ne.s32 	%p1659, %r13120, -1;
	and.pred  	%p1660, %p1658, %p1659;
	@%p1660 bra 	$L__BB9_878;
	mov.b32 	%r5438, 21106;
	st.u32 	[%rd1685], %r5438;
	mov.b32 	%r13120, -1;
	mov.pred 	%p6312, 0;
	bra.uni 	$L__BB9_879;
$L__BB9_878:
	ld.shared.u64 	%rd3242, [m_Local_$_0];
	shl.b64 	%rd3243, %rd240, 32;
	shr.s64 	%rd3244, %rd3243, 28;
	add.s64 	%rd3245, %rd3242, %rd3244;
	mov.b16 	%rs400, 0;
	st.u8 	[%rd3245], %rs400;
	st.u8 	[%rd3245+1], %rs400;
	mov.b32 	%r5432, 3608;
	st.u32 	[%rd3245+4], %r5432;
	mov.b16 	%rs401, 1;
	st.u8 	[%rd3245+3], %rs401;
	mov.b32 	%r5433, 48;
	st.u32 	[%rd3245+8], %r5433;
	mov.b32 	%r5434, -1;
	st.u32 	[%rd3245+16], %r5434;
	ld.shared.u64 	%rd3246, [m_Local_$_0];
	add.s64 	%rd3247, %rd3246, %rd3244;
	mov.b32 	%r5435, 0;
	st.u32 	[%rd3247+32], %r5435;
	ld.shared.u64 	%rd3248, [m_Local_$_0];
	add.s64 	%rd3249, %rd3248, %rd3244;
	st.u32 	[%rd3249+36], %r5435;
	ld.shared.u64 	%rd3250, [m_Local_$_0];
	add.s64 	%rd3251, %rd3250, %rd3244;
	st.u32 	[%rd3251+40], %r5435;
	ld.u32 	%r5436, [%rd1685];
	setp.eq.s32 	%p6312, %r5436, 0;
$L__BB9_879:
	mov.b32 	%r13121, 0;
	not.pred 	%p1662, %p6312;
	@%p1662 bra 	$L__BB9_885;
	setp.ne.s32 	%p1663, %r13120, -1;
	@%p1663 bra 	$L__BB9_882;
	mov.b32 	%r5446, 21352;
	st.u32 	[%rd1685], %r5446;
	bra.uni 	$L__BB9_885;
$L__BB9_882:
	ld.shared.u64 	%rd3252, [m_Local_$_0];
	mul.wide.s32 	%rd241, %r13120, 16;
	add.s64 	%rd3253, %rd3252, %rd241;
	st.u32 	[%rd3253+40], %r558;
	ld.u32 	%r5441, [%rd1685];
	setp.ne.s32 	%p1664, %r5441, 0;
	@%p1664 bra 	$L__BB9_885;
	ld.shared.u64 	%rd3254, [m_Local_$_0];
	add.s64 	%rd3255, %rd3254, %rd241;
	st.u32 	[%rd3255+36], %r13119;
	ld.u32 	%r5443, [%rd1685];
	setp.ne.s32 	%p1665, %r5443, 0;
	@%p1665 bra 	$L__BB9_885;
	ld.shared.u64 	%rd3256, [m_Local_$_0];
	add.s64 	%rd3257, %rd3256, %rd241;
	st.u32 	[%rd3257+32], %r553;
	ld.u32 	%r5444, [%rd1685];
	setp.eq.s32 	%p1666, %r5444, 0;
	selp.b32 	%r13121, %r13120, 0, %p1666;
$L__BB9_885:
	st.u32 	[%rd1685], %r13121;
	bra.uni 	$L__BB9_887;
$L__BB9_886:
	cvt.u64.u32 	%rd3258, %r13117;
	add.s64 	%rd3259, %rd239, %rd3258;
	mov.b32 	%r5447, 0;
	st.u32 	[%rd3259+32], %r5447;
	mov.b16 	%rs402, 0;
	st.u8 	[%rd3259+32], %rs402;
$L__BB9_887:
	ld.shared.u64 	%rd3260, [m_Local_$_0];
	add.s64 	%rd242, %rd3260, %rd238;
	ld.u32 	%r563, [%rd242+12];
	add.s32 	%r5448, %r13119, 1;
	setp.lt.s32 	%p1667, %r5448, %r563;
	@%p1667 bra 	$L__BB9_897;
	ld.shared.u64 	%rd3261, [m_Local_$_1];
	atom.add.u64 	%rd3262, [%rd1], 48;
	add.s64 	%rd3263, %rd3262, 56;
	setp.ge.u64 	%p1668, %rd3263, %rd3261;
	shr.u64 	%rd243, %rd3262, 4;
	cvt.u32.u64 	%r13122, %rd243;
	setp.eq.s32 	%p1669, %r13122, -1;
	or.pred  	%p1670, %p1668, %p1669;
	@%p1670 bra 	$L__BB9_890;
	ld.shared.u64 	%rd3264, [m_Local_$_0];
	shl.b64 	%rd3265, %rd243, 32;
	shr.s64 	%rd3266, %rd3265, 28;
	add.s64 	%rd3267, %rd3264, %rd3266;
	mov.b16 	%rs403, 0;
	st.u8 	[%rd3267], %rs403;
	st.u8 	[%rd3267+1], %rs403;
	mov.b32 	%r5449, 3608;
	st.u32 	[%rd3267+4], %r5449;
	mov.b16 	%rs404, 1;
	st.u8 	[%rd3267+3], %rs404;
	mov.b32 	%r5450, 48;
	st.u32 	[%rd3267+8], %r5450;
	mov.b32 	%r5451, -1;
	st.u32 	[%rd3267+16], %r5451;
	ld.shared.u64 	%rd3268, [m_Local_$_0];
	add.s64 	%rd3269, %rd3268, %rd3266;
	mov.b32 	%r5452, 0;
	st.u32 	[%rd3269+32], %r5452;
	ld.shared.u64 	%rd3270, [m_Local_$_0];
	add.s64 	%rd3271, %rd3270, %rd3266;
	st.u32 	[%rd3271+36], %r5452;
	ld.shared.u64 	%rd3272, [m_Local_$_0];
	add.s64 	%rd3273, %rd3272, %rd3266;
	st.u32 	[%rd3273+40], %r5452;
	ld.u32 	%r5453, [%rd1685];
	setp.eq.s32 	%p6313, %r5453, 0;
	bra.uni 	$L__BB9_891;
$L__BB9_890:
	mov.b32 	%r5455, 21106;
	st.u32 	[%rd1685], %r5455;
	mov.b32 	%r13122, -1;
	mov.pred 	%p6313, 0;
$L__BB9_891:
	mov.b32 	%r13123, 0;
	not.pred 	%p1672, %p6313;
	@%p1672 bra 	$L__BB9_896;
	setp.eq.s32 	%p1673, %r13122, -1;
	@%p1673 bra 	$L__BB9_6375;
	ld.shared.u64 	%rd3274, [m_Local_$_0];
	mul.wide.s32 	%rd244, %r13122, 16;
	add.s64 	%rd3275, %rd3274, %rd244;
	st.u32 	[%rd3275+40], %r563;
	ld.u32 	%r5458, [%rd1685];
	setp.eq.s32 	%p1674, %r5458, 0;
	@%p1674 bra 	$L__BB9_894;
	bra.uni 	$L__BB9_896;
$L__BB9_894:
	ld.shared.u64 	%rd3276, [m_Local_$_0];
	add.s64 	%rd3277, %rd3276, %rd244;
	st.u32 	[%rd3277+36], %r5448;
	ld.u32 	%r5461, [%rd1685];
	setp.ne.s32 	%p1675, %r5461, 0;
	@%p1675 bra 	$L__BB9_896;
	ld.shared.u64 	%rd3278, [m_Local_$_0];
	add.s64 	%rd3279, %rd3278, %rd244;
	st.u32 	[%rd3279+32], %r553;
	ld.u32 	%r5462, [%rd1685];
	setp.eq.s32 	%p1676, %r5462, 0;
	selp.b32 	%r13123, %r13122, 0, %p1676;
$L__BB9_896:
	st.u32 	[%rd1685], %r13123;
	bra.uni 	$L__BB9_898;
$L__BB9_897:
	add.s32 	%r5465, %r13117, 4;
	cvt.u64.u32 	%rd3280, %r5465;
	add.s64 	%rd3281, %rd242, %rd3280;
	mov.b32 	%r5466, 0;
	st.u32 	[%rd3281+32], %r5466;
	mov.b16 	%rs405, 0;
	st.u8 	[%rd3281+32], %rs405;
$L__BB9_898:
	add.s32 	%r13119, %r13119, 2;
	add.s32 	%r13118, %r13118, 2;
	add.s32 	%r13117, %r13117, 8;
	setp.ne.s32 	%p1677, %r13118, 0;
	@%p1677 bra 	$L__BB9_875;
$L__BB9_899:
	and.b32  	%r5467, %r549, 1;
	setp.eq.b32 	%p1678, %r5467, 1;
	not.pred 	%p1679, %p1678;
	@%p1679 bra 	$L__BB9_911;
	ld.shared.u64 	%rd3282, [m_Local_$_0];
	add.s64 	%rd245, %rd3282, %rd238;
	ld.u32 	%r573, [%rd245+12];
	setp.lt.s32 	%p1680, %r572, %r573;
	@%p1680 bra 	$L__BB9_910;
	ld.shared.u64 	%rd3283, [m_Local_$_1];
	atom.add.u64 	%rd3284, [%rd1], 48;
	add.s64 	%rd3285, %rd3284, 56;
	setp.ge.u64 	%p1681, %rd3285, %rd3283;
	shr.u64 	%rd246, %rd3284, 4;
	cvt.u32.u64 	%r13125, %rd246;
	setp.eq.s32 	%p1682, %r13125, -1;
	or.pred  	%p1683, %p1681, %p1682;
	@%p1683 bra 	$L__BB9_903;
	ld.shared.u64 	%rd3286, [m_Local_$_0];
	shl.b64 	%rd3287, %rd246, 32;
	shr.s64 	%rd3288, %rd3287, 28;
	add.s64 	%rd3289, %rd3286, %rd3288;
	mov.b16 	%rs406, 0;
	st.u8 	[%rd3289], %rs406;
	st.u8 	[%rd3289+1], %rs406;
	mov.b32 	%r5468, 3608;
	st.u32 	[%rd3289+4], %r5468;
	mov.b16 	%rs407, 1;
	st.u8 	[%rd3289+3], %rs407;
	mov.b32 	%r5469, 48;
	st.u32 	[%rd3289+8], %r5469;
	mov.b32 	%r5470, -1;
	st.u32 	[%rd3289+16], %r5470;
	ld.shared.u64 	%rd3290, [m_Local_$_0];
	add.s64 	%rd3291, %rd3290, %rd3288;
	mov.b32 	%r5471, 0;
	st.u32 	[%rd3291+32], %r5471;
	ld.shared.u64 	%rd3292, [m_Local_$_0];
	add.s64 	%rd3293, %rd3292, %rd3288;
	st.u32 	[%rd3293+36], %r5471;
	ld.shared.u64 	%rd3294, [m_Local_$_0];
	add.s64 	%rd3295, %rd3294, %rd3288;
	st.u32 	[%rd3295+40], %r5471;
	ld.u32 	%r5472, [%rd1685];
	setp.eq.s32 	%p6314, %r5472, 0;
	bra.uni 	$L__BB9_904;
$L__BB9_903:
	mov.b32 	%r5474, 21106;
	st.u32 	[%rd1685], %r5474;
	mov.b32 	%r13125, -1;
	mov.pred 	%p6314, 0;
$L__BB9_904:
	mov.b32 	%r13126, 0;
	not.pred 	%p1685, %p6314;
	@%p1685 bra 	$L__BB9_909;
	setp.eq.s32 	%p1686, %r13125, -1;
	@%p1686 bra 	$L__BB9_6376;
	ld.shared.u64 	%rd3296, [m_Local_$_0];
	mul.wide.s32 	%rd247, %r13125, 16;
	add.s64 	%rd3297, %rd3296, %rd247;
	st.u32 	[%rd3297+40], %r573;
	ld.u32 	%r5477, [%rd1685];
	setp.eq.s32 	%p1687, %r5477, 0;
	@%p1687 bra 	$L__BB9_907;
	bra.uni 	$L__BB9_909;
$L__BB9_907:
	ld.shared.u64 	%rd3298, [m_Local_$_0];
	add.s64 	%rd3299, %rd3298, %rd247;
	st.u32 	[%rd3299+36], %r572;
	ld.u32 	%r5479, [%rd1685];
	setp.ne.s32 	%p1688, %r5479, 0;
	@%p1688 bra 	$L__BB9_909;
	ld.shared.u64 	%rd3300, [m_Local_$_0];
	add.s64 	%rd3301, %rd3300, %rd247;
	st.u32 	[%rd3301+32], %r553;
	ld.u32 	%r5480, [%rd1685];
	setp.eq.s32 	%p1689, %r5480, 0;
	selp.b32 	%r13126, %r13125, 0, %p1689;
$L__BB9_909:
	st.u32 	[%rd1685], %r13126;
	bra.uni 	$L__BB9_911;
$L__BB9_910:
	shl.b32 	%r5483, %r572, 2;
	cvt.u64.u32 	%rd3302, %r5483;
	add.s64 	%rd3303, %rd245, %rd3302;
	mov.b32 	%r5484, 0;
	st.u32 	[%rd3303+32], %r5484;
	mov.b16 	%rs408, 0;
	st.u8 	[%rd3303+32], %rs408;
$L__BB9_911:
	setp.lt.s32 	%p1690, %r13113, 1;
	@%p1690 bra 	$L__BB9_915;
	mul.wide.s32 	%rd248, %r13112, 16;
	mul.wide.s32 	%rd249, %r553, 16;
	neg.s32 	%r13128, %r13113;
	mov.b32 	%r13127, 0;
	mov.u32 	%r13129, %r13127;
$L__BB9_913:
	setp.ne.s32 	%p1691, %r13112, -1;
	@%p1691 bra 	$L__BB9_919;
	mov.b32 	%r5502, 21352;
	st.u32 	[%rd1685], %r5502;
	mov.b16 	%rs1557, 0;
	bra.uni 	$L__BB9_931;
$L__BB9_915:
	setp.lt.s32 	%p1714, %r13115, 1;
	@%p1714 bra 	$L__BB9_973;
	mul.wide.s32 	%rd250, %r13114, 16;
	mul.wide.s32 	%rd251, %r553, 16;
	shl.b32 	%r13137, %r13113, 2;
	neg.s32 	%r13135, %r13115;
	mov.b32 	%r13134, 0;
	mov.u32 	%r13138, %r13134;
$L__BB9_917:
	setp.ne.s32 	%p1715, %r13114, -1;
	@%p1715 bra 	$L__BB9_946;
	mov.b32 	%r5536, 21352;
	st.u32 	[%rd1685], %r5536;
	mov.b16 	%rs1558, 0;
	bra.uni 	$L__BB9_958;
$L__BB9_919:
	ld.shared.u64 	%rd3304, [m_Local_$_0];
	add.s64 	%rd252, %rd3304, %rd248;
	ld.u32 	%r584, [%rd252+12];
	setp.lt.s32 	%p1692, %r13129, %r584;
	@%p1692 bra 	$L__BB9_930;
	ld.shared.u64 	%rd3305, [m_Local_$_1];
	atom.add.u64 	%rd3306, [%rd1], 48;
	add.s64 	%rd3307, %rd3306, 56;
	setp.lt.u64 	%p1693, %rd3307, %rd3305;
	shr.u64 	%rd253, %rd3306, 4;
	cvt.u32.u64 	%r13130, %rd253;
	setp.ne.s32 	%p1694, %r13130, -1;
	and.pred  	%p1695, %p1693, %p1694;
	@%p1695 bra 	$L__BB9_922;
	mov.b32 	%r5493, 21106;
	st.u32 	[%rd1685], %r5493;
	mov.b32 	%r13130, -1;
	mov.pred 	%p6315, 0;
	bra.uni 	$L__BB9_923;
$L__BB9_922:
	ld.shared.u64 	%rd3308, [m_Local_$_0];
	shl.b64 	%rd3309, %rd253, 32;
	shr.s64 	%rd3310, %rd3309, 28;
	add.s64 	%rd3311, %rd3308, %rd3310;
	mov.b16 	%rs409, 0;
	st.u8 	[%rd3311], %rs409;
	st.u8 	[%rd3311+1], %rs409;
	mov.b32 	%r5487, 3608;
	st.u32 	[%rd3311+4], %r5487;
	mov.b16 	%rs410, 1;
	st.u8 	[%rd3311+3], %rs410;
	mov.b32 	%r5488, 48;
	st.u32 	[%rd3311+8], %r5488;
	mov.b32 	%r5489, -1;
	st.u32 	[%rd3311+16], %r5489;
	ld.shared.u64 	%rd3312, [m_Local_$_0];
	add.s64 	%rd3313, %rd3312, %rd3310;
	mov.b32 	%r5490, 0;
	st.u32 	[%rd3313+32], %r5490;
	ld.shared.u64 	%rd3314, [m_Local_$_0];
	add.s64 	%rd3315, %rd3314, %rd3310;
	st.u32 	[%rd3315+36], %r5490;
	ld.shared.u64 	%rd3316, [m_Local_$_0];
	add.s64 	%rd3317, %rd3316, %rd3310;
	st.u32 	[%rd3317+40], %r5490;
	ld.u32 	%r5491, [%rd1685];
	setp.eq.s32 	%p6315, %r5491, 0;
$L__BB9_923:
	mov.b32 	%r13131, 0;
	not.pred 	%p1697, %p6315;
	@%p1697 bra 	$L__BB9_929;
	setp.ne.s32 	%p1698, %r13130, -1;
	@%p1698 bra 	$L__BB9_926;
	mov.b32 	%r5501, 21352;
	st.u32 	[%rd1685], %r5501;
	bra.uni 	$L__BB9_929;
$L__BB9_926:
	ld.shared.u64 	%rd3318, [m_Local_$_0];
	mul.wide.s32 	%rd254, %r13130, 16;
	add.s64 	%rd3319, %rd3318, %rd254;
	st.u32 	[%rd3319+40], %r584;
	ld.u32 	%r5496, [%rd1685];
	setp.ne.s32 	%p1699, %r5496, 0;
	@%p1699 bra 	$L__BB9_929;
	ld.shared.u64 	%rd3320, [m_Local_$_0];
	add.s64 	%rd3321, %rd3320, %rd254;
	st.u32 	[%rd3321+36], %r13129;
	ld.u32 	%r5498, [%rd1685];
	setp.ne.s32 	%p1700, %r5498, 0;
	@%p1700 bra 	$L__BB9_929;
	ld.shared.u64 	%rd3322, [m_Local_$_0];
	add.s64 	%rd3323, %rd3322, %rd254;
	st.u32 	[%rd3323+32], %r13112;
	ld.u32 	%r5499, [%rd1685];
	setp.eq.s32 	%p1701, %r5499, 0;
	selp.b32 	%r13131, %r13130, 0, %p1701;
$L__BB9_929:
	st.u32 	[%rd1685], %r13131;
	mov.b16 	%rs1557, 0;
	bra.uni 	$L__BB9_931;
$L__BB9_930:
	cvt.u64.u32 	%rd3324, %r13127;
	add.s64 	%rd3325, %rd252, %rd3324;
	ld.u8 	%rs1557, [%rd3325+32];
$L__BB9_931:
	setp.ne.s32 	%p1702, %r553, -1;
	@%p1702 bra 	$L__BB9_933;
	mov.b32 	%r5519, 21352;
	st.u32 	[%rd1685], %r5519;
	bra.uni 	$L__BB9_945;
$L__BB9_933:
	ld.shared.u64 	%rd3326, [m_Local_$_0];
	add.s64 	%rd255, %rd3326, %rd249;
	ld.u32 	%r589, [%rd255+12];
	setp.lt.s32 	%p1703, %r13129, %r589;
	@%p1703 bra 	$L__BB9_944;
	ld.shared.u64 	%rd3327, [m_Local_$_1];
	atom.add.u64 	%rd3328, [%rd1], 48;
	add.s64 	%rd3329, %rd3328, 56;
	setp.lt.u64 	%p1704, %rd3329, %rd3327;
	shr.u64 	%rd256, %rd3328, 4;
	cvt.u32.u64 	%r13132, %rd256;
	setp.ne.s32 	%p1705, %r13132, -1;
	and.pred  	%p1706, %p1704, %p1705;
	@%p1706 bra 	$L__BB9_936;
	mov.b32 	%r5509, 21106;
	st.u32 	[%rd1685], %r5509;
	mov.b32 	%r13132, -1;
	mov.pred 	%p6316, 0;
	bra.uni 	$L__BB9_937;
$L__BB9_936:
	ld.shared.u64 	%rd3330, [m_Local_$_0];
	shl.b64 	%rd3331, %rd256, 32;
	shr.s64 	%rd3332, %rd3331, 28;
	add.s64 	%rd3333, %rd3330, %rd3332;
	mov.b16 	%rs413, 0;
	st.u8 	[%rd3333], %rs413;
	st.u8 	[%rd3333+1], %rs413;
	mov.b32 	%r5503, 3608;
	st.u32 	[%rd3333+4], %r5503;
	mov.b16 	%rs414, 1;
	st.u8 	[%rd3333+3], %rs414;
	mov.b32 	%r5504, 48;
	st.u32 	[%rd3333+8], %r5504;
	mov.b32 	%r5505, -1;
	st.u32 	[%rd3333+16], %r5505;
	ld.shared.u64 	%rd3334, [m_Local_$_0];
	add.s64 	%rd3335, %rd3334, %rd3332;
	mov.b32 	%r5506, 0;
	st.u32 	[%rd3335+32], %r5506;
	ld.shared.u64 	%rd3336, [m_Local_$_0];
	add.s64 	%rd3337, %rd3336, %rd3332;
	st.u32 	[%rd3337+36], %r5506;
	ld.shared.u64 	%rd3338, [m_Local_$_0];
	add.s64 	%rd3339, %rd3338, %rd3332;
	st.u32 	[%rd3339+40], %r5506;
	ld.u32 	%r5507, [%rd1685];
	setp.eq.s32 	%p6316, %r5507, 0;
$L__BB9_937:
	mov.b32 	%r13133, 0;
	not.pred 	%p1708, %p6316;
	@%p1708 bra 	$L__BB9_943;
	setp.ne.s32 	%p1709, %r13132, -1;
	@%p1709 bra 	$L__BB9_940;
	mov.b32 	%r5517, 21352;
	st.u32 	[%rd1685], %r5517;
	bra.uni 	$L__BB9_943;
$L__BB9_940:
	ld.shared.u64 	%rd3340, [m_Local_$_0];
	mul.wide.s32 	%rd257, %r13132, 16;
	add.s64 	%rd3341, %rd3340, %rd257;
	st.u32 	[%rd3341+40], %r589;
	ld.u32 	%r5512, [%rd1685];
	setp.ne.s32 	%p1710, %r5512, 0;
	@%p1710 bra 	$L__BB9_943;
	ld.shared.u64 	%rd3342, [m_Local_$_0];
	add.s64 	%rd3343, %rd3342, %rd257;
	st.u32 	[%rd3343+36], %r13129;
	ld.u32 	%r5514, [%rd1685];
	setp.ne.s32 	%p1711, %r5514, 0;
	@%p1711 bra 	$L__BB9_943;
	ld.shared.u64 	%rd3344, [m_Local_$_0];
	add.s64 	%rd3345, %rd3344, %rd257;
	st.u32 	[%rd3345+32], %r553;
	ld.u32 	%r5515, [%rd1685];
	setp.eq.s32 	%p1712, %r5515, 0;
	selp.b32 	%r13133, %r13132, 0, %p1712;
$L__BB9_943:
	st.u32 	[%rd1685], %r13133;
	bra.uni 	$L__BB9_945;
$L__BB9_944:
	cvt.u64.u32 	%rd3346, %r13127;
	add.s64 	%rd3347, %rd255, %rd3346;
	mov.b32 	%r5518, 0;
	st.u32 	[%rd3347+32], %r5518;
	st.u8 	[%rd3347+32], %rs1557;
$L__BB9_945:
	add.s32 	%r13129, %r13129, 1;
	add.s32 	%r13128, %r13128, 1;
	setp.eq.s32 	%p1713, %r13128, 0;
	add.s32 	%r13127, %r13127, 4;
	@%p1713 bra 	$L__BB9_915;
	bra.uni 	$L__BB9_913;
$L__BB9_946:
	ld.shared.u64 	%rd3348, [m_Local_$_0];
	add.s64 	%rd258, %rd3348, %rd250;
	ld.u32 	%r602, [%rd258+12];
	setp.lt.s32 	%p1716, %r13138, %r602;
	@%p1716 bra 	$L__BB9_957;
	ld.shared.u64 	%rd3349, [m_Local_$_1];
	atom.add.u64 	%rd3350, [%rd1], 48;
	add.s64 	%rd3351, %rd3350, 56;
	setp.lt.u64 	%p1717, %rd3351, %rd3349;
	shr.u64 	%rd259, %rd3350, 4;
	cvt.u32.u64 	%r13139, %rd259;
	setp.ne.s32 	%p1718, %r13139, -1;
	and.pred  	%p1719, %p1717, %p1718;
	@%p1719 bra 	$L__BB9_949;
	mov.b32 	%r5527, 21106;
	st.u32 	[%rd1685], %r5527;
	mov.b32 	%r13139, -1;
	mov.pred 	%p6317, 0;
	bra.uni 	$L__BB9_950;
$L__BB9_949:
	ld.shared.u64 	%rd3352, [m_Local_$_0];
	shl.b64 	%rd3353, %rd259, 32;
	shr.s64 	%rd3354, %rd3353, 28;
	add.s64 	%rd3355, %rd3352, %rd3354;
	mov.b16 	%rs415, 0;
	st.u8 	[%rd3355], %rs415;
	st.u8 	[%rd3355+1], %rs415;
	mov.b32 	%r5521, 3608;
	st.u32 	[%rd3355+4], %r5521;
	mov.b16 	%rs416, 1;
	st.u8 	[%rd3355+3], %rs416;
	mov.b32 	%r5522, 48;
	st.u32 	[%rd3355+8], %r5522;
	mov.b32 	%r5523, -1;
	st.u32 	[%rd3355+16], %r5523;
	ld.shared.u64 	%rd3356, [m_Local_$_0];
	add.s64 	%rd3357, %rd3356, %rd3354;
	mov.b32 	%r5524, 0;
	st.u32 	[%rd3357+32], %r5524;
	ld.shared.u64 	%rd3358, [m_Local_$_0];
	add.s64 	%rd3359, %rd3358, %rd3354;
	st.u32 	[%rd3359+36], %r5524;
	ld.shared.u64 	%rd3360, [m_Local_$_0];
	add.s64 	%rd3361, %rd3360, %rd3354;
	st.u32 	[%rd3361+40], %r5524;
	ld.u32 	%r5525, [%rd1685];
	setp.eq.s32 	%p6317, %r5525, 0;
$L__BB9_950:
	mov.b32 	%r13140, 0;
	not.pred 	%p1721, %p6317;
	@%p1721 bra 	$L__BB9_956;
	setp.ne.s32 	%p1722, %r13139, -1;
	@%p1722 bra 	$L__BB9_953;
	mov.b32 	%r5535, 21352;
	st.u32 	[%rd1685], %r5535;
	bra.uni 	$L__BB9_956;
$L__BB9_953:
	ld.shared.u64 	%rd3362, [m_Local_$_0];
	mul.wide.s32 	%rd260, %r13139, 16;
	add.s64 	%rd3363, %rd3362, %rd260;
	st.u32 	[%rd3363+40], %r602;
	ld.u32 	%r5530, [%rd1685];
	setp.ne.s32 	%p1723, %r5530, 0;
	@%p1723 bra 	$L__BB9_956;
	ld.shared.u64 	%rd3364, [m_Local_$_0];
	add.s64 	%rd3365, %rd3364, %rd260;
	st.u32 	[%rd3365+36], %r13138;
	ld.u32 	%r5532, [%rd1685];
	setp.ne.s32 	%p1724, %r5532, 0;
	@%p1724 bra 	$L__BB9_956;
	ld.shared.u64 	%rd3366, [m_Local_$_0];
	add.s64 	%rd3367, %rd3366, %rd260;
	st.u32 	[%rd3367+32], %r13114;
	ld.u32 	%r5533, [%rd1685];
	setp.eq.s32 	%p1725, %r5533, 0;
	selp.b32 	%r13140, %r13139, 0, %p1725;
$L__BB9_956:
	st.u32 	[%rd1685], %r13140;
	mov.b16 	%rs1558, 0;
	bra.uni 	$L__BB9_958;
$L__BB9_957:
	cvt.u64.u32 	%rd3368, %r13134;
	add.s64 	%rd3369, %rd258, %rd3368;
	ld.u8 	%rs1558, [%rd3369+32];
$L__BB9_958:
	setp.ne.s32 	%p1726, %r553, -1;
	@%p1726 bra 	$L__BB9_960;
	mov.b32 	%r5554, 21352;
	st.u32 	[%rd1685], %r5554;
	bra.uni 	$L__BB9_972;
$L__BB9_960:
	ld.shared.u64 	%rd3370, [m_Local_$_0];
	add.s64 	%rd261, %rd3370, %rd251;
	ld.u32 	%r5537, [%rd261+12];
	setp.gt.s32 	%p1727, %r13113, -1;
	setp.lt.s32 	%p1728, %r13113, %r5537;
	and.pred  	%p1729, %p1727, %p1728;
	@%p1729 bra 	$L__BB9_971;
	ld.shared.u64 	%rd3373, [m_Local_$_1];
	atom.add.u64 	%rd3374, [%rd1], 48;
	add.s64 	%rd3375, %rd3374, 56;
	setp.lt.u64 	%p1730, %rd3375, %rd3373;
	shr.u64 	%rd262, %rd3374, 4;
	cvt.u32.u64 	%r13141, %rd262;
	setp.ne.s32 	%p1731, %r13141, -1;
	and.pred  	%p1732, %p1730, %p1731;
	@%p1732 bra 	$L__BB9_963;
	mov.b32 	%r5545, 21106;
	st.u32 	[%rd1685], %r5545;
	mov.b32 	%r13141, -1;
	mov.pred 	%p6318, 0;
	bra.uni 	$L__BB9_964;
$L__BB9_963:
	ld.shared.u64 	%rd3376, [m_Local_$_0];
	shl.b64 	%rd3377, %rd262, 32;
	shr.s64 	%rd3378, %rd3377, 28;
	add.s64 	%rd3379, %rd3376, %rd3378;
	mov.b16 	%rs419, 0;
	st.u8 	[%rd3379], %rs419;
	st.u8 	[%rd3379+1], %rs419;
	mov.b32 	%r5539, 3608;
	st.u32 	[%rd3379+4], %r5539;
	mov.b16 	%rs420, 1;
	st.u8 	[%rd3379+3], %rs420;
	mov.b32 	%r5540, 48;
	st.u32 	[%rd3379+8], %r5540;
	mov.b32 	%r5541, -1;
	st.u32 	[%rd3379+16], %r5541;
	ld.shared.u64 	%rd3380, [m_Local_$_0];
	add.s64 	%rd3381, %rd3380, %rd3378;
	mov.b32 	%r5542, 0;
	st.u32 	[%rd3381+32], %r5542;
	ld.shared.u64 	%rd3382, [m_Local_$_0];
	add.s64 	%rd3383, %rd3382, %rd3378;
	st.u32 	[%rd3383+36], %r5542;
	ld.shared.u64 	%rd3384, [m_Local_$_0];
	add.s64 	%rd3385, %rd3384, %rd3378;
	st.u32 	[%rd3385+40], %r5542;
	ld.u32 	%r5543, [%rd1685];
	setp.eq.s32 	%p6318, %r5543, 0;
$L__BB9_964:
	mov.b32 	%r13142, 0;
	not.pred 	%p1734, %p6318;
	@%p1734 bra 	$L__BB9_970;
	setp.ne.s32 	%p1735, %r13141, -1;
	@%p1735 bra 	$L__BB9_967;
	mov.b32 	%r5553, 21352;
	st.u32 	[%rd1685], %r5553;
	bra.uni 	$L__BB9_970;
$L__BB9_967:
	ld.shared.u64 	%rd3386, [m_Local_$_0];
	mul.wide.s32 	%rd263, %r13141, 16;
	add.s64 	%rd3387, %rd3386, %rd263;
	st.u32 	[%rd3387+40], %r5537;
	ld.u32 	%r5548, [%rd1685];
	setp.ne.s32 	%p1736, %r5548, 0;
	@%p1736 bra 	$L__BB9_970;
	ld.shared.u64 	%rd3388, [m_Local_$_0];
	add.s64 	%rd3389, %rd3388, %rd263;
	st.u32 	[%rd3389+36], %r13113;
	ld.u32 	%r5550, [%rd1685];
	setp.ne.s32 	%p1737, %r5550, 0;
	@%p1737 bra 	$L__BB9_970;
	ld.shared.u64 	%rd3390, [m_Local_$_0];
	add.s64 	%rd3391, %rd3390, %rd263;
	st.u32 	[%rd3391+32], %r553;
	ld.u32 	%r5551, [%rd1685];
	setp.eq.s32 	%p1738, %r5551, 0;
	selp.b32 	%r13142, %r13141, 0, %p1738;
$L__BB9_970:
	st.u32 	[%rd1685], %r13142;
	bra.uni 	$L__BB9_972;
$L__BB9_971:
	cvt.u64.u32 	%rd3371, %r13137;
	add.s64 	%rd3372, %rd261, %rd3371;
	mov.b32 	%r5538, 0;
	st.u32 	[%rd3372+32], %r5538;
	st.u8 	[%rd3372+32], %rs1558;
$L__BB9_972:
	add.s32 	%r13138, %r13138, 1;
	add.s32 	%r13137, %r13137, 4;
	add.s32 	%r13113, %r13113, 1;
	add.s32 	%r13135, %r13135, 1;
	setp.ne.s32 	%p1739, %r13135, 0;
	add.s32 	%r13134, %r13134, 4;
	@%p1739 bra 	$L__BB9_917;
$L__BB9_973:
	ld.shared.u64 	%rd3392, [m_Local_$_1];
	atom.add.u64 	%rd3393, [%rd1], 48;
	add.s64 	%rd3394, %rd3393, 56;
	setp.lt.u64 	%p1740, %rd3394, %rd3392;
	shr.u64 	%rd3395, %rd3393, 4;
	cvt.u32.u64 	%r5555, %rd3395;
	selp.b32 	%r617, %r5555, -1, %p1740;
	setp.ne.s32 	%p1741, %r617, -1;
	@%p1741 bra 	$L__BB9_975;
	mov.b32 	%r5667, 21352;
	st.u32 	[%rd1685], %r5667;
	bra.uni 	$L__BB9_1050;
$L__BB9_975:
	ld.shared.u64 	%rd3396, [m_Local_$_0];
	mul.wide.s32 	%rd264, %r617, 16;
	add.s64 	%rd3397, %rd3396, %rd264;
	mov.b16 	%rs421, 1;
	st.u8 	[%rd3397], %rs421;
	mov.b16 	%rs422, 0;
	st.u8 	[%rd3397+1], %rs422;
	mov.b32 	%r5556, 2905;
	st.u32 	[%rd3397+4], %r5556;
	st.u8 	[%rd3397+3], %rs421;
	mov.b32 	%r5557, 48;
	st.u32 	[%rd3397+8], %r5557;
	mov.b32 	%r5558, -1;
	st.u32 	[%rd3397+16], %r5558;
	ld.shared.u64 	%rd3398, [m_Local_$_0];
	mul.wide.s32 	%rd265, %r553, 16;
	add.s64 	%rd3399, %rd3398, %rd265;
	ld.u32 	%r618, [%rd3399+12];
	shl.b32 	%r5559, %r618, 2;
	add.s32 	%r5560, %r5559, 32;
	shr.s32 	%r5561, %r5560, 31;
	shr.u32 	%r5562, %r5561, 29;
	add.s32 	%r5563, %r5560, %r5562;
	and.b32  	%r5564, %r5563, -8;
	sub.s32 	%r5565, %r5560, %r5564;
	setp.eq.s32 	%p1742, %r5565, 0;
	sub.s32 	%r5566, %r5559, %r5565;
	add.s32 	%r5567, %r5566, 40;
	selp.b32 	%r619, %r5560, %r5567, %p1742;
	ld.shared.u64 	%rd266, [m_Local_$_1];
	and.b32  	%r5568, %r619, 12;
	setp.eq.s32 	%p1743, %r5568, 0;
	mov.u32 	%r13143, %r619;
	@%p1743 bra 	$L__BB9_977;
	shr.s32 	%r5569, %r619, 31;
	shr.u32 	%r5570, %r5569, 28;
	add.s32 	%r5571, %r619, %r5570;
	and.b32  	%r5572, %r5571, -16;
	add.s32 	%r13143, %r5572, 16;
$L__BB9_977:
	cvt.s64.s32 	%rd3400, %r13143;
	atom.add.u64 	%rd3401, [%rd1], %rd3400;
	cvt.s64.s32 	%rd3402, %r619;
	add.s64 	%rd3403, %rd3402, %rd3401;
	add.s64 	%rd3404, %rd3403, 8;
	setp.lt.u64 	%p1744, %rd3404, %rd266;
	shr.u64 	%rd3405, %rd3401, 4;
	cvt.u32.u64 	%r5573, %rd3405;
	selp.b32 	%r622, %r5573, -1, %p1744;
	setp.ne.s32 	%p1745, %r622, -1;
	@%p1745 bra 	$L__BB9_979;
	mov.b32 	%r5631, 21352;
	st.u32 	[%rd1685], %r5631;
	bra.uni 	$L__BB9_1018;
$L__BB9_979:
	ld.shared.u64 	%rd3406, [m_Local_$_0];
	mul.wide.s32 	%rd267, %r622, 16;
	add.s64 	%rd3407, %rd3406, %rd267;
	mov.b16 	%rs423, 0;
	st.u8 	[%rd3407], %rs423;
	st.u8 	[%rd3407+1], %rs423;
	mov.b32 	%r5574, 4335;
	st.u32 	[%rd3407+4], %r5574;
	mov.b16 	%rs424, 1;
	st.u8 	[%rd3407+3], %rs424;
	st.u32 	[%rd3407+8], %r619;
	st.u32 	[%rd3407+12], %r618;
	setp.lt.s32 	%p1746, %r618, 1;
	@%p1746 bra 	$L__BB9_1018;
	setp.eq.s32 	%p1747, %r618, 1;
	mov.b32 	%r641, 0;
	@%p1747 bra 	$L__BB9_1006;
	and.b32  	%r641, %r618, 2147483646;
	neg.s32 	%r13145, %r641;
	mov.b32 	%r13144, 0;
	mov.u32 	%r13146, %r13144;
$L__BB9_982:
	ld.shared.u64 	%rd3408, [m_Local_$_0];
	add.s64 	%rd268, %rd3408, %rd267;
	ld.u32 	%r627, [%rd268+12];
	setp.lt.s32 	%p1748, %r13146, %r627;
	@%p1748 bra 	$L__BB9_993;
	ld.shared.u64 	%rd3409, [m_Local_$_1];
	atom.add.u64 	%rd3410, [%rd1], 48;
	add.s64 	%rd3411, %rd3410, 56;
	setp.lt.u64 	%p1749, %rd3411, %rd3409;
	shr.u64 	%rd269, %rd3410, 4;
	cvt.u32.u64 	%r13147, %rd269;
	setp.ne.s32 	%p1750, %r13147, -1;
	and.pred  	%p1751, %p1749, %p1750;
	@%p1751 bra 	$L__BB9_985;
	mov.b32 	%r5584, 21106;
	st.u32 	[%rd1685], %r5584;
	mov.b32 	%r13147, -1;
	mov.pred 	%p6319, 0;
	bra.uni 	$L__BB9_986;
$L__BB9_985:
	ld.shared.u64 	%rd3412, [m_Local_$_0];
	shl.b64 	%rd3413, %rd269, 32;
	shr.s64 	%rd3414, %rd3413, 28;
	add.s64 	%rd3415, %rd3412, %rd3414;
	mov.b16 	%rs425, 0;
	st.u8 	[%rd3415], %rs425;
	st.u8 	[%rd3415+1], %rs425;
	mov.b32 	%r5578, 3608;
	st.u32 	[%rd3415+4], %r5578;
	mov.b16 	%rs426, 1;
	st.u8 	[%rd3415+3], %rs426;
	mov.b32 	%r5579, 48;
	st.u32 	[%rd3415+8], %r5579;
	mov.b32 	%r5580, -1;
	st.u32 	[%rd3415+16], %r5580;
	ld.shared.u64 	%rd3416, [m_Local_$_0];
	add.s64 	%rd3417, %rd3416, %rd3414;
	mov.b32 	%r5581, 0;
	st.u32 	[%rd3417+32], %r5581;
	ld.shared.u64 	%rd3418, [m_Local_$_0];
	add.s64 	%rd3419, %rd3418, %rd3414;
	st.u32 	[%rd3419+36], %r5581;
	ld.shared.u64 	%rd3420, [m_Local_$_0];
	add.s64 	%rd3421, %rd3420, %rd3414;
	st.u32 	[%rd3421+40], %r5581;
	ld.u32 	%r5582, [%rd1685];
	setp.eq.s32 	%p6319, %r5582, 0;
$L__BB9_986:
	mov.b32 	%r13148, 0;
	not.pred 	%p1753, %p6319;
	@%p1753 bra 	$L__BB9_992;
	setp.ne.s32 	%p1754, %r13147, -1;
	@%p1754 bra 	$L__BB9_989;
	mov.b32 	%r5592, 21352;
	st.u32 	[%rd1685], %r5592;
	bra.uni 	$L__BB9_992;
$L__BB9_989:
	ld.shared.u64 	%rd3422, [m_Local_$_0];
	mul.wide.s32 	%rd270, %r13147, 16;
	add.s64 	%rd3423, %rd3422, %rd270;
	st.u32 	[%rd3423+40], %r627;
	ld.u32 	%r5587, [%rd1685];
	setp.ne.s32 	%p1755, %r5587, 0;
	@%p1755 bra 	$L__BB9_992;
	ld.shared.u64 	%rd3424, [m_Local_$_0];
	add.s64 	%rd3425, %rd3424, %rd270;
	st.u32 	[%rd3425+36], %r13146;
	ld.u32 	%r5589, [%rd1685];
	setp.ne.s32 	%p1756, %r5589, 0;
	@%p1756 bra 	$L__BB9_992;
	ld.shared.u64 	%rd3426, [m_Local_$_0];
	add.s64 	%rd3427, %rd3426, %rd270;
	st.u32 	[%rd3427+32], %r622;
	ld.u32 	%r5590, [%rd1685];
	setp.eq.s32 	%p1757, %r5590, 0;
	selp.b32 	%r13148, %r13147, 0, %p1757;
$L__BB9_992:
	st.u32 	[%rd1685], %r13148;
	bra.uni 	$L__BB9_994;
$L__BB9_993:
	cvt.u64.u32 	%rd3428, %r13144;
	add.s64 	%rd3429, %rd268, %rd3428;
	mov.b32 	%r5593, 0;
	st.u32 	[%rd3429+32], %r5593;
	mov.b16 	%rs427, 0;
	st.u8 	[%rd3429+32], %rs427;
$L__BB9_994:
	ld.shared.u64 	%rd3430, [m_Local_$_0];
	add.s64 	%rd271, %rd3430, %rd267;
	ld.u32 	%r632, [%rd271+12];
	add.s32 	%r5594, %r13146, 1;
	setp.lt.s32 	%p1758, %r5594, %r632;
	@%p1758 bra 	$L__BB9_1004;
	ld.shared.u64 	%rd3431, [m_Local_$_1];
	atom.add.u64 	%rd3432, [%rd1], 48;
	add.s64 	%rd3433, %rd3432, 56;
	setp.ge.u64 	%p1759, %rd3433, %rd3431;
	shr.u64 	%rd272, %rd3432, 4;
	cvt.u32.u64 	%r13149, %rd272;
	setp.eq.s32 	%p1760, %r13149, -1;
	or.pred  	%p1761, %p1759, %p1760;
	@%p1761 bra 	$L__BB9_997;
	ld.shared.u64 	%rd3434, [m_Local_$_0];
	shl.b64 	%rd3435, %rd272, 32;
	shr.s64 	%rd3436, %rd3435, 28;
	add.s64 	%rd3437, %rd3434, %rd3436;
	mov.b16 	%rs428, 0;
	st.u8 	[%rd3437], %rs428;
	st.u8 	[%rd3437+1], %rs428;
	mov.b32 	%r5595, 3608;
	st.u32 	[%rd3437+4], %r5595;
	mov.b16 	%rs429, 1;
	st.u8 	[%rd3437+3], %rs429;
	mov.b32 	%r5596, 48;
	st.u32 	[%rd3437+8], %r5596;
	mov.b32 	%r5597, -1;
	st.u32 	[%rd3437+16], %r5597;
	ld.shared.u64 	%rd3438, [m_Local_$_0];
	add.s64 	%rd3439, %rd3438, %rd3436;
	mov.b32 	%r5598, 0;
	st.u32 	[%rd3439+32], %r5598;
	ld.shared.u64 	%rd3440, [m_Local_$_0];
	add.s64 	%rd3441, %rd3440, %rd3436;
	st.u32 	[%rd3441+36], %r5598;
	ld.shared.u64 	%rd3442, [m_Local_$_0];
	add.s64 	%rd3443, %rd3442, %rd3436;
	st.u32 	[%rd3443+40], %r5598;
	ld.u32 	%r5599, [%rd1685];
	setp.eq.s32 	%p6320, %r5599, 0;
	bra.uni 	$L__BB9_998;
$L__BB9_997:
	mov.b32 	%r5601, 21106;
	st.u32 	[%rd1685], %r5601;
	mov.b32 	%r13149, -1;
	mov.pred 	%p6320, 0;
$L__BB9_998:
	mov.b32 	%r13150, 0;
	not.pred 	%p1763, %p6320;
	@%p1763 bra 	$L__BB9_1003;
	setp.eq.s32 	%p1764, %r13149, -1;
	@%p1764 bra 	$L__BB9_6377;
	ld.shared.u64 	%rd3444, [m_Local_$_0];
	mul.wide.s32 	%rd273, %r13149, 16;
	add.s64 	%rd3445, %rd3444, %rd273;
	st.u32 	[%rd3445+40], %r632;
	ld.u32 	%r5604, [%rd1685];
	setp.eq.s32 	%p1765, %r5604, 0;
	@%p1765 bra 	$L__BB9_1001;
	bra.uni 	$L__BB9_1003;
$L__BB9_1001:
	ld.shared.u64 	%rd3446, [m_Local_$_0];
	add.s64 	%rd3447, %rd3446, %rd273;
	st.u32 	[%rd3447+36], %r5594;
	ld.u32 	%r5607, [%rd1685];
	setp.ne.s32 	%p1766, %r5607, 0;
	@%p1766 bra 	$L__BB9_1003;
	ld.shared.u64 	%rd3448, [m_Local_$_0];
	add.s64 	%rd3449, %rd3448, %rd273;
	st.u32 	[%rd3449+32], %r622;
	ld.u32 	%r5608, [%rd1685];
	setp.eq.s32 	%p1767, %r5608, 0;
	selp.b32 	%r13150, %r13149, 0, %p1767;
$L__BB9_1003:
	st.u32 	[%rd1685], %r13150;
	bra.uni 	$L__BB9_1005;
$L__BB9_1004:
	add.s32 	%r5611, %r13144, 4;
	cvt.u64.u32 	%rd3450, %r5611;
	add.s64 	%rd3451, %rd271, %rd3450;
	mov.b32 	%r5612, 0;
	st.u32 	[%rd3451+32], %r5612;
	mov.b16 	%rs430, 0;
	st.u8 	[%rd3451+32], %rs430;
$L__BB9_1005:
	add.s32 	%r13146, %r13146, 2;
	add.s32 	%r13145, %r13145, 2;
	add.s32 	%r13144, %r13144, 8;
	setp.ne.s32 	%p1768, %r13145, 0;
	@%p1768 bra 	$L__BB9_982;
$L__BB9_1006:
	and.b32  	%r5613, %r618, 1;
	setp.eq.b32 	%p1769, %r5613, 1;
	not.pred 	%p1770, %p1769;
	@%p1770 bra 	$L__BB9_1018;
	ld.shared.u64 	%rd3452, [m_Local_$_0];
	add.s64 	%rd274, %rd3452, %rd267;
	ld.u32 	%r642, [%rd274+12];
	setp.lt.s32 	%p1771, %r641, %r642;
	@%p1771 bra 	$L__BB9_1017;
	ld.shared.u64 	%rd3453, [m_Local_$_1];
	atom.add.u64 	%rd3454, [%rd1], 48;
	add.s64 	%rd3455, %rd3454, 56;
	setp.ge.u64 	%p1772, %rd3455, %rd3453;
	shr.u64 	%rd275, %rd3454, 4;
	cvt.u32.u64 	%r13152, %rd275;
	setp.eq.s32 	%p1773, %r13152, -1;
	or.pred  	%p1774, %p1772, %p1773;
	@%p1774 bra 	$L__BB9_1010;
	ld.shared.u64 	%rd3456, [m_Local_$_0];
	shl.b64 	%rd3457, %rd275, 32;
	shr.s64 	%rd3458, %rd3457, 28;
	add.s64 	%rd3459, %rd3456, %rd3458;
	mov.b16 	%rs431, 0;
	st.u8 	[%rd3459], %rs431;
	st.u8 	[%rd3459+1], %rs431;
	mov.b32 	%r5614, 3608;
	st.u32 	[%rd3459+4], %r5614;
	mov.b16 	%rs432, 1;
	st.u8 	[%rd3459+3], %rs432;
	mov.b32 	%r5615, 48;
	st.u32 	[%rd3459+8], %r5615;
	mov.b32 	%r5616, -1;
	st.u32 	[%rd3459+16], %r5616;
	ld.shared.u64 	%rd3460, [m_Local_$_0];
	add.s64 	%rd3461, %rd3460, %rd3458;
	mov.b32 	%r5617, 0;
	st.u32 	[%rd3461+32], %r5617;
	ld.shared.u64 	%rd3462, [m_Local_$_0];
	add.s64 	%rd3463, %rd3462, %rd3458;
	st.u32 	[%rd3463+36], %r5617;
	ld.shared.u64 	%rd3464, [m_Local_$_0];
	add.s64 	%rd3465, %rd3464, %rd3458;
	st.u32 	[%rd3465+40], %r5617;
	ld.u32 	%r5618, [%rd1685];
	setp.eq.s32 	%p6321, %r5618, 0;
	bra.uni 	$L__BB9_1011;
$L__BB9_1010:
	mov.b32 	%r5620, 21106;
	st.u32 	[%rd1685], %r5620;
	mov.b32 	%r13152, -1;
	mov.pred 	%p6321, 0;
$L__BB9_1011:
	mov.b32 	%r13153, 0;
	not.pred 	%p1776, %p6321;
	@%p1776 bra 	$L__BB9_1016;
	setp.eq.s32 	%p1777, %r13152, -1;
	@%p1777 bra 	$L__BB9_6378;
	ld.shared.u64 	%rd3466, [m_Local_$_0];
	mul.wide.s32 	%rd276, %r13152, 16;
	add.s64 	%rd3467, %rd3466, %rd276;
	st.u32 	[%rd3467+40], %r642;
	ld.u32 	%r5623, [%rd1685];
	setp.eq.s32 	%p1778, %r5623, 0;
	@%p1778 bra 	$L__BB9_1014;
	bra.uni 	$L__BB9_1016;
$L__BB9_1014:
	ld.shared.u64 	%rd3468, [m_Local_$_0];
	add.s64 	%rd3469, %rd3468, %rd276;
	st.u32 	[%rd3469+36], %r641;
	ld.u32 	%r5625, [%rd1685];
	setp.ne.s32 	%p1779, %r5625, 0;
	@%p1779 bra 	$L__BB9_1016;
	ld.shared.u64 	%rd3470, [m_Local_$_0];
	add.s64 	%rd3471, %rd3470, %rd276;
	st.u32 	[%rd3471+32], %r622;
	ld.u32 	%r5626, [%rd1685];
	setp.eq.s32 	%p1780, %r5626, 0;
	selp.b32 	%r13153, %r13152, 0, %p1780;
$L__BB9_1016:
	st.u32 	[%rd1685], %r13153;
	bra.uni 	$L__BB9_1018;
$L__BB9_1017:
	shl.b32 	%r5629, %r641, 2;
	cvt.u64.u32 	%rd3472, %r5629;
	add.s64 	%rd3473, %rd274, %rd3472;
	mov.b32 	%r5630, 0;
	st.u32 	[%rd3473+32], %r5630;
	mov.b16 	%rs433, 0;
	st.u8 	[%rd3473+32], %rs433;
$L__BB9_1018:
	setp.lt.s32 	%p1781, %r618, 1;
	@%p1781 bra 	$L__BB9_1049;
	neg.s32 	%r13155, %r618;
	mov.b32 	%r13154, 0;
	mul.wide.s32 	%rd3497, %r622, 16;
	mov.u32 	%r13156, %r13154;
$L__BB9_1020:
	setp.ne.s32 	%p1782, %r553, -1;
	@%p1782 bra 	$L__BB9_1022;
	mov.b32 	%r5648, 21352;
	st.u32 	[%rd1685], %r5648;
	mov.b16 	%rs1559, 0;
	bra.uni 	$L__BB9_1034;
$L__BB9_1022:
	ld.shared.u64 	%rd3474, [m_Local_$_0];
	add.s64 	%rd277, %rd3474, %rd265;
	ld.u32 	%r651, [%rd277+12];
	setp.lt.s32 	%p1783, %r13156, %r651;
	@%p1783 bra 	$L__BB9_1033;
	ld.shared.u64 	%rd3475, [m_Local_$_1];
	atom.add.u64 	%rd3476, [%rd1], 48;
	add.s64 	%rd3477, %rd3476, 56;
	setp.lt.u64 	%p1784, %rd3477, %rd3475;
	shr.u64 	%rd278, %rd3476, 4;
	cvt.u32.u64 	%r13157, %rd278;
	setp.ne.s32 	%p1785, %r13157, -1;
	and.pred  	%p1786, %p1784, %p1785;
	@%p1786 bra 	$L__BB9_1025;
	mov.b32 	%r5639, 21106;
	st.u32 	[%rd1685], %r5639;
	mov.b32 	%r13157, -1;
	mov.pred 	%p6322, 0;
	bra.uni 	$L__BB9_1026;
$L__BB9_1025:
	ld.shared.u64 	%rd3478, [m_Local_$_0];
	shl.b64 	%rd3479, %rd278, 32;
	shr.s64 	%rd3480, %rd3479, 28;
	add.s64 	%rd3481, %rd3478, %rd3480;
	mov.b16 	%rs434, 0;
	st.u8 	[%rd3481], %rs434;
	st.u8 	[%rd3481+1], %rs434;
	mov.b32 	%r5633, 3608;
	st.u32 	[%rd3481+4], %r5633;
	mov.b16 	%rs435, 1;
	st.u8 	[%rd3481+3], %rs435;
	mov.b32 	%r5634, 48;
	st.u32 	[%rd3481+8], %r5634;
	mov.b32 	%r5635, -1;
	st.u32 	[%rd3481+16], %r5635;
	ld.shared.u64 	%rd3482, [m_Local_$_0];
	add.s64 	%rd3483, %rd3482, %rd3480;
	mov.b32 	%r5636, 0;
	st.u32 	[%rd3483+32], %r5636;
	ld.shared.u64 	%rd3484, [m_Local_$_0];
	add.s64 	%rd3485, %rd3484, %rd3480;
	st.u32 	[%rd3485+36], %r5636;
	ld.shared.u64 	%rd3486, [m_Local_$_0];
	add.s64 	%rd3487, %rd3486, %rd3480;
	st.u32 	[%rd3487+40], %r5636;
	ld.u32 	%r5637, [%rd1685];
	setp.eq.s32 	%p6322, %r5637, 0;
$L__BB9_1026:
	mov.b32 	%r13158, 0;
	not.pred 	%p1788, %p6322;
	@%p1788 bra 	$L__BB9_1032;
	setp.ne.s32 	%p1789, %r13157, -1;
	@%p1789 bra 	$L__BB9_1029;
	mov.b32 	%r5647, 21352;
	st.u32 	[%rd1685], %r5647;
	bra.uni 	$L__BB9_1032;
$L__BB9_1029:
	ld.shared.u64 	%rd3488, [m_Local_$_0];
	mul.wide.s32 	%rd279, %r13157, 16;
	add.s64 	%rd3489, %rd3488, %rd279;
	st.u32 	[%rd3489+40], %r651;
	ld.u32 	%r5642, [%rd1685];
	setp.ne.s32 	%p1790, %r5642, 0;
	@%p1790 bra 	$L__BB9_1032;
	ld.shared.u64 	%rd3490, [m_Local_$_0];
	add.s64 	%rd3491, %rd3490, %rd279;
	st.u32 	[%rd3491+36], %r13156;
	ld.u32 	%r5644, [%rd1685];
	setp.ne.s32 	%p1791, %r5644, 0;
	@%p1791 bra 	$L__BB9_1032;
	ld.shared.u64 	%rd3492, [m_Local_$_0];
	add.s64 	%rd3493, %rd3492, %rd279;
	st.u32 	[%rd3493+32], %r553;
	ld.u32 	%r5645, [%rd1685];
	setp.eq.s32 	%p1792, %r5645, 0;
	selp.b32 	%r13158, %r13157, 0, %p1792;
$L__BB9_1032:
	st.u32 	[%rd1685], %r13158;
	mov.b16 	%rs1559, 0;
	bra.uni 	$L__BB9_1034;
$L__BB9_1033:
	cvt.u64.u32 	%rd3494, %r13154;
	add.s64 	%rd3495, %rd277, %rd3494;
	ld.u8 	%rs1559, [%rd3495+32];
$L__BB9_1034:
	setp.ne.s32 	%p1793, %r622, -1;
	@%p1793 bra 	$L__BB9_1036;
	mov.b32 	%r5665, 21352;
	st.u32 	[%rd1685], %r5665;
	bra.uni 	$L__BB9_1048;
$L__BB9_1036:
	ld.shared.u64 	%rd3496, [m_Local_$_0];
	add.s64 	%rd280, %rd3496, %rd3497;
	ld.u32 	%r656, [%rd280+12];
	setp.lt.s32 	%p1794, %r13156, %r656;
	@%p1794 bra 	$L__BB9_1047;
	ld.shared.u64 	%rd3498, [m_Local_$_1];
	atom.add.u64 	%rd3499, [%rd1], 48;
	add.s64 	%rd3500, %rd3499, 56;
	setp.lt.u64 	%p1795, %rd3500, %rd3498;
	shr.u64 	%rd281, %rd3499, 4;
	cvt.u32.u64 	%r13159, %rd281;
	setp.ne.s32 	%p1796, %r13159, -1;
	and.pred  	%p1797, %p1795, %p1796;
	@%p1797 bra 	$L__BB9_1039;
	mov.b32 	%r5655, 21106;
	st.u32 	[%rd1685], %r5655;
	mov.b32 	%r13159, -1;
	mov.pred 	%p6323, 0;
	bra.uni 	$L__BB9_1040;
$L__BB9_1039:
	ld.shared.u64 	%rd3501, [m_Local_$_0];
	shl.b64 	%rd3502, %rd281, 32;
	shr.s64 	%rd3503, %rd3502, 28;
	add.s64 	%rd3504, %rd3501, %rd3503;
	mov.b16 	%rs438, 0;
	st.u8 	[%rd3504], %rs438;
	st.u8 	[%rd3504+1], %rs438;
	mov.b32 	%r5649, 3608;
	st.u32 	[%rd3504+4], %r5649;
	mov.b16 	%rs439, 1;
	st.u8 	[%rd3504+3], %rs439;
	mov.b32 	%r5650, 48;
	st.u32 	[%rd3504+8], %r5650;
	mov.b32 	%r5651, -1;
	st.u32 	[%rd3504+16], %r5651;
	ld.shared.u64 	%rd3505, [m_Local_$_0];
	add.s64 	%rd3506, %rd3505, %rd3503;
	mov.b32 	%r5652, 0;
	st.u32 	[%rd3506+32], %r5652;
	ld.shared.u64 	%rd3507, [m_Local_$_0];
	add.s64 	%rd3508, %rd3507, %rd3503;
	st.u32 	[%rd3508+36], %r5652;
	ld.shared.u64 	%rd3509, [m_Local_$_0];
	add.s64 	%rd3510, %rd3509, %rd3503;
	st.u32 	[%rd3510+40], %r5652;
	ld.u32 	%r5653, [%rd1685];
	setp.eq.s32 	%p6323, %r5653, 0;
$L__BB9_1040:
	mov.b32 	%r13160, 0;
	not.pred 	%p1799, %p6323;
	@%p1799 bra 	$L__BB9_1046;
	setp.ne.s32 	%p1800, %r13159, -1;
	@%p1800 bra 	$L__BB9_1043;
	mov.b32 	%r5663, 21352;
	st.u32 	[%rd1685], %r5663;
	bra.uni 	$L__BB9_1046;
$L__BB9_1043:
	ld.shared.u64 	%rd3511, [m_Local_$_0];
	mul.wide.s32 	%rd282, %r13159, 16;
	add.s64 	%rd3512, %rd3511, %rd282;
	st.u32 	[%rd3512+40], %r656;
	ld.u32 	%r5658, [%rd1685];
	setp.ne.s32 	%p1801, %r5658, 0;
	@%p1801 bra 	$L__BB9_1046;
	ld.shared.u64 	%rd3513, [m_Local_$_0];
	add.s64 	%rd3514, %rd3513, %rd282;
	st.u32 	[%rd3514+36], %r13156;
	ld.u32 	%r5660, [%rd1685];
	setp.ne.s32 	%p1802, %r5660, 0;
	@%p1802 bra 	$L__BB9_1046;
	ld.shared.u64 	%rd3515, [m_Local_$_0];
	add.s64 	%rd3516, %rd3515, %rd282;
	st.u32 	[%rd3516+32], %r622;
	ld.u32 	%r5661, [%rd1685];
	setp.eq.s32 	%p1803, %r5661, 0;
	selp.b32 	%r13160, %r13159, 0, %p1803;
$L__BB9_1046:
	st.u32 	[%rd1685], %r13160;
	bra.uni 	$L__BB9_1048;
$L__BB9_1047:
	cvt.u64.u32 	%rd3517, %r13154;
	add.s64 	%rd3518, %rd280, %rd3517;
	mov.b32 	%r5664, 0;
	st.u32 	[%rd3518+32], %r5664;
	st.u8 	[%rd3518+32], %rs1559;
$L__BB9_1048:
	add.s32 	%r13156, %r13156, 1;
	add.s32 	%r13155, %r13155, 1;
	setp.ne.s32 	%p1804, %r13155, 0;
	add.s32 	%r13154, %r13154, 4;
	@%p1804 bra 	$L__BB9_1020;
$L__BB9_1049:
	ld.shared.u64 	%rd3519, [m_Local_$_0];
	add.s64 	%rd3520, %rd3519, %rd264;
	st.u32 	[%rd3520+32], %r622;
	ld.shared.u64 	%rd3521, [m_Local_$_0];
	add.s64 	%rd3522, %rd3521, %rd264;
	st.u32 	[%rd3522+40], %r618;
	ld.shared.u64 	%rd3523, [m_Local_$_0];
	add.s64 	%rd3524, %rd3523, %rd264;
	mov.b32 	%r5666, 0;
	st.u32 	[%rd3524+48], %r5666;
$L__BB9_1050:
	ld.shared.u64 	%rd3525, [m_Local_$_1];
	atom.add.u64 	%rd3526, [%rd1], 48;
	add.s64 	%rd3527, %rd3526, 56;
	setp.lt.u64 	%p1805, %rd3527, %rd3525;
	shr.u64 	%rd283, %rd3526, 4;
	cvt.u32.u64 	%r13164, %rd283;
	setp.ne.s32 	%p1806, %r13164, -1;
	and.pred  	%p1807, %p1805, %p1806;
	@%p1807 bra 	$L__BB9_1052;
	mov.b32 	%r13245, 21352;
	st.u32 	[%rd1685], %r13245;
	mov.b32 	%r13164, -1;
	bra.uni 	$L__BB9_1056;
$L__BB9_1052:
	setp.ne.s32 	%p1808, %r617, -1;
	ld.shared.u64 	%rd3528, [m_Local_$_0];
	shl.b64 	%rd3529, %rd283, 32;
	shr.s64 	%rd284, %rd3529, 28;
	add.s64 	%rd3530, %rd3528, %rd284;
	mov.b16 	%rs440, 0;
	st.u8 	[%rd3530], %rs440;
	st.u8 	[%rd3530+1], %rs440;
	mov.b32 	%r5668, 16901;
	st.u32 	[%rd3530+4], %r5668;
	mov.b16 	%rs441, 1;
	st.u8 	[%rd3530+3], %rs441;
	mov.b32 	%r5669, 44;
	st.u32 	[%rd3530+8], %r5669;
	mov.b32 	%r5670, -1;
	st.u32 	[%rd3530+16], %r5670;
	@%p1808 bra 	$L__BB9_1054;
	mov.b32 	%r5672, 21352;
	st.u32 	[%rd1685], %r5672;
	mov.b32 	%r13161, 0;
	ld.shared.u64 	%rd12013, [m_Local_$_0];
	mov.u32 	%r13162, %r13161;
	bra.uni 	$L__BB9_1055;
$L__BB9_1054:
	ld.shared.u64 	%rd12013, [m_Local_$_0];
	mul.wide.s32 	%rd3531, %r617, 16;
	add.s64 	%rd3532, %rd12013, %rd3531;
	ld.u32 	%r13161, [%rd3532+32];
	ld.u32 	%r13162, [%rd3532+40];
$L__BB9_1055:
	add.s64 	%rd3533, %rd12013, %rd284;
	st.u32 	[%rd3533+32], %r13161;
	ld.shared.u64 	%rd3534, [m_Local_$_0];
	add.s64 	%rd3535, %rd3534, %rd284;
	st.u32 	[%rd3535+40], %r13162;
	ld.u32 	%r13245, [%rd1685];
$L__BB9_1056:
	setp.ne.s32 	%p1809, %r13245, 0;
	@%p1809 bra 	$L__BB9_4861;
	ld.shared.u64 	%rd3536, [m_Local_$_1];
	atom.add.u64 	%rd3537, [%rd1], 48;
	add.s64 	%rd3538, %rd3537, 48;
	setp.lt.u64 	%p1810, %rd3538, %rd3536;
	shr.u64 	%rd3539, %rd3537, 4;
	cvt.u32.u64 	%r5676, %rd3539;
	selp.b32 	%r672, %r5676, -1, %p1810;
	setp.ne.s32 	%p1811, %r672, -1;
	@%p1811 bra 	$L__BB9_1059;
	mov.b32 	%r5696, 21352;
	st.u32 	[%rd1685], %r5696;
	bra.uni 	$L__BB9_1071;
$L__BB9_1059:
	ld.shared.u64 	%rd3540, [m_Local_$_0];
	mul.wide.s32 	%rd3541, %r672, 16;
	add.s64 	%rd3542, %rd3540, %rd3541;
	mov.b16 	%rs442, 0;
	st.u8 	[%rd3542], %rs442;
	st.u8 	[%rd3542+1], %rs442;
	mov.b32 	%r5677, 4335;
	st.u32 	[%rd3542+4], %r5677;
	mov.b16 	%rs443, 1;
	st.u8 	[%rd3542+3], %rs443;
	mov.b32 	%r5678, 40;
	st.u32 	[%rd3542+8], %r5678;
	mov.b32 	%r5679, 1;
	st.u32 	[%rd3542+12], %r5679;
	ld.shared.u64 	%rd3543, [m_Local_$_0];
	add.s64 	%rd288, %rd3543, %rd3541;
	ld.u32 	%r673, [%rd288+12];
	setp.gt.s32 	%p1812, %r673, 0;
	@%p1812 bra 	$L__BB9_1070;
	ld.shared.u64 	%rd3544, [m_Local_$_1];
	atom.add.u64 	%rd3545, [%rd1], 48;
	add.s64 	%rd3546, %rd3545, 56;
	setp.lt.u64 	%p1813, %rd3546, %rd3544;
	shr.u64 	%rd289, %rd3545, 4;
	cvt.u32.u64 	%r13165, %rd289;
	setp.ne.s32 	%p1814, %r13165, -1;
	and.pred  	%p1815, %p1813, %p1814;
	@%p1815 bra 	$L__BB9_1062;
	mov.b32 	%r5686, 21106;
	st.u32 	[%rd1685], %r5686;
	mov.b32 	%r13165, -1;
	mov.pred 	%p6324, 0;
	bra.uni 	$L__BB9_1063;
$L__BB9_1062:
	ld.shared.u64 	%rd3547, [m_Local_$_0];
	shl.b64 	%rd3548, %rd289, 32;
	shr.s64 	%rd3549, %rd3548, 28;
	add.s64 	%rd3550, %rd3547, %rd3549;
	mov.b16 	%rs444, 0;
	st.u8 	[%rd3550], %rs444;
	st.u8 	[%rd3550+1], %rs444;
	mov.b32 	%r5680, 3608;
	st.u32 	[%rd3550+4], %r5680;
	mov.b16 	%rs445, 1;
	st.u8 	[%rd3550+3], %rs445;
	mov.b32 	%r5681, 48;
	st.u32 	[%rd3550+8], %r5681;
	mov.b32 	%r5682, -1;
	st.u32 	[%rd3550+16], %r5682;
	ld.shared.u64 	%rd3551, [m_Local_$_0];
	add.s64 	%rd3552, %rd3551, %rd3549;
	mov.b32 	%r5683, 0;
	st.u32 	[%rd3552+32], %r5683;
	ld.shared.u64 	%rd3553, [m_Local_$_0];
	add.s64 	%rd3554, %rd3553, %rd3549;
	st.u32 	[%rd3554+36], %r5683;
	ld.shared.u64 	%rd3555, [m_Local_$_0];
	add.s64 	%rd3556, %rd3555, %rd3549;
	st.u32 	[%rd3556+40], %r5683;
	ld.u32 	%r5684, [%rd1685];
	setp.eq.s32 	%p6324, %r5684, 0;
$L__BB9_1063:
	mov.b32 	%r13166, 0;
	not.pred 	%p1817, %p6324;
	@%p1817 bra 	$L__BB9_1069;
	setp.ne.s32 	%p1818, %r13165, -1;
	@%p1818 bra 	$L__BB9_1066;
	mov.b32 	%r5694, 21352;
	st.u32 	[%rd1685], %r5694;
	bra.uni 	$L__BB9_1069;
$L__BB9_1066:
	ld.shared.u64 	%rd3557, [m_Local_$_0];
	mul.wide.s32 	%rd290, %r13165, 16;
	add.s64 	%rd3558, %rd3557, %rd290;
	st.u32 	[%rd3558+40], %r673;
	ld.u32 	%r5689, [%rd1685];
	setp.ne.s32 	%p1819, %r5689, 0;
	@%p1819 bra 	$L__BB9_1069;
	ld.shared.u64 	%rd3559, [m_Local_$_0];
	add.s64 	%rd3560, %rd3559, %rd290;
	mov.b32 	%r13166, 0;
	st.u32 	[%rd3560+36], %r13166;
	ld.u32 	%r5691, [%rd1685];
	setp.ne.s32 	%p1820, %r5691, 0;
	@%p1820 bra 	$L__BB9_1069;
	ld.shared.u64 	%rd3561, [m_Local_$_0];
	add.s64 	%rd3562, %rd3561, %rd290;
	st.u32 	[%rd3562+32], %r672;
	ld.u32 	%r5692, [%rd1685];
	setp.eq.s32 	%p1821, %r5692, 0;
	selp.b32 	%r13166, %r13165, 0, %p1821;
$L__BB9_1069:
	st.u32 	[%rd1685], %r13166;
	bra.uni 	$L__BB9_1071;
$L__BB9_1070:
	mov.b32 	%r5695, 0;
	st.u32 	[%rd288+32], %r5695;
	mov.b16 	%rs446, 0;
	st.u8 	[%rd288+32], %rs446;
$L__BB9_1071:
	setp.ne.s32 	%p1822, %r672, -1;
	@%p1822 bra 	$L__BB9_1073;
	mov.b32 	%r5713, 21352;
	st.u32 	[%rd1685], %r5713;
	bra.uni 	$L__BB9_1085;
$L__BB9_1073:
	mul.wide.s32 	%rd3563, %r672, 16;
	ld.shared.u64 	%rd3564, [m_Local_$_0];
	add.s64 	%rd291, %rd3564, %rd3563;
	ld.u32 	%r678, [%rd291+12];
	setp.gt.s32 	%p1823, %r678, 0;
	@%p1823 bra 	$L__BB9_1084;
	ld.shared.u64 	%rd3565, [m_Local_$_1];
	atom.add.u64 	%rd3566, [%rd1], 48;
	add.s64 	%rd3567, %rd3566, 56;
	setp.lt.u64 	%p1824, %rd3567, %rd3565;
	shr.u64 	%rd292, %rd3566, 4;
	cvt.u32.u64 	%r13167, %rd292;
	setp.ne.s32 	%p1825, %r13167, -1;
	and.pred  	%p1826, %p1824, %p1825;
	@%p1826 bra 	$L__BB9_1076;
	mov.b32 	%r5703, 21106;
	st.u32 	[%rd1685], %r5703;
	mov.b32 	%r13167, -1;
	mov.pred 	%p6325, 0;
	bra.uni 	$L__BB9_1077;
$L__BB9_1076:
	ld.shared.u64 	%rd3568, [m_Local_$_0];
	shl.b64 	%rd3569, %rd292, 32;
	shr.s64 	%rd3570, %rd3569, 28;
	add.s64 	%rd3571, %rd3568, %rd3570;
	mov.b16 	%rs447, 0;
	st.u8 	[%rd3571], %rs447;
	st.u8 	[%rd3571+1], %rs447;
	mov.b32 	%r5697, 3608;
	st.u32 	[%rd3571+4], %r5697;
	mov.b16 	%rs448, 1;
	st.u8 	[%rd3571+3], %rs448;
	mov.b32 	%r5698, 48;
	st.u32 	[%rd3571+8], %r5698;
	mov.b32 	%r5699, -1;
	st.u32 	[%rd3571+16], %r5699;
	ld.shared.u64 	%rd3572, [m_Local_$_0];
	add.s64 	%rd3573, %rd3572, %rd3570;
	mov.b32 	%r5700, 0;
	st.u32 	[%rd3573+32], %r5700;
	ld.shared.u64 	%rd3574, [m_Local_$_0];
	add.s64 	%rd3575, %rd3574, %rd3570;
	st.u32 	[%rd3575+36], %r5700;
	ld.shared.u64 	%rd3576, [m_Local_$_0];
	add.s64 	%rd3577, %rd3576, %rd3570;
	st.u32 	[%rd3577+40], %r5700;
	ld.u32 	%r5701, [%rd1685];
	setp.eq.s32 	%p6325, %r5701, 0;
$L__BB9_1077:
	mov.b32 	%r13168, 0;
	not.pred 	%p1828, %p6325;
	@%p1828 bra 	$L__BB9_1083;
	setp.ne.s32 	%p1829, %r13167, -1;
	@%p1829 bra 	$L__BB9_1080;
	mov.b32 	%r5711, 21352;
	st.u32 	[%rd1685], %r5711;
	bra.uni 	$L__BB9_1083;
$L__BB9_1080:
	ld.shared.u64 	%rd3578, [m_Local_$_0];
	mul.wide.s32 	%rd293, %r13167, 16;
	add.s64 	%rd3579, %rd3578, %rd293;
	st.u32 	[%rd3579+40], %r678;
	ld.u32 	%r5706, [%rd1685];
	setp.ne.s32 	%p1830, %r5706, 0;
	@%p1830 bra 	$L__BB9_1083;
	ld.shared.u64 	%rd3580, [m_Local_$_0];
	add.s64 	%rd3581, %rd3580, %rd293;
	mov.b32 	%r13168, 0;
	st.u32 	[%rd3581+36], %r13168;
	ld.u32 	%r5708, [%rd1685];
	setp.ne.s32 	%p1831, %r5708, 0;
	@%p1831 bra 	$L__BB9_1083;
	ld.shared.u64 	%rd3582, [m_Local_$_0];
	add.s64 	%rd3583, %rd3582, %rd293;
	st.u32 	[%rd3583+32], %r672;
	ld.u32 	%r5709, [%rd1685];
	setp.eq.s32 	%p1832, %r5709, 0;
	selp.b32 	%r13168, %r13167, 0, %p1832;
$L__BB9_1083:
	st.u32 	[%rd1685], %r13168;
	bra.uni 	$L__BB9_1085;
$L__BB9_1084:
	mov.b32 	%r5712, 0;
	st.u32 	[%rd291+32], %r5712;
	mov.b16 	%rs449, 64;
	st.u8 	[%rd291+32], %rs449;
$L__BB9_1085:
	ld.shared.u64 	%rd3584, [m_Local_$_1];
	atom.add.u64 	%rd3585, [%rd1], 48;
	add.s64 	%rd3586, %rd3585, 56;
	setp.lt.u64 	%p1833, %rd3586, %rd3584;
	shr.u64 	%rd3587, %rd3585, 4;
	cvt.u32.u64 	%r5714, %rd3587;
	selp.b32 	%r683, %r5714, -1, %p1833;
	setp.ne.s32 	%p1834, %r683, -1;
	@%p1834 bra 	$L__BB9_1087;
	mov.b32 	%r5826, 21352;
	st.u32 	[%rd1685], %r5826;
	bra.uni 	$L__BB9_1162;
$L__BB9_1087:
	ld.shared.u64 	%rd3588, [m_Local_$_0];
	mul.wide.s32 	%rd294, %r683, 16;
	add.s64 	%rd3589, %rd3588, %rd294;
	mov.b16 	%rs450, 1;
	st.u8 	[%rd3589], %rs450;
	mov.b16 	%rs451, 0;
	st.u8 	[%rd3589+1], %rs451;
	mov.b32 	%r5715, 2905;
	st.u32 	[%rd3589+4], %r5715;
	st.u8 	[%rd3589+3], %rs450;
	mov.b32 	%r5716, 48;
	st.u32 	[%rd3589+8], %r5716;
	mov.b32 	%r5717, -1;
	st.u32 	[%rd3589+16], %r5717;
	ld.shared.u64 	%rd3590, [m_Local_$_0];
	mul.wide.s32 	%rd295, %r672, 16;
	add.s64 	%rd3591, %rd3590, %rd295;
	ld.u32 	%r684, [%rd3591+12];
	shl.b32 	%r5718, %r684, 2;
	add.s32 	%r5719, %r5718, 32;
	shr.s32 	%r5720, %r5719, 31;
	shr.u32 	%r5721, %r5720, 29;
	add.s32 	%r5722, %r5719, %r5721;
	and.b32  	%r5723, %r5722, -8;
	sub.s32 	%r5724, %r5719, %r5723;
	setp.eq.s32 	%p1835, %r5724, 0;
	sub.s32 	%r5725, %r5718, %r5724;
	add.s32 	%r5726, %r5725, 40;
	selp.b32 	%r685, %r5719, %r5726, %p1835;
	ld.shared.u64 	%rd296, [m_Local_$_1];
	and.b32  	%r5727, %r685, 12;
	setp.eq.s32 	%p1836, %r5727, 0;
	mov.u32 	%r13169, %r685;
	@%p1836 bra 	$L__BB9_1089;
	shr.s32 	%r5728, %r685, 31;
	shr.u32 	%r5729, %r5728, 28;
	add.s32 	%r5730, %r685, %r5729;
	and.b32  	%r5731, %r5730, -16;
	add.s32 	%r13169, %r5731, 16;
$L__BB9_1089:
	cvt.s64.s32 	%rd3592, %r13169;
	atom.add.u64 	%rd3593, [%rd1], %rd3592;
	cvt.s64.s32 	%rd3594, %r685;
	add.s64 	%rd3595, %rd3594, %rd3593;
	add.s64 	%rd3596, %rd3595, 8;
	setp.lt.u64 	%p1837, %rd3596, %rd296;
	shr.u64 	%rd3597, %rd3593, 4;
	cvt.u32.u64 	%r5732, %rd3597;
	selp.b32 	%r688, %r5732, -1, %p1837;
	setp.ne.s32 	%p1838, %r688, -1;
	@%p1838 bra 	$L__BB9_1091;
	mov.b32 	%r5790, 21352;
	st.u32 	[%rd1685], %r5790;
	bra.uni 	$L__BB9_1130;
$L__BB9_1091:
	ld.shared.u64 	%rd3598, [m_Local_$_0];
	mul.wide.s32 	%rd297, %r688, 16;
	add.s64 	%rd3599, %rd3598, %rd297;
	mov.b16 	%rs452, 0;
	st.u8 	[%rd3599], %rs452;
	st.u8 	[%rd3599+1], %rs452;
	mov.b32 	%r5733, 4335;
	st.u32 	[%rd3599+4], %r5733;
	mov.b16 	%rs453, 1;
	st.u8 	[%rd3599+3], %rs453;
	st.u32 	[%rd3599+8], %r685;
	st.u32 	[%rd3599+12], %r684;
	setp.lt.s32 	%p1839, %r684, 1;
	@%p1839 bra 	$L__BB9_1130;
	setp.eq.s32 	%p1840, %r684, 1;
	mov.b32 	%r707, 0;
	@%p1840 bra 	$L__BB9_1118;
	and.b32  	%r5736, %r684, 2147483646;
	neg.s32 	%r13171, %r5736;
	mov.b32 	%r13170, 0;
	mov.u32 	%r13172, %r13170;
$L__BB9_1094:
	ld.shared.u64 	%rd3600, [m_Local_$_0];
	add.s64 	%rd298, %rd3600, %rd297;
	ld.u32 	%r693, [%rd298+12];
	setp.lt.s32 	%p1841, %r13172, %r693;
	@%p1841 bra 	$L__BB9_1105;
	ld.shared.u64 	%rd3601, [m_Local_$_1];
	atom.add.u64 	%rd3602, [%rd1], 48;
	add.s64 	%rd3603, %rd3602, 56;
	setp.lt.u64 	%p1842, %rd3603, %rd3601;
	shr.u64 	%rd299, %rd3602, 4;
	cvt.u32.u64 	%r13173, %rd299;
	setp.ne.s32 	%p1843, %r13173, -1;
	and.pred  	%p1844, %p1842, %p1843;
	@%p1844 bra 	$L__BB9_1097;
	mov.b32 	%r5743, 21106;
	st.u32 	[%rd1685], %r5743;
	mov.b32 	%r13173, -1;
	mov.pred 	%p6326, 0;
	bra.uni 	$L__BB9_1098;
$L__BB9_1097:
	ld.shared.u64 	%rd3604, [m_Local_$_0];
	shl.b64 	%rd3605, %rd299, 32;
	shr.s64 	%rd3606, %rd3605, 28;
	add.s64 	%rd3607, %rd3604, %rd3606;
	mov.b16 	%rs454, 0;
	st.u8 	[%rd3607], %rs454;
	st.u8 	[%rd3607+1], %rs454;
	mov.b32 	%r5737, 3608;
	st.u32 	[%rd3607+4], %r5737;
	mov.b16 	%rs455, 1;
	st.u8 	[%rd3607+3], %rs455;
	mov.b32 	%r5738, 48;
	st.u32 	[%rd3607+8], %r5738;
	mov.b32 	%r5739, -1;
	st.u32 	[%rd3607+16], %r5739;
	ld.shared.u64 	%rd3608, [m_Local_$_0];
	add.s64 	%rd3609, %rd3608, %rd3606;
	mov.b32 	%r5740, 0;
	st.u32 	[%rd3609+32], %r5740;
	ld.shared.u64 	%rd3610, [m_Local_$_0];
	add.s64 	%rd3611, %rd3610, %rd3606;
	st.u32 	[%rd3611+36], %r5740;
	ld.shared.u64 	%rd3612, [m_Local_$_0];
	add.s64 	%rd3613, %rd3612, %rd3606;
	st.u32 	[%rd3613+40], %r5740;
	ld.u32 	%r5741, [%rd1685];
	setp.eq.s32 	%p6326, %r5741, 0;
$L__BB9_1098:
	mov.b32 	%r13174, 0;
	not.pred 	%p1846, %p6326;
	@%p1846 bra 	$L__BB9_1104;
	setp.ne.s32 	%p1847, %r13173, -1;
	@%p1847 bra 	$L__BB9_1101;
	mov.b32 	%r5751, 21352;
	st.u32 	[%rd1685], %r5751;
	bra.uni 	$L__BB9_1104;
$L__BB9_1101:
	ld.shared.u64 	%rd3614, [m_Local_$_0];
	mul.wide.s32 	%rd300, %r13173, 16;
	add.s64 	%rd3615, %rd3614, %rd300;
	st.u32 	[%rd3615+40], %r693;
	ld.u32 	%r5746, [%rd1685];
	setp.ne.s32 	%p1848, %r5746, 0;
	@%p1848 bra 	$L__BB9_1104;
	ld.shared.u64 	%rd3616, [m_Local_$_0];
	add.s64 	%rd3617, %rd3616, %rd300;
	st.u32 	[%rd3617+36], %r13172;
	ld.u32 	%r5748, [%rd1685];
	setp.ne.s32 	%p1849, %r5748, 0;
	@%p1849 bra 	$L__BB9_1104;
	ld.shared.u64 	%rd3618, [m_Local_$_0];
	add.s64 	%rd3619, %rd3618, %rd300;
	st.u32 	[%rd3619+32], %r688;
	ld.u32 	%r5749, [%rd1685];
	setp.eq.s32 	%p1850, %r5749, 0;
	selp.b32 	%r13174, %r13173, 0, %p1850;
$L__BB9_1104:
	st.u32 	[%rd1685], %r13174;
	bra.uni 	$L__BB9_1106;
$L__BB9_1105:
	cvt.u64.u32 	%rd3620, %r13170;
	add.s64 	%rd3621, %rd298, %rd3620;
	mov.b32 	%r5752, 0;
	st.u32 	[%rd3621+32], %r5752;
	mov.b16 	%rs456, 0;
	st.u8 	[%rd3621+32], %rs456;
$L__BB9_1106:
	ld.shared.u64 	%rd3622, [m_Local_$_0];
	add.s64 	%rd301, %rd3622, %rd297;
	ld.u32 	%r698, [%rd301+12];
	add.s32 	%r5753, %r13172, 1;
	setp.lt.s32 	%p1851, %r5753, %r698;
	@%p1851 bra 	$L__BB9_1116;
	ld.shared.u64 	%rd3623, [m_Local_$_1];
	atom.add.u64 	%rd3624, [%rd1], 48;
	add.s64 	%rd3625, %rd3624, 56;
	setp.ge.u64 	%p1852, %rd3625, %rd3623;
	shr.u64 	%rd302, %rd3624, 4;
	cvt.u32.u64 	%r13175, %rd302;
	setp.eq.s32 	%p1853, %r13175, -1;
	or.pred  	%p1854, %p1852, %p1853;
	@%p1854 bra 	$L__BB9_1109;
	ld.shared.u64 	%rd3626, [m_Local_$_0];
	shl.b64 	%rd3627, %rd302, 32;
	shr.s64 	%rd3628, %rd3627, 28;
	add.s64 	%rd3629, %rd3626, %rd3628;
	mov.b16 	%rs457, 0;
	st.u8 	[%rd3629], %rs457;
	st.u8 	[%rd3629+1], %rs457;
	mov.b32 	%r5754, 3608;
	st.u32 	[%rd3629+4], %r5754;
	mov.b16 	%rs458, 1;
	st.u8 	[%rd3629+3], %rs458;
	mov.b32 	%r5755, 48;
	st.u32 	[%rd3629+8], %r5755;
	mov.b32 	%r5756, -1;
	st.u32 	[%rd3629+16], %r5756;
	ld.shared.u64 	%rd3630, [m_Local_$_0];
	add.s64 	%rd3631, %rd3630, %rd3628;
	mov.b32 	%r5757, 0;
	st.u32 	[%rd3631+32], %r5757;
	ld.shared.u64 	%rd3632, [m_Local_$_0];
	add.s64 	%rd3633, %rd3632, %rd3628;
	st.u32 	[%rd3633+36], %r5757;
	ld.shared.u64 	%rd3634, [m_Local_$_0];
	add.s64 	%rd3635, %rd3634, %rd3628;
	st.u32 	[%rd3635+40], %r5757;
	ld.u32 	%r5758, [%rd1685];
	setp.eq.s32 	%p6327, %r5758, 0;
	bra.uni 	$L__BB9_1110;
$L__BB9_1109:
	mov.b32 	%r5760, 21106;
	st.u32 	[%rd1685], %r5760;
	mov.b32 	%r13175, -1;
	mov.pred 	%p6327, 0;
$L__BB9_1110:
	mov.b32 	%r13176, 0;
	not.pred 	%p1856, %p6327;
	@%p1856 bra 	$L__BB9_1115;
	setp.eq.s32 	%p1857, %r13175, -1;
	@%p1857 bra 	$L__BB9_6379;
	ld.shared.u64 	%rd3636, [m_Local_$_0];
	mul.wide.s32 	%rd303, %r13175, 16;
	add.s64 	%rd3637, %rd3636, %rd303;
	st.u32 	[%rd3637+40], %r698;
	ld.u32 	%r5763, [%rd1685];
	setp.eq.s32 	%p1858, %r5763, 0;
	@%p1858 bra 	$L__BB9_1113;
	bra.uni 	$L__BB9_1115;
$L__BB9_1113:
	ld.shared.u64 	%rd3638, [m_Local_$_0];
	add.s64 	%rd3639, %rd3638, %rd303;
	st.u32 	[%rd3639+36], %r5753;
	ld.u32 	%r5766, [%rd1685];
	setp.ne.s32 	%p1859, %r5766, 0;
	@%p1859 bra 	$L__BB9_1115;
	ld.shared.u64 	%rd3640, [m_Local_$_0];
	add.s64 	%rd3641, %rd3640, %rd303;
	st.u32 	[%rd3641+32], %r688;
	ld.u32 	%r5767, [%rd1685];
	setp.eq.s32 	%p1860, %r5767, 0;
	selp.b32 	%r13176, %r13175, 0, %p1860;
$L__BB9_1115:
	st.u32 	[%rd1685], %r13176;
	bra.uni 	$L__BB9_1117;
$L__BB9_1116:
	add.s32 	%r5770, %r13170, 4;
	cvt.u64.u32 	%rd3642, %r5770;
	add.s64 	%rd3643, %rd301, %rd3642;
	mov.b32 	%r5771, 0;
	st.u32 	[%rd3643+32], %r5771;
	mov.b16 	%rs459, 0;
	st.u8 	[%rd3643+32], %rs459;
$L__BB9_1117:
	and.b32  	%r707, %r684, 2147483646;
	add.s32 	%r13172, %r13172, 2;
	add.s32 	%r13171, %r13171, 2;
	add.s32 	%r13170, %r13170, 8;
	setp.ne.s32 	%p1861, %r13171, 0;
	@%p1861 bra 	$L__BB9_1094;
$L__BB9_1118:
	and.b32  	%r5772, %r684, 1;
	setp.eq.b32 	%p1862, %r5772, 1;
	not.pred 	%p1863, %p1862;
	@%p1863 bra 	$L__BB9_1130;
	ld.shared.u64 	%rd3644, [m_Local_$_0];
	add.s64 	%rd304, %rd3644, %rd297;
	ld.u32 	%r708, [%rd304+12];
	setp.lt.s32 	%p1864, %r707, %r708;
	@%p1864 bra 	$L__BB9_1129;
	ld.shared.u64 	%rd3645, [m_Local_$_1];
	atom.add.u64 	%rd3646, [%rd1], 48;
	add.s64 	%rd3647, %rd3646, 56;
	setp.ge.u64 	%p1865, %rd3647, %rd3645;
	shr.u64 	%rd305, %rd3646, 4;
	cvt.u32.u64 	%r13178, %rd305;
	setp.eq.s32 	%p1866, %r13178, -1;
	or.pred  	%p1867, %p1865, %p1866;
	@%p1867 bra 	$L__BB9_1122;
	ld.shared.u64 	%rd3648, [m_Local_$_0];
	shl.b64 	%rd3649, %rd305, 32;
	shr.s64 	%rd3650, %rd3649, 28;
	add.s64 	%rd3651, %rd3648, %rd3650;
	mov.b16 	%rs460, 0;
	st.u8 	[%rd3651], %rs460;
	st.u8 	[%rd3651+1], %rs460;
	mov.b32 	%r5773, 3608;
	st.u32 	[%rd3651+4], %r5773;
	mov.b16 	%rs461, 1;
	st.u8 	[%rd3651+3], %rs461;
	mov.b32 	%r5774, 48;
	st.u32 	[%rd3651+8], %r5774;
	mov.b32 	%r5775, -1;
	st.u32 	[%rd3651+16], %r5775;
	ld.shared.u64 	%rd3652, [m_Local_$_0];
	add.s64 	%rd3653, %rd3652, %rd3650;
	mov.b32 	%r5776, 0;
	st.u32 	[%rd3653+32], %r5776;
	ld.shared.u64 	%rd3654, [m_Local_$_0];
	add.s64 	%rd3655, %rd3654, %rd3650;
	st.u32 	[%rd3655+36], %r5776;
	ld.shared.u64 	%rd3656, [m_Local_$_0];
	add.s64 	%rd3657, %rd3656, %rd3650;
	st.u32 	[%rd3657+40], %r5776;
	ld.u32 	%r5777, [%rd1685];
	setp.eq.s32 	%p6328, %r5777, 0;
	bra.uni 	$L__BB9_1123;
$L__BB9_1122:
	mov.b32 	%r5779, 21106;
	st.u32 	[%rd1685], %r5779;
	mov.b32 	%r13178, -1;
	mov.pred 	%p6328, 0;
$L__BB9_1123:
	mov.b32 	%r13179, 0;
	not.pred 	%p1869, %p6328;
	@%p1869 bra 	$L__BB9_1128;
	setp.eq.s32 	%p1870, %r13178, -1;
	@%p1870 bra 	$L__BB9_6380;
	ld.shared.u64 	%rd3658, [m_Local_$_0];
	mul.wide.s32 	%rd306, %r13178, 16;
	add.s64 	%rd3659, %rd3658, %rd306;
	st.u32 	[%rd3659+40], %r708;
	ld.u32 	%r5782, [%rd1685];
	setp.eq.s32 	%p1871, %r5782, 0;
	@%p1871 bra 	$L__BB9_1126;
	bra.uni 	$L__BB9_1128;
$L__BB9_1126:
	ld.shared.u64 	%rd3660, [m_Local_$_0];
	add.s64 	%rd3661, %rd3660, %rd306;
	st.u32 	[%rd3661+36], %r707;
	ld.u32 	%r5784, [%rd1685];
	setp.ne.s32 	%p1872, %r5784, 0;
	@%p1872 bra 	$L__BB9_1128;
	ld.shared.u64 	%rd3662, [m_Local_$_0];
	add.s64 	%rd3663, %rd3662, %rd306;
	st.u32 	[%rd3663+32], %r688;
	ld.u32 	%r5785, [%rd1685];
	setp.eq.s32 	%p1873, %r5785, 0;
	selp.b32 	%r13179, %r13178, 0, %p1873;
$L__BB9_1128:
	st.u32 	[%rd1685], %r13179;
	bra.uni 	$L__BB9_1130;
$L__BB9_1129:
	shl.b32 	%r5788, %r707, 2;
	cvt.u64.u32 	%rd3664, %r5788;
	add.s64 	%rd3665, %rd304, %rd3664;
	mov.b32 	%r5789, 0;
	st.u32 	[%rd3665+32], %r5789;
	mov.b16 	%rs462, 0;
	st.u8 	[%rd3665+32], %rs462;
$L__BB9_1130:
	setp.lt.s32 	%p1874, %r684, 1;
	@%p1874 bra 	$L__BB9_1161;
	neg.s32 	%r13181, %r684;
	mov.b32 	%r13180, 0;
	mul.wide.s32 	%rd3689, %r688, 16;
	mov.u32 	%r13182, %r13180;
$L__BB9_1132:
	setp.ne.s32 	%p1875, %r672, -1;
	@%p1875 bra 	$L__BB9_1134;
	mov.b32 	%r5807, 21352;
	st.u32 	[%rd1685], %r5807;
	mov.b16 	%rs1560, 0;
	bra.uni 	$L__BB9_1146;
$L__BB9_1134:
	ld.shared.u64 	%rd3666, [m_Local_$_0];
	add.s64 	%rd307, %rd3666, %rd295;
	ld.u32 	%r717, [%rd307+12];
	setp.lt.s32 	%p1876, %r13182, %r717;
	@%p1876 bra 	$L__BB9_1145;
	ld.shared.u64 	%rd3667, [m_Local_$_1];
	atom.add.u64 	%rd3668, [%rd1], 48;
	add.s64 	%rd3669, %rd3668, 56;
	setp.lt.u64 	%p1877, %rd3669, %rd3667;
	shr.u64 	%rd308, %rd3668, 4;
	cvt.u32.u64 	%r13183, %rd308;
	setp.ne.s32 	%p1878, %r13183, -1;
	and.pred  	%p1879, %p1877, %p1878;
	@%p1879 bra 	$L__BB9_1137;
	mov.b32 	%r5798, 21106;
	st.u32 	[%rd1685], %r5798;
	mov.b32 	%r13183, -1;
	mov.pred 	%p6329, 0;
	bra.uni 	$L__BB9_1138;
$L__BB9_1137:
	ld.shared.u64 	%rd3670, [m_Local_$_0];
	shl.b64 	%rd3671, %rd308, 32;
	shr.s64 	%rd3672, %rd3671, 28;
	add.s64 	%rd3673, %rd3670, %rd3672;
	mov.b16 	%rs463, 0;
	st.u8 	[%rd3673], %rs463;
	st.u8 	[%rd3673+1], %rs463;
	mov.b32 	%r5792, 3608;
	st.u32 	[%rd3673+4], %r5792;
	mov.b16 	%rs464, 1;
	st.u8 	[%rd3673+3], %rs464;
	mov.b32 	%r5793, 48;
	st.u32 	[%rd3673+8], %r5793;
	mov.b32 	%r5794, -1;
	st.u32 	[%rd3673+16], %r5794;
	ld.shared.u64 	%rd3674, [m_Local_$_0];
	add.s64 	%rd3675, %rd3674, %rd3672;
	mov.b32 	%r5795, 0;
	st.u32 	[%rd3675+32], %r5795;
	ld.shared.u64 	%rd3676, [m_Local_$_0];
	add.s64 	%rd3677, %rd3676, %rd3672;
	st.u32 	[%rd3677+36], %r5795;
	ld.shared.u64 	%rd3678, [m_Local_$_0];
	add.s64 	%rd3679, %rd3678, %rd3672;
	st.u32 	[%rd3679+40], %r5795;
	ld.u32 	%r5796, [%rd1685];
	setp.eq.s32 	%p6329, %r5796, 0;
$L__BB9_1138:
	mov.b32 	%r13184, 0;
	not.pred 	%p1881, %p6329;
	@%p1881 bra 	$L__BB9_1144;
	setp.ne.s32 	%p1882, %r13183, -1;
	@%p1882 bra 	$L__BB9_1141;
	mov.b32 	%r5806, 21352;
	st.u32 	[%rd1685], %r5806;
	bra.uni 	$L__BB9_1144;
$L__BB9_1141:
	ld.shared.u64 	%rd3680, [m_Local_$_0];
	mul.wide.s32 	%rd309, %r13183, 16;
	add.s64 	%rd3681, %rd3680, %rd309;
	st.u32 	[%rd3681+40], %r717;
	ld.u32 	%r5801, [%rd1685];
	setp.ne.s32 	%p1883, %r5801, 0;
	@%p1883 bra 	$L__BB9_1144;
	ld.shared.u64 	%rd3682, [m_Local_$_0];
	add.s64 	%rd3683, %rd3682, %rd309;
	st.u32 	[%rd3683+36], %r13182;
	ld.u32 	%r5803, [%rd1685];
	setp.ne.s32 	%p1884, %r5803, 0;
	@%p1884 bra 	$L__BB9_1144;
	ld.shared.u64 	%rd3684, [m_Local_$_0];
	add.s64 	%rd3685, %rd3684, %rd309;
	st.u32 	[%rd3685+32], %r672;
	ld.u32 	%r5804, [%rd1685];
	setp.eq.s32 	%p1885, %r5804, 0;
	selp.b32 	%r13184, %r13183, 0, %p1885;
$L__BB9_1144:
	st.u32 	[%rd1685], %r13184;
	mov.b16 	%rs1560, 0;
	bra.uni 	$L__BB9_1146;
$L__BB9_1145:
	cvt.u64.u32 	%rd3686, %r13180;
	add.s64 	%rd3687, %rd307, %rd3686;
	ld.u8 	%rs1560, [%rd3687+32];
$L__BB9_1146:
	setp.ne.s32 	%p1886, %r688, -1;
	@%p1886 bra 	$L__BB9_1148;
	mov.b32 	%r5824, 21352;
	st.u32 	[%rd1685], %r5824;
	bra.uni 	$L__BB9_1160;
$L__BB9_1148:
	ld.shared.u64 	%rd3688, [m_Local_$_0];
	add.s64 	%rd310, %rd3688, %rd3689;
	ld.u32 	%r722, [%rd310+12];
	setp.lt.s32 	%p1887, %r13182, %r722;
	@%p1887 bra 	$L__BB9_1159;
	ld.shared.u64 	%rd3690, [m_Local_$_1];
	atom.add.u64 	%rd3691, [%rd1], 48;
	add.s64 	%rd3692, %rd3691, 56;
	setp.lt.u64 	%p1888, %rd3692, %rd3690;
	shr.u64 	%rd311, %rd3691, 4;
	cvt.u32.u64 	%r13185, %rd311;
	setp.ne.s32 	%p1889, %r13185, -1;
	and.pred  	%p1890, %p1888, %p1889;
	@%p1890 bra 	$L__BB9_1151;
	mov.b32 	%r5814, 21106;
	st.u32 	[%rd1685], %r5814;
	mov.b32 	%r13185, -1;
	mov.pred 	%p6330, 0;
	bra.uni 	$L__BB9_1152;
$L__BB9_1151:
	ld.shared.u64 	%rd3693, [m_Local_$_0];
	shl.b64 	%rd3694, %rd311, 32;
	shr.s64 	%rd3695, %rd3694, 28;
	add.s64 	%rd3696, %rd3693, %rd3695;
	mov.b16 	%rs467, 0;
	st.u8 	[%rd3696], %rs467;
	st.u8 	[%rd3696+1], %rs467;
	mov.b32 	%r5808, 3608;
	st.u32 	[%rd3696+4], %r5808;
	mov.b16 	%rs468, 1;
	st.u8 	[%rd3696+3], %rs468;
	mov.b32 	%r5809, 48;
	st.u32 	[%rd3696+8], %r5809;
	mov.b32 	%r5810, -1;
	st.u32 	[%rd3696+16], %r5810;
	ld.shared.u64 	%rd3697, [m_Local_$_0];
	add.s64 	%rd3698, %rd3697, %rd3695;
	mov.b32 	%r5811, 0;
	st.u32 	[%rd3698+32], %r5811;
	ld.shared.u64 	%rd3699, [m_Local_$_0];
	add.s64 	%rd3700, %rd3699, %rd3695;
	st.u32 	[%rd3700+36], %r5811;
	ld.shared.u64 	%rd3701, [m_Local_$_0];
	add.s64 	%rd3702, %rd3701, %rd3695;
	st.u32 	[%rd3702+40], %r5811;
	ld.u32 	%r5812, [%rd1685];
	setp.eq.s32 	%p6330, %r5812, 0;
$L__BB9_1152:
	mov.b32 	%r13186, 0;
	not.pred 	%p1892, %p6330;
	@%p1892 bra 	$L__BB9_1158;
	setp.ne.s32 	%p1893, %r13185, -1;
	@%p1893 bra 	$L__BB9_1155;
	mov.b32 	%r5822, 21352;
	st.u32 	[%rd1685], %r5822;
	bra.uni 	$L__BB9_1158;
$L__BB9_1155:
	ld.shared.u64 	%rd3703, [m_Local_$_0];
	mul.wide.s32 	%rd312, %r13185, 16;
	add.s64 	%rd3704, %rd3703, %rd312;
	st.u32 	[%rd3704+40], %r722;
	ld.u32 	%r5817, [%rd1685];
	setp.ne.s32 	%p1894, %r5817, 0;
	@%p1894 bra 	$L__BB9_1158;
	ld.shared.u64 	%rd3705, [m_Local_$_0];
	add.s64 	%rd3706, %rd3705, %rd312;
	st.u32 	[%rd3706+36], %r13182;
	ld.u32 	%r5819, [%rd1685];
	setp.ne.s32 	%p1895, %r5819, 0;
	@%p1895 bra 	$L__BB9_1158;
	ld.shared.u64 	%rd3707, [m_Local_$_0];
	add.s64 	%rd3708, %rd3707, %rd312;
	st.u32 	[%rd3708+32], %r688;
	ld.u32 	%r5820, [%rd1685];
	setp.eq.s32 	%p1896, %r5820, 0;
	selp.b32 	%r13186, %r13185, 0, %p1896;
$L__BB9_1158:
	st.u32 	[%rd1685], %r13186;
	bra.uni 	$L__BB9_1160;
$L__BB9_1159:
	cvt.u64.u32 	%rd3709, %r13180;
	add.s64 	%rd3710, %rd310, %rd3709;
	mov.b32 	%r5823, 0;
	st.u32 	[%rd3710+32], %r5823;
	st.u8 	[%rd3710+32], %rs1560;
$L__BB9_1160:
	add.s32 	%r13182, %r13182, 1;
	add.s32 	%r13181, %r13181, 1;
	setp.ne.s32 	%p1897, %r13181, 0;
	add.s32 	%r13180, %r13180, 4;
	@%p1897 bra 	$L__BB9_1132;
$L__BB9_1161:
	ld.shared.u64 	%rd3711, [m_Local_$_0];
	add.s64 	%rd3712, %rd3711, %rd294;
	st.u32 	[%rd3712+32], %r688;
	ld.shared.u64 	%rd3713, [m_Local_$_0];
	add.s64 	%rd3714, %rd3713, %rd294;
	st.u32 	[%rd3714+40], %r684;
	ld.shared.u64 	%rd3715, [m_Local_$_0];
	add.s64 	%rd3716, %rd3715, %rd294;
	mov.b32 	%r5825, 0;
	st.u32 	[%rd3716+48], %r5825;
$L__BB9_1162:
	setp.ne.s32 	%p1898, %r13164, -1;
	@%p1898 bra 	$L__BB9_1164;
	mov.b32 	%r5828, 21352;
	st.u32 	[%rd1685], %r5828;
	mov.b32 	%r13187, 0;
	mov.u32 	%r13188, %r13187;
	bra.uni 	$L__BB9_1165;
$L__BB9_1164:
	ld.shared.u64 	%rd3717, [m_Local_$_0];
	mul.wide.s32 	%rd3718, %r13164, 16;
	add.s64 	%rd3719, %rd3717, %rd3718;
	ld.u32 	%r13187, [%rd3719+32];
	ld.u32 	%r13188, [%rd3719+40];
$L__BB9_1165:
	setp.ne.s32 	%p1899, %r683, -1;
	@%p1899 bra 	$L__BB9_1167;
	mov.b32 	%r5830, 21352;
	st.u32 	[%rd1685], %r5830;
	mov.b32 	%r13189, 0;
	mov.u32 	%r13190, %r13189;
	bra.uni 	$L__BB9_1168;
$L__BB9_1167:
	ld.shared.u64 	%rd3720, [m_Local_$_0];
	mul.wide.s32 	%rd3721, %r683, 16;
	add.s64 	%rd3722, %rd3720, %rd3721;
	ld.u32 	%r13189, [%rd3722+32];
	ld.u32 	%r13190, [%rd3722+40];
$L__BB9_1168:
	add.s32 	%r738, %r13190, %r13188;
	shl.b32 	%r5831, %r738, 2;
	add.s32 	%r5832, %r5831, 32;
	shr.s32 	%r5833, %r5832, 31;
	shr.u32 	%r5834, %r5833, 29;
	add.s32 	%r5835, %r5832, %r5834;
	and.b32  	%r5836, %r5835, -8;
	sub.s32 	%r5837, %r5832, %r5836;
	setp.eq.s32 	%p1900, %r5837, 0;
	sub.s32 	%r5838, %r5831, %r5837;
	add.s32 	%r5839, %r5838, 40;
	selp.b32 	%r739, %r5832, %r5839, %p1900;
	ld.shared.u64 	%rd313, [m_Local_$_1];
	and.b32  	%r5840, %r739, 12;
	setp.eq.s32 	%p1901, %r5840, 0;
	mov.u32 	%r13191, %r739;
	@%p1901 bra 	$L__BB9_1170;
	shr.s32 	%r5841, %r739, 31;
	shr.u32 	%r5842, %r5841, 28;
	add.s32 	%r5843, %r739, %r5842;
	and.b32  	%r5844, %r5843, -16;
	add.s32 	%r13191, %r5844, 16;
$L__BB9_1170:
	cvt.s64.s32 	%rd3723, %r13191;
	atom.add.u64 	%rd3724, [%rd1], %rd3723;
	cvt.s64.s32 	%rd3725, %r739;
	add.s64 	%rd3726, %rd3725, %rd3724;
	add.s64 	%rd3727, %rd3726, 8;
	setp.lt.u64 	%p1902, %rd3727, %rd313;
	shr.u64 	%rd3728, %rd3724, 4;
	cvt.u32.u64 	%r5845, %rd3728;
	selp.b32 	%r742, %r5845, -1, %p1902;
	setp.ne.s32 	%p1903, %r742, -1;
	@%p1903 bra 	$L__BB9_1172;
	mov.b32 	%r5903, 21352;
	st.u32 	[%rd1685], %r5903;
	bra.uni 	$L__BB9_1211;
$L__BB9_1172:
	ld.shared.u64 	%rd3729, [m_Local_$_0];
	mul.wide.s32 	%rd314, %r742, 16;
	add.s64 	%rd3730, %rd3729, %rd314;
	mov.b16 	%rs469, 0;
	st.u8 	[%rd3730], %rs469;
	st.u8 	[%rd3730+1], %rs469;
	mov.b32 	%r5846, 4335;
	st.u32 	[%rd3730+4], %r5846;
	mov.b16 	%rs470, 1;
	st.u8 	[%rd3730+3], %rs470;
	st.u32 	[%rd3730+8], %r739;
	st.u32 	[%rd3730+12], %r738;
	setp.lt.s32 	%p1904, %r738, 1;
	@%p1904 bra 	$L__BB9_1211;
	setp.eq.s32 	%p1905, %r738, 1;
	mov.b32 	%r761, 0;
	@%p1905 bra 	$L__BB9_1199;
	and.b32  	%r761, %r738, 2147483646;
	neg.s32 	%r13193, %r761;
	mov.b32 	%r13192, 0;
	mov.u32 	%r13194, %r13192;
$L__BB9_1175:
	ld.shared.u64 	%rd3731, [m_Local_$_0];
	add.s64 	%rd315, %rd3731, %rd314;
	ld.u32 	%r747, [%rd315+12];
	setp.lt.s32 	%p1906, %r13194, %r747;
	@%p1906 bra 	$L__BB9_1186;
	ld.shared.u64 	%rd3732, [m_Local_$_1];
	atom.add.u64 	%rd3733, [%rd1], 48;
	add.s64 	%rd3734, %rd3733, 56;
	setp.lt.u64 	%p1907, %rd3734, %rd3732;
	shr.u64 	%rd316, %rd3733, 4;
	cvt.u32.u64 	%r13195, %rd316;
	setp.ne.s32 	%p1908, %r13195, -1;
	and.pred  	%p1909, %p1907, %p1908;
	@%p1909 bra 	$L__BB9_1178;
	mov.b32 	%r5856, 21106;
	st.u32 	[%rd1685], %r5856;
	mov.b32 	%r13195, -1;
	mov.pred 	%p6331, 0;
	bra.uni 	$L__BB9_1179;
$L__BB9_1178:
	ld.shared.u64 	%rd3735, [m_Local_$_0];
	shl.b64 	%rd3736, %rd316, 32;
	shr.s64 	%rd3737, %rd3736, 28;
	add.s64 	%rd3738, %rd3735, %rd3737;
	mov.b16 	%rs471, 0;
	st.u8 	[%rd3738], %rs471;
	st.u8 	[%rd3738+1], %rs471;
	mov.b32 	%r5850, 3608;
	st.u32 	[%rd3738+4], %r5850;
	mov.b16 	%rs472, 1;
	st.u8 	[%rd3738+3], %rs472;
	mov.b32 	%r5851, 48;
	st.u32 	[%rd3738+8], %r5851;
	mov.b32 	%r5852, -1;
	st.u32 	[%rd3738+16], %r5852;
	ld.shared.u64 	%rd3739, [m_Local_$_0];
	add.s64 	%rd3740, %rd3739, %rd3737;
	mov.b32 	%r5853, 0;
	st.u32 	[%rd3740+32], %r5853;
	ld.shared.u64 	%rd3741, [m_Local_$_0];
	add.s64 	%rd3742, %rd3741, %rd3737;
	st.u32 	[%rd3742+36], %r5853;
	ld.shared.u64 	%rd3743, [m_Local_$_0];
	add.s64 	%rd3744, %rd3743, %rd3737;
	st.u32 	[%rd3744+40], %r5853;
	ld.u32 	%r5854, [%rd1685];
	setp.eq.s32 	%p6331, %r5854, 0;
$L__BB9_1179:
	mov.b32 	%r13196, 0;
	not.pred 	%p1911, %p6331;
	@%p1911 bra 	$L__BB9_1185;
	setp.ne.s32 	%p1912, %r13195, -1;
	@%p1912 bra 	$L__BB9_1182;
	mov.b32 	%r5864, 21352;
	st.u32 	[%rd1685], %r5864;
	bra.uni 	$L__BB9_1185;
$L__BB9_1182:
	ld.shared.u64 	%rd3745, [m_Local_$_0];
	mul.wide.s32 	%rd317, %r13195, 16;
	add.s64 	%rd3746, %rd3745, %rd317;
	st.u32 	[%rd3746+40], %r747;
	ld.u32 	%r5859, [%rd1685];
	setp.ne.s32 	%p1913, %r5859, 0;
	@%p1913 bra 	$L__BB9_1185;
	ld.shared.u64 	%rd3747, [m_Local_$_0];
	add.s64 	%rd3748, %rd3747, %rd317;
	st.u32 	[%rd3748+36], %r13194;
	ld.u32 	%r5861, [%rd1685];
	setp.ne.s32 	%p1914, %r5861, 0;
	@%p1914 bra 	$L__BB9_1185;
	ld.shared.u64 	%rd3749, [m_Local_$_0];
	add.s64 	%rd3750, %rd3749, %rd317;
	st.u32 	[%rd3750+32], %r742;
	ld.u32 	%r5862, [%rd1685];
	setp.eq.s32 	%p1915, %r5862, 0;
	selp.b32 	%r13196, %r13195, 0, %p1915;
$L__BB9_1185:
	st.u32 	[%rd1685], %r13196;
	bra.uni 	$L__BB9_1187;
$L__BB9_1186:
	cvt.u64.u32 	%rd3751, %r13192;
	add.s64 	%rd3752, %rd315, %rd3751;
	mov.b32 	%r5865, 0;
	st.u32 	[%rd3752+32], %r5865;
	mov.b16 	%rs473, 0;
	st.u8 	[%rd3752+32], %rs473;
$L__BB9_1187:
	ld.shared.u64 	%rd3753, [m_Local_$_0];
	add.s64 	%rd318, %rd3753, %rd314;
	ld.u32 	%r752, [%rd318+12];
	add.s32 	%r5866, %r13194, 1;
	setp.lt.s32 	%p1916, %r5866, %r752;
	@%p1916 bra 	$L__BB9_1197;
	ld.shared.u64 	%rd3754, [m_Local_$_1];
	atom.add.u64 	%rd3755, [%rd1], 48;
	add.s64 	%rd3756, %rd3755, 56;
	setp.ge.u64 	%p1917, %rd3756, %rd3754;
	shr.u64 	%rd319, %rd3755, 4;
	cvt.u32.u64 	%r13197, %rd319;
	setp.eq.s32 	%p1918, %r13197, -1;
	or.pred  	%p1919, %p1917, %p1918;
	@%p1919 bra 	$L__BB9_1190;
	ld.shared.u64 	%rd3757, [m_Local_$_0];
	shl.b64 	%rd3758, %rd319, 32;
	shr.s64 	%rd3759, %rd3758, 28;
	add.s64 	%rd3760, %rd3757, %rd3759;
	mov.b16 	%rs474, 0;
	st.u8 	[%rd3760], %rs474;
	st.u8 	[%rd3760+1], %rs474;
	mov.b32 	%r5867, 3608;
	st.u32 	[%rd3760+4], %r5867;
	mov.b16 	%rs475, 1;
	st.u8 	[%rd3760+3], %rs475;
	mov.b32 	%r5868, 48;
	st.u32 	[%rd3760+8], %r5868;
	mov.b32 	%r5869, -1;
	st.u32 	[%rd3760+16], %r5869;
	ld.shared.u64 	%rd3761, [m_Local_$_0];
	add.s64 	%rd3762, %rd3761, %rd3759;
	mov.b32 	%r5870, 0;
	st.u32 	[%rd3762+32], %r5870;
	ld.shared.u64 	%rd3763, [m_Local_$_0];
	add.s64 	%rd3764, %rd3763, %rd3759;
	st.u32 	[%rd3764+36], %r5870;
	ld.shared.u64 	%rd3765, [m_Local_$_0];
	add.s64 	%rd3766, %rd3765, %rd3759;
	st.u32 	[%rd3766+40], %r5870;
	ld.u32 	%r5871, [%rd1685];
	setp.eq.s32 	%p6332, %r5871, 0;
	bra.uni 	$L__BB9_1191;
$L__BB9_1190:
	mov.b32 	%r5873, 21106;
	st.u32 	[%rd1685], %r5873;
	mov.b32 	%r13197, -1;
	mov.pred 	%p6332, 0;
$L__BB9_1191:
	mov.b32 	%r13198, 0;
	not.pred 	%p1921, %p6332;
	@%p1921 bra 	$L__BB9_1196;
	setp.eq.s32 	%p1922, %r13197, -1;
	@%p1922 bra 	$L__BB9_6381;
	ld.shared.u64 	%rd3767, [m_Local_$_0];
	mul.wide.s32 	%rd320, %r13197, 16;
	add.s64 	%rd3768, %rd3767, %rd320;
	st.u32 	[%rd3768+40], %r752;
	ld.u32 	%r5876, [%rd1685];
	setp.eq.s32 	%p1923, %r5876, 0;
	@%p1923 bra 	$L__BB9_1194;
	bra.uni 	$L__BB9_1196;
$L__BB9_1194:
	ld.shared.u64 	%rd3769, [m_Local_$_0];
	add.s64 	%rd3770, %rd3769, %rd320;
	st.u32 	[%rd3770+36], %r5866;
	ld.u32 	%r5879, [%rd1685];
	setp.ne.s32 	%p1924, %r5879, 0;
	@%p1924 bra 	$L__BB9_1196;
	ld.shared.u64 	%rd3771, [m_Local_$_0];
	add.s64 	%rd3772, %rd3771, %rd320;
	st.u32 	[%rd3772+32], %r742;
	ld.u32 	%r5880, [%rd1685];
	setp.eq.s32 	%p1925, %r5880, 0;
	selp.b32 	%r13198, %r13197, 0, %p1925;
$L__BB9_1196:
	st.u32 	[%rd1685], %r13198;
	bra.uni 	$L__BB9_1198;
$L__BB9_1197:
	add.s32 	%r5883, %r13192, 4;
	cvt.u64.u32 	%rd3773, %r5883;
	add.s64 	%rd3774, %rd318, %rd3773;
	mov.b32 	%r5884, 0;
	st.u32 	[%rd3774+32], %r5884;
	mov.b16 	%rs476, 0;
	st.u8 	[%rd3774+32], %rs476;
$L__BB9_1198:
	add.s32 	%r13194, %r13194, 2;
	add.s32 	%r13193, %r13193, 2;
	add.s32 	%r13192, %r13192, 8;
	setp.ne.s32 	%p1926, %r13193, 0;
	@%p1926 bra 	$L__BB9_1175;
$L__BB9_1199:
	and.b32  	%r5885, %r738, 1;
	setp.eq.b32 	%p1927, %r5885, 1;
	not.pred 	%p1928, %p1927;
	@%p1928 bra 	$L__BB9_1211;
	ld.shared.u64 	%rd3775, [m_Local_$_0];
	add.s64 	%rd321, %rd3775, %rd314;
	ld.u32 	%r762, [%rd321+12];
	setp.lt.s32 	%p1929, %r761, %r762;
	@%p1929 bra 	$L__BB9_1210;
	ld.shared.u64 	%rd3776, [m_Local_$_1];
	atom.add.u64 	%rd3777, [%rd1], 48;
	add.s64 	%rd3778, %rd3777, 56;
	setp.ge.u64 	%p1930, %rd3778, %rd3776;
	shr.u64 	%rd322, %rd3777, 4;
	cvt.u32.u64 	%r13200, %rd322;
	setp.eq.s32 	%p1931, %r13200, -1;
	or.pred  	%p1932, %p1930, %p1931;
	@%p1932 bra 	$L__BB9_1203;
	ld.shared.u64 	%rd3779, [m_Local_$_0];
	shl.b64 	%rd3780, %rd322, 32;
	shr.s64 	%rd3781, %rd3780, 28;
	add.s64 	%rd3782, %rd3779, %rd3781;
	mov.b16 	%rs477, 0;
	st.u8 	[%rd3782], %rs477;
	st.u8 	[%rd3782+1], %rs477;
	mov.b32 	%r5886, 3608;
	st.u32 	[%rd3782+4], %r5886;
	mov.b16 	%rs478, 1;
	st.u8 	[%rd3782+3], %rs478;
	mov.b32 	%r5887, 48;
	st.u32 	[%rd3782+8], %r5887;
	mov.b32 	%r5888, -1;
	st.u32 	[%rd3782+16], %r5888;
	ld.shared.u64 	%rd3783, [m_Local_$_0];
	add.s64 	%rd3784, %rd3783, %rd3781;
	mov.b32 	%r5889, 0;
	st.u32 	[%rd3784+32], %r5889;
	ld.shared.u64 	%rd3785, [m_Local_$_0];
	add.s64 	%rd3786, %rd3785, %rd3781;
	st.u32 	[%rd3786+36], %r5889;
	ld.shared.u64 	%rd3787, [m_Local_$_0];
	add.s64 	%rd3788, %rd3787, %rd3781;
	st.u32 	[%rd3788+40], %r5889;
	ld.u32 	%r5890, [%rd1685];
	setp.eq.s32 	%p6333, %r5890, 0;
	bra.uni 	$L__BB9_1204;
$L__BB9_1203:
	mov.b32 	%r5892, 21106;
	st.u32 	[%rd1685], %r5892;
	mov.b32 	%r13200, -1;
	mov.pred 	%p6333, 0;
$L__BB9_1204:
	mov.b32 	%r13201, 0;
	not.pred 	%p1934, %p6333;
	@%p1934 bra 	$L__BB9_1209;
	setp.eq.s32 	%p1935, %r13200, -1;
	@%p1935 bra 	$L__BB9_6382;
	ld.shared.u64 	%rd3789, [m_Local_$_0];
	mul.wide.s32 	%rd323, %r13200, 16;
	add.s64 	%rd3790, %rd3789, %rd323;
	st.u32 	[%rd3790+40], %r762;
	ld.u32 	%r5895, [%rd1685];
	setp.eq.s32 	%p1936, %r5895, 0;
	@%p1936 bra 	$L__BB9_1207;
	bra.uni 	$L__BB9_1209;
$L__BB9_1207:
	ld.shared.u64 	%rd3791, [m_Local_$_0];
	add.s64 	%rd3792, %rd3791, %rd323;
	st.u32 	[%rd3792+36], %r761;
	ld.u32 	%r5897, [%rd1685];
	setp.ne.s32 	%p1937, %r5897, 0;
	@%p1937 bra 	$L__BB9_1209;
	ld.shared.u64 	%rd3793, [m_Local_$_0];
	add.s64 	%rd3794, %rd3793, %rd323;
	st.u32 	[%rd3794+32], %r742;
	ld.u32 	%r5898, [%rd1685];
	setp.eq.s32 	%p1938, %r5898, 0;
	selp.b32 	%r13201, %r13200, 0, %p1938;
$L__BB9_1209:
	st.u32 	[%rd1685], %r13201;
	bra.uni 	$L__BB9_1211;
$L__BB9_1210:
	shl.b32 	%r5901, %r761, 2;
	cvt.u64.u32 	%rd3795, %r5901;
	add.s64 	%rd3796, %rd321, %rd3795;
	mov.b32 	%r5902, 0;
	st.u32 	[%rd3796+32], %r5902;
	mov.b16 	%rs479, 0;
	st.u8 	[%rd3796+32], %rs479;
$L__BB9_1211:
	setp.lt.s32 	%p1939, %r13188, 1;
	@%p1939 bra 	$L__BB9_1215;
	mul.wide.s32 	%rd324, %r13187, 16;
	mul.wide.s32 	%rd325, %r742, 16;
	neg.s32 	%r13203, %r13188;
	mov.b32 	%r13202, 0;
	mov.u32 	%r13204, %r13202;
$L__BB9_1213:
	setp.ne.s32 	%p1940, %r13187, -1;
	@%p1940 bra 	$L__BB9_1219;
	mov.b32 	%r5920, 21352;
	st.u32 	[%rd1685], %r5920;
	mov.b16 	%rs1561, 0;
	bra.uni 	$L__BB9_1231;
$L__BB9_1215:
	setp.lt.s32 	%p1963, %r13190, 1;
	@%p1963 bra 	$L__BB9_1273;
	mul.wide.s32 	%rd326, %r13189, 16;
	mul.wide.s32 	%rd327, %r742, 16;
	shl.b32 	%r13212, %r13188, 2;
	neg.s32 	%r13210, %r13190;
	mov.b32 	%r13209, 0;
	mov.u32 	%r13213, %r13209;
$L__BB9_1217:
	setp.ne.s32 	%p1964, %r13189, -1;
	@%p1964 bra 	$L__BB9_1246;
	mov.b32 	%r5954, 21352;
	st.u32 	[%rd1685], %r5954;
	mov.b16 	%rs1562, 0;
	bra.uni 	$L__BB9_1258;
$L__BB9_1219:
	ld.shared.u64 	%rd3797, [m_Local_$_0];
	add.s64 	%rd328, %rd3797, %rd324;
	ld.u32 	%r773, [%rd328+12];
	setp.lt.s32 	%p1941, %r13204, %r773;
	@%p1941 bra 	$L__BB9_1230;
	ld.shared.u64 	%rd3798, [m_Local_$_1];
	atom.add.u64 	%rd3799, [%rd1], 48;
	add.s64 	%rd3800, %rd3799, 56;
	setp.lt.u64 	%p1942, %rd3800, %rd3798;
	shr.u64 	%rd329, %rd3799, 4;
	cvt.u32.u64 	%r13205, %rd329;
	setp.ne.s32 	%p1943, %r13205, -1;
	and.pred  	%p1944, %p1942, %p1943;
	@%p1944 bra 	$L__BB9_1222;
	mov.b32 	%r5911, 21106;
	st.u32 	[%rd1685], %r5911;
	mov.b32 	%r13205, -1;
	mov.pred 	%p6334, 0;
	bra.uni 	$L__BB9_1223;
$L__BB9_1222:
	ld.shared.u64 	%rd3801, [m_Local_$_0];
	shl.b64 	%rd3802, %rd329, 32;
	shr.s64 	%rd3803, %rd3802, 28;
	add.s64 	%rd3804, %rd3801, %rd3803;
	mov.b16 	%rs480, 0;
	st.u8 	[%rd3804], %rs480;
	st.u8 	[%rd3804+1], %rs480;
	mov.b32 	%r5905, 3608;
	st.u32 	[%rd3804+4], %r5905;
	mov.b16 	%rs481, 1;
	st.u8 	[%rd3804+3], %rs481;
	mov.b32 	%r5906, 48;
	st.u32 	[%rd3804+8], %r5906;
	mov.b32 	%r5907, -1;
	st.u32 	[%rd3804+16], %r5907;
	ld.shared.u64 	%rd3805, [m_Local_$_0];
	add.s64 	%rd3806, %rd3805, %rd3803;
	mov.b32 	%r5908, 0;
	st.u32 	[%rd3806+32], %r5908;
	ld.shared.u64 	%rd3807, [m_Local_$_0];
	add.s64 	%rd3808, %rd3807, %rd3803;
	st.u32 	[%rd3808+36], %r5908;
	ld.shared.u64 	%rd3809, [m_Local_$_0];
	add.s64 	%rd3810, %rd3809, %rd3803;
	st.u32 	[%rd3810+40], %r5908;
	ld.u32 	%r5909, [%rd1685];
	setp.eq.s32 	%p6334, %r5909, 0;
$L__BB9_1223:
	mov.b32 	%r13206, 0;
	not.pred 	%p1946, %p6334;
	@%p1946 bra 	$L__BB9_1229;
	setp.ne.s32 	%p1947, %r13205, -1;
	@%p1947 bra 	$L__BB9_1226;
	mov.b32 	%r5919, 21352;
	st.u32 	[%rd1685], %r5919;
	bra.uni 	$L__BB9_1229;
$L__BB9_1226:
	ld.shared.u64 	%rd3811, [m_Local_$_0];
	mul.wide.s32 	%rd330, %r13205, 16;
	add.s64 	%rd3812, %rd3811, %rd330;
	st.u32 	[%rd3812+40], %r773;
	ld.u32 	%r5914, [%rd1685];
	setp.ne.s32 	%p1948, %r5914, 0;
	@%p1948 bra 	$L__BB9_1229;
	ld.shared.u64 	%rd3813, [m_Local_$_0];
	add.s64 	%rd3814, %rd3813, %rd330;
	st.u32 	[%rd3814+36], %r13204;
	ld.u32 	%r5916, [%rd1685];
	setp.ne.s32 	%p1949, %r5916, 0;
	@%p1949 bra 	$L__BB9_1229;
	ld.shared.u64 	%rd3815, [m_Local_$_0];
	add.s64 	%rd3816, %rd3815, %rd330;
	st.u32 	[%rd3816+32], %r13187;
	ld.u32 	%r5917, [%rd1685];
	setp.eq.s32 	%p1950, %r5917, 0;
	selp.b32 	%r13206, %r13205, 0, %p1950;
$L__BB9_1229:
	st.u32 	[%rd1685], %r13206;
	mov.b16 	%rs1561, 0;
	bra.uni 	$L__BB9_1231;
$L__BB9_1230:
	cvt.u64.u32 	%rd3817, %r13202;
	add.s64 	%rd3818, %rd328, %rd3817;
	ld.u8 	%rs1561, [%rd3818+32];
$L__BB9_1231:
	setp.ne.s32 	%p1951, %r742, -1;
	@%p1951 bra 	$L__BB9_1233;
	mov.b32 	%r5937, 21352;
	st.u32 	[%rd1685], %r5937;
	bra.uni 	$L__BB9_1245;
$L__BB9_1233:
	ld.shared.u64 	%rd3819, [m_Local_$_0];
	add.s64 	%rd331, %rd3819, %rd325;
	ld.u32 	%r778, [%rd331+12];
	setp.lt.s32 	%p1952, %r13204, %r778;
	@%p1952 bra 	$L__BB9_1244;
	ld.shared.u64 	%rd3820, [m_Local_$_1];
	atom.add.u64 	%rd3821, [%rd1], 48;
	add.s64 	%rd3822, %rd3821, 56;
	setp.lt.u64 	%p1953, %rd3822, %rd3820;
	shr.u64 	%rd332, %rd3821, 4;
	cvt.u32.u64 	%r13207, %rd332;
	setp.ne.s32 	%p1954, %r13207, -1;
	and.pred  	%p1955, %p1953, %p1954;
	@%p1955 bra 	$L__BB9_1236;
	mov.b32 	%r5927, 21106;
	st.u32 	[%rd1685], %r5927;
	mov.b32 	%r13207, -1;
	mov.pred 	%p6335, 0;
	bra.uni 	$L__BB9_1237;
$L__BB9_1236:
	ld.shared.u64 	%rd3823, [m_Local_$_0];
	shl.b64 	%rd3824, %rd332, 32;
	shr.s64 	%rd3825, %rd3824, 28;
	add.s64 	%rd3826, %rd3823, %rd3825;
	mov.b16 	%rs484, 0;
	st.u8 	[%rd3826], %rs484;
	st.u8 	[%rd3826+1], %rs484;
	mov.b32 	%r5921, 3608;
	st.u32 	[%rd3826+4], %r5921;
	mov.b16 	%rs485, 1;
	st.u8 	[%rd3826+3], %rs485;
	mov.b32 	%r5922, 48;
	st.u32 	[%rd3826+8], %r5922;
	mov.b32 	%r5923, -1;
	st.u32 	[%rd3826+16], %r5923;
	ld.shared.u64 	%rd3827, [m_Local_$_0];
	add.s64 	%rd3828, %rd3827, %rd3825;
	mov.b32 	%r5924, 0;
	st.u32 	[%rd3828+32], %r5924;
	ld.shared.u64 	%rd3829, [m_Local_$_0];
	add.s64 	%rd3830, %rd3829, %rd3825;
	st.u32 	[%rd3830+36], %r5924;
	ld.shared.u64 	%rd3831, [m_Local_$_0];
	add.s64 	%rd3832, %rd3831, %rd3825;
	st.u32 	[%rd3832+40], %r5924;
	ld.u32 	%r5925, [%rd1685];
	setp.eq.s32 	%p6335, %r5925, 0;
$L__BB9_1237:
	mov.b32 	%r13208, 0;
	not.pred 	%p1957, %p6335;
	@%p1957 bra 	$L__BB9_1243;
	setp.ne.s32 	%p1958, %r13207, -1;
	@%p1958 bra 	$L__BB9_1240;
	mov.b32 	%r5935, 21352;
	st.u32 	[%rd1685], %r5935;
	bra.uni 	$L__BB9_1243;
$L__BB9_1240:
	ld.shared.u64 	%rd3833, [m_Local_$_0];
	mul.wide.s32 	%rd333, %r13207, 16;
	add.s64 	%rd3834, %rd3833, %rd333;
	st.u32 	[%rd3834+40], %r778;
	ld.u32 	%r5930, [%rd1685];
	setp.ne.s32 	%p1959, %r5930, 0;
	@%p1959 bra 	$L__BB9_1243;
	ld.shared.u64 	%rd3835, [m_Local_$_0];
	add.s64 	%rd3836, %rd3835, %rd333;
	st.u32 	[%rd3836+36], %r13204;
	ld.u32 	%r5932, [%rd1685];
	setp.ne.s32 	%p1960, %r5932, 0;
	@%p1960 bra 	$L__BB9_1243;
	ld.shared.u64 	%rd3837, [m_Local_$_0];
	add.s64 	%rd3838, %rd3837, %rd333;
	st.u32 	[%rd3838+32], %r742;
	ld.u32 	%r5933, [%rd1685];
	setp.eq.s32 	%p1961, %r5933, 0;
	selp.b32 	%r13208, %r13207, 0, %p1961;
$L__BB9_1243:
	st.u32 	[%rd1685], %r13208;
	bra.uni 	$L__BB9_1245;
$L__BB9_1244:
	cvt.u64.u32 	%rd3839, %r13202;
	add.s64 	%rd3840, %rd331, %rd3839;
	mov.b32 	%r5936, 0;
	st.u32 	[%rd3840+32], %r5936;
	st.u8 	[%rd3840+32], %rs1561;
$L__BB9_1245:
	add.s32 	%r13204, %r13204, 1;
	add.s32 	%r13203, %r13203, 1;
	setp.eq.s32 	%p1962, %r13203, 0;
	add.s32 	%r13202, %r13202, 4;
	@%p1962 bra 	$L__BB9_1215;
	bra.uni 	$L__BB9_1213;
$L__BB9_1246:
	ld.shared.u64 	%rd3841, [m_Local_$_0];
	add.s64 	%rd334, %rd3841, %rd326;
	ld.u32 	%r791, [%rd334+12];
	setp.lt.s32 	%p1965, %r13213, %r791;
	@%p1965 bra 	$L__BB9_1257;
	ld.shared.u64 	%rd3842, [m_Local_$_1];
	atom.add.u64 	%rd3843, [%rd1], 48;
	add.s64 	%rd3844, %rd3843, 56;
	setp.lt.u64 	%p1966, %rd3844, %rd3842;
	shr.u64 	%rd335, %rd3843, 4;
	cvt.u32.u64 	%r13214, %rd335;
	setp.ne.s32 	%p1967, %r13214, -1;
	and.pred  	%p1968, %p1966, %p1967;
	@%p1968 bra 	$L__BB9_1249;
	mov.b32 	%r5945, 21106;
	st.u32 	[%rd1685], %r5945;
	mov.b32 	%r13214, -1;
	mov.pred 	%p6336, 0;
	bra.uni 	$L__BB9_1250;
$L__BB9_1249:
	ld.shared.u64 	%rd3845, [m_Local_$_0];
	shl.b64 	%rd3846, %rd335, 32;
	shr.s64 	%rd3847, %rd3846, 28;
	add.s64 	%rd3848, %rd3845, %rd3847;
	mov.b16 	%rs486, 0;
	st.u8 	[%rd3848], %rs486;
	st.u8 	[%rd3848+1], %rs486;
	mov.b32 	%r5939, 3608;
	st.u32 	[%rd3848+4], %r5939;
	mov.b16 	%rs487, 1;
	st.u8 	[%rd3848+3], %rs487;
	mov.b32 	%r5940, 48;
	st.u32 	[%rd3848+8], %r5940;
	mov.b32 	%r5941, -1;
	st.u32 	[%rd3848+16], %r5941;
	ld.shared.u64 	%rd3849, [m_Local_$_0];
	add.s64 	%rd3850, %rd3849, %rd3847;
	mov.b32 	%r5942, 0;
	st.u32 	[%rd3850+32], %r5942;
	ld.shared.u64 	%rd3851, [m_Local_$_0];
	add.s64 	%rd3852, %rd3851, %rd3847;
	st.u32 	[%rd3852+36], %r5942;
	ld.shared.u64 	%rd3853, [m_Local_$_0];
	add.s64 	%rd3854, %rd3853, %rd3847;
	st.u32 	[%rd3854+40], %r5942;
	ld.u32 	%r5943, [%rd1685];
	setp.eq.s32 	%p6336, %r5943, 0;
$L__BB9_1250:
	mov.b32 	%r13215, 0;
	not.pred 	%p1970, %p6336;
	@%p1970 bra 	$L__BB9_1256;
	setp.ne.s32 	%p1971, %r13214, -1;
	@%p1971 bra 	$L__BB9_1253;
	mov.b32 	%r5953, 21352;
	st.u32 	[%rd1685], %r5953;
	bra.uni 	$L__BB9_1256;
$L__BB9_1253:
	ld.shared.u64 	%rd3855, [m_Local_$_0];
	mul.wide.s32 	%rd336, %r13214, 16;
	add.s64 	%rd3856, %rd3855, %rd336;
	st.u32 	[%rd3856+40], %r791;
	ld.u32 	%r5948, [%rd1685];
	setp.ne.s32 	%p1972, %r5948, 0;
	@%p1972 bra 	$L__BB9_1256;
	ld.shared.u64 	%rd3857, [m_Local_$_0];
	add.s64 	%rd3858, %rd3857, %rd336;
	st.u32 	[%rd3858+36], %r13213;
	ld.u32 	%r5950, [%rd1685];
	setp.ne.s32 	%p1973, %r5950, 0;
	@%p1973 bra 	$L__BB9_1256;
	ld.shared.u64 	%rd3859, [m_Local_$_0];
	add.s64 	%rd3860, %rd3859, %rd336;
	st.u32 	[%rd3860+32], %r13189;
	ld.u32 	%r5951, [%rd1685];
	setp.eq.s32 	%p1974, %r5951, 0;
	selp.b32 	%r13215, %r13214, 0, %p1974;
$L__BB9_1256:
	st.u32 	[%rd1685], %r13215;
	mov.b16 	%rs1562, 0;
	bra.uni 	$L__BB9_1258;
$L__BB9_1257:
	cvt.u64.u32 	%rd3861, %r13209;
	add.s64 	%rd3862, %rd334, %rd3861;
	ld.u8 	%rs1562, [%rd3862+32];
$L__BB9_1258:
	setp.ne.s32 	%p1975, %r742, -1;
	@%p1975 bra 	$L__BB9_1260;
	mov.b32 	%r5972, 21352;
	st.u32 	[%rd1685], %r5972;
	bra.uni 	$L__BB9_1272;
$L__BB9_1260:
	ld.shared.u64 	%rd3863, [m_Local_$_0];
	add.s64 	%rd337, %rd3863, %rd327;
	ld.u32 	%r5955, [%rd337+12];
	setp.gt.s32 	%p1976, %r13188, -1;
	setp.lt.s32 	%p1977, %r13188, %r5955;
	and.pred  	%p1978, %p1976, %p1977;
	@%p1978 bra 	$L__BB9_1271;
	ld.shared.u64 	%rd3866, [m_Local_$_1];
	atom.add.u64 	%rd3867, [%rd1], 48;
	add.s64 	%rd3868, %rd3867, 56;
	setp.lt.u64 	%p1979, %rd3868, %rd3866;
	shr.u64 	%rd338, %rd3867, 4;
	cvt.u32.u64 	%r13216, %rd338;
	setp.ne.s32 	%p1980, %r13216, -1;
	and.pred  	%p1981, %p1979, %p1980;
	@%p1981 bra 	$L__BB9_1263;
	mov.b32 	%r5963, 21106;
	st.u32 	[%rd1685], %r5963;
	mov.b32 	%r13216, -1;
	mov.pred 	%p6337, 0;
	bra.uni 	$L__BB9_1264;
$L__BB9_1263:
	ld.shared.u64 	%rd3869, [m_Local_$_0];
	shl.b64 	%rd3870, %rd338, 32;
	shr.s64 	%rd3871, %rd3870, 28;
	add.s64 	%rd3872, %rd3869, %rd3871;
	mov.b16 	%rs490, 0;
	st.u8 	[%rd3872], %rs490;
	st.u8 	[%rd3872+1], %rs490;
	mov.b32 	%r5957, 3608;
	st.u32 	[%rd3872+4], %r5957;
	mov.b16 	%rs491, 1;
	st.u8 	[%rd3872+3], %rs491;
	mov.b32 	%r5958, 48;
	st.u32 	[%rd3872+8], %r5958;
	mov.b32 	%r5959, -1;
	st.u32 	[%rd3872+16], %r5959;
	ld.shared.u64 	%rd3873, [m_Local_$_0];
	add.s64 	%rd3874, %rd3873, %rd3871;
	mov.b32 	%r5960, 0;
	st.u32 	[%rd3874+32], %r5960;
	ld.shared.u64 	%rd3875, [m_Local_$_0];
	add.s64 	%rd3876, %rd3875, %rd3871;
	st.u32 	[%rd3876+36], %r5960;
	ld.shared.u64 	%rd3877, [m_Local_$_0];
	add.s64 	%rd3878, %rd3877, %rd3871;
	st.u32 	[%rd3878+40], %r5960;
	ld.u32 	%r5961, [%rd1685];
	setp.eq.s32 	%p6337, %r5961, 0;
$L__BB9_1264:
	mov.b32 	%r13217, 0;
	not.pred 	%p1983, %p6337;
	@%p1983 bra 	$L__BB9_1270;
	setp.ne.s32 	%p1984, %r13216, -1;
	@%p1984 bra 	$L__BB9_1267;
	mov.b32 	%r5971, 21352;
	st.u32 	[%rd1685], %r5971;
	bra.uni 	$L__BB9_1270;
$L__BB9_1267:
	ld.shared.u64 	%rd3879, [m_Local_$_0];
	mul.wide.s32 	%rd339, %r13216, 16;
	add.s64 	%rd3880, %rd3879, %rd339;
	st.u32 	[%rd3880+40], %r5955;
	ld.u32 	%r5966, [%rd1685];
	setp.ne.s32 	%p1985, %r5966, 0;
	@%p1985 bra 	$L__BB9_1270;
	ld.shared.u64 	%rd3881, [m_Local_$_0];
	add.s64 	%rd3882, %rd3881, %rd339;
	st.u32 	[%rd3882+36], %r13188;
	ld.u32 	%r5968, [%rd1685];
	setp.ne.s32 	%p1986, %r5968, 0;
	@%p1986 bra 	$L__BB9_1270;
	ld.shared.u64 	%rd3883, [m_Local_$_0];
	add.s64 	%rd3884, %rd3883, %rd339;
	st.u32 	[%rd3884+32], %r742;
	ld.u32 	%r5969, [%rd1685];
	setp.eq.s32 	%p1987, %r5969, 0;
	selp.b32 	%r13217, %r13216, 0, %p1987;
$L__BB9_1270:
	st.u32 	[%rd1685], %r13217;
	bra.uni 	$L__BB9_1272;
$L__BB9_1271:
	cvt.u64.u32 	%rd3864, %r13212;
	add.s64 	%rd3865, %rd337, %rd3864;
	mov.b32 	%r5956, 0;
	st.u32 	[%rd3865+32], %r5956;
	st.u8 	[%rd3865+32], %rs1562;
$L__BB9_1272:
	add.s32 	%r13213, %r13213, 1;
	add.s32 	%r13212, %r13212, 4;
	add.s32 	%r13188, %r13188, 1;
	add.s32 	%r13210, %r13210, 1;
	setp.ne.s32 	%p1988, %r13210, 0;
	add.s32 	%r13209, %r13209, 4;
	@%p1988 bra 	$L__BB9_1217;
$L__BB9_1273:
	ld.shared.u64 	%rd3885, [m_Local_$_1];
	atom.add.u64 	%rd3886, [%rd1], 48;
	add.s64 	%rd3887, %rd3886, 56;
	setp.lt.u64 	%p1989, %rd3887, %rd3885;
	shr.u64 	%rd3888, %rd3886, 4;
	cvt.u32.u64 	%r5973, %rd3888;
	selp.b32 	%r806, %r5973, -1, %p1989;
	setp.ne.s32 	%p1990, %r806, -1;
	@%p1990 bra 	$L__BB9_1275;
	mov.b32 	%r6085, 21352;
	st.u32 	[%rd1685], %r6085;
	bra.uni 	$L__BB9_1350;
$L__BB9_1275:
	ld.shared.u64 	%rd3889, [m_Local_$_0];
	mul.wide.s32 	%rd340, %r806, 16;
	add.s64 	%rd3890, %rd3889, %rd340;
	mov.b16 	%rs492, 1;
	st.u8 	[%rd3890], %rs492;
	mov.b16 	%rs493, 0;
	st.u8 	[%rd3890+1], %rs493;
	mov.b32 	%r5974, 2905;
	st.u32 	[%rd3890+4], %r5974;
	st.u8 	[%rd3890+3], %rs492;
	mov.b32 	%r5975, 48;
	st.u32 	[%rd3890+8], %r5975;
	mov.b32 	%r5976, -1;
	st.u32 	[%rd3890+16], %r5976;
	ld.shared.u64 	%rd3891, [m_Local_$_0];
	mul.wide.s32 	%rd341, %r742, 16;
	add.s64 	%rd3892, %rd3891, %rd341;
	ld.u32 	%r807, [%rd3892+12];
	shl.b32 	%r5977, %r807, 2;
	add.s32 	%r5978, %r5977, 32;
	shr.s32 	%r5979, %r5978, 31;
	shr.u32 	%r5980, %r5979, 29;
	add.s32 	%r5981, %r5978, %r5980;
	and.b32  	%r5982, %r5981, -8;
	sub.s32 	%r5983, %r5978, %r5982;
	setp.eq.s32 	%p1991, %r5983, 0;
	sub.s32 	%r5984, %r5977, %r5983;
	add.s32 	%r5985, %r5984, 40;
	selp.b32 	%r808, %r5978, %r5985, %p1991;
	ld.shared.u64 	%rd342, [m_Local_$_1];
	and.b32  	%r5986, %r808, 12;
	setp.eq.s32 	%p1992, %r5986, 0;
	mov.u32 	%r13218, %r808;
	@%p1992 bra 	$L__BB9_1277;
	shr.s32 	%r5987, %r808, 31;
	shr.u32 	%r5988, %r5987, 28;
	add.s32 	%r5989, %r808, %r5988;
	and.b32  	%r5990, %r5989, -16;
	add.s32 	%r13218, %r5990, 16;
$L__BB9_1277:
	cvt.s64.s32 	%rd3893, %r13218;
	atom.add.u64 	%rd3894, [%rd1], %rd3893;
	cvt.s64.s32 	%rd3895, %r808;
	add.s64 	%rd3896, %rd3895, %rd3894;
	add.s64 	%rd3897, %rd3896, 8;
	setp.lt.u64 	%p1993, %rd3897, %rd342;
	shr.u64 	%rd3898, %rd3894, 4;
	cvt.u32.u64 	%r5991, %rd3898;
	selp.b32 	%r811, %r5991, -1, %p1993;
	setp.ne.s32 	%p1994, %r811, -1;
	@%p1994 bra 	$L__BB9_1279;
	mov.b32 	%r6049, 21352;
	st.u32 	[%rd1685], %r6049;
	bra.uni 	$L__BB9_1318;
$L__BB9_1279:
	ld.shared.u64 	%rd3899, [m_Local_$_0];
	mul.wide.s32 	%rd343, %r811, 16;
	add.s64 	%rd3900, %rd3899, %rd343;
	mov.b16 	%rs494, 0;
	st.u8 	[%rd3900], %rs494;
	st.u8 	[%rd3900+1], %rs494;
	mov.b32 	%r5992, 4335;
	st.u32 	[%rd3900+4], %r5992;
	mov.b16 	%rs495, 1;
	st.u8 	[%rd3900+3], %rs495;
	st.u32 	[%rd3900+8], %r808;
	st.u32 	[%rd3900+12], %r807;
	setp.lt.s32 	%p1995, %r807, 1;
	@%p1995 bra 	$L__BB9_1318;
	setp.eq.s32 	%p1996, %r807, 1;
	mov.b32 	%r830, 0;
	@%p1996 bra 	$L__BB9_1306;
	and.b32  	%r830, %r807, 2147483646;
	neg.s32 	%r13220, %r830;
	mov.b32 	%r13219, 0;
	mov.u32 	%r13221, %r13219;
$L__BB9_1282:
	ld.shared.u64 	%rd3901, [m_Local_$_0];
	add.s64 	%rd344, %rd3901, %rd343;
	ld.u32 	%r816, [%rd344+12];
	setp.lt.s32 	%p1997, %r13221, %r816;
	@%p1997 bra 	$L__BB9_1293;
	ld.shared.u64 	%rd3902, [m_Local_$_1];
	atom.add.u64 	%rd3903, [%rd1], 48;
	add.s64 	%rd3904, %rd3903, 56;
	setp.lt.u64 	%p1998, %rd3904, %rd3902;
	shr.u64 	%rd345, %rd3903, 4;
	cvt.u32.u64 	%r13222, %rd345;
	setp.ne.s32 	%p1999, %r13222, -1;
	and.pred  	%p2000, %p1998, %p1999;
	@%p2000 bra 	$L__BB9_1285;
	mov.b32 	%r6002, 21106;
	st.u32 	[%rd1685], %r6002;
	mov.b32 	%r13222, -1;
	mov.pred 	%p6338, 0;
	bra.uni 	$L__BB9_1286;
$L__BB9_1285:
	ld.shared.u64 	%rd3905, [m_Local_$_0];
	shl.b64 	%rd3906, %rd345, 32;
	shr.s64 	%rd3907, %rd3906, 28;
	add.s64 	%rd3908, %rd3905, %rd3907;
	mov.b16 	%rs496, 0;
	st.u8 	[%rd3908], %rs496;
	st.u8 	[%rd3908+1], %rs496;
	mov.b32 	%r5996, 3608;
	st.u32 	[%rd3908+4], %r5996;
	mov.b16 	%rs497, 1;
	st.u8 	[%rd3908+3], %rs497;
	mov.b32 	%r5997, 48;
	st.u32 	[%rd3908+8], %r5997;
	mov.b32 	%r5998, -1;
	st.u32 	[%rd3908+16], %r5998;
	ld.shared.u64 	%rd3909, [m_Local_$_0];
	add.s64 	%rd3910, %rd3909, %rd3907;
	mov.b32 	%r5999, 0;
	st.u32 	[%rd3910+32], %r5999;
	ld.shared.u64 	%rd3911, [m_Local_$_0];
	add.s64 	%rd3912, %rd3911, %rd3907;
	st.u32 	[%rd3912+36], %r5999;
	ld.shared.u64 	%rd3913, [m_Local_$_0];
	add.s64 	%rd3914, %rd3913, %rd3907;
	st.u32 	[%rd3914+40], %r5999;
	ld.u32 	%r6000, [%rd1685];
	setp.eq.s32 	%p6338, %r6000, 0;
$L__BB9_1286:
	mov.b32 	%r13223, 0;
	not.pred 	%p2002, %p6338;
	@%p2002 bra 	$L__BB9_1292;
	setp.ne.s32 	%p2003, %r13222, -1;
	@%p2003 bra 	$L__BB9_1289;
	mov.b32 	%r6010, 21352;
	st.u32 	[%rd1685], %r6010;
	bra.uni 	$L__BB9_1292;
$L__BB9_1289:
	ld.shared.u64 	%rd3915, [m_Local_$_0];
	mul.wide.s32 	%rd346, %r13222, 16;
	add.s64 	%rd3916, %rd3915, %rd346;
	st.u32 	[%rd3916+40], %r816;
	ld.u32 	%r6005, [%rd1685];
	setp.ne.s32 	%p2004, %r6005, 0;
	@%p2004 bra 	$L__BB9_1292;
	ld.shared.u64 	%rd3917, [m_Local_$_0];
	add.s64 	%rd3918, %rd3917, %rd346;
	st.u32 	[%rd3918+36], %r13221;
	ld.u32 	%r6007, [%rd1685];
	setp.ne.s32 	%p2005, %r6007, 0;
	@%p2005 bra 	$L__BB9_1292;
	ld.shared.u64 	%rd3919, [m_Local_$_0];
	add.s64 	%rd3920, %rd3919, %rd346;
	st.u32 	[%rd3920+32], %r811;
	ld.u32 	%r6008, [%rd1685];
	setp.eq.s32 	%p2006, %r6008, 0;
	selp.b32 	%r13223, %r13222, 0, %p2006;
$L__BB9_1292:
	st.u32 	[%rd1685], %r13223;
	bra.uni 	$L__BB9_1294;
$L__BB9_1293:
	cvt.u64.u32 	%rd3921, %r13219;
	add.s64 	%rd3922, %rd344, %rd3921;
	mov.b32 	%r6011, 0;
	st.u32 	[%rd3922+32], %r6011;
	mov.b16 	%rs498, 0;
	st.u8 	[%rd3922+32], %rs498;
$L__BB9_1294:
	ld.shared.u64 	%rd3923, [m_Local_$_0];
	add.s64 	%rd347, %rd3923, %rd343;
	ld.u32 	%r821, [%rd347+12];
	add.s32 	%r6012, %r13221, 1;
	setp.lt.s32 	%p2007, %r6012, %r821;
	@%p2007 bra 	$L__BB9_1304;
	ld.shared.u64 	%rd3924, [m_Local_$_1];
	atom.add.u64 	%rd3925, [%rd1], 48;
	add.s64 	%rd3926, %rd3925, 56;
	setp.ge.u64 	%p2008, %rd3926, %rd3924;
	shr.u64 	%rd348, %rd3925, 4;
	cvt.u32.u64 	%r13224, %rd348;
	setp.eq.s32 	%p2009, %r13224, -1;
	or.pred  	%p2010, %p2008, %p2009;
	@%p2010 bra 	$L__BB9_1297;
	ld.shared.u64 	%rd3927, [m_Local_$_0];
	shl.b64 	%rd3928, %rd348, 32;
	shr.s64 	%rd3929, %rd3928, 28;
	add.s64 	%rd3930, %rd3927, %rd3929;
	mov.b16 	%rs499, 0;
	st.u8 	[%rd3930], %rs499;
	st.u8 	[%rd3930+1], %rs499;
	mov.b32 	%r6013, 3608;
	st.u32 	[%rd3930+4], %r6013;
	mov.b16 	%rs500, 1;
	st.u8 	[%rd3930+3], %rs500;
	mov.b32 	%r6014, 48;
	st.u32 	[%rd3930+8], %r6014;
	mov.b32 	%r6015, -1;
	st.u32 	[%rd3930+16], %r6015;
	ld.shared.u64 	%rd3931, [m_Local_$_0];
	add.s64 	%rd3932, %rd3931, %rd3929;
	mov.b32 	%r6016, 0;
	st.u32 	[%rd3932+32], %r6016;
	ld.shared.u64 	%rd3933, [m_Local_$_0];
	add.s64 	%rd3934, %rd3933, %rd3929;
	st.u32 	[%rd3934+36], %r6016;
	ld.shared.u64 	%rd3935, [m_Local_$_0];
	add.s64 	%rd3936, %rd3935, %rd3929;
	st.u32 	[%rd3936+40], %r6016;
	ld.u32 	%r6017, [%rd1685];
	setp.eq.s32 	%p6339, %r6017, 0;
	bra.uni 	$L__BB9_1298;
$L__BB9_1297:
	mov.b32 	%r6019, 21106;
	st.u32 	[%rd1685], %r6019;
	mov.b32 	%r13224, -1;
	mov.pred 	%p6339, 0;
$L__BB9_1298:
	mov.b32 	%r13225, 0;
	not.pred 	%p2012, %p6339;
	@%p2012 bra 	$L__BB9_1303;
	setp.eq.s32 	%p2013, %r13224, -1;
	@%p2013 bra 	$L__BB9_6383;
	ld.shared.u64 	%rd3937, [m_Local_$_0];
	mul.wide.s32 	%rd349, %r13224, 16;
	add.s64 	%rd3938, %rd3937, %rd349;
	st.u32 	[%rd3938+40], %r821;
	ld.u32 	%r6022, [%rd1685];
	setp.eq.s32 	%p2014, %r6022, 0;
	@%p2014 bra 	$L__BB9_1301;
	bra.uni 	$L__BB9_1303;
$L__BB9_1301:
	ld.shared.u64 	%rd3939, [m_Local_$_0];
	add.s64 	%rd3940, %rd3939, %rd349;
	st.u32 	[%rd3940+36], %r6012;
	ld.u32 	%r6025, [%rd1685];
	setp.ne.s32 	%p2015, %r6025, 0;
	@%p2015 bra 	$L__BB9_1303;
	ld.shared.u64 	%rd3941, [m_Local_$_0];
	add.s64 	%rd3942, %rd3941, %rd349;
	st.u32 	[%rd3942+32], %r811;
	ld.u32 	%r6026, [%rd1685];
	setp.eq.s32 	%p2016, %r6026, 0;
	selp.b32 	%r13225, %r13224, 0, %p2016;
$L__BB9_1303:
	st.u32 	[%rd1685], %r13225;
	bra.uni 	$L__BB9_1305;
$L__BB9_1304:
	add.s32 	%r6029, %r13219, 4;
	cvt.u64.u32 	%rd3943, %r6029;
	add.s64 	%rd3944, %rd347, %rd3943;
	mov.b32 	%r6030, 0;
	st.u32 	[%rd3944+32], %r6030;
	mov.b16 	%rs501, 0;
	st.u8 	[%rd3944+32], %rs501;
$L__BB9_1305:
	add.s32 	%r13221, %r13221, 2;
	add.s32 	%r13220, %r13220, 2;
	add.s32 	%r13219, %r13219, 8;
	setp.ne.s32 	%p2017, %r13220, 0;
	@%p2017 bra 	$L__BB9_1282;
$L__BB9_1306:
	and.b32  	%r6031, %r807, 1;
	setp.eq.b32 	%p2018, %r6031, 1;
	not.pred 	%p2019, %p2018;
	@%p2019 bra 	$L__BB9_1318;
	ld.shared.u64 	%rd3945, [m_Local_$_0];
	add.s64 	%rd350, %rd3945, %rd343;
	ld.u32 	%r831, [%rd350+12];
	setp.lt.s32 	%p2020, %r830, %r831;
	@%p2020 bra 	$L__BB9_1317;
	ld.shared.u64 	%rd3946, [m_Local_$_1];
	atom.add.u64 	%rd3947, [%rd1], 48;
	add.s64 	%rd3948, %rd3947, 56;
	setp.ge.u64 	%p2021, %rd3948, %rd3946;
	shr.u64 	%rd351, %rd3947, 4;
	cvt.u32.u64 	%r13227, %rd351;
	setp.eq.s32 	%p2022, %r13227, -1;
	or.pred  	%p2023, %p2021, %p2022;
	@%p2023 bra 	$L__BB9_1310;
	ld.shared.u64 	%rd3949, [m_Local_$_0];
	shl.b64 	%rd3950, %rd351, 32;
	shr.s64 	%rd3951, %rd3950, 28;
	add.s64 	%rd3952, %rd3949, %rd3951;
	mov.b16 	%rs502, 0;
	st.u8 	[%rd3952], %rs502;
	st.u8 	[%rd3952+1], %rs502;
	mov.b32 	%r6032, 3608;
	st.u32 	[%rd3952+4], %r6032;
	mov.b16 	%rs503, 1;
	st.u8 	[%rd3952+3], %rs503;
	mov.b32 	%r6033, 48;
	st.u32 	[%rd3952+8], %r6033;
	mov.b32 	%r6034, -1;
	st.u32 	[%rd3952+16], %r6034;
	ld.shared.u64 	%rd3953, [m_Local_$_0];
	add.s64 	%rd3954, %rd3953, %rd3951;
	mov.b32 	%r6035, 0;
	st.u32 	[%rd3954+32], %r6035;
	ld.shared.u64 	%rd3955, [m_Local_$_0];
	add.s64 	%rd3956, %rd3955, %rd3951;
	st.u32 	[%rd3956+36], %r6035;
	ld.shared.u64 	%rd3957, [m_Local_$_0];
	add.s64 	%rd3958, %rd3957, %rd3951;
	st.u32 	[%rd3958+40], %r6035;
	ld.u32 	%r6036, [%rd1685];
	setp.eq.s32 	%p6340, %r6036, 0;
	bra.uni 	$L__BB9_1311;
$L__BB9_1310:
	mov.b32 	%r6038, 21106;
	st.u32 	[%rd1685], %r6038;
	mov.b32 	%r13227, -1;
	mov.pred 	%p6340, 0;
$L__BB9_1311:
	mov.b32 	%r13228, 0;
	not.pred 	%p2025, %p6340;
	@%p2025 bra 	$L__BB9_1316;
	setp.eq.s32 	%p2026, %r13227, -1;
	@%p2026 bra 	$L__BB9_6384;
	ld.shared.u64 	%rd3959, [m_Local_$_0];
	mul.wide.s32 	%rd352, %r13227, 16;
	add.s64 	%rd3960, %rd3959, %rd352;
	st.u32 	[%rd3960+40], %r831;
	ld.u32 	%r6041, [%rd1685];
	setp.eq.s32 	%p2027, %r6041, 0;
	@%p2027 bra 	$L__BB9_1314;
	bra.uni 	$L__BB9_1316;
$L__BB9_1314:
	ld.shared.u64 	%rd3961, [m_Local_$_0];
	add.s64 	%rd3962, %rd3961, %rd352;
	st.u32 	[%rd3962+36], %r830;
	ld.u32 	%r6043, [%rd1685];
	setp.ne.s32 	%p2028, %r6043, 0;
	@%p2028 bra 	$L__BB9_1316;
	ld.shared.u64 	%rd3963, [m_Local_$_0];
	add.s64 	%rd3964, %rd3963, %rd352;
	st.u32 	[%rd3964+32], %r811;
	ld.u32 	%r6044, [%rd1685];
	setp.eq.s32 	%p2029, %r6044, 0;
	selp.b32 	%r13228, %r13227, 0, %p2029;
$L__BB9_1316:
	st.u32 	[%rd1685], %r13228;
	bra.uni 	$L__BB9_1318;
$L__BB9_1317:
	shl.b32 	%r6047, %r830, 2;
	cvt.u64.u32 	%rd3965, %r6047;
	add.s64 	%rd3966, %rd350, %rd3965;
	mov.b32 	%r6048, 0;
	st.u32 	[%rd3966+32], %r6048;
	mov.b16 	%rs504, 0;
	st.u8 	[%rd3966+32], %rs504;
$L__BB9_1318:
	setp.lt.s32 	%p2030, %r807, 1;
	@%p2030 bra 	$L__BB9_1349;
	neg.s32 	%r13230, %r807;
	mov.b32 	%r13229, 0;
	mul.wide.s32 	%rd3990, %r811, 16;
	mov.u32 	%r13231, %r13229;
$L__BB9_1320:
	setp.ne.s32 	%p2031, %r742, -1;
	@%p2031 bra 	$L__BB9_1322;
	mov.b32 	%r6066, 21352;
	st.u32 	[%rd1685], %r6066;
	mov.b16 	%rs1563, 0;
	bra.uni 	$L__BB9_1334;
$L__BB9_1322:
	ld.shared.u64 	%rd3967, [m_Local_$_0];
	add.s64 	%rd353, %rd3967, %rd341;
	ld.u32 	%r840, [%rd353+12];
	setp.lt.s32 	%p2032, %r13231, %r840;
	@%p2032 bra 	$L__BB9_1333;
	ld.shared.u64 	%rd3968, [m_Local_$_1];
	atom.add.u64 	%rd3969, [%rd1], 48;
	add.s64 	%rd3970, %rd3969, 56;
	setp.lt.u64 	%p2033, %rd3970, %rd3968;
	shr.u64 	%rd354, %rd3969, 4;
	cvt.u32.u64 	%r13232, %rd354;
	setp.ne.s32 	%p2034, %r13232, -1;
	and.pred  	%p2035, %p2033, %p2034;
	@%p2035 bra 	$L__BB9_1325;
	mov.b32 	%r6057, 21106;
	st.u32 	[%rd1685], %r6057;
	mov.b32 	%r13232, -1;
	mov.pred 	%p6341, 0;
	bra.uni 	$L__BB9_1326;
$L__BB9_1325:
	ld.shared.u64 	%rd3971, [m_Local_$_0];
	shl.b64 	%rd3972, %rd354, 32;
	shr.s64 	%rd3973, %rd3972, 28;
	add.s64 	%rd3974, %rd3971, %rd3973;
	mov.b16 	%rs505, 0;
	st.u8 	[%rd3974], %rs505;
	st.u8 	[%rd3974+1], %rs505;
	mov.b32 	%r6051, 3608;
	st.u32 	[%rd3974+4], %r6051;
	mov.b16 	%rs506, 1;
	st.u8 	[%rd3974+3], %rs506;
	mov.b32 	%r6052, 48;
	st.u32 	[%rd3974+8], %r6052;
	mov.b32 	%r6053, -1;
	st.u32 	[%rd3974+16], %r6053;
	ld.shared.u64 	%rd3975, [m_Local_$_0];
	add.s64 	%rd3976, %rd3975, %rd3973;
	mov.b32 	%r6054, 0;
	st.u32 	[%rd3976+32], %r6054;
	ld.shared.u64 	%rd3977, [m_Local_$_0];
	add.s64 	%rd3978, %rd3977, %rd3973;
	st.u32 	[%rd3978+36], %r6054;
	ld.shared.u64 	%rd3979, [m_Local_$_0];
	add.s64 	%rd3980, %rd3979, %rd3973;
	st.u32 	[%rd3980+40], %r6054;
	ld.u32 	%r6055, [%rd1685];
	setp.eq.s32 	%p6341, %r6055, 0;
$L__BB9_1326:
	mov.b32 	%r13233, 0;
	not.pred 	%p2037, %p6341;
	@%p2037 bra 	$L__BB9_1332;
	setp.ne.s32 	%p2038, %r13232, -1;
	@%p2038 bra 	$L__BB9_1329;
	mov.b32 	%r6065, 21352;
	st.u32 	[%rd1685], %r6065;
	bra.uni 	$L__BB9_1332;
$L__BB9_1329:
	ld.shared.u64 	%rd3981, [m_Local_$_0];
	mul.wide.s32 	%rd355, %r13232, 16;
	add.s64 	%rd3982, %rd3981, %rd355;
	st.u32 	[%rd3982+40], %r840;
	ld.u32 	%r6060, [%rd1685];
	setp.ne.s32 	%p2039, %r6060, 0;
	@%p2039 bra 	$L__BB9_1332;
	ld.shared.u64 	%rd3983, [m_Local_$_0];
	add.s64 	%rd3984, %rd3983, %rd355;
	st.u32 	[%rd3984+36], %r13231;
	ld.u32 	%r6062, [%rd1685];
	setp.ne.s32 	%p2040, %r6062, 0;
	@%p2040 bra 	$L__BB9_1332;
	ld.shared.u64 	%rd3985, [m_Local_$_0];
	add.s64 	%rd3986, %rd3985, %rd355;
	st.u32 	[%rd3986+32], %r742;
	ld.u32 	%r6063, [%rd1685];
	setp.eq.s32 	%p2041, %r6063, 0;
	selp.b32 	%r13233, %r13232, 0, %p2041;
$L__BB9_1332:
	st.u32 	[%rd1685], %r13233;
	mov.b16 	%rs1563, 0;
	bra.uni 	$L__BB9_1334;
$L__BB9_1333:
	cvt.u64.u32 	%rd3987, %r13229;
	add.s64 	%rd3988, %rd353, %rd3987;
	ld.u8 	%rs1563, [%rd3988+32];
$L__BB9_1334:
	setp.ne.s32 	%p2042, %r811, -1;
	@%p2042 bra 	$L__BB9_1336;
	mov.b32 	%r6083, 21352;
	st.u32 	[%rd1685], %r6083;
	bra.uni 	$L__BB9_1348;
$L__BB9_1336:
	ld.shared.u64 	%rd3989, [m_Local_$_0];
	add.s64 	%rd356, %rd3989, %rd3990;
	ld.u32 	%r845, [%rd356+12];
	setp.lt.s32 	%p2043, %r13231, %r845;
	@%p2043 bra 	$L__BB9_1347;
	ld.shared.u64 	%rd3991, [m_Local_$_1];
	atom.add.u64 	%rd3992, [%rd1], 48;
	add.s64 	%rd3993, %rd3992, 56;
	setp.lt.u64 	%p2044, %rd3993, %rd3991;
	shr.u64 	%rd357, %rd3992, 4;
	cvt.u32.u64 	%r13234, %rd357;
	setp.ne.s32 	%p2045, %r13234, -1;
	and.pred  	%p2046, %p2044, %p2045;
	@%p2046 bra 	$L__BB9_1339;
	mov.b32 	%r6073, 21106;
	st.u32 	[%rd1685], %r6073;
	mov.b32 	%r13234, -1;
	mov.pred 	%p6342, 0;
	bra.uni 	$L__BB9_1340;
$L__BB9_1339:
	ld.shared.u64 	%rd3994, [m_Local_$_0];
	shl.b64 	%rd3995, %rd357, 32;
	shr.s64 	%rd3996, %rd3995, 28;
	add.s64 	%rd3997, %rd3994, %rd3996;
	mov.b16 	%rs509, 0;
	st.u8 	[%rd3997], %rs509;
	st.u8 	[%rd3997+1], %rs509;
	mov.b32 	%r6067, 3608;
	st.u32 	[%rd3997+4], %r6067;
	mov.b16 	%rs510, 1;
	st.u8 	[%rd3997+3], %rs510;
	mov.b32 	%r6068, 48;
	st.u32 	[%rd3997+8], %r6068;
	mov.b32 	%r6069, -1;
	st.u32 	[%rd3997+16], %r6069;
	ld.shared.u64 	%rd3998, [m_Local_$_0];
	add.s64 	%rd3999, %rd3998, %rd3996;
	mov.b32 	%r6070, 0;
	st.u32 	[%rd3999+32], %r6070;
	ld.shared.u64 	%rd4000, [m_Local_$_0];
	add.s64 	%rd4001, %rd4000, %rd3996;
	st.u32 	[%rd4001+36], %r6070;
	ld.shared.u64 	%rd4002, [m_Local_$_0];
	add.s64 	%rd4003, %rd4002, %rd3996;
	st.u32 	[%rd4003+40], %r6070;
	ld.u32 	%r6071, [%rd1685];
	setp.eq.s32 	%p6342, %r6071, 0;
$L__BB9_1340:
	mov.b32 	%r13235, 0;
	not.pred 	%p2048, %p6342;
	@%p2048 bra 	$L__BB9_1346;
	setp.ne.s32 	%p2049, %r13234, -1;
	@%p2049 bra 	$L__BB9_1343;
	mov.b32 	%r6081, 21352;
	st.u32 	[%rd1685], %r6081;
	bra.uni 	$L__BB9_1346;
$L__BB9_1343:
	ld.shared.u64 	%rd4004, [m_Local_$_0];
	mul.wide.s32 	%rd358, %r13234, 16;
	add.s64 	%rd4005, %rd4004, %rd358;
	st.u32 	[%rd4005+40], %r845;
	ld.u32 	%r6076, [%rd1685];
	setp.ne.s32 	%p2050, %r6076, 0;
	@%p2050 bra 	$L__BB9_1346;
	ld.shared.u64 	%rd4006, [m_Local_$_0];
	add.s64 	%rd4007, %rd4006, %rd358;
	st.u32 	[%rd4007+36], %r13231;
	ld.u32 	%r6078, [%rd1685];
	setp.ne.s32 	%p2051, %r6078, 0;
	@%p2051 bra 	$L__BB9_1346;
	ld.shared.u64 	%rd4008, [m_Local_$_0];
	add.s64 	%rd4009, %rd4008, %rd358;
	st.u32 	[%rd4009+32], %r811;
	ld.u32 	%r6079, [%rd1685];
	setp.eq.s32 	%p2052, %r6079, 0;
	selp.b32 	%r13235, %r13234, 0, %p2052;
$L__BB9_1346:
	st.u32 	[%rd1685], %r13235;
	bra.uni 	$L__BB9_1348;
$L__BB9_1347:
	cvt.u64.u32 	%rd4010, %r13229;
	add.s64 	%rd4011, %rd356, %rd4010;
	mov.b32 	%r6082, 0;
	st.u32 	[%rd4011+32], %r6082;
	st.u8 	[%rd4011+32], %rs1563;
$L__BB9_1348:
	add.s32 	%r13231, %r13231, 1;
	add.s32 	%r13230, %r13230, 1;
	setp.ne.s32 	%p2053, %r13230, 0;
	add.s32 	%r13229, %r13229, 4;
	@%p2053 bra 	$L__BB9_1320;
$L__BB9_1349:
	ld.shared.u64 	%rd4012, [m_Local_$_0];
	add.s64 	%rd4013, %rd4012, %rd340;
	st.u32 	[%rd4013+32], %r811;
	ld.shared.u64 	%rd4014, [m_Local_$_0];
	add.s64 	%rd4015, %rd4014, %rd340;
	st.u32 	[%rd4015+40], %r807;
	ld.shared.u64 	%rd4016, [m_Local_$_0];
	add.s64 	%rd4017, %rd4016, %rd340;
	mov.b32 	%r6084, 0;
	st.u32 	[%rd4017+48], %r6084;
$L__BB9_1350:
	ld.shared.u64 	%rd4018, [m_Local_$_1];
	atom.add.u64 	%rd4019, [%rd1], 48;
	add.s64 	%rd4020, %rd4019, 56;
	setp.lt.u64 	%p2054, %rd4020, %rd4018;
	shr.u64 	%rd359, %rd4019, 4;
	cvt.u32.u64 	%r13239, %rd359;
	setp.ne.s32 	%p2055, %r13239, -1;
	and.pred  	%p2056, %p2054, %p2055;
	@%p2056 bra 	$L__BB9_1352;
	mov.b32 	%r13245, 21352;
	st.u32 	[%rd1685], %r13245;
	mov.b32 	%r13239, -1;
	bra.uni 	$L__BB9_1356;
$L__BB9_1352:
	setp.ne.s32 	%p2057, %r806, -1;
	ld.shared.u64 	%rd4021, [m_Local_$_0];
	shl.b64 	%rd4022, %rd359, 32;
	shr.s64 	%rd360, %rd4022, 28;
	add.s64 	%rd4023, %rd4021, %rd360;
	mov.b16 	%rs511, 0;
	st.u8 	[%rd4023], %rs511;
	st.u8 	[%rd4023+1], %rs511;
	mov.b32 	%r6086, 16901;
	st.u32 	[%rd4023+4], %r6086;
	mov.b16 	%rs512, 1;
	st.u8 	[%rd4023+3], %rs512;
	mov.b32 	%r6087, 44;
	st.u32 	[%rd4023+8], %r6087;
	mov.b32 	%r6088, -1;
	st.u32 	[%rd4023+16], %r6088;
	@%p2057 bra 	$L__BB9_1354;
	mov.b32 	%r6090, 21352;
	st.u32 	[%rd1685], %r6090;
	mov.b32 	%r13236, 0;
	ld.shared.u64 	%rd12014, [m_Local_$_0];
	mov.u32 	%r13237, %r13236;
	bra.uni 	$L__BB9_1355;
$L__BB9_1354:
	ld.shared.u64 	%rd12014, [m_Local_$_0];
	mul.wide.s32 	%rd4024, %r806, 16;
	add.s64 	%rd4025, %rd12014, %rd4024;
	ld.u32 	%r13236, [%rd4025+32];
	ld.u32 	%r13237, [%rd4025+40];
$L__BB9_1355:
	add.s64 	%rd4026, %rd12014, %rd360;
	st.u32 	[%rd4026+32], %r13236;
	ld.shared.u64 	%rd4027, [m_Local_$_0];
	add.s64 	%rd4028, %rd4027, %rd360;
	st.u32 	[%rd4028+40], %r13237;
	ld.u32 	%r13245, [%rd1685];
$L__BB9_1356:
	setp.ne.s32 	%p2058, %r13245, 0;
	@%p2058 bra 	$L__BB9_4861;
	ld.shared.u64 	%rd4029, [m_Local_$_0];
	add.s64 	%rd364, %rd4029, %rd231;
	ld.u32 	%r6096, [%rd364+4];
	mov.b32 	%r13249, -1;
	mov.b32 	%r13245, 0;
	setp.eq.s32 	%p2059, %r6096, 2905;
	@%p2059 bra 	$L__BB9_1360;
	setp.ne.s32 	%p2060, %r6096, 1;
	@%p2060 bra 	$L__BB9_1379;
	mov.u32 	%r13249, %r13106;
	bra.uni 	$L__BB9_1379;
$L__BB9_1360:
	ld.u32 	%r13249, [%rd364+44];
	ld.u32 	%r6098, [%rd364+40];
	setp.ne.s32 	%p2061, %r13249, 0;
	setp.lt.s32 	%p2062, %r6098, 1;
	or.pred  	%p2063, %p2061, %p2062;
	@%p2063 bra 	$L__BB9_1379;
	ld.u32 	%r13242, [%rd364+48];
	ld.u32 	%r864, [%rd364+32];
	mul.wide.s32 	%rd365, %r864, 16;
	mov.b32 	%r13245, 0;
	mov.u32 	%r13241, %r13245;
	mov.u32 	%r13243, %r13245;
$L__BB9_1362:
	setp.ne.s32 	%p2064, %r864, -1;
	@%p2064 bra 	$L__BB9_1364;
	mov.b32 	%r13245, 21352;
	st.u32 	[%rd1685], %r13245;
	mov.b32 	%r13247, 0;
	mov.pred 	%p6344, 0;
	bra.uni 	$L__BB9_1376;
$L__BB9_1364:
	ld.shared.u64 	%rd4030, [m_Local_$_0];
	add.s64 	%rd366, %rd4030, %rd365;
	ld.u32 	%r6100, [%rd366+12];
	setp.gt.s32 	%p2065, %r13242, -1;
	setp.lt.s32 	%p2066, %r13242, %r6100;
	and.pred  	%p2067, %p2065, %p2066;
	@%p2067 bra 	$L__BB9_1375;
	ld.shared.u64 	%rd4033, [m_Local_$_1];
	atom.add.u64 	%rd4034, [%rd1], 48;
	add.s64 	%rd4035, %rd4034, 56;
	setp.lt.u64 	%p2069, %rd4035, %rd4033;
	shr.u64 	%rd367, %rd4034, 4;
	cvt.u32.u64 	%r13244, %rd367;
	setp.ne.s32 	%p2070, %r13244, -1;
	and.pred  	%p2071, %p2069, %p2070;
	@%p2071 bra 	$L__BB9_1367;
	mov.b32 	%r6109, 21106;
	st.u32 	[%rd1685], %r6109;
	mov.b32 	%r13244, -1;
	mov.pred 	%p6343, 0;
	bra.uni 	$L__BB9_1368;
$L__BB9_1367:
	ld.shared.u64 	%rd4036, [m_Local_$_0];
	shl.b64 	%rd4037, %rd367, 32;
	shr.s64 	%rd4038, %rd4037, 28;
	add.s64 	%rd4039, %rd4036, %rd4038;
	mov.b16 	%rs513, 0;
	st.u8 	[%rd4039], %rs513;
	st.u8 	[%rd4039+1], %rs513;
	mov.b32 	%r6103, 3608;
	st.u32 	[%rd4039+4], %r6103;
	mov.b16 	%rs514, 1;
	st.u8 	[%rd4039+3], %rs514;
	mov.b32 	%r6104, 48;
	st.u32 	[%rd4039+8], %r6104;
	mov.b32 	%r6105, -1;
	st.u32 	[%rd4039+16], %r6105;
	ld.shared.u64 	%rd4040, [m_Local_$_0];
	add.s64 	%rd4041, %rd4040, %rd4038;
	mov.b32 	%r6106, 0;
	st.u32 	[%rd4041+32], %r6106;
	ld.shared.u64 	%rd4042, [m_Local_$_0];
	add.s64 	%rd4043, %rd4042, %rd4038;
	st.u32 	[%rd4043+36], %r6106;
	ld.shared.u64 	%rd4044, [m_Local_$_0];
	add.s64 	%rd4045, %rd4044, %rd4038;
	st.u32 	[%rd4045+40], %r6106;
	ld.u32 	%r6107, [%rd1685];
	setp.eq.s32 	%p6343, %r6107, 0;
$L__BB9_1368:
	mov.b32 	%r13245, 0;
	not.pred 	%p2073, %p6343;
	@%p2073 bra 	$L__BB9_1374;
	setp.ne.s32 	%p2074, %r13244, -1;
	@%p2074 bra 	$L__BB9_1371;
	mov.b32 	%r6117, 21352;
	st.u32 	[%rd1685], %r6117;
	bra.uni 	$L__BB9_1374;
$L__BB9_1371:
	ld.shared.u64 	%rd4046, [m_Local_$_0];
	mul.wide.s32 	%rd368, %r13244, 16;
	add.s64 	%rd4047, %rd4046, %rd368;
	st.u32 	[%rd4047+40], %r6100;
	ld.u32 	%r6112, [%rd1685];
	setp.ne.s32 	%p2075, %r6112, 0;
	@%p2075 bra 	$L__BB9_1374;
	ld.shared.u64 	%rd4048, [m_Local_$_0];
	add.s64 	%rd4049, %rd4048, %rd368;
	st.u32 	[%rd4049+36], %r13242;
	ld.u32 	%r6114, [%rd1685];
	setp.ne.s32 	%p2076, %r6114, 0;
	@%p2076 bra 	$L__BB9_1374;
	ld.shared.u64 	%rd4050, [m_Local_$_0];
	add.s64 	%rd4051, %rd4050, %rd368;
	st.u32 	[%rd4051+32], %r864;
	ld.u32 	%r6115, [%rd1685];
	setp.eq.s32 	%p2077, %r6115, 0;
	selp.b32 	%r13245, %r13244, 0, %p2077;
$L__BB9_1374:
	st.u32 	[%rd1685], %r13245;
	setp.eq.s32 	%p6344, %r13245, 0;
	mov.b32 	%r13247, 0;
	bra.uni 	$L__BB9_1376;
$L__BB9_1375:
	shl.b32 	%r6101, %r13242, 2;
	add.s32 	%r6102, %r6101, 32;
	cvt.u64.u32 	%rd4031, %r6102;
	add.s64 	%rd4032, %rd366, %rd4031;
	ld.s8 	%r13247, [%rd4032];
	mov.pred 	%p6344, -1;
$L__BB9_1376:
	mov.b32 	%r13249, 0;
	not.pred 	%p2079, %p6344;
	@%p2079 bra 	$L__BB9_1379;
	add.s32 	%r13242, %r13242, 1;
	mad.lo.s32 	%r13243, %r13243, 31, %r13247;
	add.s32 	%r13241, %r13241, 1;
	setp.ne.s32 	%p2080, %r13241, %r6098;
	@%p2080 bra 	$L__BB9_1362;
	ld.shared.u64 	%rd4052, [m_Local_$_0];
	add.s64 	%rd4053, %rd4052, %rd231;
	st.u32 	[%rd4053+44], %r13243;
	ld.u32 	%r13245, [%rd1685];
	setp.eq.s32 	%p2081, %r13245, 0;
	selp.b32 	%r13249, %r13243, 0, %p2081;
$L__BB9_1379:
	setp.ne.s32 	%p2082, %r13245, 0;
	mov.b32 	%r14141, 0;
	@%p2082 bra 	$L__BB9_4861;
	ld.shared.u64 	%rd4054, [m_Local_$_1];
	atom.add.u64 	%rd4055, [%rd1], 160;
	add.s64 	%rd4056, %rd4055, 168;
	setp.lt.u64 	%p2083, %rd4056, %rd4054;
	shr.u64 	%rd4057, %rd4055, 4;
	cvt.u32.u64 	%r6124, %rd4057;
	selp.b32 	%r884, %r6124, -1, %p2083;
	setp.ne.s32 	%p2084, %r884, -1;
	@%p2084 bra 	$L__BB9_1382;
	mov.b32 	%r6161, 21352;
	st.u32 	[%rd1685], %r6161;
	bra.uni 	$L__BB9_1407;
$L__BB9_1382:
	ld.shared.u64 	%rd4058, [m_Local_$_0];
	mul.wide.s32 	%rd369, %r884, 16;
	add.s64 	%rd4059, %rd4058, %rd369;
	mov.b16 	%rs515, 0;
	st.u8 	[%rd4059], %rs515;
	st.u8 	[%rd4059+1], %rs515;
	mov.b32 	%r6126, 4335;
	st.u32 	[%rd4059+4], %r6126;
	mov.b16 	%rs516, 1;
	st.u8 	[%rd4059+3], %rs516;
	mov.b32 	%r6127, 160;
	st.u32 	[%rd4059+8], %r6127;
	mov.b32 	%r6128, 32;
	st.u32 	[%rd4059+12], %r6128;
	mov.b32 	%r13250, 1;
	mov.u64 	%rd12015, %rd369;
$L__BB9_1383:
	add.s32 	%r886, %r13250, -1;
	ld.shared.u64 	%rd371, [m_Local_$_0];
	add.s64 	%rd4060, %rd371, %rd369;
	ld.u32 	%r887, [%rd4060+12];
	setp.lt.s32 	%p2085, %r886, %r887;
	@%p2085 bra 	$L__BB9_1394;
	ld.shared.u64 	%rd4061, [m_Local_$_1];
	atom.add.u64 	%rd4062, [%rd1], 48;
	add.s64 	%rd4063, %rd4062, 56;
	setp.lt.u64 	%p2086, %rd4063, %rd4061;
	shr.u64 	%rd372, %rd4062, 4;
	cvt.u32.u64 	%r13251, %rd372;
	setp.ne.s32 	%p2087, %r13251, -1;
	and.pred  	%p2088, %p2086, %p2087;
	@%p2088 bra 	$L__BB9_1386;
	mov.b32 	%r6135, 21106;
	st.u32 	[%rd1685], %r6135;
	mov.b32 	%r13251, -1;
	mov.pred 	%p6345, 0;
	bra.uni 	$L__BB9_1387;
$L__BB9_1386:
	ld.shared.u64 	%rd4064, [m_Local_$_0];
	shl.b64 	%rd4065, %rd372, 32;
	shr.s64 	%rd4066, %rd4065, 28;
	add.s64 	%rd4067, %rd4064, %rd4066;
	mov.b16 	%rs517, 0;
	st.u8 	[%rd4067], %rs517;
	st.u8 	[%rd4067+1], %rs517;
	mov.b32 	%r6129, 3608;
	st.u32 	[%rd4067+4], %r6129;
	mov.b16 	%rs518, 1;
	st.u8 	[%rd4067+3], %rs518;
	mov.b32 	%r6130, 48;
	st.u32 	[%rd4067+8], %r6130;
	mov.b32 	%r6131, -1;
	st.u32 	[%rd4067+16], %r6131;
	ld.shared.u64 	%rd4068, [m_Local_$_0];
	add.s64 	%rd4069, %rd4068, %rd4066;
	mov.b32 	%r6132, 0;
	st.u32 	[%rd4069+32], %r6132;
	ld.shared.u64 	%rd4070, [m_Local_$_0];
	add.s64 	%rd4071, %rd4070, %rd4066;
	st.u32 	[%rd4071+36], %r6132;
	ld.shared.u64 	%rd4072, [m_Local_$_0];
	add.s64 	%rd4073, %rd4072, %rd4066;
	st.u32 	[%rd4073+40], %r6132;
	ld.u32 	%r6133, [%rd1685];
	setp.eq.s32 	%p6345, %r6133, 0;
$L__BB9_1387:
	mov.b32 	%r13252, 0;
	not.pred 	%p2090, %p6345;
	@%p2090 bra 	$L__BB9_1393;
	setp.ne.s32 	%p2091, %r13251, -1;
	@%p2091 bra 	$L__BB9_1390;
	mov.b32 	%r6143, 21352;
	st.u32 	[%rd1685], %r6143;
	bra.uni 	$L__BB9_1393;
$L__BB9_1390:
	ld.shared.u64 	%rd4074, [m_Local_$_0];
	mul.wide.s32 	%rd373, %r13251, 16;
	add.s64 	%rd4075, %rd4074, %rd373;
	st.u32 	[%rd4075+40], %r887;
	ld.u32 	%r6138, [%rd1685];
	setp.ne.s32 	%p2092, %r6138, 0;
	@%p2092 bra 	$L__BB9_1393;
	ld.shared.u64 	%rd4076, [m_Local_$_0];
	add.s64 	%rd4077, %rd4076, %rd373;
	st.u32 	[%rd4077+36], %r886;
	ld.u32 	%r6140, [%rd1685];
	setp.ne.s32 	%p2093, %r6140, 0;
	@%p2093 bra 	$L__BB9_1393;
	ld.shared.u64 	%rd4078, [m_Local_$_0];
	add.s64 	%rd4079, %rd4078, %rd373;
	st.u32 	[%rd4079+32], %r884;
	ld.u32 	%r6141, [%rd1685];
	setp.eq.s32 	%p2094, %r6141, 0;
	selp.b32 	%r13252, %r13251, 0, %p2094;
$L__BB9_1393:
	st.u32 	[%rd1685], %r13252;
	bra.uni 	$L__BB9_1395;
$L__BB9_1394:
	add.s64 	%rd4080, %rd371, %rd12015;
	mov.b32 	%r6144, 0;
	st.u32 	[%rd4080+32], %r6144;
	mov.b16 	%rs519, 0;
	st.u8 	[%rd4080+32], %rs519;
$L__BB9_1395:
	ld.shared.u64 	%rd374, [m_Local_$_0];
	add.s64 	%rd4081, %rd374, %rd369;
	ld.u32 	%r892, [%rd4081+12];
	setp.lt.s32 	%p2095, %r13250, %r892;
	@%p2095 bra 	$L__BB9_1405;
	ld.shared.u64 	%rd4082, [m_Local_$_1];
	atom.add.u64 	%rd4083, [%rd1], 48;
	add.s64 	%rd4084, %rd4083, 56;
	setp.ge.u64 	%p2096, %rd4084, %rd4082;
	shr.u64 	%rd375, %rd4083, 4;
	cvt.u32.u64 	%r13253, %rd375;
	setp.eq.s32 	%p2097, %r13253, -1;
	or.pred  	%p2098, %p2096, %p2097;
	@%p2098 bra 	$L__BB9_1398;
	ld.shared.u64 	%rd4085, [m_Local_$_0];
	shl.b64 	%rd4086, %rd375, 32;
	shr.s64 	%rd4087, %rd4086, 28;
	add.s64 	%rd4088, %rd4085, %rd4087;
	mov.b16 	%rs520, 0;
	st.u8 	[%rd4088], %rs520;
	st.u8 	[%rd4088+1], %rs520;
	mov.b32 	%r6145, 3608;
	st.u32 	[%rd4088+4], %r6145;
	mov.b16 	%rs521, 1;
	st.u8 	[%rd4088+3], %rs521;
	mov.b32 	%r6146, 48;
	st.u32 	[%rd4088+8], %r6146;
	mov.b32 	%r6147, -1;
	st.u32 	[%rd4088+16], %r6147;
	ld.shared.u64 	%rd4089, [m_Local_$_0];
	add.s64 	%rd4090, %rd4089, %rd4087;
	mov.b32 	%r6148, 0;
	st.u32 	[%rd4090+32], %r6148;
	ld.shared.u64 	%rd4091, [m_Local_$_0];
	add.s64 	%rd4092, %rd4091, %rd4087;
	st.u32 	[%rd4092+36], %r6148;
	ld.shared.u64 	%rd4093, [m_Local_$_0];
	add.s64 	%rd4094, %rd4093, %rd4087;
	st.u32 	[%rd4094+40], %r6148;
	ld.u32 	%r6149, [%rd1685];
	setp.eq.s32 	%p6346, %r6149, 0;
	bra.uni 	$L__BB9_1399;
$L__BB9_1398:
	mov.b32 	%r6151, 21106;
	st.u32 	[%rd1685], %r6151;
	mov.b32 	%r13253, -1;
	mov.pred 	%p6346, 0;
$L__BB9_1399:
	mov.b32 	%r13254, 0;
	not.pred 	%p2100, %p6346;
	@%p2100 bra 	$L__BB9_1404;
	setp.eq.s32 	%p2101, %r13253, -1;
	@%p2101 bra 	$L__BB9_6385;
	ld.shared.u64 	%rd4095, [m_Local_$_0];
	mul.wide.s32 	%rd376, %r13253, 16;
	add.s64 	%rd4096, %rd4095, %rd376;
	st.u32 	[%rd4096+40], %r892;
	ld.u32 	%r6154, [%rd1685];
	setp.eq.s32 	%p2102, %r6154, 0;
	@%p2102 bra 	$L__BB9_1402;
	bra.uni 	$L__BB9_1404;
$L__BB9_1402:
	ld.shared.u64 	%rd4097, [m_Local_$_0];
	add.s64 	%rd4098, %rd4097, %rd376;
	st.u32 	[%rd4098+36], %r13250;
	ld.u32 	%r6156, [%rd1685];
	setp.ne.s32 	%p2103, %r6156, 0;
	@%p2103 bra 	$L__BB9_1404;
	ld.shared.u64 	%rd4099, [m_Local_$_0];
	add.s64 	%rd4100, %rd4099, %rd376;
	st.u32 	[%rd4100+32], %r884;
	ld.u32 	%r6157, [%rd1685];
	setp.eq.s32 	%p2104, %r6157, 0;
	selp.b32 	%r13254, %r13253, 0, %p2104;
$L__BB9_1404:
	st.u32 	[%rd1685], %r13254;
	bra.uni 	$L__BB9_1406;
$L__BB9_1405:
	add.s64 	%rd4101, %rd374, %rd12015;
	mov.b32 	%r6160, 0;
	st.u32 	[%rd4101+36], %r6160;
	mov.b16 	%rs522, 0;
	st.u8 	[%rd4101+36], %rs522;
$L__BB9_1406:
	add.s32 	%r13250, %r13250, 2;
	add.s64 	%rd12015, %rd12015, 8;
	setp.ne.s32 	%p2105, %r13250, 33;
	@%p2105 bra 	$L__BB9_1383;
$L__BB9_1407:
	mul.wide.s32 	%rd378, %r884, 16;
	mov.b32 	%r13256, 32;
$L__BB9_1408:
	mov.u32 	%r899, %r13256;
	add.s32 	%r13256, %r899, -1;
	ld.shared.u64 	%rd379, [m_Local_$_0];
	ld.u32 	%r901, [%rd379];
	and.b32  	%r902, %r13249, 15;
	setp.ne.s32 	%p2106, %r901, -1;
	@%p2106 bra 	$L__BB9_1410;
	mov.b32 	%r13245, 21352;
	st.u32 	[%rd1685], %r13245;
	mov.b16 	%rs1564, 0;
	bra.uni 	$L__BB9_1422;
$L__BB9_1410:
	mul.wide.s32 	%rd4102, %r901, 16;
	add.s64 	%rd380, %rd379, %rd4102;
	ld.u32 	%r903, [%rd380+12];
	setp.lt.s32 	%p2107, %r902, %r903;
	@%p2107 bra 	$L__BB9_1421;
	ld.shared.u64 	%rd4103, [m_Local_$_1];
	atom.add.u64 	%rd4104, [%rd1], 48;
	add.s64 	%rd4105, %rd4104, 56;
	setp.lt.u64 	%p2108, %rd4105, %rd4103;
	shr.u64 	%rd381, %rd4104, 4;
	cvt.u32.u64 	%r13257, %rd381;
	setp.ne.s32 	%p2109, %r13257, -1;
	and.pred  	%p2110, %p2108, %p2109;
	@%p2110 bra 	$L__BB9_1413;
	mov.b32 	%r6169, 21106;
	st.u32 	[%rd1685], %r6169;
	mov.b32 	%r13257, -1;
	mov.pred 	%p6347, 0;
	bra.uni 	$L__BB9_1414;
$L__BB9_1413:
	ld.shared.u64 	%rd4106, [m_Local_$_0];
	shl.b64 	%rd4107, %rd381, 32;
	shr.s64 	%rd4108, %rd4107, 28;
	add.s64 	%rd4109, %rd4106, %rd4108;
	mov.b16 	%rs523, 0;
	st.u8 	[%rd4109], %rs523;
	st.u8 	[%rd4109+1], %rs523;
	mov.b32 	%r6163, 3608;
	st.u32 	[%rd4109+4], %r6163;
	mov.b16 	%rs524, 1;
	st.u8 	[%rd4109+3], %rs524;
	mov.b32 	%r6164, 48;
	st.u32 	[%rd4109+8], %r6164;
	mov.b32 	%r6165, -1;
	st.u32 	[%rd4109+16], %r6165;
	ld.shared.u64 	%rd4110, [m_Local_$_0];
	add.s64 	%rd4111, %rd4110, %rd4108;
	mov.b32 	%r6166, 0;
	st.u32 	[%rd4111+32], %r6166;
	ld.shared.u64 	%rd4112, [m_Local_$_0];
	add.s64 	%rd4113, %rd4112, %rd4108;
	st.u32 	[%rd4113+36], %r6166;
	ld.shared.u64 	%rd4114, [m_Local_$_0];
	add.s64 	%rd4115, %rd4114, %rd4108;
	st.u32 	[%rd4115+40], %r6166;
	ld.u32 	%r6167, [%rd1685];
	setp.eq.s32 	%p6347, %r6167, 0;
$L__BB9_1414:
	mov.b32 	%r13245, 0;
	not.pred 	%p2112, %p6347;
	@%p2112 bra 	$L__BB9_1420;
	setp.ne.s32 	%p2113, %r13257, -1;
	@%p2113 bra 	$L__BB9_1417;
	mov.b32 	%r6177, 21352;
	st.u32 	[%rd1685], %r6177;
	bra.uni 	$L__BB9_1420;
$L__BB9_1417:
	ld.shared.u64 	%rd4116, [m_Local_$_0];
	mul.wide.s32 	%rd382, %r13257, 16;
	add.s64 	%rd4117, %rd4116, %rd382;
	st.u32 	[%rd4117+40], %r903;
	ld.u32 	%r6172, [%rd1685];
	setp.ne.s32 	%p2114, %r6172, 0;
	@%p2114 bra 	$L__BB9_1420;
	ld.shared.u64 	%rd4118, [m_Local_$_0];
	add.s64 	%rd4119, %rd4118, %rd382;
	st.u32 	[%rd4119+36], %r902;
	ld.u32 	%r6174, [%rd1685];
	setp.ne.s32 	%p2115, %r6174, 0;
	@%p2115 bra 	$L__BB9_1420;
	ld.shared.u64 	%rd4120, [m_Local_$_0];
	add.s64 	%rd4121, %rd4120, %rd382;
	st.u32 	[%rd4121+32], %r901;
	ld.u32 	%r6175, [%rd1685];
	setp.eq.s32 	%p2116, %r6175, 0;
	selp.b32 	%r13245, %r13257, 0, %p2116;
$L__BB9_1420:
	st.u32 	[%rd1685], %r13245;
	mov.b16 	%rs1564, 0;
	bra.uni 	$L__BB9_1422;
$L__BB9_1421:
	shl.b32 	%r6178, %r902, 2;
	cvt.u64.u32 	%rd4122, %r6178;
	add.s64 	%rd4123, %rd380, %rd4122;
	ld.u8 	%rs1564, [%rd4123+32];
	ld.u32 	%r13245, [%rd1685];
$L__BB9_1422:
	setp.ne.s32 	%p2117, %r13245, 0;
	mov.b32 	%r13264, 0;
	@%p2117 bra 	$L__BB9_1440;
	setp.ne.s32 	%p2118, %r884, -1;
	@%p2118 bra 	$L__BB9_1425;
	mov.b32 	%r13245, 21352;
	st.u32 	[%rd1685], %r13245;
	bra.uni 	$L__BB9_1437;
$L__BB9_1425:
	ld.shared.u64 	%rd4124, [m_Local_$_0];
	add.s64 	%rd383, %rd4124, %rd378;
	ld.u32 	%r6181, [%rd383+12];
	setp.gt.s32 	%p2119, %r899, 0;
	setp.le.s32 	%p2120, %r899, %r6181;
	and.pred  	%p2121, %p2119, %p2120;
	@%p2121 bra 	$L__BB9_1436;
	ld.shared.u64 	%rd4127, [m_Local_$_1];
	atom.add.u64 	%rd4128, [%rd1], 48;
	add.s64 	%rd4129, %rd4128, 56;
	setp.lt.u64 	%p2122, %rd4129, %rd4127;
	shr.u64 	%rd384, %rd4128, 4;
	cvt.u32.u64 	%r13260, %rd384;
	setp.ne.s32 	%p2123, %r13260, -1;
	and.pred  	%p2124, %p2122, %p2123;
	@%p2124 bra 	$L__BB9_1428;
	mov.b32 	%r6190, 21106;
	st.u32 	[%rd1685], %r6190;
	mov.b32 	%r13260, -1;
	mov.pred 	%p6348, 0;
	bra.uni 	$L__BB9_1429;
$L__BB9_1428:
	ld.shared.u64 	%rd4130, [m_Local_$_0];
	shl.b64 	%rd4131, %rd384, 32;
	shr.s64 	%rd4132, %rd4131, 28;
	add.s64 	%rd4133, %rd4130, %rd4132;
	mov.b16 	%rs527, 0;
	st.u8 	[%rd4133], %rs527;
	st.u8 	[%rd4133+1], %rs527;
	mov.b32 	%r6184, 3608;
	st.u32 	[%rd4133+4], %r6184;
	mov.b16 	%rs528, 1;
	st.u8 	[%rd4133+3], %rs528;
	mov.b32 	%r6185, 48;
	st.u32 	[%rd4133+8], %r6185;
	mov.b32 	%r6186, -1;
	st.u32 	[%rd4133+16], %r6186;
	ld.shared.u64 	%rd4134, [m_Local_$_0];
	add.s64 	%rd4135, %rd4134, %rd4132;
	mov.b32 	%r6187, 0;
	st.u32 	[%rd4135+32], %r6187;
	ld.shared.u64 	%rd4136, [m_Local_$_0];
	add.s64 	%rd4137, %rd4136, %rd4132;
	st.u32 	[%rd4137+36], %r6187;
	ld.shared.u64 	%rd4138, [m_Local_$_0];
	add.s64 	%rd4139, %rd4138, %rd4132;
	st.u32 	[%rd4139+40], %r6187;
	ld.u32 	%r6188, [%rd1685];
	setp.eq.s32 	%p6348, %r6188, 0;
$L__BB9_1429:
	mov.b32 	%r13245, 0;
	not.pred 	%p2126, %p6348;
	@%p2126 bra 	$L__BB9_1435;
	setp.ne.s32 	%p2127, %r13260, -1;
	@%p2127 bra 	$L__BB9_1432;
	mov.b32 	%r6198, 21352;
	st.u32 	[%rd1685], %r6198;
	bra.uni 	$L__BB9_1435;
$L__BB9_1432:
	ld.shared.u64 	%rd4140, [m_Local_$_0];
	mul.wide.s32 	%rd385, %r13260, 16;
	add.s64 	%rd4141, %rd4140, %rd385;
	st.u32 	[%rd4141+40], %r6181;
	ld.u32 	%r6193, [%rd1685];
	setp.ne.s32 	%p2128, %r6193, 0;
	@%p2128 bra 	$L__BB9_1435;
	ld.shared.u64 	%rd4142, [m_Local_$_0];
	add.s64 	%rd4143, %rd4142, %rd385;
	st.u32 	[%rd4143+36], %r13256;
	ld.u32 	%r6195, [%rd1685];
	setp.ne.s32 	%p2129, %r6195, 0;
	@%p2129 bra 	$L__BB9_1435;
	ld.shared.u64 	%rd4144, [m_Local_$_0];
	add.s64 	%rd4145, %rd4144, %rd385;
	st.u32 	[%rd4145+32], %r884;
	ld.u32 	%r6196, [%rd1685];
	setp.eq.s32 	%p2130, %r6196, 0;
	selp.b32 	%r13245, %r13260, 0, %p2130;
$L__BB9_1435:
	st.u32 	[%rd1685], %r13245;
	bra.uni 	$L__BB9_1437;
$L__BB9_1436:
	shl.b32 	%r6182, %r13256, 2;
	cvt.u64.u32 	%rd4125, %r6182;
	add.s64 	%rd4126, %rd383, %rd4125;
	mov.b32 	%r6183, 0;
	st.u32 	[%rd4126+32], %r6183;
	st.u8 	[%rd4126+32], %rs1564;
	ld.u32 	%r13245, [%rd1685];
$L__BB9_1437:
	setp.ne.s32 	%p2131, %r13245, 0;
	@%p2131 bra 	$L__BB9_1440;
	shr.s32 	%r6201, %r13249, 4;
	and.b32  	%r13249, %r6201, 2147483647;
	setp.ne.s32 	%p2132, %r13249, 0;
	@%p2132 bra 	$L__BB9_1408;
	ld.param.u64 	%rd11998, [_Z63java_lang_String_initab850b60f96d11de8a390800200c9a660_a14_5_5_PciiiPi_param_0];
	sub.s32 	%r6202, 33, %r899;
	{ // callseq 4, 0
	.param .b64 param0;
	st.param.b64 	[param0], %rd11998;
	.param .b32 param1;
	st.param.b32 	[param1], %r884;
	.param .b32 param2;
	st.param.b32 	[param2], %r13256;
	.param .b32 param3;
	st.param.b32 	[param3], %r6202;
	.param .b64 param4;
	st.param.b64 	[param4], %rd1685;
	.param .b32 retval0;
	call.uni (retval0), 
	_Z63java_lang_String_initab850b60f96d11de8a390800200c9a660_a14_5_5_PciiiPi, 
	(
	param0, 
	param1, 
	param2, 
	param3, 
	param4
	);
	ld.param.b32 	%r6203, [retval0];
	} // callseq 4
	ld.u32 	%r13245, [%rd1685];
	setp.eq.s32 	%p2133, %r13245, 0;
	selp.b32 	%r13264, %r6203, 0, %p2133;
$L__BB9_1440:
	setp.ne.s32 	%p2134, %r13245, 0;
	mov.b32 	%r14141, 0;
	@%p2134 bra 	$L__BB9_4861;
	setp.ne.s32 	%p2135, %r13239, -1;
	@%p2135 bra 	$L__BB9_1443;
	mov.b32 	%r6207, 21352;
	st.u32 	[%rd1685], %r6207;
	mov.b32 	%r13265, 0;
	mov.u32 	%r13266, %r13265;
	bra.uni 	$L__BB9_1444;
$L__BB9_1443:
	ld.shared.u64 	%rd4146, [m_Local_$_0];
	mul.wide.s32 	%rd4147, %r13239, 16;
	add.s64 	%rd4148, %rd4146, %rd4147;
	ld.u32 	%r13265, [%rd4148+32];
	ld.u32 	%r13266, [%rd4148+40];
$L__BB9_1444:
	setp.ne.s32 	%p2136, %r13264, -1;
	@%p2136 bra 	$L__BB9_1446;
	mov.b32 	%r6209, 21352;
	st.u32 	[%rd1685], %r6209;
	mov.b32 	%r13267, 0;
	mov.u32 	%r13268, %r13267;
	bra.uni 	$L__BB9_1447;
$L__BB9_1446:
	ld.shared.u64 	%rd4149, [m_Local_$_0];
	mul.wide.s32 	%rd4150, %r13264, 16;
	add.s64 	%rd4151, %rd4149, %rd4150;
	ld.u32 	%r13267, [%rd4151+32];
	ld.u32 	%r13268, [%rd4151+40];
$L__BB9_1447:
	add.s32 	%r930, %r13268, %r13266;
	shl.b32 	%r6210, %r930, 2;
	add.s32 	%r6211, %r6210, 32;
	shr.s32 	%r6212, %r6211, 31;
	shr.u32 	%r6213, %r6212, 29;
	add.s32 	%r6214, %r6211, %r6213;
	and.b32  	%r6215, %r6214, -8;
	sub.s32 	%r6216, %r6211, %r6215;
	setp.eq.s32 	%p2137, %r6216, 0;
	sub.s32 	%r6217, %r6210, %r6216;
	add.s32 	%r6218, %r6217, 40;
	selp.b32 	%r931, %r6211, %r6218, %p2137;
	ld.shared.u64 	%rd386, [m_Local_$_1];
	and.b32  	%r6219, %r931, 12;
	setp.eq.s32 	%p2138, %r6219, 0;
	mov.u32 	%r13269, %r931;
	@%p2138 bra 	$L__BB9_1449;
	shr.s32 	%r6220, %r931, 31;
	shr.u32 	%r6221, %r6220, 28;
	add.s32 	%r6222, %r931, %r6221;
	and.b32  	%r6223, %r6222, -16;
	add.s32 	%r13269, %r6223, 16;
$L__BB9_1449:
	cvt.s64.s32 	%rd4152, %r13269;
	atom.add.u64 	%rd4153, [%rd1], %rd4152;
	cvt.s64.s32 	%rd4154, %r931;
	add.s64 	%rd4155, %rd4154, %rd4153;
	add.s64 	%rd4156, %rd4155, 8;
	setp.lt.u64 	%p2139, %rd4156, %rd386;
	shr.u64 	%rd4157, %rd4153, 4;
	cvt.u32.u64 	%r6224, %rd4157;
	selp.b32 	%r934, %r6224, -1, %p2139;
	setp.ne.s32 	%p2140, %r934, -1;
	@%p2140 bra 	$L__BB9_1451;
	mov.b32 	%r6279, 21352;
	st.u32 	[%rd1685], %r6279;
	bra.uni 	$L__BB9_1490;
$L__BB9_1451:
	ld.shared.u64 	%rd4158, [m_Local_$_0];
	mul.wide.s32 	%rd387, %r934, 16;
	add.s64 	%rd4159, %rd4158, %rd387;
	mov.b16 	%rs529, 0;
	st.u8 	[%rd4159], %rs529;
	st.u8 	[%rd4159+1], %rs529;
	mov.b32 	%r6225, 4335;
	st.u32 	[%rd4159+4], %r6225;
	mov.b16 	%rs530, 1;
	st.u8 	[%rd4159+3], %rs530;
	st.u32 	[%rd4159+8], %r931;
	st.u32 	[%rd4159+12], %r930;
	setp.lt.s32 	%p2141, %r930, 1;
	@%p2141 bra 	$L__BB9_1490;
	setp.eq.s32 	%p2142, %r930, 1;
	mov.b32 	%r954, 0;
	@%p2142 bra 	$L__BB9_1478;
	and.b32  	%r954, %r930, 2147483646;
	neg.s32 	%r13271, %r954;
	mov.b32 	%r13270, 0;
	mov.u32 	%r13272, %r13270;
$L__BB9_1454:
	add.s32 	%r940, %r13272, 1;
	ld.shared.u64 	%rd4160, [m_Local_$_0];
	add.s64 	%rd388, %rd4160, %rd387;
	ld.u32 	%r941, [%rd388+12];
	setp.lt.s32 	%p2143, %r13272, %r941;
	@%p2143 bra 	$L__BB9_1465;
	ld.shared.u64 	%rd4161, [m_Local_$_1];
	atom.add.u64 	%rd4162, [%rd1], 48;
	add.s64 	%rd4163, %rd4162, 56;
	setp.lt.u64 	%p2144, %rd4163, %rd4161;
	shr.u64 	%rd389, %rd4162, 4;
	cvt.u32.u64 	%r13273, %rd389;
	setp.ne.s32 	%p2145, %r13273, -1;
	and.pred  	%p2146, %p2144, %p2145;
	@%p2146 bra 	$L__BB9_1457;
	mov.b32 	%r6234, 21106;
	st.u32 	[%rd1685], %r6234;
	mov.b32 	%r13273, -1;
	mov.pred 	%p6349, 0;
	bra.uni 	$L__BB9_1458;
$L__BB9_1457:
	ld.shared.u64 	%rd4164, [m_Local_$_0];
	shl.b64 	%rd4165, %rd389, 32;
	shr.s64 	%rd4166, %rd4165, 28;
	add.s64 	%rd4167, %rd4164, %rd4166;
	mov.b16 	%rs531, 0;
	st.u8 	[%rd4167], %rs531;
	st.u8 	[%rd4167+1], %rs531;
	mov.b32 	%r6228, 3608;
	st.u32 	[%rd4167+4], %r6228;
	mov.b16 	%rs532, 1;
	st.u8 	[%rd4167+3], %rs532;
	mov.b32 	%r6229, 48;
	st.u32 	[%rd4167+8], %r6229;
	mov.b32 	%r6230, -1;
	st.u32 	[%rd4167+16], %r6230;
	ld.shared.u64 	%rd4168, [m_Local_$_0];
	add.s64 	%rd4169, %rd4168, %rd4166;
	mov.b32 	%r6231, 0;
	st.u32 	[%rd4169+32], %r6231;
	ld.shared.u64 	%rd4170, [m_Local_$_0];
	add.s64 	%rd4171, %rd4170, %rd4166;
	st.u32 	[%rd4171+36], %r6231;
	ld.shared.u64 	%rd4172, [m_Local_$_0];
	add.s64 	%rd4173, %rd4172, %rd4166;
	st.u32 	[%rd4173+40], %r6231;
	ld.u32 	%r6232, [%rd1685];
	setp.eq.s32 	%p6349, %r6232, 0;
$L__BB9_1458:
	mov.b32 	%r13274, 0;
	not.pred 	%p2148, %p6349;
	@%p2148 bra 	$L__BB9_1464;
	setp.ne.s32 	%p2149, %r13273, -1;
	@%p2149 bra 	$L__BB9_1461;
	mov.b32 	%r6242, 21352;
	st.u32 	[%rd1685], %r6242;
	bra.uni 	$L__BB9_1464;
$L__BB9_1461:
	ld.shared.u64 	%rd4174, [m_Local_$_0];
	mul.wide.s32 	%rd390, %r13273, 16;
	add.s64 	%rd4175, %rd4174, %rd390;
	st.u32 	[%rd4175+40], %r941;
	ld.u32 	%r6237, [%rd1685];
	setp.ne.s32 	%p2150, %r6237, 0;
	@%p2150 bra 	$L__BB9_1464;
	ld.shared.u64 	%rd4176, [m_Local_$_0];
	add.s64 	%rd4177, %rd4176, %rd390;
	st.u32 	[%rd4177+36], %r13272;
	ld.u32 	%r6239, [%rd1685];
	setp.ne.s32 	%p2151, %r6239, 0;
	@%p2151 bra 	$L__BB9_1464;
	ld.shared.u64 	%rd4178, [m_Local_$_0];
	add.s64 	%rd4179, %rd4178, %rd390;
	st.u32 	[%rd4179+32], %r934;
	ld.u32 	%r6240, [%rd1685];
	setp.eq.s32 	%p2152, %r6240, 0;
	selp.b32 	%r13274, %r13273, 0, %p2152;
$L__BB9_1464:
	st.u32 	[%rd1685], %r13274;
	bra.uni 	$L__BB9_1466;
$L__BB9_1465:
	cvt.u64.u32 	%rd4180, %r13270;
	add.s64 	%rd4181, %rd388, %rd4180;
	mov.b32 	%r6243, 0;
	st.u32 	[%rd4181+32], %r6243;
	mov.b16 	%rs533, 0;
	st.u8 	[%rd4181+32], %rs533;
$L__BB9_1466:
	ld.shared.u64 	%rd4182, [m_Local_$_0];
	add.s64 	%rd391, %rd4182, %rd387;
	ld.u32 	%r946, [%rd391+12];
	setp.lt.s32 	%p2153, %r940, %r946;
	@%p2153 bra 	$L__BB9_1476;
	ld.shared.u64 	%rd4183, [m_Local_$_1];
	atom.add.u64 	%rd4184, [%rd1], 48;
	add.s64 	%rd4185, %rd4184, 56;
	setp.ge.u64 	%p2154, %rd4185, %rd4183;
	shr.u64 	%rd392, %rd4184, 4;
	cvt.u32.u64 	%r13275, %rd392;
	setp.eq.s32 	%p2155, %r13275, -1;
	or.pred  	%p2156, %p2154, %p2155;
	@%p2156 bra 	$L__BB9_1469;
	ld.shared.u64 	%rd4186, [m_Local_$_0];
	shl.b64 	%rd4187, %rd392, 32;
	shr.s64 	%rd4188, %rd4187, 28;
	add.s64 	%rd4189, %rd4186, %rd4188;
	mov.b16 	%rs534, 0;
	st.u8 	[%rd4189], %rs534;
	st.u8 	[%rd4189+1], %rs534;
	mov.b32 	%r6244, 3608;
	st.u32 	[%rd4189+4], %r6244;
	mov.b16 	%rs535, 1;
	st.u8 	[%rd4189+3], %rs535;
	mov.b32 	%r6245, 48;
	st.u32 	[%rd4189+8], %r6245;
	mov.b32 	%r6246, -1;
	st.u32 	[%rd4189+16], %r6246;
	ld.shared.u64 	%rd4190, [m_Local_$_0];
	add.s64 	%rd4191, %rd4190, %rd4188;
	mov.b32 	%r6247, 0;
	st.u32 	[%rd4191+32], %r6247;
	ld.shared.u64 	%rd4192, [m_Local_$_0];
	add.s64 	%rd4193, %rd4192, %rd4188;
	st.u32 	[%rd4193+36], %r6247;
	ld.shared.u64 	%rd4194, [m_Local_$_0];
	add.s64 	%rd4195, %rd4194, %rd4188;
	st.u32 	[%rd4195+40], %r6247;
	ld.u32 	%r6248, [%rd1685];
	setp.eq.s32 	%p6350, %r6248, 0;
	bra.uni 	$L__BB9_1470;
$L__BB9_1469:
	mov.b32 	%r6250, 21106;
	st.u32 	[%rd1685], %r6250;
	mov.b32 	%r13275, -1;
	mov.pred 	%p6350, 0;
$L__BB9_1470:
	mov.b32 	%r13276, 0;
	not.pred 	%p2158, %p6350;
	@%p2158 bra 	$L__BB9_1475;
	setp.eq.s32 	%p2159, %r13275, -1;
	@%p2159 bra 	$L__BB9_6386;
	ld.shared.u64 	%rd4196, [m_Local_$_0];
	mul.wide.s32 	%rd393, %r13275, 16;
	add.s64 	%rd4197, %rd4196, %rd393;
	st.u32 	[%rd4197+40], %r946;
	ld.u32 	%r6253, [%rd1685];
	setp.eq.s32 	%p2160, %r6253, 0;
	@%p2160 bra 	$L__BB9_1473;
	bra.uni 	$L__BB9_1475;
$L__BB9_1473:
	ld.shared.u64 	%rd4198, [m_Local_$_0];
	add.s64 	%rd4199, %rd4198, %rd393;
	st.u32 	[%rd4199+36], %r940;
	ld.u32 	%r6255, [%rd1685];
	setp.ne.s32 	%p2161, %r6255, 0;
	@%p2161 bra 	$L__BB9_1475;
	ld.shared.u64 	%rd4200, [m_Local_$_0];
	add.s64 	%rd4201, %rd4200, %rd393;
	st.u32 	[%rd4201+32], %r934;
	ld.u32 	%r6256, [%rd1685];
	setp.eq.s32 	%p2162, %r6256, 0;
	selp.b32 	%r13276, %r13275, 0, %p2162;
$L__BB9_1475:
	st.u32 	[%rd1685], %r13276;
	bra.uni 	$L__BB9_1477;
$L__BB9_1476:
	add.s32 	%r6259, %r13270, 4;
	cvt.u64.u32 	%rd4202, %r6259;
	add.s64 	%rd4203, %rd391, %rd4202;
	mov.b32 	%r6260, 0;
	st.u32 	[%rd4203+32], %r6260;
	mov.b16 	%rs536, 0;
	st.u8 	[%rd4203+32], %rs536;
$L__BB9_1477:
	add.s32 	%r13272, %r13272, 2;
	add.s32 	%r13271, %r13271, 2;
	add.s32 	%r13270, %r13270, 8;
	setp.ne.s32 	%p2163, %r13271, 0;
	@%p2163 bra 	$L__BB9_1454;
$L__BB9_1478:
	and.b32  	%r6261, %r930, 1;
	setp.eq.b32 	%p2164, %r6261, 1;
	not.pred 	%p2165, %p2164;
	@%p2165 bra 	$L__BB9_1490;
	ld.shared.u64 	%rd4204, [m_Local_$_0];
	add.s64 	%rd394, %rd4204, %rd387;
	ld.u32 	%r955, [%rd394+12];
	setp.lt.s32 	%p2166, %r954, %r955;
	@%p2166 bra 	$L__BB9_1489;
	ld.shared.u64 	%rd4205, [m_Local_$_1];
	atom.add.u64 	%rd4206, [%rd1], 48;
	add.s64 	%rd4207, %rd4206, 56;
	setp.ge.u64 	%p2167, %rd4207, %rd4205;
	shr.u64 	%rd395, %rd4206, 4;
	cvt.u32.u64 	%r13278, %rd395;
	setp.eq.s32 	%p2168, %r13278, -1;
	or.pred  	%p2169, %p2167, %p2168;
	@%p2169 bra 	$L__BB9_1482;
	ld.shared.u64 	%rd4208, [m_Local_$_0];
	shl.b64 	%rd4209, %rd395, 32;
	shr.s64 	%rd4210, %rd4209, 28;
	add.s64 	%rd4211, %rd4208, %rd4210;
	mov.b16 	%rs537, 0;
	st.u8 	[%rd4211], %rs537;
	st.u8 	[%rd4211+1], %rs537;
	mov.b32 	%r6262, 3608;
	st.u32 	[%rd4211+4], %r6262;
	mov.b16 	%rs538, 1;
	st.u8 	[%rd4211+3], %rs538;
	mov.b32 	%r6263, 48;
	st.u32 	[%rd4211+8], %r6263;
	mov.b32 	%r6264, -1;
	st.u32 	[%rd4211+16], %r6264;
	ld.shared.u64 	%rd4212, [m_Local_$_0];
	add.s64 	%rd4213, %rd4212, %rd4210;
	mov.b32 	%r6265, 0;
	st.u32 	[%rd4213+32], %r6265;
	ld.shared.u64 	%rd4214, [m_Local_$_0];
	add.s64 	%rd4215, %rd4214, %rd4210;
	st.u32 	[%rd4215+36], %r6265;
	ld.shared.u64 	%rd4216, [m_Local_$_0];
	add.s64 	%rd4217, %rd4216, %rd4210;
	st.u32 	[%rd4217+40], %r6265;
	ld.u32 	%r6266, [%rd1685];
	setp.eq.s32 	%p6351, %r6266, 0;
	bra.uni 	$L__BB9_1483;
$L__BB9_1482:
	mov.b32 	%r6268, 21106;
	st.u32 	[%rd1685], %r6268;
	mov.b32 	%r13278, -1;
	mov.pred 	%p6351, 0;
$L__BB9_1483:
	mov.b32 	%r13279, 0;
	not.pred 	%p2171, %p6351;
	@%p2171 bra 	$L__BB9_1488;
	setp.eq.s32 	%p2172, %r13278, -1;
	@%p2172 bra 	$L__BB9_6387;
	ld.shared.u64 	%rd4218, [m_Local_$_0];
	mul.wide.s32 	%rd396, %r13278, 16;
	add.s64 	%rd4219, %rd4218, %rd396;
	st.u32 	[%rd4219+40], %r955;
	ld.u32 	%r6271, [%rd1685];
	setp.eq.s32 	%p2173, %r6271, 0;
	@%p2173 bra 	$L__BB9_1486;
	bra.uni 	$L__BB9_1488;
$L__BB9_1486:
	ld.shared.u64 	%rd4220, [m_Local_$_0];
	add.s64 	%rd4221, %rd4220, %rd396;
	st.u32 	[%rd4221+36], %r954;
	ld.u32 	%r6273, [%rd1685];
	setp.ne.s32 	%p2174, %r6273, 0;
	@%p2174 bra 	$L__BB9_1488;
	ld.shared.u64 	%rd4222, [m_Local_$_0];
	add.s64 	%rd4223, %rd4222, %rd396;
	st.u32 	[%rd4223+32], %r934;
	ld.u32 	%r6274, [%rd1685];
	setp.eq.s32 	%p2175, %r6274, 0;
	selp.b32 	%r13279, %r13278, 0, %p2175;
$L__BB9_1488:
	st.u32 	[%rd1685], %r13279;
	bra.uni 	$L__BB9_1490;
$L__BB9_1489:
	shl.b32 	%r6277, %r954, 2;
	cvt.u64.u32 	%rd4224, %r6277;
	add.s64 	%rd4225, %rd394, %rd4224;
	mov.b32 	%r6278, 0;
	st.u32 	[%rd4225+32], %r6278;
	mov.b16 	%rs539, 0;
	st.u8 	[%rd4225+32], %rs539;
$L__BB9_1490:
	setp.lt.s32 	%p2176, %r13266, 1;
	@%p2176 bra 	$L__BB9_1494;
	mul.wide.s32 	%rd397, %r13265, 16;
	mul.wide.s32 	%rd398, %r934, 16;
	neg.s32 	%r13281, %r13266;
	mov.b32 	%r13280, 0;
	mov.u32 	%r13282, %r13280;
$L__BB9_1492:
	setp.ne.s32 	%p2177, %r13265, -1;
	@%p2177 bra 	$L__BB9_1498;
	mov.b32 	%r6296, 21352;
	st.u32 	[%rd1685], %r6296;
	mov.b16 	%rs1565, 0;
	bra.uni 	$L__BB9_1510;
$L__BB9_1494:
	setp.lt.s32 	%p2200, %r13268, 1;
	@%p2200 bra 	$L__BB9_1552;
	mul.wide.s32 	%rd399, %r13267, 16;
	mul.wide.s32 	%rd400, %r934, 16;
	shl.b32 	%r13290, %r13266, 2;
	neg.s32 	%r13288, %r13268;
	mov.b32 	%r13287, 0;
	mov.u32 	%r13291, %r13287;
$L__BB9_1496:
	setp.ne.s32 	%p2201, %r13267, -1;
	@%p2201 bra 	$L__BB9_1525;
	mov.b32 	%r6330, 21352;
	st.u32 	[%rd1685], %r6330;
	mov.b16 	%rs1566, 0;
	bra.uni 	$L__BB9_1537;
$L__BB9_1498:
	ld.shared.u64 	%rd4226, [m_Local_$_0];
	add.s64 	%rd401, %rd4226, %rd397;
	ld.u32 	%r966, [%rd401+12];
	setp.lt.s32 	%p2178, %r13282, %r966;
	@%p2178 bra 	$L__BB9_1509;
	ld.shared.u64 	%rd4227, [m_Local_$_1];
	atom.add.u64 	%rd4228, [%rd1], 48;
	add.s64 	%rd4229, %rd4228, 56;
	setp.lt.u64 	%p2179, %rd4229, %rd4227;
	shr.u64 	%rd402, %rd4228, 4;
	cvt.u32.u64 	%r13283, %rd402;
	setp.ne.s32 	%p2180, %r13283, -1;
	and.pred  	%p2181, %p2179, %p2180;
	@%p2181 bra 	$L__BB9_1501;
	mov.b32 	%r6287, 21106;
	st.u32 	[%rd1685], %r6287;
	mov.b32 	%r13283, -1;
	mov.pred 	%p6352, 0;
	bra.uni 	$L__BB9_1502;
$L__BB9_1501:
	ld.shared.u64 	%rd4230, [m_Local_$_0];
	shl.b64 	%rd4231, %rd402, 32;
	shr.s64 	%rd4232, %rd4231, 28;
	add.s64 	%rd4233, %rd4230, %rd4232;
	mov.b16 	%rs540, 0;
	st.u8 	[%rd4233], %rs540;
	st.u8 	[%rd4233+1], %rs540;
	mov.b32 	%r6281, 3608;
	st.u32 	[%rd4233+4], %r6281;
	mov.b16 	%rs541, 1;
	st.u8 	[%rd4233+3], %rs541;
	mov.b32 	%r6282, 48;
	st.u32 	[%rd4233+8], %r6282;
	mov.b32 	%r6283, -1;
	st.u32 	[%rd4233+16], %r6283;
	ld.shared.u64 	%rd4234, [m_Local_$_0];
	add.s64 	%rd4235, %rd4234, %rd4232;
	mov.b32 	%r6284, 0;
	st.u32 	[%rd4235+32], %r6284;
	ld.shared.u64 	%rd4236, [m_Local_$_0];
	add.s64 	%rd4237, %rd4236, %rd4232;
	st.u32 	[%rd4237+36], %r6284;
	ld.shared.u64 	%rd4238, [m_Local_$_0];
	add.s64 	%rd4239, %rd4238, %rd4232;
	st.u32 	[%rd4239+40], %r6284;
	ld.u32 	%r6285, [%rd1685];
	setp.eq.s32 	%p6352, %r6285, 0;
$L__BB9_1502:
	mov.b32 	%r13284, 0;
	not.pred 	%p2183, %p6352;
	@%p2183 bra 	$L__BB9_1508;
	setp.ne.s32 	%p2184, %r13283, -1;
	@%p2184 bra 	$L__BB9_1505;
	mov.b32 	%r6295, 21352;
	st.u32 	[%rd1685], %r6295;
	bra.uni 	$L__BB9_1508;
$L__BB9_1505:
	ld.shared.u64 	%rd4240, [m_Local_$_0];
	mul.wide.s32 	%rd403, %r13283, 16;
	add.s64 	%rd4241, %rd4240, %rd403;
	st.u32 	[%rd4241+40], %r966;
	ld.u32 	%r6290, [%rd1685];
	setp.ne.s32 	%p2185, %r6290, 0;
	@%p2185 bra 	$L__BB9_1508;
	ld.shared.u64 	%rd4242, [m_Local_$_0];
	add.s64 	%rd4243, %rd4242, %rd403;
	st.u32 	[%rd4243+36], %r13282;
	ld.u32 	%r6292, [%rd1685];
	setp.ne.s32 	%p2186, %r6292, 0;
	@%p2186 bra 	$L__BB9_1508;
	ld.shared.u64 	%rd4244, [m_Local_$_0];
	add.s64 	%rd4245, %rd4244, %rd403;
	st.u32 	[%rd4245+32], %r13265;
	ld.u32 	%r6293, [%rd1685];
	setp.eq.s32 	%p2187, %r6293, 0;
	selp.b32 	%r13284, %r13283, 0, %p2187;
$L__BB9_1508:
	st.u32 	[%rd1685], %r13284;
	mov.b16 	%rs1565, 0;
	bra.uni 	$L__BB9_1510;
$L__BB9_1509:
	cvt.u64.u32 	%rd4246, %r13280;
	add.s64 	%rd4247, %rd401, %rd4246;
	ld.u8 	%rs1565, [%rd4247+32];
$L__BB9_1510:
	setp.ne.s32 	%p2188, %r934, -1;
	@%p2188 bra 	$L__BB9_1512;
	mov.b32 	%r6313, 21352;
	st.u32 	[%rd1685], %r6313;
	bra.uni 	$L__BB9_1524;
$L__BB9_1512:
	ld.shared.u64 	%rd4248, [m_Local_$_0];
	add.s64 	%rd404, %rd4248, %rd398;
	ld.u32 	%r971, [%rd404+12];
	setp.lt.s32 	%p2189, %r13282, %r971;
	@%p2189 bra 	$L__BB9_1523;
	ld.shared.u64 	%rd4249, [m_Local_$_1];
	atom.add.u64 	%rd4250, [%rd1], 48;
	add.s64 	%rd4251, %rd4250, 56;
	setp.lt.u64 	%p2190, %rd4251, %rd4249;
	shr.u64 	%rd405, %rd4250, 4;
	cvt.u32.u64 	%r13285, %rd405;
	setp.ne.s32 	%p2191, %r13285, -1;
	and.pred  	%p2192, %p2190, %p2191;
	@%p2192 bra 	$L__BB9_1515;
	mov.b32 	%r6303, 21106;
	st.u32 	[%rd1685], %r6303;
	mov.b32 	%r13285, -1;
	mov.pred 	%p6353, 0;
	bra.uni 	$L__BB9_1516;
$L__BB9_1515:
	ld.shared.u64 	%rd4252, [m_Local_$_0];
	shl.b64 	%rd4253, %rd405, 32;
	shr.s64 	%rd4254, %rd4253, 28;
	add.s64 	%rd4255, %rd4252, %rd4254;
	mov.b16 	%rs544, 0;
	st.u8 	[%rd4255], %rs544;
	st.u8 	[%rd4255+1], %rs544;
	mov.b32 	%r6297, 3608;
	st.u32 	[%rd4255+4], %r6297;
	mov.b16 	%rs545, 1;
	st.u8 	[%rd4255+3], %rs545;
	mov.b32 	%r6298, 48;
	st.u32 	[%rd4255+8], %r6298;
	mov.b32 	%r6299, -1;
	st.u32 	[%rd4255+16], %r6299;
	ld.shared.u64 	%rd4256, [m_Local_$_0];
	add.s64 	%rd4257, %rd4256, %rd4254;
	mov.b32 	%r6300, 0;
	st.u32 	[%rd4257+32], %r6300;
	ld.shared.u64 	%rd4258, [m_Local_$_0];
	add.s64 	%rd4259, %rd4258, %rd4254;
	st.u32 	[%rd4259+36], %r6300;
	ld.shared.u64 	%rd4260, [m_Local_$_0];
	add.s64 	%rd4261, %rd4260, %rd4254;
	st.u32 	[%rd4261+40], %r6300;
	ld.u32 	%r6301, [%rd1685];
	setp.eq.s32 	%p6353, %r6301, 0;
$L__BB9_1516:
	mov.b32 	%r13286, 0;
	not.pred 	%p2194, %p6353;
	@%p2194 bra 	$L__BB9_1522;
	setp.ne.s32 	%p2195, %r13285, -1;
	@%p2195 bra 	$L__BB9_1519;
	mov.b32 	%r6311, 21352;
	st.u32 	[%rd1685], %r6311;
	bra.uni 	$L__BB9_1522;
$L__BB9_1519:
	ld.shared.u64 	%rd4262, [m_Local_$_0];
	mul.wide.s32 	%rd406, %r13285, 16;
	add.s64 	%rd4263, %rd4262, %rd406;
	st.u32 	[%rd4263+40], %r971;
	ld.u32 	%r6306, [%rd1685];
	setp.ne.s32 	%p2196, %r6306, 0;
	@%p2196 bra 	$L__BB9_1522;
	ld.shared.u64 	%rd4264, [m_Local_$_0];
	add.s64 	%rd4265, %rd4264, %rd406;
	st.u32 	[%rd4265+36], %r13282;
	ld.u32 	%r6308, [%rd1685];
	setp.ne.s32 	%p2197, %r6308, 0;
	@%p2197 bra 	$L__BB9_1522;
	ld.shared.u64 	%rd4266, [m_Local_$_0];
	add.s64 	%rd4267, %rd4266, %rd406;
	st.u32 	[%rd4267+32], %r934;
	ld.u32 	%r6309, [%rd1685];
	setp.eq.s32 	%p2198, %r6309, 0;
	selp.b32 	%r13286, %r13285, 0, %p2198;
$L__BB9_1522:
	st.u32 	[%rd1685], %r13286;
	bra.uni 	$L__BB9_1524;
$L__BB9_1523:
	cvt.u64.u32 	%rd4268, %r13280;
	add.s64 	%rd4269, %rd404, %rd4268;
	mov.b32 	%r6312, 0;
	st.u32 	[%rd4269+32], %r6312;
	st.u8 	[%rd4269+32], %rs1565;
$L__BB9_1524:
	add.s32 	%r13282, %r13282, 1;
	add.s32 	%r13281, %r13281, 1;
	setp.eq.s32 	%p2199, %r13281, 0;
	add.s32 	%r13280, %r13280, 4;
	@%p2199 bra 	$L__BB9_1494;
	bra.uni 	$L__BB9_1492;
$L__BB9_1525:
	ld.shared.u64 	%rd4270, [m_Local_$_0];
	add.s64 	%rd407, %rd4270, %rd399;
	ld.u32 	%r984, [%rd407+12];
	setp.lt.s32 	%p2202, %r13291, %r984;
	@%p2202 bra 	$L__BB9_1536;
	ld.shared.u64 	%rd4271, [m_Local_$_1];
	atom.add.u64 	%rd4272, [%rd1], 48;
	add.s64 	%rd4273, %rd4272, 56;
	setp.lt.u64 	%p2203, %rd4273, %rd4271;
	shr.u64 	%rd408, %rd4272, 4;
	cvt.u32.u64 	%r13292, %rd408;
	setp.ne.s32 	%p2204, %r13292, -1;
	and.pred  	%p2205, %p2203, %p2204;
	@%p2205 bra 	$L__BB9_1528;
	mov.b32 	%r6321, 21106;
	st.u32 	[%rd1685], %r6321;
	mov.b32 	%r13292, -1;
	mov.pred 	%p6354, 0;
	bra.uni 	$L__BB9_1529;
$L__BB9_1528:
	ld.shared.u64 	%rd4274, [m_Local_$_0];
	shl.b64 	%rd4275, %rd408, 32;
	shr.s64 	%rd4276, %rd4275, 28;
	add.s64 	%rd4277, %rd4274, %rd4276;
	mov.b16 	%rs546, 0;
	st.u8 	[%rd4277], %rs546;
	st.u8 	[%rd4277+1], %rs546;
	mov.b32 	%r6315, 3608;
	st.u32 	[%rd4277+4], %r6315;
	mov.b16 	%rs547, 1;
	st.u8 	[%rd4277+3], %rs547;
	mov.b32 	%r6316, 48;
	st.u32 	[%rd4277+8], %r6316;
	mov.b32 	%r6317, -1;
	st.u32 	[%rd4277+16], %r6317;
	ld.shared.u64 	%rd4278, [m_Local_$_0];
	add.s64 	%rd4279, %rd4278, %rd4276;
	mov.b32 	%r6318, 0;
	st.u32 	[%rd4279+32], %r6318;
	ld.shared.u64 	%rd4280, [m_Local_$_0];
	add.s64 	%rd4281, %rd4280, %rd4276;
	st.u32 	[%rd4281+36], %r6318;
	ld.shared.u64 	%rd4282, [m_Local_$_0];
	add.s64 	%rd4283, %rd4282, %rd4276;
	st.u32 	[%rd4283+40], %r6318;
	ld.u32 	%r6319, [%rd1685];
	setp.eq.s32 	%p6354, %r6319, 0;
$L__BB9_1529:
	mov.b32 	%r13293, 0;
	not.pred 	%p2207, %p6354;
	@%p2207 bra 	$L__BB9_1535;
	setp.ne.s32 	%p2208, %r13292, -1;
	@%p2208 bra 	$L__BB9_1532;
	mov.b32 	%r6329, 21352;
	st.u32 	[%rd1685], %r6329;
	bra.uni 	$L__BB9_1535;
$L__BB9_1532:
	ld.shared.u64 	%rd4284, [m_Local_$_0];
	mul.wide.s32 	%rd409, %r13292, 16;
	add.s64 	%rd4285, %rd4284, %rd409;
	st.u32 	[%rd4285+40], %r984;
	ld.u32 	%r6324, [%rd1685];
	setp.ne.s32 	%p2209, %r6324, 0;
	@%p2209 bra 	$L__BB9_1535;
	ld.shared.u64 	%rd4286, [m_Local_$_0];
	add.s64 	%rd4287, %rd4286, %rd409;
	st.u32 	[%rd4287+36], %r13291;
	ld.u32 	%r6326, [%rd1685];
	setp.ne.s32 	%p2210, %r6326, 0;
	@%p2210 bra 	$L__BB9_1535;
	ld.shared.u64 	%rd4288, [m_Local_$_0];
	add.s64 	%rd4289, %rd4288, %rd409;
	st.u32 	[%rd4289+32], %r13267;
	ld.u32 	%r6327, [%rd1685];
	setp.eq.s32 	%p2211, %r6327, 0;
	selp.b32 	%r13293, %r13292, 0, %p2211;
$L__BB9_1535:
	st.u32 	[%rd1685], %r13293;
	mov.b16 	%rs1566, 0;
	bra.uni 	$L__BB9_1537;
$L__BB9_1536:
	cvt.u64.u32 	%rd4290, %r13287;
	add.s64 	%rd4291, %rd407, %rd4290;
	ld.u8 	%rs1566, [%rd4291+32];
$L__BB9_1537:
	setp.ne.s32 	%p2212, %r934, -1;
	@%p2212 bra 	$L__BB9_1539;
	mov.b32 	%r6348, 21352;
	st.u32 	[%rd1685], %r6348;
	bra.uni 	$L__BB9_1551;
$L__BB9_1539:
	ld.shared.u64 	%rd4292, [m_Local_$_0];
	add.s64 	%rd410, %rd4292, %rd400;
	ld.u32 	%r6331, [%rd410+12];
	setp.gt.s32 	%p2213, %r13266, -1;
	setp.lt.s32 	%p2214, %r13266, %r6331;
	and.pred  	%p2215, %p2213, %p2214;
	@%p2215 bra 	$L__BB9_1550;
	ld.shared.u64 	%rd4295, [m_Local_$_1];
	atom.add.u64 	%rd4296, [%rd1], 48;
	add.s64 	%rd4297, %rd4296, 56;
	setp.lt.u64 	%p2216, %rd4297, %rd4295;
	shr.u64 	%rd411, %rd4296, 4;
	cvt.u32.u64 	%r13294, %rd411;
	setp.ne.s32 	%p2217, %r13294, -1;
	and.pred  	%p2218, %p2216, %p2217;
	@%p2218 bra 	$L__BB9_1542;
	mov.b32 	%r6339, 21106;
	st.u32 	[%rd1685], %r6339;
	mov.b32 	%r13294, -1;
	mov.pred 	%p6355, 0;
	bra.uni 	$L__BB9_1543;
$L__BB9_1542:
	ld.shared.u64 	%rd4298, [m_Local_$_0];
	shl.b64 	%rd4299, %rd411, 32;
	shr.s64 	%rd4300, %rd4299, 28;
	add.s64 	%rd4301, %rd4298, %rd4300;
	mov.b16 	%rs550, 0;
	st.u8 	[%rd4301], %rs550;
	st.u8 	[%rd4301+1], %rs550;
	mov.b32 	%r6333, 3608;
	st.u32 	[%rd4301+4], %r6333;
	mov.b16 	%rs551, 1;
	st.u8 	[%rd4301+3], %rs551;
	mov.b32 	%r6334, 48;
	st.u32 	[%rd4301+8], %r6334;
	mov.b32 	%r6335, -1;
	st.u32 	[%rd4301+16], %r6335;
	ld.shared.u64 	%rd4302, [m_Local_$_0];
	add.s64 	%rd4303, %rd4302, %rd4300;
	mov.b32 	%r6336, 0;
	st.u32 	[%rd4303+32], %r6336;
	ld.shared.u64 	%rd4304, [m_Local_$_0];
	add.s64 	%rd4305, %rd4304, %rd4300;
	st.u32 	[%rd4305+36], %r6336;
	ld.shared.u64 	%rd4306, [m_Local_$_0];
	add.s64 	%rd4307, %rd4306, %rd4300;
	st.u32 	[%rd4307+40], %r6336;
	ld.u32 	%r6337, [%rd1685];
	setp.eq.s32 	%p6355, %r6337, 0;
$L__BB9_1543:
	mov.b32 	%r13295, 0;
	not.pred 	%p2220, %p6355;
	@%p2220 bra 	$L__BB9_1549;
	setp.ne.s32 	%p2221, %r13294, -1;
	@%p2221 bra 	$L__BB9_1546;
	mov.b32 	%r6347, 21352;
	st.u32 	[%rd1685], %r6347;
	bra.uni 	$L__BB9_1549;
$L__BB9_1546:
	ld.shared.u64 	%rd4308, [m_Local_$_0];
	mul.wide.s32 	%rd412, %r13294, 16;
	add.s64 	%rd4309, %rd4308, %rd412;
	st.u32 	[%rd4309+40], %r6331;
	ld.u32 	%r6342, [%rd1685];
	setp.ne.s32 	%p2222, %r6342, 0;
	@%p2222 bra 	$L__BB9_1549;
	ld.shared.u64 	%rd4310, [m_Local_$_0];
	add.s64 	%rd4311, %rd4310, %rd412;
	st.u32 	[%rd4311+36], %r13266;
	ld.u32 	%r6344, [%rd1685];
	setp.ne.s32 	%p2223, %r6344, 0;
	@%p2223 bra 	$L__BB9_1549;
	ld.shared.u64 	%rd4312, [m_Local_$_0];
	add.s64 	%rd4313, %rd4312, %rd412;
	st.u32 	[%rd4313+32], %r934;
	ld.u32 	%r6345, [%rd1685];
	setp.eq.s32 	%p2224, %r6345, 0;
	selp.b32 	%r13295, %r13294, 0, %p2224;
$L__BB9_1549:
	st.u32 	[%rd1685], %r13295;
	bra.uni 	$L__BB9_1551;
$L__BB9_1550:
	cvt.u64.u32 	%rd4293, %r13290;
	add.s64 	%rd4294, %rd410, %rd4293;
	mov.b32 	%r6332, 0;
	st.u32 	[%rd4294+32], %r6332;
	st.u8 	[%rd4294+32], %rs1566;
$L__BB9_1551:
	add.s32 	%r13291, %r13291, 1;
	add.s32 	%r13290, %r13290, 4;
	add.s32 	%r13266, %r13266, 1;
	add.s32 	%r13288, %r13288, 1;
	setp.ne.s32 	%p2225, %r13288, 0;
	add.s32 	%r13287, %r13287, 4;
	@%p2225 bra 	$L__BB9_1496;
$L__BB9_1552:
	ld.shared.u64 	%rd4314, [m_Local_$_1];
	atom.add.u64 	%rd4315, [%rd1], 48;
	add.s64 	%rd4316, %rd4315, 56;
	setp.lt.u64 	%p2226, %rd4316, %rd4314;
	shr.u64 	%rd4317, %rd4315, 4;
	cvt.u32.u64 	%r6349, %rd4317;
	selp.b32 	%r999, %r6349, -1, %p2226;
	setp.ne.s32 	%p2227, %r999, -1;
	@%p2227 bra 	$L__BB9_1554;
	mov.b32 	%r6458, 21352;
	st.u32 	[%rd1685], %r6458;
	bra.uni 	$L__BB9_1629;
$L__BB9_1554:
	ld.shared.u64 	%rd4318, [m_Local_$_0];
	mul.wide.s32 	%rd413, %r999, 16;
	add.s64 	%rd4319, %rd4318, %rd413;
	mov.b16 	%rs552, 1;
	st.u8 	[%rd4319], %rs552;
	mov.b16 	%rs553, 0;
	st.u8 	[%rd4319+1], %rs553;
	mov.b32 	%r6350, 2905;
	st.u32 	[%rd4319+4], %r6350;
	st.u8 	[%rd4319+3], %rs552;
	mov.b32 	%r6351, 48;
	st.u32 	[%rd4319+8], %r6351;
	mov.b32 	%r6352, -1;
	st.u32 	[%rd4319+16], %r6352;
	ld.shared.u64 	%rd4320, [m_Local_$_0];
	mul.wide.s32 	%rd414, %r934, 16;
	add.s64 	%rd4321, %rd4320, %rd414;
	ld.u32 	%r1000, [%rd4321+12];
	shl.b32 	%r6353, %r1000, 2;
	add.s32 	%r6354, %r6353, 32;
	shr.s32 	%r6355, %r6354, 31;
	shr.u32 	%r6356, %r6355, 29;
	add.s32 	%r6357, %r6354, %r6356;
	and.b32  	%r6358, %r6357, -8;
	sub.s32 	%r6359, %r6354, %r6358;
	setp.eq.s32 	%p2228, %r6359, 0;
	sub.s32 	%r6360, %r6353, %r6359;
	add.s32 	%r6361, %r6360, 40;
	selp.b32 	%r1001, %r6354, %r6361, %p2228;
	ld.shared.u64 	%rd415, [m_Local_$_1];
	and.b32  	%r6362, %r1001, 12;
	setp.eq.s32 	%p2229, %r6362, 0;
	mov.u32 	%r13296, %r1001;
	@%p2229 bra 	$L__BB9_1556;
	shr.s32 	%r6363, %r1001, 31;
	shr.u32 	%r6364, %r6363, 28;
	add.s32 	%r6365, %r1001, %r6364;
	and.b32  	%r6366, %r6365, -16;
	add.s32 	%r13296, %r6366, 16;
$L__BB9_1556:
	cvt.s64.s32 	%rd4322, %r13296;
	atom.add.u64 	%rd4323, [%rd1], %rd4322;
	cvt.s64.s32 	%rd4324, %r1001;
	add.s64 	%rd4325, %rd4324, %rd4323;
	add.s64 	%rd4326, %rd4325, 8;
	setp.lt.u64 	%p2230, %rd4326, %rd415;
	shr.u64 	%rd4327, %rd4323, 4;
	cvt.u32.u64 	%r6367, %rd4327;
	selp.b32 	%r1004, %r6367, -1, %p2230;
	setp.ne.s32 	%p2231, %r1004, -1;
	@%p2231 bra 	$L__BB9_1558;
	mov.b32 	%r6422, 21352;
	st.u32 	[%rd1685], %r6422;
	bra.uni 	$L__BB9_1597;
$L__BB9_1558:
	ld.shared.u64 	%rd4328, [m_Local_$_0];
	mul.wide.s32 	%rd416, %r1004, 16;
	add.s64 	%rd4329, %rd4328, %rd416;
	mov.b16 	%rs554, 0;
	st.u8 	[%rd4329], %rs554;
	st.u8 	[%rd4329+1], %rs554;
	mov.b32 	%r6368, 4335;
	st.u32 	[%rd4329+4], %r6368;
	mov.b16 	%rs555, 1;
	st.u8 	[%rd4329+3], %rs555;
	st.u32 	[%rd4329+8], %r1001;
	st.u32 	[%rd4329+12], %r1000;
	setp.lt.s32 	%p2232, %r1000, 1;
	@%p2232 bra 	$L__BB9_1597;
	setp.eq.s32 	%p2233, %r1000, 1;
	mov.b32 	%r1024, 0;
	@%p2233 bra 	$L__BB9_1585;
	and.b32  	%r1024, %r1000, 2147483646;
	neg.s32 	%r13298, %r1024;
	mov.b32 	%r13297, 0;
	mov.u32 	%r13299, %r13297;
$L__BB9_1561:
	add.s32 	%r1010, %r13299, 1;
	ld.shared.u64 	%rd4330, [m_Local_$_0];
	add.s64 	%rd417, %rd4330, %rd416;
	ld.u32 	%r1011, [%rd417+12];
	setp.lt.s32 	%p2234, %r13299, %r1011;
	@%p2234 bra 	$L__BB9_1572;
	ld.shared.u64 	%rd4331, [m_Local_$_1];
	atom.add.u64 	%rd4332, [%rd1], 48;
	add.s64 	%rd4333, %rd4332, 56;
	setp.lt.u64 	%p2235, %rd4333, %rd4331;
	shr.u64 	%rd418, %rd4332, 4;
	cvt.u32.u64 	%r13300, %rd418;
	setp.ne.s32 	%p2236, %r13300, -1;
	and.pred  	%p2237, %p2235, %p2236;
	@%p2237 bra 	$L__BB9_1564;
	mov.b32 	%r6377, 21106;
	st.u32 	[%rd1685], %r6377;
	mov.b32 	%r13300, -1;
	mov.pred 	%p6356, 0;
	bra.uni 	$L__BB9_1565;
$L__BB9_1564:
	ld.shared.u64 	%rd4334, [m_Local_$_0];
	shl.b64 	%rd4335, %rd418, 32;
	shr.s64 	%rd4336, %rd4335, 28;
	add.s64 	%rd4337, %rd4334, %rd4336;
	mov.b16 	%rs556, 0;
	st.u8 	[%rd4337], %rs556;
	st.u8 	[%rd4337+1], %rs556;
	mov.b32 	%r6371, 3608;
	st.u32 	[%rd4337+4], %r6371;
	mov.b16 	%rs557, 1;
	st.u8 	[%rd4337+3], %rs557;
	mov.b32 	%r6372, 48;
	st.u32 	[%rd4337+8], %r6372;
	mov.b32 	%r6373, -1;
	st.u32 	[%rd4337+16], %r6373;
	ld.shared.u64 	%rd4338, [m_Local_$_0];
	add.s64 	%rd4339, %rd4338, %rd4336;
	mov.b32 	%r6374, 0;
	st.u32 	[%rd4339+32], %r6374;
	ld.shared.u64 	%rd4340, [m_Local_$_0];
	add.s64 	%rd4341, %rd4340, %rd4336;
	st.u32 	[%rd4341+36], %r6374;
	ld.shared.u64 	%rd4342, [m_Local_$_0];
	add.s64 	%rd4343, %rd4342, %rd4336;
	st.u32 	[%rd4343+40], %r6374;
	ld.u32 	%r6375, [%rd1685];
	setp.eq.s32 	%p6356, %r6375, 0;
$L__BB9_1565:
	mov.b32 	%r13301, 0;
	not.pred 	%p2239, %p6356;
	@%p2239 bra 	$L__BB9_1571;
	setp.ne.s32 	%p2240, %r13300, -1;
	@%p2240 bra 	$L__BB9_1568;
	mov.b32 	%r6385, 21352;
	st.u32 	[%rd1685], %r6385;
	bra.uni 	$L__BB9_1571;
$L__BB9_1568:
	ld.shared.u64 	%rd4344, [m_Local_$_0];
	mul.wide.s32 	%rd419, %r13300, 16;
	add.s64 	%rd4345, %rd4344, %rd419;
	st.u32 	[%rd4345+40], %r1011;
	ld.u32 	%r6380, [%rd1685];
	setp.ne.s32 	%p2241, %r6380, 0;
	@%p2241 bra 	$L__BB9_1571;
	ld.shared.u64 	%rd4346, [m_Local_$_0];
	add.s64 	%rd4347, %rd4346, %rd419;
	st.u32 	[%rd4347+36], %r13299;
	ld.u32 	%r6382, [%rd1685];
	setp.ne.s32 	%p2242, %r6382, 0;
	@%p2242 bra 	$L__BB9_1571;
	ld.shared.u64 	%rd4348, [m_Local_$_0];
	add.s64 	%rd4349, %rd4348, %rd419;
	st.u32 	[%rd4349+32], %r1004;
	ld.u32 	%r6383, [%rd1685];
	setp.eq.s32 	%p2243, %r6383, 0;
	selp.b32 	%r13301, %r13300, 0, %p2243;
$L__BB9_1571:
	st.u32 	[%rd1685], %r13301;
	bra.uni 	$L__BB9_1573;
$L__BB9_1572:
	cvt.u64.u32 	%rd4350, %r13297;
	add.s64 	%rd4351, %rd417, %rd4350;
	mov.b32 	%r6386, 0;
	st.u32 	[%rd4351+32], %r6386;
	mov.b16 	%rs558, 0;
	st.u8 	[%rd4351+32], %rs558;
$L__BB9_1573:
	ld.shared.u64 	%rd4352, [m_Local_$_0];
	add.s64 	%rd420, %rd4352, %rd416;
	ld.u32 	%r1016, [%rd420+12];
	setp.lt.s32 	%p2244, %r1010, %r1016;
	@%p2244 bra 	$L__BB9_1583;
	ld.shared.u64 	%rd4353, [m_Local_$_1];
	atom.add.u64 	%rd4354, [%rd1], 48;
	add.s64 	%rd4355, %rd4354, 56;
	setp.ge.u64 	%p2245, %rd4355, %rd4353;
	shr.u64 	%rd421, %rd4354, 4;
	cvt.u32.u64 	%r13302, %rd421;
	setp.eq.s32 	%p2246, %r13302, -1;
	or.pred  	%p2247, %p2245, %p2246;
	@%p2247 bra 	$L__BB9_1576;
	ld.shared.u64 	%rd4356, [m_Local_$_0];
	shl.b64 	%rd4357, %rd421, 32;
	shr.s64 	%rd4358, %rd4357, 28;
	add.s64 	%rd4359, %rd4356, %rd4358;
	mov.b16 	%rs559, 0;
	st.u8 	[%rd4359], %rs559;
	st.u8 	[%rd4359+1], %rs559;
	mov.b32 	%r6387, 3608;
	st.u32 	[%rd4359+4], %r6387;
	mov.b16 	%rs560, 1;
	st.u8 	[%rd4359+3], %rs560;
	mov.b32 	%r6388, 48;
	st.u32 	[%rd4359+8], %r6388;
	mov.b32 	%r6389, -1;
	st.u32 	[%rd4359+16], %r6389;
	ld.shared.u64 	%rd4360, [m_Local_$_0];
	add.s64 	%rd4361, %rd4360, %rd4358;
	mov.b32 	%r6390, 0;
	st.u32 	[%rd4361+32], %r6390;
	ld.shared.u64 	%rd4362, [m_Local_$_0];
	add.s64 	%rd4363, %rd4362, %rd4358;
	st.u32 	[%rd4363+36], %r6390;
	ld.shared.u64 	%rd4364, [m_Local_$_0];
	add.s64 	%rd4365, %rd4364, %rd4358;
	st.u32 	[%rd4365+40], %r6390;
	ld.u32 	%r6391, [%rd1685];
	setp.eq.s32 	%p6357, %r6391, 0;
	bra.uni 	$L__BB9_1577;
$L__BB9_1576:
	mov.b32 	%r6393, 21106;
	st.u32 	[%rd1685], %r6393;
	mov.b32 	%r13302, -1;
	mov.pred 	%p6357, 0;
$L__BB9_1577:
	mov.b32 	%r13303, 0;
	not.pred 	%p2249, %p6357;
	@%p2249 bra 	$L__BB9_1582;
	setp.eq.s32 	%p2250, %r13302, -1;
	@%p2250 bra 	$L__BB9_6388;
	ld.shared.u64 	%rd4366, [m_Local_$_0];
	mul.wide.s32 	%rd422, %r13302, 16;
	add.s64 	%rd4367, %rd4366, %rd422;
	st.u32 	[%rd4367+40], %r1016;
	ld.u32 	%r6396, [%rd1685];
	setp.eq.s32 	%p2251, %r6396, 0;
	@%p2251 bra 	$L__BB9_1580;
	bra.uni 	$L__BB9_1582;
$L__BB9_1580:
	ld.shared.u64 	%rd4368, [m_Local_$_0];
	add.s64 	%rd4369, %rd4368, %rd422;
	st.u32 	[%rd4369+36], %r1010;
	ld.u32 	%r6398, [%rd1685];
	setp.ne.s32 	%p2252, %r6398, 0;
	@%p2252 bra 	$L__BB9_1582;
	ld.shared.u64 	%rd4370, [m_Local_$_0];
	add.s64 	%rd4371, %rd4370, %rd422;
	st.u32 	[%rd4371+32], %r1004;
	ld.u32 	%r6399, [%rd1685];
	setp.eq.s32 	%p2253, %r6399, 0;
	selp.b32 	%r13303, %r13302, 0, %p2253;
$L__BB9_1582:
	st.u32 	[%rd1685], %r13303;
	bra.uni 	$L__BB9_1584;
$L__BB9_1583:
	add.s32 	%r6402, %r13297, 4;
	cvt.u64.u32 	%rd4372, %r6402;
	add.s64 	%rd4373, %rd420, %rd4372;
	mov.b32 	%r6403, 0;
	st.u32 	[%rd4373+32], %r6403;
	mov.b16 	%rs561, 0;
	st.u8 	[%rd4373+32], %rs561;
$L__BB9_1584:
	add.s32 	%r13299, %r13299, 2;
	add.s32 	%r13298, %r13298, 2;
	add.s32 	%r13297, %r13297, 8;
	setp.ne.s32 	%p2254, %r13298, 0;
	@%p2254 bra 	$L__BB9_1561;
$L__BB9_1585:
	and.b32  	%r6404, %r1000, 1;
	setp.eq.b32 	%p2255, %r6404, 1;
	not.pred 	%p2256, %p2255;
	@%p2256 bra 	$L__BB9_1597;
	ld.shared.u64 	%rd4374, [m_Local_$_0];
	add.s64 	%rd423, %rd4374, %rd416;
	ld.u32 	%r1025, [%rd423+12];
	setp.lt.s32 	%p2257, %r1024, %r1025;
	@%p2257 bra 	$L__BB9_1596;
	ld.shared.u64 	%rd4375, [m_Local_$_1];
	atom.add.u64 	%rd4376, [%rd1], 48;
	add.s64 	%rd4377, %rd4376, 56;
	setp.ge.u64 	%p2258, %rd4377, %rd4375;
	shr.u64 	%rd424, %rd4376, 4;
	cvt.u32.u64 	%r13305, %rd424;
	setp.eq.s32 	%p2259, %r13305, -1;
	or.pred  	%p2260, %p2258, %p2259;
	@%p2260 bra 	$L__BB9_1589;
	ld.shared.u64 	%rd4378, [m_Local_$_0];
	shl.b64 	%rd4379, %rd424, 32;
	shr.s64 	%rd4380, %rd4379, 28;
	add.s64 	%rd4381, %rd4378, %rd4380;
	mov.b16 	%rs562, 0;
	st.u8 	[%rd4381], %rs562;
	st.u8 	[%rd4381+1], %rs562;
	mov.b32 	%r6405, 3608;
	st.u32 	[%rd4381+4], %r6405;
	mov.b16 	%rs563, 1;
	st.u8 	[%rd4381+3], %rs563;
	mov.b32 	%r6406, 48;
	st.u32 	[%rd4381+8], %r6406;
	mov.b32 	%r6407, -1;
	st.u32 	[%rd4381+16], %r6407;
	ld.shared.u64 	%rd4382, [m_Local_$_0];
	add.s64 	%rd4383, %rd4382, %rd4380;
	mov.b32 	%r6408, 0;
	st.u32 	[%rd4383+32], %r6408;
	ld.shared.u64 	%rd4384, [m_Local_$_0];
	add.s64 	%rd4385, %rd4384, %rd4380;
	st.u32 	[%rd4385+36], %r6408;
	ld.shared.u64 	%rd4386, [m_Local_$_0];
	add.s64 	%rd4387, %rd4386, %rd4380;
	st.u32 	[%rd4387+40], %r6408;
	ld.u32 	%r6409, [%rd1685];
	setp.eq.s32 	%p6358, %r6409, 0;
	bra.uni 	$L__BB9_1590;
$L__BB9_1589:
	mov.b32 	%r6411, 21106;
	st.u32 	[%rd1685], %r6411;
	mov.b32 	%r13305, -1;
	mov.pred 	%p6358, 0;
$L__BB9_1590:
	mov.b32 	%r13306, 0;
	not.pred 	%p2262, %p6358;
	@%p2262 bra 	$L__BB9_1595;
	setp.eq.s32 	%p2263, %r13305, -1;
	@%p2263 bra 	$L__BB9_6389;
	ld.shared.u64 	%rd4388, [m_Local_$_0];
	mul.wide.s32 	%rd425, %r13305, 16;
	add.s64 	%rd4389, %rd4388, %rd425;
	st.u32 	[%rd4389+40], %r1025;
	ld.u32 	%r6414, [%rd1685];
	setp.eq.s32 	%p2264, %r6414, 0;
	@%p2264 bra 	$L__BB9_1593;
	bra.uni 	$L__BB9_1595;
$L__BB9_1593:
	ld.shared.u64 	%rd4390, [m_Local_$_0];
	add.s64 	%rd4391, %rd4390, %rd425;
	st.u32 	[%rd4391+36], %r1024;
	ld.u32 	%r6416, [%rd1685];
	setp.ne.s32 	%p2265, %r6416, 0;
	@%p2265 bra 	$L__BB9_1595;
	ld.shared.u64 	%rd4392, [m_Local_$_0];
	add.s64 	%rd4393, %rd4392, %rd425;
	st.u32 	[%rd4393+32], %r1004;
	ld.u32 	%r6417, [%rd1685];
	setp.eq.s32 	%p2266, %r6417, 0;
	selp.b32 	%r13306, %r13305, 0, %p2266;
$L__BB9_1595:
	st.u32 	[%rd1685], %r13306;
	bra.uni 	$L__BB9_1597;
$L__BB9_1596:
	shl.b32 	%r6420, %r1024, 2;
	cvt.u64.u32 	%rd4394, %r6420;
	add.s64 	%rd4395, %rd423, %rd4394;
	mov.b32 	%r6421, 0;
	st.u32 	[%rd4395+32], %r6421;
	mov.b16 	%rs564, 0;
	st.u8 	[%rd4395+32], %rs564;
$L__BB9_1597:
	setp.lt.s32 	%p2267, %r1000, 1;
	@%p2267 bra 	$L__BB9_1628;
	mul.wide.s32 	%rd426, %r1004, 16;
	neg.s32 	%r13308, %r1000;
	mov.b32 	%r13307, 0;
	mov.u32 	%r13309, %r13307;
$L__BB9_1599:
	setp.ne.s32 	%p2268, %r934, -1;
	@%p2268 bra 	$L__BB9_1601;
	mov.b32 	%r6439, 21352;
	st.u32 	[%rd1685], %r6439;
	mov.b16 	%rs1567, 0;
	bra.uni 	$L__BB9_1613;
$L__BB9_1601:
	ld.shared.u64 	%rd4396, [m_Local_$_0];
	add.s64 	%rd427, %rd4396, %rd414;
	ld.u32 	%r1034, [%rd427+12];
	setp.lt.s32 	%p2269, %r13309, %r1034;
	@%p2269 bra 	$L__BB9_1612;
	ld.shared.u64 	%rd4397, [m_Local_$_1];
	atom.add.u64 	%rd4398, [%rd1], 48;
	add.s64 	%rd4399, %rd4398, 56;
	setp.lt.u64 	%p2270, %rd4399, %rd4397;
	shr.u64 	%rd428, %rd4398, 4;
	cvt.u32.u64 	%r13310, %rd428;
	setp.ne.s32 	%p2271, %r13310, -1;
	and.pred  	%p2272, %p2270, %p2271;
	@%p2272 bra 	$L__BB9_1604;
	mov.b32 	%r6430, 21106;
	st.u32 	[%rd1685], %r6430;
	mov.b32 	%r13310, -1;
	mov.pred 	%p6359, 0;
	bra.uni 	$L__BB9_1605;
$L__BB9_1604:
	ld.shared.u64 	%rd4400, [m_Local_$_0];
	shl.b64 	%rd4401, %rd428, 32;
	shr.s64 	%rd4402, %rd4401, 28;
	add.s64 	%rd4403, %rd4400, %rd4402;
	mov.b16 	%rs565, 0;
	st.u8 	[%rd4403], %rs565;
	st.u8 	[%rd4403+1], %rs565;
	mov.b32 	%r6424, 3608;
	st.u32 	[%rd4403+4], %r6424;
	mov.b16 	%rs566, 1;
	st.u8 	[%rd4403+3], %rs566;
	mov.b32 	%r6425, 48;
	st.u32 	[%rd4403+8], %r6425;
	mov.b32 	%r6426, -1;
	st.u32 	[%rd4403+16], %r6426;
	ld.shared.u64 	%rd4404, [m_Local_$_0];
	add.s64 	%rd4405, %rd4404, %rd4402;
	mov.b32 	%r6427, 0;
	st.u32 	[%rd4405+32], %r6427;
	ld.shared.u64 	%rd4406, [m_Local_$_0];
	add.s64 	%rd4407, %rd4406, %rd4402;
	st.u32 	[%rd4407+36], %r6427;
	ld.shared.u64 	%rd4408, [m_Local_$_0];
	add.s64 	%rd4409, %rd4408, %rd4402;
	st.u32 	[%rd4409+40], %r6427;
	ld.u32 	%r6428, [%rd1685];
	setp.eq.s32 	%p6359, %r6428, 0;
$L__BB9_1605:
	mov.b32 	%r13311, 0;
	not.pred 	%p2274, %p6359;
	@%p2274 bra 	$L__BB9_1611;
	setp.ne.s32 	%p2275, %r13310, -1;
	@%p2275 bra 	$L__BB9_1608;
	mov.b32 	%r6438, 21352;
	st.u32 	[%rd1685], %r6438;
	bra.uni 	$L__BB9_1611;
$L__BB9_1608:
	ld.shared.u64 	%rd4410, [m_Local_$_0];
	mul.wide.s32 	%rd429, %r13310, 16;
	add.s64 	%rd4411, %rd4410, %rd429;
	st.u32 	[%rd4411+40], %r1034;
	ld.u32 	%r6433, [%rd1685];
	setp.ne.s32 	%p2276, %r6433, 0;
	@%p2276 bra 	$L__BB9_1611;
	ld.shared.u64 	%rd4412, [m_Local_$_0];
	add.s64 	%rd4413, %rd4412, %rd429;
	st.u32 	[%rd4413+36], %r13309;
	ld.u32 	%r6435, [%rd1685];
	setp.ne.s32 	%p2277, %r6435, 0;
	@%p2277 bra 	$L__BB9_1611;
	ld.shared.u64 	%rd4414, [m_Local_$_0];
	add.s64 	%rd4415, %rd4414, %rd429;
	st.u32 	[%rd4415+32], %r934;
	ld.u32 	%r6436, [%rd1685];
	setp.eq.s32 	%p2278, %r6436, 0;
	selp.b32 	%r13311, %r13310, 0, %p2278;
$L__BB9_1611:
	st.u32 	[%rd1685], %r13311;
	mov.b16 	%rs1567, 0;
	bra.uni 	$L__BB9_1613;
$L__BB9_1612:
	cvt.u64.u32 	%rd4416, %r13307;
	add.s64 	%rd4417, %rd427, %rd4416;
	ld.u8 	%rs1567, [%rd4417+32];
$L__BB9_1613:
	setp.ne.s32 	%p2279, %r1004, -1;
	@%p2279 bra 	$L__BB9_1615;
	mov.b32 	%r6456, 21352;
	st.u32 	[%rd1685], %r6456;
	bra.uni 	$L__BB9_1627;
$L__BB9_1615:
	ld.shared.u64 	%rd4418, [m_Local_$_0];
	add.s64 	%rd430, %rd4418, %rd426;
	ld.u32 	%r1039, [%rd430+12];
	setp.lt.s32 	%p2280, %r13309, %r1039;
	@%p2280 bra 	$L__BB9_1626;
	ld.shared.u64 	%rd4419, [m_Local_$_1];
	atom.add.u64 	%rd4420, [%rd1], 48;
	add.s64 	%rd4421, %rd4420, 56;
	setp.lt.u64 	%p2281, %rd4421, %rd4419;
	shr.u64 	%rd431, %rd4420, 4;
	cvt.u32.u64 	%r13312, %rd431;
	setp.ne.s32 	%p2282, %r13312, -1;
	and.pred  	%p2283, %p2281, %p2282;
	@%p2283 bra 	$L__BB9_1618;
	mov.b32 	%r6446, 21106;
	st.u32 	[%rd1685], %r6446;
	mov.b32 	%r13312, -1;
	mov.pred 	%p6360, 0;
	bra.uni 	$L__BB9_1619;
$L__BB9_1618:
	ld.shared.u64 	%rd4422, [m_Local_$_0];
	shl.b64 	%rd4423, %rd431, 32;
	shr.s64 	%rd4424, %rd4423, 28;
	add.s64 	%rd4425, %rd4422, %rd4424;
	mov.b16 	%rs569, 0;
	st.u8 	[%rd4425], %rs569;
	st.u8 	[%rd4425+1], %rs569;
	mov.b32 	%r6440, 3608;
	st.u32 	[%rd4425+4], %r6440;
	mov.b16 	%rs570, 1;
	st.u8 	[%rd4425+3], %rs570;
	mov.b32 	%r6441, 48;
	st.u32 	[%rd4425+8], %r6441;
	mov.b32 	%r6442, -1;
	st.u32 	[%rd4425+16], %r6442;
	ld.shared.u64 	%rd4426, [m_Local_$_0];
	add.s64 	%rd4427, %rd4426, %rd4424;
	mov.b32 	%r6443, 0;
	st.u32 	[%rd4427+32], %r6443;
	ld.shared.u64 	%rd4428, [m_Local_$_0];
	add.s64 	%rd4429, %rd4428, %rd4424;
	st.u32 	[%rd4429+36], %r6443;
	ld.shared.u64 	%rd4430, [m_Local_$_0];
	add.s64 	%rd4431, %rd4430, %rd4424;
	st.u32 	[%rd4431+40], %r6443;
	ld.u32 	%r6444, [%rd1685];
	setp.eq.s32 	%p6360, %r6444, 0;
$L__BB9_1619:
	mov.b32 	%r13313, 0;
	not.pred 	%p2285, %p6360;
	@%p2285 bra 	$L__BB9_1625;
	setp.ne.s32 	%p2286, %r13312, -1;
	@%p2286 bra 	$L__BB9_1622;
	mov.b32 	%r6454, 21352;
	st.u32 	[%rd1685], %r6454;
	bra.uni 	$L__BB9_1625;
$L__BB9_1622:
	ld.shared.u64 	%rd4432, [m_Local_$_0];
	mul.wide.s32 	%rd432, %r13312, 16;
	add.s64 	%rd4433, %rd4432, %rd432;
	st.u32 	[%rd4433+40], %r1039;
	ld.u32 	%r6449, [%rd1685];
	setp.ne.s32 	%p2287, %r6449, 0;
	@%p2287 bra 	$L__BB9_1625;
	ld.shared.u64 	%rd4434, [m_Local_$_0];
	add.s64 	%rd4435, %rd4434, %rd432;
	st.u32 	[%rd4435+36], %r13309;
	ld.u32 	%r6451, [%rd1685];
	setp.ne.s32 	%p2288, %r6451, 0;
	@%p2288 bra 	$L__BB9_1625;
	ld.shared.u64 	%rd4436, [m_Local_$_0];
	add.s64 	%rd4437, %rd4436, %rd432;
	st.u32 	[%rd4437+32], %r1004;
	ld.u32 	%r6452, [%rd1685];
	setp.eq.s32 	%p2289, %r6452, 0;
	selp.b32 	%r13313, %r13312, 0, %p2289;
$L__BB9_1625:
	st.u32 	[%rd1685], %r13313;
	bra.uni 	$L__BB9_1627;
$L__BB9_1626:
	cvt.u64.u32 	%rd4438, %r13307;
	add.s64 	%rd4439, %rd430, %rd4438;
	mov.b32 	%r6455, 0;
	st.u32 	[%rd4439+32], %r6455;
	st.u8 	[%rd4439+32], %rs1567;
$L__BB9_1627:
	add.s32 	%r13309, %r13309, 1;
	add.s32 	%r13308, %r13308, 1;
	setp.ne.s32 	%p2290, %r13308, 0;
	add.s32 	%r13307, %r13307, 4;
	@%p2290 bra 	$L__BB9_1599;
$L__BB9_1628:
	ld.shared.u64 	%rd4440, [m_Local_$_0];
	add.s64 	%rd4441, %rd4440, %rd413;
	st.u32 	[%rd4441+32], %r1004;
	ld.shared.u64 	%rd4442, [m_Local_$_0];
	add.s64 	%rd4443, %rd4442, %rd413;
	st.u32 	[%rd4443+40], %r1000;
	ld.shared.u64 	%rd4444, [m_Local_$_0];
	add.s64 	%rd4445, %rd4444, %rd413;
	mov.b32 	%r6457, 0;
	st.u32 	[%rd4445+48], %r6457;
$L__BB9_1629:
	ld.shared.u64 	%rd4446, [m_Local_$_1];
	atom.add.u64 	%rd4447, [%rd1], 48;
	add.s64 	%rd4448, %rd4447, 56;
	setp.lt.u64 	%p2291, %rd4448, %rd4446;
	shr.u64 	%rd433, %rd4447, 4;
	cvt.u32.u64 	%r13317, %rd433;
	setp.ne.s32 	%p2292, %r13317, -1;
	and.pred  	%p2293, %p2291, %p2292;
	@%p2293 bra 	$L__BB9_1631;
	mov.b32 	%r13245, 21352;
	st.u32 	[%rd1685], %r13245;
	mov.b32 	%r13317, -1;
	bra.uni 	$L__BB9_1635;
$L__BB9_1631:
	setp.ne.s32 	%p2294, %r999, -1;
	ld.shared.u64 	%rd4449, [m_Local_$_0];
	shl.b64 	%rd4450, %rd433, 32;
	shr.s64 	%rd434, %rd4450, 28;
	add.s64 	%rd4451, %rd4449, %rd434;
	mov.b16 	%rs571, 0;
	st.u8 	[%rd4451], %rs571;
	st.u8 	[%rd4451+1], %rs571;
	mov.b32 	%r6459, 16901;
	st.u32 	[%rd4451+4], %r6459;
	mov.b16 	%rs572, 1;
	st.u8 	[%rd4451+3], %rs572;
	mov.b32 	%r6460, 44;
	st.u32 	[%rd4451+8], %r6460;
	mov.b32 	%r6461, -1;
	st.u32 	[%rd4451+16], %r6461;
	@%p2294 bra 	$L__BB9_1633;
	mov.b32 	%r6463, 21352;
	st.u32 	[%rd1685], %r6463;
	mov.b32 	%r13314, 0;
	ld.shared.u64 	%rd12016, [m_Local_$_0];
	mov.u32 	%r13315, %r13314;
	bra.uni 	$L__BB9_1634;
$L__BB9_1633:
	ld.shared.u64 	%rd12016, [m_Local_$_0];
	mul.wide.s32 	%rd4452, %r999, 16;
	add.s64 	%rd4453, %rd12016, %rd4452;
	ld.u32 	%r13314, [%rd4453+32];
	ld.u32 	%r13315, [%rd4453+40];
$L__BB9_1634:
	add.s64 	%rd4454, %rd12016, %rd434;
	st.u32 	[%rd4454+32], %r13314;
	ld.shared.u64 	%rd4455, [m_Local_$_0];
	add.s64 	%rd4456, %rd4455, %rd434;
	st.u32 	[%rd4456+40], %r13315;
	ld.u32 	%r13245, [%rd1685];
$L__BB9_1635:
	setp.ne.s32 	%p2295, %r13245, 0;
	@%p2295 bra 	$L__BB9_4861;
	setp.ne.s32 	%p2296, %r13317, -1;
	@%p2296 bra 	$L__BB9_1638;
	mov.b32 	%r10838, -2;
	st.u32 	[%rd1685], %r10838;
	mov.b32 	%r14121, -1;
	bra.uni 	$L__BB9_4783;
$L__BB9_1638:
	ld.shared.u64 	%rd4457, [m_Local_$_0];
	mul.wide.s32 	%rd438, %r13317, 16;
	add.s64 	%rd439, %rd4457, %rd438;
	ld.u32 	%r6468, [%rd439+4];
	mov.b32 	%r14121, -1;
	setp.eq.s32 	%p2297, %r6468, 16901;
	@%p2297 bra 	$L__BB9_4706;
	setp.ne.s32 	%p2298, %r6468, 1;
	@%p2298 bra 	$L__BB9_4783;
	ld.shared.u64 	%rd4590, [m_Local_$_1];
	atom.add.u64 	%rd4591, [%rd1], 48;
	add.s64 	%rd4592, %rd4591, 56;
	setp.lt.u64 	%p2364, %rd4592, %rd4590;
	shr.u64 	%rd440, %rd4591, 4;
	cvt.u32.u64 	%r13319, %rd440;
	setp.ne.s32 	%p2365, %r13319, -1;
	and.pred  	%p2366, %p2364, %p2365;
	@%p2366 bra 	$L__BB9_1642;
	mov.b32 	%r6591, 21352;
	st.u32 	[%rd1685], %r6591;
	mov.b32 	%r13319, -1;
	mov.pred 	%p6361, 0;
	bra.uni 	$L__BB9_1646;
$L__BB9_1642:
	ld.shared.u64 	%rd4593, [m_Local_$_0];
	shl.b64 	%rd4594, %rd440, 32;
	shr.s64 	%rd441, %rd4594, 28;
	add.s64 	%rd4595, %rd4593, %rd441;
	mov.b16 	%rs592, 1;
	st.u8 	[%rd4595], %rs592;
	mov.b16 	%rs593, 0;
	st.u8 	[%rd4595+1], %rs593;
	mov.b32 	%r6580, 2905;
	st.u32 	[%rd4595+4], %r6580;
	st.u8 	[%rd4595+3], %rs592;
	mov.b32 	%r6581, 48;
	st.u32 	[%rd4595+8], %r6581;
	mov.b32 	%r6582, -1;
	st.u32 	[%rd4595+16], %r6582;
	ld.shared.u64 	%rd4596, [m_Local_$_1];
	atom.add.u64 	%rd4597, [%rd1], 32;
	add.s64 	%rd4598, %rd4597, 40;
	setp.lt.u64 	%p2367, %rd4598, %rd4596;
	shr.u64 	%rd442, %rd4597, 4;
	cvt.u32.u64 	%r13318, %rd442;
	setp.ne.s32 	%p2368, %r13318, -1;
	and.pred  	%p2369, %p2367, %p2368;
	@%p2369 bra 	$L__BB9_1644;
	mov.b32 	%r6587, 21352;
	st.u32 	[%rd1685], %r6587;
	mov.b32 	%r13318, -1;
	bra.uni 	$L__BB9_1645;
$L__BB9_1644:
	ld.shared.u64 	%rd4599, [m_Local_$_0];
	shl.b64 	%rd4600, %rd442, 32;
	shr.s64 	%rd4601, %rd4600, 28;
	add.s64 	%rd4602, %rd4599, %rd4601;
	mov.b16 	%rs594, 0;
	st.u8 	[%rd4602], %rs594;
	st.u8 	[%rd4602+1], %rs594;
	mov.b32 	%r6583, 4335;
	st.u32 	[%rd4602+4], %r6583;
	mov.b16 	%rs595, 1;
	st.u8 	[%rd4602+3], %rs595;
	mov.b32 	%r6584, 32;
	st.u32 	[%rd4602+8], %r6584;
	mov.b32 	%r6585, 0;
	st.u32 	[%rd4602+12], %r6585;
$L__BB9_1645:
	ld.shared.u64 	%rd4603, [m_Local_$_0];
	add.s64 	%rd4604, %rd4603, %rd441;
	st.u32 	[%rd4604+32], %r13318;
	ld.shared.u64 	%rd4605, [m_Local_$_0];
	add.s64 	%rd4606, %rd4605, %rd441;
	mov.b32 	%r6588, 0;
	st.u32 	[%rd4606+40], %r6588;
	ld.u32 	%r6589, [%rd1685];
	setp.eq.s32 	%p6361, %r6589, 0;
$L__BB9_1646:
	mov.b32 	%r14121, 0;
	not.pred 	%p2371, %p6361;
	@%p2371 bra 	$L__BB9_4783;
	ld.shared.u64 	%rd443, [m_Local_$_0];
	add.s64 	%rd4607, %rd443, %rd438;
	ld.u32 	%r6593, [%rd4607+4];
	ld.shared.u64 	%rd4608, [m_Local_$_2];
	mul.wide.s32 	%rd4609, %r6593, 4;
	add.s64 	%rd4610, %rd4608, %rd4609;
	ld.u32 	%r1059, [%rd4610];
	setp.ne.s32 	%p2372, %r1059, -1;
	@%p2372 bra 	$L__BB9_1649;
	mov.b32 	%r6595, 21352;
	st.u32 	[%rd1685], %r6595;
	mov.b32 	%r13320, 0;
	bra.uni 	$L__BB9_1650;
$L__BB9_1649:
	mul.wide.s32 	%rd4611, %r1059, 16;
	add.s64 	%rd4612, %rd443, %rd4611;
	ld.u32 	%r13320, [%rd4612+32];
$L__BB9_1650:
	setp.eq.s32 	%p2373, %r1059, -1;
	@%p2373 bra 	$L__BB9_4783;
	setp.ne.s32 	%p2374, %r13319, -1;
	@%p2374 bra 	$L__BB9_1653;
	mov.b32 	%r6598, 21352;
	st.u32 	[%rd1685], %r6598;
	mov.b32 	%r13321, 0;
	mov.u32 	%r13322, %r13321;
	bra.uni 	$L__BB9_1654;
$L__BB9_1653:
	ld.shared.u64 	%rd4613, [m_Local_$_0];
	mul.wide.s32 	%rd4614, %r13319, 16;
	add.s64 	%rd4615, %rd4613, %rd4614;
	ld.u32 	%r13321, [%rd4615+32];
	ld.u32 	%r13322, [%rd4615+40];
$L__BB9_1654:
	setp.ne.s32 	%p2375, %r13320, -1;
	@%p2375 bra 	$L__BB9_1656;
	mov.b32 	%r6600, 21352;
	st.u32 	[%rd1685], %r6600;
	mov.b32 	%r13323, 0;
	mov.u32 	%r13324, %r13323;
	bra.uni 	$L__BB9_1657;
$L__BB9_1656:
	ld.shared.u64 	%rd4616, [m_Local_$_0];
	mul.wide.s32 	%rd4617, %r13320, 16;
	add.s64 	%rd4618, %rd4616, %rd4617;
	ld.u32 	%r13323, [%rd4618+32];
	ld.u32 	%r13324, [%rd4618+40];
$L__BB9_1657:
	add.s32 	%r1070, %r13324, %r13322;
	shl.b32 	%r6601, %r1070, 2;
	add.s32 	%r6602, %r6601, 32;
	shr.s32 	%r6603, %r6602, 31;
	shr.u32 	%r6604, %r6603, 29;
	add.s32 	%r6605, %r6602, %r6604;
	and.b32  	%r6606, %r6605, -8;
	sub.s32 	%r6607, %r6602, %r6606;
	setp.eq.s32 	%p2376, %r6607, 0;
	sub.s32 	%r6608, %r6601, %r6607;
	add.s32 	%r6609, %r6608, 40;
	selp.b32 	%r1071, %r6602, %r6609, %p2376;
	ld.shared.u64 	%rd444, [m_Local_$_1];
	and.b32  	%r6610, %r1071, 12;
	setp.eq.s32 	%p2377, %r6610, 0;
	mov.u32 	%r13325, %r1071;
	@%p2377 bra 	$L__BB9_1659;
	shr.s32 	%r6611, %r1071, 31;
	shr.u32 	%r6612, %r6611, 28;
	add.s32 	%r6613, %r1071, %r6612;
	and.b32  	%r6614, %r6613, -16;
	add.s32 	%r13325, %r6614, 16;
$L__BB9_1659:
	cvt.s64.s32 	%rd4619, %r13325;
	atom.add.u64 	%rd4620, [%rd1], %rd4619;
	cvt.s64.s32 	%rd4621, %r1071;
	add.s64 	%rd4622, %rd4621, %rd4620;
	add.s64 	%rd4623, %rd4622, 8;
	setp.lt.u64 	%p2378, %rd4623, %rd444;
	shr.u64 	%rd4624, %rd4620, 4;
	cvt.u32.u64 	%r6615, %rd4624;
	selp.b32 	%r1074, %r6615, -1, %p2378;
	setp.ne.s32 	%p2379, %r1074, -1;
	@%p2379 bra 	$L__BB9_1661;
	mov.b32 	%r6673, 21352;
	st.u32 	[%rd1685], %r6673;
	bra.uni 	$L__BB9_1700;
$L__BB9_1661:
	ld.shared.u64 	%rd4625, [m_Local_$_0];
	mul.wide.s32 	%rd445, %r1074, 16;
	add.s64 	%rd4626, %rd4625, %rd445;
	mov.b16 	%rs596, 0;
	st.u8 	[%rd4626], %rs596;
	st.u8 	[%rd4626+1], %rs596;
	mov.b32 	%r6616, 4335;
	st.u32 	[%rd4626+4], %r6616;
	mov.b16 	%rs597, 1;
	st.u8 	[%rd4626+3], %rs597;
	st.u32 	[%rd4626+8], %r1071;
	st.u32 	[%rd4626+12], %r1070;
	setp.lt.s32 	%p2380, %r1070, 1;
	@%p2380 bra 	$L__BB9_1700;
	setp.eq.s32 	%p2381, %r1070, 1;
	mov.b32 	%r1093, 0;
	@%p2381 bra 	$L__BB9_1688;
	and.b32  	%r1093, %r1070, 2147483646;
	neg.s32 	%r13327, %r1093;
	mov.b32 	%r13326, 0;
	mov.u32 	%r13328, %r13326;
$L__BB9_1664:
	ld.shared.u64 	%rd4627, [m_Local_$_0];
	add.s64 	%rd446, %rd4627, %rd445;
	ld.u32 	%r1079, [%rd446+12];
	setp.lt.s32 	%p2382, %r13328, %r1079;
	@%p2382 bra 	$L__BB9_1675;
	ld.shared.u64 	%rd4628, [m_Local_$_1];
	atom.add.u64 	%rd4629, [%rd1], 48;
	add.s64 	%rd4630, %rd4629, 56;
	setp.lt.u64 	%p2383, %rd4630, %rd4628;
	shr.u64 	%rd447, %rd4629, 4;
	cvt.u32.u64 	%r13329, %rd447;
	setp.ne.s32 	%p2384, %r13329, -1;
	and.pred  	%p2385, %p2383, %p2384;
	@%p2385 bra 	$L__BB9_1667;
	mov.b32 	%r6626, 21106;
	st.u32 	[%rd1685], %r6626;
	mov.b32 	%r13329, -1;
	mov.pred 	%p6362, 0;
	bra.uni 	$L__BB9_1668;
$L__BB9_1667:
	ld.shared.u64 	%rd4631, [m_Local_$_0];
	shl.b64 	%rd4632, %rd447, 32;
	shr.s64 	%rd4633, %rd4632, 28;
	add.s64 	%rd4634, %rd4631, %rd4633;
	mov.b16 	%rs598, 0;
	st.u8 	[%rd4634], %rs598;
	st.u8 	[%rd4634+1], %rs598;
	mov.b32 	%r6620, 3608;
	st.u32 	[%rd4634+4], %r6620;
	mov.b16 	%rs599, 1;
	st.u8 	[%rd4634+3], %rs599;
	mov.b32 	%r6621, 48;
	st.u32 	[%rd4634+8], %r6621;
	mov.b32 	%r6622, -1;
	st.u32 	[%rd4634+16], %r6622;
	ld.shared.u64 	%rd4635, [m_Local_$_0];
	add.s64 	%rd4636, %rd4635, %rd4633;
	mov.b32 	%r6623, 0;
	st.u32 	[%rd4636+32], %r6623;
	ld.shared.u64 	%rd4637, [m_Local_$_0];
	add.s64 	%rd4638, %rd4637, %rd4633;
	st.u32 	[%rd4638+36], %r6623;
	ld.shared.u64 	%rd4639, [m_Local_$_0];
	add.s64 	%rd4640, %rd4639, %rd4633;
	st.u32 	[%rd4640+40], %r6623;
	ld.u32 	%r6624, [%rd1685];
	setp.eq.s32 	%p6362, %r6624, 0;
$L__BB9_1668:
	mov.b32 	%r13330, 0;
	not.pred 	%p2387, %p6362;
	@%p2387 bra 	$L__BB9_1674;
	setp.ne.s32 	%p2388, %r13329, -1;
	@%p2388 bra 	$L__BB9_1671;
	mov.b32 	%r6634, 21352;
	st.u32 	[%rd1685], %r6634;
	bra.uni 	$L__BB9_1674;
$L__BB9_1671:
	ld.shared.u64 	%rd4641, [m_Local_$_0];
	mul.wide.s32 	%rd448, %r13329, 16;
	add.s64 	%rd4642, %rd4641, %rd448;
	st.u32 	[%rd4642+40], %r1079;
	ld.u32 	%r6629, [%rd1685];
	setp.ne.s32 	%p2389, %r6629, 0;
	@%p2389 bra 	$L__BB9_1674;
	ld.shared.u64 	%rd4643, [m_Local_$_0];
	add.s64 	%rd4644, %rd4643, %rd448;
	st.u32 	[%rd4644+36], %r13328;
	ld.u32 	%r6631, [%rd1685];
	setp.ne.s32 	%p2390, %r6631, 0;
	@%p2390 bra 	$L__BB9_1674;
	ld.shared.u64 	%rd4645, [m_Local_$_0];
	add.s64 	%rd4646, %rd4645, %rd448;
	st.u32 	[%rd4646+32], %r1074;
	ld.u32 	%r6632, [%rd1685];
	setp.eq.s32 	%p2391, %r6632, 0;
	selp.b32 	%r13330, %r13329, 0, %p2391;
$L__BB9_1674:
	st.u32 	[%rd1685], %r13330;
	bra.uni 	$L__BB9_1676;
$L__BB9_1675:
	cvt.u64.u32 	%rd4647, %r13326;
	add.s64 	%rd4648, %rd446, %rd4647;
	mov.b32 	%r6635, 0;
	st.u32 	[%rd4648+32], %r6635;
	mov.b16 	%rs600, 0;
	st.u8 	[%rd4648+32], %rs600;
$L__BB9_1676:
	ld.shared.u64 	%rd4649, [m_Local_$_0];
	add.s64 	%rd449, %rd4649, %rd445;
	ld.u32 	%r1084, [%rd449+12];
	add.s32 	%r6636, %r13328, 1;
	setp.lt.s32 	%p2392, %r6636, %r1084;
	@%p2392 bra 	$L__BB9_1686;
	ld.shared.u64 	%rd4650, [m_Local_$_1];
	atom.add.u64 	%rd4651, [%rd1], 48;
	add.s64 	%rd4652, %rd4651, 56;
	setp.ge.u64 	%p2393, %rd4652, %rd4650;
	shr.u64 	%rd450, %rd4651, 4;
	cvt.u32.u64 	%r13331, %rd450;
	setp.eq.s32 	%p2394, %r13331, -1;
	or.pred  	%p2395, %p2393, %p2394;
	@%p2395 bra 	$L__BB9_1679;
	ld.shared.u64 	%rd4653, [m_Local_$_0];
	shl.b64 	%rd4654, %rd450, 32;
	shr.s64 	%rd4655, %rd4654, 28;
	add.s64 	%rd4656, %rd4653, %rd4655;
	mov.b16 	%rs601, 0;
	st.u8 	[%rd4656], %rs601;
	st.u8 	[%rd4656+1], %rs601;
	mov.b32 	%r6637, 3608;
	st.u32 	[%rd4656+4], %r6637;
	mov.b16 	%rs602, 1;
	st.u8 	[%rd4656+3], %rs602;
	mov.b32 	%r6638, 48;
	st.u32 	[%rd4656+8], %r6638;
	mov.b32 	%r6639, -1;
	st.u32 	[%rd4656+16], %r6639;
	ld.shared.u64 	%rd4657, [m_Local_$_0];
	add.s64 	%rd4658, %rd4657, %rd4655;
	mov.b32 	%r6640, 0;
	st.u32 	[%rd4658+32], %r6640;
	ld.shared.u64 	%rd4659, [m_Local_$_0];
	add.s64 	%rd4660, %rd4659, %rd4655;
	st.u32 	[%rd4660+36], %r6640;
	ld.shared.u64 	%rd4661, [m_Local_$_0];
	add.s64 	%rd4662, %rd4661, %rd4655;
	st.u32 	[%rd4662+40], %r6640;
	ld.u32 	%r6641, [%rd1685];
	setp.eq.s32 	%p6363, %r6641, 0;
	bra.uni 	$L__BB9_1680;
$L__BB9_1679:
	mov.b32 	%r6643, 21106;
	st.u32 	[%rd1685], %r6643;
	mov.b32 	%r13331, -1;
	mov.pred 	%p6363, 0;
$L__BB9_1680:
	mov.b32 	%r13332, 0;
	not.pred 	%p2397, %p6363;
	@%p2397 bra 	$L__BB9_1685;
	setp.eq.s32 	%p2398, %r13331, -1;
	@%p2398 bra 	$L__BB9_6390;
	ld.shared.u64 	%rd4663, [m_Local_$_0];
	mul.wide.s32 	%rd451, %r13331, 16;
	add.s64 	%rd4664, %rd4663, %rd451;
	st.u32 	[%rd4664+40], %r1084;
	ld.u32 	%r6646, [%rd1685];
	setp.eq.s32 	%p2399, %r6646, 0;
	@%p2399 bra 	$L__BB9_1683;
	bra.uni 	$L__BB9_1685;
$L__BB9_1683:
	ld.shared.u64 	%rd4665, [m_Local_$_0];
	add.s64 	%rd4666, %rd4665, %rd451;
	st.u32 	[%rd4666+36], %r6636;
	ld.u32 	%r6649, [%rd1685];
	setp.ne.s32 	%p2400, %r6649, 0;
	@%p2400 bra 	$L__BB9_1685;
	ld.shared.u64 	%rd4667, [m_Local_$_0];
	add.s64 	%rd4668, %rd4667, %rd451;
	st.u32 	[%rd4668+32], %r1074;
	ld.u32 	%r6650, [%rd1685];
	setp.eq.s32 	%p2401, %r6650, 0;
	selp.b32 	%r13332, %r13331, 0, %p2401;
$L__BB9_1685:
	st.u32 	[%rd1685], %r13332;
	bra.uni 	$L__BB9_1687;
$L__BB9_1686:
	add.s32 	%r6653, %r13326, 4;
	cvt.u64.u32 	%rd4669, %r6653;
	add.s64 	%rd4670, %rd449, %rd4669;
	mov.b32 	%r6654, 0;
	st.u32 	[%rd4670+32], %r6654;
	mov.b16 	%rs603, 0;
	st.u8 	[%rd4670+32], %rs603;
$L__BB9_1687:
	add.s32 	%r13328, %r13328, 2;
	add.s32 	%r13327, %r13327, 2;
	add.s32 	%r13326, %r13326, 8;
	setp.ne.s32 	%p2402, %r13327, 0;
	@%p2402 bra 	$L__BB9_1664;
$L__BB9_1688:
	and.b32  	%r6655, %r1070, 1;
	setp.eq.b32 	%p2403, %r6655, 1;
	not.pred 	%p2404, %p2403;
	@%p2404 bra 	$L__BB9_1700;
	ld.shared.u64 	%rd4671, [m_Local_$_0];
	add.s64 	%rd452, %rd4671, %rd445;
	ld.u32 	%r1094, [%rd452+12];
	setp.lt.s32 	%p2405, %r1093, %r1094;
	@%p2405 bra 	$L__BB9_1699;
	ld.shared.u64 	%rd4672, [m_Local_$_1];
	atom.add.u64 	%rd4673, [%rd1], 48;
	add.s64 	%rd4674, %rd4673, 56;
	setp.ge.u64 	%p2406, %rd4674, %rd4672;
	shr.u64 	%rd453, %rd4673, 4;
	cvt.u32.u64 	%r13334, %rd453;
	setp.eq.s32 	%p2407, %r13334, -1;
	or.pred  	%p2408, %p2406, %p2407;
	@%p2408 bra 	$L__BB9_1692;
	ld.shared.u64 	%rd4675, [m_Local_$_0];
	shl.b64 	%rd4676, %rd453, 32;
	shr.s64 	%rd4677, %rd4676, 28;
	add.s64 	%rd4678, %rd4675, %rd4677;
	mov.b16 	%rs604, 0;
	st.u8 	[%rd4678], %rs604;
	st.u8 	[%rd4678+1], %rs604;
	mov.b32 	%r6656, 3608;
	st.u32 	[%rd4678+4], %r6656;
	mov.b16 	%rs605, 1;
	st.u8 	[%rd4678+3], %rs605;
	mov.b32 	%r6657, 48;
	st.u32 	[%rd4678+8], %r6657;
	mov.b32 	%r6658, -1;
	st.u32 	[%rd4678+16], %r6658;
	ld.shared.u64 	%rd4679, [m_Local_$_0];
	add.s64 	%rd4680, %rd4679, %rd4677;
	mov.b32 	%r6659, 0;
	st.u32 	[%rd4680+32], %r6659;
	ld.shared.u64 	%rd4681, [m_Local_$_0];
	add.s64 	%rd4682, %rd4681, %rd4677;
	st.u32 	[%rd4682+36], %r6659;
	ld.shared.u64 	%rd4683, [m_Local_$_0];
	add.s64 	%rd4684, %rd4683, %rd4677;
	st.u32 	[%rd4684+40], %r6659;
	ld.u32 	%r6660, [%rd1685];
	setp.eq.s32 	%p6364, %r6660, 0;
	bra.uni 	$L__BB9_1693;
$L__BB9_1692:
	mov.b32 	%r6662, 21106;
	st.u32 	[%rd1685], %r6662;
	mov.b32 	%r13334, -1;
	mov.pred 	%p6364, 0;
$L__BB9_1693:
	mov.b32 	%r13335, 0;
	not.pred 	%p2410, %p6364;
	@%p2410 bra 	$L__BB9_1698;
	setp.eq.s32 	%p2411, %r13334, -1;
	@%p2411 bra 	$L__BB9_6391;
	ld.shared.u64 	%rd4685, [m_Local_$_0];
	mul.wide.s32 	%rd454, %r13334, 16;
	add.s64 	%rd4686, %rd4685, %rd454;
	st.u32 	[%rd4686+40], %r1094;
	ld.u32 	%r6665, [%rd1685];
	setp.eq.s32 	%p2412, %r6665, 0;
	@%p2412 bra 	$L__BB9_1696;
	bra.uni 	$L__BB9_1698;
$L__BB9_1696:
	ld.shared.u64 	%rd4687, [m_Local_$_0];
	add.s64 	%rd4688, %rd4687, %rd454;
	st.u32 	[%rd4688+36], %r1093;
	ld.u32 	%r6667, [%rd1685];
	setp.ne.s32 	%p2413, %r6667, 0;
	@%p2413 bra 	$L__BB9_1698;
	ld.shared.u64 	%rd4689, [m_Local_$_0];
	add.s64 	%rd4690, %rd4689, %rd454;
	st.u32 	[%rd4690+32], %r1074;
	ld.u32 	%r6668, [%rd1685];
	setp.eq.s32 	%p2414, %r6668, 0;
	selp.b32 	%r13335, %r13334, 0, %p2414;
$L__BB9_1698:
	st.u32 	[%rd1685], %r13335;
	bra.uni 	$L__BB9_1700;
$L__BB9_1699:
	shl.b32 	%r6671, %r1093, 2;
	cvt.u64.u32 	%rd4691, %r6671;
	add.s64 	%rd4692, %rd452, %rd4691;
	mov.b32 	%r6672, 0;
	st.u32 	[%rd4692+32], %r6672;
	mov.b16 	%rs606, 0;
	st.u8 	[%rd4692+32], %rs606;
$L__BB9_1700:
	setp.lt.s32 	%p2415, %r13322, 1;
	@%p2415 bra 	$L__BB9_1704;
	mul.wide.s32 	%rd455, %r13321, 16;
	mul.wide.s32 	%rd456, %r1074, 16;
	neg.s32 	%r13337, %r13322;
	mov.b32 	%r13336, 0;
	mov.u32 	%r13338, %r13336;
$L__BB9_1702:
	setp.ne.s32 	%p2416, %r13321, -1;
	@%p2416 bra 	$L__BB9_1708;
	mov.b32 	%r6690, 21352;
	st.u32 	[%rd1685], %r6690;
	mov.b16 	%rs1568, 0;
	bra.uni 	$L__BB9_1720;
$L__BB9_1704:
	setp.lt.s32 	%p2439, %r13324, 1;
	@%p2439 bra 	$L__BB9_1762;
	mul.wide.s32 	%rd457, %r13323, 16;
	mul.wide.s32 	%rd458, %r1074, 16;
	shl.b32 	%r13346, %r13322, 2;
	neg.s32 	%r13344, %r13324;
	mov.b32 	%r13343, 0;
	mov.u32 	%r13347, %r13343;
$L__BB9_1706:
	setp.ne.s32 	%p2440, %r13323, -1;
	@%p2440 bra 	$L__BB9_1735;
	mov.b32 	%r6724, 21352;
	st.u32 	[%rd1685], %r6724;
	mov.b16 	%rs1569, 0;
	bra.uni 	$L__BB9_1747;
$L__BB9_1708:
	ld.shared.u64 	%rd4693, [m_Local_$_0];
	add.s64 	%rd459, %rd4693, %rd455;
	ld.u32 	%r1105, [%rd459+12];
	setp.lt.s32 	%p2417, %r13338, %r1105;
	@%p2417 bra 	$L__BB9_1719;
	ld.shared.u64 	%rd4694, [m_Local_$_1];
	atom.add.u64 	%rd4695, [%rd1], 48;
	add.s64 	%rd4696, %rd4695, 56;
	setp.lt.u64 	%p2418, %rd4696, %rd4694;
	shr.u64 	%rd460, %rd4695, 4;
	cvt.u32.u64 	%r13339, %rd460;
	setp.ne.s32 	%p2419, %r13339, -1;
	and.pred  	%p2420, %p2418, %p2419;
	@%p2420 bra 	$L__BB9_1711;
	mov.b32 	%r6681, 21106;
	st.u32 	[%rd1685], %r6681;
	mov.b32 	%r13339, -1;
	mov.pred 	%p6365, 0;
	bra.uni 	$L__BB9_1712;
$L__BB9_1711:
	ld.shared.u64 	%rd4697, [m_Local_$_0];
	shl.b64 	%rd4698, %rd460, 32;
	shr.s64 	%rd4699, %rd4698, 28;
	add.s64 	%rd4700, %rd4697, %rd4699;
	mov.b16 	%rs607, 0;
	st.u8 	[%rd4700], %rs607;
	st.u8 	[%rd4700+1], %rs607;
	mov.b32 	%r6675, 3608;
	st.u32 	[%rd4700+4], %r6675;
	mov.b16 	%rs608, 1;
	st.u8 	[%rd4700+3], %rs608;
	mov.b32 	%r6676, 48;
	st.u32 	[%rd4700+8], %r6676;
	mov.b32 	%r6677, -1;
	st.u32 	[%rd4700+16], %r6677;
	ld.shared.u64 	%rd4701, [m_Local_$_0];
	add.s64 	%rd4702, %rd4701, %rd4699;
	mov.b32 	%r6678, 0;
	st.u32 	[%rd4702+32], %r6678;
	ld.shared.u64 	%rd4703, [m_Local_$_0];
	add.s64 	%rd4704, %rd4703, %rd4699;
	st.u32 	[%rd4704+36], %r6678;
	ld.shared.u64 	%rd4705, [m_Local_$_0];
	add.s64 	%rd4706, %rd4705, %rd4699;
	st.u32 	[%rd4706+40], %r6678;
	ld.u32 	%r6679, [%rd1685];
	setp.eq.s32 	%p6365, %r6679, 0;
$L__BB9_1712:
	mov.b32 	%r13340, 0;
	not.pred 	%p2422, %p6365;
	@%p2422 bra 	$L__BB9_1718;
	setp.ne.s32 	%p2423, %r13339, -1;
	@%p2423 bra 	$L__BB9_1715;
	mov.b32 	%r6689, 21352;
	st.u32 	[%rd1685], %r6689;
	bra.uni 	$L__BB9_1718;
$L__BB9_1715:
	ld.shared.u64 	%rd4707, [m_Local_$_0];
	mul.wide.s32 	%rd461, %r13339, 16;
	add.s64 	%rd4708, %rd4707, %rd461;
	st.u32 	[%rd4708+40], %r1105;
	ld.u32 	%r6684, [%rd1685];
	setp.ne.s32 	%p2424, %r6684, 0;
	@%p2424 bra 	$L__BB9_1718;
	ld.shared.u64 	%rd4709, [m_Local_$_0];
	add.s64 	%rd4710, %rd4709, %rd461;
	st.u32 	[%rd4710+36], %r13338;
	ld.u32 	%r6686, [%rd1685];
	setp.ne.s32 	%p2425, %r6686, 0;
	@%p2425 bra 	$L__BB9_1718;
	ld.shared.u64 	%rd4711, [m_Local_$_0];
	add.s64 	%rd4712, %rd4711, %rd461;
	st.u32 	[%rd4712+32], %r13321;
	ld.u32 	%r6687, [%rd1685];
	setp.eq.s32 	%p2426, %r6687, 0;
	selp.b32 	%r13340, %r13339, 0, %p2426;
$L__BB9_1718:
	st.u32 	[%rd1685], %r13340;
	mov.b16 	%rs1568, 0;
	bra.uni 	$L__BB9_1720;
$L__BB9_1719:
	cvt.u64.u32 	%rd4713, %r13336;
	add.s64 	%rd4714, %rd459, %rd4713;
	ld.u8 	%rs1568, [%rd4714+32];
$L__BB9_1720:
	setp.ne.s32 	%p2427, %r1074, -1;
	@%p2427 bra 	$L__BB9_1722;
	mov.b32 	%r6707, 21352;
	st.u32 	[%rd1685], %r6707;
	bra.uni 	$L__BB9_1734;
$L__BB9_1722:
	ld.shared.u64 	%rd4715, [m_Local_$_0];
	add.s64 	%rd462, %rd4715, %rd456;
	ld.u32 	%r1110, [%rd462+12];
	setp.lt.s32 	%p2428, %r13338, %r1110;
	@%p2428 bra 	$L__BB9_1733;
	ld.shared.u64 	%rd4716, [m_Local_$_1];
	atom.add.u64 	%rd4717, [%rd1], 48;
	add.s64 	%rd4718, %rd4717, 56;
	setp.lt.u64 	%p2429, %rd4718, %rd4716;
	shr.u64 	%rd463, %rd4717, 4;
	cvt.u32.u64 	%r13341, %rd463;
	setp.ne.s32 	%p2430, %r13341, -1;
	and.pred  	%p2431, %p2429, %p2430;
	@%p2431 bra 	$L__BB9_1725;
	mov.b32 	%r6697, 21106;
	st.u32 	[%rd1685], %r6697;
	mov.b32 	%r13341, -1;
	mov.pred 	%p6366, 0;
	bra.uni 	$L__BB9_1726;
$L__BB9_1725:
	ld.shared.u64 	%rd4719, [m_Local_$_0];
	shl.b64 	%rd4720, %rd463, 32;
	shr.s64 	%rd4721, %rd4720, 28;
	add.s64 	%rd4722, %rd4719, %rd4721;
	mov.b16 	%rs611, 0;
	st.u8 	[%rd4722], %rs611;
	st.u8 	[%rd4722+1], %rs611;
	mov.b32 	%r6691, 3608;
	st.u32 	[%rd4722+4], %r6691;
	mov.b16 	%rs612, 1;
	st.u8 	[%rd4722+3], %rs612;
	mov.b32 	%r6692, 48;
	st.u32 	[%rd4722+8], %r6692;
	mov.b32 	%r6693, -1;
	st.u32 	[%rd4722+16], %r6693;
	ld.shared.u64 	%rd4723, [m_Local_$_0];
	add.s64 	%rd4724, %rd4723, %rd4721;
	mov.b32 	%r6694, 0;
	st.u32 	[%rd4724+32], %r6694;
	ld.shared.u64 	%rd4725, [m_Local_$_0];
	add.s64 	%rd4726, %rd4725, %rd4721;
	st.u32 	[%rd4726+36], %r6694;
	ld.shared.u64 	%rd4727, [m_Local_$_0];
	add.s64 	%rd4728, %rd4727, %rd4721;
	st.u32 	[%rd4728+40], %r6694;
	ld.u32 	%r6695, [%rd1685];
	setp.eq.s32 	%p6366, %r6695, 0;
$L__BB9_1726:
	mov.b32 	%r13342, 0;
	not.pred 	%p2433, %p6366;
	@%p2433 bra 	$L__BB9_1732;
	setp.ne.s32 	%p2434, %r13341, -1;
	@%p2434 bra 	$L__BB9_1729;
	mov.b32 	%r6705, 21352;
	st.u32 	[%rd1685], %r6705;
	bra.uni 	$L__BB9_1732;
$L__BB9_1729:
	ld.shared.u64 	%rd4729, [m_Local_$_0];
	mul.wide.s32 	%rd464, %r13341, 16;
	add.s64 	%rd4730, %rd4729, %rd464;
	st.u32 	[%rd4730+40], %r1110;
	ld.u32 	%r6700, [%rd1685];
	setp.ne.s32 	%p2435, %r6700, 0;
	@%p2435 bra 	$L__BB9_1732;
	ld.shared.u64 	%rd4731, [m_Local_$_0];
	add.s64 	%rd4732, %rd4731, %rd464;
	st.u32 	[%rd4732+36], %r13338;
	ld.u32 	%r6702, [%rd1685];
	setp.ne.s32 	%p2436, %r6702, 0;
	@%p2436 bra 	$L__BB9_1732;
	ld.shared.u64 	%rd4733, [m_Local_$_0];
	add.s64 	%rd4734, %rd4733, %rd464;
	st.u32 	[%rd4734+32], %r1074;
	ld.u32 	%r6703, [%rd1685];
	setp.eq.s32 	%p2437, %r6703, 0;
	selp.b32 	%r13342, %r13341, 0, %p2437;
$L__BB9_1732:
	st.u32 	[%rd1685], %r13342;
	bra.uni 	$L__BB9_1734;
$L__BB9_1733:
	cvt.u64.u32 	%rd4735, %r13336;
	add.s64 	%rd4736, %rd462, %rd4735;
	mov.b32 	%r6706, 0;
	st.u32 	[%rd4736+32], %r6706;
	st.u8 	[%rd4736+32], %rs1568;
$L__BB9_1734:
	add.s32 	%r13338, %r13338, 1;
	add.s32 	%r13337, %r13337, 1;
	setp.eq.s32 	%p2438, %r13337, 0;
	add.s32 	%r13336, %r13336, 4;
	@%p2438 bra 	$L__BB9_1704;
	bra.uni 	$L__BB9_1702;
$L__BB9_1735:
	ld.shared.u64 	%rd4737, [m_Local_$_0];
	add.s64 	%rd465, %rd4737, %rd457;
	ld.u32 	%r1123, [%rd465+12];
	setp.lt.s32 	%p2441, %r13347, %r1123;
	@%p2441 bra 	$L__BB9_1746;
	ld.shared.u64 	%rd4738, [m_Local_$_1];
	atom.add.u64 	%rd4739, [%rd1], 48;
	add.s64 	%rd4740, %rd4739, 56;
	setp.lt.u64 	%p2442, %rd4740, %rd4738;
	shr.u64 	%rd466, %rd4739, 4;
	cvt.u32.u64 	%r13348, %rd466;
	setp.ne.s32 	%p2443, %r13348, -1;
	and.pred  	%p2444, %p2442, %p2443;
	@%p2444 bra 	$L__BB9_1738;
	mov.b32 	%r6715, 21106;
	st.u32 	[%rd1685], %r6715;
	mov.b32 	%r13348, -1;
	mov.pred 	%p6367, 0;
	bra.uni 	$L__BB9_1739;
$L__BB9_1738:
	ld.shared.u64 	%rd4741, [m_Local_$_0];
	shl.b64 	%rd4742, %rd466, 32;
	shr.s64 	%rd4743, %rd4742, 28;
	add.s64 	%rd4744, %rd4741, %rd4743;
	mov.b16 	%rs613, 0;
	st.u8 	[%rd4744], %rs613;
	st.u8 	[%rd4744+1], %rs613;
	mov.b32 	%r6709, 3608;
	st.u32 	[%rd4744+4], %r6709;
	mov.b16 	%rs614, 1;
	st.u8 	[%rd4744+3], %rs614;
	mov.b32 	%r6710, 48;
	st.u32 	[%rd4744+8], %r6710;
	mov.b32 	%r6711, -1;
	st.u32 	[%rd4744+16], %r6711;
	ld.shared.u64 	%rd4745, [m_Local_$_0];
	add.s64 	%rd4746, %rd4745, %rd4743;
	mov.b32 	%r6712, 0;
	st.u32 	[%rd4746+32], %r6712;
	ld.shared.u64 	%rd4747, [m_Local_$_0];
	add.s64 	%rd4748, %rd4747, %rd4743;
	st.u32 	[%rd4748+36], %r6712;
	ld.shared.u64 	%rd4749, [m_Local_$_0];
	add.s64 	%rd4750, %rd4749, %rd4743;
	st.u32 	[%rd4750+40], %r6712;
	ld.u32 	%r6713, [%rd1685];
	setp.eq.s32 	%p6367, %r6713, 0;
$L__BB9_1739:
	mov.b32 	%r13349, 0;
	not.pred 	%p2446, %p6367;
	@%p2446 bra 	$L__BB9_1745;
	setp.ne.s32 	%p2447, %r13348, -1;
	@%p2447 bra 	$L__BB9_1742;
	mov.b32 	%r6723, 21352;
	st.u32 	[%rd1685], %r6723;
	bra.uni 	$L__BB9_1745;
$L__BB9_1742:
	ld.shared.u64 	%rd4751, [m_Local_$_0];
	mul.wide.s32 	%rd467, %r13348, 16;
	add.s64 	%rd4752, %rd4751, %rd467;
	st.u32 	[%rd4752+40], %r1123;
	ld.u32 	%r6718, [%rd1685];
	setp.ne.s32 	%p2448, %r6718, 0;
	@%p2448 bra 	$L__BB9_1745;
	ld.shared.u64 	%rd4753, [m_Local_$_0];
	add.s64 	%rd4754, %rd4753, %rd467;
	st.u32 	[%rd4754+36], %r13347;
	ld.u32 	%r6720, [%rd1685];
	setp.ne.s32 	%p2449, %r6720, 0;
	@%p2449 bra 	$L__BB9_1745;
	ld.shared.u64 	%rd4755, [m_Local_$_0];
	add.s64 	%rd4756, %rd4755, %rd467;
	st.u32 	[%rd4756+32], %r13323;
	ld.u32 	%r6721, [%rd1685];
	setp.eq.s32 	%p2450, %r6721, 0;
	selp.b32 	%r13349, %r13348, 0, %p2450;
$L__BB9_1745:
	st.u32 	[%rd1685], %r13349;
	mov.b16 	%rs1569, 0;
	bra.uni 	$L__BB9_1747;
$L__BB9_1746:
	cvt.u64.u32 	%rd4757, %r13343;
	add.s64 	%rd4758, %rd465, %rd4757;
	ld.u8 	%rs1569, [%rd4758+32];
$L__BB9_1747:
	setp.ne.s32 	%p2451, %r1074, -1;
	@%p2451 bra 	$L__BB9_1749;
	mov.b32 	%r6742, 21352;
	st.u32 	[%rd1685], %r6742;
	bra.uni 	$L__BB9_1761;
$L__BB9_1749:
	ld.shared.u64 	%rd4759, [m_Local_$_0];
	add.s64 	%rd468, %rd4759, %rd458;
	ld.u32 	%r6725, [%rd468+12];
	setp.gt.s32 	%p2452, %r13322, -1;
	setp.lt.s32 	%p2453, %r13322, %r6725;
	and.pred  	%p2454, %p2452, %p2453;
	@%p2454 bra 	$L__BB9_1760;
	ld.shared.u64 	%rd4762, [m_Local_$_1];
	atom.add.u64 	%rd4763, [%rd1], 48;
	add.s64 	%rd4764, %rd4763, 56;
	setp.lt.u64 	%p2455, %rd4764, %rd4762;
	shr.u64 	%rd469, %rd4763, 4;
	cvt.u32.u64 	%r13350, %rd469;
	setp.ne.s32 	%p2456, %r13350, -1;
	and.pred  	%p2457, %p2455, %p2456;
	@%p2457 bra 	$L__BB9_1752;
	mov.b32 	%r6733, 21106;
	st.u32 	[%rd1685], %r6733;
	mov.b32 	%r13350, -1;
	mov.pred 	%p6368, 0;
	bra.uni 	$L__BB9_1753;
$L__BB9_1752:
	ld.shared.u64 	%rd4765, [m_Local_$_0];
	shl.b64 	%rd4766, %rd469, 32;
	shr.s64 	%rd4767, %rd4766, 28;
	add.s64 	%rd4768, %rd4765, %rd4767;
	mov.b16 	%rs617, 0;
	st.u8 	[%rd4768], %rs617;
	st.u8 	[%rd4768+1], %rs617;
	mov.b32 	%r6727, 3608;
	st.u32 	[%rd4768+4], %r6727;
	mov.b16 	%rs618, 1;
	st.u8 	[%rd4768+3], %rs618;
	mov.b32 	%r6728, 48;
	st.u32 	[%rd4768+8], %r6728;
	mov.b32 	%r6729, -1;
	st.u32 	[%rd4768+16], %r6729;
	ld.shared.u64 	%rd4769, [m_Local_$_0];
	add.s64 	%rd4770, %rd4769, %rd4767;
	mov.b32 	%r6730, 0;
	st.u32 	[%rd4770+32], %r6730;
	ld.shared.u64 	%rd4771, [m_Local_$_0];
	add.s64 	%rd4772, %rd4771, %rd4767;
	st.u32 	[%rd4772+36], %r6730;
	ld.shared.u64 	%rd4773, [m_Local_$_0];
	add.s64 	%rd4774, %rd4773, %rd4767;
	st.u32 	[%rd4774+40], %r6730;
	ld.u32 	%r6731, [%rd1685];
	setp.eq.s32 	%p6368, %r6731, 0;
$L__BB9_1753:
	mov.b32 	%r13351, 0;
	not.pred 	%p2459, %p6368;
	@%p2459 bra 	$L__BB9_1759;
	setp.ne.s32 	%p2460, %r13350, -1;
	@%p2460 bra 	$L__BB9_1756;
	mov.b32 	%r6741, 21352;
	st.u32 	[%rd1685], %r6741;
	bra.uni 	$L__BB9_1759;
$L__BB9_1756:
	ld.shared.u64 	%rd4775, [m_Local_$_0];
	mul.wide.s32 	%rd470, %r13350, 16;
	add.s64 	%rd4776, %rd4775, %rd470;
	st.u32 	[%rd4776+40], %r6725;
	ld.u32 	%r6736, [%rd1685];
	setp.ne.s32 	%p2461, %r6736, 0;
	@%p2461 bra 	$L__BB9_1759;
	ld.shared.u64 	%rd4777, [m_Local_$_0];
	add.s64 	%rd4778, %rd4777, %rd470;
	st.u32 	[%rd4778+36], %r13322;
	ld.u32 	%r6738, [%rd1685];
	setp.ne.s32 	%p2462, %r6738, 0;
	@%p2462 bra 	$L__BB9_1759;
	ld.shared.u64 	%rd4779, [m_Local_$_0];
	add.s64 	%rd4780, %rd4779, %rd470;
	st.u32 	[%rd4780+32], %r1074;
	ld.u32 	%r6739, [%rd1685];
	setp.eq.s32 	%p2463, %r6739, 0;
	selp.b32 	%r13351, %r13350, 0, %p2463;
$L__BB9_1759:
	st.u32 	[%rd1685], %r13351;
	bra.uni 	$L__BB9_1761;
$L__BB9_1760:
	cvt.u64.u32 	%rd4760, %r13346;
	add.s64 	%rd4761, %rd468, %rd4760;
	mov.b32 	%r6726, 0;
	st.u32 	[%rd4761+32], %r6726;
	st.u8 	[%rd4761+32], %rs1569;
$L__BB9_1761:
	add.s32 	%r13347, %r13347, 1;
	add.s32 	%r13346, %r13346, 4;
	add.s32 	%r13322, %r13322, 1;
	add.s32 	%r13344, %r13344, 1;
	setp.ne.s32 	%p2464, %r13344, 0;
	add.s32 	%r13343, %r13343, 4;
	@%p2464 bra 	$L__BB9_1706;
$L__BB9_1762:
	ld.shared.u64 	%rd4781, [m_Local_$_1];
	atom.add.u64 	%rd4782, [%rd1], 48;
	add.s64 	%rd4783, %rd4782, 56;
	setp.lt.u64 	%p2465, %rd4783, %rd4781;
	shr.u64 	%rd4784, %rd4782, 4;
	cvt.u32.u64 	%r6743, %rd4784;
	selp.b32 	%r1138, %r6743, -1, %p2465;
	setp.ne.s32 	%p2466, %r1138, -1;
	@%p2466 bra 	$L__BB9_1764;
	mov.b32 	%r6855, 21352;
	st.u32 	[%rd1685], %r6855;
	bra.uni 	$L__BB9_1839;
$L__BB9_1764:
	ld.shared.u64 	%rd4785, [m_Local_$_0];
	mul.wide.s32 	%rd471, %r1138, 16;
	add.s64 	%rd4786, %rd4785, %rd471;
	mov.b16 	%rs619, 1;
	st.u8 	[%rd4786], %rs619;
	mov.b16 	%rs620, 0;
	st.u8 	[%rd4786+1], %rs620;
	mov.b32 	%r6744, 2905;
	st.u32 	[%rd4786+4], %r6744;
	st.u8 	[%rd4786+3], %rs619;
	mov.b32 	%r6745, 48;
	st.u32 	[%rd4786+8], %r6745;
	mov.b32 	%r6746, -1;
	st.u32 	[%rd4786+16], %r6746;
	ld.shared.u64 	%rd4787, [m_Local_$_0];
	mul.wide.s32 	%rd472, %r1074, 16;
	add.s64 	%rd4788, %rd4787, %rd472;
	ld.u32 	%r1139, [%rd4788+12];
	shl.b32 	%r6747, %r1139, 2;
	add.s32 	%r6748, %r6747, 32;
	shr.s32 	%r6749, %r6748, 31;
	shr.u32 	%r6750, %r6749, 29;
	add.s32 	%r6751, %r6748, %r6750;
	and.b32  	%r6752, %r6751, -8;
	sub.s32 	%r6753, %r6748, %r6752;
	setp.eq.s32 	%p2467, %r6753, 0;
	sub.s32 	%r6754, %r6747, %r6753;
	add.s32 	%r6755, %r6754, 40;
	selp.b32 	%r1140, %r6748, %r6755, %p2467;
	ld.shared.u64 	%rd473, [m_Local_$_1];
	and.b32  	%r6756, %r1140, 12;
	setp.eq.s32 	%p2468, %r6756, 0;
	mov.u32 	%r13352, %r1140;
	@%p2468 bra 	$L__BB9_1766;
	shr.s32 	%r6757, %r1140, 31;
	shr.u32 	%r6758, %r6757, 28;
	add.s32 	%r6759, %r1140, %r6758;
	and.b32  	%r6760, %r6759, -16;
	add.s32 	%r13352, %r6760, 16;
$L__BB9_1766:
	cvt.s64.s32 	%rd4789, %r13352;
	atom.add.u64 	%rd4790, [%rd1], %rd4789;
	cvt.s64.s32 	%rd4791, %r1140;
	add.s64 	%rd4792, %rd4791, %rd4790;
	add.s64 	%rd4793, %rd4792, 8;
	setp.lt.u64 	%p2469, %rd4793, %rd473;
	shr.u64 	%rd4794, %rd4790, 4;
	cvt.u32.u64 	%r6761, %rd4794;
	selp.b32 	%r1143, %r6761, -1, %p2469;
	setp.ne.s32 	%p2470, %r1143, -1;
	@%p2470 bra 	$L__BB9_1768;
	mov.b32 	%r6819, 21352;
	st.u32 	[%rd1685], %r6819;
	bra.uni 	$L__BB9_1807;
$L__BB9_1768:
	ld.shared.u64 	%rd4795, [m_Local_$_0];
	mul.wide.s32 	%rd474, %r1143, 16;
	add.s64 	%rd4796, %rd4795, %rd474;
	mov.b16 	%rs621, 0;
	st.u8 	[%rd4796], %rs621;
	st.u8 	[%rd4796+1], %rs621;
	mov.b32 	%r6762, 4335;
	st.u32 	[%rd4796+4], %r6762;
	mov.b16 	%rs622, 1;
	st.u8 	[%rd4796+3], %rs622;
	st.u32 	[%rd4796+8], %r1140;
	st.u32 	[%rd4796+12], %r1139;
	setp.lt.s32 	%p2471, %r1139, 1;
	@%p2471 bra 	$L__BB9_1807;
	setp.eq.s32 	%p2472, %r1139, 1;
	mov.b32 	%r1162, 0;
	@%p2472 bra 	$L__BB9_1795;
	and.b32  	%r1162, %r1139, 2147483646;
	neg.s32 	%r13354, %r1162;
	mov.b32 	%r13353, 0;
	mov.u32 	%r13355, %r13353;
$L__BB9_1771:
	ld.shared.u64 	%rd4797, [m_Local_$_0];
	add.s64 	%rd475, %rd4797, %rd474;
	ld.u32 	%r1148, [%rd475+12];
	setp.lt.s32 	%p2473, %r13355, %r1148;
	@%p2473 bra 	$L__BB9_1782;
	ld.shared.u64 	%rd4798, [m_Local_$_1];
	atom.add.u64 	%rd4799, [%rd1], 48;
	add.s64 	%rd4800, %rd4799, 56;
	setp.lt.u64 	%p2474, %rd4800, %rd4798;
	shr.u64 	%rd476, %rd4799, 4;
	cvt.u32.u64 	%r13356, %rd476;
	setp.ne.s32 	%p2475, %r13356, -1;
	and.pred  	%p2476, %p2474, %p2475;
	@%p2476 bra 	$L__BB9_1774;
	mov.b32 	%r6772, 21106;
	st.u32 	[%rd1685], %r6772;
	mov.b32 	%r13356, -1;
	mov.pred 	%p6369, 0;
	bra.uni 	$L__BB9_1775;
$L__BB9_1774:
	ld.shared.u64 	%rd4801, [m_Local_$_0];
	shl.b64 	%rd4802, %rd476, 32;
	shr.s64 	%rd4803, %rd4802, 28;
	add.s64 	%rd4804, %rd4801, %rd4803;
	mov.b16 	%rs623, 0;
	st.u8 	[%rd4804], %rs623;
	st.u8 	[%rd4804+1], %rs623;
	mov.b32 	%r6766, 3608;
	st.u32 	[%rd4804+4], %r6766;
	mov.b16 	%rs624, 1;
	st.u8 	[%rd4804+3], %rs624;
	mov.b32 	%r6767, 48;
	st.u32 	[%rd4804+8], %r6767;
	mov.b32 	%r6768, -1;
	st.u32 	[%rd4804+16], %r6768;
	ld.shared.u64 	%rd4805, [m_Local_$_0];
	add.s64 	%rd4806, %rd4805, %rd4803;
	mov.b32 	%r6769, 0;
	st.u32 	[%rd4806+32], %r6769;
	ld.shared.u64 	%rd4807, [m_Local_$_0];
	add.s64 	%rd4808, %rd4807, %rd4803;
	st.u32 	[%rd4808+36], %r6769;
	ld.shared.u64 	%rd4809, [m_Local_$_0];
	add.s64 	%rd4810, %rd4809, %rd4803;
	st.u32 	[%rd4810+40], %r6769;
	ld.u32 	%r6770, [%rd1685];
	setp.eq.s32 	%p6369, %r6770, 0;
$L__BB9_1775:
	mov.b32 	%r13357, 0;
	not.pred 	%p2478, %p6369;
	@%p2478 bra 	$L__BB9_1781;
	setp.ne.s32 	%p2479, %r13356, -1;
	@%p2479 bra 	$L__BB9_1778;
	mov.b32 	%r6780, 21352;
	st.u32 	[%rd1685], %r6780;
	bra.uni 	$L__BB9_1781;
$L__BB9_1778:
	ld.shared.u64 	%rd4811, [m_Local_$_0];
	mul.wide.s32 	%rd477, %r13356, 16;
	add.s64 	%rd4812, %rd4811, %rd477;
	st.u32 	[%rd4812+40], %r1148;
	ld.u32 	%r6775, [%rd1685];
	setp.ne.s32 	%p2480, %r6775, 0;
	@%p2480 bra 	$L__BB9_1781;
	ld.shared.u64 	%rd4813, [m_Local_$_0];
	add.s64 	%rd4814, %rd4813, %rd477;
	st.u32 	[%rd4814+36], %r13355;
	ld.u32 	%r6777, [%rd1685];
	setp.ne.s32 	%p2481, %r6777, 0;
	@%p2481 bra 	$L__BB9_1781;
	ld.shared.u64 	%rd4815, [m_Local_$_0];
	add.s64 	%rd4816, %rd4815, %rd477;
	st.u32 	[%rd4816+32], %r1143;
	ld.u32 	%r6778, [%rd1685];
	setp.eq.s32 	%p2482, %r6778, 0;
	selp.b32 	%r13357, %r13356, 0, %p2482;
$L__BB9_1781:
	st.u32 	[%rd1685], %r13357;
	bra.uni 	$L__BB9_1783;
$L__BB9_1782:
	cvt.u64.u32 	%rd4817, %r13353;
	add.s64 	%rd4818, %rd475, %rd4817;
	mov.b32 	%r6781, 0;
	st.u32 	[%rd4818+32], %r6781;
	mov.b16 	%rs625, 0;
	st.u8 	[%rd4818+32], %rs625;
$L__BB9_1783:
	ld.shared.u64 	%rd4819, [m_Local_$_0];
	add.s64 	%rd478, %rd4819, %rd474;
	ld.u32 	%r1153, [%rd478+12];
	add.s32 	%r6782, %r13355, 1;
	setp.lt.s32 	%p2483, %r6782, %r1153;
	@%p2483 bra 	$L__BB9_1793;
	ld.shared.u64 	%rd4820, [m_Local_$_1];
	atom.add.u64 	%rd4821, [%rd1], 48;
	add.s64 	%rd4822, %rd4821, 56;
	setp.ge.u64 	%p2484, %rd4822, %rd4820;
	shr.u64 	%rd479, %rd4821, 4;
	cvt.u32.u64 	%r13358, %rd479;
	setp.eq.s32 	%p2485, %r13358, -1;
	or.pred  	%p2486, %p2484, %p2485;
	@%p2486 bra 	$L__BB9_1786;
	ld.shared.u64 	%rd4823, [m_Local_$_0];
	shl.b64 	%rd4824, %rd479, 32;
	shr.s64 	%rd4825, %rd4824, 28;
	add.s64 	%rd4826, %rd4823, %rd4825;
	mov.b16 	%rs626, 0;
	st.u8 	[%rd4826], %rs626;
	st.u8 	[%rd4826+1], %rs626;
	mov.b32 	%r6783, 3608;
	st.u32 	[%rd4826+4], %r6783;
	mov.b16 	%rs627, 1;
	st.u8 	[%rd4826+3], %rs627;
	mov.b32 	%r6784, 48;
	st.u32 	[%rd4826+8], %r6784;
	mov.b32 	%r6785, -1;
	st.u32 	[%rd4826+16], %r6785;
	ld.shared.u64 	%rd4827, [m_Local_$_0];
	add.s64 	%rd4828, %rd4827, %rd4825;
	mov.b32 	%r6786, 0;
	st.u32 	[%rd4828+32], %r6786;
	ld.shared.u64 	%rd4829, [m_Local_$_0];
	add.s64 	%rd4830, %rd4829, %rd4825;
	st.u32 	[%rd4830+36], %r6786;
	ld.shared.u64 	%rd4831, [m_Local_$_0];
	add.s64 	%rd4832, %rd4831, %rd4825;
	st.u32 	[%rd4832+40], %r6786;
	ld.u32 	%r6787, [%rd1685];
	setp.eq.s32 	%p6370, %r6787, 0;
	bra.uni 	$L__BB9_1787;
$L__BB9_1786:
	mov.b32 	%r6789, 21106;
	st.u32 	[%rd1685], %r6789;
	mov.b32 	%r13358, -1;
	mov.pred 	%p6370, 0;
$L__BB9_1787:
	mov.b32 	%r13359, 0;
	not.pred 	%p2488, %p6370;
	@%p2488 bra 	$L__BB9_1792;
	setp.eq.s32 	%p2489, %r13358, -1;
	@%p2489 bra 	$L__BB9_6392;
	ld.shared.u64 	%rd4833, [m_Local_$_0];
	mul.wide.s32 	%rd480, %r13358, 16;
	add.s64 	%rd4834, %rd4833, %rd480;
	st.u32 	[%rd4834+40], %r1153;
	ld.u32 	%r6792, [%rd1685];
	setp.eq.s32 	%p2490, %r6792, 0;
	@%p2490 bra 	$L__BB9_1790;
	bra.uni 	$L__BB9_1792;
$L__BB9_1790:
	ld.shared.u64 	%rd4835, [m_Local_$_0];
	add.s64 	%rd4836, %rd4835, %rd480;
	st.u32 	[%rd4836+36], %r6782;
	ld.u32 	%r6795, [%rd1685];
	setp.ne.s32 	%p2491, %r6795, 0;
	@%p2491 bra 	$L__BB9_1792;
	ld.shared.u64 	%rd4837, [m_Local_$_0];
	add.s64 	%rd4838, %rd4837, %rd480;
	st.u32 	[%rd4838+32], %r1143;
	ld.u32 	%r6796, [%rd1685];
	setp.eq.s32 	%p2492, %r6796, 0;
	selp.b32 	%r13359, %r13358, 0, %p2492;
$L__BB9_1792:
	st.u32 	[%rd1685], %r13359;
	bra.uni 	$L__BB9_1794;
$L__BB9_1793:
	add.s32 	%r6799, %r13353, 4;
	cvt.u64.u32 	%rd4839, %r6799;
	add.s64 	%rd4840, %rd478, %rd4839;
	mov.b32 	%r6800, 0;
	st.u32 	[%rd4840+32], %r6800;
	mov.b16 	%rs628, 0;
	st.u8 	[%rd4840+32], %rs628;
$L__BB9_1794:
	add.s32 	%r13355, %r13355, 2;
	add.s32 	%r13354, %r13354, 2;
	add.s32 	%r13353, %r13353, 8;
	setp.ne.s32 	%p2493, %r13354, 0;
	@%p2493 bra 	$L__BB9_1771;
$L__BB9_1795:
	and.b32  	%r6801, %r1139, 1;
	setp.eq.b32 	%p2494, %r6801, 1;
	not.pred 	%p2495, %p2494;
	@%p2495 bra 	$L__BB9_1807;
	ld.shared.u64 	%rd4841, [m_Local_$_0];
	add.s64 	%rd481, %rd4841, %rd474;
	ld.u32 	%r1163, [%rd481+12];
	setp.lt.s32 	%p2496, %r1162, %r1163;
	@%p2496 bra 	$L__BB9_1806;
	ld.shared.u64 	%rd4842, [m_Local_$_1];
	atom.add.u64 	%rd4843, [%rd1], 48;
	add.s64 	%rd4844, %rd4843, 56;
	setp.ge.u64 	%p2497, %rd4844, %rd4842;
	shr.u64 	%rd482, %rd4843, 4;
	cvt.u32.u64 	%r13361, %rd482;
	setp.eq.s32 	%p2498, %r13361, -1;
	or.pred  	%p2499, %p2497, %p2498;
	@%p2499 bra 	$L__BB9_1799;
	ld.shared.u64 	%rd4845, [m_Local_$_0];
	shl.b64 	%rd4846, %rd482, 32;
	shr.s64 	%rd4847, %rd4846, 28;
	add.s64 	%rd4848, %rd4845, %rd4847;
	mov.b16 	%rs629, 0;
	st.u8 	[%rd4848], %rs629;
	st.u8 	[%rd4848+1], %rs629;
	mov.b32 	%r6802, 3608;
	st.u32 	[%rd4848+4], %r6802;
	mov.b16 	%rs630, 1;
	st.u8 	[%rd4848+3], %rs630;
	mov.b32 	%r6803, 48;
	st.u32 	[%rd4848+8], %r6803;
	mov.b32 	%r6804, -1;
	st.u32 	[%rd4848+16], %r6804;
	ld.shared.u64 	%rd4849, [m_Local_$_0];
	add.s64 	%rd4850, %rd4849, %rd4847;
	mov.b32 	%r6805, 0;
	st.u32 	[%rd4850+32], %r6805;
	ld.shared.u64 	%rd4851, [m_Local_$_0];
	add.s64 	%rd4852, %rd4851, %rd4847;
	st.u32 	[%rd4852+36], %r6805;
	ld.shared.u64 	%rd4853, [m_Local_$_0];
	add.s64 	%rd4854, %rd4853, %rd4847;
	st.u32 	[%rd4854+40], %r6805;
	ld.u32 	%r6806, [%rd1685];
	setp.eq.s32 	%p6371, %r6806, 0;
	bra.uni 	$L__BB9_1800;
$L__BB9_1799:
	mov.b32 	%r6808, 21106;
	st.u32 	[%rd1685], %r6808;
	mov.b32 	%r13361, -1;
	mov.pred 	%p6371, 0;
$L__BB9_1800:
	mov.b32 	%r13362, 0;
	not.pred 	%p2501, %p6371;
	@%p2501 bra 	$L__BB9_1805;
	setp.eq.s32 	%p2502, %r13361, -1;
	@%p2502 bra 	$L__BB9_6393;
	ld.shared.u64 	%rd4855, [m_Local_$_0];
	mul.wide.s32 	%rd483, %r13361, 16;
	add.s64 	%rd4856, %rd4855, %rd483;
	st.u32 	[%rd4856+40], %r1163;
	ld.u32 	%r6811, [%rd1685];
	setp.eq.s32 	%p2503, %r6811, 0;
	@%p2503 bra 	$L__BB9_1803;
	bra.uni 	$L__BB9_1805;
$L__BB9_1803:
	ld.shared.u64 	%rd4857, [m_Local_$_0];
	add.s64 	%rd4858, %rd4857, %rd483;
	st.u32 	[%rd4858+36], %r1162;
	ld.u32 	%r6813, [%rd1685];
	setp.ne.s32 	%p2504, %r6813, 0;
	@%p2504 bra 	$L__BB9_1805;
	ld.shared.u64 	%rd4859, [m_Local_$_0];
	add.s64 	%rd4860, %rd4859, %rd483;
	st.u32 	[%rd4860+32], %r1143;
	ld.u32 	%r6814, [%rd1685];
	setp.eq.s32 	%p2505, %r6814, 0;
	selp.b32 	%r13362, %r13361, 0, %p2505;
$L__BB9_1805:
	st.u32 	[%rd1685], %r13362;
	bra.uni 	$L__BB9_1807;
$L__BB9_1806:
	shl.b32 	%r6817, %r1162, 2;
	cvt.u64.u32 	%rd4861, %r6817;
	add.s64 	%rd4862, %rd481, %rd4861;
	mov.b32 	%r6818, 0;
	st.u32 	[%rd4862+32], %r6818;
	mov.b16 	%rs631, 0;
	st.u8 	[%rd4862+32], %rs631;
$L__BB9_1807:
	setp.lt.s32 	%p2506, %r1139, 1;
	@%p2506 bra 	$L__BB9_1838;
	neg.s32 	%r13364, %r1139;
	mov.b32 	%r13363, 0;
	mul.wide.s32 	%rd4886, %r1143, 16;
	mov.u32 	%r13365, %r13363;
$L__BB9_1809:
	setp.ne.s32 	%p2507, %r1074, -1;
	@%p2507 bra 	$L__BB9_1811;
	mov.b32 	%r6836, 21352;
	st.u32 	[%rd1685], %r6836;
	mov.b16 	%rs1570, 0;
	bra.uni 	$L__BB9_1823;
$L__BB9_1811:
	ld.shared.u64 	%rd4863, [m_Local_$_0];
	add.s64 	%rd484, %rd4863, %rd472;
	ld.u32 	%r1172, [%rd484+12];
	setp.lt.s32 	%p2508, %r13365, %r1172;
	@%p2508 bra 	$L__BB9_1822;
	ld.shared.u64 	%rd4864, [m_Local_$_1];
	atom.add.u64 	%rd4865, [%rd1], 48;
	add.s64 	%rd4866, %rd4865, 56;
	setp.lt.u64 	%p2509, %rd4866, %rd4864;
	shr.u64 	%rd485, %rd4865, 4;
	cvt.u32.u64 	%r13366, %rd485;
	setp.ne.s32 	%p2510, %r13366, -1;
	and.pred  	%p2511, %p2509, %p2510;
	@%p2511 bra 	$L__BB9_1814;
	mov.b32 	%r6827, 21106;
	st.u32 	[%rd1685], %r6827;
	mov.b32 	%r13366, -1;
	mov.pred 	%p6372, 0;
	bra.uni 	$L__BB9_1815;
$L__BB9_1814:
	ld.shared.u64 	%rd4867, [m_Local_$_0];
	shl.b64 	%rd4868, %rd485, 32;
	shr.s64 	%rd4869, %rd4868, 28;
	add.s64 	%rd4870, %rd4867, %rd4869;
	mov.b16 	%rs632, 0;
	st.u8 	[%rd4870], %rs632;
	st.u8 	[%rd4870+1], %rs632;
	mov.b32 	%r6821, 3608;
	st.u32 	[%rd4870+4], %r6821;
	mov.b16 	%rs633, 1;
	st.u8 	[%rd4870+3], %rs633;
	mov.b32 	%r6822, 48;
	st.u32 	[%rd4870+8], %r6822;
	mov.b32 	%r6823, -1;
	st.u32 	[%rd4870+16], %r6823;
	ld.shared.u64 	%rd4871, [m_Local_$_0];
	add.s64 	%rd4872, %rd4871, %rd4869;
	mov.b32 	%r6824, 0;
	st.u32 	[%rd4872+32], %r6824;
	ld.shared.u64 	%rd4873, [m_Local_$_0];
	add.s64 	%rd4874, %rd4873, %rd4869;
	st.u32 	[%rd4874+36], %r6824;
	ld.shared.u64 	%rd4875, [m_Local_$_0];
	add.s64 	%rd4876, %rd4875, %rd4869;
	st.u32 	[%rd4876+40], %r6824;
	ld.u32 	%r6825, [%rd1685];
	setp.eq.s32 	%p6372, %r6825, 0;
$L__BB9_1815:
	mov.b32 	%r13367, 0;
	not.pred 	%p2513, %p6372;
	@%p2513 bra 	$L__BB9_1821;
	setp.ne.s32 	%p2514, %r13366, -1;
	@%p2514 bra 	$L__BB9_1818;
	mov.b32 	%r6835, 21352;
	st.u32 	[%rd1685], %r6835;
	bra.uni 	$L__BB9_1821;
$L__BB9_1818:
	ld.shared.u64 	%rd4877, [m_Local_$_0];
	mul.wide.s32 	%rd486, %r13366, 16;
	add.s64 	%rd4878, %rd4877, %rd486;
	st.u32 	[%rd4878+40], %r1172;
	ld.u32 	%r6830, [%rd1685];
	setp.ne.s32 	%p2515, %r6830, 0;
	@%p2515 bra 	$L__BB9_1821;
	ld.shared.u64 	%rd4879, [m_Local_$_0];
	add.s64 	%rd4880, %rd4879, %rd486;
	st.u32 	[%rd4880+36], %r13365;
	ld.u32 	%r6832, [%rd1685];
	setp.ne.s32 	%p2516, %r6832, 0;
	@%p2516 bra 	$L__BB9_1821;
	ld.shared.u64 	%rd4881, [m_Local_$_0];
	add.s64 	%rd4882, %rd4881, %rd486;
	st.u32 	[%rd4882+32], %r1074;
	ld.u32 	%r6833, [%rd1685];
	setp.eq.s32 	%p2517, %r6833, 0;
	selp.b32 	%r13367, %r13366, 0, %p2517;
$L__BB9_1821:
	st.u32 	[%rd1685], %r13367;
	mov.b16 	%rs1570, 0;
	bra.uni 	$L__BB9_1823;
$L__BB9_1822:
	cvt.u64.u32 	%rd4883, %r13363;
	add.s64 	%rd4884, %rd484, %rd4883;
	ld.u8 	%rs1570, [%rd4884+32];
$L__BB9_1823:
	setp.ne.s32 	%p2518, %r1143, -1;
	@%p2518 bra 	$L__BB9_1825;
	mov.b32 	%r6853, 21352;
	st.u32 	[%rd1685], %r6853;
	bra.uni 	$L__BB9_1837;
$L__BB9_1825:
	ld.shared.u64 	%rd4885, [m_Local_$_0];
	add.s64 	%rd487, %rd4885, %rd4886;
	ld.u32 	%r1177, [%rd487+12];
	setp.lt.s32 	%p2519, %r13365, %r1177;
	@%p2519 bra 	$L__BB9_1836;
	ld.shared.u64 	%rd4887, [m_Local_$_1];
	atom.add.u64 	%rd4888, [%rd1], 48;
	add.s64 	%rd4889, %rd4888, 56;
	setp.lt.u64 	%p2520, %rd4889, %rd4887;
	shr.u64 	%rd488, %rd4888, 4;
	cvt.u32.u64 	%r13368, %rd488;
	setp.ne.s32 	%p2521, %r13368, -1;
	and.pred  	%p2522, %p2520, %p2521;
	@%p2522 bra 	$L__BB9_1828;
	mov.b32 	%r6843, 21106;
	st.u32 	[%rd1685], %r6843;
	mov.b32 	%r13368, -1;
	mov.pred 	%p6373, 0;
	bra.uni 	$L__BB9_1829;
$L__BB9_1828:
	ld.shared.u64 	%rd4890, [m_Local_$_0];
	shl.b64 	%rd4891, %rd488, 32;
	shr.s64 	%rd4892, %rd4891, 28;
	add.s64 	%rd4893, %rd4890, %rd4892;
	mov.b16 	%rs636, 0;
	st.u8 	[%rd4893], %rs636;
	st.u8 	[%rd4893+1], %rs636;
	mov.b32 	%r6837, 3608;
	st.u32 	[%rd4893+4], %r6837;
	mov.b16 	%rs637, 1;
	st.u8 	[%rd4893+3], %rs637;
	mov.b32 	%r6838, 48;
	st.u32 	[%rd4893+8], %r6838;
	mov.b32 	%r6839, -1;
	st.u32 	[%rd4893+16], %r6839;
	ld.shared.u64 	%rd4894, [m_Local_$_0];
	add.s64 	%rd4895, %rd4894, %rd4892;
	mov.b32 	%r6840, 0;
	st.u32 	[%rd4895+32], %r6840;
	ld.shared.u64 	%rd4896, [m_Local_$_0];
	add.s64 	%rd4897, %rd4896, %rd4892;
	st.u32 	[%rd4897+36], %r6840;
	ld.shared.u64 	%rd4898, [m_Local_$_0];
	add.s64 	%rd4899, %rd4898, %rd4892;
	st.u32 	[%rd4899+40], %r6840;
	ld.u32 	%r6841, [%rd1685];
	setp.eq.s32 	%p6373, %r6841, 0;
$L__BB9_1829:
	mov.b32 	%r13369, 0;
	not.pred 	%p2524, %p6373;
	@%p2524 bra 	$L__BB9_1835;
	setp.ne.s32 	%p2525, %r13368, -1;
	@%p2525 bra 	$L__BB9_1832;
	mov.b32 	%r6851, 21352;
	st.u32 	[%rd1685], %r6851;
	bra.uni 	$L__BB9_1835;
$L__BB9_1832:
	ld.shared.u64 	%rd4900, [m_Local_$_0];
	mul.wide.s32 	%rd489, %r13368, 16;
	add.s64 	%rd4901, %rd4900, %rd489;
	st.u32 	[%rd4901+40], %r1177;
	ld.u32 	%r6846, [%rd1685];
	setp.ne.s32 	%p2526, %r6846, 0;
	@%p2526 bra 	$L__BB9_1835;
	ld.shared.u64 	%rd4902, [m_Local_$_0];
	add.s64 	%rd4903, %rd4902, %rd489;
	st.u32 	[%rd4903+36], %r13365;
	ld.u32 	%r6848, [%rd1685];
	setp.ne.s32 	%p2527, %r6848, 0;
	@%p2527 bra 	$L__BB9_1835;
	ld.shared.u64 	%rd4904, [m_Local_$_0];
	add.s64 	%rd4905, %rd4904, %rd489;
	st.u32 	[%rd4905+32], %r1143;
	ld.u32 	%r6849, [%rd1685];
	setp.eq.s32 	%p2528, %r6849, 0;
	selp.b32 	%r13369, %r13368, 0, %p2528;
$L__BB9_1835:
	st.u32 	[%rd1685], %r13369;
	bra.uni 	$L__BB9_1837;
$L__BB9_1836:
	cvt.u64.u32 	%rd4906, %r13363;
	add.s64 	%rd4907, %rd487, %rd4906;
	mov.b32 	%r6852, 0;
	st.u32 	[%rd4907+32], %r6852;
	st.u8 	[%rd4907+32], %rs1570;
$L__BB9_1837:
	add.s32 	%r13365, %r13365, 1;
	add.s32 	%r13364, %r13364, 1;
	setp.ne.s32 	%p2529, %r13364, 0;
	add.s32 	%r13363, %r13363, 4;
	@%p2529 bra 	$L__BB9_1809;
$L__BB9_1838:
	ld.shared.u64 	%rd4908, [m_Local_$_0];
	add.s64 	%rd4909, %rd4908, %rd471;
	st.u32 	[%rd4909+32], %r1143;
	ld.shared.u64 	%rd4910, [m_Local_$_0];
	add.s64 	%rd4911, %rd4910, %rd471;
	st.u32 	[%rd4911+40], %r1139;
	ld.shared.u64 	%rd4912, [m_Local_$_0];
	add.s64 	%rd4913, %rd4912, %rd471;
	mov.b32 	%r6854, 0;
	st.u32 	[%rd4913+48], %r6854;
$L__BB9_1839:
	ld.shared.u64 	%rd4914, [m_Local_$_1];
	atom.add.u64 	%rd4915, [%rd1], 48;
	add.s64 	%rd4916, %rd4915, 56;
	setp.lt.u64 	%p2530, %rd4916, %rd4914;
	shr.u64 	%rd490, %rd4915, 4;
	cvt.u32.u64 	%r13372, %rd490;
	setp.ne.s32 	%p2531, %r13372, -1;
	and.pred  	%p2532, %p2530, %p2531;
	@%p2532 bra 	$L__BB9_1841;
	mov.b32 	%r6863, 21352;
	st.u32 	[%rd1685], %r6863;
	mov.b32 	%r13372, -1;
	mov.pred 	%p6374, 0;
	bra.uni 	$L__BB9_1845;
$L__BB9_1841:
	setp.ne.s32 	%p2533, %r1138, -1;
	ld.shared.u64 	%rd4917, [m_Local_$_0];
	shl.b64 	%rd4918, %rd490, 32;
	shr.s64 	%rd491, %rd4918, 28;
	add.s64 	%rd4919, %rd4917, %rd491;
	mov.b16 	%rs638, 0;
	st.u8 	[%rd4919], %rs638;
	st.u8 	[%rd4919+1], %rs638;
	mov.b32 	%r6856, 16901;
	st.u32 	[%rd4919+4], %r6856;
	mov.b16 	%rs639, 1;
	st.u8 	[%rd4919+3], %rs639;
	mov.b32 	%r6857, 44;
	st.u32 	[%rd4919+8], %r6857;
	mov.b32 	%r6858, -1;
	st.u32 	[%rd4919+16], %r6858;
	@%p2533 bra 	$L__BB9_1843;
	mov.b32 	%r6860, 21352;
	st.u32 	[%rd1685], %r6860;
	mov.b32 	%r13370, 0;
	ld.shared.u64 	%rd12017, [m_Local_$_0];
	mov.u32 	%r13371, %r13370;
	bra.uni 	$L__BB9_1844;
$L__BB9_1843:
	ld.shared.u64 	%rd12017, [m_Local_$_0];
	mul.wide.s32 	%rd4920, %r1138, 16;
	add.s64 	%rd4921, %rd12017, %rd4920;
	ld.u32 	%r13370, [%rd4921+32];
	ld.u32 	%r13371, [%rd4921+40];
$L__BB9_1844:
	add.s64 	%rd4922, %rd12017, %rd491;
	st.u32 	[%rd4922+32], %r13370;
	ld.shared.u64 	%rd4923, [m_Local_$_0];
	add.s64 	%rd4924, %rd4923, %rd491;
	st.u32 	[%rd4924+40], %r13371;
	ld.u32 	%r6861, [%rd1685];
	setp.eq.s32 	%p6374, %r6861, 0;
$L__BB9_1845:
	not.pred 	%p2535, %p6374;
	@%p2535 bra 	$L__BB9_4783;
	ld.shared.u64 	%rd4925, [m_Local_$_1];
	atom.add.u64 	%rd4926, [%rd1], 48;
	add.s64 	%rd4927, %rd4926, 48;
	setp.lt.u64 	%p2536, %rd4927, %rd4925;
	shr.u64 	%rd4928, %rd4926, 4;
	cvt.u32.u64 	%r6865, %rd4928;
	selp.b32 	%r1191, %r6865, -1, %p2536;
	setp.ne.s32 	%p2537, %r1191, -1;
	@%p2537 bra 	$L__BB9_1848;
	mov.b32 	%r6885, 21352;
	st.u32 	[%rd1685], %r6885;
	bra.uni 	$L__BB9_1860;
$L__BB9_1848:
	ld.shared.u64 	%rd4929, [m_Local_$_0];
	mul.wide.s32 	%rd4930, %r1191, 16;
	add.s64 	%rd4931, %rd4929, %rd4930;
	mov.b16 	%rs640, 0;
	st.u8 	[%rd4931], %rs640;
	st.u8 	[%rd4931+1], %rs640;
	mov.b32 	%r6866, 4335;
	st.u32 	[%rd4931+4], %r6866;
	mov.b16 	%rs641, 1;
	st.u8 	[%rd4931+3], %rs641;
	mov.b32 	%r6867, 40;
	st.u32 	[%rd4931+8], %r6867;
	mov.b32 	%r6868, 1;
	st.u32 	[%rd4931+12], %r6868;
	ld.shared.u64 	%rd4932, [m_Local_$_0];
	add.s64 	%rd495, %rd4932, %rd4930;
	ld.u32 	%r1192, [%rd495+12];
	setp.gt.s32 	%p2538, %r1192, 0;
	@%p2538 bra 	$L__BB9_1859;
	ld.shared.u64 	%rd4933, [m_Local_$_1];
	atom.add.u64 	%rd4934, [%rd1], 48;
	add.s64 	%rd4935, %rd4934, 56;
	setp.lt.u64 	%p2539, %rd4935, %rd4933;
	shr.u64 	%rd496, %rd4934, 4;
	cvt.u32.u64 	%r13373, %rd496;
	setp.ne.s32 	%p2540, %r13373, -1;
	and.pred  	%p2541, %p2539, %p2540;
	@%p2541 bra 	$L__BB9_1851;
	mov.b32 	%r6875, 21106;
	st.u32 	[%rd1685], %r6875;
	mov.b32 	%r13373, -1;
	mov.pred 	%p6375, 0;
	bra.uni 	$L__BB9_1852;
$L__BB9_1851:
	ld.shared.u64 	%rd4936, [m_Local_$_0];
	shl.b64 	%rd4937, %rd496, 32;
	shr.s64 	%rd4938, %rd4937, 28;
	add.s64 	%rd4939, %rd4936, %rd4938;
	mov.b16 	%rs642, 0;
	st.u8 	[%rd4939], %rs642;
	st.u8 	[%rd4939+1], %rs642;
	mov.b32 	%r6869, 3608;
	st.u32 	[%rd4939+4], %r6869;
	mov.b16 	%rs643, 1;
	st.u8 	[%rd4939+3], %rs643;
	mov.b32 	%r6870, 48;
	st.u32 	[%rd4939+8], %r6870;
	mov.b32 	%r6871, -1;
	st.u32 	[%rd4939+16], %r6871;
	ld.shared.u64 	%rd4940, [m_Local_$_0];
	add.s64 	%rd4941, %rd4940, %rd4938;
	mov.b32 	%r6872, 0;
	st.u32 	[%rd4941+32], %r6872;
	ld.shared.u64 	%rd4942, [m_Local_$_0];
	add.s64 	%rd4943, %rd4942, %rd4938;
	st.u32 	[%rd4943+36], %r6872;
	ld.shared.u64 	%rd4944, [m_Local_$_0];
	add.s64 	%rd4945, %rd4944, %rd4938;
	st.u32 	[%rd4945+40], %r6872;
	ld.u32 	%r6873, [%rd1685];
	setp.eq.s32 	%p6375, %r6873, 0;
$L__BB9_1852:
	mov.b32 	%r13374, 0;
	not.pred 	%p2543, %p6375;
	@%p2543 bra 	$L__BB9_1858;
	setp.ne.s32 	%p2544, %r13373, -1;
	@%p2544 bra 	$L__BB9_1855;
	mov.b32 	%r6883, 21352;
	st.u32 	[%rd1685], %r6883;
	bra.uni 	$L__BB9_1858;
$L__BB9_1855:
	ld.shared.u64 	%rd4946, [m_Local_$_0];
	mul.wide.s32 	%rd497, %r13373, 16;
	add.s64 	%rd4947, %rd4946, %rd497;
	st.u32 	[%rd4947+40], %r1192;
	ld.u32 	%r6878, [%rd1685];
	setp.ne.s32 	%p2545, %r6878, 0;
	@%p2545 bra 	$L__BB9_1858;
	ld.shared.u64 	%rd4948, [m_Local_$_0];
	add.s64 	%rd4949, %rd4948, %rd497;
	mov.b32 	%r13374, 0;
	st.u32 	[%rd4949+36], %r13374;
	ld.u32 	%r6880, [%rd1685];
	setp.ne.s32 	%p2546, %r6880, 0;
	@%p2546 bra 	$L__BB9_1858;
	ld.shared.u64 	%rd4950, [m_Local_$_0];
	add.s64 	%rd4951, %rd4950, %rd497;
	st.u32 	[%rd4951+32], %r1191;
	ld.u32 	%r6881, [%rd1685];
	setp.eq.s32 	%p2547, %r6881, 0;
	selp.b32 	%r13374, %r13373, 0, %p2547;
$L__BB9_1858:
	st.u32 	[%rd1685], %r13374;
	bra.uni 	$L__BB9_1860;
$L__BB9_1859:
	mov.b32 	%r6884, 0;
	st.u32 	[%rd495+32], %r6884;
	mov.b16 	%rs644, 0;
	st.u8 	[%rd495+32], %rs644;
$L__BB9_1860:
	setp.ne.s32 	%p2548, %r1191, -1;
	@%p2548 bra 	$L__BB9_1862;
	mov.b32 	%r6902, 21352;
	st.u32 	[%rd1685], %r6902;
	bra.uni 	$L__BB9_1874;
$L__BB9_1862:
	mul.wide.s32 	%rd4952, %r1191, 16;
	ld.shared.u64 	%rd4953, [m_Local_$_0];
	add.s64 	%rd498, %rd4953, %rd4952;
	ld.u32 	%r1197, [%rd498+12];
	setp.gt.s32 	%p2549, %r1197, 0;
	@%p2549 bra 	$L__BB9_1873;
	ld.shared.u64 	%rd4954, [m_Local_$_1];
	atom.add.u64 	%rd4955, [%rd1], 48;
	add.s64 	%rd4956, %rd4955, 56;
	setp.lt.u64 	%p2550, %rd4956, %rd4954;
	shr.u64 	%rd499, %rd4955, 4;
	cvt.u32.u64 	%r13375, %rd499;
	setp.ne.s32 	%p2551, %r13375, -1;
	and.pred  	%p2552, %p2550, %p2551;
	@%p2552 bra 	$L__BB9_1865;
	mov.b32 	%r6892, 21106;
	st.u32 	[%rd1685], %r6892;
	mov.b32 	%r13375, -1;
	mov.pred 	%p6376, 0;
	bra.uni 	$L__BB9_1866;
$L__BB9_1865:
	ld.shared.u64 	%rd4957, [m_Local_$_0];
	shl.b64 	%rd4958, %rd499, 32;
	shr.s64 	%rd4959, %rd4958, 28;
	add.s64 	%rd4960, %rd4957, %rd4959;
	mov.b16 	%rs645, 0;
	st.u8 	[%rd4960], %rs645;
	st.u8 	[%rd4960+1], %rs645;
	mov.b32 	%r6886, 3608;
	st.u32 	[%rd4960+4], %r6886;
	mov.b16 	%rs646, 1;
	st.u8 	[%rd4960+3], %rs646;
	mov.b32 	%r6887, 48;
	st.u32 	[%rd4960+8], %r6887;
	mov.b32 	%r6888, -1;
	st.u32 	[%rd4960+16], %r6888;
	ld.shared.u64 	%rd4961, [m_Local_$_0];
	add.s64 	%rd4962, %rd4961, %rd4959;
	mov.b32 	%r6889, 0;
	st.u32 	[%rd4962+32], %r6889;
	ld.shared.u64 	%rd4963, [m_Local_$_0];
	add.s64 	%rd4964, %rd4963, %rd4959;
	st.u32 	[%rd4964+36], %r6889;
	ld.shared.u64 	%rd4965, [m_Local_$_0];
	add.s64 	%rd4966, %rd4965, %rd4959;
	st.u32 	[%rd4966+40], %r6889;
	ld.u32 	%r6890, [%rd1685];
	setp.eq.s32 	%p6376, %r6890, 0;
$L__BB9_1866:
	mov.b32 	%r13376, 0;
	not.pred 	%p2554, %p6376;
	@%p2554 bra 	$L__BB9_1872;
	setp.ne.s32 	%p2555, %r13375, -1;
	@%p2555 bra 	$L__BB9_1869;
	mov.b32 	%r6900, 21352;
	st.u32 	[%rd1685], %r6900;
	bra.uni 	$L__BB9_1872;
$L__BB9_1869:
	ld.shared.u64 	%rd4967, [m_Local_$_0];
	mul.wide.s32 	%rd500, %r13375, 16;
	add.s64 	%rd4968, %rd4967, %rd500;
	st.u32 	[%rd4968+40], %r1197;
	ld.u32 	%r6895, [%rd1685];
	setp.ne.s32 	%p2556, %r6895, 0;
	@%p2556 bra 	$L__BB9_1872;
	ld.shared.u64 	%rd4969, [m_Local_$_0];
	add.s64 	%rd4970, %rd4969, %rd500;
	mov.b32 	%r13376, 0;
	st.u32 	[%rd4970+36], %r13376;
	ld.u32 	%r6897, [%rd1685];
	setp.ne.s32 	%p2557, %r6897, 0;
	@%p2557 bra 	$L__BB9_1872;
	ld.shared.u64 	%rd4971, [m_Local_$_0];
	add.s64 	%rd4972, %rd4971, %rd500;
	st.u32 	[%rd4972+32], %r1191;
	ld.u32 	%r6898, [%rd1685];
	setp.eq.s32 	%p2558, %r6898, 0;
	selp.b32 	%r13376, %r13375, 0, %p2558;
$L__BB9_1872:
	st.u32 	[%rd1685], %r13376;
	bra.uni 	$L__BB9_1874;
$L__BB9_1873:
	mov.b32 	%r6901, 0;
	st.u32 	[%rd498+32], %r6901;
	mov.b16 	%rs647, 64;
	st.u8 	[%rd498+32], %rs647;
$L__BB9_1874:
	ld.shared.u64 	%rd4973, [m_Local_$_1];
	atom.add.u64 	%rd4974, [%rd1], 48;
	add.s64 	%rd4975, %rd4974, 56;
	setp.lt.u64 	%p2559, %rd4975, %rd4973;
	shr.u64 	%rd4976, %rd4974, 4;
	cvt.u32.u64 	%r6903, %rd4976;
	selp.b32 	%r1202, %r6903, -1, %p2559;
	setp.ne.s32 	%p2560, %r1202, -1;
	@%p2560 bra 	$L__BB9_1876;
	mov.b32 	%r7015, 21352;
	st.u32 	[%rd1685], %r7015;
	bra.uni 	$L__BB9_1951;
$L__BB9_1876:
	ld.shared.u64 	%rd4977, [m_Local_$_0];
	mul.wide.s32 	%rd501, %r1202, 16;
	add.s64 	%rd4978, %rd4977, %rd501;
	mov.b16 	%rs648, 1;
	st.u8 	[%rd4978], %rs648;
	mov.b16 	%rs649, 0;
	st.u8 	[%rd4978+1], %rs649;
	mov.b32 	%r6904, 2905;
	st.u32 	[%rd4978+4], %r6904;
	st.u8 	[%rd4978+3], %rs648;
	mov.b32 	%r6905, 48;
	st.u32 	[%rd4978+8], %r6905;
	mov.b32 	%r6906, -1;
	st.u32 	[%rd4978+16], %r6906;
	ld.shared.u64 	%rd4979, [m_Local_$_0];
	mul.wide.s32 	%rd502, %r1191, 16;
	add.s64 	%rd4980, %rd4979, %rd502;
	ld.u32 	%r1203, [%rd4980+12];
	shl.b32 	%r6907, %r1203, 2;
	add.s32 	%r6908, %r6907, 32;
	shr.s32 	%r6909, %r6908, 31;
	shr.u32 	%r6910, %r6909, 29;
	add.s32 	%r6911, %r6908, %r6910;
	and.b32  	%r6912, %r6911, -8;
	sub.s32 	%r6913, %r6908, %r6912;
	setp.eq.s32 	%p2561, %r6913, 0;
	sub.s32 	%r6914, %r6907, %r6913;
	add.s32 	%r6915, %r6914, 40;
	selp.b32 	%r1204, %r6908, %r6915, %p2561;
	ld.shared.u64 	%rd503, [m_Local_$_1];
	and.b32  	%r6916, %r1204, 12;
	setp.eq.s32 	%p2562, %r6916, 0;
	mov.u32 	%r13377, %r1204;
	@%p2562 bra 	$L__BB9_1878;
	shr.s32 	%r6917, %r1204, 31;
	shr.u32 	%r6918, %r6917, 28;
	add.s32 	%r6919, %r1204, %r6918;
	and.b32  	%r6920, %r6919, -16;
	add.s32 	%r13377, %r6920, 16;
$L__BB9_1878:
	cvt.s64.s32 	%rd4981, %r13377;
	atom.add.u64 	%rd4982, [%rd1], %rd4981;
	cvt.s64.s32 	%rd4983, %r1204;
	add.s64 	%rd4984, %rd4983, %rd4982;
	add.s64 	%rd4985, %rd4984, 8;
	setp.lt.u64 	%p2563, %rd4985, %rd503;
	shr.u64 	%rd4986, %rd4982, 4;
	cvt.u32.u64 	%r6921, %rd4986;
	selp.b32 	%r1207, %r6921, -1, %p2563;
	setp.ne.s32 	%p2564, %r1207, -1;
	@%p2564 bra 	$L__BB9_1880;
	mov.b32 	%r6979, 21352;
	st.u32 	[%rd1685], %r6979;
	bra.uni 	$L__BB9_1919;
$L__BB9_1880:
	ld.shared.u64 	%rd4987, [m_Local_$_0];
	mul.wide.s32 	%rd504, %r1207, 16;
	add.s64 	%rd4988, %rd4987, %rd504;
	mov.b16 	%rs650, 0;
	st.u8 	[%rd4988], %rs650;
	st.u8 	[%rd4988+1], %rs650;
	mov.b32 	%r6922, 4335;
	st.u32 	[%rd4988+4], %r6922;
	mov.b16 	%rs651, 1;
	st.u8 	[%rd4988+3], %rs651;
	st.u32 	[%rd4988+8], %r1204;
	st.u32 	[%rd4988+12], %r1203;
	setp.lt.s32 	%p2565, %r1203, 1;
	@%p2565 bra 	$L__BB9_1919;
	setp.eq.s32 	%p2566, %r1203, 1;
	mov.b32 	%r1226, 0;
	@%p2566 bra 	$L__BB9_1907;
	and.b32  	%r6925, %r1203, 2147483646;
	neg.s32 	%r13379, %r6925;
	mov.b32 	%r13378, 0;
	mov.u32 	%r13380, %r13378;
$L__BB9_1883:
	ld.shared.u64 	%rd4989, [m_Local_$_0];
	add.s64 	%rd505, %rd4989, %rd504;
	ld.u32 	%r1212, [%rd505+12];
	setp.lt.s32 	%p2567, %r13380, %r1212;
	@%p2567 bra 	$L__BB9_1894;
	ld.shared.u64 	%rd4990, [m_Local_$_1];
	atom.add.u64 	%rd4991, [%rd1], 48;
	add.s64 	%rd4992, %rd4991, 56;
	setp.lt.u64 	%p2568, %rd4992, %rd4990;
	shr.u64 	%rd506, %rd4991, 4;
	cvt.u32.u64 	%r13381, %rd506;
	setp.ne.s32 	%p2569, %r13381, -1;
	and.pred  	%p2570, %p2568, %p2569;
	@%p2570 bra 	$L__BB9_1886;
	mov.b32 	%r6932, 21106;
	st.u32 	[%rd1685], %r6932;
	mov.b32 	%r13381, -1;
	mov.pred 	%p6377, 0;
	bra.uni 	$L__BB9_1887;
$L__BB9_1886:
	ld.shared.u64 	%rd4993, [m_Local_$_0];
	shl.b64 	%rd4994, %rd506, 32;
	shr.s64 	%rd4995, %rd4994, 28;
	add.s64 	%rd4996, %rd4993, %rd4995;
	mov.b16 	%rs652, 0;
	st.u8 	[%rd4996], %rs652;
	st.u8 	[%rd4996+1], %rs652;
	mov.b32 	%r6926, 3608;
	st.u32 	[%rd4996+4], %r6926;
	mov.b16 	%rs653, 1;
	st.u8 	[%rd4996+3], %rs653;
	mov.b32 	%r6927, 48;
	st.u32 	[%rd4996+8], %r6927;
	mov.b32 	%r6928, -1;
	st.u32 	[%rd4996+16], %r6928;
	ld.shared.u64 	%rd4997, [m_Local_$_0];
	add.s64 	%rd4998, %rd4997, %rd4995;
	mov.b32 	%r6929, 0;
	st.u32 	[%rd4998+32], %r6929;
	ld.shared.u64 	%rd4999, [m_Local_$_0];
	add.s64 	%rd5000, %rd4999, %rd4995;
	st.u32 	[%rd5000+36], %r6929;
	ld.shared.u64 	%rd5001, [m_Local_$_0];
	add.s64 	%rd5002, %rd5001, %rd4995;
	st.u32 	[%rd5002+40], %r6929;
	ld.u32 	%r6930, [%rd1685];
	setp.eq.s32 	%p6377, %r6930, 0;
$L__BB9_1887:
	mov.b32 	%r13382, 0;
	not.pred 	%p2572, %p6377;
	@%p2572 bra 	$L__BB9_1893;
	setp.ne.s32 	%p2573, %r13381, -1;
	@%p2573 bra 	$L__BB9_1890;
	mov.b32 	%r6940, 21352;
	st.u32 	[%rd1685], %r6940;
	bra.uni 	$L__BB9_1893;
$L__BB9_1890:
	ld.shared.u64 	%rd5003, [m_Local_$_0];
	mul.wide.s32 	%rd507, %r13381, 16;
	add.s64 	%rd5004, %rd5003, %rd507;
	st.u32 	[%rd5004+40], %r1212;
	ld.u32 	%r6935, [%rd1685];
	setp.ne.s32 	%p2574, %r6935, 0;
	@%p2574 bra 	$L__BB9_1893;
	ld.shared.u64 	%rd5005, [m_Local_$_0];
	add.s64 	%rd5006, %rd5005, %rd507;
	st.u32 	[%rd5006+36], %r13380;
	ld.u32 	%r6937, [%rd1685];
	setp.ne.s32 	%p2575, %r6937, 0;
	@%p2575 bra 	$L__BB9_1893;
	ld.shared.u64 	%rd5007, [m_Local_$_0];
	add.s64 	%rd5008, %rd5007, %rd507;
	st.u32 	[%rd5008+32], %r1207;
	ld.u32 	%r6938, [%rd1685];
	setp.eq.s32 	%p2576, %r6938, 0;
	selp.b32 	%r13382, %r13381, 0, %p2576;
$L__BB9_1893:
	st.u32 	[%rd1685], %r13382;
	bra.uni 	$L__BB9_1895;
$L__BB9_1894:
	cvt.u64.u32 	%rd5009, %r13378;
	add.s64 	%rd5010, %rd505, %rd5009;
	mov.b32 	%r6941, 0;
	st.u32 	[%rd5010+32], %r6941;
	mov.b16 	%rs654, 0;
	st.u8 	[%rd5010+32], %rs654;
$L__BB9_1895:
	ld.shared.u64 	%rd5011, [m_Local_$_0];
	add.s64 	%rd508, %rd5011, %rd504;
	ld.u32 	%r1217, [%rd508+12];
	add.s32 	%r6942, %r13380, 1;
	setp.lt.s32 	%p2577, %r6942, %r1217;
	@%p2577 bra 	$L__BB9_1905;
	ld.shared.u64 	%rd5012, [m_Local_$_1];
	atom.add.u64 	%rd5013, [%rd1], 48;
	add.s64 	%rd5014, %rd5013, 56;
	setp.ge.u64 	%p2578, %rd5014, %rd5012;
	shr.u64 	%rd509, %rd5013, 4;
	cvt.u32.u64 	%r13383, %rd509;
	setp.eq.s32 	%p2579, %r13383, -1;
	or.pred  	%p2580, %p2578, %p2579;
	@%p2580 bra 	$L__BB9_1898;
	ld.shared.u64 	%rd5015, [m_Local_$_0];
	shl.b64 	%rd5016, %rd509, 32;
	shr.s64 	%rd5017, %rd5016, 28;
	add.s64 	%rd5018, %rd5015, %rd5017;
	mov.b16 	%rs655, 0;
	st.u8 	[%rd5018], %rs655;
	st.u8 	[%rd5018+1], %rs655;
	mov.b32 	%r6943, 3608;
	st.u32 	[%rd5018+4], %r6943;
	mov.b16 	%rs656, 1;
	st.u8 	[%rd5018+3], %rs656;
	mov.b32 	%r6944, 48;
	st.u32 	[%rd5018+8], %r6944;
	mov.b32 	%r6945, -1;
	st.u32 	[%rd5018+16], %r6945;
	ld.shared.u64 	%rd5019, [m_Local_$_0];
	add.s64 	%rd5020, %rd5019, %rd5017;
	mov.b32 	%r6946, 0;
	st.u32 	[%rd5020+32], %r6946;
	ld.shared.u64 	%rd5021, [m_Local_$_0];
	add.s64 	%rd5022, %rd5021, %rd5017;
	st.u32 	[%rd5022+36], %r6946;
	ld.shared.u64 	%rd5023, [m_Local_$_0];
	add.s64 	%rd5024, %rd5023, %rd5017;
	st.u32 	[%rd5024+40], %r6946;
	ld.u32 	%r6947, [%rd1685];
	setp.eq.s32 	%p6378, %r6947, 0;
	bra.uni 	$L__BB9_1899;
$L__BB9_1898:
	mov.b32 	%r6949, 21106;
	st.u32 	[%rd1685], %r6949;
	mov.b32 	%r13383, -1;
	mov.pred 	%p6378, 0;
$L__BB9_1899:
	mov.b32 	%r13384, 0;
	not.pred 	%p2582, %p6378;
	@%p2582 bra 	$L__BB9_1904;
	setp.eq.s32 	%p2583, %r13383, -1;
	@%p2583 bra 	$L__BB9_6394;
	ld.shared.u64 	%rd5025, [m_Local_$_0];
	mul.wide.s32 	%rd510, %r13383, 16;
	add.s64 	%rd5026, %rd5025, %rd510;
	st.u32 	[%rd5026+40], %r1217;
	ld.u32 	%r6952, [%rd1685];
	setp.eq.s32 	%p2584, %r6952, 0;
	@%p2584 bra 	$L__BB9_1902;
	bra.uni 	$L__BB9_1904;
$L__BB9_1902:
	ld.shared.u64 	%rd5027, [m_Local_$_0];
	add.s64 	%rd5028, %rd5027, %rd510;
	st.u32 	[%rd5028+36], %r6942;
	ld.u32 	%r6955, [%rd1685];
	setp.ne.s32 	%p2585, %r6955, 0;
	@%p2585 bra 	$L__BB9_1904;
	ld.shared.u64 	%rd5029, [m_Local_$_0];
	add.s64 	%rd5030, %rd5029, %rd510;
	st.u32 	[%rd5030+32], %r1207;
	ld.u32 	%r6956, [%rd1685];
	setp.eq.s32 	%p2586, %r6956, 0;
	selp.b32 	%r13384, %r13383, 0, %p2586;
$L__BB9_1904:
	st.u32 	[%rd1685], %r13384;
	bra.uni 	$L__BB9_1906;
$L__BB9_1905:
	add.s32 	%r6959, %r13378, 4;
	cvt.u64.u32 	%rd5031, %r6959;
	add.s64 	%rd5032, %rd508, %rd5031;
	mov.b32 	%r6960, 0;
	st.u32 	[%rd5032+32], %r6960;
	mov.b16 	%rs657, 0;
	st.u8 	[%rd5032+32], %rs657;
$L__BB9_1906:
	and.b32  	%r1226, %r1203, 2147483646;
	add.s32 	%r13380, %r13380, 2;
	add.s32 	%r13379, %r13379, 2;
	add.s32 	%r13378, %r13378, 8;
	setp.ne.s32 	%p2587, %r13379, 0;
	@%p2587 bra 	$L__BB9_1883;
$L__BB9_1907:
	and.b32  	%r6961, %r1203, 1;
	setp.eq.b32 	%p2588, %r6961, 1;
	not.pred 	%p2589, %p2588;
	@%p2589 bra 	$L__BB9_1919;
	ld.shared.u64 	%rd5033, [m_Local_$_0];
	add.s64 	%rd511, %rd5033, %rd504;
	ld.u32 	%r1227, [%rd511+12];
	setp.lt.s32 	%p2590, %r1226, %r1227;
	@%p2590 bra 	$L__BB9_1918;
	ld.shared.u64 	%rd5034, [m_Local_$_1];
	atom.add.u64 	%rd5035, [%rd1], 48;
	add.s64 	%rd5036, %rd5035, 56;
	setp.ge.u64 	%p2591, %rd5036, %rd5034;
	shr.u64 	%rd512, %rd5035, 4;
	cvt.u32.u64 	%r13386, %rd512;
	setp.eq.s32 	%p2592, %r13386, -1;
	or.pred  	%p2593, %p2591, %p2592;
	@%p2593 bra 	$L__BB9_1911;
	ld.shared.u64 	%rd5037, [m_Local_$_0];
	shl.b64 	%rd5038, %rd512, 32;
	shr.s64 	%rd5039, %rd5038, 28;
	add.s64 	%rd5040, %rd5037, %rd5039;
	mov.b16 	%rs658, 0;
	st.u8 	[%rd5040], %rs658;
	st.u8 	[%rd5040+1], %rs658;
	mov.b32 	%r6962, 3608;
	st.u32 	[%rd5040+4], %r6962;
	mov.b16 	%rs659, 1;
	st.u8 	[%rd5040+3], %rs659;
	mov.b32 	%r6963, 48;
	st.u32 	[%rd5040+8], %r6963;
	mov.b32 	%r6964, -1;
	st.u32 	[%rd5040+16], %r6964;
	ld.shared.u64 	%rd5041, [m_Local_$_0];
	add.s64 	%rd5042, %rd5041, %rd5039;
	mov.b32 	%r6965, 0;
	st.u32 	[%rd5042+32], %r6965;
	ld.shared.u64 	%rd5043, [m_Local_$_0];
	add.s64 	%rd5044, %rd5043, %rd5039;
	st.u32 	[%rd5044+36], %r6965;
	ld.shared.u64 	%rd5045, [m_Local_$_0];
	add.s64 	%rd5046, %rd5045, %rd5039;
	st.u32 	[%rd5046+40], %r6965;
	ld.u32 	%r6966, [%rd1685];
	setp.eq.s32 	%p6379, %r6966, 0;
	bra.uni 	$L__BB9_1912;
$L__BB9_1911:
	mov.b32 	%r6968, 21106;
	st.u32 	[%rd1685], %r6968;
	mov.b32 	%r13386, -1;
	mov.pred 	%p6379, 0;
$L__BB9_1912:
	mov.b32 	%r13387, 0;
	not.pred 	%p2595, %p6379;
	@%p2595 bra 	$L__BB9_1917;
	setp.eq.s32 	%p2596, %r13386, -1;
	@%p2596 bra 	$L__BB9_6395;
	ld.shared.u64 	%rd5047, [m_Local_$_0];
	mul.wide.s32 	%rd513, %r13386, 16;
	add.s64 	%rd5048, %rd5047, %rd513;
	st.u32 	[%rd5048+40], %r1227;
	ld.u32 	%r6971, [%rd1685];
	setp.eq.s32 	%p2597, %r6971, 0;
	@%p2597 bra 	$L__BB9_1915;
	bra.uni 	$L__BB9_1917;
$L__BB9_1915:
	ld.shared.u64 	%rd5049, [m_Local_$_0];
	add.s64 	%rd5050, %rd5049, %rd513;
	st.u32 	[%rd5050+36], %r1226;
	ld.u32 	%r6973, [%rd1685];
	setp.ne.s32 	%p2598, %r6973, 0;
	@%p2598 bra 	$L__BB9_1917;
	ld.shared.u64 	%rd5051, [m_Local_$_0];
	add.s64 	%rd5052, %rd5051, %rd513;
	st.u32 	[%rd5052+32], %r1207;
	ld.u32 	%r6974, [%rd1685];
	setp.eq.s32 	%p2599, %r6974, 0;
	selp.b32 	%r13387, %r13386, 0, %p2599;
$L__BB9_1917:
	st.u32 	[%rd1685], %r13387;
	bra.uni 	$L__BB9_1919;
$L__BB9_1918:
	shl.b32 	%r6977, %r1226, 2;
	cvt.u64.u32 	%rd5053, %r6977;
	add.s64 	%rd5054, %rd511, %rd5053;
	mov.b32 	%r6978, 0;
	st.u32 	[%rd5054+32], %r6978;
	mov.b16 	%rs660, 0;
	st.u8 	[%rd5054+32], %rs660;
$L__BB9_1919:
	setp.lt.s32 	%p2600, %r1203, 1;
	@%p2600 bra 	$L__BB9_1950;
	neg.s32 	%r13389, %r1203;
	mov.b32 	%r13388, 0;
	mul.wide.s32 	%rd5078, %r1207, 16;
	mov.u32 	%r13390, %r13388;
$L__BB9_1921:
	setp.ne.s32 	%p2601, %r1191, -1;
	@%p2601 bra 	$L__BB9_1923;
	mov.b32 	%r6996, 21352;
	st.u32 	[%rd1685], %r6996;
	mov.b16 	%rs1571, 0;
	bra.uni 	$L__BB9_1935;
$L__BB9_1923:
	ld.shared.u64 	%rd5055, [m_Local_$_0];
	add.s64 	%rd514, %rd5055, %rd502;
	ld.u32 	%r1236, [%rd514+12];
	setp.lt.s32 	%p2602, %r13390, %r1236;
	@%p2602 bra 	$L__BB9_1934;
	ld.shared.u64 	%rd5056, [m_Local_$_1];
	atom.add.u64 	%rd5057, [%rd1], 48;
	add.s64 	%rd5058, %rd5057, 56;
	setp.lt.u64 	%p2603, %rd5058, %rd5056;
	shr.u64 	%rd515, %rd5057, 4;
	cvt.u32.u64 	%r13391, %rd515;
	setp.ne.s32 	%p2604, %r13391, -1;
	and.pred  	%p2605, %p2603, %p2604;
	@%p2605 bra 	$L__BB9_1926;
	mov.b32 	%r6987, 21106;
	st.u32 	[%rd1685], %r6987;
	mov.b32 	%r13391, -1;
	mov.pred 	%p6380, 0;
	bra.uni 	$L__BB9_1927;
$L__BB9_1926:
	ld.shared.u64 	%rd5059, [m_Local_$_0];
	shl.b64 	%rd5060, %rd515, 32;
	shr.s64 	%rd5061, %rd5060, 28;
	add.s64 	%rd5062, %rd5059, %rd5061;
	mov.b16 	%rs661, 0;
	st.u8 	[%rd5062], %rs661;
	st.u8 	[%rd5062+1], %rs661;
	mov.b32 	%r6981, 3608;
	st.u32 	[%rd5062+4], %r6981;
	mov.b16 	%rs662, 1;
	st.u8 	[%rd5062+3], %rs662;
	mov.b32 	%r6982, 48;
	st.u32 	[%rd5062+8], %r6982;
	mov.b32 	%r6983, -1;
	st.u32 	[%rd5062+16], %r6983;
	ld.shared.u64 	%rd5063, [m_Local_$_0];
	add.s64 	%rd5064, %rd5063, %rd5061;
	mov.b32 	%r6984, 0;
	st.u32 	[%rd5064+32], %r6984;
	ld.shared.u64 	%rd5065, [m_Local_$_0];
	add.s64 	%rd5066, %rd5065, %rd5061;
	st.u32 	[%rd5066+36], %r6984;
	ld.shared.u64 	%rd5067, [m_Local_$_0];
	add.s64 	%rd5068, %rd5067, %rd5061;
	st.u32 	[%rd5068+40], %r6984;
	ld.u32 	%r6985, [%rd1685];
	setp.eq.s32 	%p6380, %r6985, 0;
$L__BB9_1927:
	mov.b32 	%r13392, 0;
	not.pred 	%p2607, %p6380;
	@%p2607 bra 	$L__BB9_1933;
	setp.ne.s32 	%p2608, %r13391, -1;
	@%p2608 bra 	$L__BB9_1930;
	mov.b32 	%r6995, 21352;
	st.u32 	[%rd1685], %r6995;
	bra.uni 	$L__BB9_1933;
$L__BB9_1930:
	ld.shared.u64 	%rd5069, [m_Local_$_0];
	mul.wide.s32 	%rd516, %r13391, 16;
	add.s64 	%rd5070, %rd5069, %rd516;
	st.u32 	[%rd5070+40], %r1236;
	ld.u32 	%r6990, [%rd1685];
	setp.ne.s32 	%p2609, %r6990, 0;
	@%p2609 bra 	$L__BB9_1933;
	ld.shared.u64 	%rd5071, [m_Local_$_0];
	add.s64 	%rd5072, %rd5071, %rd516;
	st.u32 	[%rd5072+36], %r13390;
	ld.u32 	%r6992, [%rd1685];
	setp.ne.s32 	%p2610, %r6992, 0;
	@%p2610 bra 	$L__BB9_1933;
	ld.shared.u64 	%rd5073, [m_Local_$_0];
	add.s64 	%rd5074, %rd5073, %rd516;
	st.u32 	[%rd5074+32], %r1191;
	ld.u32 	%r6993, [%rd1685];
	setp.eq.s32 	%p2611, %r6993, 0;
	selp.b32 	%r13392, %r13391, 0, %p2611;
$L__BB9_1933:
	st.u32 	[%rd1685], %r13392;
	mov.b16 	%rs1571, 0;
	bra.uni 	$L__BB9_1935;
$L__BB9_1934:
	cvt.u64.u32 	%rd5075, %r13388;
	add.s64 	%rd5076, %rd514, %rd5075;
	ld.u8 	%rs1571, [%rd5076+32];
$L__BB9_1935:
	setp.ne.s32 	%p2612, %r1207, -1;
	@%p2612 bra 	$L__BB9_1937;
	mov.b32 	%r7013, 21352;
	st.u32 	[%rd1685], %r7013;
	bra.uni 	$L__BB9_1949;
$L__BB9_1937:
	ld.shared.u64 	%rd5077, [m_Local_$_0];
	add.s64 	%rd517, %rd5077, %rd5078;
	ld.u32 	%r1241, [%rd517+12];
	setp.lt.s32 	%p2613, %r13390, %r1241;
	@%p2613 bra 	$L__BB9_1948;
	ld.shared.u64 	%rd5079, [m_Local_$_1];
	atom.add.u64 	%rd5080, [%rd1], 48;
	add.s64 	%rd5081, %rd5080, 56;
	setp.lt.u64 	%p2614, %rd5081, %rd5079;
	shr.u64 	%rd518, %rd5080, 4;
	cvt.u32.u64 	%r13393, %rd518;
	setp.ne.s32 	%p2615, %r13393, -1;
	and.pred  	%p2616, %p2614, %p2615;
	@%p2616 bra 	$L__BB9_1940;
	mov.b32 	%r7003, 21106;
	st.u32 	[%rd1685], %r7003;
	mov.b32 	%r13393, -1;
	mov.pred 	%p6381, 0;
	bra.uni 	$L__BB9_1941;
$L__BB9_1940:
	ld.shared.u64 	%rd5082, [m_Local_$_0];
	shl.b64 	%rd5083, %rd518, 32;
	shr.s64 	%rd5084, %rd5083, 28;
	add.s64 	%rd5085, %rd5082, %rd5084;
	mov.b16 	%rs665, 0;
	st.u8 	[%rd5085], %rs665;
	st.u8 	[%rd5085+1], %rs665;
	mov.b32 	%r6997, 3608;
	st.u32 	[%rd5085+4], %r6997;
	mov.b16 	%rs666, 1;
	st.u8 	[%rd5085+3], %rs666;
	mov.b32 	%r6998, 48;
	st.u32 	[%rd5085+8], %r6998;
	mov.b32 	%r6999, -1;
	st.u32 	[%rd5085+16], %r6999;
	ld.shared.u64 	%rd5086, [m_Local_$_0];
	add.s64 	%rd5087, %rd5086, %rd5084;
	mov.b32 	%r7000, 0;
	st.u32 	[%rd5087+32], %r7000;
	ld.shared.u64 	%rd5088, [m_Local_$_0];
	add.s64 	%rd5089, %rd5088, %rd5084;
	st.u32 	[%rd5089+36], %r7000;
	ld.shared.u64 	%rd5090, [m_Local_$_0];
	add.s64 	%rd5091, %rd5090, %rd5084;
	st.u32 	[%rd5091+40], %r7000;
	ld.u32 	%r7001, [%rd1685];
	setp.eq.s32 	%p6381, %r7001, 0;
$L__BB9_1941:
	mov.b32 	%r13394, 0;
	not.pred 	%p2618, %p6381;
	@%p2618 bra 	$L__BB9_1947;
	setp.ne.s32 	%p2619, %r13393, -1;
	@%p2619 bra 	$L__BB9_1944;
	mov.b32 	%r7011, 21352;
	st.u32 	[%rd1685], %r7011;
	bra.uni 	$L__BB9_1947;
$L__BB9_1944:
	ld.shared.u64 	%rd5092, [m_Local_$_0];
	mul.wide.s32 	%rd519, %r13393, 16;
	add.s64 	%rd5093, %rd5092, %rd519;
	st.u32 	[%rd5093+40], %r1241;
	ld.u32 	%r7006, [%rd1685];
	setp.ne.s32 	%p2620, %r7006, 0;
	@%p2620 bra 	$L__BB9_1947;
	ld.shared.u64 	%rd5094, [m_Local_$_0];
	add.s64 	%rd5095, %rd5094, %rd519;
	st.u32 	[%rd5095+36], %r13390;
	ld.u32 	%r7008, [%rd1685];
	setp.ne.s32 	%p2621, %r7008, 0;
	@%p2621 bra 	$L__BB9_1947;
	ld.shared.u64 	%rd5096, [m_Local_$_0];
	add.s64 	%rd5097, %rd5096, %rd519;
	st.u32 	[%rd5097+32], %r1207;
	ld.u32 	%r7009, [%rd1685];
	setp.eq.s32 	%p2622, %r7009, 0;
	selp.b32 	%r13394, %r13393, 0, %p2622;
$L__BB9_1947:
	st.u32 	[%rd1685], %r13394;
	bra.uni 	$L__BB9_1949;
$L__BB9_1948:
	cvt.u64.u32 	%rd5098, %r13388;
	add.s64 	%rd5099, %rd517, %rd5098;
	mov.b32 	%r7012, 0;
	st.u32 	[%rd5099+32], %r7012;
	st.u8 	[%rd5099+32], %rs1571;
$L__BB9_1949:
	add.s32 	%r13390, %r13390, 1;
	add.s32 	%r13389, %r13389, 1;
	setp.ne.s32 	%p2623, %r13389, 0;
	add.s32 	%r13388, %r13388, 4;
	@%p2623 bra 	$L__BB9_1921;
$L__BB9_1950:
	ld.shared.u64 	%rd5100, [m_Local_$_0];
	add.s64 	%rd5101, %rd5100, %rd501;
	st.u32 	[%rd5101+32], %r1207;
	ld.shared.u64 	%rd5102, [m_Local_$_0];
	add.s64 	%rd5103, %rd5102, %rd501;
	st.u32 	[%rd5103+40], %r1203;
	ld.shared.u64 	%rd5104, [m_Local_$_0];
	add.s64 	%rd5105, %rd5104, %rd501;
	mov.b32 	%r7014, 0;
	st.u32 	[%rd5105+48], %r7014;
$L__BB9_1951:
	setp.ne.s32 	%p2624, %r13372, -1;
	@%p2624 bra 	$L__BB9_1953;
	mov.b32 	%r7017, 21352;
	st.u32 	[%rd1685], %r7017;
	mov.b32 	%r13395, 0;
	mov.u32 	%r13396, %r13395;
	bra.uni 	$L__BB9_1954;
$L__BB9_1953:
	ld.shared.u64 	%rd5106, [m_Local_$_0];
	mul.wide.s32 	%rd5107, %r13372, 16;
	add.s64 	%rd5108, %rd5106, %rd5107;
	ld.u32 	%r13395, [%rd5108+32];
	ld.u32 	%r13396, [%rd5108+40];
$L__BB9_1954:
	setp.ne.s32 	%p2625, %r1202, -1;
	@%p2625 bra 	$L__BB9_1956;
	mov.b32 	%r7019, 21352;
	st.u32 	[%rd1685], %r7019;
	mov.b32 	%r13397, 0;
	mov.u32 	%r13398, %r13397;
	bra.uni 	$L__BB9_1957;
$L__BB9_1956:
	ld.shared.u64 	%rd5109, [m_Local_$_0];
	mul.wide.s32 	%rd5110, %r1202, 16;
	add.s64 	%rd5111, %rd5109, %rd5110;
	ld.u32 	%r13397, [%rd5111+32];
	ld.u32 	%r13398, [%rd5111+40];
$L__BB9_1957:
	add.s32 	%r1257, %r13398, %r13396;
	shl.b32 	%r7020, %r1257, 2;
	add.s32 	%r7021, %r7020, 32;
	shr.s32 	%r7022, %r7021, 31;
	shr.u32 	%r7023, %r7022, 29;
	add.s32 	%r7024, %r7021, %r7023;
	and.b32  	%r7025, %r7024, -8;
	sub.s32 	%r7026, %r7021, %r7025;
	setp.eq.s32 	%p2626, %r7026, 0;
	sub.s32 	%r7027, %r7020, %r7026;
	add.s32 	%r7028, %r7027, 40;
	selp.b32 	%r1258, %r7021, %r7028, %p2626;
	ld.shared.u64 	%rd520, [m_Local_$_1];
	and.b32  	%r7029, %r1258, 12;
	setp.eq.s32 	%p2627, %r7029, 0;
	mov.u32 	%r13399, %r1258;
	@%p2627 bra 	$L__BB9_1959;
	shr.s32 	%r7030, %r1258, 31;
	shr.u32 	%r7031, %r7030, 28;
	add.s32 	%r7032, %r1258, %r7031;
	and.b32  	%r7033, %r7032, -16;
	add.s32 	%r13399, %r7033, 16;
$L__BB9_1959:
	cvt.s64.s32 	%rd5112, %r13399;
	atom.add.u64 	%rd5113, [%rd1], %rd5112;
	cvt.s64.s32 	%rd5114, %r1258;
	add.s64 	%rd5115, %rd5114, %rd5113;
	add.s64 	%rd5116, %rd5115, 8;
	setp.lt.u64 	%p2628, %rd5116, %rd520;
	shr.u64 	%rd5117, %rd5113, 4;
	cvt.u32.u64 	%r7034, %rd5117;
	selp.b32 	%r1261, %r7034, -1, %p2628;
	setp.ne.s32 	%p2629, %r1261, -1;
	@%p2629 bra 	$L__BB9_1961;
	mov.b32 	%r7092, 21352;
	st.u32 	[%rd1685], %r7092;
	bra.uni 	$L__BB9_2000;
$L__BB9_1961:
	ld.shared.u64 	%rd5118, [m_Local_$_0];
	mul.wide.s32 	%rd521, %r1261, 16;
	add.s64 	%rd5119, %rd5118, %rd521;
	mov.b16 	%rs667, 0;
	st.u8 	[%rd5119], %rs667;
	st.u8 	[%rd5119+1], %rs667;
	mov.b32 	%r7035, 4335;
	st.u32 	[%rd5119+4], %r7035;
	mov.b16 	%rs668, 1;
	st.u8 	[%rd5119+3], %rs668;
	st.u32 	[%rd5119+8], %r1258;
	st.u32 	[%rd5119+12], %r1257;
	setp.lt.s32 	%p2630, %r1257, 1;
	@%p2630 bra 	$L__BB9_2000;
	setp.eq.s32 	%p2631, %r1257, 1;
	mov.b32 	%r1280, 0;
	@%p2631 bra 	$L__BB9_1988;
	and.b32  	%r1280, %r1257, 2147483646;
	neg.s32 	%r13401, %r1280;
	mov.b32 	%r13400, 0;
	mov.u32 	%r13402, %r13400;
$L__BB9_1964:
	ld.shared.u64 	%rd5120, [m_Local_$_0];
	add.s64 	%rd522, %rd5120, %rd521;
	ld.u32 	%r1266, [%rd522+12];
	setp.lt.s32 	%p2632, %r13402, %r1266;
	@%p2632 bra 	$L__BB9_1975;
	ld.shared.u64 	%rd5121, [m_Local_$_1];
	atom.add.u64 	%rd5122, [%rd1], 48;
	add.s64 	%rd5123, %rd5122, 56;
	setp.lt.u64 	%p2633, %rd5123, %rd5121;
	shr.u64 	%rd523, %rd5122, 4;
	cvt.u32.u64 	%r13403, %rd523;
	setp.ne.s32 	%p2634, %r13403, -1;
	and.pred  	%p2635, %p2633, %p2634;
	@%p2635 bra 	$L__BB9_1967;
	mov.b32 	%r7045, 21106;
	st.u32 	[%rd1685], %r7045;
	mov.b32 	%r13403, -1;
	mov.pred 	%p6382, 0;
	bra.uni 	$L__BB9_1968;
$L__BB9_1967:
	ld.shared.u64 	%rd5124, [m_Local_$_0];
	shl.b64 	%rd5125, %rd523, 32;
	shr.s64 	%rd5126, %rd5125, 28;
	add.s64 	%rd5127, %rd5124, %rd5126;
	mov.b16 	%rs669, 0;
	st.u8 	[%rd5127], %rs669;
	st.u8 	[%rd5127+1], %rs669;
	mov.b32 	%r7039, 3608;
	st.u32 	[%rd5127+4], %r7039;
	mov.b16 	%rs670, 1;
	st.u8 	[%rd5127+3], %rs670;
	mov.b32 	%r7040, 48;
	st.u32 	[%rd5127+8], %r7040;
	mov.b32 	%r7041, -1;
	st.u32 	[%rd5127+16], %r7041;
	ld.shared.u64 	%rd5128, [m_Local_$_0];
	add.s64 	%rd5129, %rd5128, %rd5126;
	mov.b32 	%r7042, 0;
	st.u32 	[%rd5129+32], %r7042;
	ld.shared.u64 	%rd5130, [m_Local_$_0];
	add.s64 	%rd5131, %rd5130, %rd5126;
	st.u32 	[%rd5131+36], %r7042;
	ld.shared.u64 	%rd5132, [m_Local_$_0];
	add.s64 	%rd5133, %rd5132, %rd5126;
	st.u32 	[%rd5133+40], %r7042;
	ld.u32 	%r7043, [%rd1685];
	setp.eq.s32 	%p6382, %r7043, 0;
$L__BB9_1968:
	mov.b32 	%r13404, 0;
	not.pred 	%p2637, %p6382;
	@%p2637 bra 	$L__BB9_1974;
	setp.ne.s32 	%p2638, %r13403, -1;
	@%p2638 bra 	$L__BB9_1971;
	mov.b32 	%r7053, 21352;
	st.u32 	[%rd1685], %r7053;
	bra.uni 	$L__BB9_1974;
$L__BB9_1971:
	ld.shared.u64 	%rd5134, [m_Local_$_0];
	mul.wide.s32 	%rd524, %r13403, 16;
	add.s64 	%rd5135, %rd5134, %rd524;
	st.u32 	[%rd5135+40], %r1266;
	ld.u32 	%r7048, [%rd1685];
	setp.ne.s32 	%p2639, %r7048, 0;
	@%p2639 bra 	$L__BB9_1974;
	ld.shared.u64 	%rd5136, [m_Local_$_0];
	add.s64 	%rd5137, %rd5136, %rd524;
	st.u32 	[%rd5137+36], %r13402;
	ld.u32 	%r7050, [%rd1685];
	setp.ne.s32 	%p2640, %r7050, 0;
	@%p2640 bra 	$L__BB9_1974;
	ld.shared.u64 	%rd5138, [m_Local_$_0];
	add.s64 	%rd5139, %rd5138, %rd524;
	st.u32 	[%rd5139+32], %r1261;
	ld.u32 	%r7051, [%rd1685];
	setp.eq.s32 	%p2641, %r7051, 0;
	selp.b32 	%r13404, %r13403, 0, %p2641;
$L__BB9_1974:
	st.u32 	[%rd1685], %r13404;
	bra.uni 	$L__BB9_1976;
$L__BB9_1975:
	cvt.u64.u32 	%rd5140, %r13400;
	add.s64 	%rd5141, %rd522, %rd5140;
	mov.b32 	%r7054, 0;
	st.u32 	[%rd5141+32], %r7054;
	mov.b16 	%rs671, 0;
	st.u8 	[%rd5141+32], %rs671;
$L__BB9_1976:
	ld.shared.u64 	%rd5142, [m_Local_$_0];
	add.s64 	%rd525, %rd5142, %rd521;
	ld.u32 	%r1271, [%rd525+12];
	add.s32 	%r7055, %r13402, 1;
	setp.lt.s32 	%p2642, %r7055, %r1271;
	@%p2642 bra 	$L__BB9_1986;
	ld.shared.u64 	%rd5143, [m_Local_$_1];
	atom.add.u64 	%rd5144, [%rd1], 48;
	add.s64 	%rd5145, %rd5144, 56;
	setp.ge.u64 	%p2643, %rd5145, %rd5143;
	shr.u64 	%rd526, %rd5144, 4;
	cvt.u32.u64 	%r13405, %rd526;
	setp.eq.s32 	%p2644, %r13405, -1;
	or.pred  	%p2645, %p2643, %p2644;
	@%p2645 bra 	$L__BB9_1979;
	ld.shared.u64 	%rd5146, [m_Local_$_0];
	shl.b64 	%rd5147, %rd526, 32;
	shr.s64 	%rd5148, %rd5147, 28;
	add.s64 	%rd5149, %rd5146, %rd5148;
	mov.b16 	%rs672, 0;
	st.u8 	[%rd5149], %rs672;
	st.u8 	[%rd5149+1], %rs672;
	mov.b32 	%r7056, 3608;
	st.u32 	[%rd5149+4], %r7056;
	mov.b16 	%rs673, 1;
	st.u8 	[%rd5149+3], %rs673;
	mov.b32 	%r7057, 48;
	st.u32 	[%rd5149+8], %r7057;
	mov.b32 	%r7058, -1;
	st.u32 	[%rd5149+16], %r7058;
	ld.shared.u64 	%rd5150, [m_Local_$_0];
	add.s64 	%rd5151, %rd5150, %rd5148;
	mov.b32 	%r7059, 0;
	st.u32 	[%rd5151+32], %r7059;
	ld.shared.u64 	%rd5152, [m_Local_$_0];
	add.s64 	%rd5153, %rd5152, %rd5148;
	st.u32 	[%rd5153+36], %r7059;
	ld.shared.u64 	%rd5154, [m_Local_$_0];
	add.s64 	%rd5155, %rd5154, %rd5148;
	st.u32 	[%rd5155+40], %r7059;
	ld.u32 	%r7060, [%rd1685];
	setp.eq.s32 	%p6383, %r7060, 0;
	bra.uni 	$L__BB9_1980;
$L__BB9_1979:
	mov.b32 	%r7062, 21106;
	st.u32 	[%rd1685], %r7062;
	mov.b32 	%r13405, -1;
	mov.pred 	%p6383, 0;
$L__BB9_1980:
	mov.b32 	%r13406, 0;
	not.pred 	%p2647, %p6383;
	@%p2647 bra 	$L__BB9_1985;
	setp.eq.s32 	%p2648, %r13405, -1;
	@%p2648 bra 	$L__BB9_6396;
	ld.shared.u64 	%rd5156, [m_Local_$_0];
	mul.wide.s32 	%rd527, %r13405, 16;
	add.s64 	%rd5157, %rd5156, %rd527;
	st.u32 	[%rd5157+40], %r1271;
	ld.u32 	%r7065, [%rd1685];
	setp.eq.s32 	%p2649, %r7065, 0;
	@%p2649 bra 	$L__BB9_1983;
	bra.uni 	$L__BB9_1985;
$L__BB9_1983:
	ld.shared.u64 	%rd5158, [m_Local_$_0];
	add.s64 	%rd5159, %rd5158, %rd527;
	st.u32 	[%rd5159+36], %r7055;
	ld.u32 	%r7068, [%rd1685];
	setp.ne.s32 	%p2650, %r7068, 0;
	@%p2650 bra 	$L__BB9_1985;
	ld.shared.u64 	%rd5160, [m_Local_$_0];
	add.s64 	%rd5161, %rd5160, %rd527;
	st.u32 	[%rd5161+32], %r1261;
	ld.u32 	%r7069, [%rd1685];
	setp.eq.s32 	%p2651, %r7069, 0;
	selp.b32 	%r13406, %r13405, 0, %p2651;
$L__BB9_1985:
	st.u32 	[%rd1685], %r13406;
	bra.uni 	$L__BB9_1987;
$L__BB9_1986:
	add.s32 	%r7072, %r13400, 4;
	cvt.u64.u32 	%rd5162, %r7072;
	add.s64 	%rd5163, %rd525, %rd5162;
	mov.b32 	%r7073, 0;
	st.u32 	[%rd5163+32], %r7073;
	mov.b16 	%rs674, 0;
	st.u8 	[%rd5163+32], %rs674;
$L__BB9_1987:
	add.s32 	%r13402, %r13402, 2;
	add.s32 	%r13401, %r13401, 2;
	add.s32 	%r13400, %r13400, 8;
	setp.ne.s32 	%p2652, %r13401, 0;
	@%p2652 bra 	$L__BB9_1964;
$L__BB9_1988:
	and.b32  	%r7074, %r1257, 1;
	setp.eq.b32 	%p2653, %r7074, 1;
	not.pred 	%p2654, %p2653;
	@%p2654 bra 	$L__BB9_2000;
	ld.shared.u64 	%rd5164, [m_Local_$_0];
	add.s64 	%rd528, %rd5164, %rd521;
	ld.u32 	%r1281, [%rd528+12];
	setp.lt.s32 	%p2655, %r1280, %r1281;
	@%p2655 bra 	$L__BB9_1999;
	ld.shared.u64 	%rd5165, [m_Local_$_1];
	atom.add.u64 	%rd5166, [%rd1], 48;
	add.s64 	%rd5167, %rd5166, 56;
	setp.ge.u64 	%p2656, %rd5167, %rd5165;
	shr.u64 	%rd529, %rd5166, 4;
	cvt.u32.u64 	%r13408, %rd529;
	setp.eq.s32 	%p2657, %r13408, -1;
	or.pred  	%p2658, %p2656, %p2657;
	@%p2658 bra 	$L__BB9_1992;
	ld.shared.u64 	%rd5168, [m_Local_$_0];
	shl.b64 	%rd5169, %rd529, 32;
	shr.s64 	%rd5170, %rd5169, 28;
	add.s64 	%rd5171, %rd5168, %rd5170;
	mov.b16 	%rs675, 0;
	st.u8 	[%rd5171], %rs675;
	st.u8 	[%rd5171+1], %rs675;
	mov.b32 	%r7075, 3608;
	st.u32 	[%rd5171+4], %r7075;
	mov.b16 	%rs676, 1;
	st.u8 	[%rd5171+3], %rs676;
	mov.b32 	%r7076, 48;
	st.u32 	[%rd5171+8], %r7076;
	mov.b32 	%r7077, -1;
	st.u32 	[%rd5171+16], %r7077;
	ld.shared.u64 	%rd5172, [m_Local_$_0];
	add.s64 	%rd5173, %rd5172, %rd5170;
	mov.b32 	%r7078, 0;
	st.u32 	[%rd5173+32], %r7078;
	ld.shared.u64 	%rd5174, [m_Local_$_0];
	add.s64 	%rd5175, %rd5174, %rd5170;
	st.u32 	[%rd5175+36], %r7078;
	ld.shared.u64 	%rd5176, [m_Local_$_0];
	add.s64 	%rd5177, %rd5176, %rd5170;
	st.u32 	[%rd5177+40], %r7078;
	ld.u32 	%r7079, [%rd1685];
	setp.eq.s32 	%p6384, %r7079, 0;
	bra.uni 	$L__BB9_1993;
$L__BB9_1992:
	mov.b32 	%r7081, 21106;
	st.u32 	[%rd1685], %r7081;
	mov.b32 	%r13408, -1;
	mov.pred 	%p6384, 0;
$L__BB9_1993:
	mov.b32 	%r13409, 0;
	not.pred 	%p2660, %p6384;
	@%p2660 bra 	$L__BB9_1998;
	setp.eq.s32 	%p2661, %r13408, -1;
	@%p2661 bra 	$L__BB9_6397;
	ld.shared.u64 	%rd5178, [m_Local_$_0];
	mul.wide.s32 	%rd530, %r13408, 16;
	add.s64 	%rd5179, %rd5178, %rd530;
	st.u32 	[%rd5179+40], %r1281;
	ld.u32 	%r7084, [%rd1685];
	setp.eq.s32 	%p2662, %r7084, 0;
	@%p2662 bra 	$L__BB9_1996;
	bra.uni 	$L__BB9_1998;
$L__BB9_1996:
	ld.shared.u64 	%rd5180, [m_Local_$_0];
	add.s64 	%rd5181, %rd5180, %rd530;
	st.u32 	[%rd5181+36], %r1280;
	ld.u32 	%r7086, [%rd1685];
	setp.ne.s32 	%p2663, %r7086, 0;
	@%p2663 bra 	$L__BB9_1998;
	ld.shared.u64 	%rd5182, [m_Local_$_0];
	add.s64 	%rd5183, %rd5182, %rd530;
	st.u32 	[%rd5183+32], %r1261;
	ld.u32 	%r7087, [%rd1685];
	setp.eq.s32 	%p2664, %r7087, 0;
	selp.b32 	%r13409, %r13408, 0, %p2664;
$L__BB9_1998:
	st.u32 	[%rd1685], %r13409;
	bra.uni 	$L__BB9_2000;
$L__BB9_1999:
	shl.b32 	%r7090, %r1280, 2;
	cvt.u64.u32 	%rd5184, %r7090;
	add.s64 	%rd5185, %rd528, %rd5184;
	mov.b32 	%r7091, 0;
	st.u32 	[%rd5185+32], %r7091;
	mov.b16 	%rs677, 0;
	st.u8 	[%rd5185+32], %rs677;
$L__BB9_2000:
	setp.lt.s32 	%p2665, %r13396, 1;
	@%p2665 bra 	$L__BB9_2004;
	mul.wide.s32 	%rd531, %r13395, 16;
	mul.wide.s32 	%rd532, %r1261, 16;
	neg.s32 	%r13411, %r13396;
	mov.b32 	%r13410, 0;
	mov.u32 	%r13412, %r13410;
$L__BB9_2002:
	setp.ne.s32 	%p2666, %r13395, -1;
	@%p2666 bra 	$L__BB9_2008;
	mov.b32 	%r7109, 21352;
	st.u32 	[%rd1685], %r7109;
	mov.b16 	%rs1572, 0;
	bra.uni 	$L__BB9_2020;
$L__BB9_2004:
	setp.lt.s32 	%p2689, %r13398, 1;
	@%p2689 bra 	$L__BB9_2062;
	mul.wide.s32 	%rd533, %r13397, 16;
	mul.wide.s32 	%rd534, %r1261, 16;
	shl.b32 	%r13420, %r13396, 2;
	neg.s32 	%r13418, %r13398;
	mov.b32 	%r13417, 0;
	mov.u32 	%r13421, %r13417;
$L__BB9_2006:
	setp.ne.s32 	%p2690, %r13397, -1;
	@%p2690 bra 	$L__BB9_2035;
	mov.b32 	%r7143, 21352;
	st.u32 	[%rd1685], %r7143;
	mov.b16 	%rs1573, 0;
	bra.uni 	$L__BB9_2047;
$L__BB9_2008:
	ld.shared.u64 	%rd5186, [m_Local_$_0];
	add.s64 	%rd535, %rd5186, %rd531;
	ld.u32 	%r1292, [%rd535+12];
	setp.lt.s32 	%p2667, %r13412, %r1292;
	@%p2667 bra 	$L__BB9_2019;
	ld.shared.u64 	%rd5187, [m_Local_$_1];
	atom.add.u64 	%rd5188, [%rd1], 48;
	add.s64 	%rd5189, %rd5188, 56;
	setp.lt.u64 	%p2668, %rd5189, %rd5187;
	shr.u64 	%rd536, %rd5188, 4;
	cvt.u32.u64 	%r13413, %rd536;
	setp.ne.s32 	%p2669, %r13413, -1;
	and.pred  	%p2670, %p2668, %p2669;
	@%p2670 bra 	$L__BB9_2011;
	mov.b32 	%r7100, 21106;
	st.u32 	[%rd1685], %r7100;
	mov.b32 	%r13413, -1;
	mov.pred 	%p6385, 0;
	bra.uni 	$L__BB9_2012;
$L__BB9_2011:
	ld.shared.u64 	%rd5190, [m_Local_$_0];
	shl.b64 	%rd5191, %rd536, 32;
	shr.s64 	%rd5192, %rd5191, 28;
	add.s64 	%rd5193, %rd5190, %rd5192;
	mov.b16 	%rs678, 0;
	st.u8 	[%rd5193], %rs678;
	st.u8 	[%rd5193+1], %rs678;
	mov.b32 	%r7094, 3608;
	st.u32 	[%rd5193+4], %r7094;
	mov.b16 	%rs679, 1;
	st.u8 	[%rd5193+3], %rs679;
	mov.b32 	%r7095, 48;
	st.u32 	[%rd5193+8], %r7095;
	mov.b32 	%r7096, -1;
	st.u32 	[%rd5193+16], %r7096;
	ld.shared.u64 	%rd5194, [m_Local_$_0];
	add.s64 	%rd5195, %rd5194, %rd5192;
	mov.b32 	%r7097, 0;
	st.u32 	[%rd5195+32], %r7097;
	ld.shared.u64 	%rd5196, [m_Local_$_0];
	add.s64 	%rd5197, %rd5196, %rd5192;
	st.u32 	[%rd5197+36], %r7097;
	ld.shared.u64 	%rd5198, [m_Local_$_0];
	add.s64 	%rd5199, %rd5198, %rd5192;
	st.u32 	[%rd5199+40], %r7097;
	ld.u32 	%r7098, [%rd1685];
	setp.eq.s32 	%p6385, %r7098, 0;
$L__BB9_2012:
	mov.b32 	%r13414, 0;
	not.pred 	%p2672, %p6385;
	@%p2672 bra 	$L__BB9_2018;
	setp.ne.s32 	%p2673, %r13413, -1;
	@%p2673 bra 	$L__BB9_2015;
	mov.b32 	%r7108, 21352;
	st.u32 	[%rd1685], %r7108;
	bra.uni 	$L__BB9_2018;
$L__BB9_2015:
	ld.shared.u64 	%rd5200, [m_Local_$_0];
	mul.wide.s32 	%rd537, %r13413, 16;
	add.s64 	%rd5201, %rd5200, %rd537;
	st.u32 	[%rd5201+40], %r1292;
	ld.u32 	%r7103, [%rd1685];
	setp.ne.s32 	%p2674, %r7103, 0;
	@%p2674 bra 	$L__BB9_2018;
	ld.shared.u64 	%rd5202, [m_Local_$_0];
	add.s64 	%rd5203, %rd5202, %rd537;
	st.u32 	[%rd5203+36], %r13412;
	ld.u32 	%r7105, [%rd1685];
	setp.ne.s32 	%p2675, %r7105, 0;
	@%p2675 bra 	$L__BB9_2018;
	ld.shared.u64 	%rd5204, [m_Local_$_0];
	add.s64 	%rd5205, %rd5204, %rd537;
	st.u32 	[%rd5205+32], %r13395;
	ld.u32 	%r7106, [%rd1685];
	setp.eq.s32 	%p2676, %r7106, 0;
	selp.b32 	%r13414, %r13413, 0, %p2676;
$L__BB9_2018:
	st.u32 	[%rd1685], %r13414;
	mov.b16 	%rs1572, 0;
	bra.uni 	$L__BB9_2020;
$L__BB9_2019:
	cvt.u64.u32 	%rd5206, %r13410;
	add.s64 	%rd5207, %rd535, %rd5206;
	ld.u8 	%rs1572, [%rd5207+32];
$L__BB9_2020:
	setp.ne.s32 	%p2677, %r1261, -1;
	@%p2677 bra 	$L__BB9_2022;
	mov.b32 	%r7126, 21352;
	st.u32 	[%rd1685], %r7126;
	bra.uni 	$L__BB9_2034;
$L__BB9_2022:
	ld.shared.u64 	%rd5208, [m_Local_$_0];
	add.s64 	%rd538, %rd5208, %rd532;
	ld.u32 	%r1297, [%rd538+12];
	setp.lt.s32 	%p2678, %r13412, %r1297;
	@%p2678 bra 	$L__BB9_2033;
	ld.shared.u64 	%rd5209, [m_Local_$_1];
	atom.add.u64 	%rd5210, [%rd1], 48;
	add.s64 	%rd5211, %rd5210, 56;
	setp.lt.u64 	%p2679, %rd5211, %rd5209;
	shr.u64 	%rd539, %rd5210, 4;
	cvt.u32.u64 	%r13415, %rd539;
	setp.ne.s32 	%p2680, %r13415, -1;
	and.pred  	%p2681, %p2679, %p2680;
	@%p2681 bra 	$L__BB9_2025;
	mov.b32 	%r7116, 21106;
	st.u32 	[%rd1685], %r7116;
	mov.b32 	%r13415, -1;
	mov.pred 	%p6386, 0;
	bra.uni 	$L__BB9_2026;
$L__BB9_2025:
	ld.shared.u64 	%rd5212, [m_Local_$_0];
	shl.b64 	%rd5213, %rd539, 32;
	shr.s64 	%rd5214, %rd5213, 28;
	add.s64 	%rd5215, %rd5212, %rd5214;
	mov.b16 	%rs682, 0;
	st.u8 	[%rd5215], %rs682;
	st.u8 	[%rd5215+1], %rs682;
	mov.b32 	%r7110, 3608;
	st.u32 	[%rd5215+4], %r7110;
	mov.b16 	%rs683, 1;
	st.u8 	[%rd5215+3], %rs683;
	mov.b32 	%r7111, 48;
	st.u32 	[%rd5215+8], %r7111;
	mov.b32 	%r7112, -1;
	st.u32 	[%rd5215+16], %r7112;
	ld.shared.u64 	%rd5216, [m_Local_$_0];
	add.s64 	%rd5217, %rd5216, %rd5214;
	mov.b32 	%r7113, 0;
	st.u32 	[%rd5217+32], %r7113;
	ld.shared.u64 	%rd5218, [m_Local_$_0];
	add.s64 	%rd5219, %rd5218, %rd5214;
	st.u32 	[%rd5219+36], %r7113;
	ld.shared.u64 	%rd5220, [m_Local_$_0];
	add.s64 	%rd5221, %rd5220, %rd5214;
	st.u32 	[%rd5221+40], %r7113;
	ld.u32 	%r7114, [%rd1685];
	setp.eq.s32 	%p6386, %r7114, 0;
$L__BB9_2026:
	mov.b32 	%r13416, 0;
	not.pred 	%p2683, %p6386;
	@%p2683 bra 	$L__BB9_2032;
	setp.ne.s32 	%p2684, %r13415, -1;
	@%p2684 bra 	$L__BB9_2029;
	mov.b32 	%r7124, 21352;
	st.u32 	[%rd1685], %r7124;
	bra.uni 	$L__BB9_2032;
$L__BB9_2029:
	ld.shared.u64 	%rd5222, [m_Local_$_0];
	mul.wide.s32 	%rd540, %r13415, 16;
	add.s64 	%rd5223, %rd5222, %rd540;
	st.u32 	[%rd5223+40], %r1297;
	ld.u32 	%r7119, [%rd1685];
	setp.ne.s32 	%p2685, %r7119, 0;
	@%p2685 bra 	$L__BB9_2032;
	ld.shared.u64 	%rd5224, [m_Local_$_0];
	add.s64 	%rd5225, %rd5224, %rd540;
	st.u32 	[%rd5225+36], %r13412;
	ld.u32 	%r7121, [%rd1685];
	setp.ne.s32 	%p2686, %r7121, 0;
	@%p2686 bra 	$L__BB9_2032;
	ld.shared.u64 	%rd5226, [m_Local_$_0];
	add.s64 	%rd5227, %rd5226, %rd540;
	st.u32 	[%rd5227+32], %r1261;
	ld.u32 	%r7122, [%rd1685];
	setp.eq.s32 	%p2687, %r7122, 0;
	selp.b32 	%r13416, %r13415, 0, %p2687;
$L__BB9_2032:
	st.u32 	[%rd1685], %r13416;
	bra.uni 	$L__BB9_2034;
$L__BB9_2033:
	cvt.u64.u32 	%rd5228, %r13410;
	add.s64 	%rd5229, %rd538, %rd5228;
	mov.b32 	%r7125, 0;
	st.u32 	[%rd5229+32], %r7125;
	st.u8 	[%rd5229+32], %rs1572;
$L__BB9_2034:
	add.s32 	%r13412, %r13412, 1;
	add.s32 	%r13411, %r13411, 1;
	setp.eq.s32 	%p2688, %r13411, 0;
	add.s32 	%r13410, %r13410, 4;
	@%p2688 bra 	$L__BB9_2004;
	bra.uni 	$L__BB9_2002;
$L__BB9_2035:
	ld.shared.u64 	%rd5230, [m_Local_$_0];
	add.s64 	%rd541, %rd5230, %rd533;
	ld.u32 	%r1310, [%rd541+12];
	setp.lt.s32 	%p2691, %r13421, %r1310;
	@%p2691 bra 	$L__BB9_2046;
	ld.shared.u64 	%rd5231, [m_Local_$_1];
	atom.add.u64 	%rd5232, [%rd1], 48;
	add.s64 	%rd5233, %rd5232, 56;
	setp.lt.u64 	%p2692, %rd5233, %rd5231;
	shr.u64 	%rd542, %rd5232, 4;
	cvt.u32.u64 	%r13422, %rd542;
	setp.ne.s32 	%p2693, %r13422, -1;
	and.pred  	%p2694, %p2692, %p2693;
	@%p2694 bra 	$L__BB9_2038;
	mov.b32 	%r7134, 21106;
	st.u32 	[%rd1685], %r7134;
	mov.b32 	%r13422, -1;
	mov.pred 	%p6387, 0;
	bra.uni 	$L__BB9_2039;
$L__BB9_2038:
	ld.shared.u64 	%rd5234, [m_Local_$_0];
	shl.b64 	%rd5235, %rd542, 32;
	shr.s64 	%rd5236, %rd5235, 28;
	add.s64 	%rd5237, %rd5234, %rd5236;
	mov.b16 	%rs684, 0;
	st.u8 	[%rd5237], %rs684;
	st.u8 	[%rd5237+1], %rs684;
	mov.b32 	%r7128, 3608;
	st.u32 	[%rd5237+4], %r7128;
	mov.b16 	%rs685, 1;
	st.u8 	[%rd5237+3], %rs685;
	mov.b32 	%r7129, 48;
	st.u32 	[%rd5237+8], %r7129;
	mov.b32 	%r7130, -1;
	st.u32 	[%rd5237+16], %r7130;
	ld.shared.u64 	%rd5238, [m_Local_$_0];
	add.s64 	%rd5239, %rd5238, %rd5236;
	mov.b32 	%r7131, 0;
	st.u32 	[%rd5239+32], %r7131;
	ld.shared.u64 	%rd5240, [m_Local_$_0];
	add.s64 	%rd5241, %rd5240, %rd5236;
	st.u32 	[%rd5241+36], %r7131;
	ld.shared.u64 	%rd5242, [m_Local_$_0];
	add.s64 	%rd5243, %rd5242, %rd5236;
	st.u32 	[%rd5243+40], %r7131;
	ld.u32 	%r7132, [%rd1685];
	setp.eq.s32 	%p6387, %r7132, 0;
$L__BB9_2039:
	mov.b32 	%r13423, 0;
	not.pred 	%p2696, %p6387;
	@%p2696 bra 	$L__BB9_2045;
	setp.ne.s32 	%p2697, %r13422, -1;
	@%p2697 bra 	$L__BB9_2042;
	mov.b32 	%r7142, 21352;
	st.u32 	[%rd1685], %r7142;
	bra.uni 	$L__BB9_2045;
$L__BB9_2042:
	ld.shared.u64 	%rd5244, [m_Local_$_0];
	mul.wide.s32 	%rd543, %r13422, 16;
	add.s64 	%rd5245, %rd5244, %rd543;
	st.u32 	[%rd5245+40], %r1310;
	ld.u32 	%r7137, [%rd1685];
	setp.ne.s32 	%p2698, %r7137, 0;
	@%p2698 bra 	$L__BB9_2045;
	ld.shared.u64 	%rd5246, [m_Local_$_0];
	add.s64 	%rd5247, %rd5246, %rd543;
	st.u32 	[%rd5247+36], %r13421;
	ld.u32 	%r7139, [%rd1685];
	setp.ne.s32 	%p2699, %r7139, 0;
	@%p2699 bra 	$L__BB9_2045;
	ld.shared.u64 	%rd5248, [m_Local_$_0];
	add.s64 	%rd5249, %rd5248, %rd543;
	st.u32 	[%rd5249+32], %r13397;
	ld.u32 	%r7140, [%rd1685];
	setp.eq.s32 	%p2700, %r7140, 0;
	selp.b32 	%r13423, %r13422, 0, %p2700;
$L__BB9_2045:
	st.u32 	[%rd1685], %r13423;
	mov.b16 	%rs1573, 0;
	bra.uni 	$L__BB9_2047;
$L__BB9_2046:
	cvt.u64.u32 	%rd5250, %r13417;
	add.s64 	%rd5251, %rd541, %rd5250;
	ld.u8 	%rs1573, [%rd5251+32];
$L__BB9_2047:
	setp.ne.s32 	%p2701, %r1261, -1;
	@%p2701 bra 	$L__BB9_2049;
	mov.b32 	%r7161, 21352;
	st.u32 	[%rd1685], %r7161;
	bra.uni 	$L__BB9_2061;
$L__BB9_2049:
	ld.shared.u64 	%rd5252, [m_Local_$_0];
	add.s64 	%rd544, %rd5252, %rd534;
	ld.u32 	%r7144, [%rd544+12];
	setp.gt.s32 	%p2702, %r13396, -1;
	setp.lt.s32 	%p2703, %r13396, %r7144;
	and.pred  	%p2704, %p2702, %p2703;
	@%p2704 bra 	$L__BB9_2060;
	ld.shared.u64 	%rd5255, [m_Local_$_1];
	atom.add.u64 	%rd5256, [%rd1], 48;
	add.s64 	%rd5257, %rd5256, 56;
	setp.lt.u64 	%p2705, %rd5257, %rd5255;
	shr.u64 	%rd545, %rd5256, 4;
	cvt.u32.u64 	%r13424, %rd545;
	setp.ne.s32 	%p2706, %r13424, -1;
	and.pred  	%p2707, %p2705, %p2706;
	@%p2707 bra 	$L__BB9_2052;
	mov.b32 	%r7152, 21106;
	st.u32 	[%rd1685], %r7152;
	mov.b32 	%r13424, -1;
	mov.pred 	%p6388, 0;
	bra.uni 	$L__BB9_2053;
$L__BB9_2052:
	ld.shared.u64 	%rd5258, [m_Local_$_0];
	shl.b64 	%rd5259, %rd545, 32;
	shr.s64 	%rd5260, %rd5259, 28;
	add.s64 	%rd5261, %rd5258, %rd5260;
	mov.b16 	%rs688, 0;
	st.u8 	[%rd5261], %rs688;
	st.u8 	[%rd5261+1], %rs688;
	mov.b32 	%r7146, 3608;
	st.u32 	[%rd5261+4], %r7146;
	mov.b16 	%rs689, 1;
	st.u8 	[%rd5261+3], %rs689;
	mov.b32 	%r7147, 48;
	st.u32 	[%rd5261+8], %r7147;
	mov.b32 	%r7148, -1;
	st.u32 	[%rd5261+16], %r7148;
	ld.shared.u64 	%rd5262, [m_Local_$_0];
	add.s64 	%rd5263, %rd5262, %rd5260;
	mov.b32 	%r7149, 0;
	st.u32 	[%rd5263+32], %r7149;
	ld.shared.u64 	%rd5264, [m_Local_$_0];
	add.s64 	%rd5265, %rd5264, %rd5260;
	st.u32 	[%rd5265+36], %r7149;
	ld.shared.u64 	%rd5266, [m_Local_$_0];
	add.s64 	%rd5267, %rd5266, %rd5260;
	st.u32 	[%rd5267+40], %r7149;
	ld.u32 	%r7150, [%rd1685];
	setp.eq.s32 	%p6388, %r7150, 0;
$L__BB9_2053:
	mov.b32 	%r13425, 0;
	not.pred 	%p2709, %p6388;
	@%p2709 bra 	$L__BB9_2059;
	setp.ne.s32 	%p2710, %r13424, -1;
	@%p2710 bra 	$L__BB9_2056;
	mov.b32 	%r7160, 21352;
	st.u32 	[%rd1685], %r7160;
	bra.uni 	$L__BB9_2059;
$L__BB9_2056:
	ld.shared.u64 	%rd5268, [m_Local_$_0];
	mul.wide.s32 	%rd546, %r13424, 16;
	add.s64 	%rd5269, %rd5268, %rd546;
	st.u32 	[%rd5269+40], %r7144;
	ld.u32 	%r7155, [%rd1685];
	setp.ne.s32 	%p2711, %r7155, 0;
	@%p2711 bra 	$L__BB9_2059;
	ld.shared.u64 	%rd5270, [m_Local_$_0];
	add.s64 	%rd5271, %rd5270, %rd546;
	st.u32 	[%rd5271+36], %r13396;
	ld.u32 	%r7157, [%rd1685];
	setp.ne.s32 	%p2712, %r7157, 0;
	@%p2712 bra 	$L__BB9_2059;
	ld.shared.u64 	%rd5272, [m_Local_$_0];
	add.s64 	%rd5273, %rd5272, %rd546;
	st.u32 	[%rd5273+32], %r1261;
	ld.u32 	%r7158, [%rd1685];
	setp.eq.s32 	%p2713, %r7158, 0;
	selp.b32 	%r13425, %r13424, 0, %p2713;
$L__BB9_2059:
	st.u32 	[%rd1685], %r13425;
	bra.uni 	$L__BB9_2061;
$L__BB9_2060:
	cvt.u64.u32 	%rd5253, %r13420;
	add.s64 	%rd5254, %rd544, %rd5253;
	mov.b32 	%r7145, 0;
	st.u32 	[%rd5254+32], %r7145;
	st.u8 	[%rd5254+32], %rs1573;
$L__BB9_2061:
	add.s32 	%r13421, %r13421, 1;
	add.s32 	%r13420, %r13420, 4;
	add.s32 	%r13396, %r13396, 1;
	add.s32 	%r13418, %r13418, 1;
	setp.ne.s32 	%p2714, %r13418, 0;
	add.s32 	%r13417, %r13417, 4;
	@%p2714 bra 	$L__BB9_2006;
$L__BB9_2062:
	ld.shared.u64 	%rd5274, [m_Local_$_1];
	atom.add.u64 	%rd5275, [%rd1], 48;
	add.s64 	%rd5276, %rd5275, 56;
	setp.lt.u64 	%p2715, %rd5276, %rd5274;
	shr.u64 	%rd5277, %rd5275, 4;
	cvt.u32.u64 	%r7162, %rd5277;
	selp.b32 	%r1325, %r7162, -1, %p2715;
	setp.ne.s32 	%p2716, %r1325, -1;
	@%p2716 bra 	$L__BB9_2064;
	mov.b32 	%r7274, 21352;
	st.u32 	[%rd1685], %r7274;
	bra.uni 	$L__BB9_2139;
$L__BB9_2064:
	ld.shared.u64 	%rd5278, [m_Local_$_0];
	mul.wide.s32 	%rd547, %r1325, 16;
	add.s64 	%rd5279, %rd5278, %rd547;
	mov.b16 	%rs690, 1;
	st.u8 	[%rd5279], %rs690;
	mov.b16 	%rs691, 0;
	st.u8 	[%rd5279+1], %rs691;
	mov.b32 	%r7163, 2905;
	st.u32 	[%rd5279+4], %r7163;
	st.u8 	[%rd5279+3], %rs690;
	mov.b32 	%r7164, 48;
	st.u32 	[%rd5279+8], %r7164;
	mov.b32 	%r7165, -1;
	st.u32 	[%rd5279+16], %r7165;
	ld.shared.u64 	%rd5280, [m_Local_$_0];
	mul.wide.s32 	%rd548, %r1261, 16;
	add.s64 	%rd5281, %rd5280, %rd548;
	ld.u32 	%r1326, [%rd5281+12];
	shl.b32 	%r7166, %r1326, 2;
	add.s32 	%r7167, %r7166, 32;
	shr.s32 	%r7168, %r7167, 31;
	shr.u32 	%r7169, %r7168, 29;
	add.s32 	%r7170, %r7167, %r7169;
	and.b32  	%r7171, %r7170, -8;
	sub.s32 	%r7172, %r7167, %r7171;
	setp.eq.s32 	%p2717, %r7172, 0;
	sub.s32 	%r7173, %r7166, %r7172;
	add.s32 	%r7174, %r7173, 40;
	selp.b32 	%r1327, %r7167, %r7174, %p2717;
	ld.shared.u64 	%rd549, [m_Local_$_1];
	and.b32  	%r7175, %r1327, 12;
	setp.eq.s32 	%p2718, %r7175, 0;
	mov.u32 	%r13426, %r1327;
	@%p2718 bra 	$L__BB9_2066;
	shr.s32 	%r7176, %r1327, 31;
	shr.u32 	%r7177, %r7176, 28;
	add.s32 	%r7178, %r1327, %r7177;
	and.b32  	%r7179, %r7178, -16;
	add.s32 	%r13426, %r7179, 16;
$L__BB9_2066:
	cvt.s64.s32 	%rd5282, %r13426;
	atom.add.u64 	%rd5283, [%rd1], %rd5282;
	cvt.s64.s32 	%rd5284, %r1327;
	add.s64 	%rd5285, %rd5284, %rd5283;
	add.s64 	%rd5286, %rd5285, 8;
	setp.lt.u64 	%p2719, %rd5286, %rd549;
	shr.u64 	%rd5287, %rd5283, 4;
	cvt.u32.u64 	%r7180, %rd5287;
	selp.b32 	%r1330, %r7180, -1, %p2719;
	setp.ne.s32 	%p2720, %r1330, -1;
	@%p2720 bra 	$L__BB9_2068;
	mov.b32 	%r7238, 21352;
	st.u32 	[%rd1685], %r7238;
	bra.uni 	$L__BB9_2107;
$L__BB9_2068:
	ld.shared.u64 	%rd5288, [m_Local_$_0];
	mul.wide.s32 	%rd550, %r1330, 16;
	add.s64 	%rd5289, %rd5288, %rd550;
	mov.b16 	%rs692, 0;
	st.u8 	[%rd5289], %rs692;
	st.u8 	[%rd5289+1], %rs692;
	mov.b32 	%r7181, 4335;
	st.u32 	[%rd5289+4], %r7181;
	mov.b16 	%rs693, 1;
	st.u8 	[%rd5289+3], %rs693;
	st.u32 	[%rd5289+8], %r1327;
	st.u32 	[%rd5289+12], %r1326;
	setp.lt.s32 	%p2721, %r1326, 1;
	@%p2721 bra 	$L__BB9_2107;
	setp.eq.s32 	%p2722, %r1326, 1;
	mov.b32 	%r1349, 0;
	@%p2722 bra 	$L__BB9_2095;
	and.b32  	%r1349, %r1326, 2147483646;
	neg.s32 	%r13428, %r1349;
	mov.b32 	%r13427, 0;
	mov.u32 	%r13429, %r13427;
$L__BB9_2071:
	ld.shared.u64 	%rd5290, [m_Local_$_0];
	add.s64 	%rd551, %rd5290, %rd550;
	ld.u32 	%r1335, [%rd551+12];
	setp.lt.s32 	%p2723, %r13429, %r1335;
	@%p2723 bra 	$L__BB9_2082;
	ld.shared.u64 	%rd5291, [m_Local_$_1];
	atom.add.u64 	%rd5292, [%rd1], 48;
	add.s64 	%rd5293, %rd5292, 56;
	setp.lt.u64 	%p2724, %rd5293, %rd5291;
	shr.u64 	%rd552, %rd5292, 4;
	cvt.u32.u64 	%r13430, %rd552;
	setp.ne.s32 	%p2725, %r13430, -1;
	and.pred  	%p2726, %p2724, %p2725;
	@%p2726 bra 	$L__BB9_2074;
	mov.b32 	%r7191, 21106;
	st.u32 	[%rd1685], %r7191;
	mov.b32 	%r13430, -1;
	mov.pred 	%p6389, 0;
	bra.uni 	$L__BB9_2075;
$L__BB9_2074:
	ld.shared.u64 	%rd5294, [m_Local_$_0];
	shl.b64 	%rd5295, %rd552, 32;
	shr.s64 	%rd5296, %rd5295, 28;
	add.s64 	%rd5297, %rd5294, %rd5296;
	mov.b16 	%rs694, 0;
	st.u8 	[%rd5297], %rs694;
	st.u8 	[%rd5297+1], %rs694;
	mov.b32 	%r7185, 3608;
	st.u32 	[%rd5297+4], %r7185;
	mov.b16 	%rs695, 1;
	st.u8 	[%rd5297+3], %rs695;
	mov.b32 	%r7186, 48;
	st.u32 	[%rd5297+8], %r7186;
	mov.b32 	%r7187, -1;
	st.u32 	[%rd5297+16], %r7187;
	ld.shared.u64 	%rd5298, [m_Local_$_0];
	add.s64 	%rd5299, %rd5298, %rd5296;
	mov.b32 	%r7188, 0;
	st.u32 	[%rd5299+32], %r7188;
	ld.shared.u64 	%rd5300, [m_Local_$_0];
	add.s64 	%rd5301, %rd5300, %rd5296;
	st.u32 	[%rd5301+36], %r7188;
	ld.shared.u64 	%rd5302, [m_Local_$_0];
	add.s64 	%rd5303, %rd5302, %rd5296;
	st.u32 	[%rd5303+40], %r7188;
	ld.u32 	%r7189, [%rd1685];
	setp.eq.s32 	%p6389, %r7189, 0;
$L__BB9_2075:
	mov.b32 	%r13431, 0;
	not.pred 	%p2728, %p6389;
	@%p2728 bra 	$L__BB9_2081;
	setp.ne.s32 	%p2729, %r13430, -1;
	@%p2729 bra 	$L__BB9_2078;
	mov.b32 	%r7199, 21352;
	st.u32 	[%rd1685], %r7199;
	bra.uni 	$L__BB9_2081;
$L__BB9_2078:
	ld.shared.u64 	%rd5304, [m_Local_$_0];
	mul.wide.s32 	%rd553, %r13430, 16;
	add.s64 	%rd5305, %rd5304, %rd553;
	st.u32 	[%rd5305+40], %r1335;
	ld.u32 	%r7194, [%rd1685];
	setp.ne.s32 	%p2730, %r7194, 0;
	@%p2730 bra 	$L__BB9_2081;
	ld.shared.u64 	%rd5306, [m_Local_$_0];
	add.s64 	%rd5307, %rd5306, %rd553;
	st.u32 	[%rd5307+36], %r13429;
	ld.u32 	%r7196, [%rd1685];
	setp.ne.s32 	%p2731, %r7196, 0;
	@%p2731 bra 	$L__BB9_2081;
	ld.shared.u64 	%rd5308, [m_Local_$_0];
	add.s64 	%rd5309, %rd5308, %rd553;
	st.u32 	[%rd5309+32], %r1330;
	ld.u32 	%r7197, [%rd1685];
	setp.eq.s32 	%p2732, %r7197, 0;
	selp.b32 	%r13431, %r13430, 0, %p2732;
$L__BB9_2081:
	st.u32 	[%rd1685], %r13431;
	bra.uni 	$L__BB9_2083;
$L__BB9_2082:
	cvt.u64.u32 	%rd5310, %r13427;
	add.s64 	%rd5311, %rd551, %rd5310;
	mov.b32 	%r7200, 0;
	st.u32 	[%rd5311+32], %r7200;
	mov.b16 	%rs696, 0;
	st.u8 	[%rd5311+32], %rs696;
$L__BB9_2083:
	ld.shared.u64 	%rd5312, [m_Local_$_0];
	add.s64 	%rd554, %rd5312, %rd550;
	ld.u32 	%r1340, [%rd554+12];
	add.s32 	%r7201, %r13429, 1;
	setp.lt.s32 	%p2733, %r7201, %r1340;
	@%p2733 bra 	$L__BB9_2093;
	ld.shared.u64 	%rd5313, [m_Local_$_1];
	atom.add.u64 	%rd5314, [%rd1], 48;
	add.s64 	%rd5315, %rd5314, 56;
	setp.ge.u64 	%p2734, %rd5315, %rd5313;
	shr.u64 	%rd555, %rd5314, 4;
	cvt.u32.u64 	%r13432, %rd555;
	setp.eq.s32 	%p2735, %r13432, -1;
	or.pred  	%p2736, %p2734, %p2735;
	@%p2736 bra 	$L__BB9_2086;
	ld.shared.u64 	%rd5316, [m_Local_$_0];
	shl.b64 	%rd5317, %rd555, 32;
	shr.s64 	%rd5318, %rd5317, 28;
	add.s64 	%rd5319, %rd5316, %rd5318;
	mov.b16 	%rs697, 0;
	st.u8 	[%rd5319], %rs697;
	st.u8 	[%rd5319+1], %rs697;
	mov.b32 	%r7202, 3608;
	st.u32 	[%rd5319+4], %r7202;
	mov.b16 	%rs698, 1;
	st.u8 	[%rd5319+3], %rs698;
	mov.b32 	%r7203, 48;
	st.u32 	[%rd5319+8], %r7203;
	mov.b32 	%r7204, -1;
	st.u32 	[%rd5319+16], %r7204;
	ld.shared.u64 	%rd5320, [m_Local_$_0];
	add.s64 	%rd5321, %rd5320, %rd5318;
	mov.b32 	%r7205, 0;
	st.u32 	[%rd5321+32], %r7205;
	ld.shared.u64 	%rd5322, [m_Local_$_0];
	add.s64 	%rd5323, %rd5322, %rd5318;
	st.u32 	[%rd5323+36], %r7205;
	ld.shared.u64 	%rd5324, [m_Local_$_0];
	add.s64 	%rd5325, %rd5324, %rd5318;
	st.u32 	[%rd5325+40], %r7205;
	ld.u32 	%r7206, [%rd1685];
	setp.eq.s32 	%p6390, %r7206, 0;
	bra.uni 	$L__BB9_2087;
$L__BB9_2086:
	mov.b32 	%r7208, 21106;
	st.u32 	[%rd1685], %r7208;
	mov.b32 	%r13432, -1;
	mov.pred 	%p6390, 0;
$L__BB9_2087:
	mov.b32 	%r13433, 0;
	not.pred 	%p2738, %p6390;
	@%p2738 bra 	$L__BB9_2092;
	setp.eq.s32 	%p2739, %r13432, -1;
	@%p2739 bra 	$L__BB9_6398;
	ld.shared.u64 	%rd5326, [m_Local_$_0];
	mul.wide.s32 	%rd556, %r13432, 16;
	add.s64 	%rd5327, %rd5326, %rd556;
	st.u32 	[%rd5327+40], %r1340;
	ld.u32 	%r7211, [%rd1685];
	setp.eq.s32 	%p2740, %r7211, 0;
	@%p2740 bra 	$L__BB9_2090;
	bra.uni 	$L__BB9_2092;
$L__BB9_2090:
	ld.shared.u64 	%rd5328, [m_Local_$_0];
	add.s64 	%rd5329, %rd5328, %rd556;
	st.u32 	[%rd5329+36], %r7201;
	ld.u32 	%r7214, [%rd1685];
	setp.ne.s32 	%p2741, %r7214, 0;
	@%p2741 bra 	$L__BB9_2092;
	ld.shared.u64 	%rd5330, [m_Local_$_0];
	add.s64 	%rd5331, %rd5330, %rd556;
	st.u32 	[%rd5331+32], %r1330;
	ld.u32 	%r7215, [%rd1685];
	setp.eq.s32 	%p2742, %r7215, 0;
	selp.b32 	%r13433, %r13432, 0, %p2742;
$L__BB9_2092:
	st.u32 	[%rd1685], %r13433;
	bra.uni 	$L__BB9_2094;
$L__BB9_2093:
	add.s32 	%r7218, %r13427, 4;
	cvt.u64.u32 	%rd5332, %r7218;
	add.s64 	%rd5333, %rd554, %rd5332;
	mov.b32 	%r7219, 0;
	st.u32 	[%rd5333+32], %r7219;
	mov.b16 	%rs699, 0;
	st.u8 	[%rd5333+32], %rs699;
$L__BB9_2094:
	add.s32 	%r13429, %r13429, 2;
	add.s32 	%r13428, %r13428, 2;
	add.s32 	%r13427, %r13427, 8;
	setp.ne.s32 	%p2743, %r13428, 0;
	@%p2743 bra 	$L__BB9_2071;
$L__BB9_2095:
	and.b32  	%r7220, %r1326, 1;
	setp.eq.b32 	%p2744, %r7220, 1;
	not.pred 	%p2745, %p2744;
	@%p2745 bra 	$L__BB9_2107;
	ld.shared.u64 	%rd5334, [m_Local_$_0];
	add.s64 	%rd557, %rd5334, %rd550;
	ld.u32 	%r1350, [%rd557+12];
	setp.lt.s32 	%p2746, %r1349, %r1350;
	@%p2746 bra 	$L__BB9_2106;
	ld.shared.u64 	%rd5335, [m_Local_$_1];
	atom.add.u64 	%rd5336, [%rd1], 48;
	add.s64 	%rd5337, %rd5336, 56;
	setp.ge.u64 	%p2747, %rd5337, %rd5335;
	shr.u64 	%rd558, %rd5336, 4;
	cvt.u32.u64 	%r13435, %rd558;
	setp.eq.s32 	%p2748, %r13435, -1;
	or.pred  	%p2749, %p2747, %p2748;
	@%p2749 bra 	$L__BB9_2099;
	ld.shared.u64 	%rd5338, [m_Local_$_0];
	shl.b64 	%rd5339, %rd558, 32;
	shr.s64 	%rd5340, %rd5339, 28;
	add.s64 	%rd5341, %rd5338, %rd5340;
	mov.b16 	%rs700, 0;
	st.u8 	[%rd5341], %rs700;
	st.u8 	[%rd5341+1], %rs700;
	mov.b32 	%r7221, 3608;
	st.u32 	[%rd5341+4], %r7221;
	mov.b16 	%rs701, 1;
	st.u8 	[%rd5341+3], %rs701;
	mov.b32 	%r7222, 48;
	st.u32 	[%rd5341+8], %r7222;
	mov.b32 	%r7223, -1;
	st.u32 	[%rd5341+16], %r7223;
	ld.shared.u64 	%rd5342, [m_Local_$_0];
	add.s64 	%rd5343, %rd5342, %rd5340;
	mov.b32 	%r7224, 0;
	st.u32 	[%rd5343+32], %r7224;
	ld.shared.u64 	%rd5344, [m_Local_$_0];
	add.s64 	%rd5345, %rd5344, %rd5340;
	st.u32 	[%rd5345+36], %r7224;
	ld.shared.u64 	%rd5346, [m_Local_$_0];
	add.s64 	%rd5347, %rd5346, %rd5340;
	st.u32 	[%rd5347+40], %r7224;
	ld.u32 	%r7225, [%rd1685];
	setp.eq.s32 	%p6391, %r7225, 0;
	bra.uni 	$L__BB9_2100;
$L__BB9_2099:
	mov.b32 	%r7227, 21106;
	st.u32 	[%rd1685], %r7227;
	mov.b32 	%r13435, -1;
	mov.pred 	%p6391, 0;
$L__BB9_2100:
	mov.b32 	%r13436, 0;
	not.pred 	%p2751, %p6391;
	@%p2751 bra 	$L__BB9_2105;
	setp.eq.s32 	%p2752, %r13435, -1;
	@%p2752 bra 	$L__BB9_6399;
	ld.shared.u64 	%rd5348, [m_Local_$_0];
	mul.wide.s32 	%rd559, %r13435, 16;
	add.s64 	%rd5349, %rd5348, %rd559;
	st.u32 	[%rd5349+40], %r1350;
	ld.u32 	%r7230, [%rd1685];
	setp.eq.s32 	%p2753, %r7230, 0;
	@%p2753 bra 	$L__BB9_2103;
	bra.uni 	$L__BB9_2105;
$L__BB9_2103:
	ld.shared.u64 	%rd5350, [m_Local_$_0];
	add.s64 	%rd5351, %rd5350, %rd559;
	st.u32 	[%rd5351+36], %r1349;
	ld.u32 	%r7232, [%rd1685];
	setp.ne.s32 	%p2754, %r7232, 0;
	@%p2754 bra 	$L__BB9_2105;
	ld.shared.u64 	%rd5352, [m_Local_$_0];
	add.s64 	%rd5353, %rd5352, %rd559;
	st.u32 	[%rd5353+32], %r1330;
	ld.u32 	%r7233, [%rd1685];
	setp.eq.s32 	%p2755, %r7233, 0;
	selp.b32 	%r13436, %r13435, 0, %p2755;
$L__BB9_2105:
	st.u32 	[%rd1685], %r13436;
	bra.uni 	$L__BB9_2107;
$L__BB9_2106:
	shl.b32 	%r7236, %r1349, 2;
	cvt.u64.u32 	%rd5354, %r7236;
	add.s64 	%rd5355, %rd557, %rd5354;
	mov.b32 	%r7237, 0;
	st.u32 	[%rd5355+32], %r7237;
	mov.b16 	%rs702, 0;
	st.u8 	[%rd5355+32], %rs702;
$L__BB9_2107:
	setp.lt.s32 	%p2756, %r1326, 1;
	@%p2756 bra 	$L__BB9_2138;
	neg.s32 	%r13438, %r1326;
	mov.b32 	%r13437, 0;
	mul.wide.s32 	%rd5379, %r1330, 16;
	mov.u32 	%r13439, %r13437;
$L__BB9_2109:
	setp.ne.s32 	%p2757, %r1261, -1;
	@%p2757 bra 	$L__BB9_2111;
	mov.b32 	%r7255, 21352;
	st.u32 	[%rd1685], %r7255;
	mov.b16 	%rs1574, 0;
	bra.uni 	$L__BB9_2123;
$L__BB9_2111:
	ld.shared.u64 	%rd5356, [m_Local_$_0];
	add.s64 	%rd560, %rd5356, %rd548;
	ld.u32 	%r1359, [%rd560+12];
	setp.lt.s32 	%p2758, %r13439, %r1359;
	@%p2758 bra 	$L__BB9_2122;
	ld.shared.u64 	%rd5357, [m_Local_$_1];
	atom.add.u64 	%rd5358, [%rd1], 48;
	add.s64 	%rd5359, %rd5358, 56;
	setp.lt.u64 	%p2759, %rd5359, %rd5357;
	shr.u64 	%rd561, %rd5358, 4;
	cvt.u32.u64 	%r13440, %rd561;
	setp.ne.s32 	%p2760, %r13440, -1;
	and.pred  	%p2761, %p2759, %p2760;
	@%p2761 bra 	$L__BB9_2114;
	mov.b32 	%r7246, 21106;
	st.u32 	[%rd1685], %r7246;
	mov.b32 	%r13440, -1;
	mov.pred 	%p6392, 0;
	bra.uni 	$L__BB9_2115;
$L__BB9_2114:
	ld.shared.u64 	%rd5360, [m_Local_$_0];
	shl.b64 	%rd5361, %rd561, 32;
	shr.s64 	%rd5362, %rd5361, 28;
	add.s64 	%rd5363, %rd5360, %rd5362;
	mov.b16 	%rs703, 0;
	st.u8 	[%rd5363], %rs703;
	st.u8 	[%rd5363+1], %rs703;
	mov.b32 	%r7240, 3608;
	st.u32 	[%rd5363+4], %r7240;
	mov.b16 	%rs704, 1;
	st.u8 	[%rd5363+3], %rs704;
	mov.b32 	%r7241, 48;
	st.u32 	[%rd5363+8], %r7241;
	mov.b32 	%r7242, -1;
	st.u32 	[%rd5363+16], %r7242;
	ld.shared.u64 	%rd5364, [m_Local_$_0];
	add.s64 	%rd5365, %rd5364, %rd5362;
	mov.b32 	%r7243, 0;
	st.u32 	[%rd5365+32], %r7243;
	ld.shared.u64 	%rd5366, [m_Local_$_0];
	add.s64 	%rd5367, %rd5366, %rd5362;
	st.u32 	[%rd5367+36], %r7243;
	ld.shared.u64 	%rd5368, [m_Local_$_0];
	add.s64 	%rd5369, %rd5368, %rd5362;
	st.u32 	[%rd5369+40], %r7243;
	ld.u32 	%r7244, [%rd1685];
	setp.eq.s32 	%p6392, %r7244, 0;
$L__BB9_2115:
	mov.b32 	%r13441, 0;
	not.pred 	%p2763, %p6392;
	@%p2763 bra 	$L__BB9_2121;
	setp.ne.s32 	%p2764, %r13440, -1;
	@%p2764 bra 	$L__BB9_2118;
	mov.b32 	%r7254, 21352;
	st.u32 	[%rd1685], %r7254;
	bra.uni 	$L__BB9_2121;
$L__BB9_2118:
	ld.shared.u64 	%rd5370, [m_Local_$_0];
	mul.wide.s32 	%rd562, %r13440, 16;
	add.s64 	%rd5371, %rd5370, %rd562;
	st.u32 	[%rd5371+40], %r1359;
	ld.u32 	%r7249, [%rd1685];
	setp.ne.s32 	%p2765, %r7249, 0;
	@%p2765 bra 	$L__BB9_2121;
	ld.shared.u64 	%rd5372, [m_Local_$_0];
	add.s64 	%rd5373, %rd5372, %rd562;
	st.u32 	[%rd5373+36], %r13439;
	ld.u32 	%r7251, [%rd1685];
	setp.ne.s32 	%p2766, %r7251, 0;
	@%p2766 bra 	$L__BB9_2121;
	ld.shared.u64 	%rd5374, [m_Local_$_0];
	add.s64 	%rd5375, %rd5374, %rd562;
	st.u32 	[%rd5375+32], %r1261;
	ld.u32 	%r7252, [%rd1685];
	setp.eq.s32 	%p2767, %r7252, 0;
	selp.b32 	%r13441, %r13440, 0, %p2767;
$L__BB9_2121:
	st.u32 	[%rd1685], %r13441;
	mov.b16 	%rs1574, 0;
	bra.uni 	$L__BB9_2123;
$L__BB9_2122:
	cvt.u64.u32 	%rd5376, %r13437;
	add.s64 	%rd5377, %rd560, %rd5376;
	ld.u8 	%rs1574, [%rd5377+32];
$L__BB9_2123:
	setp.ne.s32 	%p2768, %r1330, -1;
	@%p2768 bra 	$L__BB9_2125;
	mov.b32 	%r7272, 21352;
	st.u32 	[%rd1685], %r7272;
	bra.uni 	$L__BB9_2137;
$L__BB9_2125:
	ld.shared.u64 	%rd5378, [m_Local_$_0];
	add.s64 	%rd563, %rd5378, %rd5379;
	ld.u32 	%r1364, [%rd563+12];
	setp.lt.s32 	%p2769, %r13439, %r1364;
	@%p2769 bra 	$L__BB9_2136;
	ld.shared.u64 	%rd5380, [m_Local_$_1];
	atom.add.u64 	%rd5381, [%rd1], 48;
	add.s64 	%rd5382, %rd5381, 56;
	setp.lt.u64 	%p2770, %rd5382, %rd5380;
	shr.u64 	%rd564, %rd5381, 4;
	cvt.u32.u64 	%r13442, %rd564;
	setp.ne.s32 	%p2771, %r13442, -1;
	and.pred  	%p2772, %p2770, %p2771;
	@%p2772 bra 	$L__BB9_2128;
	mov.b32 	%r7262, 21106;
	st.u32 	[%rd1685], %r7262;
	mov.b32 	%r13442, -1;
	mov.pred 	%p6393, 0;
	bra.uni 	$L__BB9_2129;
$L__BB9_2128:
	ld.shared.u64 	%rd5383, [m_Local_$_0];
	shl.b64 	%rd5384, %rd564, 32;
	shr.s64 	%rd5385, %rd5384, 28;
	add.s64 	%rd5386, %rd5383, %rd5385;
	mov.b16 	%rs707, 0;
	st.u8 	[%rd5386], %rs707;
	st.u8 	[%rd5386+1], %rs707;
	mov.b32 	%r7256, 3608;
	st.u32 	[%rd5386+4], %r7256;
	mov.b16 	%rs708, 1;
	st.u8 	[%rd5386+3], %rs708;
	mov.b32 	%r7257, 48;
	st.u32 	[%rd5386+8], %r7257;
	mov.b32 	%r7258, -1;
	st.u32 	[%rd5386+16], %r7258;
	ld.shared.u64 	%rd5387, [m_Local_$_0];
	add.s64 	%rd5388, %rd5387, %rd5385;
	mov.b32 	%r7259, 0;
	st.u32 	[%rd5388+32], %r7259;
	ld.shared.u64 	%rd5389, [m_Local_$_0];
	add.s64 	%rd5390, %rd5389, %rd5385;
	st.u32 	[%rd5390+36], %r7259;
	ld.shared.u64 	%rd5391, [m_Local_$_0];
	add.s64 	%rd5392, %rd5391, %rd5385;
	st.u32 	[%rd5392+40], %r7259;
	ld.u32 	%r7260, [%rd1685];
	setp.eq.s32 	%p6393, %r7260, 0;
$L__BB9_2129:
	mov.b32 	%r13443, 0;
	not.pred 	%p2774, %p6393;
	@%p2774 bra 	$L__BB9_2135;
	setp.ne.s32 	%p2775, %r13442, -1;
	@%p2775 bra 	$L__BB9_2132;
	mov.b32 	%r7270, 21352;
	st.u32 	[%rd1685], %r7270;
	bra.uni 	$L__BB9_2135;
$L__BB9_2132:
	ld.shared.u64 	%rd5393, [m_Local_$_0];
	mul.wide.s32 	%rd565, %r13442, 16;
	add.s64 	%rd5394, %rd5393, %rd565;
	st.u32 	[%rd5394+40], %r1364;
	ld.u32 	%r7265, [%rd1685];
	setp.ne.s32 	%p2776, %r7265, 0;
	@%p2776 bra 	$L__BB9_2135;
	ld.shared.u64 	%rd5395, [m_Local_$_0];
	add.s64 	%rd5396, %rd5395, %rd565;
	st.u32 	[%rd5396+36], %r13439;
	ld.u32 	%r7267, [%rd1685];
	setp.ne.s32 	%p2777, %r7267, 0;
	@%p2777 bra 	$L__BB9_2135;
	ld.shared.u64 	%rd5397, [m_Local_$_0];
	add.s64 	%rd5398, %rd5397, %rd565;
	st.u32 	[%rd5398+32], %r1330;
	ld.u32 	%r7268, [%rd1685];
	setp.eq.s32 	%p2778, %r7268, 0;
	selp.b32 	%r13443, %r13442, 0, %p2778;
$L__BB9_2135:
	st.u32 	[%rd1685], %r13443;
	bra.uni 	$L__BB9_2137;
$L__BB9_2136:
	cvt.u64.u32 	%rd5399, %r13437;
	add.s64 	%rd5400, %rd563, %rd5399;
	mov.b32 	%r7271, 0;
	st.u32 	[%rd5400+32], %r7271;
	st.u8 	[%rd5400+32], %rs1574;
$L__BB9_2137:
	add.s32 	%r13439, %r13439, 1;
	add.s32 	%r13438, %r13438, 1;
	setp.ne.s32 	%p2779, %r13438, 0;
	add.s32 	%r13437, %r13437, 4;
	@%p2779 bra 	$L__BB9_2109;
$L__BB9_2138:
	ld.shared.u64 	%rd5401, [m_Local_$_0];
	add.s64 	%rd5402, %rd5401, %rd547;
	st.u32 	[%rd5402+32], %r1330;
	ld.shared.u64 	%rd5403, [m_Local_$_0];
	add.s64 	%rd5404, %rd5403, %rd547;
	st.u32 	[%rd5404+40], %r1326;
	ld.shared.u64 	%rd5405, [m_Local_$_0];
	add.s64 	%rd5406, %rd5405, %rd547;
	mov.b32 	%r7273, 0;
	st.u32 	[%rd5406+48], %r7273;
$L__BB9_2139:
	ld.shared.u64 	%rd5407, [m_Local_$_1];
	atom.add.u64 	%rd5408, [%rd1], 48;
	add.s64 	%rd5409, %rd5408, 56;
	setp.lt.u64 	%p2780, %rd5409, %rd5407;
	shr.u64 	%rd566, %rd5408, 4;
	cvt.u32.u64 	%r13446, %rd566;
	setp.ne.s32 	%p2781, %r13446, -1;
	and.pred  	%p2782, %p2780, %p2781;
	@%p2782 bra 	$L__BB9_2141;
	mov.b32 	%r7282, 21352;
	st.u32 	[%rd1685], %r7282;
	mov.b32 	%r13446, -1;
	mov.pred 	%p6394, 0;
	bra.uni 	$L__BB9_2145;
$L__BB9_2141:
	setp.ne.s32 	%p2783, %r1325, -1;
	ld.shared.u64 	%rd5410, [m_Local_$_0];
	shl.b64 	%rd5411, %rd566, 32;
	shr.s64 	%rd567, %rd5411, 28;
	add.s64 	%rd5412, %rd5410, %rd567;
	mov.b16 	%rs709, 0;
	st.u8 	[%rd5412], %rs709;
	st.u8 	[%rd5412+1], %rs709;
	mov.b32 	%r7275, 16901;
	st.u32 	[%rd5412+4], %r7275;
	mov.b16 	%rs710, 1;
	st.u8 	[%rd5412+3], %rs710;
	mov.b32 	%r7276, 44;
	st.u32 	[%rd5412+8], %r7276;
	mov.b32 	%r7277, -1;
	st.u32 	[%rd5412+16], %r7277;
	@%p2783 bra 	$L__BB9_2143;
	mov.b32 	%r7279, 21352;
	st.u32 	[%rd1685], %r7279;
	mov.b32 	%r13444, 0;
	ld.shared.u64 	%rd12018, [m_Local_$_0];
	mov.u32 	%r13445, %r13444;
	bra.uni 	$L__BB9_2144;
$L__BB9_2143:
	ld.shared.u64 	%rd12018, [m_Local_$_0];
	mul.wide.s32 	%rd5413, %r1325, 16;
	add.s64 	%rd5414, %rd12018, %rd5413;
	ld.u32 	%r13444, [%rd5414+32];
	ld.u32 	%r13445, [%rd5414+40];
$L__BB9_2144:
	add.s64 	%rd5415, %rd12018, %rd567;
	st.u32 	[%rd5415+32], %r13444;
	ld.shared.u64 	%rd5416, [m_Local_$_0];
	add.s64 	%rd5417, %rd5416, %rd567;
	st.u32 	[%rd5417+40], %r13445;
	ld.u32 	%r7280, [%rd1685];
	setp.eq.s32 	%p6394, %r7280, 0;
$L__BB9_2145:
	not.pred 	%p2785, %p6394;
	@%p2785 bra 	$L__BB9_4783;
	ld.shared.u64 	%rd5418, [m_Local_$_0];
	add.s64 	%rd571, %rd5418, %rd438;
	ld.u32 	%r7286, [%rd571+4];
	mov.b32 	%r13456, -1;
	mov.b32 	%r13452, 0;
	setp.eq.s32 	%p2786, %r7286, 2905;
	@%p2786 bra 	$L__BB9_2149;
	setp.ne.s32 	%p2787, %r7286, 1;
	@%p2787 bra 	$L__BB9_2168;
	mov.u32 	%r13456, %r13317;
	bra.uni 	$L__BB9_2168;
$L__BB9_2149:
	ld.u32 	%r13456, [%rd571+44];
	ld.u32 	%r7288, [%rd571+40];
	setp.ne.s32 	%p2788, %r13456, 0;
	setp.lt.s32 	%p2789, %r7288, 1;
	or.pred  	%p2790, %p2788, %p2789;
	@%p2790 bra 	$L__BB9_2168;
	ld.u32 	%r13449, [%rd571+48];
	ld.u32 	%r1381, [%rd571+32];
	mul.wide.s32 	%rd572, %r1381, 16;
	mov.b32 	%r13452, 0;
	mov.u32 	%r13448, %r13452;
	mov.u32 	%r13450, %r13452;
$L__BB9_2151:
	setp.ne.s32 	%p2791, %r1381, -1;
	@%p2791 bra 	$L__BB9_2153;
	mov.b32 	%r13452, 21352;
	st.u32 	[%rd1685], %r13452;
	mov.b32 	%r13454, 0;
	mov.pred 	%p6396, 0;
	bra.uni 	$L__BB9_2165;
$L__BB9_2153:
	ld.shared.u64 	%rd5419, [m_Local_$_0];
	add.s64 	%rd573, %rd5419, %rd572;
	ld.u32 	%r7290, [%rd573+12];
	setp.gt.s32 	%p2792, %r13449, -1;
	setp.lt.s32 	%p2793, %r13449, %r7290;
	and.pred  	%p2794, %p2792, %p2793;
	@%p2794 bra 	$L__BB9_2164;
	ld.shared.u64 	%rd5422, [m_Local_$_1];
	atom.add.u64 	%rd5423, [%rd1], 48;
	add.s64 	%rd5424, %rd5423, 56;
	setp.lt.u64 	%p2796, %rd5424, %rd5422;
	shr.u64 	%rd574, %rd5423, 4;
	cvt.u32.u64 	%r13451, %rd574;
	setp.ne.s32 	%p2797, %r13451, -1;
	and.pred  	%p2798, %p2796, %p2797;
	@%p2798 bra 	$L__BB9_2156;
	mov.b32 	%r7299, 21106;
	st.u32 	[%rd1685], %r7299;
	mov.b32 	%r13451, -1;
	mov.pred 	%p6395, 0;
	bra.uni 	$L__BB9_2157;
$L__BB9_2156:
	ld.shared.u64 	%rd5425, [m_Local_$_0];
	shl.b64 	%rd5426, %rd574, 32;
	shr.s64 	%rd5427, %rd5426, 28;
	add.s64 	%rd5428, %rd5425, %rd5427;
	mov.b16 	%rs711, 0;
	st.u8 	[%rd5428], %rs711;
	st.u8 	[%rd5428+1], %rs711;
	mov.b32 	%r7293, 3608;
	st.u32 	[%rd5428+4], %r7293;
	mov.b16 	%rs712, 1;
	st.u8 	[%rd5428+3], %rs712;
	mov.b32 	%r7294, 48;
	st.u32 	[%rd5428+8], %r7294;
	mov.b32 	%r7295, -1;
	st.u32 	[%rd5428+16], %r7295;
	ld.shared.u64 	%rd5429, [m_Local_$_0];
	add.s64 	%rd5430, %rd5429, %rd5427;
	mov.b32 	%r7296, 0;
	st.u32 	[%rd5430+32], %r7296;
	ld.shared.u64 	%rd5431, [m_Local_$_0];
	add.s64 	%rd5432, %rd5431, %rd5427;
	st.u32 	[%rd5432+36], %r7296;
	ld.shared.u64 	%rd5433, [m_Local_$_0];
	add.s64 	%rd5434, %rd5433, %rd5427;
	st.u32 	[%rd5434+40], %r7296;
	ld.u32 	%r7297, [%rd1685];
	setp.eq.s32 	%p6395, %r7297, 0;
$L__BB9_2157:
	mov.b32 	%r13452, 0;
	not.pred 	%p2800, %p6395;
	@%p2800 bra 	$L__BB9_2163;
	setp.ne.s32 	%p2801, %r13451, -1;
	@%p2801 bra 	$L__BB9_2160;
	mov.b32 	%r7307, 21352;
	st.u32 	[%rd1685], %r7307;
	bra.uni 	$L__BB9_2163;
$L__BB9_2160:
	ld.shared.u64 	%rd5435, [m_Local_$_0];
	mul.wide.s32 	%rd575, %r13451, 16;
	add.s64 	%rd5436, %rd5435, %rd575;
	st.u32 	[%rd5436+40], %r7290;
	ld.u32 	%r7302, [%rd1685];
	setp.ne.s32 	%p2802, %r7302, 0;
	@%p2802 bra 	$L__BB9_2163;
	ld.shared.u64 	%rd5437, [m_Local_$_0];
	add.s64 	%rd5438, %rd5437, %rd575;
	st.u32 	[%rd5438+36], %r13449;
	ld.u32 	%r7304, [%rd1685];
	setp.ne.s32 	%p2803, %r7304, 0;
	@%p2803 bra 	$L__BB9_2163;
	ld.shared.u64 	%rd5439, [m_Local_$_0];
	add.s64 	%rd5440, %rd5439, %rd575;
	st.u32 	[%rd5440+32], %r1381;
	ld.u32 	%r7305, [%rd1685];
	setp.eq.s32 	%p2804, %r7305, 0;
	selp.b32 	%r13452, %r13451, 0, %p2804;
$L__BB9_2163:
	st.u32 	[%rd1685], %r13452;
	setp.eq.s32 	%p6396, %r13452, 0;
	mov.b32 	%r13454, 0;
	bra.uni 	$L__BB9_2165;
$L__BB9_2164:
	shl.b32 	%r7291, %r13449, 2;
	add.s32 	%r7292, %r7291, 32;
	cvt.u64.u32 	%rd5420, %r7292;
	add.s64 	%rd5421, %rd573, %rd5420;
	ld.s8 	%r13454, [%rd5421];
	mov.pred 	%p6396, -1;
$L__BB9_2165:
	mov.b32 	%r13456, 0;
	not.pred 	%p2806, %p6396;
	@%p2806 bra 	$L__BB9_2168;
	add.s32 	%r13449, %r13449, 1;
	mad.lo.s32 	%r13450, %r13450, 31, %r13454;
	add.s32 	%r13448, %r13448, 1;
	setp.ne.s32 	%p2807, %r13448, %r7288;
	@%p2807 bra 	$L__BB9_2151;
	ld.shared.u64 	%rd5441, [m_Local_$_0];
	add.s64 	%rd5442, %rd5441, %rd438;
	st.u32 	[%rd5442+44], %r13450;
	ld.u32 	%r13452, [%rd1685];
	setp.eq.s32 	%p2808, %r13452, 0;
	selp.b32 	%r13456, %r13450, 0, %p2808;
$L__BB9_2168:
	setp.ne.s32 	%p2809, %r13452, 0;
	mov.b32 	%r14121, 0;
	@%p2809 bra 	$L__BB9_4783;
	ld.shared.u64 	%rd5443, [m_Local_$_1];
	atom.add.u64 	%rd5444, [%rd1], 160;
	add.s64 	%rd5445, %rd5444, 168;
	setp.lt.u64 	%p2810, %rd5445, %rd5443;
	shr.u64 	%rd5446, %rd5444, 4;
	cvt.u32.u64 	%r7314, %rd5446;
	selp.b32 	%r1401, %r7314, -1, %p2810;
	setp.ne.s32 	%p2811, %r1401, -1;
	@%p2811 bra 	$L__BB9_2171;
	mov.b32 	%r7351, 21352;
	st.u32 	[%rd1685], %r7351;
	bra.uni 	$L__BB9_2196;
$L__BB9_2171:
	ld.shared.u64 	%rd5447, [m_Local_$_0];
	mul.wide.s32 	%rd576, %r1401, 16;
	add.s64 	%rd5448, %rd5447, %rd576;
	mov.b16 	%rs713, 0;
	st.u8 	[%rd5448], %rs713;
	st.u8 	[%rd5448+1], %rs713;
	mov.b32 	%r7316, 4335;
	st.u32 	[%rd5448+4], %r7316;
	mov.b16 	%rs714, 1;
	st.u8 	[%rd5448+3], %rs714;
	mov.b32 	%r7317, 160;
	st.u32 	[%rd5448+8], %r7317;
	mov.b32 	%r7318, 32;
	st.u32 	[%rd5448+12], %r7318;
	mov.b32 	%r13457, 1;
	mov.u64 	%rd12019, %rd576;
$L__BB9_2172:
	add.s32 	%r1403, %r13457, -1;
	ld.shared.u64 	%rd578, [m_Local_$_0];
	add.s64 	%rd5449, %rd578, %rd576;
	ld.u32 	%r1404, [%rd5449+12];
	setp.lt.s32 	%p2812, %r1403, %r1404;
	@%p2812 bra 	$L__BB9_2183;
	ld.shared.u64 	%rd5450, [m_Local_$_1];
	atom.add.u64 	%rd5451, [%rd1], 48;
	add.s64 	%rd5452, %rd5451, 56;
	setp.lt.u64 	%p2813, %rd5452, %rd5450;
	shr.u64 	%rd579, %rd5451, 4;
	cvt.u32.u64 	%r13458, %rd579;
	setp.ne.s32 	%p2814, %r13458, -1;
	and.pred  	%p2815, %p2813, %p2814;
	@%p2815 bra 	$L__BB9_2175;
	mov.b32 	%r7325, 21106;
	st.u32 	[%rd1685], %r7325;
	mov.b32 	%r13458, -1;
	mov.pred 	%p6397, 0;
	bra.uni 	$L__BB9_2176;
$L__BB9_2175:
	ld.shared.u64 	%rd5453, [m_Local_$_0];
	shl.b64 	%rd5454, %rd579, 32;
	shr.s64 	%rd5455, %rd5454, 28;
	add.s64 	%rd5456, %rd5453, %rd5455;
	mov.b16 	%rs715, 0;
	st.u8 	[%rd5456], %rs715;
	st.u8 	[%rd5456+1], %rs715;
	mov.b32 	%r7319, 3608;
	st.u32 	[%rd5456+4], %r7319;
	mov.b16 	%rs716, 1;
	st.u8 	[%rd5456+3], %rs716;
	mov.b32 	%r7320, 48;
	st.u32 	[%rd5456+8], %r7320;
	mov.b32 	%r7321, -1;
	st.u32 	[%rd5456+16], %r7321;
	ld.shared.u64 	%rd5457, [m_Local_$_0];
	add.s64 	%rd5458, %rd5457, %rd5455;
	mov.b32 	%r7322, 0;
	st.u32 	[%rd5458+32], %r7322;
	ld.shared.u64 	%rd5459, [m_Local_$_0];
	add.s64 	%rd5460, %rd5459, %rd5455;
	st.u32 	[%rd5460+36], %r7322;
	ld.shared.u64 	%rd5461, [m_Local_$_0];
	add.s64 	%rd5462, %rd5461, %rd5455;
	st.u32 	[%rd5462+40], %r7322;
	ld.u32 	%r7323, [%rd1685];
	setp.eq.s32 	%p6397, %r7323, 0;
$L__BB9_2176:
	mov.b32 	%r13459, 0;
	not.pred 	%p2817, %p6397;
	@%p2817 bra 	$L__BB9_2182;
	setp.ne.s32 	%p2818, %r13458, -1;
	@%p2818 bra 	$L__BB9_2179;
	mov.b32 	%r7333, 21352;
	st.u32 	[%rd1685], %r7333;
	bra.uni 	$L__BB9_2182;
$L__BB9_2179:
	ld.shared.u64 	%rd5463, [m_Local_$_0];
	mul.wide.s32 	%rd580, %r13458, 16;
	add.s64 	%rd5464, %rd5463, %rd580;
	st.u32 	[%rd5464+40], %r1404;
	ld.u32 	%r7328, [%rd1685];
	setp.ne.s32 	%p2819, %r7328, 0;
	@%p2819 bra 	$L__BB9_2182;
	ld.shared.u64 	%rd5465, [m_Local_$_0];
	add.s64 	%rd5466, %rd5465, %rd580;
	st.u32 	[%rd5466+36], %r1403;
	ld.u32 	%r7330, [%rd1685];
	setp.ne.s32 	%p2820, %r7330, 0;
	@%p2820 bra 	$L__BB9_2182;
	ld.shared.u64 	%rd5467, [m_Local_$_0];
	add.s64 	%rd5468, %rd5467, %rd580;
	st.u32 	[%rd5468+32], %r1401;
	ld.u32 	%r7331, [%rd1685];
	setp.eq.s32 	%p2821, %r7331, 0;
	selp.b32 	%r13459, %r13458, 0, %p2821;
$L__BB9_2182:
	st.u32 	[%rd1685], %r13459;
	bra.uni 	$L__BB9_2184;
$L__BB9_2183:
	add.s64 	%rd5469, %rd578, %rd12019;
	mov.b32 	%r7334, 0;
	st.u32 	[%rd5469+32], %r7334;
	mov.b16 	%rs717, 0;
	st.u8 	[%rd5469+32], %rs717;
$L__BB9_2184:
	ld.shared.u64 	%rd581, [m_Local_$_0];
	add.s64 	%rd5470, %rd581, %rd576;
	ld.u32 	%r1409, [%rd5470+12];
	setp.lt.s32 	%p2822, %r13457, %r1409;
	@%p2822 bra 	$L__BB9_2194;
	ld.shared.u64 	%rd5471, [m_Local_$_1];
	atom.add.u64 	%rd5472, [%rd1], 48;
	add.s64 	%rd5473, %rd5472, 56;
	setp.ge.u64 	%p2823, %rd5473, %rd5471;
	shr.u64 	%rd582, %rd5472, 4;
	cvt.u32.u64 	%r13460, %rd582;
	setp.eq.s32 	%p2824, %r13460, -1;
	or.pred  	%p2825, %p2823, %p2824;
	@%p2825 bra 	$L__BB9_2187;
	ld.shared.u64 	%rd5474, [m_Local_$_0];
	shl.b64 	%rd5475, %rd582, 32;
	shr.s64 	%rd5476, %rd5475, 28;
	add.s64 	%rd5477, %rd5474, %rd5476;
	mov.b16 	%rs718, 0;
	st.u8 	[%rd5477], %rs718;
	st.u8 	[%rd5477+1], %rs718;
	mov.b32 	%r7335, 3608;
	st.u32 	[%rd5477+4], %r7335;
	mov.b16 	%rs719, 1;
	st.u8 	[%rd5477+3], %rs719;
	mov.b32 	%r7336, 48;
	st.u32 	[%rd5477+8], %r7336;
	mov.b32 	%r7337, -1;
	st.u32 	[%rd5477+16], %r7337;
	ld.shared.u64 	%rd5478, [m_Local_$_0];
	add.s64 	%rd5479, %rd5478, %rd5476;
	mov.b32 	%r7338, 0;
	st.u32 	[%rd5479+32], %r7338;
	ld.shared.u64 	%rd5480, [m_Local_$_0];
	add.s64 	%rd5481, %rd5480, %rd5476;
	st.u32 	[%rd5481+36], %r7338;
	ld.shared.u64 	%rd5482, [m_Local_$_0];
	add.s64 	%rd5483, %rd5482, %rd5476;
	st.u32 	[%rd5483+40], %r7338;
	ld.u32 	%r7339, [%rd1685];
	setp.eq.s32 	%p6398, %r7339, 0;
	bra.uni 	$L__BB9_2188;
$L__BB9_2187:
	mov.b32 	%r7341, 21106;
	st.u32 	[%rd1685], %r7341;
	mov.b32 	%r13460, -1;
	mov.pred 	%p6398, 0;
$L__BB9_2188:
	mov.b32 	%r13461, 0;
	not.pred 	%p2827, %p6398;
	@%p2827 bra 	$L__BB9_2193;
	setp.eq.s32 	%p2828, %r13460, -1;
	@%p2828 bra 	$L__BB9_6400;
	ld.shared.u64 	%rd5484, [m_Local_$_0];
	mul.wide.s32 	%rd583, %r13460, 16;
	add.s64 	%rd5485, %rd5484, %rd583;
	st.u32 	[%rd5485+40], %r1409;
	ld.u32 	%r7344, [%rd1685];
	setp.eq.s32 	%p2829, %r7344, 0;
	@%p2829 bra 	$L__BB9_2191;
	bra.uni 	$L__BB9_2193;
$L__BB9_2191:
	ld.shared.u64 	%rd5486, [m_Local_$_0];
	add.s64 	%rd5487, %rd5486, %rd583;
	st.u32 	[%rd5487+36], %r13457;
	ld.u32 	%r7346, [%rd1685];
	setp.ne.s32 	%p2830, %r7346, 0;
	@%p2830 bra 	$L__BB9_2193;
	ld.shared.u64 	%rd5488, [m_Local_$_0];
	add.s64 	%rd5489, %rd5488, %rd583;
	st.u32 	[%rd5489+32], %r1401;
	ld.u32 	%r7347, [%rd1685];
	setp.eq.s32 	%p2831, %r7347, 0;
	selp.b32 	%r13461, %r13460, 0, %p2831;
$L__BB9_2193:
	st.u32 	[%rd1685], %r13461;
	bra.uni 	$L__BB9_2195;
$L__BB9_2194:
	add.s64 	%rd5490, %rd581, %rd12019;
	mov.b32 	%r7350, 0;
	st.u32 	[%rd5490+36], %r7350;
	mov.b16 	%rs720, 0;
	st.u8 	[%rd5490+36], %rs720;
$L__BB9_2195:
	add.s32 	%r13457, %r13457, 2;
	add.s64 	%rd12019, %rd12019, 8;
	setp.ne.s32 	%p2832, %r13457, 33;
	@%p2832 bra 	$L__BB9_2172;
$L__BB9_2196:
	mul.wide.s32 	%rd585, %r1401, 16;
	mov.b32 	%r1421, 32;
	mov.b32 	%r13465, 1;
	mov.b32 	%r13464, -31;
	mov.b32 	%r13463, 38;
	mov.b32 	%r13462, -1;
$L__BB9_2197:
	mov.u32 	%r1420, %r1421;
	mov.u32 	%r1418, %r13465;
	mov.u32 	%r1417, %r13464;
	mov.u32 	%r1416, %r13463;
	mov.u32 	%r1415, %r13462;
	add.s32 	%r1421, %r1420, -1;
	ld.shared.u64 	%rd586, [m_Local_$_0];
	ld.u32 	%r1422, [%rd586];
	and.b32  	%r1423, %r13456, 15;
	setp.ne.s32 	%p2833, %r1422, -1;
	@%p2833 bra 	$L__BB9_2199;
	mov.b32 	%r13469, 21352;
	st.u32 	[%rd1685], %r13469;
	mov.b16 	%rs1575, 0;
	bra.uni 	$L__BB9_2211;
$L__BB9_2199:
	mul.wide.s32 	%rd5491, %r1422, 16;
	add.s64 	%rd587, %rd586, %rd5491;
	ld.u32 	%r1424, [%rd587+12];
	setp.lt.s32 	%p2834, %r1423, %r1424;
	@%p2834 bra 	$L__BB9_2210;
	ld.shared.u64 	%rd5492, [m_Local_$_1];
	atom.add.u64 	%rd5493, [%rd1], 48;
	add.s64 	%rd5494, %rd5493, 56;
	setp.lt.u64 	%p2835, %rd5494, %rd5492;
	shr.u64 	%rd588, %rd5493, 4;
	cvt.u32.u64 	%r13468, %rd588;
	setp.ne.s32 	%p2836, %r13468, -1;
	and.pred  	%p2837, %p2835, %p2836;
	@%p2837 bra 	$L__BB9_2202;
	mov.b32 	%r7363, 21106;
	st.u32 	[%rd1685], %r7363;
	mov.b32 	%r13468, -1;
	mov.pred 	%p6399, 0;
	bra.uni 	$L__BB9_2203;
$L__BB9_2202:
	ld.shared.u64 	%rd5495, [m_Local_$_0];
	shl.b64 	%rd5496, %rd588, 32;
	shr.s64 	%rd5497, %rd5496, 28;
	add.s64 	%rd5498, %rd5495, %rd5497;
	mov.b16 	%rs721, 0;
	st.u8 	[%rd5498], %rs721;
	st.u8 	[%rd5498+1], %rs721;
	mov.b32 	%r7357, 3608;
	st.u32 	[%rd5498+4], %r7357;
	mov.b16 	%rs722, 1;
	st.u8 	[%rd5498+3], %rs722;
	mov.b32 	%r7358, 48;
	st.u32 	[%rd5498+8], %r7358;
	mov.b32 	%r7359, -1;
	st.u32 	[%rd5498+16], %r7359;
	ld.shared.u64 	%rd5499, [m_Local_$_0];
	add.s64 	%rd5500, %rd5499, %rd5497;
	mov.b32 	%r7360, 0;
	st.u32 	[%rd5500+32], %r7360;
	ld.shared.u64 	%rd5501, [m_Local_$_0];
	add.s64 	%rd5502, %rd5501, %rd5497;
	st.u32 	[%rd5502+36], %r7360;
	ld.shared.u64 	%rd5503, [m_Local_$_0];
	add.s64 	%rd5504, %rd5503, %rd5497;
	st.u32 	[%rd5504+40], %r7360;
	ld.u32 	%r7361, [%rd1685];
	setp.eq.s32 	%p6399, %r7361, 0;
$L__BB9_2203:
	mov.b32 	%r13469, 0;
	not.pred 	%p2839, %p6399;
	@%p2839 bra 	$L__BB9_2209;
	setp.ne.s32 	%p2840, %r13468, -1;
	@%p2840 bra 	$L__BB9_2206;
	mov.b32 	%r7371, 21352;
	st.u32 	[%rd1685], %r7371;
	bra.uni 	$L__BB9_2209;
$L__BB9_2206:
	ld.shared.u64 	%rd5505, [m_Local_$_0];
	mul.wide.s32 	%rd589, %r13468, 16;
	add.s64 	%rd5506, %rd5505, %rd589;
	st.u32 	[%rd5506+40], %r1424;
	ld.u32 	%r7366, [%rd1685];
	setp.ne.s32 	%p2841, %r7366, 0;
	@%p2841 bra 	$L__BB9_2209;
	ld.shared.u64 	%rd5507, [m_Local_$_0];
	add.s64 	%rd5508, %rd5507, %rd589;
	st.u32 	[%rd5508+36], %r1423;
	ld.u32 	%r7368, [%rd1685];
	setp.ne.s32 	%p2842, %r7368, 0;
	@%p2842 bra 	$L__BB9_2209;
	ld.shared.u64 	%rd5509, [m_Local_$_0];
	add.s64 	%rd5510, %rd5509, %rd589;
	st.u32 	[%rd5510+32], %r1422;
	ld.u32 	%r7369, [%rd1685];
	setp.eq.s32 	%p2843, %r7369, 0;
	selp.b32 	%r13469, %r13468, 0, %p2843;
$L__BB9_2209:
	st.u32 	[%rd1685], %r13469;
	mov.b16 	%rs1575, 0;
	bra.uni 	$L__BB9_2211;
$L__BB9_2210:
	shl.b32 	%r7372, %r1423, 2;
	cvt.u64.u32 	%rd5511, %r7372;
	add.s64 	%rd5512, %rd587, %rd5511;
	ld.u8 	%rs1575, [%rd5512+32];
	ld.u32 	%r13469, [%rd1685];
$L__BB9_2211:
	setp.ne.s32 	%p2845, %r13469, 0;
	mov.b32 	%r14050, 0;
	mov.pred 	%p6548, 0;
	@%p2845 bra 	$L__BB9_4509;
	setp.ne.s32 	%p2846, %r1401, -1;
	@%p2846 bra 	$L__BB9_2214;
	mov.b32 	%r13472, 21352;
	st.u32 	[%rd1685], %r13472;
	bra.uni 	$L__BB9_2226;
$L__BB9_2214:
	ld.shared.u64 	%rd5513, [m_Local_$_0];
	add.s64 	%rd590, %rd5513, %rd585;
	ld.u32 	%r7375, [%rd590+12];
	setp.gt.s32 	%p2847, %r1420, 0;
	setp.le.s32 	%p2848, %r1420, %r7375;
	and.pred  	%p2849, %p2847, %p2848;
	@%p2849 bra 	$L__BB9_2225;
	ld.shared.u64 	%rd5516, [m_Local_$_1];
	atom.add.u64 	%rd5517, [%rd1], 48;
	add.s64 	%rd5518, %rd5517, 56;
	setp.lt.u64 	%p2850, %rd5518, %rd5516;
	shr.u64 	%rd591, %rd5517, 4;
	cvt.u32.u64 	%r13471, %rd591;
	setp.ne.s32 	%p2851, %r13471, -1;
	and.pred  	%p2852, %p2850, %p2851;
	@%p2852 bra 	$L__BB9_2217;
	mov.b32 	%r7384, 21106;
	st.u32 	[%rd1685], %r7384;
	mov.b32 	%r13471, -1;
	mov.pred 	%p6400, 0;
	bra.uni 	$L__BB9_2218;
$L__BB9_2217:
	ld.shared.u64 	%rd5519, [m_Local_$_0];
	shl.b64 	%rd5520, %rd591, 32;
	shr.s64 	%rd5521, %rd5520, 28;
	add.s64 	%rd5522, %rd5519, %rd5521;
	mov.b16 	%rs725, 0;
	st.u8 	[%rd5522], %rs725;
	st.u8 	[%rd5522+1], %rs725;
	mov.b32 	%r7378, 3608;
	st.u32 	[%rd5522+4], %r7378;
	mov.b16 	%rs726, 1;
	st.u8 	[%rd5522+3], %rs726;
	mov.b32 	%r7379, 48;
	st.u32 	[%rd5522+8], %r7379;
	mov.b32 	%r7380, -1;
	st.u32 	[%rd5522+16], %r7380;
	ld.shared.u64 	%rd5523, [m_Local_$_0];
	add.s64 	%rd5524, %rd5523, %rd5521;
	mov.b32 	%r7381, 0;
	st.u32 	[%rd5524+32], %r7381;
	ld.shared.u64 	%rd5525, [m_Local_$_0];
	add.s64 	%rd5526, %rd5525, %rd5521;
	st.u32 	[%rd5526+36], %r7381;
	ld.shared.u64 	%rd5527, [m_Local_$_0];
	add.s64 	%rd5528, %rd5527, %rd5521;
	st.u32 	[%rd5528+40], %r7381;
	ld.u32 	%r7382, [%rd1685];
	setp.eq.s32 	%p6400, %r7382, 0;
$L__BB9_2218:
	mov.b32 	%r13472, 0;
	not.pred 	%p2854, %p6400;
	@%p2854 bra 	$L__BB9_2224;
	setp.ne.s32 	%p2855, %r13471, -1;
	@%p2855 bra 	$L__BB9_2221;
	mov.b32 	%r7392, 21352;
	st.u32 	[%rd1685], %r7392;
	bra.uni 	$L__BB9_2224;
$L__BB9_2221:
	ld.shared.u64 	%rd5529, [m_Local_$_0];
	mul.wide.s32 	%rd592, %r13471, 16;
	add.s64 	%rd5530, %rd5529, %rd592;
	st.u32 	[%rd5530+40], %r7375;
	ld.u32 	%r7387, [%rd1685];
	setp.ne.s32 	%p2856, %r7387, 0;
	@%p2856 bra 	$L__BB9_2224;
	ld.shared.u64 	%rd5531, [m_Local_$_0];
	add.s64 	%rd5532, %rd5531, %rd592;
	st.u32 	[%rd5532+36], %r1421;
	ld.u32 	%r7389, [%rd1685];
	setp.ne.s32 	%p2857, %r7389, 0;
	@%p2857 bra 	$L__BB9_2224;
	ld.shared.u64 	%rd5533, [m_Local_$_0];
	add.s64 	%rd5534, %rd5533, %rd592;
	st.u32 	[%rd5534+32], %r1401;
	ld.u32 	%r7390, [%rd1685];
	setp.eq.s32 	%p2858, %r7390, 0;
	selp.b32 	%r13472, %r13471, 0, %p2858;
$L__BB9_2224:
	st.u32 	[%rd1685], %r13472;
	bra.uni 	$L__BB9_2226;
$L__BB9_2225:
	shl.b32 	%r7376, %r1421, 2;
	cvt.u64.u32 	%rd5514, %r7376;
	add.s64 	%rd5515, %rd590, %rd5514;
	mov.b32 	%r7377, 0;
	st.u32 	[%rd5515+32], %r7377;
	st.u8 	[%rd5515+32], %rs1575;
	ld.u32 	%r13472, [%rd1685];
$L__BB9_2226:
	setp.ne.s32 	%p2860, %r13472, 0;
	@%p2860 bra 	$L__BB9_4509;
	shr.s32 	%r7395, %r13456, 4;
	and.b32  	%r13456, %r7395, 2147483647;
	setp.ne.s32 	%p2861, %r13456, 0;
	add.s32 	%r13465, %r1418, 1;
	add.s32 	%r13464, %r1417, 1;
	add.s32 	%r13463, %r1416, -1;
	add.s32 	%r13462, %r1415, -1;
	@%p2861 bra 	$L__BB9_2197;
	sub.s32 	%r1443, 33, %r1420;
	ld.shared.u64 	%rd5535, [m_Local_$_1];
	atom.add.u64 	%rd5536, [%rd1], 64;
	add.s64 	%rd5537, %rd5536, 72;
	setp.lt.u64 	%p2862, %rd5537, %rd5535;
	shr.u64 	%rd593, %rd5536, 4;
	cvt.u32.u64 	%r1444, %rd593;
	setp.ne.s32 	%p2863, %r1444, -1;
	and.pred  	%p2864, %p2862, %p2863;
	@%p2864 bra 	$L__BB9_2230;
	mov.b32 	%r14048, 21106;
	st.u32 	[%rd1685], %r14048;
	mov.b32 	%r14049, -1;
	bra.uni 	$L__BB9_4508;
$L__BB9_2230:
	ld.shared.u64 	%rd5538, [m_Local_$_0];
	shl.b64 	%rd5539, %rd593, 32;
	shr.s64 	%rd594, %rd5539, 28;
	add.s64 	%rd5540, %rd5538, %rd594;
	mov.b16 	%rs727, 1;
	st.u8 	[%rd5540], %rs727;
	mov.b16 	%rs728, 0;
	st.u8 	[%rd5540+1], %rs728;
	mov.b32 	%r7396, 2905;
	st.u32 	[%rd5540+4], %r7396;
	st.u8 	[%rd5540+3], %rs727;
	mov.b32 	%r7397, 64;
	st.u32 	[%rd5540+8], %r7397;
	mov.b32 	%r7398, -1;
	st.u32 	[%rd5540+16], %r7398;
	ld.shared.u64 	%rd5541, [m_Local_$_0];
	add.s64 	%rd5542, %rd5541, %rd594;
	st.u32 	[%rd5542+32], %r7398;
	ld.shared.u64 	%rd5543, [m_Local_$_0];
	add.s64 	%rd5544, %rd5543, %rd594;
	mov.b32 	%r7399, 0;
	st.u32 	[%rd5544+40], %r7399;
	ld.shared.u64 	%rd5545, [m_Local_$_0];
	add.s64 	%rd5546, %rd5545, %rd594;
	st.u32 	[%rd5546+44], %r7399;
	ld.shared.u64 	%rd5547, [m_Local_$_0];
	add.s64 	%rd5548, %rd5547, %rd594;
	st.u32 	[%rd5548+48], %r7399;
	setp.gt.s32 	%p2865, %r1420, 0;
	@%p2865 bra 	$L__BB9_3080;
	ld.shared.u64 	%rd5549, [m_Local_$_1];
	atom.add.u64 	%rd5550, [%rd1], 32;
	add.s64 	%rd5551, %rd5550, 40;
	setp.lt.u64 	%p2866, %rd5551, %rd5549;
	shr.u64 	%rd5552, %rd5550, 4;
	cvt.u32.u64 	%r7400, %rd5552;
	selp.b32 	%r1445, %r7400, -1, %p2866;
	setp.ne.s32 	%p2867, %r1445, -1;
	@%p2867 bra 	$L__BB9_2233;
	mov.b32 	%r14048, 21106;
	st.u32 	[%rd1685], %r14048;
	mov.b32 	%r13683, -1;
	bra.uni 	$L__BB9_3078;
$L__BB9_2233:
	ld.shared.u64 	%rd5553, [m_Local_$_0];
	mul.wide.s32 	%rd5554, %r1445, 16;
	add.s64 	%rd5555, %rd5553, %rd5554;
	mov.b16 	%rs729, 0;
	st.u8 	[%rd5555], %rs729;
	st.u8 	[%rd5555+1], %rs729;
	mov.b32 	%r7401, 22978;
	st.u32 	[%rd5555+4], %r7401;
	mov.b16 	%rs730, 1;
	st.u8 	[%rd5555+3], %rs730;
	mov.b32 	%r7402, 32;
	st.u32 	[%rd5555+8], %r7402;
	mov.b32 	%r7403, -1;
	st.u32 	[%rd5555+16], %r7403;
	ld.shared.u64 	%rd5556, [m_Local_$_0];
	add.s64 	%rd5557, %rd5556, %rd5554;
	st.u32 	[%rd5557+32], %r7403;
	ld.shared.u64 	%rd5558, [m_Local_$_0];
	add.s64 	%rd5559, %rd5558, %rd5554;
	st.u32 	[%rd5559+36], %r7403;
	ld.shared.u64 	%rd5560, [m_Local_$_1];
	atom.add.u64 	%rd5561, [%rd1], 48;
	add.s64 	%rd5562, %rd5561, 56;
	setp.lt.u64 	%p2868, %rd5562, %rd5560;
	shr.u64 	%rd595, %rd5561, 4;
	cvt.u32.u64 	%r13476, %rd595;
	setp.ne.s32 	%p2869, %r13476, -1;
	and.pred  	%p2870, %p2868, %p2869;
	@%p2870 bra 	$L__BB9_2235;
	mov.b32 	%r14048, 21352;
	st.u32 	[%rd1685], %r14048;
	mov.b32 	%r13476, -1;
	bra.uni 	$L__BB9_2239;
$L__BB9_2235:
	ld.shared.u64 	%rd5563, [m_Local_$_0];
	shl.b64 	%rd5564, %rd595, 32;
	shr.s64 	%rd596, %rd5564, 28;
	add.s64 	%rd5565, %rd5563, %rd596;
	mov.b16 	%rs731, 1;
	st.u8 	[%rd5565], %rs731;
	mov.b16 	%rs732, 0;
	st.u8 	[%rd5565+1], %rs732;
	mov.b32 	%r7404, 2905;
	st.u32 	[%rd5565+4], %r7404;
	st.u8 	[%rd5565+3], %rs731;
	mov.b32 	%r7405, 48;
	st.u32 	[%rd5565+8], %r7405;
	mov.b32 	%r7406, -1;
	st.u32 	[%rd5565+16], %r7406;
	ld.shared.u64 	%rd5566, [m_Local_$_1];
	atom.add.u64 	%rd5567, [%rd1], 32;
	add.s64 	%rd5568, %rd5567, 40;
	setp.lt.u64 	%p2871, %rd5568, %rd5566;
	shr.u64 	%rd597, %rd5567, 4;
	cvt.u32.u64 	%r13474, %rd597;
	setp.ne.s32 	%p2872, %r13474, -1;
	and.pred  	%p2873, %p2871, %p2872;
	@%p2873 bra 	$L__BB9_2237;
	mov.b32 	%r7411, 21352;
	st.u32 	[%rd1685], %r7411;
	mov.b32 	%r13474, -1;
	bra.uni 	$L__BB9_2238;
$L__BB9_2237:
	ld.shared.u64 	%rd5569, [m_Local_$_0];
	shl.b64 	%rd5570, %rd597, 32;
	shr.s64 	%rd5571, %rd5570, 28;
	add.s64 	%rd5572, %rd5569, %rd5571;
	mov.b16 	%rs733, 0;
	st.u8 	[%rd5572], %rs733;
	st.u8 	[%rd5572+1], %rs733;
	mov.b32 	%r7407, 4335;
	st.u32 	[%rd5572+4], %r7407;
	mov.b16 	%rs734, 1;
	st.u8 	[%rd5572+3], %rs734;
	mov.b32 	%r7408, 32;
	st.u32 	[%rd5572+8], %r7408;
	mov.b32 	%r7409, 0;
	st.u32 	[%rd5572+12], %r7409;
$L__BB9_2238:
	ld.shared.u64 	%rd5573, [m_Local_$_0];
	add.s64 	%rd5574, %rd5573, %rd596;
	st.u32 	[%rd5574+32], %r13474;
	ld.shared.u64 	%rd5575, [m_Local_$_0];
	add.s64 	%rd5576, %rd5575, %rd596;
	mov.b32 	%r7412, 0;
	st.u32 	[%rd5576+40], %r7412;
	ld.u32 	%r14048, [%rd1685];
$L__BB9_2239:
	setp.ne.s32 	%p2874, %r14048, 0;
	mov.b32 	%r13683, 0;
	@%p2874 bra 	$L__BB9_3078;
	ld.shared.u64 	%rd5577, [m_Local_$_1];
	atom.add.u64 	%rd5578, [%rd1], 144;
	add.s64 	%rd5579, %rd5578, 152;
	setp.lt.u64 	%p2875, %rd5579, %rd5577;
	shr.u64 	%rd5580, %rd5578, 4;
	cvt.u32.u64 	%r7416, %rd5580;
	selp.b32 	%r1452, %r7416, -1, %p2875;
	setp.ne.s32 	%p2876, %r1452, -1;
	@%p2876 bra 	$L__BB9_2245;
	mov.b32 	%r7453, 21352;
	st.u32 	[%rd1685], %r7453;
$L__BB9_2242:
	mov.u64 	%rd5626, $str$26;
	add.s64 	%rd12021, %rd5626, 1;
	mul.wide.s32 	%rd607, %r1452, 16;
	mov.b32 	%r13482, -26;
	mov.u64 	%rd12022, %rd607;
$L__BB9_2243:
	setp.ne.s32 	%p2898, %r1452, -1;
	add.s32 	%r1468, %r13482, 27;
	add.s32 	%r1469, %r13482, 26;
	@%p2898 bra 	$L__BB9_2271;
	mov.b32 	%r7472, 21352;
	st.u32 	[%rd1685], %r7472;
	bra.uni 	$L__BB9_2283;
$L__BB9_2245:
	ld.shared.u64 	%rd5581, [m_Local_$_0];
	mul.wide.s32 	%rd598, %r1452, 16;
	add.s64 	%rd5582, %rd5581, %rd598;
	mov.b16 	%rs735, 0;
	st.u8 	[%rd5582], %rs735;
	st.u8 	[%rd5582+1], %rs735;
	mov.b32 	%r7418, 4335;
	st.u32 	[%rd5582+4], %r7418;
	mov.b16 	%rs736, 1;
	st.u8 	[%rd5582+3], %rs736;
	mov.b32 	%r7419, 144;
	st.u32 	[%rd5582+8], %r7419;
	mov.b32 	%r7420, 27;
	st.u32 	[%rd5582+12], %r7420;
	mov.b32 	%r13477, -26;
	mov.u64 	%rd12020, %rd598;
$L__BB9_2246:
	add.s32 	%r1454, %r13477, 27;
	add.s32 	%r1455, %r13477, 26;
	ld.shared.u64 	%rd600, [m_Local_$_0];
	add.s64 	%rd5583, %rd600, %rd598;
	ld.u32 	%r1456, [%rd5583+12];
	setp.lt.s32 	%p2877, %r1455, %r1456;
	@%p2877 bra 	$L__BB9_2257;
	ld.shared.u64 	%rd5584, [m_Local_$_1];
	atom.add.u64 	%rd5585, [%rd1], 48;
	add.s64 	%rd5586, %rd5585, 56;
	setp.lt.u64 	%p2878, %rd5586, %rd5584;
	shr.u64 	%rd601, %rd5585, 4;
	cvt.u32.u64 	%r13478, %rd601;
	setp.ne.s32 	%p2879, %r13478, -1;
	and.pred  	%p2880, %p2878, %p2879;
	@%p2880 bra 	$L__BB9_2249;
	mov.b32 	%r7427, 21106;
	st.u32 	[%rd1685], %r7427;
	mov.b32 	%r13478, -1;
	mov.pred 	%p6401, 0;
	bra.uni 	$L__BB9_2250;
$L__BB9_2249:
	ld.shared.u64 	%rd5587, [m_Local_$_0];
	shl.b64 	%rd5588, %rd601, 32;
	shr.s64 	%rd5589, %rd5588, 28;
	add.s64 	%rd5590, %rd5587, %rd5589;
	mov.b16 	%rs737, 0;
	st.u8 	[%rd5590], %rs737;
	st.u8 	[%rd5590+1], %rs737;
	mov.b32 	%r7421, 3608;
	st.u32 	[%rd5590+4], %r7421;
	mov.b16 	%rs738, 1;
	st.u8 	[%rd5590+3], %rs738;
	mov.b32 	%r7422, 48;
	st.u32 	[%rd5590+8], %r7422;
	mov.b32 	%r7423, -1;
	st.u32 	[%rd5590+16], %r7423;
	ld.shared.u64 	%rd5591, [m_Local_$_0];
	add.s64 	%rd5592, %rd5591, %rd5589;
	mov.b32 	%r7424, 0;
	st.u32 	[%rd5592+32], %r7424;
	ld.shared.u64 	%rd5593, [m_Local_$_0];
	add.s64 	%rd5594, %rd5593, %rd5589;
	st.u32 	[%rd5594+36], %r7424;
	ld.shared.u64 	%rd5595, [m_Local_$_0];
	add.s64 	%rd5596, %rd5595, %rd5589;
	st.u32 	[%rd5596+40], %r7424;
	ld.u32 	%r7425, [%rd1685];
	setp.eq.s32 	%p6401, %r7425, 0;
$L__BB9_2250:
	mov.b32 	%r13479, 0;
	not.pred 	%p2882, %p6401;
	@%p2882 bra 	$L__BB9_2256;
	setp.ne.s32 	%p2883, %r13478, -1;
	@%p2883 bra 	$L__BB9_2253;
	mov.b32 	%r7435, 21352;
	st.u32 	[%rd1685], %r7435;
	bra.uni 	$L__BB9_2256;
$L__BB9_2253:
	ld.shared.u64 	%rd5597, [m_Local_$_0];
	mul.wide.s32 	%rd602, %r13478, 16;
	add.s64 	%rd5598, %rd5597, %rd602;
	st.u32 	[%rd5598+40], %r1456;
	ld.u32 	%r7430, [%rd1685];
	setp.ne.s32 	%p2884, %r7430, 0;
	@%p2884 bra 	$L__BB9_2256;
	ld.shared.u64 	%rd5599, [m_Local_$_0];
	add.s64 	%rd5600, %rd5599, %rd602;
	st.u32 	[%rd5600+36], %r1455;
	ld.u32 	%r7432, [%rd1685];
	setp.ne.s32 	%p2885, %r7432, 0;
	@%p2885 bra 	$L__BB9_2256;
	ld.shared.u64 	%rd5601, [m_Local_$_0];
	add.s64 	%rd5602, %rd5601, %rd602;
	st.u32 	[%rd5602+32], %r1452;
	ld.u32 	%r7433, [%rd1685];
	setp.eq.s32 	%p2886, %r7433, 0;
	selp.b32 	%r13479, %r13478, 0, %p2886;
$L__BB9_2256:
	st.u32 	[%rd1685], %r13479;
	bra.uni 	$L__BB9_2258;
$L__BB9_2257:
	add.s64 	%rd5603, %rd600, %rd12020;
	mov.b32 	%r7436, 0;
	st.u32 	[%rd5603+32], %r7436;
	mov.b16 	%rs739, 0;
	st.u8 	[%rd5603+32], %rs739;
$L__BB9_2258:
	setp.eq.s32 	%p2887, %r1454, 27;
	@%p2887 bra 	$L__BB9_2242;
	ld.shared.u64 	%rd603, [m_Local_$_0];
	add.s64 	%rd5604, %rd603, %rd598;
	ld.u32 	%r1461, [%rd5604+12];
	setp.lt.s32 	%p2888, %r1454, %r1461;
	@%p2888 bra 	$L__BB9_2269;
	ld.shared.u64 	%rd5605, [m_Local_$_1];
	atom.add.u64 	%rd5606, [%rd1], 48;
	add.s64 	%rd5607, %rd5606, 56;
	setp.ge.u64 	%p2889, %rd5607, %rd5605;
	shr.u64 	%rd604, %rd5606, 4;
	cvt.u32.u64 	%r13480, %rd604;
	setp.eq.s32 	%p2890, %r13480, -1;
	or.pred  	%p2891, %p2889, %p2890;
	@%p2891 bra 	$L__BB9_2262;
	ld.shared.u64 	%rd5608, [m_Local_$_0];
	shl.b64 	%rd5609, %rd604, 32;
	shr.s64 	%rd5610, %rd5609, 28;
	add.s64 	%rd5611, %rd5608, %rd5610;
	mov.b16 	%rs740, 0;
	st.u8 	[%rd5611], %rs740;
	st.u8 	[%rd5611+1], %rs740;
	mov.b32 	%r7437, 3608;
	st.u32 	[%rd5611+4], %r7437;
	mov.b16 	%rs741, 1;
	st.u8 	[%rd5611+3], %rs741;
	mov.b32 	%r7438, 48;
	st.u32 	[%rd5611+8], %r7438;
	mov.b32 	%r7439, -1;
	st.u32 	[%rd5611+16], %r7439;
	ld.shared.u64 	%rd5612, [m_Local_$_0];
	add.s64 	%rd5613, %rd5612, %rd5610;
	mov.b32 	%r7440, 0;
	st.u32 	[%rd5613+32], %r7440;
	ld.shared.u64 	%rd5614, [m_Local_$_0];
	add.s64 	%rd5615, %rd5614, %rd5610;
	st.u32 	[%rd5615+36], %r7440;
	ld.shared.u64 	%rd5616, [m_Local_$_0];
	add.s64 	%rd5617, %rd5616, %rd5610;
	st.u32 	[%rd5617+40], %r7440;
	ld.u32 	%r7441, [%rd1685];
	setp.eq.s32 	%p6402, %r7441, 0;
	bra.uni 	$L__BB9_2263;
$L__BB9_2262:
	mov.b32 	%r7443, 21106;
	st.u32 	[%rd1685], %r7443;
	mov.b32 	%r13480, -1;
	mov.pred 	%p6402, 0;
$L__BB9_2263:
	mov.b32 	%r13481, 0;
	not.pred 	%p2893, %p6402;
	@%p2893 bra 	$L__BB9_2268;
	setp.eq.s32 	%p2894, %r13480, -1;
	@%p2894 bra 	$L__BB9_6401;
	ld.shared.u64 	%rd5618, [m_Local_$_0];
	mul.wide.s32 	%rd605, %r13480, 16;
	add.s64 	%rd5619, %rd5618, %rd605;
	st.u32 	[%rd5619+40], %r1461;
	ld.u32 	%r7446, [%rd1685];
	setp.eq.s32 	%p2895, %r7446, 0;
	@%p2895 bra 	$L__BB9_2266;
	bra.uni 	$L__BB9_2268;
$L__BB9_2266:
	ld.shared.u64 	%rd5620, [m_Local_$_0];
	add.s64 	%rd5621, %rd5620, %rd605;
	st.u32 	[%rd5621+36], %r1454;
	ld.u32 	%r7448, [%rd1685];
	setp.ne.s32 	%p2896, %r7448, 0;
	@%p2896 bra 	$L__BB9_2268;
	ld.shared.u64 	%rd5622, [m_Local_$_0];
	add.s64 	%rd5623, %rd5622, %rd605;
	st.u32 	[%rd5623+32], %r1452;
	ld.u32 	%r7449, [%rd1685];
	setp.eq.s32 	%p2897, %r7449, 0;
	selp.b32 	%r13481, %r13480, 0, %p2897;
$L__BB9_2268:
	st.u32 	[%rd1685], %r13481;
	bra.uni 	$L__BB9_2270;
$L__BB9_2269:
	add.s64 	%rd5624, %rd603, %rd12020;
	mov.b32 	%r7452, 0;
	st.u32 	[%rd5624+36], %r7452;
	mov.b16 	%rs742, 0;
	st.u8 	[%rd5624+36], %rs742;
$L__BB9_2270:
	add.s64 	%rd12020, %rd12020, 8;
	add.s32 	%r13477, %r13477, 2;
	bra.uni 	$L__BB9_2246;
$L__BB9_2271:
	ld.shared.u64 	%rd610, [m_Local_$_0];
	add.s64 	%rd5627, %rd610, %rd607;
	ld.u32 	%r1470, [%rd5627+12];
	setp.lt.s32 	%p2899, %r1469, %r1470;
	@%p2899 bra 	$L__BB9_2282;
	ld.shared.u64 	%rd5628, [m_Local_$_1];
	atom.add.u64 	%rd5629, [%rd1], 48;
	add.s64 	%rd5630, %rd5629, 56;
	setp.lt.u64 	%p2900, %rd5630, %rd5628;
	shr.u64 	%rd611, %rd5629, 4;
	cvt.u32.u64 	%r13483, %rd611;
	setp.ne.s32 	%p2901, %r13483, -1;
	and.pred  	%p2902, %p2900, %p2901;
	@%p2902 bra 	$L__BB9_2274;
	mov.b32 	%r7461, 21106;
	st.u32 	[%rd1685], %r7461;
	mov.b32 	%r13483, -1;
	mov.pred 	%p6403, 0;
	bra.uni 	$L__BB9_2275;
$L__BB9_2274:
	ld.shared.u64 	%rd5631, [m_Local_$_0];
	shl.b64 	%rd5632, %rd611, 32;
	shr.s64 	%rd5633, %rd5632, 28;
	add.s64 	%rd5634, %rd5631, %rd5633;
	mov.b16 	%rs743, 0;
	st.u8 	[%rd5634], %rs743;
	st.u8 	[%rd5634+1], %rs743;
	mov.b32 	%r7455, 3608;
	st.u32 	[%rd5634+4], %r7455;
	mov.b16 	%rs744, 1;
	st.u8 	[%rd5634+3], %rs744;
	mov.b32 	%r7456, 48;
	st.u32 	[%rd5634+8], %r7456;
	mov.b32 	%r7457, -1;
	st.u32 	[%rd5634+16], %r7457;
	ld.shared.u64 	%rd5635, [m_Local_$_0];
	add.s64 	%rd5636, %rd5635, %rd5633;
	mov.b32 	%r7458, 0;
	st.u32 	[%rd5636+32], %r7458;
	ld.shared.u64 	%rd5637, [m_Local_$_0];
	add.s64 	%rd5638, %rd5637, %rd5633;
	st.u32 	[%rd5638+36], %r7458;
	ld.shared.u64 	%rd5639, [m_Local_$_0];
	add.s64 	%rd5640, %rd5639, %rd5633;
	st.u32 	[%rd5640+40], %r7458;
	ld.u32 	%r7459, [%rd1685];
	setp.eq.s32 	%p6403, %r7459, 0;
$L__BB9_2275:
	mov.b32 	%r13484, 0;
	not.pred 	%p2904, %p6403;
	@%p2904 bra 	$L__BB9_2281;
	setp.ne.s32 	%p2905, %r13483, -1;
	@%p2905 bra 	$L__BB9_2278;
	mov.b32 	%r7470, 21352;
	st.u32 	[%rd1685], %r7470;
	bra.uni 	$L__BB9_2281;
$L__BB9_2278:
	ld.shared.u64 	%rd5641, [m_Local_$_0];
	mul.wide.s32 	%rd612, %r13483, 16;
	add.s64 	%rd5642, %rd5641, %rd612;
	st.u32 	[%rd5642+40], %r1470;
	ld.u32 	%r7464, [%rd1685];
	setp.ne.s32 	%p2906, %r7464, 0;
	@%p2906 bra 	$L__BB9_2281;
	ld.shared.u64 	%rd5643, [m_Local_$_0];
	add.s64 	%rd5644, %rd5643, %rd612;
	add.s32 	%r7466, %r1468, -1;
	st.u32 	[%rd5644+36], %r7466;
	ld.u32 	%r7467, [%rd1685];
	setp.ne.s32 	%p2907, %r7467, 0;
	@%p2907 bra 	$L__BB9_2281;
	ld.shared.u64 	%rd5645, [m_Local_$_0];
	add.s64 	%rd5646, %rd5645, %rd612;
	st.u32 	[%rd5646+32], %r1452;
	ld.u32 	%r7468, [%rd1685];
	setp.eq.s32 	%p2908, %r7468, 0;
	selp.b32 	%r13484, %r13483, 0, %p2908;
$L__BB9_2281:
	st.u32 	[%rd1685], %r13484;
	bra.uni 	$L__BB9_2283;
$L__BB9_2282:
	ld.global.nc.u8 	%rs745, [%rd12021+-1];
	cvt.u16.u8 	%rs746, %rs745;
	add.s64 	%rd5647, %rd610, %rd12022;
	mov.b32 	%r7471, 0;
	st.u32 	[%rd5647+32], %r7471;
	st.u8 	[%rd5647+32], %rs746;
$L__BB9_2283:
	setp.eq.s32 	%p2909, %r1468, 27;
	@%p2909 bra 	$L__BB9_2298;
	setp.eq.s32 	%p2910, %r1452, -1;
	@%p2910 bra 	$L__BB9_2296;
	ld.shared.u64 	%rd613, [m_Local_$_0];
	add.s64 	%rd5648, %rd613, %rd607;
	ld.u32 	%r1475, [%rd5648+12];
	setp.lt.s32 	%p2911, %r1468, %r1475;
	@%p2911 bra 	$L__BB9_2295;
	ld.shared.u64 	%rd5649, [m_Local_$_1];
	atom.add.u64 	%rd5650, [%rd1], 48;
	add.s64 	%rd5651, %rd5650, 56;
	setp.ge.u64 	%p2912, %rd5651, %rd5649;
	shr.u64 	%rd614, %rd5650, 4;
	cvt.u32.u64 	%r13485, %rd614;
	setp.eq.s32 	%p2913, %r13485, -1;
	or.pred  	%p2914, %p2912, %p2913;
	@%p2914 bra 	$L__BB9_2288;
	ld.shared.u64 	%rd5652, [m_Local_$_0];
	shl.b64 	%rd5653, %rd614, 32;
	shr.s64 	%rd5654, %rd5653, 28;
	add.s64 	%rd5655, %rd5652, %rd5654;
	mov.b16 	%rs747, 0;
	st.u8 	[%rd5655], %rs747;
	st.u8 	[%rd5655+1], %rs747;
	mov.b32 	%r7473, 3608;
	st.u32 	[%rd5655+4], %r7473;
	mov.b16 	%rs748, 1;
	st.u8 	[%rd5655+3], %rs748;
	mov.b32 	%r7474, 48;
	st.u32 	[%rd5655+8], %r7474;
	mov.b32 	%r7475, -1;
	st.u32 	[%rd5655+16], %r7475;
	ld.shared.u64 	%rd5656, [m_Local_$_0];
	add.s64 	%rd5657, %rd5656, %rd5654;
	mov.b32 	%r7476, 0;
	st.u32 	[%rd5657+32], %r7476;
	ld.shared.u64 	%rd5658, [m_Local_$_0];
	add.s64 	%rd5659, %rd5658, %rd5654;
	st.u32 	[%rd5659+36], %r7476;
	ld.shared.u64 	%rd5660, [m_Local_$_0];
	add.s64 	%rd5661, %rd5660, %rd5654;
	st.u32 	[%rd5661+40], %r7476;
	ld.u32 	%r7477, [%rd1685];
	setp.eq.s32 	%p6404, %r7477, 0;
	bra.uni 	$L__BB9_2289;
$L__BB9_2288:
	mov.b32 	%r7479, 21106;
	st.u32 	[%rd1685], %r7479;
	mov.b32 	%r13485, -1;
	mov.pred 	%p6404, 0;
$L__BB9_2289:
	mov.b32 	%r13486, 0;
	not.pred 	%p2916, %p6404;
	@%p2916 bra 	$L__BB9_2294;
	setp.eq.s32 	%p2917, %r13485, -1;
	@%p2917 bra 	$L__BB9_6402;
	ld.shared.u64 	%rd5662, [m_Local_$_0];
	mul.wide.s32 	%rd615, %r13485, 16;
	add.s64 	%rd5663, %rd5662, %rd615;
	st.u32 	[%rd5663+40], %r1475;
	ld.u32 	%r7482, [%rd1685];
	setp.eq.s32 	%p2918, %r7482, 0;
	@%p2918 bra 	$L__BB9_2292;
	bra.uni 	$L__BB9_2294;
$L__BB9_2292:
	ld.shared.u64 	%rd5664, [m_Local_$_0];
	add.s64 	%rd5665, %rd5664, %rd615;
	st.u32 	[%rd5665+36], %r1468;
	ld.u32 	%r7484, [%rd1685];
	setp.ne.s32 	%p2919, %r7484, 0;
	@%p2919 bra 	$L__BB9_2294;
	ld.shared.u64 	%rd5666, [m_Local_$_0];
	add.s64 	%rd5667, %rd5666, %rd615;
	st.u32 	[%rd5667+32], %r1452;
	ld.u32 	%r7485, [%rd1685];
	setp.eq.s32 	%p2920, %r7485, 0;
	selp.b32 	%r13486, %r13485, 0, %p2920;
$L__BB9_2294:
	st.u32 	[%rd1685], %r13486;
	bra.uni 	$L__BB9_2297;
$L__BB9_2295:
	ld.global.nc.u8 	%rs749, [%rd12021];
	cvt.u16.u8 	%rs750, %rs749;
	add.s64 	%rd5668, %rd613, %rd12022;
	mov.b32 	%r7488, 0;
	st.u32 	[%rd5668+36], %r7488;
	st.u8 	[%rd5668+36], %rs750;
	bra.uni 	$L__BB9_2297;
$L__BB9_2296:
	mov.b32 	%r7489, 21352;
	st.u32 	[%rd1685], %r7489;
$L__BB9_2297:
	add.s64 	%rd12022, %rd12022, 8;
	add.s32 	%r13482, %r13482, 2;
	add.s64 	%rd12021, %rd12021, 2;
	bra.uni 	$L__BB9_2243;
$L__BB9_2298:
	ld.shared.u64 	%rd5669, [m_Local_$_1];
	atom.add.u64 	%rd5670, [%rd1], 48;
	add.s64 	%rd5671, %rd5670, 56;
	setp.lt.u64 	%p2921, %rd5671, %rd5669;
	shr.u64 	%rd5672, %rd5670, 4;
	cvt.u32.u64 	%r7490, %rd5672;
	selp.b32 	%r1481, %r7490, -1, %p2921;
	setp.ne.s32 	%p2922, %r1481, -1;
	@%p2922 bra 	$L__BB9_2300;
	mov.b32 	%r7602, 21352;
	st.u32 	[%rd1685], %r7602;
	bra.uni 	$L__BB9_2375;
$L__BB9_2300:
	ld.shared.u64 	%rd5673, [m_Local_$_0];
	mul.wide.s32 	%rd5674, %r1481, 16;
	add.s64 	%rd5675, %rd5673, %rd5674;
	mov.b16 	%rs751, 1;
	st.u8 	[%rd5675], %rs751;
	mov.b16 	%rs752, 0;
	st.u8 	[%rd5675+1], %rs752;
	mov.b32 	%r7491, 2905;
	st.u32 	[%rd5675+4], %r7491;
	st.u8 	[%rd5675+3], %rs751;
	mov.b32 	%r7492, 48;
	st.u32 	[%rd5675+8], %r7492;
	mov.b32 	%r7493, -1;
	st.u32 	[%rd5675+16], %r7493;
	ld.shared.u64 	%rd5676, [m_Local_$_0];
	add.s64 	%rd5677, %rd5676, %rd607;
	ld.u32 	%r1482, [%rd5677+12];
	shl.b32 	%r7494, %r1482, 2;
	add.s32 	%r7495, %r7494, 32;
	shr.s32 	%r7496, %r7495, 31;
	shr.u32 	%r7497, %r7496, 29;
	add.s32 	%r7498, %r7495, %r7497;
	and.b32  	%r7499, %r7498, -8;
	sub.s32 	%r7500, %r7495, %r7499;
	setp.eq.s32 	%p2923, %r7500, 0;
	sub.s32 	%r7501, %r7494, %r7500;
	add.s32 	%r7502, %r7501, 40;
	selp.b32 	%r1483, %r7495, %r7502, %p2923;
	ld.shared.u64 	%rd618, [m_Local_$_1];
	and.b32  	%r7503, %r1483, 12;
	setp.eq.s32 	%p2924, %r7503, 0;
	mov.u32 	%r13487, %r1483;
	@%p2924 bra 	$L__BB9_2302;
	shr.s32 	%r7504, %r1483, 31;
	shr.u32 	%r7505, %r7504, 28;
	add.s32 	%r7506, %r1483, %r7505;
	and.b32  	%r7507, %r7506, -16;
	add.s32 	%r13487, %r7507, 16;
$L__BB9_2302:
	cvt.s64.s32 	%rd5678, %r13487;
	atom.add.u64 	%rd5679, [%rd1], %rd5678;
	cvt.s64.s32 	%rd5680, %r1483;
	add.s64 	%rd5681, %rd5680, %rd5679;
	add.s64 	%rd5682, %rd5681, 8;
	setp.lt.u64 	%p2925, %rd5682, %rd618;
	shr.u64 	%rd5683, %rd5679, 4;
	cvt.u32.u64 	%r7508, %rd5683;
	selp.b32 	%r1486, %r7508, -1, %p2925;
	setp.ne.s32 	%p2926, %r1486, -1;
	@%p2926 bra 	$L__BB9_2304;
	mov.b32 	%r7566, 21352;
	st.u32 	[%rd1685], %r7566;
	bra.uni 	$L__BB9_2343;
$L__BB9_2304:
	ld.shared.u64 	%rd5684, [m_Local_$_0];
	mul.wide.s32 	%rd619, %r1486, 16;
	add.s64 	%rd5685, %rd5684, %rd619;
	mov.b16 	%rs753, 0;
	st.u8 	[%rd5685], %rs753;
	st.u8 	[%rd5685+1], %rs753;
	mov.b32 	%r7509, 4335;
	st.u32 	[%rd5685+4], %r7509;
	mov.b16 	%rs754, 1;
	st.u8 	[%rd5685+3], %rs754;
	st.u32 	[%rd5685+8], %r1483;
	st.u32 	[%rd5685+12], %r1482;
	setp.lt.s32 	%p2927, %r1482, 1;
	@%p2927 bra 	$L__BB9_2343;
	setp.eq.s32 	%p2928, %r1482, 1;
	mov.b32 	%r1505, 0;
	@%p2928 bra 	$L__BB9_2331;
	and.b32  	%r1505, %r1482, 2147483646;
	neg.s32 	%r13489, %r1505;
	mov.b32 	%r13488, 0;
	mov.u32 	%r13490, %r13488;
$L__BB9_2307:
	ld.shared.u64 	%rd5686, [m_Local_$_0];
	add.s64 	%rd620, %rd5686, %rd619;
	ld.u32 	%r1491, [%rd620+12];
	setp.lt.s32 	%p2929, %r13490, %r1491;
	@%p2929 bra 	$L__BB9_2318;
	ld.shared.u64 	%rd5687, [m_Local_$_1];
	atom.add.u64 	%rd5688, [%rd1], 48;
	add.s64 	%rd5689, %rd5688, 56;
	setp.lt.u64 	%p2930, %rd5689, %rd5687;
	shr.u64 	%rd621, %rd5688, 4;
	cvt.u32.u64 	%r13491, %rd621;
	setp.ne.s32 	%p2931, %r13491, -1;
	and.pred  	%p2932, %p2930, %p2931;
	@%p2932 bra 	$L__BB9_2310;
	mov.b32 	%r7519, 21106;
	st.u32 	[%rd1685], %r7519;
	mov.b32 	%r13491, -1;
	mov.pred 	%p6405, 0;
	bra.uni 	$L__BB9_2311;
$L__BB9_2310:
	ld.shared.u64 	%rd5690, [m_Local_$_0];
	shl.b64 	%rd5691, %rd621, 32;
	shr.s64 	%rd5692, %rd5691, 28;
	add.s64 	%rd5693, %rd5690, %rd5692;
	mov.b16 	%rs755, 0;
	st.u8 	[%rd5693], %rs755;
	st.u8 	[%rd5693+1], %rs755;
	mov.b32 	%r7513, 3608;
	st.u32 	[%rd5693+4], %r7513;
	mov.b16 	%rs756, 1;
	st.u8 	[%rd5693+3], %rs756;
	mov.b32 	%r7514, 48;
	st.u32 	[%rd5693+8], %r7514;
	mov.b32 	%r7515, -1;
	st.u32 	[%rd5693+16], %r7515;
	ld.shared.u64 	%rd5694, [m_Local_$_0];
	add.s64 	%rd5695, %rd5694, %rd5692;
	mov.b32 	%r7516, 0;
	st.u32 	[%rd5695+32], %r7516;
	ld.shared.u64 	%rd5696, [m_Local_$_0];
	add.s64 	%rd5697, %rd5696, %rd5692;
	st.u32 	[%rd5697+36], %r7516;
	ld.shared.u64 	%rd5698, [m_Local_$_0];
	add.s64 	%rd5699, %rd5698, %rd5692;
	st.u32 	[%rd5699+40], %r7516;
	ld.u32 	%r7517, [%rd1685];
	setp.eq.s32 	%p6405, %r7517, 0;
$L__BB9_2311:
	mov.b32 	%r13492, 0;
	not.pred 	%p2934, %p6405;
	@%p2934 bra 	$L__BB9_2317;
	setp.ne.s32 	%p2935, %r13491, -1;
	@%p2935 bra 	$L__BB9_2314;
	mov.b32 	%r7527, 21352;
	st.u32 	[%rd1685], %r7527;
	bra.uni 	$L__BB9_2317;
$L__BB9_2314:
	ld.shared.u64 	%rd5700, [m_Local_$_0];
	mul.wide.s32 	%rd622, %r13491, 16;
	add.s64 	%rd5701, %rd5700, %rd622;
	st.u32 	[%rd5701+40], %r1491;
	ld.u32 	%r7522, [%rd1685];
	setp.ne.s32 	%p2936, %r7522, 0;
	@%p2936 bra 	$L__BB9_2317;
	ld.shared.u64 	%rd5702, [m_Local_$_0];
	add.s64 	%rd5703, %rd5702, %rd622;
	st.u32 	[%rd5703+36], %r13490;
	ld.u32 	%r7524, [%rd1685];
	setp.ne.s32 	%p2937, %r7524, 0;
	@%p2937 bra 	$L__BB9_2317;
	ld.shared.u64 	%rd5704, [m_Local_$_0];
	add.s64 	%rd5705, %rd5704, %rd622;
	st.u32 	[%rd5705+32], %r1486;
	ld.u32 	%r7525, [%rd1685];
	setp.eq.s32 	%p2938, %r7525, 0;
	selp.b32 	%r13492, %r13491, 0, %p2938;
$L__BB9_2317:
	st.u32 	[%rd1685], %r13492;
	bra.uni 	$L__BB9_2319;
$L__BB9_2318:
	cvt.u64.u32 	%rd5706, %r13488;
	add.s64 	%rd5707, %rd620, %rd5706;
	mov.b32 	%r7528, 0;
	st.u32 	[%rd5707+32], %r7528;
	mov.b16 	%rs757, 0;
	st.u8 	[%rd5707+32], %rs757;
$L__BB9_2319:
	ld.shared.u64 	%rd5708, [m_Local_$_0];
	add.s64 	%rd623, %rd5708, %rd619;
	ld.u32 	%r1496, [%rd623+12];
	add.s32 	%r7529, %r13490, 1;
	setp.lt.s32 	%p2939, %r7529, %r1496;
	@%p2939 bra 	$L__BB9_2329;
	ld.shared.u64 	%rd5709, [m_Local_$_1];
	atom.add.u64 	%rd5710, [%rd1], 48;
	add.s64 	%rd5711, %rd5710, 56;
	setp.ge.u64 	%p2940, %rd5711, %rd5709;
	shr.u64 	%rd624, %rd5710, 4;
	cvt.u32.u64 	%r13493, %rd624;
	setp.eq.s32 	%p2941, %r13493, -1;
	or.pred  	%p2942, %p2940, %p2941;
	@%p2942 bra 	$L__BB9_2322;
	ld.shared.u64 	%rd5712, [m_Local_$_0];
	shl.b64 	%rd5713, %rd624, 32;
	shr.s64 	%rd5714, %rd5713, 28;
	add.s64 	%rd5715, %rd5712, %rd5714;
	mov.b16 	%rs758, 0;
	st.u8 	[%rd5715], %rs758;
	st.u8 	[%rd5715+1], %rs758;
	mov.b32 	%r7530, 3608;
	st.u32 	[%rd5715+4], %r7530;
	mov.b16 	%rs759, 1;
	st.u8 	[%rd5715+3], %rs759;
	mov.b32 	%r7531, 48;
	st.u32 	[%rd5715+8], %r7531;
	mov.b32 	%r7532, -1;
	st.u32 	[%rd5715+16], %r7532;
	ld.shared.u64 	%rd5716, [m_Local_$_0];
	add.s64 	%rd5717, %rd5716, %rd5714;
	mov.b32 	%r7533, 0;
	st.u32 	[%rd5717+32], %r7533;
	ld.shared.u64 	%rd5718, [m_Local_$_0];
	add.s64 	%rd5719, %rd5718, %rd5714;
	st.u32 	[%rd5719+36], %r7533;
	ld.shared.u64 	%rd5720, [m_Local_$_0];
	add.s64 	%rd5721, %rd5720, %rd5714;
	st.u32 	[%rd5721+40], %r7533;
	ld.u32 	%r7534, [%rd1685];
	setp.eq.s32 	%p6406, %r7534, 0;
	bra.uni 	$L__BB9_2323;
$L__BB9_2322:
	mov.b32 	%r7536, 21106;
	st.u32 	[%rd1685], %r7536;
	mov.b32 	%r13493, -1;
	mov.pred 	%p6406, 0;
$L__BB9_2323:
	mov.b32 	%r13494, 0;
	not.pred 	%p2944, %p6406;
	@%p2944 bra 	$L__BB9_2328;
	setp.eq.s32 	%p2945, %r13493, -1;
	@%p2945 bra 	$L__BB9_6403;
	ld.shared.u64 	%rd5722, [m_Local_$_0];
	mul.wide.s32 	%rd625, %r13493, 16;
	add.s64 	%rd5723, %rd5722, %rd625;
	st.u32 	[%rd5723+40], %r1496;
	ld.u32 	%r7539, [%rd1685];
	setp.eq.s32 	%p2946, %r7539, 0;
	@%p2946 bra 	$L__BB9_2326;
	bra.uni 	$L__BB9_2328;
$L__BB9_2326:
	ld.shared.u64 	%rd5724, [m_Local_$_0];
	add.s64 	%rd5725, %rd5724, %rd625;
	st.u32 	[%rd5725+36], %r7529;
	ld.u32 	%r7542, [%rd1685];
	setp.ne.s32 	%p2947, %r7542, 0;
	@%p2947 bra 	$L__BB9_2328;
	ld.shared.u64 	%rd5726, [m_Local_$_0];
	add.s64 	%rd5727, %rd5726, %rd625;
	st.u32 	[%rd5727+32], %r1486;
	ld.u32 	%r7543, [%rd1685];
	setp.eq.s32 	%p2948, %r7543, 0;
	selp.b32 	%r13494, %r13493, 0, %p2948;
$L__BB9_2328:
	st.u32 	[%rd1685], %r13494;
	bra.uni 	$L__BB9_2330;
$L__BB9_2329:
	add.s32 	%r7546, %r13488, 4;
	cvt.u64.u32 	%rd5728, %r7546;
	add.s64 	%rd5729, %rd623, %rd5728;
	mov.b32 	%r7547, 0;
	st.u32 	[%rd5729+32], %r7547;
	mov.b16 	%rs760, 0;
	st.u8 	[%rd5729+32], %rs760;
$L__BB9_2330:
	add.s32 	%r13490, %r13490, 2;
	add.s32 	%r13489, %r13489, 2;
	add.s32 	%r13488, %r13488, 8;
	setp.ne.s32 	%p2949, %r13489, 0;
	@%p2949 bra 	$L__BB9_2307;
$L__BB9_2331:
	and.b32  	%r7548, %r1482, 1;
	setp.eq.b32 	%p2950, %r7548, 1;
	not.pred 	%p2951, %p2950;
	@%p2951 bra 	$L__BB9_2343;
	ld.shared.u64 	%rd5730, [m_Local_$_0];
	add.s64 	%rd626, %rd5730, %rd619;
	ld.u32 	%r1506, [%rd626+12];
	setp.lt.s32 	%p2952, %r1505, %r1506;
	@%p2952 bra 	$L__BB9_2342;
	ld.shared.u64 	%rd5731, [m_Local_$_1];
	atom.add.u64 	%rd5732, [%rd1], 48;
	add.s64 	%rd5733, %rd5732, 56;
	setp.ge.u64 	%p2953, %rd5733, %rd5731;
	shr.u64 	%rd627, %rd5732, 4;
	cvt.u32.u64 	%r13496, %rd627;
	setp.eq.s32 	%p2954, %r13496, -1;
	or.pred  	%p2955, %p2953, %p2954;
	@%p2955 bra 	$L__BB9_2335;
	ld.shared.u64 	%rd5734, [m_Local_$_0];
	shl.b64 	%rd5735, %rd627, 32;
	shr.s64 	%rd5736, %rd5735, 28;
	add.s64 	%rd5737, %rd5734, %rd5736;
	mov.b16 	%rs761, 0;
	st.u8 	[%rd5737], %rs761;
	st.u8 	[%rd5737+1], %rs761;
	mov.b32 	%r7549, 3608;
	st.u32 	[%rd5737+4], %r7549;
	mov.b16 	%rs762, 1;
	st.u8 	[%rd5737+3], %rs762;
	mov.b32 	%r7550, 48;
	st.u32 	[%rd5737+8], %r7550;
	mov.b32 	%r7551, -1;
	st.u32 	[%rd5737+16], %r7551;
	ld.shared.u64 	%rd5738, [m_Local_$_0];
	add.s64 	%rd5739, %rd5738, %rd5736;
	mov.b32 	%r7552, 0;
	st.u32 	[%rd5739+32], %r7552;
	ld.shared.u64 	%rd5740, [m_Local_$_0];
	add.s64 	%rd5741, %rd5740, %rd5736;
	st.u32 	[%rd5741+36], %r7552;
	ld.shared.u64 	%rd5742, [m_Local_$_0];
	add.s64 	%rd5743, %rd5742, %rd5736;
	st.u32 	[%rd5743+40], %r7552;
	ld.u32 	%r7553, [%rd1685];
	setp.eq.s32 	%p6407, %r7553, 0;
	bra.uni 	$L__BB9_2336;
$L__BB9_2335:
	mov.b32 	%r7555, 21106;
	st.u32 	[%rd1685], %r7555;
	mov.b32 	%r13496, -1;
	mov.pred 	%p6407, 0;
$L__BB9_2336:
	mov.b32 	%r13497, 0;
	not.pred 	%p2957, %p6407;
	@%p2957 bra 	$L__BB9_2341;
	setp.eq.s32 	%p2958, %r13496, -1;
	@%p2958 bra 	$L__BB9_6404;
	ld.shared.u64 	%rd5744, [m_Local_$_0];
	mul.wide.s32 	%rd628, %r13496, 16;
	add.s64 	%rd5745, %rd5744, %rd628;
	st.u32 	[%rd5745+40], %r1506;
	ld.u32 	%r7558, [%rd1685];
	setp.eq.s32 	%p2959, %r7558, 0;
	@%p2959 bra 	$L__BB9_2339;
	bra.uni 	$L__BB9_2341;
$L__BB9_2339:
	ld.shared.u64 	%rd5746, [m_Local_$_0];
	add.s64 	%rd5747, %rd5746, %rd628;
	st.u32 	[%rd5747+36], %r1505;
	ld.u32 	%r7560, [%rd1685];
	setp.ne.s32 	%p2960, %r7560, 0;
	@%p2960 bra 	$L__BB9_2341;
	ld.shared.u64 	%rd5748, [m_Local_$_0];
	add.s64 	%rd5749, %rd5748, %rd628;
	st.u32 	[%rd5749+32], %r1486;
	ld.u32 	%r7561, [%rd1685];
	setp.eq.s32 	%p2961, %r7561, 0;
	selp.b32 	%r13497, %r13496, 0, %p2961;
$L__BB9_2341:
	st.u32 	[%rd1685], %r13497;
	bra.uni 	$L__BB9_2343;
$L__BB9_2342:
	shl.b32 	%r7564, %r1505, 2;
	cvt.u64.u32 	%rd5750, %r7564;
	add.s64 	%rd5751, %rd626, %rd5750;
	mov.b32 	%r7565, 0;
	st.u32 	[%rd5751+32], %r7565;
	mov.b16 	%rs763, 0;
	st.u8 	[%rd5751+32], %rs763;
$L__BB9_2343:
	setp.lt.s32 	%p2962, %r1482, 1;
	@%p2962 bra 	$L__BB9_2374;
	neg.s32 	%r13499, %r1482;
	mov.b32 	%r13498, 0;
	mul.wide.s32 	%rd5775, %r1486, 16;
	mov.u32 	%r13500, %r13498;
$L__BB9_2345:
	setp.ne.s32 	%p2963, %r1452, -1;
	@%p2963 bra 	$L__BB9_2347;
	mov.b32 	%r7583, 21352;
	st.u32 	[%rd1685], %r7583;
	mov.b16 	%rs1576, 0;
	bra.uni 	$L__BB9_2359;
$L__BB9_2347:
	ld.shared.u64 	%rd5752, [m_Local_$_0];
	add.s64 	%rd629, %rd5752, %rd607;
	ld.u32 	%r1515, [%rd629+12];
	setp.lt.s32 	%p2964, %r13500, %r1515;
	@%p2964 bra 	$L__BB9_2358;
	ld.shared.u64 	%rd5753, [m_Local_$_1];
	atom.add.u64 	%rd5754, [%rd1], 48;
	add.s64 	%rd5755, %rd5754, 56;
	setp.lt.u64 	%p2965, %rd5755, %rd5753;
	shr.u64 	%rd630, %rd5754, 4;
	cvt.u32.u64 	%r13501, %rd630;
	setp.ne.s32 	%p2966, %r13501, -1;
	and.pred  	%p2967, %p2965, %p2966;
	@%p2967 bra 	$L__BB9_2350;
	mov.b32 	%r7574, 21106;
	st.u32 	[%rd1685], %r7574;
	mov.b32 	%r13501, -1;
	mov.pred 	%p6408, 0;
	bra.uni 	$L__BB9_2351;
$L__BB9_2350:
	ld.shared.u64 	%rd5756, [m_Local_$_0];
	shl.b64 	%rd5757, %rd630, 32;
	shr.s64 	%rd5758, %rd5757, 28;
	add.s64 	%rd5759, %rd5756, %rd5758;
	mov.b16 	%rs764, 0;
	st.u8 	[%rd5759], %rs764;
	st.u8 	[%rd5759+1], %rs764;
	mov.b32 	%r7568, 3608;
	st.u32 	[%rd5759+4], %r7568;
	mov.b16 	%rs765, 1;
	st.u8 	[%rd5759+3], %rs765;
	mov.b32 	%r7569, 48;
	st.u32 	[%rd5759+8], %r7569;
	mov.b32 	%r7570, -1;
	st.u32 	[%rd5759+16], %r7570;
	ld.shared.u64 	%rd5760, [m_Local_$_0];
	add.s64 	%rd5761, %rd5760, %rd5758;
	mov.b32 	%r7571, 0;
	st.u32 	[%rd5761+32], %r7571;
	ld.shared.u64 	%rd5762, [m_Local_$_0];
	add.s64 	%rd5763, %rd5762, %rd5758;
	st.u32 	[%rd5763+36], %r7571;
	ld.shared.u64 	%rd5764, [m_Local_$_0];
	add.s64 	%rd5765, %rd5764, %rd5758;
	st.u32 	[%rd5765+40], %r7571;
	ld.u32 	%r7572, [%rd1685];
	setp.eq.s32 	%p6408, %r7572, 0;
$L__BB9_2351:
	mov.b32 	%r13502, 0;
	not.pred 	%p2969, %p6408;
	@%p2969 bra 	$L__BB9_2357;
	setp.ne.s32 	%p2970, %r13501, -1;
	@%p2970 bra 	$L__BB9_2354;
	mov.b32 	%r7582, 21352;
	st.u32 	[%rd1685], %r7582;
	bra.uni 	$L__BB9_2357;
$L__BB9_2354:
	ld.shared.u64 	%rd5766, [m_Local_$_0];
	mul.wide.s32 	%rd631, %r13501, 16;
	add.s64 	%rd5767, %rd5766, %rd631;
	st.u32 	[%rd5767+40], %r1515;
	ld.u32 	%r7577, [%rd1685];
	setp.ne.s32 	%p2971, %r7577, 0;
	@%p2971 bra 	$L__BB9_2357;
	ld.shared.u64 	%rd5768, [m_Local_$_0];
	add.s64 	%rd5769, %rd5768, %rd631;
	st.u32 	[%rd5769+36], %r13500;
	ld.u32 	%r7579, [%rd1685];
	setp.ne.s32 	%p2972, %r7579, 0;
	@%p2972 bra 	$L__BB9_2357;
	ld.shared.u64 	%rd5770, [m_Local_$_0];
	add.s64 	%rd5771, %rd5770, %rd631;
	st.u32 	[%rd5771+32], %r1452;
	ld.u32 	%r7580, [%rd1685];
	setp.eq.s32 	%p2973, %r7580, 0;
	selp.b32 	%r13502, %r13501, 0, %p2973;
$L__BB9_2357:
	st.u32 	[%rd1685], %r13502;
	mov.b16 	%rs1576, 0;
	bra.uni 	$L__BB9_2359;
$L__BB9_2358:
	cvt.u64.u32 	%rd5772, %r13498;
	add.s64 	%rd5773, %rd629, %rd5772;
	ld.u8 	%rs1576, [%rd5773+32];
$L__BB9_2359:
	setp.ne.s32 	%p2974, %r1486, -1;
	@%p2974 bra 	$L__BB9_2361;
	mov.b32 	%r7600, 21352;
	st.u32 	[%rd1685], %r7600;
	bra.uni 	$L__BB9_2373;
$L__BB9_2361:
	ld.shared.u64 	%rd5774, [m_Local_$_0];
	add.s64 	%rd632, %rd5774, %rd5775;
	ld.u32 	%r1520, [%rd632+12];
	setp.lt.s32 	%p2975, %r13500, %r1520;
	@%p2975 bra 	$L__BB9_2372;
	ld.shared.u64 	%rd5776, [m_Local_$_1];
	atom.add.u64 	%rd5777, [%rd1], 48;
	add.s64 	%rd5778, %rd5777, 56;
	setp.lt.u64 	%p2976, %rd5778, %rd5776;
	shr.u64 	%rd633, %rd5777, 4;
	cvt.u32.u64 	%r13503, %rd633;
	setp.ne.s32 	%p2977, %r13503, -1;
	and.pred  	%p2978, %p2976, %p2977;
	@%p2978 bra 	$L__BB9_2364;
	mov.b32 	%r7590, 21106;
	st.u32 	[%rd1685], %r7590;
	mov.b32 	%r13503, -1;
	mov.pred 	%p6409, 0;
	bra.uni 	$L__BB9_2365;
$L__BB9_2364:
	ld.shared.u64 	%rd5779, [m_Local_$_0];
	shl.b64 	%rd5780, %rd633, 32;
	shr.s64 	%rd5781, %rd5780, 28;
	add.s64 	%rd5782, %rd5779, %rd5781;
	mov.b16 	%rs768, 0;
	st.u8 	[%rd5782], %rs768;
	st.u8 	[%rd5782+1], %rs768;
	mov.b32 	%r7584, 3608;
	st.u32 	[%rd5782+4], %r7584;
	mov.b16 	%rs769, 1;
	st.u8 	[%rd5782+3], %rs769;
	mov.b32 	%r7585, 48;
	st.u32 	[%rd5782+8], %r7585;
	mov.b32 	%r7586, -1;
	st.u32 	[%rd5782+16], %r7586;
	ld.shared.u64 	%rd5783, [m_Local_$_0];
	add.s64 	%rd5784, %rd5783, %rd5781;
	mov.b32 	%r7587, 0;
	st.u32 	[%rd5784+32], %r7587;
	ld.shared.u64 	%rd5785, [m_Local_$_0];
	add.s64 	%rd5786, %rd5785, %rd5781;
	st.u32 	[%rd5786+36], %r7587;
	ld.shared.u64 	%rd5787, [m_Local_$_0];
	add.s64 	%rd5788, %rd5787, %rd5781;
	st.u32 	[%rd5788+40], %r7587;
	ld.u32 	%r7588, [%rd1685];
	setp.eq.s32 	%p6409, %r7588, 0;
$L__BB9_2365:
	mov.b32 	%r13504, 0;
	not.pred 	%p2980, %p6409;
	@%p2980 bra 	$L__BB9_2371;
	setp.ne.s32 	%p2981, %r13503, -1;
	@%p2981 bra 	$L__BB9_2368;
	mov.b32 	%r7598, 21352;
	st.u32 	[%rd1685], %r7598;
	bra.uni 	$L__BB9_2371;
$L__BB9_2368:
	ld.shared.u64 	%rd5789, [m_Local_$_0];
	mul.wide.s32 	%rd634, %r13503, 16;
	add.s64 	%rd5790, %rd5789, %rd634;
	st.u32 	[%rd5790+40], %r1520;
	ld.u32 	%r7593, [%rd1685];
	setp.ne.s32 	%p2982, %r7593, 0;
	@%p2982 bra 	$L__BB9_2371;
	ld.shared.u64 	%rd5791, [m_Local_$_0];
	add.s64 	%rd5792, %rd5791, %rd634;
	st.u32 	[%rd5792+36], %r13500;
	ld.u32 	%r7595, [%rd1685];
	setp.ne.s32 	%p2983, %r7595, 0;
	@%p2983 bra 	$L__BB9_2371;
	ld.shared.u64 	%rd5793, [m_Local_$_0];
	add.s64 	%rd5794, %rd5793, %rd634;
	st.u32 	[%rd5794+32], %r1486;
	ld.u32 	%r7596, [%rd1685];
	setp.eq.s32 	%p2984, %r7596, 0;
	selp.b32 	%r13504, %r13503, 0, %p2984;
$L__BB9_2371:
	st.u32 	[%rd1685], %r13504;
	bra.uni 	$L__BB9_2373;
$L__BB9_2372:
	cvt.u64.u32 	%rd5795, %r13498;
	add.s64 	%rd5796, %rd632, %rd5795;
	mov.b32 	%r7599, 0;
	st.u32 	[%rd5796+32], %r7599;
	st.u8 	[%rd5796+32], %rs1576;
$L__BB9_2373:
	add.s32 	%r13500, %r13500, 1;
	add.s32 	%r13499, %r13499, 1;
	setp.ne.s32 	%p2985, %r13499, 0;
	add.s32 	%r13498, %r13498, 4;
	@%p2985 bra 	$L__BB9_2345;
$L__BB9_2374:
	ld.shared.u64 	%rd5797, [m_Local_$_0];
	mul.wide.s32 	%rd5798, %r1481, 16;
	add.s64 	%rd5799, %rd5797, %rd5798;
	st.u32 	[%rd5799+32], %r1486;
	ld.shared.u64 	%rd5800, [m_Local_$_0];
	add.s64 	%rd5801, %rd5800, %rd5798;
	st.u32 	[%rd5801+40], %r1482;
	ld.shared.u64 	%rd5802, [m_Local_$_0];
	add.s64 	%rd5803, %rd5802, %rd5798;
	mov.b32 	%r7601, 0;
	st.u32 	[%rd5803+48], %r7601;
$L__BB9_2375:
	setp.ne.s32 	%p2986, %r13476, -1;
	@%p2986 bra 	$L__BB9_2377;
	mov.b32 	%r7604, 21352;
	st.u32 	[%rd1685], %r7604;
	mov.b32 	%r13505, 0;
	mov.u32 	%r13506, %r13505;
	bra.uni 	$L__BB9_2378;
$L__BB9_2377:
	ld.shared.u64 	%rd5804, [m_Local_$_0];
	mul.wide.s32 	%rd5805, %r13476, 16;
	add.s64 	%rd5806, %rd5804, %rd5805;
	ld.u32 	%r13505, [%rd5806+32];
	ld.u32 	%r13506, [%rd5806+40];
$L__BB9_2378:
	setp.ne.s32 	%p2987, %r1481, -1;
	@%p2987 bra 	$L__BB9_2380;
	mov.b32 	%r7606, 21352;
	st.u32 	[%rd1685], %r7606;
	mov.b32 	%r13507, 0;
	mov.u32 	%r13508, %r13507;
	bra.uni 	$L__BB9_2381;
$L__BB9_2380:
	ld.shared.u64 	%rd5807, [m_Local_$_0];
	mul.wide.s32 	%rd5808, %r1481, 16;
	add.s64 	%rd5809, %rd5807, %rd5808;
	ld.u32 	%r13507, [%rd5809+32];
	ld.u32 	%r13508, [%rd5809+40];
$L__BB9_2381:
	add.s32 	%r1536, %r13508, %r13506;
	shl.b32 	%r7607, %r1536, 2;
	add.s32 	%r7608, %r7607, 32;
	shr.s32 	%r7609, %r7608, 31;
	shr.u32 	%r7610, %r7609, 29;
	add.s32 	%r7611, %r7608, %r7610;
	and.b32  	%r7612, %r7611, -8;
	sub.s32 	%r7613, %r7608, %r7612;
	setp.eq.s32 	%p2988, %r7613, 0;
	sub.s32 	%r7614, %r7607, %r7613;
	add.s32 	%r7615, %r7614, 40;
	selp.b32 	%r1537, %r7608, %r7615, %p2988;
	ld.shared.u64 	%rd635, [m_Local_$_1];
	and.b32  	%r7616, %r1537, 12;
	setp.eq.s32 	%p2989, %r7616, 0;
	mov.u32 	%r13509, %r1537;
	@%p2989 bra 	$L__BB9_2383;
	shr.s32 	%r7617, %r1537, 31;
	shr.u32 	%r7618, %r7617, 28;
	add.s32 	%r7619, %r1537, %r7618;
	and.b32  	%r7620, %r7619, -16;
	add.s32 	%r13509, %r7620, 16;
$L__BB9_2383:
	cvt.s64.s32 	%rd5810, %r13509;
	atom.add.u64 	%rd5811, [%rd1], %rd5810;
	cvt.s64.s32 	%rd5812, %r1537;
	add.s64 	%rd5813, %rd5812, %rd5811;
	add.s64 	%rd5814, %rd5813, 8;
	setp.lt.u64 	%p2990, %rd5814, %rd635;
	shr.u64 	%rd5815, %rd5811, 4;
	cvt.u32.u64 	%r7621, %rd5815;
	selp.b32 	%r1540, %r7621, -1, %p2990;
	setp.ne.s32 	%p2991, %r1540, -1;
	@%p2991 bra 	$L__BB9_2385;
	mov.b32 	%r7679, 21352;
	st.u32 	[%rd1685], %r7679;
	bra.uni 	$L__BB9_2424;
$L__BB9_2385:
	ld.shared.u64 	%rd5816, [m_Local_$_0];
	mul.wide.s32 	%rd636, %r1540, 16;
	add.s64 	%rd5817, %rd5816, %rd636;
	mov.b16 	%rs770, 0;
	st.u8 	[%rd5817], %rs770;
	st.u8 	[%rd5817+1], %rs770;
	mov.b32 	%r7622, 4335;
	st.u32 	[%rd5817+4], %r7622;
	mov.b16 	%rs771, 1;
	st.u8 	[%rd5817+3], %rs771;
	st.u32 	[%rd5817+8], %r1537;
	st.u32 	[%rd5817+12], %r1536;
	setp.lt.s32 	%p2992, %r1536, 1;
	@%p2992 bra 	$L__BB9_2424;
	setp.eq.s32 	%p2993, %r1536, 1;
	mov.b32 	%r1559, 0;
	@%p2993 bra 	$L__BB9_2412;
	and.b32  	%r1559, %r1536, 2147483646;
	neg.s32 	%r13511, %r1559;
	mov.b32 	%r13510, 0;
	mov.u32 	%r13512, %r13510;
$L__BB9_2388:
	ld.shared.u64 	%rd5818, [m_Local_$_0];
	add.s64 	%rd637, %rd5818, %rd636;
	ld.u32 	%r1545, [%rd637+12];
	setp.lt.s32 	%p2994, %r13512, %r1545;
	@%p2994 bra 	$L__BB9_2399;
	ld.shared.u64 	%rd5819, [m_Local_$_1];
	atom.add.u64 	%rd5820, [%rd1], 48;
	add.s64 	%rd5821, %rd5820, 56;
	setp.lt.u64 	%p2995, %rd5821, %rd5819;
	shr.u64 	%rd638, %rd5820, 4;
	cvt.u32.u64 	%r13513, %rd638;
	setp.ne.s32 	%p2996, %r13513, -1;
	and.pred  	%p2997, %p2995, %p2996;
	@%p2997 bra 	$L__BB9_2391;
	mov.b32 	%r7632, 21106;
	st.u32 	[%rd1685], %r7632;
	mov.b32 	%r13513, -1;
	mov.pred 	%p6410, 0;
	bra.uni 	$L__BB9_2392;
$L__BB9_2391:
	ld.shared.u64 	%rd5822, [m_Local_$_0];
	shl.b64 	%rd5823, %rd638, 32;
	shr.s64 	%rd5824, %rd5823, 28;
	add.s64 	%rd5825, %rd5822, %rd5824;
	mov.b16 	%rs772, 0;
	st.u8 	[%rd5825], %rs772;
	st.u8 	[%rd5825+1], %rs772;
	mov.b32 	%r7626, 3608;
	st.u32 	[%rd5825+4], %r7626;
	mov.b16 	%rs773, 1;
	st.u8 	[%rd5825+3], %rs773;
	mov.b32 	%r7627, 48;
	st.u32 	[%rd5825+8], %r7627;
	mov.b32 	%r7628, -1;
	st.u32 	[%rd5825+16], %r7628;
	ld.shared.u64 	%rd5826, [m_Local_$_0];
	add.s64 	%rd5827, %rd5826, %rd5824;
	mov.b32 	%r7629, 0;
	st.u32 	[%rd5827+32], %r7629;
	ld.shared.u64 	%rd5828, [m_Local_$_0];
	add.s64 	%rd5829, %rd5828, %rd5824;
	st.u32 	[%rd5829+36], %r7629;
	ld.shared.u64 	%rd5830, [m_Local_$_0];
	add.s64 	%rd5831, %rd5830, %rd5824;
	st.u32 	[%rd5831+40], %r7629;
	ld.u32 	%r7630, [%rd1685];
	setp.eq.s32 	%p6410, %r7630, 0;
$L__BB9_2392:
	mov.b32 	%r13514, 0;
	not.pred 	%p2999, %p6410;
	@%p2999 bra 	$L__BB9_2398;
	setp.ne.s32 	%p3000, %r13513, -1;
	@%p3000 bra 	$L__BB9_2395;
	mov.b32 	%r7640, 21352;
	st.u32 	[%rd1685], %r7640;
	bra.uni 	$L__BB9_2398;
$L__BB9_2395:
	ld.shared.u64 	%rd5832, [m_Local_$_0];
	mul.wide.s32 	%rd639, %r13513, 16;
	add.s64 	%rd5833, %rd5832, %rd639;
	st.u32 	[%rd5833+40], %r1545;
	ld.u32 	%r7635, [%rd1685];
	setp.ne.s32 	%p3001, %r7635, 0;
	@%p3001 bra 	$L__BB9_2398;
	ld.shared.u64 	%rd5834, [m_Local_$_0];
	add.s64 	%rd5835, %rd5834, %rd639;
	st.u32 	[%rd5835+36], %r13512;
	ld.u32 	%r7637, [%rd1685];
	setp.ne.s32 	%p3002, %r7637, 0;
	@%p3002 bra 	$L__BB9_2398;
	ld.shared.u64 	%rd5836, [m_Local_$_0];
	add.s64 	%rd5837, %rd5836, %rd639;
	st.u32 	[%rd5837+32], %r1540;
	ld.u32 	%r7638, [%rd1685];
	setp.eq.s32 	%p3003, %r7638, 0;
	selp.b32 	%r13514, %r13513, 0, %p3003;
$L__BB9_2398:
	st.u32 	[%rd1685], %r13514;
	bra.uni 	$L__BB9_2400;
$L__BB9_2399:
	cvt.u64.u32 	%rd5838, %r13510;
	add.s64 	%rd5839, %rd637, %rd5838;
	mov.b32 	%r7641, 0;
	st.u32 	[%rd5839+32], %r7641;
	mov.b16 	%rs774, 0;
	st.u8 	[%rd5839+32], %rs774;
$L__BB9_2400:
	ld.shared.u64 	%rd5840, [m_Local_$_0];
	add.s64 	%rd640, %rd5840, %rd636;
	ld.u32 	%r1550, [%rd640+12];
	add.s32 	%r7642, %r13512, 1;
	setp.lt.s32 	%p3004, %r7642, %r1550;
	@%p3004 bra 	$L__BB9_2410;
	ld.shared.u64 	%rd5841, [m_Local_$_1];
	atom.add.u64 	%rd5842, [%rd1], 48;
	add.s64 	%rd5843, %rd5842, 56;
	setp.ge.u64 	%p3005, %rd5843, %rd5841;
	shr.u64 	%rd641, %rd5842, 4;
	cvt.u32.u64 	%r13515, %rd641;
	setp.eq.s32 	%p3006, %r13515, -1;
	or.pred  	%p3007, %p3005, %p3006;
	@%p3007 bra 	$L__BB9_2403;
	ld.shared.u64 	%rd5844, [m_Local_$_0];
	shl.b64 	%rd5845, %rd641, 32;
	shr.s64 	%rd5846, %rd5845, 28;
	add.s64 	%rd5847, %rd5844, %rd5846;
	mov.b16 	%rs775, 0;
	st.u8 	[%rd5847], %rs775;
	st.u8 	[%rd5847+1], %rs775;
	mov.b32 	%r7643, 3608;
	st.u32 	[%rd5847+4], %r7643;
	mov.b16 	%rs776, 1;
	st.u8 	[%rd5847+3], %rs776;
	mov.b32 	%r7644, 48;
	st.u32 	[%rd5847+8], %r7644;
	mov.b32 	%r7645, -1;
	st.u32 	[%rd5847+16], %r7645;
	ld.shared.u64 	%rd5848, [m_Local_$_0];
	add.s64 	%rd5849, %rd5848, %rd5846;
	mov.b32 	%r7646, 0;
	st.u32 	[%rd5849+32], %r7646;
	ld.shared.u64 	%rd5850, [m_Local_$_0];
	add.s64 	%rd5851, %rd5850, %rd5846;
	st.u32 	[%rd5851+36], %r7646;
	ld.shared.u64 	%rd5852, [m_Local_$_0];
	add.s64 	%rd5853, %rd5852, %rd5846;
	st.u32 	[%rd5853+40], %r7646;
	ld.u32 	%r7647, [%rd1685];
	setp.eq.s32 	%p6411, %r7647, 0;
	bra.uni 	$L__BB9_2404;
$L__BB9_2403:
	mov.b32 	%r7649, 21106;
	st.u32 	[%rd1685], %r7649;
	mov.b32 	%r13515, -1;
	mov.pred 	%p6411, 0;
$L__BB9_2404:
	mov.b32 	%r13516, 0;
	not.pred 	%p3009, %p6411;
	@%p3009 bra 	$L__BB9_2409;
	setp.eq.s32 	%p3010, %r13515, -1;
	@%p3010 bra 	$L__BB9_6405;
	ld.shared.u64 	%rd5854, [m_Local_$_0];
	mul.wide.s32 	%rd642, %r13515, 16;
	add.s64 	%rd5855, %rd5854, %rd642;
	st.u32 	[%rd5855+40], %r1550;
	ld.u32 	%r7652, [%rd1685];
	setp.eq.s32 	%p3011, %r7652, 0;
	@%p3011 bra 	$L__BB9_2407;
	bra.uni 	$L__BB9_2409;
$L__BB9_2407:
	ld.shared.u64 	%rd5856, [m_Local_$_0];
	add.s64 	%rd5857, %rd5856, %rd642;
	st.u32 	[%rd5857+36], %r7642;
	ld.u32 	%r7655, [%rd1685];
	setp.ne.s32 	%p3012, %r7655, 0;
	@%p3012 bra 	$L__BB9_2409;
	ld.shared.u64 	%rd5858, [m_Local_$_0];
	add.s64 	%rd5859, %rd5858, %rd642;
	st.u32 	[%rd5859+32], %r1540;
	ld.u32 	%r7656, [%rd1685];
	setp.eq.s32 	%p3013, %r7656, 0;
	selp.b32 	%r13516, %r13515, 0, %p3013;
$L__BB9_2409:
	st.u32 	[%rd1685], %r13516;
	bra.uni 	$L__BB9_2411;
$L__BB9_2410:
	add.s32 	%r7659, %r13510, 4;
	cvt.u64.u32 	%rd5860, %r7659;
	add.s64 	%rd5861, %rd640, %rd5860;
	mov.b32 	%r7660, 0;
	st.u32 	[%rd5861+32], %r7660;
	mov.b16 	%rs777, 0;
	st.u8 	[%rd5861+32], %rs777;
$L__BB9_2411:
	add.s32 	%r13512, %r13512, 2;
	add.s32 	%r13511, %r13511, 2;
	add.s32 	%r13510, %r13510, 8;
	setp.ne.s32 	%p3014, %r13511, 0;
	@%p3014 bra 	$L__BB9_2388;
$L__BB9_2412:
	and.b32  	%r7661, %r1536, 1;
	setp.eq.b32 	%p3015, %r7661, 1;
	not.pred 	%p3016, %p3015;
	@%p3016 bra 	$L__BB9_2424;
	ld.shared.u64 	%rd5862, [m_Local_$_0];
	add.s64 	%rd643, %rd5862, %rd636;
	ld.u32 	%r1560, [%rd643+12];
	setp.lt.s32 	%p3017, %r1559, %r1560;
	@%p3017 bra 	$L__BB9_2423;
	ld.shared.u64 	%rd5863, [m_Local_$_1];
	atom.add.u64 	%rd5864, [%rd1], 48;
	add.s64 	%rd5865, %rd5864, 56;
	setp.ge.u64 	%p3018, %rd5865, %rd5863;
	shr.u64 	%rd644, %rd5864, 4;
	cvt.u32.u64 	%r13518, %rd644;
	setp.eq.s32 	%p3019, %r13518, -1;
	or.pred  	%p3020, %p3018, %p3019;
	@%p3020 bra 	$L__BB9_2416;
	ld.shared.u64 	%rd5866, [m_Local_$_0];
	shl.b64 	%rd5867, %rd644, 32;
	shr.s64 	%rd5868, %rd5867, 28;
	add.s64 	%rd5869, %rd5866, %rd5868;
	mov.b16 	%rs778, 0;
	st.u8 	[%rd5869], %rs778;
	st.u8 	[%rd5869+1], %rs778;
	mov.b32 	%r7662, 3608;
	st.u32 	[%rd5869+4], %r7662;
	mov.b16 	%rs779, 1;
	st.u8 	[%rd5869+3], %rs779;
	mov.b32 	%r7663, 48;
	st.u32 	[%rd5869+8], %r7663;
	mov.b32 	%r7664, -1;
	st.u32 	[%rd5869+16], %r7664;
	ld.shared.u64 	%rd5870, [m_Local_$_0];
	add.s64 	%rd5871, %rd5870, %rd5868;
	mov.b32 	%r7665, 0;
	st.u32 	[%rd5871+32], %r7665;
	ld.shared.u64 	%rd5872, [m_Local_$_0];
	add.s64 	%rd5873, %rd5872, %rd5868;
	st.u32 	[%rd5873+36], %r7665;
	ld.shared.u64 	%rd5874, [m_Local_$_0];
	add.s64 	%rd5875, %rd5874, %rd5868;
	st.u32 	[%rd5875+40], %r7665;
	ld.u32 	%r7666, [%rd1685];
	setp.eq.s32 	%p6412, %r7666, 0;
	bra.uni 	$L__BB9_2417;
$L__BB9_2416:
	mov.b32 	%r7668, 21106;
	st.u32 	[%rd1685], %r7668;
	mov.b32 	%r13518, -1;
	mov.pred 	%p6412, 0;
$L__BB9_2417:
	mov.b32 	%r13519, 0;
	not.pred 	%p3022, %p6412;
	@%p3022 bra 	$L__BB9_2422;
	setp.eq.s32 	%p3023, %r13518, -1;
	@%p3023 bra 	$L__BB9_6406;
	ld.shared.u64 	%rd5876, [m_Local_$_0];
	mul.wide.s32 	%rd645, %r13518, 16;
	add.s64 	%rd5877, %rd5876, %rd645;
	st.u32 	[%rd5877+40], %r1560;
	ld.u32 	%r7671, [%rd1685];
	setp.eq.s32 	%p3024, %r7671, 0;
	@%p3024 bra 	$L__BB9_2420;
	bra.uni 	$L__BB9_2422;
$L__BB9_2420:
	ld.shared.u64 	%rd5878, [m_Local_$_0];
	add.s64 	%rd5879, %rd5878, %rd645;
	st.u32 	[%rd5879+36], %r1559;
	ld.u32 	%r7673, [%rd1685];
	setp.ne.s32 	%p3025, %r7673, 0;
	@%p3025 bra 	$L__BB9_2422;
	ld.shared.u64 	%rd5880, [m_Local_$_0];
	add.s64 	%rd5881, %rd5880, %rd645;
	st.u32 	[%rd5881+32], %r1540;
	ld.u32 	%r7674, [%rd1685];
	setp.eq.s32 	%p3026, %r7674, 0;
	selp.b32 	%r13519, %r13518, 0, %p3026;
$L__BB9_2422:
	st.u32 	[%rd1685], %r13519;
	bra.uni 	$L__BB9_2424;
$L__BB9_2423:
	shl.b32 	%r7677, %r1559, 2;
	cvt.u64.u32 	%rd5882, %r7677;
	add.s64 	%rd5883, %rd643, %rd5882;
	mov.b32 	%r7678, 0;
	st.u32 	[%rd5883+32], %r7678;
	mov.b16 	%rs780, 0;
	st.u8 	[%rd5883+32], %rs780;
$L__BB9_2424:
	setp.lt.s32 	%p3027, %r13506, 1;
	@%p3027 bra 	$L__BB9_2428;
	neg.s32 	%r13521, %r13506;
	mov.b32 	%r13520, 0;
	mul.wide.s32 	%rd5908, %r1540, 16;
	mov.u32 	%r13522, %r13520;
$L__BB9_2426:
	setp.ne.s32 	%p3028, %r13505, -1;
	@%p3028 bra 	$L__BB9_2432;
	mov.b32 	%r7696, 21352;
	st.u32 	[%rd1685], %r7696;
	mov.b16 	%rs1577, 0;
	bra.uni 	$L__BB9_2444;
$L__BB9_2428:
	setp.lt.s32 	%p3051, %r13508, 1;
	@%p3051 bra 	$L__BB9_2486;
	neg.s32 	%r13530, %r13508;
	shl.b32 	%r13528, %r13506, 2;
	mov.b32 	%r13527, 0;
	mul.wide.s32 	%rd5954, %r1540, 16;
	mov.u32 	%r13531, %r13527;
$L__BB9_2430:
	setp.ne.s32 	%p3052, %r13507, -1;
	@%p3052 bra 	$L__BB9_2459;
	mov.b32 	%r7730, 21352;
	st.u32 	[%rd1685], %r7730;
	mov.b16 	%rs1578, 0;
	bra.uni 	$L__BB9_2471;
$L__BB9_2432:
	ld.shared.u64 	%rd5884, [m_Local_$_0];
	mul.wide.s32 	%rd5885, %r13505, 16;
	add.s64 	%rd646, %rd5884, %rd5885;
	ld.u32 	%r1571, [%rd646+12];
	setp.lt.s32 	%p3029, %r13522, %r1571;
	@%p3029 bra 	$L__BB9_2443;
	ld.shared.u64 	%rd5886, [m_Local_$_1];
	atom.add.u64 	%rd5887, [%rd1], 48;
	add.s64 	%rd5888, %rd5887, 56;
	setp.lt.u64 	%p3030, %rd5888, %rd5886;
	shr.u64 	%rd647, %rd5887, 4;
	cvt.u32.u64 	%r13523, %rd647;
	setp.ne.s32 	%p3031, %r13523, -1;
	and.pred  	%p3032, %p3030, %p3031;
	@%p3032 bra 	$L__BB9_2435;
	mov.b32 	%r7687, 21106;
	st.u32 	[%rd1685], %r7687;
	mov.b32 	%r13523, -1;
	mov.pred 	%p6413, 0;
	bra.uni 	$L__BB9_2436;
$L__BB9_2435:
	ld.shared.u64 	%rd5889, [m_Local_$_0];
	shl.b64 	%rd5890, %rd647, 32;
	shr.s64 	%rd5891, %rd5890, 28;
	add.s64 	%rd5892, %rd5889, %rd5891;
	mov.b16 	%rs781, 0;
	st.u8 	[%rd5892], %rs781;
	st.u8 	[%rd5892+1], %rs781;
	mov.b32 	%r7681, 3608;
	st.u32 	[%rd5892+4], %r7681;
	mov.b16 	%rs782, 1;
	st.u8 	[%rd5892+3], %rs782;
	mov.b32 	%r7682, 48;
	st.u32 	[%rd5892+8], %r7682;
	mov.b32 	%r7683, -1;
	st.u32 	[%rd5892+16], %r7683;
	ld.shared.u64 	%rd5893, [m_Local_$_0];
	add.s64 	%rd5894, %rd5893, %rd5891;
	mov.b32 	%r7684, 0;
	st.u32 	[%rd5894+32], %r7684;
	ld.shared.u64 	%rd5895, [m_Local_$_0];
	add.s64 	%rd5896, %rd5895, %rd5891;
	st.u32 	[%rd5896+36], %r7684;
	ld.shared.u64 	%rd5897, [m_Local_$_0];
	add.s64 	%rd5898, %rd5897, %rd5891;
	st.u32 	[%rd5898+40], %r7684;
	ld.u32 	%r7685, [%rd1685];
	setp.eq.s32 	%p6413, %r7685, 0;
$L__BB9_2436:
	mov.b32 	%r13524, 0;
	not.pred 	%p3034, %p6413;
	@%p3034 bra 	$L__BB9_2442;
	setp.ne.s32 	%p3035, %r13523, -1;
	@%p3035 bra 	$L__BB9_2439;
	mov.b32 	%r7695, 21352;
	st.u32 	[%rd1685], %r7695;
	bra.uni 	$L__BB9_2442;
$L__BB9_2439:
	ld.shared.u64 	%rd5899, [m_Local_$_0];
	mul.wide.s32 	%rd648, %r13523, 16;
	add.s64 	%rd5900, %rd5899, %rd648;
	st.u32 	[%rd5900+40], %r1571;
	ld.u32 	%r7690, [%rd1685];
	setp.ne.s32 	%p3036, %r7690, 0;
	@%p3036 bra 	$L__BB9_2442;
	ld.shared.u64 	%rd5901, [m_Local_$_0];
	add.s64 	%rd5902, %rd5901, %rd648;
	st.u32 	[%rd5902+36], %r13522;
	ld.u32 	%r7692, [%rd1685];
	setp.ne.s32 	%p3037, %r7692, 0;
	@%p3037 bra 	$L__BB9_2442;
	ld.shared.u64 	%rd5903, [m_Local_$_0];
	add.s64 	%rd5904, %rd5903, %rd648;
	st.u32 	[%rd5904+32], %r13505;
	ld.u32 	%r7693, [%rd1685];
	setp.eq.s32 	%p3038, %r7693, 0;
	selp.b32 	%r13524, %r13523, 0, %p3038;
$L__BB9_2442:
	st.u32 	[%rd1685], %r13524;
	mov.b16 	%rs1577, 0;
	bra.uni 	$L__BB9_2444;
$L__BB9_2443:
	cvt.u64.u32 	%rd5905, %r13520;
	add.s64 	%rd5906, %rd646, %rd5905;
	ld.u8 	%rs1577, [%rd5906+32];
$L__BB9_2444:
	setp.ne.s32 	%p3039, %r1540, -1;
	@%p3039 bra 	$L__BB9_2446;
	mov.b32 	%r7713, 21352;
	st.u32 	[%rd1685], %r7713;
	bra.uni 	$L__BB9_2458;
$L__BB9_2446:
	ld.shared.u64 	%rd5907, [m_Local_$_0];
	add.s64 	%rd649, %rd5907, %rd5908;
	ld.u32 	%r1576, [%rd649+12];
	setp.lt.s32 	%p3040, %r13522, %r1576;
	@%p3040 bra 	$L__BB9_2457;
	ld.shared.u64 	%rd5909, [m_Local_$_1];
	atom.add.u64 	%rd5910, [%rd1], 48;
	add.s64 	%rd5911, %rd5910, 56;
	setp.lt.u64 	%p3041, %rd5911, %rd5909;
	shr.u64 	%rd650, %rd5910, 4;
	cvt.u32.u64 	%r13525, %rd650;
	setp.ne.s32 	%p3042, %r13525, -1;
	and.pred  	%p3043, %p3041, %p3042;
	@%p3043 bra 	$L__BB9_2449;
	mov.b32 	%r7703, 21106;
	st.u32 	[%rd1685], %r7703;
	mov.b32 	%r13525, -1;
	mov.pred 	%p6414, 0;
	bra.uni 	$L__BB9_2450;
$L__BB9_2449:
	ld.shared.u64 	%rd5912, [m_Local_$_0];
	shl.b64 	%rd5913, %rd650, 32;
	shr.s64 	%rd5914, %rd5913, 28;
	add.s64 	%rd5915, %rd5912, %rd5914;
	mov.b16 	%rs785, 0;
	st.u8 	[%rd5915], %rs785;
	st.u8 	[%rd5915+1], %rs785;
	mov.b32 	%r7697, 3608;
	st.u32 	[%rd5915+4], %r7697;
	mov.b16 	%rs786, 1;
	st.u8 	[%rd5915+3], %rs786;
	mov.b32 	%r7698, 48;
	st.u32 	[%rd5915+8], %r7698;
	mov.b32 	%r7699, -1;
	st.u32 	[%rd5915+16], %r7699;
	ld.shared.u64 	%rd5916, [m_Local_$_0];
	add.s64 	%rd5917, %rd5916, %rd5914;
	mov.b32 	%r7700, 0;
	st.u32 	[%rd5917+32], %r7700;
	ld.shared.u64 	%rd5918, [m_Local_$_0];
	add.s64 	%rd5919, %rd5918, %rd5914;
	st.u32 	[%rd5919+36], %r7700;
	ld.shared.u64 	%rd5920, [m_Local_$_0];
	add.s64 	%rd5921, %rd5920, %rd5914;
	st.u32 	[%rd5921+40], %r7700;
	ld.u32 	%r7701, [%rd1685];
	setp.eq.s32 	%p6414, %r7701, 0;
$L__BB9_2450:
	mov.b32 	%r13526, 0;
	not.pred 	%p3045, %p6414;
	@%p3045 bra 	$L__BB9_2456;
	setp.ne.s32 	%p3046, %r13525, -1;
	@%p3046 bra 	$L__BB9_2453;
	mov.b32 	%r7711, 21352;
	st.u32 	[%rd1685], %r7711;
	bra.uni 	$L__BB9_2456;
$L__BB9_2453:
	ld.shared.u64 	%rd5922, [m_Local_$_0];
	mul.wide.s32 	%rd651, %r13525, 16;
	add.s64 	%rd5923, %rd5922, %rd651;
	st.u32 	[%rd5923+40], %r1576;
	ld.u32 	%r7706, [%rd1685];
	setp.ne.s32 	%p3047, %r7706, 0;
	@%p3047 bra 	$L__BB9_2456;
	ld.shared.u64 	%rd5924, [m_Local_$_0];
	add.s64 	%rd5925, %rd5924, %rd651;
	st.u32 	[%rd5925+36], %r13522;
	ld.u32 	%r7708, [%rd1685];
	setp.ne.s32 	%p3048, %r7708, 0;
	@%p3048 bra 	$L__BB9_2456;
	ld.shared.u64 	%rd5926, [m_Local_$_0];
	add.s64 	%rd5927, %rd5926, %rd651;
	st.u32 	[%rd5927+32], %r1540;
	ld.u32 	%r7709, [%rd1685];
	setp.eq.s32 	%p3049, %r7709, 0;
	selp.b32 	%r13526, %r13525, 0, %p3049;
$L__BB9_2456:
	st.u32 	[%rd1685], %r13526;
	bra.uni 	$L__BB9_2458;
$L__BB9_2457:
	cvt.u64.u32 	%rd5928, %r13520;
	add.s64 	%rd5929, %rd649, %rd5928;
	mov.b32 	%r7712, 0;
	st.u32 	[%rd5929+32], %r7712;
	st.u8 	[%rd5929+32], %rs1577;
$L__BB9_2458:
	add.s32 	%r13522, %r13522, 1;
	add.s32 	%r13521, %r13521, 1;
	setp.eq.s32 	%p3050, %r13521, 0;
	add.s32 	%r13520, %r13520, 4;
	@%p3050 bra 	$L__BB9_2428;
	bra.uni 	$L__BB9_2426;
$L__BB9_2459:
	ld.shared.u64 	%rd5930, [m_Local_$_0];
	mul.wide.s32 	%rd5931, %r13507, 16;
	add.s64 	%rd652, %rd5930, %rd5931;
	ld.u32 	%r1589, [%rd652+12];
	setp.lt.s32 	%p3053, %r13531, %r1589;
	@%p3053 bra 	$L__BB9_2470;
	ld.shared.u64 	%rd5932, [m_Local_$_1];
	atom.add.u64 	%rd5933, [%rd1], 48;
	add.s64 	%rd5934, %rd5933, 56;
	setp.lt.u64 	%p3054, %rd5934, %rd5932;
	shr.u64 	%rd653, %rd5933, 4;
	cvt.u32.u64 	%r13532, %rd653;
	setp.ne.s32 	%p3055, %r13532, -1;
	and.pred  	%p3056, %p3054, %p3055;
	@%p3056 bra 	$L__BB9_2462;
	mov.b32 	%r7721, 21106;
	st.u32 	[%rd1685], %r7721;
	mov.b32 	%r13532, -1;
	mov.pred 	%p6415, 0;
	bra.uni 	$L__BB9_2463;
$L__BB9_2462:
	ld.shared.u64 	%rd5935, [m_Local_$_0];
	shl.b64 	%rd5936, %rd653, 32;
	shr.s64 	%rd5937, %rd5936, 28;
	add.s64 	%rd5938, %rd5935, %rd5937;
	mov.b16 	%rs787, 0;
	st.u8 	[%rd5938], %rs787;
	st.u8 	[%rd5938+1], %rs787;
	mov.b32 	%r7715, 3608;
	st.u32 	[%rd5938+4], %r7715;
	mov.b16 	%rs788, 1;
	st.u8 	[%rd5938+3], %rs788;
	mov.b32 	%r7716, 48;
	st.u32 	[%rd5938+8], %r7716;
	mov.b32 	%r7717, -1;
	st.u32 	[%rd5938+16], %r7717;
	ld.shared.u64 	%rd5939, [m_Local_$_0];
	add.s64 	%rd5940, %rd5939, %rd5937;
	mov.b32 	%r7718, 0;
	st.u32 	[%rd5940+32], %r7718;
	ld.shared.u64 	%rd5941, [m_Local_$_0];
	add.s64 	%rd5942, %rd5941, %rd5937;
	st.u32 	[%rd5942+36], %r7718;
	ld.shared.u64 	%rd5943, [m_Local_$_0];
	add.s64 	%rd5944, %rd5943, %rd5937;
	st.u32 	[%rd5944+40], %r7718;
	ld.u32 	%r7719, [%rd1685];
	setp.eq.s32 	%p6415, %r7719, 0;
$L__BB9_2463:
	mov.b32 	%r13533, 0;
	not.pred 	%p3058, %p6415;
	@%p3058 bra 	$L__BB9_2469;
	setp.ne.s32 	%p3059, %r13532, -1;
	@%p3059 bra 	$L__BB9_2466;
	mov.b32 	%r7729, 21352;
	st.u32 	[%rd1685], %r7729;
	bra.uni 	$L__BB9_2469;
$L__BB9_2466:
	ld.shared.u64 	%rd5945, [m_Local_$_0];
	mul.wide.s32 	%rd654, %r13532, 16;
	add.s64 	%rd5946, %rd5945, %rd654;
	st.u32 	[%rd5946+40], %r1589;
	ld.u32 	%r7724, [%rd1685];
	setp.ne.s32 	%p3060, %r7724, 0;
	@%p3060 bra 	$L__BB9_2469;
	ld.shared.u64 	%rd5947, [m_Local_$_0];
	add.s64 	%rd5948, %rd5947, %rd654;
	st.u32 	[%rd5948+36], %r13531;
	ld.u32 	%r7726, [%rd1685];
	setp.ne.s32 	%p3061, %r7726, 0;
	@%p3061 bra 	$L__BB9_2469;
	ld.shared.u64 	%rd5949, [m_Local_$_0];
	add.s64 	%rd5950, %rd5949, %rd654;
	st.u32 	[%rd5950+32], %r13507;
	ld.u32 	%r7727, [%rd1685];
	setp.eq.s32 	%p3062, %r7727, 0;
	selp.b32 	%r13533, %r13532, 0, %p3062;
$L__BB9_2469:
	st.u32 	[%rd1685], %r13533;
	mov.b16 	%rs1578, 0;
	bra.uni 	$L__BB9_2471;
$L__BB9_2470:
	cvt.u64.u32 	%rd5951, %r13527;
	add.s64 	%rd5952, %rd652, %rd5951;
	ld.u8 	%rs1578, [%rd5952+32];
$L__BB9_2471:
	setp.ne.s32 	%p3063, %r1540, -1;
	@%p3063 bra 	$L__BB9_2473;
	mov.b32 	%r7748, 21352;
	st.u32 	[%rd1685], %r7748;
	bra.uni 	$L__BB9_2485;
$L__BB9_2473:
	ld.shared.u64 	%rd5953, [m_Local_$_0];
	add.s64 	%rd655, %rd5953, %rd5954;
	ld.u32 	%r7731, [%rd655+12];
	setp.gt.s32 	%p3064, %r13506, -1;
	setp.lt.s32 	%p3065, %r13506, %r7731;
	and.pred  	%p3066, %p3064, %p3065;
	@%p3066 bra 	$L__BB9_2484;
	ld.shared.u64 	%rd5957, [m_Local_$_1];
	atom.add.u64 	%rd5958, [%rd1], 48;
	add.s64 	%rd5959, %rd5958, 56;
	setp.lt.u64 	%p3067, %rd5959, %rd5957;
	shr.u64 	%rd656, %rd5958, 4;
	cvt.u32.u64 	%r13534, %rd656;
	setp.ne.s32 	%p3068, %r13534, -1;
	and.pred  	%p3069, %p3067, %p3068;
	@%p3069 bra 	$L__BB9_2476;
	mov.b32 	%r7739, 21106;
	st.u32 	[%rd1685], %r7739;
	mov.b32 	%r13534, -1;
	mov.pred 	%p6416, 0;
	bra.uni 	$L__BB9_2477;
$L__BB9_2476:
	ld.shared.u64 	%rd5960, [m_Local_$_0];
	shl.b64 	%rd5961, %rd656, 32;
	shr.s64 	%rd5962, %rd5961, 28;
	add.s64 	%rd5963, %rd5960, %rd5962;
	mov.b16 	%rs791, 0;
	st.u8 	[%rd5963], %rs791;
	st.u8 	[%rd5963+1], %rs791;
	mov.b32 	%r7733, 3608;
	st.u32 	[%rd5963+4], %r7733;
	mov.b16 	%rs792, 1;
	st.u8 	[%rd5963+3], %rs792;
	mov.b32 	%r7734, 48;
	st.u32 	[%rd5963+8], %r7734;
	mov.b32 	%r7735, -1;
	st.u32 	[%rd5963+16], %r7735;
	ld.shared.u64 	%rd5964, [m_Local_$_0];
	add.s64 	%rd5965, %rd5964, %rd5962;
	mov.b32 	%r7736, 0;
	st.u32 	[%rd5965+32], %r7736;
	ld.shared.u64 	%rd5966, [m_Local_$_0];
	add.s64 	%rd5967, %rd5966, %rd5962;
	st.u32 	[%rd5967+36], %r7736;
	ld.shared.u64 	%rd5968, [m_Local_$_0];
	add.s64 	%rd5969, %rd5968, %rd5962;
	st.u32 	[%rd5969+40], %r7736;
	ld.u32 	%r7737, [%rd1685];
	setp.eq.s32 	%p6416, %r7737, 0;
$L__BB9_2477:
	mov.b32 	%r13535, 0;
	not.pred 	%p3071, %p6416;
	@%p3071 bra 	$L__BB9_2483;
	setp.ne.s32 	%p3072, %r13534, -1;
	@%p3072 bra 	$L__BB9_2480;
	mov.b32 	%r7747, 21352;
	st.u32 	[%rd1685], %r7747;
	bra.uni 	$L__BB9_2483;
$L__BB9_2480:
	ld.shared.u64 	%rd5970, [m_Local_$_0];
	mul.wide.s32 	%rd657, %r13534, 16;
	add.s64 	%rd5971, %rd5970, %rd657;
	st.u32 	[%rd5971+40], %r7731;
	ld.u32 	%r7742, [%rd1685];
	setp.ne.s32 	%p3073, %r7742, 0;
	@%p3073 bra 	$L__BB9_2483;
	ld.shared.u64 	%rd5972, [m_Local_$_0];
	add.s64 	%rd5973, %rd5972, %rd657;
	st.u32 	[%rd5973+36], %r13506;
	ld.u32 	%r7744, [%rd1685];
	setp.ne.s32 	%p3074, %r7744, 0;
	@%p3074 bra 	$L__BB9_2483;
	ld.shared.u64 	%rd5974, [m_Local_$_0];
	add.s64 	%rd5975, %rd5974, %rd657;
	st.u32 	[%rd5975+32], %r1540;
	ld.u32 	%r7745, [%rd1685];
	setp.eq.s32 	%p3075, %r7745, 0;
	selp.b32 	%r13535, %r13534, 0, %p3075;
$L__BB9_2483:
	st.u32 	[%rd1685], %r13535;
	bra.uni 	$L__BB9_2485;
$L__BB9_2484:
	cvt.u64.u32 	%rd5955, %r13528;
	add.s64 	%rd5956, %rd655, %rd5955;
	mov.b32 	%r7732, 0;
	st.u32 	[%rd5956+32], %r7732;
	st.u8 	[%rd5956+32], %rs1578;
$L__BB9_2485:
	add.s32 	%r13531, %r13531, 1;
	add.s32 	%r13530, %r13530, 1;
	setp.ne.s32 	%p3076, %r13530, 0;
	add.s32 	%r13506, %r13506, 1;
	add.s32 	%r13528, %r13528, 4;
	add.s32 	%r13527, %r13527, 4;
	@%p3076 bra 	$L__BB9_2430;
$L__BB9_2486:
	ld.shared.u64 	%rd5976, [m_Local_$_1];
	atom.add.u64 	%rd5977, [%rd1], 48;
	add.s64 	%rd5978, %rd5977, 56;
	setp.lt.u64 	%p3077, %rd5978, %rd5976;
	shr.u64 	%rd5979, %rd5977, 4;
	cvt.u32.u64 	%r7749, %rd5979;
	selp.b32 	%r1604, %r7749, -1, %p3077;
	setp.ne.s32 	%p3078, %r1604, -1;
	@%p3078 bra 	$L__BB9_2488;
	mov.b32 	%r7861, 21352;
	st.u32 	[%rd1685], %r7861;
	bra.uni 	$L__BB9_2563;
$L__BB9_2488:
	ld.shared.u64 	%rd5980, [m_Local_$_0];
	mul.wide.s32 	%rd5981, %r1604, 16;
	add.s64 	%rd5982, %rd5980, %rd5981;
	mov.b16 	%rs793, 1;
	st.u8 	[%rd5982], %rs793;
	mov.b16 	%rs794, 0;
	st.u8 	[%rd5982+1], %rs794;
	mov.b32 	%r7750, 2905;
	st.u32 	[%rd5982+4], %r7750;
	st.u8 	[%rd5982+3], %rs793;
	mov.b32 	%r7751, 48;
	st.u32 	[%rd5982+8], %r7751;
	mov.b32 	%r7752, -1;
	st.u32 	[%rd5982+16], %r7752;
	ld.shared.u64 	%rd5983, [m_Local_$_0];
	mul.wide.s32 	%rd658, %r1540, 16;
	add.s64 	%rd5984, %rd5983, %rd658;
	ld.u32 	%r1605, [%rd5984+12];
	shl.b32 	%r7753, %r1605, 2;
	add.s32 	%r7754, %r7753, 32;
	shr.s32 	%r7755, %r7754, 31;
	shr.u32 	%r7756, %r7755, 29;
	add.s32 	%r7757, %r7754, %r7756;
	and.b32  	%r7758, %r7757, -8;
	sub.s32 	%r7759, %r7754, %r7758;
	setp.eq.s32 	%p3079, %r7759, 0;
	sub.s32 	%r7760, %r7753, %r7759;
	add.s32 	%r7761, %r7760, 40;
	selp.b32 	%r1606, %r7754, %r7761, %p3079;
	ld.shared.u64 	%rd659, [m_Local_$_1];
	and.b32  	%r7762, %r1606, 12;
	setp.eq.s32 	%p3080, %r7762, 0;
	mov.u32 	%r13536, %r1606;
	@%p3080 bra 	$L__BB9_2490;
	shr.s32 	%r7763, %r1606, 31;
	shr.u32 	%r7764, %r7763, 28;
	add.s32 	%r7765, %r1606, %r7764;
	and.b32  	%r7766, %r7765, -16;
	add.s32 	%r13536, %r7766, 16;
$L__BB9_2490:
	cvt.s64.s32 	%rd5985, %r13536;
	atom.add.u64 	%rd5986, [%rd1], %rd5985;
	cvt.s64.s32 	%rd5987, %r1606;
	add.s64 	%rd5988, %rd5987, %rd5986;
	add.s64 	%rd5989, %rd5988, 8;
	setp.lt.u64 	%p3081, %rd5989, %rd659;
	shr.u64 	%rd5990, %rd5986, 4;
	cvt.u32.u64 	%r7767, %rd5990;
	selp.b32 	%r1609, %r7767, -1, %p3081;
	setp.ne.s32 	%p3082, %r1609, -1;
	@%p3082 bra 	$L__BB9_2492;
	mov.b32 	%r7825, 21352;
	st.u32 	[%rd1685], %r7825;
	bra.uni 	$L__BB9_2531;
$L__BB9_2492:
	ld.shared.u64 	%rd5991, [m_Local_$_0];
	mul.wide.s32 	%rd660, %r1609, 16;
	add.s64 	%rd5992, %rd5991, %rd660;
	mov.b16 	%rs795, 0;
	st.u8 	[%rd5992], %rs795;
	st.u8 	[%rd5992+1], %rs795;
	mov.b32 	%r7768, 4335;
	st.u32 	[%rd5992+4], %r7768;
	mov.b16 	%rs796, 1;
	st.u8 	[%rd5992+3], %rs796;
	st.u32 	[%rd5992+8], %r1606;
	st.u32 	[%rd5992+12], %r1605;
	setp.lt.s32 	%p3083, %r1605, 1;
	@%p3083 bra 	$L__BB9_2531;
	setp.eq.s32 	%p3084, %r1605, 1;
	mov.b32 	%r1628, 0;
	@%p3084 bra 	$L__BB9_2519;
	and.b32  	%r1628, %r1605, 2147483646;
	neg.s32 	%r13538, %r1628;
	mov.b32 	%r13537, 0;
	mov.u32 	%r13539, %r13537;
$L__BB9_2495:
	ld.shared.u64 	%rd5993, [m_Local_$_0];
	add.s64 	%rd661, %rd5993, %rd660;
	ld.u32 	%r1614, [%rd661+12];
	setp.lt.s32 	%p3085, %r13539, %r1614;
	@%p3085 bra 	$L__BB9_2506;
	ld.shared.u64 	%rd5994, [m_Local_$_1];
	atom.add.u64 	%rd5995, [%rd1], 48;
	add.s64 	%rd5996, %rd5995, 56;
	setp.lt.u64 	%p3086, %rd5996, %rd5994;
	shr.u64 	%rd662, %rd5995, 4;
	cvt.u32.u64 	%r13540, %rd662;
	setp.ne.s32 	%p3087, %r13540, -1;
	and.pred  	%p3088, %p3086, %p3087;
	@%p3088 bra 	$L__BB9_2498;
	mov.b32 	%r7778, 21106;
	st.u32 	[%rd1685], %r7778;
	mov.b32 	%r13540, -1;
	mov.pred 	%p6417, 0;
	bra.uni 	$L__BB9_2499;
$L__BB9_2498:
	ld.shared.u64 	%rd5997, [m_Local_$_0];
	shl.b64 	%rd5998, %rd662, 32;
	shr.s64 	%rd5999, %rd5998, 28;
	add.s64 	%rd6000, %rd5997, %rd5999;
	mov.b16 	%rs797, 0;
	st.u8 	[%rd6000], %rs797;
	st.u8 	[%rd6000+1], %rs797;
	mov.b32 	%r7772, 3608;
	st.u32 	[%rd6000+4], %r7772;
	mov.b16 	%rs798, 1;
	st.u8 	[%rd6000+3], %rs798;
	mov.b32 	%r7773, 48;
	st.u32 	[%rd6000+8], %r7773;
	mov.b32 	%r7774, -1;
	st.u32 	[%rd6000+16], %r7774;
	ld.shared.u64 	%rd6001, [m_Local_$_0];
	add.s64 	%rd6002, %rd6001, %rd5999;
	mov.b32 	%r7775, 0;
	st.u32 	[%rd6002+32], %r7775;
	ld.shared.u64 	%rd6003, [m_Local_$_0];
	add.s64 	%rd6004, %rd6003, %rd5999;
	st.u32 	[%rd6004+36], %r7775;
	ld.shared.u64 	%rd6005, [m_Local_$_0];
	add.s64 	%rd6006, %rd6005, %rd5999;
	st.u32 	[%rd6006+40], %r7775;
	ld.u32 	%r7776, [%rd1685];
	setp.eq.s32 	%p6417, %r7776, 0;
$L__BB9_2499:
	mov.b32 	%r13541, 0;
	not.pred 	%p3090, %p6417;
	@%p3090 bra 	$L__BB9_2505;
	setp.ne.s32 	%p3091, %r13540, -1;
	@%p3091 bra 	$L__BB9_2502;
	mov.b32 	%r7786, 21352;
	st.u32 	[%rd1685], %r7786;
	bra.uni 	$L__BB9_2505;
$L__BB9_2502:
	ld.shared.u64 	%rd6007, [m_Local_$_0];
	mul.wide.s32 	%rd663, %r13540, 16;
	add.s64 	%rd6008, %rd6007, %rd663;
	st.u32 	[%rd6008+40], %r1614;
	ld.u32 	%r7781, [%rd1685];
	setp.ne.s32 	%p3092, %r7781, 0;
	@%p3092 bra 	$L__BB9_2505;
	ld.shared.u64 	%rd6009, [m_Local_$_0];
	add.s64 	%rd6010, %rd6009, %rd663;
	st.u32 	[%rd6010+36], %r13539;
	ld.u32 	%r7783, [%rd1685];
	setp.ne.s32 	%p3093, %r7783, 0;
	@%p3093 bra 	$L__BB9_2505;
	ld.shared.u64 	%rd6011, [m_Local_$_0];
	add.s64 	%rd6012, %rd6011, %rd663;
	st.u32 	[%rd6012+32], %r1609;
	ld.u32 	%r7784, [%rd1685];
	setp.eq.s32 	%p3094, %r7784, 0;
	selp.b32 	%r13541, %r13540, 0, %p3094;
$L__BB9_2505:
	st.u32 	[%rd1685], %r13541;
	bra.uni 	$L__BB9_2507;
$L__BB9_2506:
	cvt.u64.u32 	%rd6013, %r13537;
	add.s64 	%rd6014, %rd661, %rd6013;
	mov.b32 	%r7787, 0;
	st.u32 	[%rd6014+32], %r7787;
	mov.b16 	%rs799, 0;
	st.u8 	[%rd6014+32], %rs799;
$L__BB9_2507:
	ld.shared.u64 	%rd6015, [m_Local_$_0];
	add.s64 	%rd664, %rd6015, %rd660;
	ld.u32 	%r1619, [%rd664+12];
	add.s32 	%r7788, %r13539, 1;
	setp.lt.s32 	%p3095, %r7788, %r1619;
	@%p3095 bra 	$L__BB9_2517;
	ld.shared.u64 	%rd6016, [m_Local_$_1];
	atom.add.u64 	%rd6017, [%rd1], 48;
	add.s64 	%rd6018, %rd6017, 56;
	setp.ge.u64 	%p3096, %rd6018, %rd6016;
	shr.u64 	%rd665, %rd6017, 4;
	cvt.u32.u64 	%r13542, %rd665;
	setp.eq.s32 	%p3097, %r13542, -1;
	or.pred  	%p3098, %p3096, %p3097;
	@%p3098 bra 	$L__BB9_2510;
	ld.shared.u64 	%rd6019, [m_Local_$_0];
	shl.b64 	%rd6020, %rd665, 32;
	shr.s64 	%rd6021, %rd6020, 28;
	add.s64 	%rd6022, %rd6019, %rd6021;
	mov.b16 	%rs800, 0;
	st.u8 	[%rd6022], %rs800;
	st.u8 	[%rd6022+1], %rs800;
	mov.b32 	%r7789, 3608;
	st.u32 	[%rd6022+4], %r7789;
	mov.b16 	%rs801, 1;
	st.u8 	[%rd6022+3], %rs801;
	mov.b32 	%r7790, 48;
	st.u32 	[%rd6022+8], %r7790;
	mov.b32 	%r7791, -1;
	st.u32 	[%rd6022+16], %r7791;
	ld.shared.u64 	%rd6023, [m_Local_$_0];
	add.s64 	%rd6024, %rd6023, %rd6021;
	mov.b32 	%r7792, 0;
	st.u32 	[%rd6024+32], %r7792;
	ld.shared.u64 	%rd6025, [m_Local_$_0];
	add.s64 	%rd6026, %rd6025, %rd6021;
	st.u32 	[%rd6026+36], %r7792;
	ld.shared.u64 	%rd6027, [m_Local_$_0];
	add.s64 	%rd6028, %rd6027, %rd6021;
	st.u32 	[%rd6028+40], %r7792;
	ld.u32 	%r7793, [%rd1685];
	setp.eq.s32 	%p6418, %r7793, 0;
	bra.uni 	$L__BB9_2511;
$L__BB9_2510:
	mov.b32 	%r7795, 21106;
	st.u32 	[%rd1685], %r7795;
	mov.b32 	%r13542, -1;
	mov.pred 	%p6418, 0;
$L__BB9_2511:
	mov.b32 	%r13543, 0;
	not.pred 	%p3100, %p6418;
	@%p3100 bra 	$L__BB9_2516;
	setp.eq.s32 	%p3101, %r13542, -1;
	@%p3101 bra 	$L__BB9_6407;
	ld.shared.u64 	%rd6029, [m_Local_$_0];
	mul.wide.s32 	%rd666, %r13542, 16;
	add.s64 	%rd6030, %rd6029, %rd666;
	st.u32 	[%rd6030+40], %r1619;
	ld.u32 	%r7798, [%rd1685];
	setp.eq.s32 	%p3102, %r7798, 0;
	@%p3102 bra 	$L__BB9_2514;
	bra.uni 	$L__BB9_2516;
$L__BB9_2514:
	ld.shared.u64 	%rd6031, [m_Local_$_0];
	add.s64 	%rd6032, %rd6031, %rd666;
	st.u32 	[%rd6032+36], %r7788;
	ld.u32 	%r7801, [%rd1685];
	setp.ne.s32 	%p3103, %r7801, 0;
	@%p3103 bra 	$L__BB9_2516;
	ld.shared.u64 	%rd6033, [m_Local_$_0];
	add.s64 	%rd6034, %rd6033, %rd666;
	st.u32 	[%rd6034+32], %r1609;
	ld.u32 	%r7802, [%rd1685];
	setp.eq.s32 	%p3104, %r7802, 0;
	selp.b32 	%r13543, %r13542, 0, %p3104;
$L__BB9_2516:
	st.u32 	[%rd1685], %r13543;
	bra.uni 	$L__BB9_2518;
$L__BB9_2517:
	add.s32 	%r7805, %r13537, 4;
	cvt.u64.u32 	%rd6035, %r7805;
	add.s64 	%rd6036, %rd664, %rd6035;
	mov.b32 	%r7806, 0;
	st.u32 	[%rd6036+32], %r7806;
	mov.b16 	%rs802, 0;
	st.u8 	[%rd6036+32], %rs802;
$L__BB9_2518:
	add.s32 	%r13539, %r13539, 2;
	add.s32 	%r13538, %r13538, 2;
	add.s32 	%r13537, %r13537, 8;
	setp.ne.s32 	%p3105, %r13538, 0;
	@%p3105 bra 	$L__BB9_2495;
$L__BB9_2519:
	and.b32  	%r7807, %r1605, 1;
	setp.eq.b32 	%p3106, %r7807, 1;
	not.pred 	%p3107, %p3106;
	@%p3107 bra 	$L__BB9_2531;
	ld.shared.u64 	%rd6037, [m_Local_$_0];
	add.s64 	%rd667, %rd6037, %rd660;
	ld.u32 	%r1629, [%rd667+12];
	setp.lt.s32 	%p3108, %r1628, %r1629;
	@%p3108 bra 	$L__BB9_2530;
	ld.shared.u64 	%rd6038, [m_Local_$_1];
	atom.add.u64 	%rd6039, [%rd1], 48;
	add.s64 	%rd6040, %rd6039, 56;
	setp.ge.u64 	%p3109, %rd6040, %rd6038;
	shr.u64 	%rd668, %rd6039, 4;
	cvt.u32.u64 	%r13545, %rd668;
	setp.eq.s32 	%p3110, %r13545, -1;
	or.pred  	%p3111, %p3109, %p3110;
	@%p3111 bra 	$L__BB9_2523;
	ld.shared.u64 	%rd6041, [m_Local_$_0];
	shl.b64 	%rd6042, %rd668, 32;
	shr.s64 	%rd6043, %rd6042, 28;
	add.s64 	%rd6044, %rd6041, %rd6043;
	mov.b16 	%rs803, 0;
	st.u8 	[%rd6044], %rs803;
	st.u8 	[%rd6044+1], %rs803;
	mov.b32 	%r7808, 3608;
	st.u32 	[%rd6044+4], %r7808;
	mov.b16 	%rs804, 1;
	st.u8 	[%rd6044+3], %rs804;
	mov.b32 	%r7809, 48;
	st.u32 	[%rd6044+8], %r7809;
	mov.b32 	%r7810, -1;
	st.u32 	[%rd6044+16], %r7810;
	ld.shared.u64 	%rd6045, [m_Local_$_0];
	add.s64 	%rd6046, %rd6045, %rd6043;
	mov.b32 	%r7811, 0;
	st.u32 	[%rd6046+32], %r7811;
	ld.shared.u64 	%rd6047, [m_Local_$_0];
	add.s64 	%rd6048, %rd6047, %rd6043;
	st.u32 	[%rd6048+36], %r7811;
	ld.shared.u64 	%rd6049, [m_Local_$_0];
	add.s64 	%rd6050, %rd6049, %rd6043;
	st.u32 	[%rd6050+40], %r7811;
	ld.u32 	%r7812, [%rd1685];
	setp.eq.s32 	%p6419, %r7812, 0;
	bra.uni 	$L__BB9_2524;
$L__BB9_2523:
	mov.b32 	%r7814, 21106;
	st.u32 	[%rd1685], %r7814;
	mov.b32 	%r13545, -1;
	mov.pred 	%p6419, 0;
$L__BB9_2524:
	mov.b32 	%r13546, 0;
	not.pred 	%p3113, %p6419;
	@%p3113 bra 	$L__BB9_2529;
	setp.eq.s32 	%p3114, %r13545, -1;
	@%p3114 bra 	$L__BB9_6408;
	ld.shared.u64 	%rd6051, [m_Local_$_0];
	mul.wide.s32 	%rd669, %r13545, 16;
	add.s64 	%rd6052, %rd6051, %rd669;
	st.u32 	[%rd6052+40], %r1629;
	ld.u32 	%r7817, [%rd1685];
	setp.eq.s32 	%p3115, %r7817, 0;
	@%p3115 bra 	$L__BB9_2527;
	bra.uni 	$L__BB9_2529;
$L__BB9_2527:
	ld.shared.u64 	%rd6053, [m_Local_$_0];
	add.s64 	%rd6054, %rd6053, %rd669;
	st.u32 	[%rd6054+36], %r1628;
	ld.u32 	%r7819, [%rd1685];
	setp.ne.s32 	%p3116, %r7819, 0;
	@%p3116 bra 	$L__BB9_2529;
	ld.shared.u64 	%rd6055, [m_Local_$_0];
	add.s64 	%rd6056, %rd6055, %rd669;
	st.u32 	[%rd6056+32], %r1609;
	ld.u32 	%r7820, [%rd1685];
	setp.eq.s32 	%p3117, %r7820, 0;
	selp.b32 	%r13546, %r13545, 0, %p3117;
$L__BB9_2529:
	st.u32 	[%rd1685], %r13546;
	bra.uni 	$L__BB9_2531;
$L__BB9_2530:
	shl.b32 	%r7823, %r1628, 2;
	cvt.u64.u32 	%rd6057, %r7823;
	add.s64 	%rd6058, %rd667, %rd6057;
	mov.b32 	%r7824, 0;
	st.u32 	[%rd6058+32], %r7824;
	mov.b16 	%rs805, 0;
	st.u8 	[%rd6058+32], %rs805;
$L__BB9_2531:
	setp.lt.s32 	%p3118, %r1605, 1;
	@%p3118 bra 	$L__BB9_2562;
	neg.s32 	%r13548, %r1605;
	mov.b32 	%r13547, 0;
	mul.wide.s32 	%rd6082, %r1609, 16;
	mov.u32 	%r13549, %r13547;
$L__BB9_2533:
	setp.ne.s32 	%p3119, %r1540, -1;
	@%p3119 bra 	$L__BB9_2535;
	mov.b32 	%r7842, 21352;
	st.u32 	[%rd1685], %r7842;
	mov.b16 	%rs1579, 0;
	bra.uni 	$L__BB9_2547;
$L__BB9_2535:
	ld.shared.u64 	%rd6059, [m_Local_$_0];
	add.s64 	%rd670, %rd6059, %rd658;
	ld.u32 	%r1638, [%rd670+12];
	setp.lt.s32 	%p3120, %r13549, %r1638;
	@%p3120 bra 	$L__BB9_2546;
	ld.shared.u64 	%rd6060, [m_Local_$_1];
	atom.add.u64 	%rd6061, [%rd1], 48;
	add.s64 	%rd6062, %rd6061, 56;
	setp.lt.u64 	%p3121, %rd6062, %rd6060;
	shr.u64 	%rd671, %rd6061, 4;
	cvt.u32.u64 	%r13550, %rd671;
	setp.ne.s32 	%p3122, %r13550, -1;
	and.pred  	%p3123, %p3121, %p3122;
	@%p3123 bra 	$L__BB9_2538;
	mov.b32 	%r7833, 21106;
	st.u32 	[%rd1685], %r7833;
	mov.b32 	%r13550, -1;
	mov.pred 	%p6420, 0;
	bra.uni 	$L__BB9_2539;
$L__BB9_2538:
	ld.shared.u64 	%rd6063, [m_Local_$_0];
	shl.b64 	%rd6064, %rd671, 32;
	shr.s64 	%rd6065, %rd6064, 28;
	add.s64 	%rd6066, %rd6063, %rd6065;
	mov.b16 	%rs806, 0;
	st.u8 	[%rd6066], %rs806;
	st.u8 	[%rd6066+1], %rs806;
	mov.b32 	%r7827, 3608;
	st.u32 	[%rd6066+4], %r7827;
	mov.b16 	%rs807, 1;
	st.u8 	[%rd6066+3], %rs807;
	mov.b32 	%r7828, 48;
	st.u32 	[%rd6066+8], %r7828;
	mov.b32 	%r7829, -1;
	st.u32 	[%rd6066+16], %r7829;
	ld.shared.u64 	%rd6067, [m_Local_$_0];
	add.s64 	%rd6068, %rd6067, %rd6065;
	mov.b32 	%r7830, 0;
	st.u32 	[%rd6068+32], %r7830;
	ld.shared.u64 	%rd6069, [m_Local_$_0];
	add.s64 	%rd6070, %rd6069, %rd6065;
	st.u32 	[%rd6070+36], %r7830;
	ld.shared.u64 	%rd6071, [m_Local_$_0];
	add.s64 	%rd6072, %rd6071, %rd6065;
	st.u32 	[%rd6072+40], %r7830;
	ld.u32 	%r7831, [%rd1685];
	setp.eq.s32 	%p6420, %r7831, 0;
$L__BB9_2539:
	mov.b32 	%r13551, 0;
	not.pred 	%p3125, %p6420;
	@%p3125 bra 	$L__BB9_2545;
	setp.ne.s32 	%p3126, %r13550, -1;
	@%p3126 bra 	$L__BB9_2542;
	mov.b32 	%r7841, 21352;
	st.u32 	[%rd1685], %r7841;
	bra.uni 	$L__BB9_2545;
$L__BB9_2542:
	ld.shared.u64 	%rd6073, [m_Local_$_0];
	mul.wide.s32 	%rd672, %r13550, 16;
	add.s64 	%rd6074, %rd6073, %rd672;
	st.u32 	[%rd6074+40], %r1638;
	ld.u32 	%r7836, [%rd1685];
	setp.ne.s32 	%p3127, %r7836, 0;
	@%p3127 bra 	$L__BB9_2545;
	ld.shared.u64 	%rd6075, [m_Local_$_0];
	add.s64 	%rd6076, %rd6075, %rd672;
	st.u32 	[%rd6076+36], %r13549;
	ld.u32 	%r7838, [%rd1685];
	setp.ne.s32 	%p3128, %r7838, 0;
	@%p3128 bra 	$L__BB9_2545;
	ld.shared.u64 	%rd6077, [m_Local_$_0];
	add.s64 	%rd6078, %rd6077, %rd672;
	st.u32 	[%rd6078+32], %r1540;
	ld.u32 	%r7839, [%rd1685];
	setp.eq.s32 	%p3129, %r7839, 0;
	selp.b32 	%r13551, %r13550, 0, %p3129;
$L__BB9_2545:
	st.u32 	[%rd1685], %r13551;
	mov.b16 	%rs1579, 0;
	bra.uni 	$L__BB9_2547;
$L__BB9_2546:
	cvt.u64.u32 	%rd6079, %r13547;
	add.s64 	%rd6080, %rd670, %rd6079;
	ld.u8 	%rs1579, [%rd6080+32];
$L__BB9_2547:
	setp.ne.s32 	%p3130, %r1609, -1;
	@%p3130 bra 	$L__BB9_2549;
	mov.b32 	%r7859, 21352;
	st.u32 	[%rd1685], %r7859;
	bra.uni 	$L__BB9_2561;
$L__BB9_2549:
	ld.shared.u64 	%rd6081, [m_Local_$_0];
	add.s64 	%rd673, %rd6081, %rd6082;
	ld.u32 	%r1643, [%rd673+12];
	setp.lt.s32 	%p3131, %r13549, %r1643;
	@%p3131 bra 	$L__BB9_2560;
	ld.shared.u64 	%rd6083, [m_Local_$_1];
	atom.add.u64 	%rd6084, [%rd1], 48;
	add.s64 	%rd6085, %rd6084, 56;
	setp.lt.u64 	%p3132, %rd6085, %rd6083;
	shr.u64 	%rd674, %rd6084, 4;
	cvt.u32.u64 	%r13552, %rd674;
	setp.ne.s32 	%p3133, %r13552, -1;
	and.pred  	%p3134, %p3132, %p3133;
	@%p3134 bra 	$L__BB9_2552;
	mov.b32 	%r7849, 21106;
	st.u32 	[%rd1685], %r7849;
	mov.b32 	%r13552, -1;
	mov.pred 	%p6421, 0;
	bra.uni 	$L__BB9_2553;
$L__BB9_2552:
	ld.shared.u64 	%rd6086, [m_Local_$_0];
	shl.b64 	%rd6087, %rd674, 32;
	shr.s64 	%rd6088, %rd6087, 28;
	add.s64 	%rd6089, %rd6086, %rd6088;
	mov.b16 	%rs810, 0;
	st.u8 	[%rd6089], %rs810;
	st.u8 	[%rd6089+1], %rs810;
	mov.b32 	%r7843, 3608;
	st.u32 	[%rd6089+4], %r7843;
	mov.b16 	%rs811, 1;
	st.u8 	[%rd6089+3], %rs811;
	mov.b32 	%r7844, 48;
	st.u32 	[%rd6089+8], %r7844;
	mov.b32 	%r7845, -1;
	st.u32 	[%rd6089+16], %r7845;
	ld.shared.u64 	%rd6090, [m_Local_$_0];
	add.s64 	%rd6091, %rd6090, %rd6088;
	mov.b32 	%r7846, 0;
	st.u32 	[%rd6091+32], %r7846;
	ld.shared.u64 	%rd6092, [m_Local_$_0];
	add.s64 	%rd6093, %rd6092, %rd6088;
	st.u32 	[%rd6093+36], %r7846;
	ld.shared.u64 	%rd6094, [m_Local_$_0];
	add.s64 	%rd6095, %rd6094, %rd6088;
	st.u32 	[%rd6095+40], %r7846;
	ld.u32 	%r7847, [%rd1685];
	setp.eq.s32 	%p6421, %r7847, 0;
$L__BB9_2553:
	mov.b32 	%r13553, 0;
	not.pred 	%p3136, %p6421;
	@%p3136 bra 	$L__BB9_2559;
	setp.ne.s32 	%p3137, %r13552, -1;
	@%p3137 bra 	$L__BB9_2556;
	mov.b32 	%r7857, 21352;
	st.u32 	[%rd1685], %r7857;
	bra.uni 	$L__BB9_2559;
$L__BB9_2556:
	ld.shared.u64 	%rd6096, [m_Local_$_0];
	mul.wide.s32 	%rd675, %r13552, 16;
	add.s64 	%rd6097, %rd6096, %rd675;
	st.u32 	[%rd6097+40], %r1643;
	ld.u32 	%r7852, [%rd1685];
	setp.ne.s32 	%p3138, %r7852, 0;
	@%p3138 bra 	$L__BB9_2559;
	ld.shared.u64 	%rd6098, [m_Local_$_0];
	add.s64 	%rd6099, %rd6098, %rd675;
	st.u32 	[%rd6099+36], %r13549;
	ld.u32 	%r7854, [%rd1685];
	setp.ne.s32 	%p3139, %r7854, 0;
	@%p3139 bra 	$L__BB9_2559;
	ld.shared.u64 	%rd6100, [m_Local_$_0];
	add.s64 	%rd6101, %rd6100, %rd675;
	st.u32 	[%rd6101+32], %r1609;
	ld.u32 	%r7855, [%rd1685];
	setp.eq.s32 	%p3140, %r7855, 0;
	selp.b32 	%r13553, %r13552, 0, %p3140;
$L__BB9_2559:
	st.u32 	[%rd1685], %r13553;
	bra.uni 	$L__BB9_2561;
$L__BB9_2560:
	cvt.u64.u32 	%rd6102, %r13547;
	add.s64 	%rd6103, %rd673, %rd6102;
	mov.b32 	%r7858, 0;
	st.u32 	[%rd6103+32], %r7858;
	st.u8 	[%rd6103+32], %rs1579;
$L__BB9_2561:
	add.s32 	%r13549, %r13549, 1;
	add.s32 	%r13548, %r13548, 1;
	setp.ne.s32 	%p3141, %r13548, 0;
	add.s32 	%r13547, %r13547, 4;
	@%p3141 bra 	$L__BB9_2533;
$L__BB9_2562:
	ld.shared.u64 	%rd6104, [m_Local_$_0];
	mul.wide.s32 	%rd6105, %r1604, 16;
	add.s64 	%rd6106, %rd6104, %rd6105;
	st.u32 	[%rd6106+32], %r1609;
	ld.shared.u64 	%rd6107, [m_Local_$_0];
	add.s64 	%rd6108, %rd6107, %rd6105;
	st.u32 	[%rd6108+40], %r1605;
	ld.shared.u64 	%rd6109, [m_Local_$_0];
	add.s64 	%rd6110, %rd6109, %rd6105;
	mov.b32 	%r7860, 0;
	st.u32 	[%rd6110+48], %r7860;
$L__BB9_2563:
	ld.shared.u64 	%rd6111, [m_Local_$_1];
	atom.add.u64 	%rd6112, [%rd1], 48;
	add.s64 	%rd6113, %rd6112, 56;
	setp.lt.u64 	%p3142, %rd6113, %rd6111;
	shr.u64 	%rd676, %rd6112, 4;
	cvt.u32.u64 	%r13557, %rd676;
	setp.ne.s32 	%p3143, %r13557, -1;
	and.pred  	%p3144, %p3142, %p3143;
	@%p3144 bra 	$L__BB9_2565;
	mov.b32 	%r14048, 21352;
	st.u32 	[%rd1685], %r14048;
	mov.b32 	%r13557, -1;
	bra.uni 	$L__BB9_2569;
$L__BB9_2565:
	setp.ne.s32 	%p3145, %r1604, -1;
	ld.shared.u64 	%rd6114, [m_Local_$_0];
	shl.b64 	%rd6115, %rd676, 32;
	shr.s64 	%rd677, %rd6115, 28;
	add.s64 	%rd6116, %rd6114, %rd677;
	mov.b16 	%rs812, 0;
	st.u8 	[%rd6116], %rs812;
	st.u8 	[%rd6116+1], %rs812;
	mov.b32 	%r7862, 16901;
	st.u32 	[%rd6116+4], %r7862;
	mov.b16 	%rs813, 1;
	st.u8 	[%rd6116+3], %rs813;
	mov.b32 	%r7863, 44;
	st.u32 	[%rd6116+8], %r7863;
	mov.b32 	%r7864, -1;
	st.u32 	[%rd6116+16], %r7864;
	@%p3145 bra 	$L__BB9_2567;
	mov.b32 	%r7866, 21352;
	st.u32 	[%rd1685], %r7866;
	mov.b32 	%r13554, 0;
	ld.shared.u64 	%rd12023, [m_Local_$_0];
	mov.u32 	%r13555, %r13554;
	bra.uni 	$L__BB9_2568;
$L__BB9_2567:
	ld.shared.u64 	%rd12023, [m_Local_$_0];
	mul.wide.s32 	%rd6117, %r1604, 16;
	add.s64 	%rd6118, %rd12023, %rd6117;
	ld.u32 	%r13554, [%rd6118+32];
	ld.u32 	%r13555, [%rd6118+40];
$L__BB9_2568:
	add.s64 	%rd6119, %rd12023, %rd677;
	st.u32 	[%rd6119+32], %r13554;
	ld.shared.u64 	%rd6120, [m_Local_$_0];
	add.s64 	%rd6121, %rd6120, %rd677;
	st.u32 	[%rd6121+40], %r13555;
	ld.u32 	%r14048, [%rd1685];
$L__BB9_2569:
	setp.ne.s32 	%p3146, %r14048, 0;
	@%p3146 bra 	$L__BB9_3078;
	setp.ne.s32 	%p3147, %r1421, -2147483648;
	@%p3147 bra 	$L__BB9_2706;
	ld.shared.u64 	%rd6392, [m_Local_$_1];
	atom.add.u64 	%rd6393, [%rd1], 80;
	add.s64 	%rd6394, %rd6393, 88;
	setp.lt.u64 	%p3306, %rd6394, %rd6392;
	shr.u64 	%rd6395, %rd6393, 4;
	cvt.u32.u64 	%r8117, %rd6395;
	selp.b32 	%r1659, %r8117, -1, %p3306;
	setp.ne.s32 	%p3307, %r1659, -1;
	@%p3307 bra 	$L__BB9_2576;
	mov.b32 	%r8154, 21352;
	st.u32 	[%rd1685], %r8154;
$L__BB9_2573:
	mov.u64 	%rd6441, $str$23;
	add.s64 	%rd12025, %rd6441, 1;
	mul.wide.s32 	%rd690, %r1659, 16;
	mov.b32 	%r13563, -10;
	mov.u64 	%rd12026, %rd690;
$L__BB9_2574:
	setp.ne.s32 	%p3329, %r1659, -1;
	add.s32 	%r1675, %r13563, 11;
	add.s32 	%r1676, %r13563, 10;
	@%p3329 bra 	$L__BB9_2602;
	mov.b32 	%r8172, 21352;
	st.u32 	[%rd1685], %r8172;
	bra.uni 	$L__BB9_2614;
$L__BB9_2576:
	ld.shared.u64 	%rd6396, [m_Local_$_0];
	mul.wide.s32 	%rd681, %r1659, 16;
	add.s64 	%rd6397, %rd6396, %rd681;
	mov.b16 	%rs850, 0;
	st.u8 	[%rd6397], %rs850;
	st.u8 	[%rd6397+1], %rs850;
	mov.b32 	%r8119, 4335;
	st.u32 	[%rd6397+4], %r8119;
	mov.b16 	%rs851, 1;
	st.u8 	[%rd6397+3], %rs851;
	mov.b32 	%r8120, 80;
	st.u32 	[%rd6397+8], %r8120;
	mov.b32 	%r8121, 11;
	st.u32 	[%rd6397+12], %r8121;
	mov.b32 	%r13558, -10;
	mov.u64 	%rd12024, %rd681;
$L__BB9_2577:
	add.s32 	%r1661, %r13558, 11;
	add.s32 	%r1662, %r13558, 10;
	ld.shared.u64 	%rd683, [m_Local_$_0];
	add.s64 	%rd6398, %rd683, %rd681;
	ld.u32 	%r1663, [%rd6398+12];
	setp.lt.s32 	%p3308, %r1662, %r1663;
	@%p3308 bra 	$L__BB9_2588;
	ld.shared.u64 	%rd6399, [m_Local_$_1];
	atom.add.u64 	%rd6400, [%rd1], 48;
	add.s64 	%rd6401, %rd6400, 56;
	setp.lt.u64 	%p3309, %rd6401, %rd6399;
	shr.u64 	%rd684, %rd6400, 4;
	cvt.u32.u64 	%r13559, %rd684;
	setp.ne.s32 	%p3310, %r13559, -1;
	and.pred  	%p3311, %p3309, %p3310;
	@%p3311 bra 	$L__BB9_2580;
	mov.b32 	%r8128, 21106;
	st.u32 	[%rd1685], %r8128;
	mov.b32 	%r13559, -1;
	mov.pred 	%p6422, 0;
	bra.uni 	$L__BB9_2581;
$L__BB9_2580:
	ld.shared.u64 	%rd6402, [m_Local_$_0];
	shl.b64 	%rd6403, %rd684, 32;
	shr.s64 	%rd6404, %rd6403, 28;
	add.s64 	%rd6405, %rd6402, %rd6404;
	mov.b16 	%rs852, 0;
	st.u8 	[%rd6405], %rs852;
	st.u8 	[%rd6405+1], %rs852;
	mov.b32 	%r8122, 3608;
	st.u32 	[%rd6405+4], %r8122;
	mov.b16 	%rs853, 1;
	st.u8 	[%rd6405+3], %rs853;
	mov.b32 	%r8123, 48;
	st.u32 	[%rd6405+8], %r8123;
	mov.b32 	%r8124, -1;
	st.u32 	[%rd6405+16], %r8124;
	ld.shared.u64 	%rd6406, [m_Local_$_0];
	add.s64 	%rd6407, %rd6406, %rd6404;
	mov.b32 	%r8125, 0;
	st.u32 	[%rd6407+32], %r8125;
	ld.shared.u64 	%rd6408, [m_Local_$_0];
	add.s64 	%rd6409, %rd6408, %rd6404;
	st.u32 	[%rd6409+36], %r8125;
	ld.shared.u64 	%rd6410, [m_Local_$_0];
	add.s64 	%rd6411, %rd6410, %rd6404;
	st.u32 	[%rd6411+40], %r8125;
	ld.u32 	%r8126, [%rd1685];
	setp.eq.s32 	%p6422, %r8126, 0;
$L__BB9_2581:
	mov.b32 	%r13560, 0;
	not.pred 	%p3313, %p6422;
	@%p3313 bra 	$L__BB9_2587;
	setp.ne.s32 	%p3314, %r13559, -1;
	@%p3314 bra 	$L__BB9_2584;
	mov.b32 	%r8136, 21352;
	st.u32 	[%rd1685], %r8136;
	bra.uni 	$L__BB9_2587;
$L__BB9_2584:
	ld.shared.u64 	%rd6412, [m_Local_$_0];
	mul.wide.s32 	%rd685, %r13559, 16;
	add.s64 	%rd6413, %rd6412, %rd685;
	st.u32 	[%rd6413+40], %r1663;
	ld.u32 	%r8131, [%rd1685];
	setp.ne.s32 	%p3315, %r8131, 0;
	@%p3315 bra 	$L__BB9_2587;
	ld.shared.u64 	%rd6414, [m_Local_$_0];
	add.s64 	%rd6415, %rd6414, %rd685;
	st.u32 	[%rd6415+36], %r1662;
	ld.u32 	%r8133, [%rd1685];
	setp.ne.s32 	%p3316, %r8133, 0;
	@%p3316 bra 	$L__BB9_2587;
	ld.shared.u64 	%rd6416, [m_Local_$_0];
	add.s64 	%rd6417, %rd6416, %rd685;
	st.u32 	[%rd6417+32], %r1659;
	ld.u32 	%r8134, [%rd1685];
	setp.eq.s32 	%p3317, %r8134, 0;
	selp.b32 	%r13560, %r13559, 0, %p3317;
$L__BB9_2587:
	st.u32 	[%rd1685], %r13560;
	bra.uni 	$L__BB9_2589;
$L__BB9_2588:
	add.s64 	%rd6418, %rd683, %rd12024;
	mov.b32 	%r8137, 0;
	st.u32 	[%rd6418+32], %r8137;
	mov.b16 	%rs854, 0;
	st.u8 	[%rd6418+32], %rs854;
$L__BB9_2589:
	setp.eq.s32 	%p3318, %r1661, 11;
	@%p3318 bra 	$L__BB9_2573;
	ld.shared.u64 	%rd686, [m_Local_$_0];
	add.s64 	%rd6419, %rd686, %rd681;
	ld.u32 	%r1668, [%rd6419+12];
	setp.lt.s32 	%p3319, %r1661, %r1668;
	@%p3319 bra 	$L__BB9_2600;
	ld.shared.u64 	%rd6420, [m_Local_$_1];
	atom.add.u64 	%rd6421, [%rd1], 48;
	add.s64 	%rd6422, %rd6421, 56;
	setp.ge.u64 	%p3320, %rd6422, %rd6420;
	shr.u64 	%rd687, %rd6421, 4;
	cvt.u32.u64 	%r13561, %rd687;
	setp.eq.s32 	%p3321, %r13561, -1;
	or.pred  	%p3322, %p3320, %p3321;
	@%p3322 bra 	$L__BB9_2593;
	ld.shared.u64 	%rd6423, [m_Local_$_0];
	shl.b64 	%rd6424, %rd687, 32;
	shr.s64 	%rd6425, %rd6424, 28;
	add.s64 	%rd6426, %rd6423, %rd6425;
	mov.b16 	%rs855, 0;
	st.u8 	[%rd6426], %rs855;
	st.u8 	[%rd6426+1], %rs855;
	mov.b32 	%r8138, 3608;
	st.u32 	[%rd6426+4], %r8138;
	mov.b16 	%rs856, 1;
	st.u8 	[%rd6426+3], %rs856;
	mov.b32 	%r8139, 48;
	st.u32 	[%rd6426+8], %r8139;
	mov.b32 	%r8140, -1;
	st.u32 	[%rd6426+16], %r8140;
	ld.shared.u64 	%rd6427, [m_Local_$_0];
	add.s64 	%rd6428, %rd6427, %rd6425;
	mov.b32 	%r8141, 0;
	st.u32 	[%rd6428+32], %r8141;
	ld.shared.u64 	%rd6429, [m_Local_$_0];
	add.s64 	%rd6430, %rd6429, %rd6425;
	st.u32 	[%rd6430+36], %r8141;
	ld.shared.u64 	%rd6431, [m_Local_$_0];
	add.s64 	%rd6432, %rd6431, %rd6425;
	st.u32 	[%rd6432+40], %r8141;
	ld.u32 	%r8142, [%rd1685];
	setp.eq.s32 	%p6423, %r8142, 0;
	bra.uni 	$L__BB9_2594;
$L__BB9_2593:
	mov.b32 	%r8144, 21106;
	st.u32 	[%rd1685], %r8144;
	mov.b32 	%r13561, -1;
	mov.pred 	%p6423, 0;
$L__BB9_2594:
	mov.b32 	%r13562, 0;
	not.pred 	%p3324, %p6423;
	@%p3324 bra 	$L__BB9_2599;
	setp.eq.s32 	%p3325, %r13561, -1;
	@%p3325 bra 	$L__BB9_6409;
	ld.shared.u64 	%rd6433, [m_Local_$_0];
	mul.wide.s32 	%rd688, %r13561, 16;
	add.s64 	%rd6434, %rd6433, %rd688;
	st.u32 	[%rd6434+40], %r1668;
	ld.u32 	%r8147, [%rd1685];
	setp.eq.s32 	%p3326, %r8147, 0;
	@%p3326 bra 	$L__BB9_2597;
	bra.uni 	$L__BB9_2599;
$L__BB9_2597:
	ld.shared.u64 	%rd6435, [m_Local_$_0];
	add.s64 	%rd6436, %rd6435, %rd688;
	st.u32 	[%rd6436+36], %r1661;
	ld.u32 	%r8149, [%rd1685];
	setp.ne.s32 	%p3327, %r8149, 0;
	@%p3327 bra 	$L__BB9_2599;
	ld.shared.u64 	%rd6437, [m_Local_$_0];
	add.s64 	%rd6438, %rd6437, %rd688;
	st.u32 	[%rd6438+32], %r1659;
	ld.u32 	%r8150, [%rd1685];
	setp.eq.s32 	%p3328, %r8150, 0;
	selp.b32 	%r13562, %r13561, 0, %p3328;
$L__BB9_2599:
	st.u32 	[%rd1685], %r13562;
	bra.uni 	$L__BB9_2601;
$L__BB9_2600:
	add.s64 	%rd6439, %rd686, %rd12024;
	mov.b32 	%r8153, 0;
	st.u32 	[%rd6439+36], %r8153;
	mov.b16 	%rs857, 0;
	st.u8 	[%rd6439+36], %rs857;
$L__BB9_2601:
	add.s64 	%rd12024, %rd12024, 8;
	add.s32 	%r13558, %r13558, 2;
	bra.uni 	$L__BB9_2577;
$L__BB9_2602:
	ld.shared.u64 	%rd693, [m_Local_$_0];
	add.s64 	%rd6442, %rd693, %rd690;
	ld.u32 	%r1677, [%rd6442+12];
	setp.lt.s32 	%p3330, %r1676, %r1677;
	@%p3330 bra 	$L__BB9_2613;
	ld.shared.u64 	%rd6443, [m_Local_$_1];
	atom.add.u64 	%rd6444, [%rd1], 48;
	add.s64 	%rd6445, %rd6444, 56;
	setp.lt.u64 	%p3331, %rd6445, %rd6443;
	shr.u64 	%rd694, %rd6444, 4;
	cvt.u32.u64 	%r13564, %rd694;
	setp.ne.s32 	%p3332, %r13564, -1;
	and.pred  	%p3333, %p3331, %p3332;
	@%p3333 bra 	$L__BB9_2605;
	mov.b32 	%r8162, 21106;
	st.u32 	[%rd1685], %r8162;
	mov.b32 	%r13564, -1;
	mov.pred 	%p6424, 0;
	bra.uni 	$L__BB9_2606;
$L__BB9_2605:
	ld.shared.u64 	%rd6446, [m_Local_$_0];
	shl.b64 	%rd6447, %rd694, 32;
	shr.s64 	%rd6448, %rd6447, 28;
	add.s64 	%rd6449, %rd6446, %rd6448;
	mov.b16 	%rs858, 0;
	st.u8 	[%rd6449], %rs858;
	st.u8 	[%rd6449+1], %rs858;
	mov.b32 	%r8156, 3608;
	st.u32 	[%rd6449+4], %r8156;
	mov.b16 	%rs859, 1;
	st.u8 	[%rd6449+3], %rs859;
	mov.b32 	%r8157, 48;
	st.u32 	[%rd6449+8], %r8157;
	mov.b32 	%r8158, -1;
	st.u32 	[%rd6449+16], %r8158;
	ld.shared.u64 	%rd6450, [m_Local_$_0];
	add.s64 	%rd6451, %rd6450, %rd6448;
	mov.b32 	%r8159, 0;
	st.u32 	[%rd6451+32], %r8159;
	ld.shared.u64 	%rd6452, [m_Local_$_0];
	add.s64 	%rd6453, %rd6452, %rd6448;
	st.u32 	[%rd6453+36], %r8159;
	ld.shared.u64 	%rd6454, [m_Local_$_0];
	add.s64 	%rd6455, %rd6454, %rd6448;
	st.u32 	[%rd6455+40], %r8159;
	ld.u32 	%r8160, [%rd1685];
	setp.eq.s32 	%p6424, %r8160, 0;
$L__BB9_2606:
	mov.b32 	%r13565, 0;
	not.pred 	%p3335, %p6424;
	@%p3335 bra 	$L__BB9_2612;
	setp.ne.s32 	%p3336, %r13564, -1;
	@%p3336 bra 	$L__BB9_2609;
	mov.b32 	%r8170, 21352;
	st.u32 	[%rd1685], %r8170;
	bra.uni 	$L__BB9_2612;
$L__BB9_2609:
	ld.shared.u64 	%rd6456, [m_Local_$_0];
	mul.wide.s32 	%rd695, %r13564, 16;
	add.s64 	%rd6457, %rd6456, %rd695;
	st.u32 	[%rd6457+40], %r1677;
	ld.u32 	%r8165, [%rd1685];
	setp.ne.s32 	%p3337, %r8165, 0;
	@%p3337 bra 	$L__BB9_2612;
	ld.shared.u64 	%rd6458, [m_Local_$_0];
	add.s64 	%rd6459, %rd6458, %rd695;
	st.u32 	[%rd6459+36], %r1676;
	ld.u32 	%r8167, [%rd1685];
	setp.ne.s32 	%p3338, %r8167, 0;
	@%p3338 bra 	$L__BB9_2612;
	ld.shared.u64 	%rd6460, [m_Local_$_0];
	add.s64 	%rd6461, %rd6460, %rd695;
	st.u32 	[%rd6461+32], %r1659;
	ld.u32 	%r8168, [%rd1685];
	setp.eq.s32 	%p3339, %r8168, 0;
	selp.b32 	%r13565, %r13564, 0, %p3339;
$L__BB9_2612:
	st.u32 	[%rd1685], %r13565;
	bra.uni 	$L__BB9_2614;
$L__BB9_2613:
	ld.global.nc.u8 	%rs860, [%rd12025+-1];
	cvt.u16.u8 	%rs861, %rs860;
	add.s64 	%rd6462, %rd693, %rd12026;
	mov.b32 	%r8171, 0;
	st.u32 	[%rd6462+32], %r8171;
	st.u8 	[%rd6462+32], %rs861;
$L__BB9_2614:
	setp.eq.s32 	%p3340, %r1675, 11;
	@%p3340 bra 	$L__BB9_2629;
	setp.eq.s32 	%p3341, %r1659, -1;
	@%p3341 bra 	$L__BB9_2627;
	ld.shared.u64 	%rd696, [m_Local_$_0];
	add.s64 	%rd6463, %rd696, %rd690;
	ld.u32 	%r1682, [%rd6463+12];
	setp.lt.s32 	%p3342, %r1675, %r1682;
	@%p3342 bra 	$L__BB9_2626;
	ld.shared.u64 	%rd6464, [m_Local_$_1];
	atom.add.u64 	%rd6465, [%rd1], 48;
	add.s64 	%rd6466, %rd6465, 56;
	setp.ge.u64 	%p3343, %rd6466, %rd6464;
	shr.u64 	%rd697, %rd6465, 4;
	cvt.u32.u64 	%r13566, %rd697;
	setp.eq.s32 	%p3344, %r13566, -1;
	or.pred  	%p3345, %p3343, %p3344;
	@%p3345 bra 	$L__BB9_2619;
	ld.shared.u64 	%rd6467, [m_Local_$_0];
	shl.b64 	%rd6468, %rd697, 32;
	shr.s64 	%rd6469, %rd6468, 28;
	add.s64 	%rd6470, %rd6467, %rd6469;
	mov.b16 	%rs862, 0;
	st.u8 	[%rd6470], %rs862;
	st.u8 	[%rd6470+1], %rs862;
	mov.b32 	%r8173, 3608;
	st.u32 	[%rd6470+4], %r8173;
	mov.b16 	%rs863, 1;
	st.u8 	[%rd6470+3], %rs863;
	mov.b32 	%r8174, 48;
	st.u32 	[%rd6470+8], %r8174;
	mov.b32 	%r8175, -1;
	st.u32 	[%rd6470+16], %r8175;
	ld.shared.u64 	%rd6471, [m_Local_$_0];
	add.s64 	%rd6472, %rd6471, %rd6469;
	mov.b32 	%r8176, 0;
	st.u32 	[%rd6472+32], %r8176;
	ld.shared.u64 	%rd6473, [m_Local_$_0];
	add.s64 	%rd6474, %rd6473, %rd6469;
	st.u32 	[%rd6474+36], %r8176;
	ld.shared.u64 	%rd6475, [m_Local_$_0];
	add.s64 	%rd6476, %rd6475, %rd6469;
	st.u32 	[%rd6476+40], %r8176;
	ld.u32 	%r8177, [%rd1685];
	setp.eq.s32 	%p6425, %r8177, 0;
	bra.uni 	$L__BB9_2620;
$L__BB9_2619:
	mov.b32 	%r8179, 21106;
	st.u32 	[%rd1685], %r8179;
	mov.b32 	%r13566, -1;
	mov.pred 	%p6425, 0;
$L__BB9_2620:
	mov.b32 	%r13567, 0;
	not.pred 	%p3347, %p6425;
	@%p3347 bra 	$L__BB9_2625;
	setp.eq.s32 	%p3348, %r13566, -1;
	@%p3348 bra 	$L__BB9_6410;
	ld.shared.u64 	%rd6477, [m_Local_$_0];
	mul.wide.s32 	%rd698, %r13566, 16;
	add.s64 	%rd6478, %rd6477, %rd698;
	st.u32 	[%rd6478+40], %r1682;
	ld.u32 	%r8182, [%rd1685];
	setp.eq.s32 	%p3349, %r8182, 0;
	@%p3349 bra 	$L__BB9_2623;
	bra.uni 	$L__BB9_2625;
$L__BB9_2623:
	ld.shared.u64 	%rd6479, [m_Local_$_0];
	add.s64 	%rd6480, %rd6479, %rd698;
	st.u32 	[%rd6480+36], %r1675;
	ld.u32 	%r8184, [%rd1685];
	setp.ne.s32 	%p3350, %r8184, 0;
	@%p3350 bra 	$L__BB9_2625;
	ld.shared.u64 	%rd6481, [m_Local_$_0];
	add.s64 	%rd6482, %rd6481, %rd698;
	st.u32 	[%rd6482+32], %r1659;
	ld.u32 	%r8185, [%rd1685];
	setp.eq.s32 	%p3351, %r8185, 0;
	selp.b32 	%r13567, %r13566, 0, %p3351;
$L__BB9_2625:
	st.u32 	[%rd1685], %r13567;
	bra.uni 	$L__BB9_2628;
$L__BB9_2626:
	ld.global.nc.u8 	%rs864, [%rd12025];
	cvt.u16.u8 	%rs865, %rs864;
	add.s64 	%rd6483, %rd696, %rd12026;
	mov.b32 	%r8188, 0;
	st.u32 	[%rd6483+36], %r8188;
	st.u8 	[%rd6483+36], %rs865;
	bra.uni 	$L__BB9_2628;
$L__BB9_2627:
	mov.b32 	%r8189, 21352;
	st.u32 	[%rd1685], %r8189;
$L__BB9_2628:
	add.s64 	%rd12026, %rd12026, 8;
	add.s32 	%r13563, %r13563, 2;
	add.s64 	%rd12025, %rd12025, 2;
	bra.uni 	$L__BB9_2574;
$L__BB9_2629:
	ld.shared.u64 	%rd6484, [m_Local_$_1];
	atom.add.u64 	%rd6485, [%rd1], 48;
	add.s64 	%rd6486, %rd6485, 56;
	setp.lt.u64 	%p3352, %rd6486, %rd6484;
	shr.u64 	%rd6487, %rd6485, 4;
	cvt.u32.u64 	%r8190, %rd6487;
	selp.b32 	%r13628, %r8190, -1, %p3352;
	setp.ne.s32 	%p3353, %r13628, -1;
	@%p3353 bra 	$L__BB9_2631;
	mov.b32 	%r8303, 21352;
	st.u32 	[%rd1685], %r8303;
	mov.b32 	%r13628, -1;
	bra.uni 	$L__BB9_2880;
$L__BB9_2631:
	ld.shared.u64 	%rd6488, [m_Local_$_0];
	mul.wide.s32 	%rd6489, %r13628, 16;
	add.s64 	%rd6490, %rd6488, %rd6489;
	mov.b16 	%rs866, 1;
	st.u8 	[%rd6490], %rs866;
	mov.b16 	%rs867, 0;
	st.u8 	[%rd6490+1], %rs867;
	mov.b32 	%r8191, 2905;
	st.u32 	[%rd6490+4], %r8191;
	st.u8 	[%rd6490+3], %rs866;
	mov.b32 	%r8192, 48;
	st.u32 	[%rd6490+8], %r8192;
	mov.b32 	%r8193, -1;
	st.u32 	[%rd6490+16], %r8193;
	ld.shared.u64 	%rd6491, [m_Local_$_0];
	add.s64 	%rd6492, %rd6491, %rd690;
	ld.u32 	%r1689, [%rd6492+12];
	shl.b32 	%r8194, %r1689, 2;
	add.s32 	%r8195, %r8194, 32;
	shr.s32 	%r8196, %r8195, 31;
	shr.u32 	%r8197, %r8196, 29;
	add.s32 	%r8198, %r8195, %r8197;
	and.b32  	%r8199, %r8198, -8;
	sub.s32 	%r8200, %r8195, %r8199;
	setp.eq.s32 	%p3354, %r8200, 0;
	sub.s32 	%r8201, %r8194, %r8200;
	add.s32 	%r8202, %r8201, 40;
	selp.b32 	%r1690, %r8195, %r8202, %p3354;
	ld.shared.u64 	%rd701, [m_Local_$_1];
	and.b32  	%r8203, %r1690, 12;
	setp.eq.s32 	%p3355, %r8203, 0;
	mov.u32 	%r13568, %r1690;
	@%p3355 bra 	$L__BB9_2633;
	shr.s32 	%r8204, %r1690, 31;
	shr.u32 	%r8205, %r8204, 28;
	add.s32 	%r8206, %r1690, %r8205;
	and.b32  	%r8207, %r8206, -16;
	add.s32 	%r13568, %r8207, 16;
$L__BB9_2633:
	cvt.s64.s32 	%rd6493, %r13568;
	atom.add.u64 	%rd6494, [%rd1], %rd6493;
	cvt.s64.s32 	%rd6495, %r1690;
	add.s64 	%rd6496, %rd6495, %rd6494;
	add.s64 	%rd6497, %rd6496, 8;
	setp.lt.u64 	%p3356, %rd6497, %rd701;
	shr.u64 	%rd6498, %rd6494, 4;
	cvt.u32.u64 	%r8208, %rd6498;
	selp.b32 	%r1693, %r8208, -1, %p3356;
	setp.ne.s32 	%p3357, %r1693, -1;
	@%p3357 bra 	$L__BB9_2635;
	mov.b32 	%r8266, 21352;
	st.u32 	[%rd1685], %r8266;
	bra.uni 	$L__BB9_2674;
$L__BB9_2635:
	ld.shared.u64 	%rd6499, [m_Local_$_0];
	mul.wide.s32 	%rd702, %r1693, 16;
	add.s64 	%rd6500, %rd6499, %rd702;
	mov.b16 	%rs868, 0;
	st.u8 	[%rd6500], %rs868;
	st.u8 	[%rd6500+1], %rs868;
	mov.b32 	%r8209, 4335;
	st.u32 	[%rd6500+4], %r8209;
	mov.b16 	%rs869, 1;
	st.u8 	[%rd6500+3], %rs869;
	st.u32 	[%rd6500+8], %r1690;
	st.u32 	[%rd6500+12], %r1689;
	setp.lt.s32 	%p3358, %r1689, 1;
	@%p3358 bra 	$L__BB9_2674;
	setp.eq.s32 	%p3359, %r1689, 1;
	mov.b32 	%r1712, 0;
	@%p3359 bra 	$L__BB9_2662;
	and.b32  	%r1712, %r1689, 2147483646;
	neg.s32 	%r13570, %r1712;
	mov.b32 	%r13569, 0;
	mov.u32 	%r13571, %r13569;
$L__BB9_2638:
	ld.shared.u64 	%rd6501, [m_Local_$_0];
	add.s64 	%rd703, %rd6501, %rd702;
	ld.u32 	%r1698, [%rd703+12];
	setp.lt.s32 	%p3360, %r13571, %r1698;
	@%p3360 bra 	$L__BB9_2649;
	ld.shared.u64 	%rd6502, [m_Local_$_1];
	atom.add.u64 	%rd6503, [%rd1], 48;
	add.s64 	%rd6504, %rd6503, 56;
	setp.lt.u64 	%p3361, %rd6504, %rd6502;
	shr.u64 	%rd704, %rd6503, 4;
	cvt.u32.u64 	%r13572, %rd704;
	setp.ne.s32 	%p3362, %r13572, -1;
	and.pred  	%p3363, %p3361, %p3362;
	@%p3363 bra 	$L__BB9_2641;
	mov.b32 	%r8219, 21106;
	st.u32 	[%rd1685], %r8219;
	mov.b32 	%r13572, -1;
	mov.pred 	%p6426, 0;
	bra.uni 	$L__BB9_2642;
$L__BB9_2641:
	ld.shared.u64 	%rd6505, [m_Local_$_0];
	shl.b64 	%rd6506, %rd704, 32;
	shr.s64 	%rd6507, %rd6506, 28;
	add.s64 	%rd6508, %rd6505, %rd6507;
	mov.b16 	%rs870, 0;
	st.u8 	[%rd6508], %rs870;
	st.u8 	[%rd6508+1], %rs870;
	mov.b32 	%r8213, 3608;
	st.u32 	[%rd6508+4], %r8213;
	mov.b16 	%rs871, 1;
	st.u8 	[%rd6508+3], %rs871;
	mov.b32 	%r8214, 48;
	st.u32 	[%rd6508+8], %r8214;
	mov.b32 	%r8215, -1;
	st.u32 	[%rd6508+16], %r8215;
	ld.shared.u64 	%rd6509, [m_Local_$_0];
	add.s64 	%rd6510, %rd6509, %rd6507;
	mov.b32 	%r8216, 0;
	st.u32 	[%rd6510+32], %r8216;
	ld.shared.u64 	%rd6511, [m_Local_$_0];
	add.s64 	%rd6512, %rd6511, %rd6507;
	st.u32 	[%rd6512+36], %r8216;
	ld.shared.u64 	%rd6513, [m_Local_$_0];
	add.s64 	%rd6514, %rd6513, %rd6507;
	st.u32 	[%rd6514+40], %r8216;
	ld.u32 	%r8217, [%rd1685];
	setp.eq.s32 	%p6426, %r8217, 0;
$L__BB9_2642:
	mov.b32 	%r13573, 0;
	not.pred 	%p3365, %p6426;
	@%p3365 bra 	$L__BB9_2648;
	setp.ne.s32 	%p3366, %r13572, -1;
	@%p3366 bra 	$L__BB9_2645;
	mov.b32 	%r8227, 21352;
	st.u32 	[%rd1685], %r8227;
	bra.uni 	$L__BB9_2648;
$L__BB9_2645:
	ld.shared.u64 	%rd6515, [m_Local_$_0];
	mul.wide.s32 	%rd705, %r13572, 16;
	add.s64 	%rd6516, %rd6515, %rd705;
	st.u32 	[%rd6516+40], %r1698;
	ld.u32 	%r8222, [%rd1685];
	setp.ne.s32 	%p3367, %r8222, 0;
	@%p3367 bra 	$L__BB9_2648;
	ld.shared.u64 	%rd6517, [m_Local_$_0];
	add.s64 	%rd6518, %rd6517, %rd705;
	st.u32 	[%rd6518+36], %r13571;
	ld.u32 	%r8224, [%rd1685];
	setp.ne.s32 	%p3368, %r8224, 0;
	@%p3368 bra 	$L__BB9_2648;
	ld.shared.u64 	%rd6519, [m_Local_$_0];
	add.s64 	%rd6520, %rd6519, %rd705;
	st.u32 	[%rd6520+32], %r1693;
	ld.u32 	%r8225, [%rd1685];
	setp.eq.s32 	%p3369, %r8225, 0;
	selp.b32 	%r13573, %r13572, 0, %p3369;
$L__BB9_2648:
	st.u32 	[%rd1685], %r13573;
	bra.uni 	$L__BB9_2650;
$L__BB9_2649:
	cvt.u64.u32 	%rd6521, %r13569;
	add.s64 	%rd6522, %rd703, %rd6521;
	mov.b32 	%r8228, 0;
	st.u32 	[%rd6522+32], %r8228;
$L__BB9_2650:
	ld.shared.u64 	%rd6523, [m_Local_$_0];
	add.s64 	%rd706, %rd6523, %rd702;
	ld.u32 	%r1703, [%rd706+12];
	add.s32 	%r8229, %r13571, 1;
	setp.lt.s32 	%p3370, %r8229, %r1703;
	@%p3370 bra 	$L__BB9_2660;
	ld.shared.u64 	%rd6524, [m_Local_$_1];
	atom.add.u64 	%rd6525, [%rd1], 48;
	add.s64 	%rd6526, %rd6525, 56;
	setp.ge.u64 	%p3371, %rd6526, %rd6524;
	shr.u64 	%rd707, %rd6525, 4;
	cvt.u32.u64 	%r13574, %rd707;
	setp.eq.s32 	%p3372, %r13574, -1;
	or.pred  	%p3373, %p3371, %p3372;
	@%p3373 bra 	$L__BB9_2653;
	ld.shared.u64 	%rd6527, [m_Local_$_0];
	shl.b64 	%rd6528, %rd707, 32;
	shr.s64 	%rd6529, %rd6528, 28;
	add.s64 	%rd6530, %rd6527, %rd6529;
	mov.b16 	%rs872, 0;
	st.u8 	[%rd6530], %rs872;
	st.u8 	[%rd6530+1], %rs872;
	mov.b32 	%r8230, 3608;
	st.u32 	[%rd6530+4], %r8230;
	mov.b16 	%rs873, 1;
	st.u8 	[%rd6530+3], %rs873;
	mov.b32 	%r8231, 48;
	st.u32 	[%rd6530+8], %r8231;
	mov.b32 	%r8232, -1;
	st.u32 	[%rd6530+16], %r8232;
	ld.shared.u64 	%rd6531, [m_Local_$_0];
	add.s64 	%rd6532, %rd6531, %rd6529;
	mov.b32 	%r8233, 0;
	st.u32 	[%rd6532+32], %r8233;
	ld.shared.u64 	%rd6533, [m_Local_$_0];
	add.s64 	%rd6534, %rd6533, %rd6529;
	st.u32 	[%rd6534+36], %r8233;
	ld.shared.u64 	%rd6535, [m_Local_$_0];
	add.s64 	%rd6536, %rd6535, %rd6529;
	st.u32 	[%rd6536+40], %r8233;
	ld.u32 	%r8234, [%rd1685];
	setp.eq.s32 	%p6427, %r8234, 0;
	bra.uni 	$L__BB9_2654;
$L__BB9_2653:
	mov.b32 	%r8236, 21106;
	st.u32 	[%rd1685], %r8236;
	mov.b32 	%r13574, -1;
	mov.pred 	%p6427, 0;
$L__BB9_2654:
	mov.b32 	%r13575, 0;
	not.pred 	%p3375, %p6427;
	@%p3375 bra 	$L__BB9_2659;
	setp.eq.s32 	%p3376, %r13574, -1;
	@%p3376 bra 	$L__BB9_6411;
	ld.shared.u64 	%rd6537, [m_Local_$_0];
	mul.wide.s32 	%rd708, %r13574, 16;
	add.s64 	%rd6538, %rd6537, %rd708;
	st.u32 	[%rd6538+40], %r1703;
	ld.u32 	%r8239, [%rd1685];
	setp.eq.s32 	%p3377, %r8239, 0;
	@%p3377 bra 	$L__BB9_2657;
	bra.uni 	$L__BB9_2659;
$L__BB9_2657:
	ld.shared.u64 	%rd6539, [m_Local_$_0];
	add.s64 	%rd6540, %rd6539, %rd708;
	st.u32 	[%rd6540+36], %r8229;
	ld.u32 	%r8242, [%rd1685];
	setp.ne.s32 	%p3378, %r8242, 0;
	@%p3378 bra 	$L__BB9_2659;
	ld.shared.u64 	%rd6541, [m_Local_$_0];
	add.s64 	%rd6542, %rd6541, %rd708;
	st.u32 	[%rd6542+32], %r1693;
	ld.u32 	%r8243, [%rd1685];
	setp.eq.s32 	%p3379, %r8243, 0;
	selp.b32 	%r13575, %r13574, 0, %p3379;
$L__BB9_2659:
	st.u32 	[%rd1685], %r13575;
	bra.uni 	$L__BB9_2661;
$L__BB9_2660:
	add.s32 	%r8246, %r13569, 4;
	cvt.u64.u32 	%rd6543, %r8246;
	add.s64 	%rd6544, %rd706, %rd6543;
	mov.b32 	%r8247, 0;
	st.u32 	[%rd6544+32], %r8247;
$L__BB9_2661:
	add.s32 	%r13571, %r13571, 2;
	add.s32 	%r13570, %r13570, 2;
	add.s32 	%r13569, %r13569, 8;
	setp.ne.s32 	%p3380, %r13570, 0;
	@%p3380 bra 	$L__BB9_2638;
$L__BB9_2662:
	and.b32  	%r8248, %r1689, 1;
	setp.eq.b32 	%p3381, %r8248, 1;
	not.pred 	%p3382, %p3381;
	@%p3382 bra 	$L__BB9_2674;
	ld.shared.u64 	%rd6545, [m_Local_$_0];
	add.s64 	%rd709, %rd6545, %rd702;
	ld.u32 	%r1713, [%rd709+12];
	setp.lt.s32 	%p3383, %r1712, %r1713;
	@%p3383 bra 	$L__BB9_2673;
	ld.shared.u64 	%rd6546, [m_Local_$_1];
	atom.add.u64 	%rd6547, [%rd1], 48;
	add.s64 	%rd6548, %rd6547, 56;
	setp.ge.u64 	%p3384, %rd6548, %rd6546;
	shr.u64 	%rd710, %rd6547, 4;
	cvt.u32.u64 	%r13577, %rd710;
	setp.eq.s32 	%p3385, %r13577, -1;
	or.pred  	%p3386, %p3384, %p3385;
	@%p3386 bra 	$L__BB9_2666;
	ld.shared.u64 	%rd6549, [m_Local_$_0];
	shl.b64 	%rd6550, %rd710, 32;
	shr.s64 	%rd6551, %rd6550, 28;
	add.s64 	%rd6552, %rd6549, %rd6551;
	mov.b16 	%rs874, 0;
	st.u8 	[%rd6552], %rs874;
	st.u8 	[%rd6552+1], %rs874;
	mov.b32 	%r8249, 3608;
	st.u32 	[%rd6552+4], %r8249;
	mov.b16 	%rs875, 1;
	st.u8 	[%rd6552+3], %rs875;
	mov.b32 	%r8250, 48;
	st.u32 	[%rd6552+8], %r8250;
	mov.b32 	%r8251, -1;
	st.u32 	[%rd6552+16], %r8251;
	ld.shared.u64 	%rd6553, [m_Local_$_0];
	add.s64 	%rd6554, %rd6553, %rd6551;
	mov.b32 	%r8252, 0;
	st.u32 	[%rd6554+32], %r8252;
	ld.shared.u64 	%rd6555, [m_Local_$_0];
	add.s64 	%rd6556, %rd6555, %rd6551;
	st.u32 	[%rd6556+36], %r8252;
	ld.shared.u64 	%rd6557, [m_Local_$_0];
	add.s64 	%rd6558, %rd6557, %rd6551;
	st.u32 	[%rd6558+40], %r8252;
	ld.u32 	%r8253, [%rd1685];
	setp.eq.s32 	%p6428, %r8253, 0;
	bra.uni 	$L__BB9_2667;
$L__BB9_2666:
	mov.b32 	%r8255, 21106;
	st.u32 	[%rd1685], %r8255;
	mov.b32 	%r13577, -1;
	mov.pred 	%p6428, 0;
$L__BB9_2667:
	mov.b32 	%r13578, 0;
	not.pred 	%p3388, %p6428;
	@%p3388 bra 	$L__BB9_2672;
	setp.eq.s32 	%p3389, %r13577, -1;
	@%p3389 bra 	$L__BB9_6412;
	ld.shared.u64 	%rd6559, [m_Local_$_0];
	mul.wide.s32 	%rd711, %r13577, 16;
	add.s64 	%rd6560, %rd6559, %rd711;
	st.u32 	[%rd6560+40], %r1713;
	ld.u32 	%r8258, [%rd1685];
	setp.eq.s32 	%p3390, %r8258, 0;
	@%p3390 bra 	$L__BB9_2670;
	bra.uni 	$L__BB9_2672;
$L__BB9_2670:
	ld.shared.u64 	%rd6561, [m_Local_$_0];
	add.s64 	%rd6562, %rd6561, %rd711;
	st.u32 	[%rd6562+36], %r1712;
	ld.u32 	%r8260, [%rd1685];
	setp.ne.s32 	%p3391, %r8260, 0;
	@%p3391 bra 	$L__BB9_2672;
	ld.shared.u64 	%rd6563, [m_Local_$_0];
	add.s64 	%rd6564, %rd6563, %rd711;
	st.u32 	[%rd6564+32], %r1693;
	ld.u32 	%r8261, [%rd1685];
	setp.eq.s32 	%p3392, %r8261, 0;
	selp.b32 	%r13578, %r13577, 0, %p3392;
$L__BB9_2672:
	st.u32 	[%rd1685], %r13578;
	bra.uni 	$L__BB9_2674;
$L__BB9_2673:
	shl.b32 	%r8264, %r1712, 2;
	cvt.u64.u32 	%rd6565, %r8264;
	add.s64 	%rd6566, %rd709, %rd6565;
	mov.b32 	%r8265, 0;
	st.u32 	[%rd6566+32], %r8265;
$L__BB9_2674:
	setp.lt.s32 	%p3393, %r1689, 1;
	@%p3393 bra 	$L__BB9_2705;
	neg.s32 	%r13580, %r1689;
	mov.b32 	%r13579, 0;
	mul.wide.s32 	%rd6590, %r1693, 16;
	mov.u32 	%r13581, %r13579;
$L__BB9_2676:
	setp.ne.s32 	%p3394, %r1659, -1;
	@%p3394 bra 	$L__BB9_2678;
	mov.b32 	%r8283, 21352;
	st.u32 	[%rd1685], %r8283;
	mov.b16 	%rs1580, 0;
	bra.uni 	$L__BB9_2690;
$L__BB9_2678:
	ld.shared.u64 	%rd6567, [m_Local_$_0];
	add.s64 	%rd712, %rd6567, %rd690;
	ld.u32 	%r1722, [%rd712+12];
	setp.lt.s32 	%p3395, %r13581, %r1722;
	@%p3395 bra 	$L__BB9_2689;
	ld.shared.u64 	%rd6568, [m_Local_$_1];
	atom.add.u64 	%rd6569, [%rd1], 48;
	add.s64 	%rd6570, %rd6569, 56;
	setp.lt.u64 	%p3396, %rd6570, %rd6568;
	shr.u64 	%rd713, %rd6569, 4;
	cvt.u32.u64 	%r13582, %rd713;
	setp.ne.s32 	%p3397, %r13582, -1;
	and.pred  	%p3398, %p3396, %p3397;
	@%p3398 bra 	$L__BB9_2681;
	mov.b32 	%r8274, 21106;
	st.u32 	[%rd1685], %r8274;
	mov.b32 	%r13582, -1;
	mov.pred 	%p6429, 0;
	bra.uni 	$L__BB9_2682;
$L__BB9_2681:
	ld.shared.u64 	%rd6571, [m_Local_$_0];
	shl.b64 	%rd6572, %rd713, 32;
	shr.s64 	%rd6573, %rd6572, 28;
	add.s64 	%rd6574, %rd6571, %rd6573;
	mov.b16 	%rs876, 0;
	st.u8 	[%rd6574], %rs876;
	st.u8 	[%rd6574+1], %rs876;
	mov.b32 	%r8268, 3608;
	st.u32 	[%rd6574+4], %r8268;
	mov.b16 	%rs877, 1;
	st.u8 	[%rd6574+3], %rs877;
	mov.b32 	%r8269, 48;
	st.u32 	[%rd6574+8], %r8269;
	mov.b32 	%r8270, -1;
	st.u32 	[%rd6574+16], %r8270;
	ld.shared.u64 	%rd6575, [m_Local_$_0];
	add.s64 	%rd6576, %rd6575, %rd6573;
	mov.b32 	%r8271, 0;
	st.u32 	[%rd6576+32], %r8271;
	ld.shared.u64 	%rd6577, [m_Local_$_0];
	add.s64 	%rd6578, %rd6577, %rd6573;
	st.u32 	[%rd6578+36], %r8271;
	ld.shared.u64 	%rd6579, [m_Local_$_0];
	add.s64 	%rd6580, %rd6579, %rd6573;
	st.u32 	[%rd6580+40], %r8271;
	ld.u32 	%r8272, [%rd1685];
	setp.eq.s32 	%p6429, %r8272, 0;
$L__BB9_2682:
	mov.b32 	%r13583, 0;
	not.pred 	%p3400, %p6429;
	@%p3400 bra 	$L__BB9_2688;
	setp.ne.s32 	%p3401, %r13582, -1;
	@%p3401 bra 	$L__BB9_2685;
	mov.b32 	%r8282, 21352;
	st.u32 	[%rd1685], %r8282;
	bra.uni 	$L__BB9_2688;
$L__BB9_2685:
	ld.shared.u64 	%rd6581, [m_Local_$_0];
	mul.wide.s32 	%rd714, %r13582, 16;
	add.s64 	%rd6582, %rd6581, %rd714;
	st.u32 	[%rd6582+40], %r1722;
	ld.u32 	%r8277, [%rd1685];
	setp.ne.s32 	%p3402, %r8277, 0;
	@%p3402 bra 	$L__BB9_2688;
	ld.shared.u64 	%rd6583, [m_Local_$_0];
	add.s64 	%rd6584, %rd6583, %rd714;
	st.u32 	[%rd6584+36], %r13581;
	ld.u32 	%r8279, [%rd1685];
	setp.ne.s32 	%p3403, %r8279, 0;
	@%p3403 bra 	$L__BB9_2688;
	ld.shared.u64 	%rd6585, [m_Local_$_0];
	add.s64 	%rd6586, %rd6585, %rd714;
	st.u32 	[%rd6586+32], %r1659;
	ld.u32 	%r8280, [%rd1685];
	setp.eq.s32 	%p3404, %r8280, 0;
	selp.b32 	%r13583, %r13582, 0, %p3404;
$L__BB9_2688:
	st.u32 	[%rd1685], %r13583;
	mov.b16 	%rs1580, 0;
	bra.uni 	$L__BB9_2690;
$L__BB9_2689:
	cvt.u64.u32 	%rd6587, %r13579;
	add.s64 	%rd6588, %rd712, %rd6587;
	ld.u8 	%rs1580, [%rd6588+32];
$L__BB9_2690:
	setp.ne.s32 	%p3405, %r1693, -1;
	@%p3405 bra 	$L__BB9_2692;
	mov.b32 	%r8300, 21352;
	st.u32 	[%rd1685], %r8300;
	bra.uni 	$L__BB9_2704;
$L__BB9_2692:
	ld.shared.u64 	%rd6589, [m_Local_$_0];
	add.s64 	%rd715, %rd6589, %rd6590;
	ld.u32 	%r1727, [%rd715+12];
	setp.lt.s32 	%p3406, %r13581, %r1727;
	@%p3406 bra 	$L__BB9_2703;
	ld.shared.u64 	%rd6591, [m_Local_$_1];
	atom.add.u64 	%rd6592, [%rd1], 48;
	add.s64 	%rd6593, %rd6592, 56;
	setp.lt.u64 	%p3407, %rd6593, %rd6591;
	shr.u64 	%rd716, %rd6592, 4;
	cvt.u32.u64 	%r13584, %rd716;
	setp.ne.s32 	%p3408, %r13584, -1;
	and.pred  	%p3409, %p3407, %p3408;
	@%p3409 bra 	$L__BB9_2695;
	mov.b32 	%r8290, 21106;
	st.u32 	[%rd1685], %r8290;
	mov.b32 	%r13584, -1;
	mov.pred 	%p6430, 0;
	bra.uni 	$L__BB9_2696;
$L__BB9_2695:
	ld.shared.u64 	%rd6594, [m_Local_$_0];
	shl.b64 	%rd6595, %rd716, 32;
	shr.s64 	%rd6596, %rd6595, 28;
	add.s64 	%rd6597, %rd6594, %rd6596;
	mov.b16 	%rs880, 0;
	st.u8 	[%rd6597], %rs880;
	st.u8 	[%rd6597+1], %rs880;
	mov.b32 	%r8284, 3608;
	st.u32 	[%rd6597+4], %r8284;
	mov.b16 	%rs881, 1;
	st.u8 	[%rd6597+3], %rs881;
	mov.b32 	%r8285, 48;
	st.u32 	[%rd6597+8], %r8285;
	mov.b32 	%r8286, -1;
	st.u32 	[%rd6597+16], %r8286;
	ld.shared.u64 	%rd6598, [m_Local_$_0];
	add.s64 	%rd6599, %rd6598, %rd6596;
	mov.b32 	%r8287, 0;
	st.u32 	[%rd6599+32], %r8287;
	ld.shared.u64 	%rd6600, [m_Local_$_0];
	add.s64 	%rd6601, %rd6600, %rd6596;
	st.u32 	[%rd6601+36], %r8287;
	ld.shared.u64 	%rd6602, [m_Local_$_0];
	add.s64 	%rd6603, %rd6602, %rd6596;
	st.u32 	[%rd6603+40], %r8287;
	ld.u32 	%r8288, [%rd1685];
	setp.eq.s32 	%p6430, %r8288, 0;
$L__BB9_2696:
	mov.b32 	%r13585, 0;
	not.pred 	%p3411, %p6430;
	@%p3411 bra 	$L__BB9_2702;
	setp.ne.s32 	%p3412, %r13584, -1;
	@%p3412 bra 	$L__BB9_2699;
	mov.b32 	%r8298, 21352;
	st.u32 	[%rd1685], %r8298;
	bra.uni 	$L__BB9_2702;
$L__BB9_2699:
	ld.shared.u64 	%rd6604, [m_Local_$_0];
	mul.wide.s32 	%rd717, %r13584, 16;
	add.s64 	%rd6605, %rd6604, %rd717;
	st.u32 	[%rd6605+40], %r1727;
	ld.u32 	%r8293, [%rd1685];
	setp.ne.s32 	%p3413, %r8293, 0;
	@%p3413 bra 	$L__BB9_2702;
	ld.shared.u64 	%rd6606, [m_Local_$_0];
	add.s64 	%rd6607, %rd6606, %rd717;
	st.u32 	[%rd6607+36], %r13581;
	ld.u32 	%r8295, [%rd1685];
	setp.ne.s32 	%p3414, %r8295, 0;
	@%p3414 bra 	$L__BB9_2702;
	ld.shared.u64 	%rd6608, [m_Local_$_0];
	add.s64 	%rd6609, %rd6608, %rd717;
	st.u32 	[%rd6609+32], %r1693;
	ld.u32 	%r8296, [%rd1685];
	setp.eq.s32 	%p3415, %r8296, 0;
	selp.b32 	%r13585, %r13584, 0, %p3415;
$L__BB9_2702:
	st.u32 	[%rd1685], %r13585;
	bra.uni 	$L__BB9_2704;
$L__BB9_2703:
	cvt.u64.u32 	%rd6610, %r13579;
	add.s64 	%rd6611, %rd715, %rd6610;
	mov.b32 	%r8299, 0;
	st.u32 	[%rd6611+32], %r8299;
	st.u8 	[%rd6611+32], %rs1580;
$L__BB9_2704:
	add.s32 	%r13581, %r13581, 1;
	add.s32 	%r13580, %r13580, 1;
	setp.ne.s32 	%p3416, %r13580, 0;
	add.s32 	%r13579, %r13579, 4;
	@%p3416 bra 	$L__BB9_2676;
$L__BB9_2705:
	ld.shared.u64 	%rd6612, [m_Local_$_0];
	mul.wide.s32 	%rd6613, %r13628, 16;
	add.s64 	%rd6614, %rd6612, %rd6613;
	st.u32 	[%rd6614+32], %r1693;
	ld.shared.u64 	%rd6615, [m_Local_$_0];
	add.s64 	%rd6616, %rd6615, %rd6613;
	st.u32 	[%rd6616+40], %r1689;
	ld.shared.u64 	%rd6617, [m_Local_$_0];
	add.s64 	%rd6618, %rd6617, %rd6613;
	mov.b32 	%r8301, 0;
	st.u32 	[%rd6618+48], %r8301;
	bra.uni 	$L__BB9_2880;
$L__BB9_2706:
	sub.s32 	%r1735, 1, %r1420;
	mov.b32 	%r13589, 0;
	mov.u32 	%r13587, %r13589;
$L__BB9_2707:
	ld.shared.u64 	%rd718, [m_Local_$_0];
	ld.u32 	%r1738, [%rd718+8];
	setp.ne.s32 	%p3148, %r1738, -1;
	@%p3148 bra 	$L__BB9_2709;
	mov.b32 	%r13589, 21352;
	st.u32 	[%rd1685], %r13589;
	mov.b32 	%r13591, 0;
	mov.pred 	%p6432, 0;
	bra.uni 	$L__BB9_2721;
$L__BB9_2709:
	mul.wide.s32 	%rd6122, %r1738, 16;
	add.s64 	%rd719, %rd718, %rd6122;
	ld.u32 	%r1739, [%rd719+12];
	setp.lt.s32 	%p3149, %r13587, %r1739;
	@%p3149 bra 	$L__BB9_2720;
	ld.shared.u64 	%rd6123, [m_Local_$_1];
	atom.add.u64 	%rd6124, [%rd1], 48;
	add.s64 	%rd6125, %rd6124, 56;
	setp.lt.u64 	%p3150, %rd6125, %rd6123;
	shr.u64 	%rd720, %rd6124, 4;
	cvt.u32.u64 	%r13588, %rd720;
	setp.ne.s32 	%p3151, %r13588, -1;
	and.pred  	%p3152, %p3150, %p3151;
	@%p3152 bra 	$L__BB9_2712;
	mov.b32 	%r7877, 21106;
	st.u32 	[%rd1685], %r7877;
	mov.b32 	%r13588, -1;
	mov.pred 	%p6431, 0;
	bra.uni 	$L__BB9_2713;
$L__BB9_2712:
	ld.shared.u64 	%rd6126, [m_Local_$_0];
	shl.b64 	%rd6127, %rd720, 32;
	shr.s64 	%rd6128, %rd6127, 28;
	add.s64 	%rd6129, %rd6126, %rd6128;
	mov.b16 	%rs814, 0;
	st.u8 	[%rd6129], %rs814;
	st.u8 	[%rd6129+1], %rs814;
	mov.b32 	%r7871, 3608;
	st.u32 	[%rd6129+4], %r7871;
	mov.b16 	%rs815, 1;
	st.u8 	[%rd6129+3], %rs815;
	mov.b32 	%r7872, 48;
	st.u32 	[%rd6129+8], %r7872;
	mov.b32 	%r7873, -1;
	st.u32 	[%rd6129+16], %r7873;
	ld.shared.u64 	%rd6130, [m_Local_$_0];
	add.s64 	%rd6131, %rd6130, %rd6128;
	mov.b32 	%r7874, 0;
	st.u32 	[%rd6131+32], %r7874;
	ld.shared.u64 	%rd6132, [m_Local_$_0];
	add.s64 	%rd6133, %rd6132, %rd6128;
	st.u32 	[%rd6133+36], %r7874;
	ld.shared.u64 	%rd6134, [m_Local_$_0];
	add.s64 	%rd6135, %rd6134, %rd6128;
	st.u32 	[%rd6135+40], %r7874;
	ld.u32 	%r7875, [%rd1685];
	setp.eq.s32 	%p6431, %r7875, 0;
$L__BB9_2713:
	mov.b32 	%r13589, 0;
	not.pred 	%p3154, %p6431;
	@%p3154 bra 	$L__BB9_2719;
	setp.ne.s32 	%p3155, %r13588, -1;
	@%p3155 bra 	$L__BB9_2716;
	mov.b32 	%r7885, 21352;
	st.u32 	[%rd1685], %r7885;
	bra.uni 	$L__BB9_2719;
$L__BB9_2716:
	ld.shared.u64 	%rd6136, [m_Local_$_0];
	mul.wide.s32 	%rd721, %r13588, 16;
	add.s64 	%rd6137, %rd6136, %rd721;
	st.u32 	[%rd6137+40], %r1739;
	ld.u32 	%r7880, [%rd1685];
	setp.ne.s32 	%p3156, %r7880, 0;
	@%p3156 bra 	$L__BB9_2719;
	ld.shared.u64 	%rd6138, [m_Local_$_0];
	add.s64 	%rd6139, %rd6138, %rd721;
	st.u32 	[%rd6139+36], %r13587;
	ld.u32 	%r7882, [%rd1685];
	setp.ne.s32 	%p3157, %r7882, 0;
	@%p3157 bra 	$L__BB9_2719;
	ld.shared.u64 	%rd6140, [m_Local_$_0];
	add.s64 	%rd6141, %rd6140, %rd721;
	st.u32 	[%rd6141+32], %r1738;
	ld.u32 	%r7883, [%rd1685];
	setp.eq.s32 	%p3158, %r7883, 0;
	selp.b32 	%r13589, %r13588, 0, %p3158;
$L__BB9_2719:
	st.u32 	[%rd1685], %r13589;
	setp.eq.s32 	%p6432, %r13589, 0;
	mov.b32 	%r13591, 0;
	bra.uni 	$L__BB9_2721;
$L__BB9_2720:
	shl.b32 	%r7887, %r13587, 2;
	cvt.u64.u32 	%rd6142, %r7887;
	add.s64 	%rd6143, %rd719, %rd6142;
	ld.u32 	%r13591, [%rd6143+32];
	mov.pred 	%p6432, -1;
$L__BB9_2721:
	mov.b32 	%r13592, 1;
	not.pred 	%p3161, %p6432;
	@%p3161 bra 	$L__BB9_2724;
	setp.gt.s32 	%p3162, %r1735, %r13591;
	@%p3162 bra 	$L__BB9_6413;
	add.s32 	%r13592, %r13587, 2;
$L__BB9_2724:
	setp.ne.s32 	%p3163, %r13589, 0;
	mov.b32 	%r13628, 0;
	@%p3163 bra 	$L__BB9_2880;
	shl.b32 	%r7892, %r13592, 2;
	add.s32 	%r7893, %r7892, 32;
	shr.s32 	%r7894, %r7893, 31;
	shr.u32 	%r7895, %r7894, 29;
	add.s32 	%r7896, %r7893, %r7895;
	and.b32  	%r7897, %r7896, -8;
	sub.s32 	%r7898, %r7893, %r7897;
	setp.eq.s32 	%p3164, %r7898, 0;
	sub.s32 	%r7899, %r7892, %r7898;
	add.s32 	%r7900, %r7899, 40;
	selp.b32 	%r1750, %r7893, %r7900, %p3164;
	ld.shared.u64 	%rd722, [m_Local_$_1];
	and.b32  	%r7901, %r1750, 12;
	setp.eq.s32 	%p3165, %r7901, 0;
	mov.u32 	%r13593, %r1750;
	@%p3165 bra 	$L__BB9_2727;
	shr.s32 	%r7902, %r1750, 31;
	shr.u32 	%r7903, %r7902, 28;
	add.s32 	%r7904, %r1750, %r7903;
	and.b32  	%r7905, %r7904, -16;
	add.s32 	%r13593, %r7905, 16;
$L__BB9_2727:
	cvt.s64.s32 	%rd6144, %r13593;
	atom.add.u64 	%rd6145, [%rd1], %rd6144;
	cvt.s64.s32 	%rd6146, %r1750;
	add.s64 	%rd6147, %rd6146, %rd6145;
	add.s64 	%rd6148, %rd6147, 8;
	setp.lt.u64 	%p3166, %rd6148, %rd722;
	shr.u64 	%rd6149, %rd6145, 4;
	cvt.u32.u64 	%r7906, %rd6149;
	selp.b32 	%r1753, %r7906, -1, %p3166;
	setp.ne.s32 	%p3167, %r1753, -1;
	@%p3167 bra 	$L__BB9_2729;
	mov.b32 	%r7962, 21352;
	st.u32 	[%rd1685], %r7962;
	bra.uni 	$L__BB9_2767;
$L__BB9_2729:
	ld.shared.u64 	%rd6150, [m_Local_$_0];
	mul.wide.s32 	%rd723, %r1753, 16;
	add.s64 	%rd6151, %rd6150, %rd723;
	mov.b16 	%rs816, 0;
	st.u8 	[%rd6151], %rs816;
	st.u8 	[%rd6151+1], %rs816;
	mov.b32 	%r7908, 4335;
	st.u32 	[%rd6151+4], %r7908;
	mov.b16 	%rs817, 1;
	st.u8 	[%rd6151+3], %rs817;
	st.u32 	[%rd6151+8], %r1750;
	st.u32 	[%rd6151+12], %r13592;
	max.s32 	%r1754, %r13592, 1;
	setp.lt.s32 	%p3168, %r13592, 2;
	mov.b32 	%r1774, 0;
	@%p3168 bra 	$L__BB9_2755;
	and.b32  	%r1774, %r1754, 2147483646;
	neg.s32 	%r13595, %r1774;
	mov.b32 	%r13594, 0;
	mov.u32 	%r13596, %r13594;
$L__BB9_2731:
	add.s32 	%r1759, %r13596, 1;
	ld.shared.u64 	%rd6152, [m_Local_$_0];
	add.s64 	%rd724, %rd6152, %rd723;
	ld.u32 	%r1760, [%rd724+12];
	setp.lt.s32 	%p3169, %r13596, %r1760;
	@%p3169 bra 	$L__BB9_2742;
	ld.shared.u64 	%rd6153, [m_Local_$_1];
	atom.add.u64 	%rd6154, [%rd1], 48;
	add.s64 	%rd6155, %rd6154, 56;
	setp.lt.u64 	%p3170, %rd6155, %rd6153;
	shr.u64 	%rd725, %rd6154, 4;
	cvt.u32.u64 	%r13597, %rd725;
	setp.ne.s32 	%p3171, %r13597, -1;
	and.pred  	%p3172, %p3170, %p3171;
	@%p3172 bra 	$L__BB9_2734;
	mov.b32 	%r7917, 21106;
	st.u32 	[%rd1685], %r7917;
	mov.b32 	%r13597, -1;
	mov.pred 	%p6433, 0;
	bra.uni 	$L__BB9_2735;
$L__BB9_2734:
	ld.shared.u64 	%rd6156, [m_Local_$_0];
	shl.b64 	%rd6157, %rd725, 32;
	shr.s64 	%rd6158, %rd6157, 28;
	add.s64 	%rd6159, %rd6156, %rd6158;
	mov.b16 	%rs818, 0;
	st.u8 	[%rd6159], %rs818;
	st.u8 	[%rd6159+1], %rs818;
	mov.b32 	%r7911, 3608;
	st.u32 	[%rd6159+4], %r7911;
	mov.b16 	%rs819, 1;
	st.u8 	[%rd6159+3], %rs819;
	mov.b32 	%r7912, 48;
	st.u32 	[%rd6159+8], %r7912;
	mov.b32 	%r7913, -1;
	st.u32 	[%rd6159+16], %r7913;
	ld.shared.u64 	%rd6160, [m_Local_$_0];
	add.s64 	%rd6161, %rd6160, %rd6158;
	mov.b32 	%r7914, 0;
	st.u32 	[%rd6161+32], %r7914;
	ld.shared.u64 	%rd6162, [m_Local_$_0];
	add.s64 	%rd6163, %rd6162, %rd6158;
	st.u32 	[%rd6163+36], %r7914;
	ld.shared.u64 	%rd6164, [m_Local_$_0];
	add.s64 	%rd6165, %rd6164, %rd6158;
	st.u32 	[%rd6165+40], %r7914;
	ld.u32 	%r7915, [%rd1685];
	setp.eq.s32 	%p6433, %r7915, 0;
$L__BB9_2735:
	mov.b32 	%r13598, 0;
	not.pred 	%p3174, %p6433;
	@%p3174 bra 	$L__BB9_2741;
	setp.ne.s32 	%p3175, %r13597, -1;
	@%p3175 bra 	$L__BB9_2738;
	mov.b32 	%r7925, 21352;
	st.u32 	[%rd1685], %r7925;
	bra.uni 	$L__BB9_2741;
$L__BB9_2738:
	ld.shared.u64 	%rd6166, [m_Local_$_0];
	mul.wide.s32 	%rd726, %r13597, 16;
	add.s64 	%rd6167, %rd6166, %rd726;
	st.u32 	[%rd6167+40], %r1760;
	ld.u32 	%r7920, [%rd1685];
	setp.ne.s32 	%p3176, %r7920, 0;
	@%p3176 bra 	$L__BB9_2741;
	ld.shared.u64 	%rd6168, [m_Local_$_0];
	add.s64 	%rd6169, %rd6168, %rd726;
	st.u32 	[%rd6169+36], %r13596;
	ld.u32 	%r7922, [%rd1685];
	setp.ne.s32 	%p3177, %r7922, 0;
	@%p3177 bra 	$L__BB9_2741;
	ld.shared.u64 	%rd6170, [m_Local_$_0];
	add.s64 	%rd6171, %rd6170, %rd726;
	st.u32 	[%rd6171+32], %r1753;
	ld.u32 	%r7923, [%rd1685];
	setp.eq.s32 	%p3178, %r7923, 0;
	selp.b32 	%r13598, %r13597, 0, %p3178;
$L__BB9_2741:
	st.u32 	[%rd1685], %r13598;
	bra.uni 	$L__BB9_2743;
$L__BB9_2742:
	cvt.u64.u32 	%rd6172, %r13594;
	add.s64 	%rd6173, %rd724, %rd6172;
	mov.b32 	%r7926, 0;
	st.u32 	[%rd6173+32], %r7926;
	mov.b16 	%rs820, 0;
	st.u8 	[%rd6173+32], %rs820;
$L__BB9_2743:
	ld.shared.u64 	%rd6174, [m_Local_$_0];
	add.s64 	%rd727, %rd6174, %rd723;
	ld.u32 	%r1765, [%rd727+12];
	setp.lt.s32 	%p3179, %r1759, %r1765;
	@%p3179 bra 	$L__BB9_2753;
	ld.shared.u64 	%rd6175, [m_Local_$_1];
	atom.add.u64 	%rd6176, [%rd1], 48;
	add.s64 	%rd6177, %rd6176, 56;
	setp.ge.u64 	%p3180, %rd6177, %rd6175;
	shr.u64 	%rd728, %rd6176, 4;
	cvt.u32.u64 	%r13599, %rd728;
	setp.eq.s32 	%p3181, %r13599, -1;
	or.pred  	%p3182, %p3180, %p3181;
	@%p3182 bra 	$L__BB9_2746;
	ld.shared.u64 	%rd6178, [m_Local_$_0];
	shl.b64 	%rd6179, %rd728, 32;
	shr.s64 	%rd6180, %rd6179, 28;
	add.s64 	%rd6181, %rd6178, %rd6180;
	mov.b16 	%rs821, 0;
	st.u8 	[%rd6181], %rs821;
	st.u8 	[%rd6181+1], %rs821;
	mov.b32 	%r7927, 3608;
	st.u32 	[%rd6181+4], %r7927;
	mov.b16 	%rs822, 1;
	st.u8 	[%rd6181+3], %rs822;
	mov.b32 	%r7928, 48;
	st.u32 	[%rd6181+8], %r7928;
	mov.b32 	%r7929, -1;
	st.u32 	[%rd6181+16], %r7929;
	ld.shared.u64 	%rd6182, [m_Local_$_0];
	add.s64 	%rd6183, %rd6182, %rd6180;
	mov.b32 	%r7930, 0;
	st.u32 	[%rd6183+32], %r7930;
	ld.shared.u64 	%rd6184, [m_Local_$_0];
	add.s64 	%rd6185, %rd6184, %rd6180;
	st.u32 	[%rd6185+36], %r7930;
	ld.shared.u64 	%rd6186, [m_Local_$_0];
	add.s64 	%rd6187, %rd6186, %rd6180;
	st.u32 	[%rd6187+40], %r7930;
	ld.u32 	%r7931, [%rd1685];
	setp.eq.s32 	%p6434, %r7931, 0;
	bra.uni 	$L__BB9_2747;
$L__BB9_2746:
	mov.b32 	%r7933, 21106;
	st.u32 	[%rd1685], %r7933;
	mov.b32 	%r13599, -1;
	mov.pred 	%p6434, 0;
$L__BB9_2747:
	mov.b32 	%r13600, 0;
	not.pred 	%p3184, %p6434;
	@%p3184 bra 	$L__BB9_2752;
	setp.eq.s32 	%p3185, %r13599, -1;
	@%p3185 bra 	$L__BB9_6414;
	ld.shared.u64 	%rd6188, [m_Local_$_0];
	mul.wide.s32 	%rd729, %r13599, 16;
	add.s64 	%rd6189, %rd6188, %rd729;
	st.u32 	[%rd6189+40], %r1765;
	ld.u32 	%r7936, [%rd1685];
	setp.eq.s32 	%p3186, %r7936, 0;
	@%p3186 bra 	$L__BB9_2750;
	bra.uni 	$L__BB9_2752;
$L__BB9_2750:
	ld.shared.u64 	%rd6190, [m_Local_$_0];
	add.s64 	%rd6191, %rd6190, %rd729;
	st.u32 	[%rd6191+36], %r1759;
	ld.u32 	%r7938, [%rd1685];
	setp.ne.s32 	%p3187, %r7938, 0;
	@%p3187 bra 	$L__BB9_2752;
	ld.shared.u64 	%rd6192, [m_Local_$_0];
	add.s64 	%rd6193, %rd6192, %rd729;
	st.u32 	[%rd6193+32], %r1753;
	ld.u32 	%r7939, [%rd1685];
	setp.eq.s32 	%p3188, %r7939, 0;
	selp.b32 	%r13600, %r13599, 0, %p3188;
$L__BB9_2752:
	st.u32 	[%rd1685], %r13600;
	bra.uni 	$L__BB9_2754;
$L__BB9_2753:
	add.s32 	%r7942, %r13594, 4;
	cvt.u64.u32 	%rd6194, %r7942;
	add.s64 	%rd6195, %rd727, %rd6194;
	mov.b32 	%r7943, 0;
	st.u32 	[%rd6195+32], %r7943;
	mov.b16 	%rs823, 0;
	st.u8 	[%rd6195+32], %rs823;
$L__BB9_2754:
	add.s32 	%r13596, %r13596, 2;
	add.s32 	%r13595, %r13595, 2;
	add.s32 	%r13594, %r13594, 8;
	setp.ne.s32 	%p3189, %r13595, 0;
	@%p3189 bra 	$L__BB9_2731;
$L__BB9_2755:
	and.b32  	%r7944, %r1754, 1;
	setp.eq.b32 	%p3190, %r7944, 1;
	not.pred 	%p3191, %p3190;
	@%p3191 bra 	$L__BB9_2767;
	ld.shared.u64 	%rd6196, [m_Local_$_0];
	add.s64 	%rd730, %rd6196, %rd723;
	ld.u32 	%r1775, [%rd730+12];
	setp.lt.s32 	%p3192, %r1774, %r1775;
	@%p3192 bra 	$L__BB9_2766;
	ld.shared.u64 	%rd6197, [m_Local_$_1];
	atom.add.u64 	%rd6198, [%rd1], 48;
	add.s64 	%rd6199, %rd6198, 56;
	setp.ge.u64 	%p3193, %rd6199, %rd6197;
	shr.u64 	%rd731, %rd6198, 4;
	cvt.u32.u64 	%r13602, %rd731;
	setp.eq.s32 	%p3194, %r13602, -1;
	or.pred  	%p3195, %p3193, %p3194;
	@%p3195 bra 	$L__BB9_2759;
	ld.shared.u64 	%rd6200, [m_Local_$_0];
	shl.b64 	%rd6201, %rd731, 32;
	shr.s64 	%rd6202, %rd6201, 28;
	add.s64 	%rd6203, %rd6200, %rd6202;
	mov.b16 	%rs824, 0;
	st.u8 	[%rd6203], %rs824;
	st.u8 	[%rd6203+1], %rs824;
	mov.b32 	%r7945, 3608;
	st.u32 	[%rd6203+4], %r7945;
	mov.b16 	%rs825, 1;
	st.u8 	[%rd6203+3], %rs825;
	mov.b32 	%r7946, 48;
	st.u32 	[%rd6203+8], %r7946;
	mov.b32 	%r7947, -1;
	st.u32 	[%rd6203+16], %r7947;
	ld.shared.u64 	%rd6204, [m_Local_$_0];
	add.s64 	%rd6205, %rd6204, %rd6202;
	mov.b32 	%r7948, 0;
	st.u32 	[%rd6205+32], %r7948;
	ld.shared.u64 	%rd6206, [m_Local_$_0];
	add.s64 	%rd6207, %rd6206, %rd6202;
	st.u32 	[%rd6207+36], %r7948;
	ld.shared.u64 	%rd6208, [m_Local_$_0];
	add.s64 	%rd6209, %rd6208, %rd6202;
	st.u32 	[%rd6209+40], %r7948;
	ld.u32 	%r7949, [%rd1685];
	setp.eq.s32 	%p6435, %r7949, 0;
	bra.uni 	$L__BB9_2760;
$L__BB9_2759:
	mov.b32 	%r7951, 21106;
	st.u32 	[%rd1685], %r7951;
	mov.b32 	%r13602, -1;
	mov.pred 	%p6435, 0;
$L__BB9_2760:
	mov.b32 	%r13603, 0;
	not.pred 	%p3197, %p6435;
	@%p3197 bra 	$L__BB9_2765;
	setp.eq.s32 	%p3198, %r13602, -1;
	@%p3198 bra 	$L__BB9_6415;
	ld.shared.u64 	%rd6210, [m_Local_$_0];
	mul.wide.s32 	%rd732, %r13602, 16;
	add.s64 	%rd6211, %rd6210, %rd732;
	st.u32 	[%rd6211+40], %r1775;
	ld.u32 	%r7954, [%rd1685];
	setp.eq.s32 	%p3199, %r7954, 0;
	@%p3199 bra 	$L__BB9_2763;
	bra.uni 	$L__BB9_2765;
$L__BB9_2763:
	ld.shared.u64 	%rd6212, [m_Local_$_0];
	add.s64 	%rd6213, %rd6212, %rd732;
	st.u32 	[%rd6213+36], %r1774;
	ld.u32 	%r7956, [%rd1685];
	setp.ne.s32 	%p3200, %r7956, 0;
	@%p3200 bra 	$L__BB9_2765;
	ld.shared.u64 	%rd6214, [m_Local_$_0];
	add.s64 	%rd6215, %rd6214, %rd732;
	st.u32 	[%rd6215+32], %r1753;
	ld.u32 	%r7957, [%rd1685];
	setp.eq.s32 	%p3201, %r7957, 0;
	selp.b32 	%r13603, %r13602, 0, %p3201;
$L__BB9_2765:
	st.u32 	[%rd1685], %r13603;
	bra.uni 	$L__BB9_2767;
$L__BB9_2766:
	shl.b32 	%r7960, %r1774, 2;
	cvt.u64.u32 	%rd6216, %r7960;
	add.s64 	%rd6217, %rd730, %rd6216;
	mov.b32 	%r7961, 0;
	st.u32 	[%rd6217+32], %r7961;
	mov.b16 	%rs826, 0;
	st.u8 	[%rd6217+32], %rs826;
$L__BB9_2767:
	abs.s32 	%r13604, %r1421;
	mul.wide.s32 	%rd733, %r1753, 16;
	mov.u32 	%r13605, %r13592;
$L__BB9_2768:
	mov.u32 	%r13618, %r13605;
	mov.u32 	%r13617, %r13604;
	setp.gt.u32 	%p3202, %r13617, 65535;
	@%p3202 bra 	$L__BB9_2769;
	bra.uni 	$L__BB9_2829;
$L__BB9_2769:
	mul.hi.u32 	%r7963, %r13617, 1374389535;
	shr.u32 	%r13604, %r7963, 5;
	and.b32  	%r7964, %r7963, 2147483616;
	shl.b32 	%r7965, %r13604, 6;
	add.s32 	%r7966, %r7964, %r7965;
	shl.b32 	%r7967, %r13604, 2;
	add.s32 	%r7968, %r7966, %r7967;
	sub.s32 	%r1784, %r13617, %r7968;
	ld.shared.u64 	%rd734, [m_Local_$_0];
	ld.u32 	%r1785, [%rd734+16];
	shl.b32 	%r1786, %r1784, 2;
	setp.ne.s32 	%p3203, %r1785, -1;
	@%p3203 bra 	$L__BB9_2771;
	mov.b32 	%r13607, 21352;
	st.u32 	[%rd1685], %r13607;
	mov.b16 	%rs1581, 0;
	bra.uni 	$L__BB9_2783;
$L__BB9_2771:
	mul.wide.s32 	%rd6218, %r1785, 16;
	add.s64 	%rd735, %rd734, %rd6218;
	ld.u32 	%r1787, [%rd735+12];
	setp.lt.s32 	%p3204, %r1784, %r1787;
	@%p3204 bra 	$L__BB9_2782;
	ld.shared.u64 	%rd6219, [m_Local_$_1];
	atom.add.u64 	%rd6220, [%rd1], 48;
	add.s64 	%rd6221, %rd6220, 56;
	setp.lt.u64 	%p3205, %rd6221, %rd6219;
	shr.u64 	%rd736, %rd6220, 4;
	cvt.u32.u64 	%r13606, %rd736;
	setp.ne.s32 	%p3206, %r13606, -1;
	and.pred  	%p3207, %p3205, %p3206;
	@%p3207 bra 	$L__BB9_2774;
	mov.b32 	%r7975, 21106;
	st.u32 	[%rd1685], %r7975;
	mov.b32 	%r13606, -1;
	mov.pred 	%p6436, 0;
	bra.uni 	$L__BB9_2775;
$L__BB9_2774:
	ld.shared.u64 	%rd6222, [m_Local_$_0];
	shl.b64 	%rd6223, %rd736, 32;
	shr.s64 	%rd6224, %rd6223, 28;
	add.s64 	%rd6225, %rd6222, %rd6224;
	mov.b16 	%rs827, 0;
	st.u8 	[%rd6225], %rs827;
	st.u8 	[%rd6225+1], %rs827;
	mov.b32 	%r7969, 3608;
	st.u32 	[%rd6225+4], %r7969;
	mov.b16 	%rs828, 1;
	st.u8 	[%rd6225+3], %rs828;
	mov.b32 	%r7970, 48;
	st.u32 	[%rd6225+8], %r7970;
	mov.b32 	%r7971, -1;
	st.u32 	[%rd6225+16], %r7971;
	ld.shared.u64 	%rd6226, [m_Local_$_0];
	add.s64 	%rd6227, %rd6226, %rd6224;
	mov.b32 	%r7972, 0;
	st.u32 	[%rd6227+32], %r7972;
	ld.shared.u64 	%rd6228, [m_Local_$_0];
	add.s64 	%rd6229, %rd6228, %rd6224;
	st.u32 	[%rd6229+36], %r7972;
	ld.shared.u64 	%rd6230, [m_Local_$_0];
	add.s64 	%rd6231, %rd6230, %rd6224;
	st.u32 	[%rd6231+40], %r7972;
	ld.u32 	%r7973, [%rd1685];
	setp.eq.s32 	%p6436, %r7973, 0;
$L__BB9_2775:
	mov.b32 	%r13607, 0;
	not.pred 	%p3209, %p6436;
	@%p3209 bra 	$L__BB9_2781;
	setp.ne.s32 	%p3210, %r13606, -1;
	@%p3210 bra 	$L__BB9_2778;
	mov.b32 	%r7983, 21352;
	st.u32 	[%rd1685], %r7983;
	bra.uni 	$L__BB9_2781;
$L__BB9_2778:
	ld.shared.u64 	%rd6232, [m_Local_$_0];
	mul.wide.s32 	%rd737, %r13606, 16;
	add.s64 	%rd6233, %rd6232, %rd737;
	st.u32 	[%rd6233+40], %r1787;
	ld.u32 	%r7978, [%rd1685];
	setp.ne.s32 	%p3211, %r7978, 0;
	@%p3211 bra 	$L__BB9_2781;
	ld.shared.u64 	%rd6234, [m_Local_$_0];
	add.s64 	%rd6235, %rd6234, %rd737;
	st.u32 	[%rd6235+36], %r1784;
	ld.u32 	%r7980, [%rd1685];
	setp.ne.s32 	%p3212, %r7980, 0;
	@%p3212 bra 	$L__BB9_2781;
	ld.shared.u64 	%rd6236, [m_Local_$_0];
	add.s64 	%rd6237, %rd6236, %rd737;
	st.u32 	[%rd6237+32], %r1785;
	ld.u32 	%r7981, [%rd1685];
	setp.eq.s32 	%p3213, %r7981, 0;
	selp.b32 	%r13607, %r13606, 0, %p3213;
$L__BB9_2781:
	st.u32 	[%rd1685], %r13607;
	mov.b16 	%rs1581, 0;
	bra.uni 	$L__BB9_2783;
$L__BB9_2782:
	cvt.u64.u32 	%rd6238, %r1786;
	add.s64 	%rd6239, %rd735, %rd6238;
	ld.u8 	%rs1581, [%rd6239+32];
	ld.u32 	%r13607, [%rd1685];
$L__BB9_2783:
	setp.ne.s32 	%p3214, %r13607, 0;
	mov.b32 	%r13627, 21352;
	@%p3214 bra 	$L__BB9_2874;
	setp.ne.s32 	%p3215, %r1753, -1;
	add.s32 	%r1794, %r13618, -1;
	@%p3215 bra 	$L__BB9_2786;
	mov.b32 	%r13610, 21352;
	st.u32 	[%rd1685], %r13610;
	bra.uni 	$L__BB9_2798;
$L__BB9_2786:
	ld.shared.u64 	%rd6240, [m_Local_$_0];
	add.s64 	%rd738, %rd6240, %rd733;
	ld.u32 	%r7986, [%rd738+12];
	setp.gt.s32 	%p3216, %r13618, 0;
	setp.le.s32 	%p3217, %r13618, %r7986;
	and.pred  	%p3218, %p3216, %p3217;
	@%p3218 bra 	$L__BB9_2797;
	ld.shared.u64 	%rd6243, [m_Local_$_1];
	atom.add.u64 	%rd6244, [%rd1], 48;
	add.s64 	%rd6245, %rd6244, 56;
	setp.lt.u64 	%p3219, %rd6245, %rd6243;
	shr.u64 	%rd739, %rd6244, 4;
	cvt.u32.u64 	%r13609, %rd739;
	setp.ne.s32 	%p3220, %r13609, -1;
	and.pred  	%p3221, %p3219, %p3220;
	@%p3221 bra 	$L__BB9_2789;
	mov.b32 	%r7995, 21106;
	st.u32 	[%rd1685], %r7995;
	mov.b32 	%r13609, -1;
	mov.pred 	%p6437, 0;
	bra.uni 	$L__BB9_2790;
$L__BB9_2789:
	ld.shared.u64 	%rd6246, [m_Local_$_0];
	shl.b64 	%rd6247, %rd739, 32;
	shr.s64 	%rd6248, %rd6247, 28;
	add.s64 	%rd6249, %rd6246, %rd6248;
	mov.b16 	%rs831, 0;
	st.u8 	[%rd6249], %rs831;
	st.u8 	[%rd6249+1], %rs831;
	mov.b32 	%r7989, 3608;
	st.u32 	[%rd6249+4], %r7989;
	mov.b16 	%rs832, 1;
	st.u8 	[%rd6249+3], %rs832;
	mov.b32 	%r7990, 48;
	st.u32 	[%rd6249+8], %r7990;
	mov.b32 	%r7991, -1;
	st.u32 	[%rd6249+16], %r7991;
	ld.shared.u64 	%rd6250, [m_Local_$_0];
	add.s64 	%rd6251, %rd6250, %rd6248;
	mov.b32 	%r7992, 0;
	st.u32 	[%rd6251+32], %r7992;
	ld.shared.u64 	%rd6252, [m_Local_$_0];
	add.s64 	%rd6253, %rd6252, %rd6248;
	st.u32 	[%rd6253+36], %r7992;
	ld.shared.u64 	%rd6254, [m_Local_$_0];
	add.s64 	%rd6255, %rd6254, %rd6248;
	st.u32 	[%rd6255+40], %r7992;
	ld.u32 	%r7993, [%rd1685];
	setp.eq.s32 	%p6437, %r7993, 0;
$L__BB9_2790:
	mov.b32 	%r13610, 0;
	not.pred 	%p3223, %p6437;
	@%p3223 bra 	$L__BB9_2796;
	setp.ne.s32 	%p3224, %r13609, -1;
	@%p3224 bra 	$L__BB9_2793;
	mov.b32 	%r8003, 21352;
	st.u32 	[%rd1685], %r8003;
	bra.uni 	$L__BB9_2796;
$L__BB9_2793:
	ld.shared.u64 	%rd6256, [m_Local_$_0];
	mul.wide.s32 	%rd740, %r13609, 16;
	add.s64 	%rd6257, %rd6256, %rd740;
	st.u32 	[%rd6257+40], %r7986;
	ld.u32 	%r7998, [%rd1685];
	setp.ne.s32 	%p3225, %r7998, 0;
	@%p3225 bra 	$L__BB9_2796;
	ld.shared.u64 	%rd6258, [m_Local_$_0];
	add.s64 	%rd6259, %rd6258, %rd740;
	st.u32 	[%rd6259+36], %r1794;
	ld.u32 	%r8000, [%rd1685];
	setp.ne.s32 	%p3226, %r8000, 0;
	@%p3226 bra 	$L__BB9_2796;
	ld.shared.u64 	%rd6260, [m_Local_$_0];
	add.s64 	%rd6261, %rd6260, %rd740;
	st.u32 	[%rd6261+32], %r1753;
	ld.u32 	%r8001, [%rd1685];
	setp.eq.s32 	%p3227, %r8001, 0;
	selp.b32 	%r13610, %r13609, 0, %p3227;
$L__BB9_2796:
	st.u32 	[%rd1685], %r13610;
	bra.uni 	$L__BB9_2798;
$L__BB9_2797:
	shl.b32 	%r7987, %r1794, 2;
	cvt.u64.u32 	%rd6241, %r7987;
	add.s64 	%rd6242, %rd738, %rd6241;
	mov.b32 	%r7988, 0;
	st.u32 	[%rd6242+32], %r7988;
	st.u8 	[%rd6242+32], %rs1581;
	ld.u32 	%r13610, [%rd1685];
$L__BB9_2798:
	setp.ne.s32 	%p3228, %r13610, 0;
	@%p3228 bra 	$L__BB9_2874;
	ld.shared.u64 	%rd741, [m_Local_$_0];
	ld.u32 	%r1802, [%rd741+20];
	setp.ne.s32 	%p3229, %r1802, -1;
	@%p3229 bra 	$L__BB9_2801;
	mov.b32 	%r8021, 21352;
	st.u32 	[%rd1685], %r8021;
	mov.b16 	%rs1582, 0;
	mov.pred 	%p6439, 0;
	bra.uni 	$L__BB9_2813;
$L__BB9_2801:
	mul.wide.s32 	%rd6262, %r1802, 16;
	add.s64 	%rd742, %rd741, %rd6262;
	ld.u32 	%r1803, [%rd742+12];
	setp.lt.s32 	%p3230, %r1784, %r1803;
	@%p3230 bra 	$L__BB9_2812;
	ld.shared.u64 	%rd6263, [m_Local_$_1];
	atom.add.u64 	%rd6264, [%rd1], 48;
	add.s64 	%rd6265, %rd6264, 56;
	setp.lt.u64 	%p3231, %rd6265, %rd6263;
	shr.u64 	%rd743, %rd6264, 4;
	cvt.u32.u64 	%r13612, %rd743;
	setp.ne.s32 	%p3232, %r13612, -1;
	and.pred  	%p3233, %p3231, %p3232;
	@%p3233 bra 	$L__BB9_2804;
	mov.b32 	%r8012, 21106;
	st.u32 	[%rd1685], %r8012;
	mov.b32 	%r13612, -1;
	mov.pred 	%p6438, 0;
	bra.uni 	$L__BB9_2805;
$L__BB9_2804:
	ld.shared.u64 	%rd6266, [m_Local_$_0];
	shl.b64 	%rd6267, %rd743, 32;
	shr.s64 	%rd6268, %rd6267, 28;
	add.s64 	%rd6269, %rd6266, %rd6268;
	mov.b16 	%rs833, 0;
	st.u8 	[%rd6269], %rs833;
	st.u8 	[%rd6269+1], %rs833;
	mov.b32 	%r8006, 3608;
	st.u32 	[%rd6269+4], %r8006;
	mov.b16 	%rs834, 1;
	st.u8 	[%rd6269+3], %rs834;
	mov.b32 	%r8007, 48;
	st.u32 	[%rd6269+8], %r8007;
	mov.b32 	%r8008, -1;
	st.u32 	[%rd6269+16], %r8008;
	ld.shared.u64 	%rd6270, [m_Local_$_0];
	add.s64 	%rd6271, %rd6270, %rd6268;
	mov.b32 	%r8009, 0;
	st.u32 	[%rd6271+32], %r8009;
	ld.shared.u64 	%rd6272, [m_Local_$_0];
	add.s64 	%rd6273, %rd6272, %rd6268;
	st.u32 	[%rd6273+36], %r8009;
	ld.shared.u64 	%rd6274, [m_Local_$_0];
	add.s64 	%rd6275, %rd6274, %rd6268;
	st.u32 	[%rd6275+40], %r8009;
	ld.u32 	%r8010, [%rd1685];
	setp.eq.s32 	%p6438, %r8010, 0;
$L__BB9_2805:
	mov.b32 	%r13613, 0;
	not.pred 	%p3235, %p6438;
	@%p3235 bra 	$L__BB9_2811;
	setp.ne.s32 	%p3236, %r13612, -1;
	@%p3236 bra 	$L__BB9_2808;
	mov.b32 	%r8020, 21352;
	st.u32 	[%rd1685], %r8020;
	bra.uni 	$L__BB9_2811;
$L__BB9_2808:
	ld.shared.u64 	%rd6276, [m_Local_$_0];
	mul.wide.s32 	%rd744, %r13612, 16;
	add.s64 	%rd6277, %rd6276, %rd744;
	st.u32 	[%rd6277+40], %r1803;
	ld.u32 	%r8015, [%rd1685];
	setp.ne.s32 	%p3237, %r8015, 0;
	@%p3237 bra 	$L__BB9_2811;
	ld.shared.u64 	%rd6278, [m_Local_$_0];
	add.s64 	%rd6279, %rd6278, %rd744;
	st.u32 	[%rd6279+36], %r1784;
	ld.u32 	%r8017, [%rd1685];
	setp.ne.s32 	%p3238, %r8017, 0;
	@%p3238 bra 	$L__BB9_2811;
	ld.shared.u64 	%rd6280, [m_Local_$_0];
	add.s64 	%rd6281, %rd6280, %rd744;
	st.u32 	[%rd6281+32], %r1802;
	ld.u32 	%r8018, [%rd1685];
	setp.eq.s32 	%p3239, %r8018, 0;
	selp.b32 	%r13613, %r13612, 0, %p3239;
$L__BB9_2811:
	st.u32 	[%rd1685], %r13613;
	setp.eq.s32 	%p6439, %r13613, 0;
	mov.b16 	%rs1582, 0;
	bra.uni 	$L__BB9_2813;
$L__BB9_2812:
	cvt.u64.u32 	%rd6282, %r1786;
	add.s64 	%rd6283, %rd742, %rd6282;
	ld.u8 	%rs1582, [%rd6283+32];
	mov.pred 	%p6439, -1;
$L__BB9_2813:
	not.pred 	%p3242, %p6439;
	@%p3242 bra 	$L__BB9_2874;
	setp.ne.s32 	%p3243, %r1753, -1;
	add.s32 	%r13605, %r13618, -2;
	@%p3243 bra 	$L__BB9_2816;
	mov.b32 	%r13615, 21352;
	st.u32 	[%rd1685], %r13615;
	bra.uni 	$L__BB9_2828;
$L__BB9_2816:
	ld.shared.u64 	%rd6284, [m_Local_$_0];
	add.s64 	%rd745, %rd6284, %rd733;
	ld.u32 	%r8023, [%rd745+12];
	setp.gt.s32 	%p3244, %r13618, 1;
	setp.lt.s32 	%p3245, %r13605, %r8023;
	and.pred  	%p3246, %p3244, %p3245;
	@%p3246 bra 	$L__BB9_2827;
	ld.shared.u64 	%rd6287, [m_Local_$_1];
	atom.add.u64 	%rd6288, [%rd1], 48;
	add.s64 	%rd6289, %rd6288, 56;
	setp.lt.u64 	%p3247, %rd6289, %rd6287;
	shr.u64 	%rd746, %rd6288, 4;
	cvt.u32.u64 	%r13614, %rd746;
	setp.ne.s32 	%p3248, %r13614, -1;
	and.pred  	%p3249, %p3247, %p3248;
	@%p3249 bra 	$L__BB9_2819;
	mov.b32 	%r8032, 21106;
	st.u32 	[%rd1685], %r8032;
	mov.b32 	%r13614, -1;
	mov.pred 	%p6440, 0;
	bra.uni 	$L__BB9_2820;
$L__BB9_2819:
	ld.shared.u64 	%rd6290, [m_Local_$_0];
	shl.b64 	%rd6291, %rd746, 32;
	shr.s64 	%rd6292, %rd6291, 28;
	add.s64 	%rd6293, %rd6290, %rd6292;
	mov.b16 	%rs837, 0;
	st.u8 	[%rd6293], %rs837;
	st.u8 	[%rd6293+1], %rs837;
	mov.b32 	%r8026, 3608;
	st.u32 	[%rd6293+4], %r8026;
	mov.b16 	%rs838, 1;
	st.u8 	[%rd6293+3], %rs838;
	mov.b32 	%r8027, 48;
	st.u32 	[%rd6293+8], %r8027;
	mov.b32 	%r8028, -1;
	st.u32 	[%rd6293+16], %r8028;
	ld.shared.u64 	%rd6294, [m_Local_$_0];
	add.s64 	%rd6295, %rd6294, %rd6292;
	mov.b32 	%r8029, 0;
	st.u32 	[%rd6295+32], %r8029;
	ld.shared.u64 	%rd6296, [m_Local_$_0];
	add.s64 	%rd6297, %rd6296, %rd6292;
	st.u32 	[%rd6297+36], %r8029;
	ld.shared.u64 	%rd6298, [m_Local_$_0];
	add.s64 	%rd6299, %rd6298, %rd6292;
	st.u32 	[%rd6299+40], %r8029;
	ld.u32 	%r8030, [%rd1685];
	setp.eq.s32 	%p6440, %r8030, 0;
$L__BB9_2820:
	mov.b32 	%r13615, 0;
	not.pred 	%p3251, %p6440;
	@%p3251 bra 	$L__BB9_2826;
	setp.ne.s32 	%p3252, %r13614, -1;
	@%p3252 bra 	$L__BB9_2823;
	mov.b32 	%r8040, 21352;
	st.u32 	[%rd1685], %r8040;
	bra.uni 	$L__BB9_2826;
$L__BB9_2823:
	ld.shared.u64 	%rd6300, [m_Local_$_0];
	mul.wide.s32 	%rd747, %r13614, 16;
	add.s64 	%rd6301, %rd6300, %rd747;
	st.u32 	[%rd6301+40], %r8023;
	ld.u32 	%r8035, [%rd1685];
	setp.ne.s32 	%p3253, %r8035, 0;
	@%p3253 bra 	$L__BB9_2826;
	ld.shared.u64 	%rd6302, [m_Local_$_0];
	add.s64 	%rd6303, %rd6302, %rd747;
	st.u32 	[%rd6303+36], %r13605;
	ld.u32 	%r8037, [%rd1685];
	setp.ne.s32 	%p3254, %r8037, 0;
	@%p3254 bra 	$L__BB9_2826;
	ld.shared.u64 	%rd6304, [m_Local_$_0];
	add.s64 	%rd6305, %rd6304, %rd747;
	st.u32 	[%rd6305+32], %r1753;
	ld.u32 	%r8038, [%rd1685];
	setp.eq.s32 	%p3255, %r8038, 0;
	selp.b32 	%r13615, %r13614, 0, %p3255;
$L__BB9_2826:
	st.u32 	[%rd1685], %r13615;
	bra.uni 	$L__BB9_2828;
$L__BB9_2827:
	shl.b32 	%r8024, %r13605, 2;
	cvt.u64.u32 	%rd6285, %r8024;
	add.s64 	%rd6286, %rd745, %rd6285;
	mov.b32 	%r8025, 0;
	st.u32 	[%rd6286+32], %r8025;
	st.u8 	[%rd6286+32], %rs1582;
	ld.u32 	%r13615, [%rd1685];
$L__BB9_2828:
	setp.eq.s32 	%p3256, %r13615, 0;
	@%p3256 bra 	$L__BB9_2768;
	bra.uni 	$L__BB9_2874;
$L__BB9_2829:
	mov.u32 	%r1817, %r13618;
	mul.lo.s32 	%r8043, %r13617, 52429;
	shr.u32 	%r1818, %r8043, 19;
	shl.b32 	%r8044, %r1818, 1;
	shl.b32 	%r8045, %r1818, 3;
	add.s32 	%r8046, %r8044, %r8045;
	sub.s32 	%r1819, %r13617, %r8046;
	add.s32 	%r13618, %r1817, -1;
	ld.shared.u64 	%rd748, [m_Local_$_0];
	ld.u32 	%r1821, [%rd748];
	setp.ne.s32 	%p3257, %r1821, -1;
	@%p3257 bra 	$L__BB9_2831;
	mov.b32 	%r13620, 21352;
	st.u32 	[%rd1685], %r13620;
	mov.b16 	%rs1583, 0;
	bra.uni 	$L__BB9_2843;
$L__BB9_2831:
	mul.wide.s32 	%rd6306, %r1821, 16;
	add.s64 	%rd749, %rd748, %rd6306;
	ld.u32 	%r8047, [%rd749+12];
	setp.gt.s32 	%p3258, %r1819, -1;
	setp.lt.s32 	%p3259, %r1819, %r8047;
	and.pred  	%p3260, %p3258, %p3259;
	@%p3260 bra 	$L__BB9_2842;
	ld.shared.u64 	%rd6309, [m_Local_$_1];
	atom.add.u64 	%rd6310, [%rd1], 48;
	add.s64 	%rd6311, %rd6310, 56;
	setp.lt.u64 	%p3261, %rd6311, %rd6309;
	shr.u64 	%rd750, %rd6310, 4;
	cvt.u32.u64 	%r13619, %rd750;
	setp.ne.s32 	%p3262, %r13619, -1;
	and.pred  	%p3263, %p3261, %p3262;
	@%p3263 bra 	$L__BB9_2834;
	mov.b32 	%r8056, 21106;
	st.u32 	[%rd1685], %r8056;
	mov.b32 	%r13619, -1;
	mov.pred 	%p6441, 0;
	bra.uni 	$L__BB9_2835;
$L__BB9_2834:
	ld.shared.u64 	%rd6312, [m_Local_$_0];
	shl.b64 	%rd6313, %rd750, 32;
	shr.s64 	%rd6314, %rd6313, 28;
	add.s64 	%rd6315, %rd6312, %rd6314;
	mov.b16 	%rs839, 0;
	st.u8 	[%rd6315], %rs839;
	st.u8 	[%rd6315+1], %rs839;
	mov.b32 	%r8050, 3608;
	st.u32 	[%rd6315+4], %r8050;
	mov.b16 	%rs840, 1;
	st.u8 	[%rd6315+3], %rs840;
	mov.b32 	%r8051, 48;
	st.u32 	[%rd6315+8], %r8051;
	mov.b32 	%r8052, -1;
	st.u32 	[%rd6315+16], %r8052;
	ld.shared.u64 	%rd6316, [m_Local_$_0];
	add.s64 	%rd6317, %rd6316, %rd6314;
	mov.b32 	%r8053, 0;
	st.u32 	[%rd6317+32], %r8053;
	ld.shared.u64 	%rd6318, [m_Local_$_0];
	add.s64 	%rd6319, %rd6318, %rd6314;
	st.u32 	[%rd6319+36], %r8053;
	ld.shared.u64 	%rd6320, [m_Local_$_0];
	add.s64 	%rd6321, %rd6320, %rd6314;
	st.u32 	[%rd6321+40], %r8053;
	ld.u32 	%r8054, [%rd1685];
	setp.eq.s32 	%p6441, %r8054, 0;
$L__BB9_2835:
	mov.b32 	%r13620, 0;
	not.pred 	%p3265, %p6441;
	@%p3265 bra 	$L__BB9_2841;
	setp.ne.s32 	%p3266, %r13619, -1;
	@%p3266 bra 	$L__BB9_2838;
	mov.b32 	%r8064, 21352;
	st.u32 	[%rd1685], %r8064;
	bra.uni 	$L__BB9_2841;
$L__BB9_2838:
	ld.shared.u64 	%rd6322, [m_Local_$_0];
	mul.wide.s32 	%rd751, %r13619, 16;
	add.s64 	%rd6323, %rd6322, %rd751;
	st.u32 	[%rd6323+40], %r8047;
	ld.u32 	%r8059, [%rd1685];
	setp.ne.s32 	%p3267, %r8059, 0;
	@%p3267 bra 	$L__BB9_2841;
	ld.shared.u64 	%rd6324, [m_Local_$_0];
	add.s64 	%rd6325, %rd6324, %rd751;
	st.u32 	[%rd6325+36], %r1819;
	ld.u32 	%r8061, [%rd1685];
	setp.ne.s32 	%p3268, %r8061, 0;
	@%p3268 bra 	$L__BB9_2841;
	ld.shared.u64 	%rd6326, [m_Local_$_0];
	add.s64 	%rd6327, %rd6326, %rd751;
	st.u32 	[%rd6327+32], %r1821;
	ld.u32 	%r8062, [%rd1685];
	setp.eq.s32 	%p3269, %r8062, 0;
	selp.b32 	%r13620, %r13619, 0, %p3269;
$L__BB9_2841:
	st.u32 	[%rd1685], %r13620;
	mov.b16 	%rs1583, 0;
	bra.uni 	$L__BB9_2843;
$L__BB9_2842:
	shl.b32 	%r8048, %r1819, 2;
	add.s32 	%r8049, %r8048, 32;
	cvt.u64.u32 	%rd6307, %r8049;
	add.s64 	%rd6308, %rd749, %rd6307;
	ld.u8 	%rs1583, [%rd6308];
	ld.u32 	%r13620, [%rd1685];
$L__BB9_2843:
	setp.ne.s32 	%p3270, %r13620, 0;
	mov.b32 	%r13627, 21352;
	@%p3270 bra 	$L__BB9_2874;
	setp.ne.s32 	%p3271, %r1753, -1;
	@%p3271 bra 	$L__BB9_2846;
	mov.b32 	%r13623, 21352;
	st.u32 	[%rd1685], %r13623;
	bra.uni 	$L__BB9_2858;
$L__BB9_2846:
	ld.shared.u64 	%rd6328, [m_Local_$_0];
	add.s64 	%rd752, %rd6328, %rd733;
	ld.u32 	%r8067, [%rd752+12];
	setp.gt.s32 	%p3272, %r1817, 0;
	setp.le.s32 	%p3273, %r1817, %r8067;
	and.pred  	%p3274, %p3272, %p3273;
	@%p3274 bra 	$L__BB9_2857;
	ld.shared.u64 	%rd6331, [m_Local_$_1];
	atom.add.u64 	%rd6332, [%rd1], 48;
	add.s64 	%rd6333, %rd6332, 56;
	setp.lt.u64 	%p3275, %rd6333, %rd6331;
	shr.u64 	%rd753, %rd6332, 4;
	cvt.u32.u64 	%r13622, %rd753;
	setp.ne.s32 	%p3276, %r13622, -1;
	and.pred  	%p3277, %p3275, %p3276;
	@%p3277 bra 	$L__BB9_2849;
	mov.b32 	%r8076, 21106;
	st.u32 	[%rd1685], %r8076;
	mov.b32 	%r13622, -1;
	mov.pred 	%p6442, 0;
	bra.uni 	$L__BB9_2850;
$L__BB9_2849:
	ld.shared.u64 	%rd6334, [m_Local_$_0];
	shl.b64 	%rd6335, %rd753, 32;
	shr.s64 	%rd6336, %rd6335, 28;
	add.s64 	%rd6337, %rd6334, %rd6336;
	mov.b16 	%rs843, 0;
	st.u8 	[%rd6337], %rs843;
	st.u8 	[%rd6337+1], %rs843;
	mov.b32 	%r8070, 3608;
	st.u32 	[%rd6337+4], %r8070;
	mov.b16 	%rs844, 1;
	st.u8 	[%rd6337+3], %rs844;
	mov.b32 	%r8071, 48;
	st.u32 	[%rd6337+8], %r8071;
	mov.b32 	%r8072, -1;
	st.u32 	[%rd6337+16], %r8072;
	ld.shared.u64 	%rd6338, [m_Local_$_0];
	add.s64 	%rd6339, %rd6338, %rd6336;
	mov.b32 	%r8073, 0;
	st.u32 	[%rd6339+32], %r8073;
	ld.shared.u64 	%rd6340, [m_Local_$_0];
	add.s64 	%rd6341, %rd6340, %rd6336;
	st.u32 	[%rd6341+36], %r8073;
	ld.shared.u64 	%rd6342, [m_Local_$_0];
	add.s64 	%rd6343, %rd6342, %rd6336;
	st.u32 	[%rd6343+40], %r8073;
	ld.u32 	%r8074, [%rd1685];
	setp.eq.s32 	%p6442, %r8074, 0;
$L__BB9_2850:
	mov.b32 	%r13623, 0;
	not.pred 	%p3279, %p6442;
	@%p3279 bra 	$L__BB9_2856;
	setp.ne.s32 	%p3280, %r13622, -1;
	@%p3280 bra 	$L__BB9_2853;
	mov.b32 	%r8084, 21352;
	st.u32 	[%rd1685], %r8084;
	bra.uni 	$L__BB9_2856;
$L__BB9_2853:
	ld.shared.u64 	%rd6344, [m_Local_$_0];
	mul.wide.s32 	%rd754, %r13622, 16;
	add.s64 	%rd6345, %rd6344, %rd754;
	st.u32 	[%rd6345+40], %r8067;
	ld.u32 	%r8079, [%rd1685];
	setp.ne.s32 	%p3281, %r8079, 0;
	@%p3281 bra 	$L__BB9_2856;
	ld.shared.u64 	%rd6346, [m_Local_$_0];
	add.s64 	%rd6347, %rd6346, %rd754;
	st.u32 	[%rd6347+36], %r13618;
	ld.u32 	%r8081, [%rd1685];
	setp.ne.s32 	%p3282, %r8081, 0;
	@%p3282 bra 	$L__BB9_2856;
	ld.shared.u64 	%rd6348, [m_Local_$_0];
	add.s64 	%rd6349, %rd6348, %rd754;
	st.u32 	[%rd6349+32], %r1753;
	ld.u32 	%r8082, [%rd1685];
	setp.eq.s32 	%p3283, %r8082, 0;
	selp.b32 	%r13623, %r13622, 0, %p3283;
$L__BB9_2856:
	st.u32 	[%rd1685], %r13623;
	bra.uni 	$L__BB9_2858;
$L__BB9_2857:
	shl.b32 	%r8068, %r13618, 2;
	cvt.u64.u32 	%rd6329, %r8068;
	add.s64 	%rd6330, %rd752, %rd6329;
	mov.b32 	%r8069, 0;
	st.u32 	[%rd6330+32], %r8069;
	st.u8 	[%rd6330+32], %rs1583;
	ld.u32 	%r13623, [%rd1685];
$L__BB9_2858:
	setp.ne.s32 	%p3284, %r13623, 0;
	@%p3284 bra 	$L__BB9_2874;
	setp.gt.u32 	%p3285, %r13617, 9;
	mov.u32 	%r13617, %r1818;
	@%p3285 bra 	$L__BB9_2829;
	setp.ne.s32 	%p3286, %r1753, -1;
	add.s32 	%r1836, %r1817, -2;
	@%p3286 bra 	$L__BB9_2862;
	mov.b32 	%r13627, 21352;
	st.u32 	[%rd1685], %r13627;
	bra.uni 	$L__BB9_2874;
$L__BB9_2862:
	ld.shared.u64 	%rd6350, [m_Local_$_0];
	add.s64 	%rd755, %rd6350, %rd733;
	ld.u32 	%r8087, [%rd755+12];
	setp.gt.s32 	%p3287, %r1817, 1;
	setp.lt.s32 	%p3288, %r1836, %r8087;
	and.pred  	%p3289, %p3287, %p3288;
	@%p3289 bra 	$L__BB9_2873;
	ld.shared.u64 	%rd6353, [m_Local_$_1];
	atom.add.u64 	%rd6354, [%rd1], 48;
	add.s64 	%rd6355, %rd6354, 56;
	setp.lt.u64 	%p3290, %rd6355, %rd6353;
	shr.u64 	%rd756, %rd6354, 4;
	cvt.u32.u64 	%r13625, %rd756;
	setp.ne.s32 	%p3291, %r13625, -1;
	and.pred  	%p3292, %p3290, %p3291;
	@%p3292 bra 	$L__BB9_2865;
	mov.b32 	%r8096, 21106;
	st.u32 	[%rd1685], %r8096;
	mov.b32 	%r13625, -1;
	mov.pred 	%p6443, 0;
	bra.uni 	$L__BB9_2866;
$L__BB9_2865:
	ld.shared.u64 	%rd6356, [m_Local_$_0];
	shl.b64 	%rd6357, %rd756, 32;
	shr.s64 	%rd6358, %rd6357, 28;
	add.s64 	%rd6359, %rd6356, %rd6358;
	mov.b16 	%rs846, 0;
	st.u8 	[%rd6359], %rs846;
	st.u8 	[%rd6359+1], %rs846;
	mov.b32 	%r8090, 3608;
	st.u32 	[%rd6359+4], %r8090;
	mov.b16 	%rs847, 1;
	st.u8 	[%rd6359+3], %rs847;
	mov.b32 	%r8091, 48;
	st.u32 	[%rd6359+8], %r8091;
	mov.b32 	%r8092, -1;
	st.u32 	[%rd6359+16], %r8092;
	ld.shared.u64 	%rd6360, [m_Local_$_0];
	add.s64 	%rd6361, %rd6360, %rd6358;
	mov.b32 	%r8093, 0;
	st.u32 	[%rd6361+32], %r8093;
	ld.shared.u64 	%rd6362, [m_Local_$_0];
	add.s64 	%rd6363, %rd6362, %rd6358;
	st.u32 	[%rd6363+36], %r8093;
	ld.shared.u64 	%rd6364, [m_Local_$_0];
	add.s64 	%rd6365, %rd6364, %rd6358;
	st.u32 	[%rd6365+40], %r8093;
	ld.u32 	%r8094, [%rd1685];
	setp.eq.s32 	%p6443, %r8094, 0;
$L__BB9_2866:
	mov.b32 	%r13627, 0;
	not.pred 	%p3294, %p6443;
	@%p3294 bra 	$L__BB9_2872;
	setp.ne.s32 	%p3295, %r13625, -1;
	@%p3295 bra 	$L__BB9_2869;
	mov.b32 	%r8104, 21352;
	st.u32 	[%rd1685], %r8104;
	bra.uni 	$L__BB9_2872;
$L__BB9_2869:
	ld.shared.u64 	%rd6366, [m_Local_$_0];
	mul.wide.s32 	%rd757, %r13625, 16;
	add.s64 	%rd6367, %rd6366, %rd757;
	st.u32 	[%rd6367+40], %r8087;
	ld.u32 	%r8099, [%rd1685];
	setp.ne.s32 	%p3296, %r8099, 0;
	@%p3296 bra 	$L__BB9_2872;
	ld.shared.u64 	%rd6368, [m_Local_$_0];
	add.s64 	%rd6369, %rd6368, %rd757;
	st.u32 	[%rd6369+36], %r1836;
	ld.u32 	%r8101, [%rd1685];
	setp.ne.s32 	%p3297, %r8101, 0;
	@%p3297 bra 	$L__BB9_2872;
	ld.shared.u64 	%rd6370, [m_Local_$_0];
	add.s64 	%rd6371, %rd6370, %rd757;
	st.u32 	[%rd6371+32], %r1753;
	ld.u32 	%r8102, [%rd1685];
	setp.eq.s32 	%p3298, %r8102, 0;
	selp.b32 	%r13627, %r13625, 0, %p3298;
$L__BB9_2872:
	st.u32 	[%rd1685], %r13627;
	bra.uni 	$L__BB9_2874;
$L__BB9_2873:
	shl.b32 	%r8088, %r1836, 2;
	cvt.u64.u32 	%rd6351, %r8088;
	add.s64 	%rd6352, %rd755, %rd6351;
	mov.b32 	%r8089, 0;
	st.u32 	[%rd6352+32], %r8089;
	mov.b16 	%rs845, 45;
	st.u8 	[%rd6352+32], %rs845;
	ld.u32 	%r13627, [%rd1685];
$L__BB9_2874:
	setp.ne.s32 	%p3299, %r13627, 0;
	@%p3299 bra 	$L__BB9_2880;
	ld.shared.u64 	%rd6372, [m_Local_$_1];
	atom.add.u64 	%rd6373, [%rd1], 64;
	add.s64 	%rd6374, %rd6373, 72;
	setp.lt.u64 	%p3300, %rd6374, %rd6372;
	shr.u64 	%rd758, %rd6373, 4;
	cvt.u32.u64 	%r1844, %rd758;
	setp.ne.s32 	%p3301, %r1844, -1;
	and.pred  	%p3302, %p3300, %p3301;
	@%p3302 bra 	$L__BB9_2877;
	mov.b32 	%r8116, 21106;
	st.u32 	[%rd1685], %r8116;
	bra.uni 	$L__BB9_2880;
$L__BB9_2877:
	ld.shared.u64 	%rd6375, [m_Local_$_0];
	shl.b64 	%rd6376, %rd758, 32;
	shr.s64 	%rd759, %rd6376, 28;
	add.s64 	%rd6377, %rd6375, %rd759;
	mov.b16 	%rs848, 1;
	st.u8 	[%rd6377], %rs848;
	mov.b16 	%rs849, 0;
	st.u8 	[%rd6377+1], %rs849;
	mov.b32 	%r8108, 2905;
	st.u32 	[%rd6377+4], %r8108;
	st.u8 	[%rd6377+3], %rs848;
	mov.b32 	%r8109, 64;
	st.u32 	[%rd6377+8], %r8109;
	mov.b32 	%r8110, -1;
	st.u32 	[%rd6377+16], %r8110;
	ld.shared.u64 	%rd6378, [m_Local_$_0];
	add.s64 	%rd6379, %rd6378, %rd759;
	st.u32 	[%rd6379+32], %r8110;
	ld.shared.u64 	%rd6380, [m_Local_$_0];
	add.s64 	%rd6381, %rd6380, %rd759;
	mov.b32 	%r13628, 0;
	st.u32 	[%rd6381+40], %r13628;
	ld.shared.u64 	%rd6382, [m_Local_$_0];
	add.s64 	%rd6383, %rd6382, %rd759;
	st.u32 	[%rd6383+44], %r13628;
	ld.shared.u64 	%rd6384, [m_Local_$_0];
	add.s64 	%rd6385, %rd6384, %rd759;
	st.u32 	[%rd6385+48], %r13628;
	ld.shared.u64 	%rd6386, [m_Local_$_0];
	add.s64 	%rd6387, %rd6386, %rd759;
	st.u32 	[%rd6387+32], %r1753;
	ld.u32 	%r8111, [%rd1685];
	setp.ne.s32 	%p3303, %r8111, 0;
	@%p3303 bra 	$L__BB9_2880;
	ld.shared.u64 	%rd6388, [m_Local_$_0];
	add.s64 	%rd6389, %rd6388, %rd759;
	mov.b32 	%r13628, 0;
	st.u32 	[%rd6389+48], %r13628;
	ld.u32 	%r8113, [%rd1685];
	setp.ne.s32 	%p3304, %r8113, 0;
	@%p3304 bra 	$L__BB9_2880;
	ld.shared.u64 	%rd6390, [m_Local_$_0];
	add.s64 	%rd6391, %rd6390, %rd759;
	st.u32 	[%rd6391+40], %r13592;
	ld.u32 	%r8114, [%rd1685];
	setp.eq.s32 	%p3305, %r8114, 0;
	selp.b32 	%r13628, %r1844, 0, %p3305;
$L__BB9_2880:
	setp.ne.s32 	%p3417, %r13557, -1;
	@%p3417 bra 	$L__BB9_2882;
	mov.b32 	%r8305, 21352;
	st.u32 	[%rd1685], %r8305;
	mov.b32 	%r13629, 0;
	mov.u32 	%r13630, %r13629;
	bra.uni 	$L__BB9_2883;
$L__BB9_2882:
	ld.shared.u64 	%rd6619, [m_Local_$_0];
	mul.wide.s32 	%rd6620, %r13557, 16;
	add.s64 	%rd6621, %rd6619, %rd6620;
	ld.u32 	%r13629, [%rd6621+32];
	ld.u32 	%r13630, [%rd6621+40];
$L__BB9_2883:
	setp.ne.s32 	%p3418, %r13628, -1;
	@%p3418 bra 	$L__BB9_2885;
	mov.b32 	%r8307, 21352;
	st.u32 	[%rd1685], %r8307;
	mov.b32 	%r13631, 0;
	mov.u32 	%r13632, %r13631;
	bra.uni 	$L__BB9_2886;
$L__BB9_2885:
	ld.shared.u64 	%rd6622, [m_Local_$_0];
	mul.wide.s32 	%rd6623, %r13628, 16;
	add.s64 	%rd6624, %rd6622, %rd6623;
	ld.u32 	%r13631, [%rd6624+32];
	ld.u32 	%r13632, [%rd6624+40];
$L__BB9_2886:
	add.s32 	%r1855, %r13632, %r13630;
	shl.b32 	%r8308, %r1855, 2;
	add.s32 	%r8309, %r8308, 32;
	shr.s32 	%r8310, %r8309, 31;
	shr.u32 	%r8311, %r8310, 29;
	add.s32 	%r8312, %r8309, %r8311;
	and.b32  	%r8313, %r8312, -8;
	sub.s32 	%r8314, %r8309, %r8313;
	setp.eq.s32 	%p3419, %r8314, 0;
	sub.s32 	%r8315, %r8308, %r8314;
	add.s32 	%r8316, %r8315, 40;
	selp.b32 	%r1856, %r8309, %r8316, %p3419;
	ld.shared.u64 	%rd760, [m_Local_$_1];
	and.b32  	%r8317, %r1856, 12;
	setp.eq.s32 	%p3420, %r8317, 0;
	mov.u32 	%r13633, %r1856;
	@%p3420 bra 	$L__BB9_2888;
	shr.s32 	%r8318, %r1856, 31;
	shr.u32 	%r8319, %r8318, 28;
	add.s32 	%r8320, %r1856, %r8319;
	and.b32  	%r8321, %r8320, -16;
	add.s32 	%r13633, %r8321, 16;
$L__BB9_2888:
	cvt.s64.s32 	%rd6625, %r13633;
	atom.add.u64 	%rd6626, [%rd1], %rd6625;
	cvt.s64.s32 	%rd6627, %r1856;
	add.s64 	%rd6628, %rd6627, %rd6626;
	add.s64 	%rd6629, %rd6628, 8;
	setp.lt.u64 	%p3421, %rd6629, %rd760;
	shr.u64 	%rd6630, %rd6626, 4;
	cvt.u32.u64 	%r8322, %rd6630;
	selp.b32 	%r1859, %r8322, -1, %p3421;
	setp.ne.s32 	%p3422, %r1859, -1;
	@%p3422 bra 	$L__BB9_2890;
	mov.b32 	%r8380, 21352;
	st.u32 	[%rd1685], %r8380;
	bra.uni 	$L__BB9_2929;
$L__BB9_2890:
	ld.shared.u64 	%rd6631, [m_Local_$_0];
	mul.wide.s32 	%rd761, %r1859, 16;
	add.s64 	%rd6632, %rd6631, %rd761;
	mov.b16 	%rs882, 0;
	st.u8 	[%rd6632], %rs882;
	st.u8 	[%rd6632+1], %rs882;
	mov.b32 	%r8323, 4335;
	st.u32 	[%rd6632+4], %r8323;
	mov.b16 	%rs883, 1;
	st.u8 	[%rd6632+3], %rs883;
	st.u32 	[%rd6632+8], %r1856;
	st.u32 	[%rd6632+12], %r1855;
	setp.lt.s32 	%p3423, %r1855, 1;
	@%p3423 bra 	$L__BB9_2929;
	setp.eq.s32 	%p3424, %r1855, 1;
	mov.b32 	%r1878, 0;
	@%p3424 bra 	$L__BB9_2917;
	and.b32  	%r1878, %r1855, 2147483646;
	neg.s32 	%r13635, %r1878;
	mov.b32 	%r13634, 0;
	mov.u32 	%r13636, %r13634;
$L__BB9_2893:
	ld.shared.u64 	%rd6633, [m_Local_$_0];
	add.s64 	%rd762, %rd6633, %rd761;
	ld.u32 	%r1864, [%rd762+12];
	setp.lt.s32 	%p3425, %r13636, %r1864;
	@%p3425 bra 	$L__BB9_2904;
	ld.shared.u64 	%rd6634, [m_Local_$_1];
	atom.add.u64 	%rd6635, [%rd1], 48;
	add.s64 	%rd6636, %rd6635, 56;
	setp.lt.u64 	%p3426, %rd6636, %rd6634;
	shr.u64 	%rd763, %rd6635, 4;
	cvt.u32.u64 	%r13637, %rd763;
	setp.ne.s32 	%p3427, %r13637, -1;
	and.pred  	%p3428, %p3426, %p3427;
	@%p3428 bra 	$L__BB9_2896;
	mov.b32 	%r8333, 21106;
	st.u32 	[%rd1685], %r8333;
	mov.b32 	%r13637, -1;
	mov.pred 	%p6444, 0;
	bra.uni 	$L__BB9_2897;
$L__BB9_2896:
	ld.shared.u64 	%rd6637, [m_Local_$_0];
	shl.b64 	%rd6638, %rd763, 32;
	shr.s64 	%rd6639, %rd6638, 28;
	add.s64 	%rd6640, %rd6637, %rd6639;
	mov.b16 	%rs884, 0;
	st.u8 	[%rd6640], %rs884;
	st.u8 	[%rd6640+1], %rs884;
	mov.b32 	%r8327, 3608;
	st.u32 	[%rd6640+4], %r8327;
	mov.b16 	%rs885, 1;
	st.u8 	[%rd6640+3], %rs885;
	mov.b32 	%r8328, 48;
	st.u32 	[%rd6640+8], %r8328;
	mov.b32 	%r8329, -1;
	st.u32 	[%rd6640+16], %r8329;
	ld.shared.u64 	%rd6641, [m_Local_$_0];
	add.s64 	%rd6642, %rd6641, %rd6639;
	mov.b32 	%r8330, 0;
	st.u32 	[%rd6642+32], %r8330;
	ld.shared.u64 	%rd6643, [m_Local_$_0];
	add.s64 	%rd6644, %rd6643, %rd6639;
	st.u32 	[%rd6644+36], %r8330;
	ld.shared.u64 	%rd6645, [m_Local_$_0];
	add.s64 	%rd6646, %rd6645, %rd6639;
	st.u32 	[%rd6646+40], %r8330;
	ld.u32 	%r8331, [%rd1685];
	setp.eq.s32 	%p6444, %r8331, 0;
$L__BB9_2897:
	mov.b32 	%r13638, 0;
	not.pred 	%p3430, %p6444;
	@%p3430 bra 	$L__BB9_2903;
	setp.ne.s32 	%p3431, %r13637, -1;
	@%p3431 bra 	$L__BB9_2900;
	mov.b32 	%r8341, 21352;
	st.u32 	[%rd1685], %r8341;
	bra.uni 	$L__BB9_2903;
$L__BB9_2900:
	ld.shared.u64 	%rd6647, [m_Local_$_0];
	mul.wide.s32 	%rd764, %r13637, 16;
	add.s64 	%rd6648, %rd6647, %rd764;
	st.u32 	[%rd6648+40], %r1864;
	ld.u32 	%r8336, [%rd1685];
	setp.ne.s32 	%p3432, %r8336, 0;
	@%p3432 bra 	$L__BB9_2903;
	ld.shared.u64 	%rd6649, [m_Local_$_0];
	add.s64 	%rd6650, %rd6649, %rd764;
	st.u32 	[%rd6650+36], %r13636;
	ld.u32 	%r8338, [%rd1685];
	setp.ne.s32 	%p3433, %r8338, 0;
	@%p3433 bra 	$L__BB9_2903;
	ld.shared.u64 	%rd6651, [m_Local_$_0];
	add.s64 	%rd6652, %rd6651, %rd764;
	st.u32 	[%rd6652+32], %r1859;
	ld.u32 	%r8339, [%rd1685];
	setp.eq.s32 	%p3434, %r8339, 0;
	selp.b32 	%r13638, %r13637, 0, %p3434;
$L__BB9_2903:
	st.u32 	[%rd1685], %r13638;
	bra.uni 	$L__BB9_2905;
$L__BB9_2904:
	cvt.u64.u32 	%rd6653, %r13634;
	add.s64 	%rd6654, %rd762, %rd6653;
	mov.b32 	%r8342, 0;
	st.u32 	[%rd6654+32], %r8342;
$L__BB9_2905:
	ld.shared.u64 	%rd6655, [m_Local_$_0];
	add.s64 	%rd765, %rd6655, %rd761;
	ld.u32 	%r1869, [%rd765+12];
	add.s32 	%r8343, %r13636, 1;
	setp.lt.s32 	%p3435, %r8343, %r1869;
	@%p3435 bra 	$L__BB9_2915;
	ld.shared.u64 	%rd6656, [m_Local_$_1];
	atom.add.u64 	%rd6657, [%rd1], 48;
	add.s64 	%rd6658, %rd6657, 56;
	setp.ge.u64 	%p3436, %rd6658, %rd6656;
	shr.u64 	%rd766, %rd6657, 4;
	cvt.u32.u64 	%r13639, %rd766;
	setp.eq.s32 	%p3437, %r13639, -1;
	or.pred  	%p3438, %p3436, %p3437;
	@%p3438 bra 	$L__BB9_2908;
	ld.shared.u64 	%rd6659, [m_Local_$_0];
	shl.b64 	%rd6660, %rd766, 32;
	shr.s64 	%rd6661, %rd6660, 28;
	add.s64 	%rd6662, %rd6659, %rd6661;
	mov.b16 	%rs886, 0;
	st.u8 	[%rd6662], %rs886;
	st.u8 	[%rd6662+1], %rs886;
	mov.b32 	%r8344, 3608;
	st.u32 	[%rd6662+4], %r8344;
	mov.b16 	%rs887, 1;
	st.u8 	[%rd6662+3], %rs887;
	mov.b32 	%r8345, 48;
	st.u32 	[%rd6662+8], %r8345;
	mov.b32 	%r8346, -1;
	st.u32 	[%rd6662+16], %r8346;
	ld.shared.u64 	%rd6663, [m_Local_$_0];
	add.s64 	%rd6664, %rd6663, %rd6661;
	mov.b32 	%r8347, 0;
	st.u32 	[%rd6664+32], %r8347;
	ld.shared.u64 	%rd6665, [m_Local_$_0];
	add.s64 	%rd6666, %rd6665, %rd6661;
	st.u32 	[%rd6666+36], %r8347;
	ld.shared.u64 	%rd6667, [m_Local_$_0];
	add.s64 	%rd6668, %rd6667, %rd6661;
	st.u32 	[%rd6668+40], %r8347;
	ld.u32 	%r8348, [%rd1685];
	setp.eq.s32 	%p6445, %r8348, 0;
	bra.uni 	$L__BB9_2909;
$L__BB9_2908:
	mov.b32 	%r8350, 21106;
	st.u32 	[%rd1685], %r8350;
	mov.b32 	%r13639, -1;
	mov.pred 	%p6445, 0;
$L__BB9_2909:
	mov.b32 	%r13640, 0;
	not.pred 	%p3440, %p6445;
	@%p3440 bra 	$L__BB9_2914;
	setp.eq.s32 	%p3441, %r13639, -1;
	@%p3441 bra 	$L__BB9_6416;
	ld.shared.u64 	%rd6669, [m_Local_$_0];
	mul.wide.s32 	%rd767, %r13639, 16;
	add.s64 	%rd6670, %rd6669, %rd767;
	st.u32 	[%rd6670+40], %r1869;
	ld.u32 	%r8353, [%rd1685];
	setp.eq.s32 	%p3442, %r8353, 0;
	@%p3442 bra 	$L__BB9_2912;
	bra.uni 	$L__BB9_2914;
$L__BB9_2912:
	ld.shared.u64 	%rd6671, [m_Local_$_0];
	add.s64 	%rd6672, %rd6671, %rd767;
	st.u32 	[%rd6672+36], %r8343;
	ld.u32 	%r8356, [%rd1685];
	setp.ne.s32 	%p3443, %r8356, 0;
	@%p3443 bra 	$L__BB9_2914;
	ld.shared.u64 	%rd6673, [m_Local_$_0];
	add.s64 	%rd6674, %rd6673, %rd767;
	st.u32 	[%rd6674+32], %r1859;
	ld.u32 	%r8357, [%rd1685];
	setp.eq.s32 	%p3444, %r8357, 0;
	selp.b32 	%r13640, %r13639, 0, %p3444;
$L__BB9_2914:
	st.u32 	[%rd1685], %r13640;
	bra.uni 	$L__BB9_2916;
$L__BB9_2915:
	add.s32 	%r8360, %r13634, 4;
	cvt.u64.u32 	%rd6675, %r8360;
	add.s64 	%rd6676, %rd765, %rd6675;
	mov.b32 	%r8361, 0;
	st.u32 	[%rd6676+32], %r8361;
$L__BB9_2916:
	add.s32 	%r13636, %r13636, 2;
	add.s32 	%r13635, %r13635, 2;
	add.s32 	%r13634, %r13634, 8;
	setp.ne.s32 	%p3445, %r13635, 0;
	@%p3445 bra 	$L__BB9_2893;
$L__BB9_2917:
	and.b32  	%r8362, %r1855, 1;
	setp.eq.b32 	%p3446, %r8362, 1;
	not.pred 	%p3447, %p3446;
	@%p3447 bra 	$L__BB9_2929;
	ld.shared.u64 	%rd6677, [m_Local_$_0];
	add.s64 	%rd768, %rd6677, %rd761;
	ld.u32 	%r1879, [%rd768+12];
	setp.lt.s32 	%p3448, %r1878, %r1879;
	@%p3448 bra 	$L__BB9_2928;
	ld.shared.u64 	%rd6678, [m_Local_$_1];
	atom.add.u64 	%rd6679, [%rd1], 48;
	add.s64 	%rd6680, %rd6679, 56;
	setp.ge.u64 	%p3449, %rd6680, %rd6678;
	shr.u64 	%rd769, %rd6679, 4;
	cvt.u32.u64 	%r13642, %rd769;
	setp.eq.s32 	%p3450, %r13642, -1;
	or.pred  	%p3451, %p3449, %p3450;
	@%p3451 bra 	$L__BB9_2921;
	ld.shared.u64 	%rd6681, [m_Local_$_0];
	shl.b64 	%rd6682, %rd769, 32;
	shr.s64 	%rd6683, %rd6682, 28;
	add.s64 	%rd6684, %rd6681, %rd6683;
	mov.b16 	%rs888, 0;
	st.u8 	[%rd6684], %rs888;
	st.u8 	[%rd6684+1], %rs888;
	mov.b32 	%r8363, 3608;
	st.u32 	[%rd6684+4], %r8363;
	mov.b16 	%rs889, 1;
	st.u8 	[%rd6684+3], %rs889;
	mov.b32 	%r8364, 48;
	st.u32 	[%rd6684+8], %r8364;
	mov.b32 	%r8365, -1;
	st.u32 	[%rd6684+16], %r8365;
	ld.shared.u64 	%rd6685, [m_Local_$_0];
	add.s64 	%rd6686, %rd6685, %rd6683;
	mov.b32 	%r8366, 0;
	st.u32 	[%rd6686+32], %r8366;
	ld.shared.u64 	%rd6687, [m_Local_$_0];
	add.s64 	%rd6688, %rd6687, %rd6683;
	st.u32 	[%rd6688+36], %r8366;
	ld.shared.u64 	%rd6689, [m_Local_$_0];
	add.s64 	%rd6690, %rd6689, %rd6683;
	st.u32 	[%rd6690+40], %r8366;
	ld.u32 	%r8367, [%rd1685];
	setp.eq.s32 	%p6446, %r8367, 0;
	bra.uni 	$L__BB9_2922;
$L__BB9_2921:
	mov.b32 	%r8369, 21106;
	st.u32 	[%rd1685], %r8369;
	mov.b32 	%r13642, -1;
	mov.pred 	%p6446, 0;
$L__BB9_2922:
	mov.b32 	%r13643, 0;
	not.pred 	%p3453, %p6446;
	@%p3453 bra 	$L__BB9_2927;
	setp.eq.s32 	%p3454, %r13642, -1;
	@%p3454 bra 	$L__BB9_6417;
	ld.shared.u64 	%rd6691, [m_Local_$_0];
	mul.wide.s32 	%rd770, %r13642, 16;
	add.s64 	%rd6692, %rd6691, %rd770;
	st.u32 	[%rd6692+40], %r1879;
	ld.u32 	%r8372, [%rd1685];
	setp.eq.s32 	%p3455, %r8372, 0;
	@%p3455 bra 	$L__BB9_2925;
	bra.uni 	$L__BB9_2927;
$L__BB9_2925:
	ld.shared.u64 	%rd6693, [m_Local_$_0];
	add.s64 	%rd6694, %rd6693, %rd770;
	st.u32 	[%rd6694+36], %r1878;
	ld.u32 	%r8374, [%rd1685];
	setp.ne.s32 	%p3456, %r8374, 0;
	@%p3456 bra 	$L__BB9_2927;
	ld.shared.u64 	%rd6695, [m_Local_$_0];
	add.s64 	%rd6696, %rd6695, %rd770;
	st.u32 	[%rd6696+32], %r1859;
	ld.u32 	%r8375, [%rd1685];
	setp.eq.s32 	%p3457, %r8375, 0;
	selp.b32 	%r13643, %r13642, 0, %p3457;
$L__BB9_2927:
	st.u32 	[%rd1685], %r13643;
	bra.uni 	$L__BB9_2929;
$L__BB9_2928:
	shl.b32 	%r8378, %r1878, 2;
	cvt.u64.u32 	%rd6697, %r8378;
	add.s64 	%rd6698, %rd768, %rd6697;
	mov.b32 	%r8379, 0;
	st.u32 	[%rd6698+32], %r8379;
$L__BB9_2929:
	setp.lt.s32 	%p3458, %r13630, 1;
	@%p3458 bra 	$L__BB9_2933;
	neg.s32 	%r13645, %r13630;
	mov.b32 	%r13644, 0;
	mul.wide.s32 	%rd6723, %r1859, 16;
	mov.u32 	%r13646, %r13644;
$L__BB9_2931:
	setp.ne.s32 	%p3459, %r13629, -1;
	@%p3459 bra 	$L__BB9_2937;
	mov.b32 	%r8397, 21352;
	st.u32 	[%rd1685], %r8397;
	mov.b16 	%rs1584, 0;
	bra.uni 	$L__BB9_2949;
$L__BB9_2933:
	setp.lt.s32 	%p3482, %r13632, 1;
	@%p3482 bra 	$L__BB9_2991;
	mul.wide.s32 	%rd771, %r13631, 16;
	mul.wide.s32 	%rd772, %r1859, 16;
	neg.s32 	%r13654, %r13632;
	shl.b32 	%r13652, %r13630, 2;
	mov.b32 	%r13651, 0;
	mov.u32 	%r13655, %r13651;
$L__BB9_2935:
	setp.ne.s32 	%p3483, %r13631, -1;
	@%p3483 bra 	$L__BB9_2964;
	mov.b32 	%r8431, 21352;
	st.u32 	[%rd1685], %r8431;
	mov.b16 	%rs1585, 0;
	bra.uni 	$L__BB9_2976;
$L__BB9_2937:
	ld.shared.u64 	%rd6699, [m_Local_$_0];
	mul.wide.s32 	%rd6700, %r13629, 16;
	add.s64 	%rd773, %rd6699, %rd6700;
	ld.u32 	%r1890, [%rd773+12];
	setp.lt.s32 	%p3460, %r13646, %r1890;
	@%p3460 bra 	$L__BB9_2948;
	ld.shared.u64 	%rd6701, [m_Local_$_1];
	atom.add.u64 	%rd6702, [%rd1], 48;
	add.s64 	%rd6703, %rd6702, 56;
	setp.lt.u64 	%p3461, %rd6703, %rd6701;
	shr.u64 	%rd774, %rd6702, 4;
	cvt.u32.u64 	%r13647, %rd774;
	setp.ne.s32 	%p3462, %r13647, -1;
	and.pred  	%p3463, %p3461, %p3462;
	@%p3463 bra 	$L__BB9_2940;
	mov.b32 	%r8388, 21106;
	st.u32 	[%rd1685], %r8388;
	mov.b32 	%r13647, -1;
	mov.pred 	%p6447, 0;
	bra.uni 	$L__BB9_2941;
$L__BB9_2940:
	ld.shared.u64 	%rd6704, [m_Local_$_0];
	shl.b64 	%rd6705, %rd774, 32;
	shr.s64 	%rd6706, %rd6705, 28;
	add.s64 	%rd6707, %rd6704, %rd6706;
	mov.b16 	%rs890, 0;
	st.u8 	[%rd6707], %rs890;
	st.u8 	[%rd6707+1], %rs890;
	mov.b32 	%r8382, 3608;
	st.u32 	[%rd6707+4], %r8382;
	mov.b16 	%rs891, 1;
	st.u8 	[%rd6707+3], %rs891;
	mov.b32 	%r8383, 48;
	st.u32 	[%rd6707+8], %r8383;
	mov.b32 	%r8384, -1;
	st.u32 	[%rd6707+16], %r8384;
	ld.shared.u64 	%rd6708, [m_Local_$_0];
	add.s64 	%rd6709, %rd6708, %rd6706;
	mov.b32 	%r8385, 0;
	st.u32 	[%rd6709+32], %r8385;
	ld.shared.u64 	%rd6710, [m_Local_$_0];
	add.s64 	%rd6711, %rd6710, %rd6706;
	st.u32 	[%rd6711+36], %r8385;
	ld.shared.u64 	%rd6712, [m_Local_$_0];
	add.s64 	%rd6713, %rd6712, %rd6706;
	st.u32 	[%rd6713+40], %r8385;
	ld.u32 	%r8386, [%rd1685];
	setp.eq.s32 	%p6447, %r8386, 0;
$L__BB9_2941:
	mov.b32 	%r13648, 0;
	not.pred 	%p3465, %p6447;
	@%p3465 bra 	$L__BB9_2947;
	setp.ne.s32 	%p3466, %r13647, -1;
	@%p3466 bra 	$L__BB9_2944;
	mov.b32 	%r8396, 21352;
	st.u32 	[%rd1685], %r8396;
	bra.uni 	$L__BB9_2947;
$L__BB9_2944:
	ld.shared.u64 	%rd6714, [m_Local_$_0];
	mul.wide.s32 	%rd775, %r13647, 16;
	add.s64 	%rd6715, %rd6714, %rd775;
	st.u32 	[%rd6715+40], %r1890;
	ld.u32 	%r8391, [%rd1685];
	setp.ne.s32 	%p3467, %r8391, 0;
	@%p3467 bra 	$L__BB9_2947;
	ld.shared.u64 	%rd6716, [m_Local_$_0];
	add.s64 	%rd6717, %rd6716, %rd775;
	st.u32 	[%rd6717+36], %r13646;
	ld.u32 	%r8393, [%rd1685];
	setp.ne.s32 	%p3468, %r8393, 0;
	@%p3468 bra 	$L__BB9_2947;
	ld.shared.u64 	%rd6718, [m_Local_$_0];
	add.s64 	%rd6719, %rd6718, %rd775;
	st.u32 	[%rd6719+32], %r13629;
	ld.u32 	%r8394, [%rd1685];
	setp.eq.s32 	%p3469, %r8394, 0;
	selp.b32 	%r13648, %r13647, 0, %p3469;
$L__BB9_2947:
	st.u32 	[%rd1685], %r13648;
	mov.b16 	%rs1584, 0;
	bra.uni 	$L__BB9_2949;
$L__BB9_2948:
	cvt.u64.u32 	%rd6720, %r13644;
	add.s64 	%rd6721, %rd773, %rd6720;
	ld.u8 	%rs1584, [%rd6721+32];
$L__BB9_2949:
	setp.ne.s32 	%p3470, %r1859, -1;
	@%p3470 bra 	$L__BB9_2951;
	mov.b32 	%r8414, 21352;
	st.u32 	[%rd1685], %r8414;
	bra.uni 	$L__BB9_2963;
$L__BB9_2951:
	ld.shared.u64 	%rd6722, [m_Local_$_0];
	add.s64 	%rd776, %rd6722, %rd6723;
	ld.u32 	%r1895, [%rd776+12];
	setp.lt.s32 	%p3471, %r13646, %r1895;
	@%p3471 bra 	$L__BB9_2962;
	ld.shared.u64 	%rd6724, [m_Local_$_1];
	atom.add.u64 	%rd6725, [%rd1], 48;
	add.s64 	%rd6726, %rd6725, 56;
	setp.lt.u64 	%p3472, %rd6726, %rd6724;
	shr.u64 	%rd777, %rd6725, 4;
	cvt.u32.u64 	%r13649, %rd777;
	setp.ne.s32 	%p3473, %r13649, -1;
	and.pred  	%p3474, %p3472, %p3473;
	@%p3474 bra 	$L__BB9_2954;
	mov.b32 	%r8404, 21106;
	st.u32 	[%rd1685], %r8404;
	mov.b32 	%r13649, -1;
	mov.pred 	%p6448, 0;
	bra.uni 	$L__BB9_2955;
$L__BB9_2954:
	ld.shared.u64 	%rd6727, [m_Local_$_0];
	shl.b64 	%rd6728, %rd777, 32;
	shr.s64 	%rd6729, %rd6728, 28;
	add.s64 	%rd6730, %rd6727, %rd6729;
	mov.b16 	%rs894, 0;
	st.u8 	[%rd6730], %rs894;
	st.u8 	[%rd6730+1], %rs894;
	mov.b32 	%r8398, 3608;
	st.u32 	[%rd6730+4], %r8398;
	mov.b16 	%rs895, 1;
	st.u8 	[%rd6730+3], %rs895;
	mov.b32 	%r8399, 48;
	st.u32 	[%rd6730+8], %r8399;
	mov.b32 	%r8400, -1;
	st.u32 	[%rd6730+16], %r8400;
	ld.shared.u64 	%rd6731, [m_Local_$_0];
	add.s64 	%rd6732, %rd6731, %rd6729;
	mov.b32 	%r8401, 0;
	st.u32 	[%rd6732+32], %r8401;
	ld.shared.u64 	%rd6733, [m_Local_$_0];
	add.s64 	%rd6734, %rd6733, %rd6729;
	st.u32 	[%rd6734+36], %r8401;
	ld.shared.u64 	%rd6735, [m_Local_$_0];
	add.s64 	%rd6736, %rd6735, %rd6729;
	st.u32 	[%rd6736+40], %r8401;
	ld.u32 	%r8402, [%rd1685];
	setp.eq.s32 	%p6448, %r8402, 0;
$L__BB9_2955:
	mov.b32 	%r13650, 0;
	not.pred 	%p3476, %p6448;
	@%p3476 bra 	$L__BB9_2961;
	setp.ne.s32 	%p3477, %r13649, -1;
	@%p3477 bra 	$L__BB9_2958;
	mov.b32 	%r8412, 21352;
	st.u32 	[%rd1685], %r8412;
	bra.uni 	$L__BB9_2961;
$L__BB9_2958:
	ld.shared.u64 	%rd6737, [m_Local_$_0];
	mul.wide.s32 	%rd778, %r13649, 16;
	add.s64 	%rd6738, %rd6737, %rd778;
	st.u32 	[%rd6738+40], %r1895;
	ld.u32 	%r8407, [%rd1685];
	setp.ne.s32 	%p3478, %r8407, 0;
	@%p3478 bra 	$L__BB9_2961;
	ld.shared.u64 	%rd6739, [m_Local_$_0];
	add.s64 	%rd6740, %rd6739, %rd778;
	st.u32 	[%rd6740+36], %r13646;
	ld.u32 	%r8409, [%rd1685];
	setp.ne.s32 	%p3479, %r8409, 0;
	@%p3479 bra 	$L__BB9_2961;
	ld.shared.u64 	%rd6741, [m_Local_$_0];
	add.s64 	%rd6742, %rd6741, %rd778;
	st.u32 	[%rd6742+32], %r1859;
	ld.u32 	%r8410, [%rd1685];
	setp.eq.s32 	%p3480, %r8410, 0;
	selp.b32 	%r13650, %r13649, 0, %p3480;
$L__BB9_2961:
	st.u32 	[%rd1685], %r13650;
	bra.uni 	$L__BB9_2963;
$L__BB9_2962:
	cvt.u64.u32 	%rd6743, %r13644;
	add.s64 	%rd6744, %rd776, %rd6743;
	mov.b32 	%r8413, 0;
	st.u32 	[%rd6744+32], %r8413;
	st.u8 	[%rd6744+32], %rs1584;
$L__BB9_2963:
	add.s32 	%r13646, %r13646, 1;
	add.s32 	%r13645, %r13645, 1;
	setp.eq.s32 	%p3481, %r13645, 0;
	add.s32 	%r13644, %r13644, 4;
	@%p3481 bra 	$L__BB9_2933;
	bra.uni 	$L__BB9_2931;
$L__BB9_2964:
	ld.shared.u64 	%rd6745, [m_Local_$_0];
	add.s64 	%rd779, %rd6745, %rd771;
	ld.u32 	%r1908, [%rd779+12];
	setp.lt.s32 	%p3484, %r13655, %r1908;
	@%p3484 bra 	$L__BB9_2975;
	ld.shared.u64 	%rd6746, [m_Local_$_1];
	atom.add.u64 	%rd6747, [%rd1], 48;
	add.s64 	%rd6748, %rd6747, 56;
	setp.lt.u64 	%p3485, %rd6748, %rd6746;
	shr.u64 	%rd780, %rd6747, 4;
	cvt.u32.u64 	%r13656, %rd780;
	setp.ne.s32 	%p3486, %r13656, -1;
	and.pred  	%p3487, %p3485, %p3486;
	@%p3487 bra 	$L__BB9_2967;
	mov.b32 	%r8422, 21106;
	st.u32 	[%rd1685], %r8422;
	mov.b32 	%r13656, -1;
	mov.pred 	%p6449, 0;
	bra.uni 	$L__BB9_2968;
$L__BB9_2967:
	ld.shared.u64 	%rd6749, [m_Local_$_0];
	shl.b64 	%rd6750, %rd780, 32;
	shr.s64 	%rd6751, %rd6750, 28;
	add.s64 	%rd6752, %rd6749, %rd6751;
	mov.b16 	%rs896, 0;
	st.u8 	[%rd6752], %rs896;
	st.u8 	[%rd6752+1], %rs896;
	mov.b32 	%r8416, 3608;
	st.u32 	[%rd6752+4], %r8416;
	mov.b16 	%rs897, 1;
	st.u8 	[%rd6752+3], %rs897;
	mov.b32 	%r8417, 48;
	st.u32 	[%rd6752+8], %r8417;
	mov.b32 	%r8418, -1;
	st.u32 	[%rd6752+16], %r8418;
	ld.shared.u64 	%rd6753, [m_Local_$_0];
	add.s64 	%rd6754, %rd6753, %rd6751;
	mov.b32 	%r8419, 0;
	st.u32 	[%rd6754+32], %r8419;
	ld.shared.u64 	%rd6755, [m_Local_$_0];
	add.s64 	%rd6756, %rd6755, %rd6751;
	st.u32 	[%rd6756+36], %r8419;
	ld.shared.u64 	%rd6757, [m_Local_$_0];
	add.s64 	%rd6758, %rd6757, %rd6751;
	st.u32 	[%rd6758+40], %r8419;
	ld.u32 	%r8420, [%rd1685];
	setp.eq.s32 	%p6449, %r8420, 0;
$L__BB9_2968:
	mov.b32 	%r13657, 0;
	not.pred 	%p3489, %p6449;
	@%p3489 bra 	$L__BB9_2974;
	setp.ne.s32 	%p3490, %r13656, -1;
	@%p3490 bra 	$L__BB9_2971;
	mov.b32 	%r8430, 21352;
	st.u32 	[%rd1685], %r8430;
	bra.uni 	$L__BB9_2974;
$L__BB9_2971:
	ld.shared.u64 	%rd6759, [m_Local_$_0];
	mul.wide.s32 	%rd781, %r13656, 16;
	add.s64 	%rd6760, %rd6759, %rd781;
	st.u32 	[%rd6760+40], %r1908;
	ld.u32 	%r8425, [%rd1685];
	setp.ne.s32 	%p3491, %r8425, 0;
	@%p3491 bra 	$L__BB9_2974;
	ld.shared.u64 	%rd6761, [m_Local_$_0];
	add.s64 	%rd6762, %rd6761, %rd781;
	st.u32 	[%rd6762+36], %r13655;
	ld.u32 	%r8427, [%rd1685];
	setp.ne.s32 	%p3492, %r8427, 0;
	@%p3492 bra 	$L__BB9_2974;
	ld.shared.u64 	%rd6763, [m_Local_$_0];
	add.s64 	%rd6764, %rd6763, %rd781;
	st.u32 	[%rd6764+32], %r13631;
	ld.u32 	%r8428, [%rd1685];
	setp.eq.s32 	%p3493, %r8428, 0;
	selp.b32 	%r13657, %r13656, 0, %p3493;
$L__BB9_2974:
	st.u32 	[%rd1685], %r13657;
	mov.b16 	%rs1585, 0;
	bra.uni 	$L__BB9_2976;
$L__BB9_2975:
	cvt.u64.u32 	%rd6765, %r13651;
	add.s64 	%rd6766, %rd779, %rd6765;
	ld.u8 	%rs1585, [%rd6766+32];
$L__BB9_2976:
	setp.ne.s32 	%p3494, %r1859, -1;
	@%p3494 bra 	$L__BB9_2978;
	mov.b32 	%r8449, 21352;
	st.u32 	[%rd1685], %r8449;
	bra.uni 	$L__BB9_2990;
$L__BB9_2978:
	ld.shared.u64 	%rd6767, [m_Local_$_0];
	add.s64 	%rd782, %rd6767, %rd772;
	ld.u32 	%r8432, [%rd782+12];
	setp.gt.s32 	%p3495, %r13630, -1;
	setp.lt.s32 	%p3496, %r13630, %r8432;
	and.pred  	%p3497, %p3495, %p3496;
	@%p3497 bra 	$L__BB9_2989;
	ld.shared.u64 	%rd6770, [m_Local_$_1];
	atom.add.u64 	%rd6771, [%rd1], 48;
	add.s64 	%rd6772, %rd6771, 56;
	setp.lt.u64 	%p3498, %rd6772, %rd6770;
	shr.u64 	%rd783, %rd6771, 4;
	cvt.u32.u64 	%r13658, %rd783;
	setp.ne.s32 	%p3499, %r13658, -1;
	and.pred  	%p3500, %p3498, %p3499;
	@%p3500 bra 	$L__BB9_2981;
	mov.b32 	%r8440, 21106;
	st.u32 	[%rd1685], %r8440;
	mov.b32 	%r13658, -1;
	mov.pred 	%p6450, 0;
	bra.uni 	$L__BB9_2982;
$L__BB9_2981:
	ld.shared.u64 	%rd6773, [m_Local_$_0];
	shl.b64 	%rd6774, %rd783, 32;
	shr.s64 	%rd6775, %rd6774, 28;
	add.s64 	%rd6776, %rd6773, %rd6775;
	mov.b16 	%rs900, 0;
	st.u8 	[%rd6776], %rs900;
	st.u8 	[%rd6776+1], %rs900;
	mov.b32 	%r8434, 3608;
	st.u32 	[%rd6776+4], %r8434;
	mov.b16 	%rs901, 1;
	st.u8 	[%rd6776+3], %rs901;
	mov.b32 	%r8435, 48;
	st.u32 	[%rd6776+8], %r8435;
	mov.b32 	%r8436, -1;
	st.u32 	[%rd6776+16], %r8436;
	ld.shared.u64 	%rd6777, [m_Local_$_0];
	add.s64 	%rd6778, %rd6777, %rd6775;
	mov.b32 	%r8437, 0;
	st.u32 	[%rd6778+32], %r8437;
	ld.shared.u64 	%rd6779, [m_Local_$_0];
	add.s64 	%rd6780, %rd6779, %rd6775;
	st.u32 	[%rd6780+36], %r8437;
	ld.shared.u64 	%rd6781, [m_Local_$_0];
	add.s64 	%rd6782, %rd6781, %rd6775;
	st.u32 	[%rd6782+40], %r8437;
	ld.u32 	%r8438, [%rd1685];
	setp.eq.s32 	%p6450, %r8438, 0;
$L__BB9_2982:
	mov.b32 	%r13659, 0;
	not.pred 	%p3502, %p6450;
	@%p3502 bra 	$L__BB9_2988;
	setp.ne.s32 	%p3503, %r13658, -1;
	@%p3503 bra 	$L__BB9_2985;
	mov.b32 	%r8448, 21352;
	st.u32 	[%rd1685], %r8448;
	bra.uni 	$L__BB9_2988;
$L__BB9_2985:
	ld.shared.u64 	%rd6783, [m_Local_$_0];
	mul.wide.s32 	%rd784, %r13658, 16;
	add.s64 	%rd6784, %rd6783, %rd784;
	st.u32 	[%rd6784+40], %r8432;
	ld.u32 	%r8443, [%rd1685];
	setp.ne.s32 	%p3504, %r8443, 0;
	@%p3504 bra 	$L__BB9_2988;
	ld.shared.u64 	%rd6785, [m_Local_$_0];
	add.s64 	%rd6786, %rd6785, %rd784;
	st.u32 	[%rd6786+36], %r13630;
	ld.u32 	%r8445, [%rd1685];
	setp.ne.s32 	%p3505, %r8445, 0;
	@%p3505 bra 	$L__BB9_2988;
	ld.shared.u64 	%rd6787, [m_Local_$_0];
	add.s64 	%rd6788, %rd6787, %rd784;
	st.u32 	[%rd6788+32], %r1859;
	ld.u32 	%r8446, [%rd1685];
	setp.eq.s32 	%p3506, %r8446, 0;
	selp.b32 	%r13659, %r13658, 0, %p3506;
$L__BB9_2988:
	st.u32 	[%rd1685], %r13659;
	bra.uni 	$L__BB9_2990;
$L__BB9_2989:
	cvt.u64.u32 	%rd6768, %r13652;
	add.s64 	%rd6769, %rd782, %rd6768;
	mov.b32 	%r8433, 0;
	st.u32 	[%rd6769+32], %r8433;
	st.u8 	[%rd6769+32], %rs1585;
$L__BB9_2990:
	add.s32 	%r13655, %r13655, 1;
	add.s32 	%r13654, %r13654, 1;
	setp.ne.s32 	%p3507, %r13654, 0;
	add.s32 	%r13630, %r13630, 1;
	add.s32 	%r13652, %r13652, 4;
	add.s32 	%r13651, %r13651, 4;
	@%p3507 bra 	$L__BB9_2935;
$L__BB9_2991:
	ld.shared.u64 	%rd6789, [m_Local_$_1];
	atom.add.u64 	%rd6790, [%rd1], 48;
	add.s64 	%rd6791, %rd6790, 56;
	setp.lt.u64 	%p3508, %rd6791, %rd6789;
	shr.u64 	%rd6792, %rd6790, 4;
	cvt.u32.u64 	%r8450, %rd6792;
	selp.b32 	%r1923, %r8450, -1, %p3508;
	setp.ne.s32 	%p3509, %r1923, -1;
	@%p3509 bra 	$L__BB9_2993;
	mov.b32 	%r8562, 21352;
	st.u32 	[%rd1685], %r8562;
	bra.uni 	$L__BB9_3068;
$L__BB9_2993:
	ld.shared.u64 	%rd6793, [m_Local_$_0];
	mul.wide.s32 	%rd785, %r1923, 16;
	add.s64 	%rd6794, %rd6793, %rd785;
	mov.b16 	%rs902, 1;
	st.u8 	[%rd6794], %rs902;
	mov.b16 	%rs903, 0;
	st.u8 	[%rd6794+1], %rs903;
	mov.b32 	%r8451, 2905;
	st.u32 	[%rd6794+4], %r8451;
	st.u8 	[%rd6794+3], %rs902;
	mov.b32 	%r8452, 48;
	st.u32 	[%rd6794+8], %r8452;
	mov.b32 	%r8453, -1;
	st.u32 	[%rd6794+16], %r8453;
	ld.shared.u64 	%rd6795, [m_Local_$_0];
	mul.wide.s32 	%rd786, %r1859, 16;
	add.s64 	%rd6796, %rd6795, %rd786;
	ld.u32 	%r1924, [%rd6796+12];
	shl.b32 	%r8454, %r1924, 2;
	add.s32 	%r8455, %r8454, 32;
	shr.s32 	%r8456, %r8455, 31;
	shr.u32 	%r8457, %r8456, 29;
	add.s32 	%r8458, %r8455, %r8457;
	and.b32  	%r8459, %r8458, -8;
	sub.s32 	%r8460, %r8455, %r8459;
	setp.eq.s32 	%p3510, %r8460, 0;
	sub.s32 	%r8461, %r8454, %r8460;
	add.s32 	%r8462, %r8461, 40;
	selp.b32 	%r1925, %r8455, %r8462, %p3510;
	ld.shared.u64 	%rd787, [m_Local_$_1];
	and.b32  	%r8463, %r1925, 12;
	setp.eq.s32 	%p3511, %r8463, 0;
	mov.u32 	%r13660, %r1925;
	@%p3511 bra 	$L__BB9_2995;
	shr.s32 	%r8464, %r1925, 31;
	shr.u32 	%r8465, %r8464, 28;
	add.s32 	%r8466, %r1925, %r8465;
	and.b32  	%r8467, %r8466, -16;
	add.s32 	%r13660, %r8467, 16;
$L__BB9_2995:
	cvt.s64.s32 	%rd6797, %r13660;
	atom.add.u64 	%rd6798, [%rd1], %rd6797;
	cvt.s64.s32 	%rd6799, %r1925;
	add.s64 	%rd6800, %rd6799, %rd6798;
	add.s64 	%rd6801, %rd6800, 8;
	setp.lt.u64 	%p3512, %rd6801, %rd787;
	shr.u64 	%rd6802, %rd6798, 4;
	cvt.u32.u64 	%r8468, %rd6802;
	selp.b32 	%r1928, %r8468, -1, %p3512;
	setp.ne.s32 	%p3513, %r1928, -1;
	@%p3513 bra 	$L__BB9_2997;
	mov.b32 	%r8526, 21352;
	st.u32 	[%rd1685], %r8526;
	bra.uni 	$L__BB9_3036;
$L__BB9_2997:
	ld.shared.u64 	%rd6803, [m_Local_$_0];
	mul.wide.s32 	%rd788, %r1928, 16;
	add.s64 	%rd6804, %rd6803, %rd788;
	mov.b16 	%rs904, 0;
	st.u8 	[%rd6804], %rs904;
	st.u8 	[%rd6804+1], %rs904;
	mov.b32 	%r8469, 4335;
	st.u32 	[%rd6804+4], %r8469;
	mov.b16 	%rs905, 1;
	st.u8 	[%rd6804+3], %rs905;
	st.u32 	[%rd6804+8], %r1925;
	st.u32 	[%rd6804+12], %r1924;
	setp.lt.s32 	%p3514, %r1924, 1;
	@%p3514 bra 	$L__BB9_3036;
	setp.eq.s32 	%p3515, %r1924, 1;
	mov.b32 	%r1947, 0;
	@%p3515 bra 	$L__BB9_3024;
	and.b32  	%r1947, %r1924, 2147483646;
	neg.s32 	%r13662, %r1947;
	mov.b32 	%r13661, 0;
	mov.u32 	%r13663, %r13661;
$L__BB9_3000:
	ld.shared.u64 	%rd6805, [m_Local_$_0];
	add.s64 	%rd789, %rd6805, %rd788;
	ld.u32 	%r1933, [%rd789+12];
	setp.lt.s32 	%p3516, %r13663, %r1933;
	@%p3516 bra 	$L__BB9_3011;
	ld.shared.u64 	%rd6806, [m_Local_$_1];
	atom.add.u64 	%rd6807, [%rd1], 48;
	add.s64 	%rd6808, %rd6807, 56;
	setp.lt.u64 	%p3517, %rd6808, %rd6806;
	shr.u64 	%rd790, %rd6807, 4;
	cvt.u32.u64 	%r13664, %rd790;
	setp.ne.s32 	%p3518, %r13664, -1;
	and.pred  	%p3519, %p3517, %p3518;
	@%p3519 bra 	$L__BB9_3003;
	mov.b32 	%r8479, 21106;
	st.u32 	[%rd1685], %r8479;
	mov.b32 	%r13664, -1;
	mov.pred 	%p6451, 0;
	bra.uni 	$L__BB9_3004;
$L__BB9_3003:
	ld.shared.u64 	%rd6809, [m_Local_$_0];
	shl.b64 	%rd6810, %rd790, 32;
	shr.s64 	%rd6811, %rd6810, 28;
	add.s64 	%rd6812, %rd6809, %rd6811;
	mov.b16 	%rs906, 0;
	st.u8 	[%rd6812], %rs906;
	st.u8 	[%rd6812+1], %rs906;
	mov.b32 	%r8473, 3608;
	st.u32 	[%rd6812+4], %r8473;
	mov.b16 	%rs907, 1;
	st.u8 	[%rd6812+3], %rs907;
	mov.b32 	%r8474, 48;
	st.u32 	[%rd6812+8], %r8474;
	mov.b32 	%r8475, -1;
	st.u32 	[%rd6812+16], %r8475;
	ld.shared.u64 	%rd6813, [m_Local_$_0];
	add.s64 	%rd6814, %rd6813, %rd6811;
	mov.b32 	%r8476, 0;
	st.u32 	[%rd6814+32], %r8476;
	ld.shared.u64 	%rd6815, [m_Local_$_0];
	add.s64 	%rd6816, %rd6815, %rd6811;
	st.u32 	[%rd6816+36], %r8476;
	ld.shared.u64 	%rd6817, [m_Local_$_0];
	add.s64 	%rd6818, %rd6817, %rd6811;
	st.u32 	[%rd6818+40], %r8476;
	ld.u32 	%r8477, [%rd1685];
	setp.eq.s32 	%p6451, %r8477, 0;
$L__BB9_3004:
	mov.b32 	%r13665, 0;
	not.pred 	%p3521, %p6451;
	@%p3521 bra 	$L__BB9_3010;
	setp.ne.s32 	%p3522, %r13664, -1;
	@%p3522 bra 	$L__BB9_3007;
	mov.b32 	%r8487, 21352;
	st.u32 	[%rd1685], %r8487;
	bra.uni 	$L__BB9_3010;
$L__BB9_3007:
	ld.shared.u64 	%rd6819, [m_Local_$_0];
	mul.wide.s32 	%rd791, %r13664, 16;
	add.s64 	%rd6820, %rd6819, %rd791;
	st.u32 	[%rd6820+40], %r1933;
	ld.u32 	%r8482, [%rd1685];
	setp.ne.s32 	%p3523, %r8482, 0;
	@%p3523 bra 	$L__BB9_3010;
	ld.shared.u64 	%rd6821, [m_Local_$_0];
	add.s64 	%rd6822, %rd6821, %rd791;
	st.u32 	[%rd6822+36], %r13663;
	ld.u32 	%r8484, [%rd1685];
	setp.ne.s32 	%p3524, %r8484, 0;
	@%p3524 bra 	$L__BB9_3010;
	ld.shared.u64 	%rd6823, [m_Local_$_0];
	add.s64 	%rd6824, %rd6823, %rd791;
	st.u32 	[%rd6824+32], %r1928;
	ld.u32 	%r8485, [%rd1685];
	setp.eq.s32 	%p3525, %r8485, 0;
	selp.b32 	%r13665, %r13664, 0, %p3525;
$L__BB9_3010:
	st.u32 	[%rd1685], %r13665;
	bra.uni 	$L__BB9_3012;
$L__BB9_3011:
	cvt.u64.u32 	%rd6825, %r13661;
	add.s64 	%rd6826, %rd789, %rd6825;
	mov.b32 	%r8488, 0;
	st.u32 	[%rd6826+32], %r8488;
$L__BB9_3012:
	ld.shared.u64 	%rd6827, [m_Local_$_0];
	add.s64 	%rd792, %rd6827, %rd788;
	ld.u32 	%r1938, [%rd792+12];
	add.s32 	%r8489, %r13663, 1;
	setp.lt.s32 	%p3526, %r8489, %r1938;
	@%p3526 bra 	$L__BB9_3022;
	ld.shared.u64 	%rd6828, [m_Local_$_1];
	atom.add.u64 	%rd6829, [%rd1], 48;
	add.s64 	%rd6830, %rd6829, 56;
	setp.ge.u64 	%p3527, %rd6830, %rd6828;
	shr.u64 	%rd793, %rd6829, 4;
	cvt.u32.u64 	%r13666, %rd793;
	setp.eq.s32 	%p3528, %r13666, -1;
	or.pred  	%p3529, %p3527, %p3528;
	@%p3529 bra 	$L__BB9_3015;
	ld.shared.u64 	%rd6831, [m_Local_$_0];
	shl.b64 	%rd6832, %rd793, 32;
	shr.s64 	%rd6833, %rd6832, 28;
	add.s64 	%rd6834, %rd6831, %rd6833;
	mov.b16 	%rs908, 0;
	st.u8 	[%rd6834], %rs908;
	st.u8 	[%rd6834+1], %rs908;
	mov.b32 	%r8490, 3608;
	st.u32 	[%rd6834+4], %r8490;
	mov.b16 	%rs909, 1;
	st.u8 	[%rd6834+3], %rs909;
	mov.b32 	%r8491, 48;
	st.u32 	[%rd6834+8], %r8491;
	mov.b32 	%r8492, -1;
	st.u32 	[%rd6834+16], %r8492;
	ld.shared.u64 	%rd6835, [m_Local_$_0];
	add.s64 	%rd6836, %rd6835, %rd6833;
	mov.b32 	%r8493, 0;
	st.u32 	[%rd6836+32], %r8493;
	ld.shared.u64 	%rd6837, [m_Local_$_0];
	add.s64 	%rd6838, %rd6837, %rd6833;
	st.u32 	[%rd6838+36], %r8493;
	ld.shared.u64 	%rd6839, [m_Local_$_0];
	add.s64 	%rd6840, %rd6839, %rd6833;
	st.u32 	[%rd6840+40], %r8493;
	ld.u32 	%r8494, [%rd1685];
	setp.eq.s32 	%p6452, %r8494, 0;
	bra.uni 	$L__BB9_3016;
$L__BB9_3015:
	mov.b32 	%r8496, 21106;
	st.u32 	[%rd1685], %r8496;
	mov.b32 	%r13666, -1;
	mov.pred 	%p6452, 0;
$L__BB9_3016:
	mov.b32 	%r13667, 0;
	not.pred 	%p3531, %p6452;
	@%p3531 bra 	$L__BB9_3021;
	setp.eq.s32 	%p3532, %r13666, -1;
	@%p3532 bra 	$L__BB9_6418;
	ld.shared.u64 	%rd6841, [m_Local_$_0];
	mul.wide.s32 	%rd794, %r13666, 16;
	add.s64 	%rd6842, %rd6841, %rd794;
	st.u32 	[%rd6842+40], %r1938;
	ld.u32 	%r8499, [%rd1685];
	setp.eq.s32 	%p3533, %r8499, 0;
	@%p3533 bra 	$L__BB9_3019;
	bra.uni 	$L__BB9_3021;
$L__BB9_3019:
	ld.shared.u64 	%rd6843, [m_Local_$_0];
	add.s64 	%rd6844, %rd6843, %rd794;
	st.u32 	[%rd6844+36], %r8489;
	ld.u32 	%r8502, [%rd1685];
	setp.ne.s32 	%p3534, %r8502, 0;
	@%p3534 bra 	$L__BB9_3021;
	ld.shared.u64 	%rd6845, [m_Local_$_0];
	add.s64 	%rd6846, %rd6845, %rd794;
	st.u32 	[%rd6846+32], %r1928;
	ld.u32 	%r8503, [%rd1685];
	setp.eq.s32 	%p3535, %r8503, 0;
	selp.b32 	%r13667, %r13666, 0, %p3535;
$L__BB9_3021:
	st.u32 	[%rd1685], %r13667;
	bra.uni 	$L__BB9_3023;
$L__BB9_3022:
	add.s32 	%r8506, %r13661, 4;
	cvt.u64.u32 	%rd6847, %r8506;
	add.s64 	%rd6848, %rd792, %rd6847;
	mov.b32 	%r8507, 0;
	st.u32 	[%rd6848+32], %r8507;
$L__BB9_3023:
	add.s32 	%r13663, %r13663, 2;
	add.s32 	%r13662, %r13662, 2;
	add.s32 	%r13661, %r13661, 8;
	setp.ne.s32 	%p3536, %r13662, 0;
	@%p3536 bra 	$L__BB9_3000;
$L__BB9_3024:
	and.b32  	%r8508, %r1924, 1;
	setp.eq.b32 	%p3537, %r8508, 1;
	not.pred 	%p3538, %p3537;
	@%p3538 bra 	$L__BB9_3036;
	ld.shared.u64 	%rd6849, [m_Local_$_0];
	add.s64 	%rd795, %rd6849, %rd788;
	ld.u32 	%r1948, [%rd795+12];
	setp.lt.s32 	%p3539, %r1947, %r1948;
	@%p3539 bra 	$L__BB9_3035;
	ld.shared.u64 	%rd6850, [m_Local_$_1];
	atom.add.u64 	%rd6851, [%rd1], 48;
	add.s64 	%rd6852, %rd6851, 56;
	setp.ge.u64 	%p3540, %rd6852, %rd6850;
	shr.u64 	%rd796, %rd6851, 4;
	cvt.u32.u64 	%r13669, %rd796;
	setp.eq.s32 	%p3541, %r13669, -1;
	or.pred  	%p3542, %p3540, %p3541;
	@%p3542 bra 	$L__BB9_3028;
	ld.shared.u64 	%rd6853, [m_Local_$_0];
	shl.b64 	%rd6854, %rd796, 32;
	shr.s64 	%rd6855, %rd6854, 28;
	add.s64 	%rd6856, %rd6853, %rd6855;
	mov.b16 	%rs910, 0;
	st.u8 	[%rd6856], %rs910;
	st.u8 	[%rd6856+1], %rs910;
	mov.b32 	%r8509, 3608;
	st.u32 	[%rd6856+4], %r8509;
	mov.b16 	%rs911, 1;
	st.u8 	[%rd6856+3], %rs911;
	mov.b32 	%r8510, 48;
	st.u32 	[%rd6856+8], %r8510;
	mov.b32 	%r8511, -1;
	st.u32 	[%rd6856+16], %r8511;
	ld.shared.u64 	%rd6857, [m_Local_$_0];
	add.s64 	%rd6858, %rd6857, %rd6855;
	mov.b32 	%r8512, 0;
	st.u32 	[%rd6858+32], %r8512;
	ld.shared.u64 	%rd6859, [m_Local_$_0];
	add.s64 	%rd6860, %rd6859, %rd6855;
	st.u32 	[%rd6860+36], %r8512;
	ld.shared.u64 	%rd6861, [m_Local_$_0];
	add.s64 	%rd6862, %rd6861, %rd6855;
	st.u32 	[%rd6862+40], %r8512;
	ld.u32 	%r8513, [%rd1685];
	setp.eq.s32 	%p6453, %r8513, 0;
	bra.uni 	$L__BB9_3029;
$L__BB9_3028:
	mov.b32 	%r8515, 21106;
	st.u32 	[%rd1685], %r8515;
	mov.b32 	%r13669, -1;
	mov.pred 	%p6453, 0;
$L__BB9_3029:
	mov.b32 	%r13670, 0;
	not.pred 	%p3544, %p6453;
	@%p3544 bra 	$L__BB9_3034;
	setp.eq.s32 	%p3545, %r13669, -1;
	@%p3545 bra 	$L__BB9_6419;
	ld.shared.u64 	%rd6863, [m_Local_$_0];
	mul.wide.s32 	%rd797, %r13669, 16;
	add.s64 	%rd6864, %rd6863, %rd797;
	st.u32 	[%rd6864+40], %r1948;
	ld.u32 	%r8518, [%rd1685];
	setp.eq.s32 	%p3546, %r8518, 0;
	@%p3546 bra 	$L__BB9_3032;
	bra.uni 	$L__BB9_3034;
$L__BB9_3032:
	ld.shared.u64 	%rd6865, [m_Local_$_0];
	add.s64 	%rd6866, %rd6865, %rd797;
	st.u32 	[%rd6866+36], %r1947;
	ld.u32 	%r8520, [%rd1685];
	setp.ne.s32 	%p3547, %r8520, 0;
	@%p3547 bra 	$L__BB9_3034;
	ld.shared.u64 	%rd6867, [m_Local_$_0];
	add.s64 	%rd6868, %rd6867, %rd797;
	st.u32 	[%rd6868+32], %r1928;
	ld.u32 	%r8521, [%rd1685];
	setp.eq.s32 	%p3548, %r8521, 0;
	selp.b32 	%r13670, %r13669, 0, %p3548;
$L__BB9_3034:
	st.u32 	[%rd1685], %r13670;
	bra.uni 	$L__BB9_3036;
$L__BB9_3035:
	shl.b32 	%r8524, %r1947, 2;
	cvt.u64.u32 	%rd6869, %r8524;
	add.s64 	%rd6870, %rd795, %rd6869;
	mov.b32 	%r8525, 0;
	st.u32 	[%rd6870+32], %r8525;
$L__BB9_3036:
	setp.lt.s32 	%p3549, %r1924, 1;
	@%p3549 bra 	$L__BB9_3067;
	neg.s32 	%r13672, %r1924;
	mov.b32 	%r13671, 0;
	mul.wide.s32 	%rd6894, %r1928, 16;
	mov.u32 	%r13673, %r13671;
$L__BB9_3038:
	setp.ne.s32 	%p3550, %r1859, -1;
	@%p3550 bra 	$L__BB9_3040;
	mov.b32 	%r8543, 21352;
	st.u32 	[%rd1685], %r8543;
	mov.b16 	%rs1586, 0;
	bra.uni 	$L__BB9_3052;
$L__BB9_3040:
	ld.shared.u64 	%rd6871, [m_Local_$_0];
	add.s64 	%rd798, %rd6871, %rd786;
	ld.u32 	%r1957, [%rd798+12];
	setp.lt.s32 	%p3551, %r13673, %r1957;
	@%p3551 bra 	$L__BB9_3051;
	ld.shared.u64 	%rd6872, [m_Local_$_1];
	atom.add.u64 	%rd6873, [%rd1], 48;
	add.s64 	%rd6874, %rd6873, 56;
	setp.lt.u64 	%p3552, %rd6874, %rd6872;
	shr.u64 	%rd799, %rd6873, 4;
	cvt.u32.u64 	%r13674, %rd799;
	setp.ne.s32 	%p3553, %r13674, -1;
	and.pred  	%p3554, %p3552, %p3553;
	@%p3554 bra 	$L__BB9_3043;
	mov.b32 	%r8534, 21106;
	st.u32 	[%rd1685], %r8534;
	mov.b32 	%r13674, -1;
	mov.pred 	%p6454, 0;
	bra.uni 	$L__BB9_3044;
$L__BB9_3043:
	ld.shared.u64 	%rd6875, [m_Local_$_0];
	shl.b64 	%rd6876, %rd799, 32;
	shr.s64 	%rd6877, %rd6876, 28;
	add.s64 	%rd6878, %rd6875, %rd6877;
	mov.b16 	%rs912, 0;
	st.u8 	[%rd6878], %rs912;
	st.u8 	[%rd6878+1], %rs912;
	mov.b32 	%r8528, 3608;
	st.u32 	[%rd6878+4], %r8528;
	mov.b16 	%rs913, 1;
	st.u8 	[%rd6878+3], %rs913;
	mov.b32 	%r8529, 48;
	st.u32 	[%rd6878+8], %r8529;
	mov.b32 	%r8530, -1;
	st.u32 	[%rd6878+16], %r8530;
	ld.shared.u64 	%rd6879, [m_Local_$_0];
	add.s64 	%rd6880, %rd6879, %rd6877;
	mov.b32 	%r8531, 0;
	st.u32 	[%rd6880+32], %r8531;
	ld.shared.u64 	%rd6881, [m_Local_$_0];
	add.s64 	%rd6882, %rd6881, %rd6877;
	st.u32 	[%rd6882+36], %r8531;
	ld.shared.u64 	%rd6883, [m_Local_$_0];
	add.s64 	%rd6884, %rd6883, %rd6877;
	st.u32 	[%rd6884+40], %r8531;
	ld.u32 	%r8532, [%rd1685];
	setp.eq.s32 	%p6454, %r8532, 0;
$L__BB9_3044:
	mov.b32 	%r13675, 0;
	not.pred 	%p3556, %p6454;
	@%p3556 bra 	$L__BB9_3050;
	setp.ne.s32 	%p3557, %r13674, -1;
	@%p3557 bra 	$L__BB9_3047;
	mov.b32 	%r8542, 21352;
	st.u32 	[%rd1685], %r8542;
	bra.uni 	$L__BB9_3050;
$L__BB9_3047:
	ld.shared.u64 	%rd6885, [m_Local_$_0];
	mul.wide.s32 	%rd800, %r13674, 16;
	add.s64 	%rd6886, %rd6885, %rd800;
	st.u32 	[%rd6886+40], %r1957;
	ld.u32 	%r8537, [%rd1685];
	setp.ne.s32 	%p3558, %r8537, 0;
	@%p3558 bra 	$L__BB9_3050;
	ld.shared.u64 	%rd6887, [m_Local_$_0];
	add.s64 	%rd6888, %rd6887, %rd800;
	st.u32 	[%rd6888+36], %r13673;
	ld.u32 	%r8539, [%rd1685];
	setp.ne.s32 	%p3559, %r8539, 0;
	@%p3559 bra 	$L__BB9_3050;
	ld.shared.u64 	%rd6889, [m_Local_$_0];
	add.s64 	%rd6890, %rd6889, %rd800;
	st.u32 	[%rd6890+32], %r1859;
	ld.u32 	%r8540, [%rd1685];
	setp.eq.s32 	%p3560, %r8540, 0;
	selp.b32 	%r13675, %r13674, 0, %p3560;
$L__BB9_3050:
	st.u32 	[%rd1685], %r13675;
	mov.b16 	%rs1586, 0;
	bra.uni 	$L__BB9_3052;
$L__BB9_3051:
	cvt.u64.u32 	%rd6891, %r13671;
	add.s64 	%rd6892, %rd798, %rd6891;
	ld.u8 	%rs1586, [%rd6892+32];
$L__BB9_3052:
	setp.ne.s32 	%p3561, %r1928, -1;
	@%p3561 bra 	$L__BB9_3054;
	mov.b32 	%r8560, 21352;
	st.u32 	[%rd1685], %r8560;
	bra.uni 	$L__BB9_3066;
$L__BB9_3054:
	ld.shared.u64 	%rd6893, [m_Local_$_0];
	add.s64 	%rd801, %rd6893, %rd6894;
	ld.u32 	%r1962, [%rd801+12];
	setp.lt.s32 	%p3562, %r13673, %r1962;
	@%p3562 bra 	$L__BB9_3065;
	ld.shared.u64 	%rd6895, [m_Local_$_1];
	atom.add.u64 	%rd6896, [%rd1], 48;
	add.s64 	%rd6897, %rd6896, 56;
	setp.lt.u64 	%p3563, %rd6897, %rd6895;
	shr.u64 	%rd802, %rd6896, 4;
	cvt.u32.u64 	%r13676, %rd802;
	setp.ne.s32 	%p3564, %r13676, -1;
	and.pred  	%p3565, %p3563, %p3564;
	@%p3565 bra 	$L__BB9_3057;
	mov.b32 	%r8550, 21106;
	st.u32 	[%rd1685], %r8550;
	mov.b32 	%r13676, -1;
	mov.pred 	%p6455, 0;
	bra.uni 	$L__BB9_3058;
$L__BB9_3057:
	ld.shared.u64 	%rd6898, [m_Local_$_0];
	shl.b64 	%rd6899, %rd802, 32;
	shr.s64 	%rd6900, %rd6899, 28;
	add.s64 	%rd6901, %rd6898, %rd6900;
	mov.b16 	%rs916, 0;
	st.u8 	[%rd6901], %rs916;
	st.u8 	[%rd6901+1], %rs916;
	mov.b32 	%r8544, 3608;
	st.u32 	[%rd6901+4], %r8544;
	mov.b16 	%rs917, 1;
	st.u8 	[%rd6901+3], %rs917;
	mov.b32 	%r8545, 48;
	st.u32 	[%rd6901+8], %r8545;
	mov.b32 	%r8546, -1;
	st.u32 	[%rd6901+16], %r8546;
	ld.shared.u64 	%rd6902, [m_Local_$_0];
	add.s64 	%rd6903, %rd6902, %rd6900;
	mov.b32 	%r8547, 0;
	st.u32 	[%rd6903+32], %r8547;
	ld.shared.u64 	%rd6904, [m_Local_$_0];
	add.s64 	%rd6905, %rd6904, %rd6900;
	st.u32 	[%rd6905+36], %r8547;
	ld.shared.u64 	%rd6906, [m_Local_$_0];
	add.s64 	%rd6907, %rd6906, %rd6900;
	st.u32 	[%rd6907+40], %r8547;
	ld.u32 	%r8548, [%rd1685];
	setp.eq.s32 	%p6455, %r8548, 0;
$L__BB9_3058:
	mov.b32 	%r13677, 0;
	not.pred 	%p3567, %p6455;
	@%p3567 bra 	$L__BB9_3064;
	setp.ne.s32 	%p3568, %r13676, -1;
	@%p3568 bra 	$L__BB9_3061;
	mov.b32 	%r8558, 21352;
	st.u32 	[%rd1685], %r8558;
	bra.uni 	$L__BB9_3064;
$L__BB9_3061:
	ld.shared.u64 	%rd6908, [m_Local_$_0];
	mul.wide.s32 	%rd803, %r13676, 16;
	add.s64 	%rd6909, %rd6908, %rd803;
	st.u32 	[%rd6909+40], %r1962;
	ld.u32 	%r8553, [%rd1685];
	setp.ne.s32 	%p3569, %r8553, 0;
	@%p3569 bra 	$L__BB9_3064;
	ld.shared.u64 	%rd6910, [m_Local_$_0];
	add.s64 	%rd6911, %rd6910, %rd803;
	st.u32 	[%rd6911+36], %r13673;
	ld.u32 	%r8555, [%rd1685];
	setp.ne.s32 	%p3570, %r8555, 0;
	@%p3570 bra 	$L__BB9_3064;
	ld.shared.u64 	%rd6912, [m_Local_$_0];
	add.s64 	%rd6913, %rd6912, %rd803;
	st.u32 	[%rd6913+32], %r1928;
	ld.u32 	%r8556, [%rd1685];
	setp.eq.s32 	%p3571, %r8556, 0;
	selp.b32 	%r13677, %r13676, 0, %p3571;
$L__BB9_3064:
	st.u32 	[%rd1685], %r13677;
	bra.uni 	$L__BB9_3066;
$L__BB9_3065:
	cvt.u64.u32 	%rd6914, %r13671;
	add.s64 	%rd6915, %rd801, %rd6914;
	mov.b32 	%r8559, 0;
	st.u32 	[%rd6915+32], %r8559;
	st.u8 	[%rd6915+32], %rs1586;
$L__BB9_3066:
	add.s32 	%r13673, %r13673, 1;
	add.s32 	%r13672, %r13672, 1;
	setp.ne.s32 	%p3572, %r13672, 0;
	add.s32 	%r13671, %r13671, 4;
	@%p3572 bra 	$L__BB9_3038;
$L__BB9_3067:
	ld.shared.u64 	%rd6916, [m_Local_$_0];
	add.s64 	%rd6917, %rd6916, %rd785;
	st.u32 	[%rd6917+32], %r1928;
	ld.shared.u64 	%rd6918, [m_Local_$_0];
	add.s64 	%rd6919, %rd6918, %rd785;
	st.u32 	[%rd6919+40], %r1924;
	ld.shared.u64 	%rd6920, [m_Local_$_0];
	add.s64 	%rd6921, %rd6920, %rd785;
	mov.b32 	%r8561, 0;
	st.u32 	[%rd6921+48], %r8561;
$L__BB9_3068:
	ld.shared.u64 	%rd6922, [m_Local_$_1];
	atom.add.u64 	%rd6923, [%rd1], 48;
	add.s64 	%rd6924, %rd6923, 56;
	setp.lt.u64 	%p3573, %rd6924, %rd6922;
	shr.u64 	%rd804, %rd6923, 4;
	cvt.u32.u64 	%r13681, %rd804;
	setp.ne.s32 	%p3574, %r13681, -1;
	and.pred  	%p3575, %p3573, %p3574;
	@%p3575 bra 	$L__BB9_3070;
	mov.b32 	%r14048, 21352;
	st.u32 	[%rd1685], %r14048;
	mov.b32 	%r13681, -1;
	bra.uni 	$L__BB9_3074;
$L__BB9_3070:
	setp.ne.s32 	%p3576, %r1923, -1;
	ld.shared.u64 	%rd6925, [m_Local_$_0];
	shl.b64 	%rd6926, %rd804, 32;
	shr.s64 	%rd805, %rd6926, 28;
	add.s64 	%rd6927, %rd6925, %rd805;
	mov.b16 	%rs918, 0;
	st.u8 	[%rd6927], %rs918;
	st.u8 	[%rd6927+1], %rs918;
	mov.b32 	%r8563, 16901;
	st.u32 	[%rd6927+4], %r8563;
	mov.b16 	%rs919, 1;
	st.u8 	[%rd6927+3], %rs919;
	mov.b32 	%r8564, 44;
	st.u32 	[%rd6927+8], %r8564;
	mov.b32 	%r8565, -1;
	st.u32 	[%rd6927+16], %r8565;
	@%p3576 bra 	$L__BB9_3072;
	mov.b32 	%r8567, 21352;
	st.u32 	[%rd1685], %r8567;
	mov.b32 	%r13678, 0;
	ld.shared.u64 	%rd12027, [m_Local_$_0];
	mov.u32 	%r13679, %r13678;
	bra.uni 	$L__BB9_3073;
$L__BB9_3072:
	ld.shared.u64 	%rd12027, [m_Local_$_0];
	mul.wide.s32 	%rd6928, %r1923, 16;
	add.s64 	%rd6929, %rd12027, %rd6928;
	ld.u32 	%r13678, [%rd6929+32];
	ld.u32 	%r13679, [%rd6929+40];
$L__BB9_3073:
	add.s64 	%rd6930, %rd12027, %rd805;
	st.u32 	[%rd6930+32], %r13678;
	ld.shared.u64 	%rd6931, [m_Local_$_0];
	add.s64 	%rd6932, %rd6931, %rd805;
	st.u32 	[%rd6932+40], %r13679;
	ld.u32 	%r14048, [%rd1685];
$L__BB9_3074:
	setp.ne.s32 	%p3577, %r14048, 0;
	@%p3577 bra 	$L__BB9_3078;
	ld.param.u64 	%rd11999, [_Z63java_lang_String_initab850b60f96d11de8a390800200c9a660_a14_5_5_PciiiPi_param_0];
	{ // callseq 5, 0
	.param .b64 param0;
	st.param.b64 	[param0], %rd11999;
	.param .b32 param1;
	st.param.b32 	[param1], %r13681;
	.param .b64 param2;
	st.param.b64 	[param2], %rd1685;
	.param .b32 retval0;
	call.uni (retval0), 
	_Z41invoke_java_lang_StringBuilder_toString9_PciPi, 
	(
	param0, 
	param1, 
	param2
	);
	ld.param.b32 	%r8572, [retval0];
	} // callseq 5
	ld.u32 	%r14048, [%rd1685];
	setp.ne.s32 	%p3578, %r14048, 0;
	@%p3578 bra 	$L__BB9_3078;
	ld.shared.u64 	%rd6933, [m_Local_$_0];
	mul.wide.s32 	%rd809, %r1445, 16;
	add.s64 	%rd6934, %rd6933, %rd809;
	st.u32 	[%rd6934+32], %r1445;
	ld.u32 	%r14048, [%rd1685];
	setp.ne.s32 	%p3579, %r14048, 0;
	mov.u32 	%r13683, %r1445;
	@%p3579 bra 	$L__BB9_3078;
	ld.shared.u64 	%rd6935, [m_Local_$_0];
	add.s64 	%rd6936, %rd6935, %rd809;
	st.u32 	[%rd6936+36], %r8572;
	ld.u32 	%r14048, [%rd1685];
	mov.u32 	%r13683, %r1445;
$L__BB9_3078:
	setp.ne.s32 	%p3580, %r14048, 0;
	mov.b32 	%r14049, 0;
	@%p3580 bra 	$L__BB9_4508;
	st.u32 	[%rd1685], %r13683;
	mov.u32 	%r14048, %r13683;
	bra.uni 	$L__BB9_4508;
$L__BB9_3080:
	setp.lt.u32 	%p3581, %r1420, 34;
	@%p3581 bra 	$L__BB9_3791;
	ld.shared.u64 	%rd6937, [m_Local_$_1];
	atom.add.u64 	%rd6938, [%rd1], 32;
	add.s64 	%rd6939, %rd6938, 40;
	setp.lt.u64 	%p3582, %rd6939, %rd6937;
	shr.u64 	%rd6940, %rd6938, 4;
	cvt.u32.u64 	%r8577, %rd6940;
	selp.b32 	%r1984, %r8577, -1, %p3582;
	setp.ne.s32 	%p3583, %r1984, -1;
	@%p3583 bra 	$L__BB9_3083;
	mov.b32 	%r14048, 21106;
	st.u32 	[%rd1685], %r14048;
	mov.b32 	%r13862, -1;
	bra.uni 	$L__BB9_3789;
$L__BB9_3083:
	ld.shared.u64 	%rd6941, [m_Local_$_0];
	mul.wide.s32 	%rd6942, %r1984, 16;
	add.s64 	%rd6943, %rd6941, %rd6942;
	mov.b16 	%rs920, 0;
	st.u8 	[%rd6943], %rs920;
	st.u8 	[%rd6943+1], %rs920;
	mov.b32 	%r8578, 22978;
	st.u32 	[%rd6943+4], %r8578;
	mov.b16 	%rs921, 1;
	st.u8 	[%rd6943+3], %rs921;
	mov.b32 	%r8579, 32;
	st.u32 	[%rd6943+8], %r8579;
	mov.b32 	%r8580, -1;
	st.u32 	[%rd6943+16], %r8580;
	ld.shared.u64 	%rd6944, [m_Local_$_0];
	add.s64 	%rd6945, %rd6944, %rd6942;
	st.u32 	[%rd6945+32], %r8580;
	ld.shared.u64 	%rd6946, [m_Local_$_0];
	add.s64 	%rd6947, %rd6946, %rd6942;
	st.u32 	[%rd6947+36], %r8580;
	ld.shared.u64 	%rd6948, [m_Local_$_1];
	atom.add.u64 	%rd6949, [%rd1], 48;
	add.s64 	%rd6950, %rd6949, 56;
	setp.lt.u64 	%p3584, %rd6950, %rd6948;
	shr.u64 	%rd810, %rd6949, 4;
	cvt.u32.u64 	%r13686, %rd810;
	setp.ne.s32 	%p3585, %r13686, -1;
	and.pred  	%p3586, %p3584, %p3585;
	@%p3586 bra 	$L__BB9_3085;
	mov.b32 	%r14048, 21352;
	st.u32 	[%rd1685], %r14048;
	mov.b32 	%r13686, -1;
	bra.uni 	$L__BB9_3089;
$L__BB9_3085:
	ld.shared.u64 	%rd6951, [m_Local_$_0];
	shl.b64 	%rd6952, %rd810, 32;
	shr.s64 	%rd811, %rd6952, 28;
	add.s64 	%rd6953, %rd6951, %rd811;
	mov.b16 	%rs922, 1;
	st.u8 	[%rd6953], %rs922;
	mov.b16 	%rs923, 0;
	st.u8 	[%rd6953+1], %rs923;
	mov.b32 	%r8581, 2905;
	st.u32 	[%rd6953+4], %r8581;
	st.u8 	[%rd6953+3], %rs922;
	mov.b32 	%r8582, 48;
	st.u32 	[%rd6953+8], %r8582;
	mov.b32 	%r8583, -1;
	st.u32 	[%rd6953+16], %r8583;
	ld.shared.u64 	%rd6954, [m_Local_$_1];
	atom.add.u64 	%rd6955, [%rd1], 32;
	add.s64 	%rd6956, %rd6955, 40;
	setp.lt.u64 	%p3587, %rd6956, %rd6954;
	shr.u64 	%rd812, %rd6955, 4;
	cvt.u32.u64 	%r13684, %rd812;
	setp.ne.s32 	%p3588, %r13684, -1;
	and.pred  	%p3589, %p3587, %p3588;
	@%p3589 bra 	$L__BB9_3087;
	mov.b32 	%r8588, 21352;
	st.u32 	[%rd1685], %r8588;
	mov.b32 	%r13684, -1;
	bra.uni 	$L__BB9_3088;
$L__BB9_3087:
	ld.shared.u64 	%rd6957, [m_Local_$_0];
	shl.b64 	%rd6958, %rd812, 32;
	shr.s64 	%rd6959, %rd6958, 28;
	add.s64 	%rd6960, %rd6957, %rd6959;
	mov.b16 	%rs924, 0;
	st.u8 	[%rd6960], %rs924;
	st.u8 	[%rd6960+1], %rs924;
	mov.b32 	%r8584, 4335;
	st.u32 	[%rd6960+4], %r8584;
	mov.b16 	%rs925, 1;
	st.u8 	[%rd6960+3], %rs925;
	mov.b32 	%r8585, 32;
	st.u32 	[%rd6960+8], %r8585;
	mov.b32 	%r8586, 0;
	st.u32 	[%rd6960+12], %r8586;
$L__BB9_3088:
	ld.shared.u64 	%rd6961, [m_Local_$_0];
	add.s64 	%rd6962, %rd6961, %rd811;
	st.u32 	[%rd6962+32], %r13684;
	ld.shared.u64 	%rd6963, [m_Local_$_0];
	add.s64 	%rd6964, %rd6963, %rd811;
	mov.b32 	%r8589, 0;
	st.u32 	[%rd6964+40], %r8589;
	ld.u32 	%r14048, [%rd1685];
$L__BB9_3089:
	setp.ne.s32 	%p3590, %r14048, 0;
	mov.b32 	%r13862, 0;
	@%p3590 bra 	$L__BB9_3789;
	ld.shared.u64 	%rd6965, [m_Local_$_1];
	atom.add.u64 	%rd6966, [%rd1], 144;
	add.s64 	%rd6967, %rd6966, 152;
	setp.lt.u64 	%p3591, %rd6967, %rd6965;
	shr.u64 	%rd6968, %rd6966, 4;
	cvt.u32.u64 	%r8593, %rd6968;
	selp.b32 	%r1991, %r8593, -1, %p3591;
	setp.ne.s32 	%p3592, %r1991, -1;
	@%p3592 bra 	$L__BB9_3095;
	mov.b32 	%r8630, 21352;
	st.u32 	[%rd1685], %r8630;
$L__BB9_3092:
	mov.u64 	%rd7014, $str$26;
	add.s64 	%rd12029, %rd7014, 1;
	mul.wide.s32 	%rd822, %r1991, 16;
	mov.b32 	%r13692, -26;
	mov.u64 	%rd12030, %rd822;
$L__BB9_3093:
	setp.ne.s32 	%p3614, %r1991, -1;
	add.s32 	%r2007, %r13692, 27;
	add.s32 	%r2008, %r13692, 26;
	@%p3614 bra 	$L__BB9_3121;
	mov.b32 	%r8649, 21352;
	st.u32 	[%rd1685], %r8649;
	bra.uni 	$L__BB9_3133;
$L__BB9_3095:
	ld.shared.u64 	%rd6969, [m_Local_$_0];
	mul.wide.s32 	%rd813, %r1991, 16;
	add.s64 	%rd6970, %rd6969, %rd813;
	mov.b16 	%rs926, 0;
	st.u8 	[%rd6970], %rs926;
	st.u8 	[%rd6970+1], %rs926;
	mov.b32 	%r8595, 4335;
	st.u32 	[%rd6970+4], %r8595;
	mov.b16 	%rs927, 1;
	st.u8 	[%rd6970+3], %rs927;
	mov.b32 	%r8596, 144;
	st.u32 	[%rd6970+8], %r8596;
	mov.b32 	%r8597, 27;
	st.u32 	[%rd6970+12], %r8597;
	mov.b32 	%r13687, -26;
	mov.u64 	%rd12028, %rd813;
$L__BB9_3096:
	add.s32 	%r1993, %r13687, 27;
	add.s32 	%r1994, %r13687, 26;
	ld.shared.u64 	%rd815, [m_Local_$_0];
	add.s64 	%rd6971, %rd815, %rd813;
	ld.u32 	%r1995, [%rd6971+12];
	setp.lt.s32 	%p3593, %r1994, %r1995;
	@%p3593 bra 	$L__BB9_3107;
	ld.shared.u64 	%rd6972, [m_Local_$_1];
	atom.add.u64 	%rd6973, [%rd1], 48;
	add.s64 	%rd6974, %rd6973, 56;
	setp.lt.u64 	%p3594, %rd6974, %rd6972;
	shr.u64 	%rd816, %rd6973, 4;
	cvt.u32.u64 	%r13688, %rd816;
	setp.ne.s32 	%p3595, %r13688, -1;
	and.pred  	%p3596, %p3594, %p3595;
	@%p3596 bra 	$L__BB9_3099;
	mov.b32 	%r8604, 21106;
	st.u32 	[%rd1685], %r8604;
	mov.b32 	%r13688, -1;
	mov.pred 	%p6456, 0;
	bra.uni 	$L__BB9_3100;
$L__BB9_3099:
	ld.shared.u64 	%rd6975, [m_Local_$_0];
	shl.b64 	%rd6976, %rd816, 32;
	shr.s64 	%rd6977, %rd6976, 28;
	add.s64 	%rd6978, %rd6975, %rd6977;
	mov.b16 	%rs928, 0;
	st.u8 	[%rd6978], %rs928;
	st.u8 	[%rd6978+1], %rs928;
	mov.b32 	%r8598, 3608;
	st.u32 	[%rd6978+4], %r8598;
	mov.b16 	%rs929, 1;
	st.u8 	[%rd6978+3], %rs929;
	mov.b32 	%r8599, 48;
	st.u32 	[%rd6978+8], %r8599;
	mov.b32 	%r8600, -1;
	st.u32 	[%rd6978+16], %r8600;
	ld.shared.u64 	%rd6979, [m_Local_$_0];
	add.s64 	%rd6980, %rd6979, %rd6977;
	mov.b32 	%r8601, 0;
	st.u32 	[%rd6980+32], %r8601;
	ld.shared.u64 	%rd6981, [m_Local_$_0];
	add.s64 	%rd6982, %rd6981, %rd6977;
	st.u32 	[%rd6982+36], %r8601;
	ld.shared.u64 	%rd6983, [m_Local_$_0];
	add.s64 	%rd6984, %rd6983, %rd6977;
	st.u32 	[%rd6984+40], %r8601;
	ld.u32 	%r8602, [%rd1685];
	setp.eq.s32 	%p6456, %r8602, 0;
$L__BB9_3100:
	mov.b32 	%r13689, 0;
	not.pred 	%p3598, %p6456;
	@%p3598 bra 	$L__BB9_3106;
	setp.ne.s32 	%p3599, %r13688, -1;
	@%p3599 bra 	$L__BB9_3103;
	mov.b32 	%r8612, 21352;
	st.u32 	[%rd1685], %r8612;
	bra.uni 	$L__BB9_3106;
$L__BB9_3103:
	ld.shared.u64 	%rd6985, [m_Local_$_0];
	mul.wide.s32 	%rd817, %r13688, 16;
	add.s64 	%rd6986, %rd6985, %rd817;
	st.u32 	[%rd6986+40], %r1995;
	ld.u32 	%r8607, [%rd1685];
	setp.ne.s32 	%p3600, %r8607, 0;
	@%p3600 bra 	$L__BB9_3106;
	ld.shared.u64 	%rd6987, [m_Local_$_0];
	add.s64 	%rd6988, %rd6987, %rd817;
	st.u32 	[%rd6988+36], %r1994;
	ld.u32 	%r8609, [%rd1685];
	setp.ne.s32 	%p3601, %r8609, 0;
	@%p3601 bra 	$L__BB9_3106;
	ld.shared.u64 	%rd6989, [m_Local_$_0];
	add.s64 	%rd6990, %rd6989, %rd817;
	st.u32 	[%rd6990+32], %r1991;
	ld.u32 	%r8610, [%rd1685];
	setp.eq.s32 	%p3602, %r8610, 0;
	selp.b32 	%r13689, %r13688, 0, %p3602;
$L__BB9_3106:
	st.u32 	[%rd1685], %r13689;
	bra.uni 	$L__BB9_3108;
$L__BB9_3107:
	add.s64 	%rd6991, %rd815, %rd12028;
	mov.b32 	%r8613, 0;
	st.u32 	[%rd6991+32], %r8613;
$L__BB9_3108:
	setp.eq.s32 	%p3603, %r1993, 27;
	@%p3603 bra 	$L__BB9_3092;
	ld.shared.u64 	%rd818, [m_Local_$_0];
	add.s64 	%rd6992, %rd818, %rd813;
	ld.u32 	%r2000, [%rd6992+12];
	setp.lt.s32 	%p3604, %r1993, %r2000;
	@%p3604 bra 	$L__BB9_3119;
	ld.shared.u64 	%rd6993, [m_Local_$_1];
	atom.add.u64 	%rd6994, [%rd1], 48;
	add.s64 	%rd6995, %rd6994, 56;
	setp.ge.u64 	%p3605, %rd6995, %rd6993;
	shr.u64 	%rd819, %rd6994, 4;
	cvt.u32.u64 	%r13690, %rd819;
	setp.eq.s32 	%p3606, %r13690, -1;
	or.pred  	%p3607, %p3605, %p3606;
	@%p3607 bra 	$L__BB9_3112;
	ld.shared.u64 	%rd6996, [m_Local_$_0];
	shl.b64 	%rd6997, %rd819, 32;
	shr.s64 	%rd6998, %rd6997, 28;
	add.s64 	%rd6999, %rd6996, %rd6998;
	mov.b16 	%rs930, 0;
	st.u8 	[%rd6999], %rs930;
	st.u8 	[%rd6999+1], %rs930;
	mov.b32 	%r8614, 3608;
	st.u32 	[%rd6999+4], %r8614;
	mov.b16 	%rs931, 1;
	st.u8 	[%rd6999+3], %rs931;
	mov.b32 	%r8615, 48;
	st.u32 	[%rd6999+8], %r8615;
	mov.b32 	%r8616, -1;
	st.u32 	[%rd6999+16], %r8616;
	ld.shared.u64 	%rd7000, [m_Local_$_0];
	add.s64 	%rd7001, %rd7000, %rd6998;
	mov.b32 	%r8617, 0;
	st.u32 	[%rd7001+32], %r8617;
	ld.shared.u64 	%rd7002, [m_Local_$_0];
	add.s64 	%rd7003, %rd7002, %rd6998;
	st.u32 	[%rd7003+36], %r8617;
	ld.shared.u64 	%rd7004, [m_Local_$_0];
	add.s64 	%rd7005, %rd7004, %rd6998;
	st.u32 	[%rd7005+40], %r8617;
	ld.u32 	%r8618, [%rd1685];
	setp.eq.s32 	%p6457, %r8618, 0;
	bra.uni 	$L__BB9_3113;
$L__BB9_3112:
	mov.b32 	%r8620, 21106;
	st.u32 	[%rd1685], %r8620;
	mov.b32 	%r13690, -1;
	mov.pred 	%p6457, 0;
$L__BB9_3113:
	mov.b32 	%r13691, 0;
	not.pred 	%p3609, %p6457;
	@%p3609 bra 	$L__BB9_3118;
	setp.eq.s32 	%p3610, %r13690, -1;
	@%p3610 bra 	$L__BB9_6420;
	ld.shared.u64 	%rd7006, [m_Local_$_0];
	mul.wide.s32 	%rd820, %r13690, 16;
	add.s64 	%rd7007, %rd7006, %rd820;
	st.u32 	[%rd7007+40], %r2000;
	ld.u32 	%r8623, [%rd1685];
	setp.eq.s32 	%p3611, %r8623, 0;
	@%p3611 bra 	$L__BB9_3116;
	bra.uni 	$L__BB9_3118;
$L__BB9_3116:
	ld.shared.u64 	%rd7008, [m_Local_$_0];
	add.s64 	%rd7009, %rd7008, %rd820;
	st.u32 	[%rd7009+36], %r1993;
	ld.u32 	%r8625, [%rd1685];
	setp.ne.s32 	%p3612, %r8625, 0;
	@%p3612 bra 	$L__BB9_3118;
	ld.shared.u64 	%rd7010, [m_Local_$_0];
	add.s64 	%rd7011, %rd7010, %rd820;
	st.u32 	[%rd7011+32], %r1991;
	ld.u32 	%r8626, [%rd1685];
	setp.eq.s32 	%p3613, %r8626, 0;
	selp.b32 	%r13691, %r13690, 0, %p3613;
$L__BB9_3118:
	st.u32 	[%rd1685], %r13691;
	bra.uni 	$L__BB9_3120;
$L__BB9_3119:
	add.s64 	%rd7012, %rd818, %rd12028;
	mov.b32 	%r8629, 0;
	st.u32 	[%rd7012+36], %r8629;
$L__BB9_3120:
	add.s64 	%rd12028, %rd12028, 8;
	add.s32 	%r13687, %r13687, 2;
	bra.uni 	$L__BB9_3096;
$L__BB9_3121:
	ld.shared.u64 	%rd825, [m_Local_$_0];
	add.s64 	%rd7015, %rd825, %rd822;
	ld.u32 	%r2009, [%rd7015+12];
	setp.lt.s32 	%p3615, %r2008, %r2009;
	@%p3615 bra 	$L__BB9_3132;
	ld.shared.u64 	%rd7016, [m_Local_$_1];
	atom.add.u64 	%rd7017, [%rd1], 48;
	add.s64 	%rd7018, %rd7017, 56;
	setp.lt.u64 	%p3616, %rd7018, %rd7016;
	shr.u64 	%rd826, %rd7017, 4;
	cvt.u32.u64 	%r13693, %rd826;
	setp.ne.s32 	%p3617, %r13693, -1;
	and.pred  	%p3618, %p3616, %p3617;
	@%p3618 bra 	$L__BB9_3124;
	mov.b32 	%r8638, 21106;
	st.u32 	[%rd1685], %r8638;
	mov.b32 	%r13693, -1;
	mov.pred 	%p6458, 0;
	bra.uni 	$L__BB9_3125;
$L__BB9_3124:
	ld.shared.u64 	%rd7019, [m_Local_$_0];
	shl.b64 	%rd7020, %rd826, 32;
	shr.s64 	%rd7021, %rd7020, 28;
	add.s64 	%rd7022, %rd7019, %rd7021;
	mov.b16 	%rs932, 0;
	st.u8 	[%rd7022], %rs932;
	st.u8 	[%rd7022+1], %rs932;
	mov.b32 	%r8632, 3608;
	st.u32 	[%rd7022+4], %r8632;
	mov.b16 	%rs933, 1;
	st.u8 	[%rd7022+3], %rs933;
	mov.b32 	%r8633, 48;
	st.u32 	[%rd7022+8], %r8633;
	mov.b32 	%r8634, -1;
	st.u32 	[%rd7022+16], %r8634;
	ld.shared.u64 	%rd7023, [m_Local_$_0];
	add.s64 	%rd7024, %rd7023, %rd7021;
	mov.b32 	%r8635, 0;
	st.u32 	[%rd7024+32], %r8635;
	ld.shared.u64 	%rd7025, [m_Local_$_0];
	add.s64 	%rd7026, %rd7025, %rd7021;
	st.u32 	[%rd7026+36], %r8635;
	ld.shared.u64 	%rd7027, [m_Local_$_0];
	add.s64 	%rd7028, %rd7027, %rd7021;
	st.u32 	[%rd7028+40], %r8635;
	ld.u32 	%r8636, [%rd1685];
	setp.eq.s32 	%p6458, %r8636, 0;
$L__BB9_3125:
	mov.b32 	%r13694, 0;
	not.pred 	%p3620, %p6458;
	@%p3620 bra 	$L__BB9_3131;
	setp.ne.s32 	%p3621, %r13693, -1;
	@%p3621 bra 	$L__BB9_3128;
	mov.b32 	%r8647, 21352;
	st.u32 	[%rd1685], %r8647;
	bra.uni 	$L__BB9_3131;
$L__BB9_3128:
	ld.shared.u64 	%rd7029, [m_Local_$_0];
	mul.wide.s32 	%rd827, %r13693, 16;
	add.s64 	%rd7030, %rd7029, %rd827;
	st.u32 	[%rd7030+40], %r2009;
	ld.u32 	%r8641, [%rd1685];
	setp.ne.s32 	%p3622, %r8641, 0;
	@%p3622 bra 	$L__BB9_3131;
	ld.shared.u64 	%rd7031, [m_Local_$_0];
	add.s64 	%rd7032, %rd7031, %rd827;
	add.s32 	%r8643, %r2007, -1;
	st.u32 	[%rd7032+36], %r8643;
	ld.u32 	%r8644, [%rd1685];
	setp.ne.s32 	%p3623, %r8644, 0;
	@%p3623 bra 	$L__BB9_3131;
	ld.shared.u64 	%rd7033, [m_Local_$_0];
	add.s64 	%rd7034, %rd7033, %rd827;
	st.u32 	[%rd7034+32], %r1991;
	ld.u32 	%r8645, [%rd1685];
	setp.eq.s32 	%p3624, %r8645, 0;
	selp.b32 	%r13694, %r13693, 0, %p3624;
$L__BB9_3131:
	st.u32 	[%rd1685], %r13694;
	bra.uni 	$L__BB9_3133;
$L__BB9_3132:
	ld.global.nc.u8 	%rs934, [%rd12029+-1];
	cvt.u16.u8 	%rs935, %rs934;
	add.s64 	%rd7035, %rd825, %rd12030;
	mov.b32 	%r8648, 0;
	st.u32 	[%rd7035+32], %r8648;
	st.u8 	[%rd7035+32], %rs935;
$L__BB9_3133:
	setp.eq.s32 	%p3625, %r2007, 27;
	@%p3625 bra 	$L__BB9_3148;
	setp.eq.s32 	%p3626, %r1991, -1;
	@%p3626 bra 	$L__BB9_3146;
	ld.shared.u64 	%rd828, [m_Local_$_0];
	add.s64 	%rd7036, %rd828, %rd822;
	ld.u32 	%r2014, [%rd7036+12];
	setp.lt.s32 	%p3627, %r2007, %r2014;
	@%p3627 bra 	$L__BB9_3145;
	ld.shared.u64 	%rd7037, [m_Local_$_1];
	atom.add.u64 	%rd7038, [%rd1], 48;
	add.s64 	%rd7039, %rd7038, 56;
	setp.ge.u64 	%p3628, %rd7039, %rd7037;
	shr.u64 	%rd829, %rd7038, 4;
	cvt.u32.u64 	%r13695, %rd829;
	setp.eq.s32 	%p3629, %r13695, -1;
	or.pred  	%p3630, %p3628, %p3629;
	@%p3630 bra 	$L__BB9_3138;
	ld.shared.u64 	%rd7040, [m_Local_$_0];
	shl.b64 	%rd7041, %rd829, 32;
	shr.s64 	%rd7042, %rd7041, 28;
	add.s64 	%rd7043, %rd7040, %rd7042;
	mov.b16 	%rs936, 0;
	st.u8 	[%rd7043], %rs936;
	st.u8 	[%rd7043+1], %rs936;
	mov.b32 	%r8650, 3608;
	st.u32 	[%rd7043+4], %r8650;
	mov.b16 	%rs937, 1;
	st.u8 	[%rd7043+3], %rs937;
	mov.b32 	%r8651, 48;
	st.u32 	[%rd7043+8], %r8651;
	mov.b32 	%r8652, -1;
	st.u32 	[%rd7043+16], %r8652;
	ld.shared.u64 	%rd7044, [m_Local_$_0];
	add.s64 	%rd7045, %rd7044, %rd7042;
	mov.b32 	%r8653, 0;
	st.u32 	[%rd7045+32], %r8653;
	ld.shared.u64 	%rd7046, [m_Local_$_0];
	add.s64 	%rd7047, %rd7046, %rd7042;
	st.u32 	[%rd7047+36], %r8653;
	ld.shared.u64 	%rd7048, [m_Local_$_0];
	add.s64 	%rd7049, %rd7048, %rd7042;
	st.u32 	[%rd7049+40], %r8653;
	ld.u32 	%r8654, [%rd1685];
	setp.eq.s32 	%p6459, %r8654, 0;
	bra.uni 	$L__BB9_3139;
$L__BB9_3138:
	mov.b32 	%r8656, 21106;
	st.u32 	[%rd1685], %r8656;
	mov.b32 	%r13695, -1;
	mov.pred 	%p6459, 0;
$L__BB9_3139:
	mov.b32 	%r13696, 0;
	not.pred 	%p3632, %p6459;
	@%p3632 bra 	$L__BB9_3144;
	setp.eq.s32 	%p3633, %r13695, -1;
	@%p3633 bra 	$L__BB9_6421;
	ld.shared.u64 	%rd7050, [m_Local_$_0];
	mul.wide.s32 	%rd830, %r13695, 16;
	add.s64 	%rd7051, %rd7050, %rd830;
	st.u32 	[%rd7051+40], %r2014;
	ld.u32 	%r8659, [%rd1685];
	setp.eq.s32 	%p3634, %r8659, 0;
	@%p3634 bra 	$L__BB9_3142;
	bra.uni 	$L__BB9_3144;
$L__BB9_3142:
	ld.shared.u64 	%rd7052, [m_Local_$_0];
	add.s64 	%rd7053, %rd7052, %rd830;
	st.u32 	[%rd7053+36], %r2007;
	ld.u32 	%r8661, [%rd1685];
	setp.ne.s32 	%p3635, %r8661, 0;
	@%p3635 bra 	$L__BB9_3144;
	ld.shared.u64 	%rd7054, [m_Local_$_0];
	add.s64 	%rd7055, %rd7054, %rd830;
	st.u32 	[%rd7055+32], %r1991;
	ld.u32 	%r8662, [%rd1685];
	setp.eq.s32 	%p3636, %r8662, 0;
	selp.b32 	%r13696, %r13695, 0, %p3636;
$L__BB9_3144:
	st.u32 	[%rd1685], %r13696;
	bra.uni 	$L__BB9_3147;
$L__BB9_3145:
	ld.global.nc.u8 	%rs938, [%rd12029];
	cvt.u16.u8 	%rs939, %rs938;
	add.s64 	%rd7056, %rd828, %rd12030;
	mov.b32 	%r8665, 0;
	st.u32 	[%rd7056+36], %r8665;
	st.u8 	[%rd7056+36], %rs939;
	bra.uni 	$L__BB9_3147;
$L__BB9_3146:
	mov.b32 	%r8666, 21352;
	st.u32 	[%rd1685], %r8666;
$L__BB9_3147:
	add.s64 	%rd12030, %rd12030, 8;
	add.s32 	%r13692, %r13692, 2;
	add.s64 	%rd12029, %rd12029, 2;
	bra.uni 	$L__BB9_3093;
$L__BB9_3148:
	ld.shared.u64 	%rd7057, [m_Local_$_1];
	atom.add.u64 	%rd7058, [%rd1], 48;
	add.s64 	%rd7059, %rd7058, 56;
	setp.lt.u64 	%p3637, %rd7059, %rd7057;
	shr.u64 	%rd7060, %rd7058, 4;
	cvt.u32.u64 	%r8667, %rd7060;
	selp.b32 	%r2020, %r8667, -1, %p3637;
	setp.ne.s32 	%p3638, %r2020, -1;
	@%p3638 bra 	$L__BB9_3150;
	mov.b32 	%r8779, 21352;
	st.u32 	[%rd1685], %r8779;
	bra.uni 	$L__BB9_3225;
$L__BB9_3150:
	ld.shared.u64 	%rd7061, [m_Local_$_0];
	mul.wide.s32 	%rd7062, %r2020, 16;
	add.s64 	%rd7063, %rd7061, %rd7062;
	mov.b16 	%rs940, 1;
	st.u8 	[%rd7063], %rs940;
	mov.b16 	%rs941, 0;
	st.u8 	[%rd7063+1], %rs941;
	mov.b32 	%r8668, 2905;
	st.u32 	[%rd7063+4], %r8668;
	st.u8 	[%rd7063+3], %rs940;
	mov.b32 	%r8669, 48;
	st.u32 	[%rd7063+8], %r8669;
	mov.b32 	%r8670, -1;
	st.u32 	[%rd7063+16], %r8670;
	ld.shared.u64 	%rd7064, [m_Local_$_0];
	add.s64 	%rd7065, %rd7064, %rd822;
	ld.u32 	%r2021, [%rd7065+12];
	shl.b32 	%r8671, %r2021, 2;
	add.s32 	%r8672, %r8671, 32;
	shr.s32 	%r8673, %r8672, 31;
	shr.u32 	%r8674, %r8673, 29;
	add.s32 	%r8675, %r8672, %r8674;
	and.b32  	%r8676, %r8675, -8;
	sub.s32 	%r8677, %r8672, %r8676;
	setp.eq.s32 	%p3639, %r8677, 0;
	sub.s32 	%r8678, %r8671, %r8677;
	add.s32 	%r8679, %r8678, 40;
	selp.b32 	%r2022, %r8672, %r8679, %p3639;
	ld.shared.u64 	%rd833, [m_Local_$_1];
	and.b32  	%r8680, %r2022, 12;
	setp.eq.s32 	%p3640, %r8680, 0;
	mov.u32 	%r13697, %r2022;
	@%p3640 bra 	$L__BB9_3152;
	shr.s32 	%r8681, %r2022, 31;
	shr.u32 	%r8682, %r8681, 28;
	add.s32 	%r8683, %r2022, %r8682;
	and.b32  	%r8684, %r8683, -16;
	add.s32 	%r13697, %r8684, 16;
$L__BB9_3152:
	cvt.s64.s32 	%rd7066, %r13697;
	atom.add.u64 	%rd7067, [%rd1], %rd7066;
	cvt.s64.s32 	%rd7068, %r2022;
	add.s64 	%rd7069, %rd7068, %rd7067;
	add.s64 	%rd7070, %rd7069, 8;
	setp.lt.u64 	%p3641, %rd7070, %rd833;
	shr.u64 	%rd7071, %rd7067, 4;
	cvt.u32.u64 	%r8685, %rd7071;
	selp.b32 	%r2025, %r8685, -1, %p3641;
	setp.ne.s32 	%p3642, %r2025, -1;
	@%p3642 bra 	$L__BB9_3154;
	mov.b32 	%r8743, 21352;
	st.u32 	[%rd1685], %r8743;
	bra.uni 	$L__BB9_3193;
$L__BB9_3154:
	ld.shared.u64 	%rd7072, [m_Local_$_0];
	mul.wide.s32 	%rd834, %r2025, 16;
	add.s64 	%rd7073, %rd7072, %rd834;
	mov.b16 	%rs942, 0;
	st.u8 	[%rd7073], %rs942;
	st.u8 	[%rd7073+1], %rs942;
	mov.b32 	%r8686, 4335;
	st.u32 	[%rd7073+4], %r8686;
	mov.b16 	%rs943, 1;
	st.u8 	[%rd7073+3], %rs943;
	st.u32 	[%rd7073+8], %r2022;
	st.u32 	[%rd7073+12], %r2021;
	setp.lt.s32 	%p3643, %r2021, 1;
	@%p3643 bra 	$L__BB9_3193;
	setp.eq.s32 	%p3644, %r2021, 1;
	mov.b32 	%r2044, 0;
	@%p3644 bra 	$L__BB9_3181;
	and.b32  	%r2044, %r2021, 2147483646;
	neg.s32 	%r13699, %r2044;
	mov.b32 	%r13698, 0;
	mov.u32 	%r13700, %r13698;
$L__BB9_3157:
	ld.shared.u64 	%rd7074, [m_Local_$_0];
	add.s64 	%rd835, %rd7074, %rd834;
	ld.u32 	%r2030, [%rd835+12];
	setp.lt.s32 	%p3645, %r13700, %r2030;
	@%p3645 bra 	$L__BB9_3168;
	ld.shared.u64 	%rd7075, [m_Local_$_1];
	atom.add.u64 	%rd7076, [%rd1], 48;
	add.s64 	%rd7077, %rd7076, 56;
	setp.lt.u64 	%p3646, %rd7077, %rd7075;
	shr.u64 	%rd836, %rd7076, 4;
	cvt.u32.u64 	%r13701, %rd836;
	setp.ne.s32 	%p3647, %r13701, -1;
	and.pred  	%p3648, %p3646, %p3647;
	@%p3648 bra 	$L__BB9_3160;
	mov.b32 	%r8696, 21106;
	st.u32 	[%rd1685], %r8696;
	mov.b32 	%r13701, -1;
	mov.pred 	%p6460, 0;
	bra.uni 	$L__BB9_3161;
$L__BB9_3160:
	ld.shared.u64 	%rd7078, [m_Local_$_0];
	shl.b64 	%rd7079, %rd836, 32;
	shr.s64 	%rd7080, %rd7079, 28;
	add.s64 	%rd7081, %rd7078, %rd7080;
	mov.b16 	%rs944, 0;
	st.u8 	[%rd7081], %rs944;
	st.u8 	[%rd7081+1], %rs944;
	mov.b32 	%r8690, 3608;
	st.u32 	[%rd7081+4], %r8690;
	mov.b16 	%rs945, 1;
	st.u8 	[%rd7081+3], %rs945;
	mov.b32 	%r8691, 48;
	st.u32 	[%rd7081+8], %r8691;
	mov.b32 	%r8692, -1;
	st.u32 	[%rd7081+16], %r8692;
	ld.shared.u64 	%rd7082, [m_Local_$_0];
	add.s64 	%rd7083, %rd7082, %rd7080;
	mov.b32 	%r8693, 0;
	st.u32 	[%rd7083+32], %r8693;
	ld.shared.u64 	%rd7084, [m_Local_$_0];
	add.s64 	%rd7085, %rd7084, %rd7080;
	st.u32 	[%rd7085+36], %r8693;
	ld.shared.u64 	%rd7086, [m_Local_$_0];
	add.s64 	%rd7087, %rd7086, %rd7080;
	st.u32 	[%rd7087+40], %r8693;
	ld.u32 	%r8694, [%rd1685];
	setp.eq.s32 	%p6460, %r8694, 0;
$L__BB9_3161:
	mov.b32 	%r13702, 0;
	not.pred 	%p3650, %p6460;
	@%p3650 bra 	$L__BB9_3167;
	setp.ne.s32 	%p3651, %r13701, -1;
	@%p3651 bra 	$L__BB9_3164;
	mov.b32 	%r8704, 21352;
	st.u32 	[%rd1685], %r8704;
	bra.uni 	$L__BB9_3167;
$L__BB9_3164:
	ld.shared.u64 	%rd7088, [m_Local_$_0];
	mul.wide.s32 	%rd837, %r13701, 16;
	add.s64 	%rd7089, %rd7088, %rd837;
	st.u32 	[%rd7089+40], %r2030;
	ld.u32 	%r8699, [%rd1685];
	setp.ne.s32 	%p3652, %r8699, 0;
	@%p3652 bra 	$L__BB9_3167;
	ld.shared.u64 	%rd7090, [m_Local_$_0];
	add.s64 	%rd7091, %rd7090, %rd837;
	st.u32 	[%rd7091+36], %r13700;
	ld.u32 	%r8701, [%rd1685];
	setp.ne.s32 	%p3653, %r8701, 0;
	@%p3653 bra 	$L__BB9_3167;
	ld.shared.u64 	%rd7092, [m_Local_$_0];
	add.s64 	%rd7093, %rd7092, %rd837;
	st.u32 	[%rd7093+32], %r2025;
	ld.u32 	%r8702, [%rd1685];
	setp.eq.s32 	%p3654, %r8702, 0;
	selp.b32 	%r13702, %r13701, 0, %p3654;
$L__BB9_3167:
	st.u32 	[%rd1685], %r13702;
	bra.uni 	$L__BB9_3169;
$L__BB9_3168:
	cvt.u64.u32 	%rd7094, %r13698;
	add.s64 	%rd7095, %rd835, %rd7094;
	mov.b32 	%r8705, 0;
	st.u32 	[%rd7095+32], %r8705;
$L__BB9_3169:
	ld.shared.u64 	%rd7096, [m_Local_$_0];
	add.s64 	%rd838, %rd7096, %rd834;
	ld.u32 	%r2035, [%rd838+12];
	add.s32 	%r8706, %r13700, 1;
	setp.lt.s32 	%p3655, %r8706, %r2035;
	@%p3655 bra 	$L__BB9_3179;
	ld.shared.u64 	%rd7097, [m_Local_$_1];
	atom.add.u64 	%rd7098, [%rd1], 48;
	add.s64 	%rd7099, %rd7098, 56;
	setp.ge.u64 	%p3656, %rd7099, %rd7097;
	shr.u64 	%rd839, %rd7098, 4;
	cvt.u32.u64 	%r13703, %rd839;
	setp.eq.s32 	%p3657, %r13703, -1;
	or.pred  	%p3658, %p3656, %p3657;
	@%p3658 bra 	$L__BB9_3172;
	ld.shared.u64 	%rd7100, [m_Local_$_0];
	shl.b64 	%rd7101, %rd839, 32;
	shr.s64 	%rd7102, %rd7101, 28;
	add.s64 	%rd7103, %rd7100, %rd7102;
	mov.b16 	%rs946, 0;
	st.u8 	[%rd7103], %rs946;
	st.u8 	[%rd7103+1], %rs946;
	mov.b32 	%r8707, 3608;
	st.u32 	[%rd7103+4], %r8707;
	mov.b16 	%rs947, 1;
	st.u8 	[%rd7103+3], %rs947;
	mov.b32 	%r8708, 48;
	st.u32 	[%rd7103+8], %r8708;
	mov.b32 	%r8709, -1;
	st.u32 	[%rd7103+16], %r8709;
	ld.shared.u64 	%rd7104, [m_Local_$_0];
	add.s64 	%rd7105, %rd7104, %rd7102;
	mov.b32 	%r8710, 0;
	st.u32 	[%rd7105+32], %r8710;
	ld.shared.u64 	%rd7106, [m_Local_$_0];
	add.s64 	%rd7107, %rd7106, %rd7102;
	st.u32 	[%rd7107+36], %r8710;
	ld.shared.u64 	%rd7108, [m_Local_$_0];
	add.s64 	%rd7109, %rd7108, %rd7102;
	st.u32 	[%rd7109+40], %r8710;
	ld.u32 	%r8711, [%rd1685];
	setp.eq.s32 	%p6461, %r8711, 0;
	bra.uni 	$L__BB9_3173;
$L__BB9_3172:
	mov.b32 	%r8713, 21106;
	st.u32 	[%rd1685], %r8713;
	mov.b32 	%r13703, -1;
	mov.pred 	%p6461, 0;
$L__BB9_3173:
	mov.b32 	%r13704, 0;
	not.pred 	%p3660, %p6461;
	@%p3660 bra 	$L__BB9_3178;
	setp.eq.s32 	%p3661, %r13703, -1;
	@%p3661 bra 	$L__BB9_6422;
	ld.shared.u64 	%rd7110, [m_Local_$_0];
	mul.wide.s32 	%rd840, %r13703, 16;
	add.s64 	%rd7111, %rd7110, %rd840;
	st.u32 	[%rd7111+40], %r2035;
	ld.u32 	%r8716, [%rd1685];
	setp.eq.s32 	%p3662, %r8716, 0;
	@%p3662 bra 	$L__BB9_3176;
	bra.uni 	$L__BB9_3178;
$L__BB9_3176:
	ld.shared.u64 	%rd7112, [m_Local_$_0];
	add.s64 	%rd7113, %rd7112, %rd840;
	st.u32 	[%rd7113+36], %r8706;
	ld.u32 	%r8719, [%rd1685];
	setp.ne.s32 	%p3663, %r8719, 0;
	@%p3663 bra 	$L__BB9_3178;
	ld.shared.u64 	%rd7114, [m_Local_$_0];
	add.s64 	%rd7115, %rd7114, %rd840;
	st.u32 	[%rd7115+32], %r2025;
	ld.u32 	%r8720, [%rd1685];
	setp.eq.s32 	%p3664, %r8720, 0;
	selp.b32 	%r13704, %r13703, 0, %p3664;
$L__BB9_3178:
	st.u32 	[%rd1685], %r13704;
	bra.uni 	$L__BB9_3180;
$L__BB9_3179:
	add.s32 	%r8723, %r13698, 4;
	cvt.u64.u32 	%rd7116, %r8723;
	add.s64 	%rd7117, %rd838, %rd7116;
	mov.b32 	%r8724, 0;
	st.u32 	[%rd7117+32], %r8724;
$L__BB9_3180:
	add.s32 	%r13700, %r13700, 2;
	add.s32 	%r13699, %r13699, 2;
	add.s32 	%r13698, %r13698, 8;
	setp.ne.s32 	%p3665, %r13699, 0;
	@%p3665 bra 	$L__BB9_3157;
$L__BB9_3181:
	and.b32  	%r8725, %r2021, 1;
	setp.eq.b32 	%p3666, %r8725, 1;
	not.pred 	%p3667, %p3666;
	@%p3667 bra 	$L__BB9_3193;
	ld.shared.u64 	%rd7118, [m_Local_$_0];
	add.s64 	%rd841, %rd7118, %rd834;
	ld.u32 	%r2045, [%rd841+12];
	setp.lt.s32 	%p3668, %r2044, %r2045;
	@%p3668 bra 	$L__BB9_3192;
	ld.shared.u64 	%rd7119, [m_Local_$_1];
	atom.add.u64 	%rd7120, [%rd1], 48;
	add.s64 	%rd7121, %rd7120, 56;
	setp.ge.u64 	%p3669, %rd7121, %rd7119;
	shr.u64 	%rd842, %rd7120, 4;
	cvt.u32.u64 	%r13706, %rd842;
	setp.eq.s32 	%p3670, %r13706, -1;
	or.pred  	%p3671, %p3669, %p3670;
	@%p3671 bra 	$L__BB9_3185;
	ld.shared.u64 	%rd7122, [m_Local_$_0];
	shl.b64 	%rd7123, %rd842, 32;
	shr.s64 	%rd7124, %rd7123, 28;
	add.s64 	%rd7125, %rd7122, %rd7124;
	mov.b16 	%rs948, 0;
	st.u8 	[%rd7125], %rs948;
	st.u8 	[%rd7125+1], %rs948;
	mov.b32 	%r8726, 3608;
	st.u32 	[%rd7125+4], %r8726;
	mov.b16 	%rs949, 1;
	st.u8 	[%rd7125+3], %rs949;
	mov.b32 	%r8727, 48;
	st.u32 	[%rd7125+8], %r8727;
	mov.b32 	%r8728, -1;
	st.u32 	[%rd7125+16], %r8728;
	ld.shared.u64 	%rd7126, [m_Local_$_0];
	add.s64 	%rd7127, %rd7126, %rd7124;
	mov.b32 	%r8729, 0;
	st.u32 	[%rd7127+32], %r8729;
	ld.shared.u64 	%rd7128, [m_Local_$_0];
	add.s64 	%rd7129, %rd7128, %rd7124;
	st.u32 	[%rd7129+36], %r8729;
	ld.shared.u64 	%rd7130, [m_Local_$_0];
	add.s64 	%rd7131, %rd7130, %rd7124;
	st.u32 	[%rd7131+40], %r8729;
	ld.u32 	%r8730, [%rd1685];
	setp.eq.s32 	%p6462, %r8730, 0;
	bra.uni 	$L__BB9_3186;
$L__BB9_3185:
	mov.b32 	%r8732, 21106;
	st.u32 	[%rd1685], %r8732;
	mov.b32 	%r13706, -1;
	mov.pred 	%p6462, 0;
$L__BB9_3186:
	mov.b32 	%r13707, 0;
	not.pred 	%p3673, %p6462;
	@%p3673 bra 	$L__BB9_3191;
	setp.eq.s32 	%p3674, %r13706, -1;
	@%p3674 bra 	$L__BB9_6423;
	ld.shared.u64 	%rd7132, [m_Local_$_0];
	mul.wide.s32 	%rd843, %r13706, 16;
	add.s64 	%rd7133, %rd7132, %rd843;
	st.u32 	[%rd7133+40], %r2045;
	ld.u32 	%r8735, [%rd1685];
	setp.eq.s32 	%p3675, %r8735, 0;
	@%p3675 bra 	$L__BB9_3189;
	bra.uni 	$L__BB9_3191;
$L__BB9_3189:
	ld.shared.u64 	%rd7134, [m_Local_$_0];
	add.s64 	%rd7135, %rd7134, %rd843;
	st.u32 	[%rd7135+36], %r2044;
	ld.u32 	%r8737, [%rd1685];
	setp.ne.s32 	%p3676, %r8737, 0;
	@%p3676 bra 	$L__BB9_3191;
	ld.shared.u64 	%rd7136, [m_Local_$_0];
	add.s64 	%rd7137, %rd7136, %rd843;
	st.u32 	[%rd7137+32], %r2025;
	ld.u32 	%r8738, [%rd1685];
	setp.eq.s32 	%p3677, %r8738, 0;
	selp.b32 	%r13707, %r13706, 0, %p3677;
$L__BB9_3191:
	st.u32 	[%rd1685], %r13707;
	bra.uni 	$L__BB9_3193;
$L__BB9_3192:
	shl.b32 	%r8741, %r2044, 2;
	cvt.u64.u32 	%rd7138, %r8741;
	add.s64 	%rd7139, %rd841, %rd7138;
	mov.b32 	%r8742, 0;
	st.u32 	[%rd7139+32], %r8742;
$L__BB9_3193:
	setp.lt.s32 	%p3678, %r2021, 1;
	@%p3678 bra 	$L__BB9_3224;
	neg.s32 	%r13709, %r2021;
	mov.b32 	%r13708, 0;
	mul.wide.s32 	%rd7163, %r2025, 16;
	mov.u32 	%r13710, %r13708;
$L__BB9_3195:
	setp.ne.s32 	%p3679, %r1991, -1;
	@%p3679 bra 	$L__BB9_3197;
	mov.b32 	%r8760, 21352;
	st.u32 	[%rd1685], %r8760;
	mov.b16 	%rs1587, 0;
	bra.uni 	$L__BB9_3209;
$L__BB9_3197:
	ld.shared.u64 	%rd7140, [m_Local_$_0];
	add.s64 	%rd844, %rd7140, %rd822;
	ld.u32 	%r2054, [%rd844+12];
	setp.lt.s32 	%p3680, %r13710, %r2054;
	@%p3680 bra 	$L__BB9_3208;
	ld.shared.u64 	%rd7141, [m_Local_$_1];
	atom.add.u64 	%rd7142, [%rd1], 48;
	add.s64 	%rd7143, %rd7142, 56;
	setp.lt.u64 	%p3681, %rd7143, %rd7141;
	shr.u64 	%rd845, %rd7142, 4;
	cvt.u32.u64 	%r13711, %rd845;
	setp.ne.s32 	%p3682, %r13711, -1;
	and.pred  	%p3683, %p3681, %p3682;
	@%p3683 bra 	$L__BB9_3200;
	mov.b32 	%r8751, 21106;
	st.u32 	[%rd1685], %r8751;
	mov.b32 	%r13711, -1;
	mov.pred 	%p6463, 0;
	bra.uni 	$L__BB9_3201;
$L__BB9_3200:
	ld.shared.u64 	%rd7144, [m_Local_$_0];
	shl.b64 	%rd7145, %rd845, 32;
	shr.s64 	%rd7146, %rd7145, 28;
	add.s64 	%rd7147, %rd7144, %rd7146;
	mov.b16 	%rs950, 0;
	st.u8 	[%rd7147], %rs950;
	st.u8 	[%rd7147+1], %rs950;
	mov.b32 	%r8745, 3608;
	st.u32 	[%rd7147+4], %r8745;
	mov.b16 	%rs951, 1;
	st.u8 	[%rd7147+3], %rs951;
	mov.b32 	%r8746, 48;
	st.u32 	[%rd7147+8], %r8746;
	mov.b32 	%r8747, -1;
	st.u32 	[%rd7147+16], %r8747;
	ld.shared.u64 	%rd7148, [m_Local_$_0];
	add.s64 	%rd7149, %rd7148, %rd7146;
	mov.b32 	%r8748, 0;
	st.u32 	[%rd7149+32], %r8748;
	ld.shared.u64 	%rd7150, [m_Local_$_0];
	add.s64 	%rd7151, %rd7150, %rd7146;
	st.u32 	[%rd7151+36], %r8748;
	ld.shared.u64 	%rd7152, [m_Local_$_0];
	add.s64 	%rd7153, %rd7152, %rd7146;
	st.u32 	[%rd7153+40], %r8748;
	ld.u32 	%r8749, [%rd1685];
	setp.eq.s32 	%p6463, %r8749, 0;
$L__BB9_3201:
	mov.b32 	%r13712, 0;
	not.pred 	%p3685, %p6463;
	@%p3685 bra 	$L__BB9_3207;
	setp.ne.s32 	%p3686, %r13711, -1;
	@%p3686 bra 	$L__BB9_3204;
	mov.b32 	%r8759, 21352;
	st.u32 	[%rd1685], %r8759;
	bra.uni 	$L__BB9_3207;
$L__BB9_3204:
	ld.shared.u64 	%rd7154, [m_Local_$_0];
	mul.wide.s32 	%rd846, %r13711, 16;
	add.s64 	%rd7155, %rd7154, %rd846;
	st.u32 	[%rd7155+40], %r2054;
	ld.u32 	%r8754, [%rd1685];
	setp.ne.s32 	%p3687, %r8754, 0;
	@%p3687 bra 	$L__BB9_3207;
	ld.shared.u64 	%rd7156, [m_Local_$_0];
	add.s64 	%rd7157, %rd7156, %rd846;
	st.u32 	[%rd7157+36], %r13710;
	ld.u32 	%r8756, [%rd1685];
	setp.ne.s32 	%p3688, %r8756, 0;
	@%p3688 bra 	$L__BB9_3207;
	ld.shared.u64 	%rd7158, [m_Local_$_0];
	add.s64 	%rd7159, %rd7158, %rd846;
	st.u32 	[%rd7159+32], %r1991;
	ld.u32 	%r8757, [%rd1685];
	setp.eq.s32 	%p3689, %r8757, 0;
	selp.b32 	%r13712, %r13711, 0, %p3689;
$L__BB9_3207:
	st.u32 	[%rd1685], %r13712;
	mov.b16 	%rs1587, 0;
	bra.uni 	$L__BB9_3209;
$L__BB9_3208:
	cvt.u64.u32 	%rd7160, %r13708;
	add.s64 	%rd7161, %rd844, %rd7160;
	ld.u8 	%rs1587, [%rd7161+32];
$L__BB9_3209:
	setp.ne.s32 	%p3690, %r2025, -1;
	@%p3690 bra 	$L__BB9_3211;
	mov.b32 	%r8777, 21352;
	st.u32 	[%rd1685], %r8777;
	bra.uni 	$L__BB9_3223;
$L__BB9_3211:
	ld.shared.u64 	%rd7162, [m_Local_$_0];
	add.s64 	%rd847, %rd7162, %rd7163;
	ld.u32 	%r2059, [%rd847+12];
	setp.lt.s32 	%p3691, %r13710, %r2059;
	@%p3691 bra 	$L__BB9_3222;
	ld.shared.u64 	%rd7164, [m_Local_$_1];
	atom.add.u64 	%rd7165, [%rd1], 48;
	add.s64 	%rd7166, %rd7165, 56;
	setp.lt.u64 	%p3692, %rd7166, %rd7164;
	shr.u64 	%rd848, %rd7165, 4;
	cvt.u32.u64 	%r13713, %rd848;
	setp.ne.s32 	%p3693, %r13713, -1;
	and.pred  	%p3694, %p3692, %p3693;
	@%p3694 bra 	$L__BB9_3214;
	mov.b32 	%r8767, 21106;
	st.u32 	[%rd1685], %r8767;
	mov.b32 	%r13713, -1;
	mov.pred 	%p6464, 0;
	bra.uni 	$L__BB9_3215;
$L__BB9_3214:
	ld.shared.u64 	%rd7167, [m_Local_$_0];
	shl.b64 	%rd7168, %rd848, 32;
	shr.s64 	%rd7169, %rd7168, 28;
	add.s64 	%rd7170, %rd7167, %rd7169;
	mov.b16 	%rs954, 0;
	st.u8 	[%rd7170], %rs954;
	st.u8 	[%rd7170+1], %rs954;
	mov.b32 	%r8761, 3608;
	st.u32 	[%rd7170+4], %r8761;
	mov.b16 	%rs955, 1;
	st.u8 	[%rd7170+3], %rs955;
	mov.b32 	%r8762, 48;
	st.u32 	[%rd7170+8], %r8762;
	mov.b32 	%r8763, -1;
	st.u32 	[%rd7170+16], %r8763;
	ld.shared.u64 	%rd7171, [m_Local_$_0];
	add.s64 	%rd7172, %rd7171, %rd7169;
	mov.b32 	%r8764, 0;
	st.u32 	[%rd7172+32], %r8764;
	ld.shared.u64 	%rd7173, [m_Local_$_0];
	add.s64 	%rd7174, %rd7173, %rd7169;
	st.u32 	[%rd7174+36], %r8764;
	ld.shared.u64 	%rd7175, [m_Local_$_0];
	add.s64 	%rd7176, %rd7175, %rd7169;
	st.u32 	[%rd7176+40], %r8764;
	ld.u32 	%r8765, [%rd1685];
	setp.eq.s32 	%p6464, %r8765, 0;
$L__BB9_3215:
	mov.b32 	%r13714, 0;
	not.pred 	%p3696, %p6464;
	@%p3696 bra 	$L__BB9_3221;
	setp.ne.s32 	%p3697, %r13713, -1;
	@%p3697 bra 	$L__BB9_3218;
	mov.b32 	%r8775, 21352;
	st.u32 	[%rd1685], %r8775;
	bra.uni 	$L__BB9_3221;
$L__BB9_3218:
	ld.shared.u64 	%rd7177, [m_Local_$_0];
	mul.wide.s32 	%rd849, %r13713, 16;
	add.s64 	%rd7178, %rd7177, %rd849;
	st.u32 	[%rd7178+40], %r2059;
	ld.u32 	%r8770, [%rd1685];
	setp.ne.s32 	%p3698, %r8770, 0;
	@%p3698 bra 	$L__BB9_3221;
	ld.shared.u64 	%rd7179, [m_Local_$_0];
	add.s64 	%rd7180, %rd7179, %rd849;
	st.u32 	[%rd7180+36], %r13710;
	ld.u32 	%r8772, [%rd1685];
	setp.ne.s32 	%p3699, %r8772, 0;
	@%p3699 bra 	$L__BB9_3221;
	ld.shared.u64 	%rd7181, [m_Local_$_0];
	add.s64 	%rd7182, %rd7181, %rd849;
	st.u32 	[%rd7182+32], %r2025;
	ld.u32 	%r8773, [%rd1685];
	setp.eq.s32 	%p3700, %r8773, 0;
	selp.b32 	%r13714, %r13713, 0, %p3700;
$L__BB9_3221:
	st.u32 	[%rd1685], %r13714;
	bra.uni 	$L__BB9_3223;
$L__BB9_3222:
	cvt.u64.u32 	%rd7183, %r13708;
	add.s64 	%rd7184, %rd847, %rd7183;
	mov.b32 	%r8776, 0;
	st.u32 	[%rd7184+32], %r8776;
	st.u8 	[%rd7184+32], %rs1587;
$L__BB9_3223:
	add.s32 	%r13710, %r13710, 1;
	add.s32 	%r13709, %r13709, 1;
	setp.ne.s32 	%p3701, %r13709, 0;
	add.s32 	%r13708, %r13708, 4;
	@%p3701 bra 	$L__BB9_3195;
$L__BB9_3224:
	ld.shared.u64 	%rd7185, [m_Local_$_0];
	mul.wide.s32 	%rd7186, %r2020, 16;
	add.s64 	%rd7187, %rd7185, %rd7186;
	st.u32 	[%rd7187+32], %r2025;
	ld.shared.u64 	%rd7188, [m_Local_$_0];
	add.s64 	%rd7189, %rd7188, %rd7186;
	st.u32 	[%rd7189+40], %r2021;
	ld.shared.u64 	%rd7190, [m_Local_$_0];
	add.s64 	%rd7191, %rd7190, %rd7186;
	mov.b32 	%r8778, 0;
	st.u32 	[%rd7191+48], %r8778;
$L__BB9_3225:
	setp.ne.s32 	%p3702, %r13686, -1;
	@%p3702 bra 	$L__BB9_3227;
	mov.b32 	%r8781, 21352;
	st.u32 	[%rd1685], %r8781;
	mov.b32 	%r13715, 0;
	mov.u32 	%r13716, %r13715;
	bra.uni 	$L__BB9_3228;
$L__BB9_3227:
	ld.shared.u64 	%rd7192, [m_Local_$_0];
	mul.wide.s32 	%rd7193, %r13686, 16;
	add.s64 	%rd7194, %rd7192, %rd7193;
	ld.u32 	%r13715, [%rd7194+32];
	ld.u32 	%r13716, [%rd7194+40];
$L__BB9_3228:
	setp.ne.s32 	%p3703, %r2020, -1;
	@%p3703 bra 	$L__BB9_3230;
	mov.b32 	%r8783, 21352;
	st.u32 	[%rd1685], %r8783;
	mov.b32 	%r13717, 0;
	mov.u32 	%r13718, %r13717;
	bra.uni 	$L__BB9_3231;
$L__BB9_3230:
	ld.shared.u64 	%rd7195, [m_Local_$_0];
	mul.wide.s32 	%rd7196, %r2020, 16;
	add.s64 	%rd7197, %rd7195, %rd7196;
	ld.u32 	%r13717, [%rd7197+32];
	ld.u32 	%r13718, [%rd7197+40];
$L__BB9_3231:
	add.s32 	%r2075, %r13718, %r13716;
	shl.b32 	%r8784, %r2075, 2;
	add.s32 	%r8785, %r8784, 32;
	shr.s32 	%r8786, %r8785, 31;
	shr.u32 	%r8787, %r8786, 29;
	add.s32 	%r8788, %r8785, %r8787;
	and.b32  	%r8789, %r8788, -8;
	sub.s32 	%r8790, %r8785, %r8789;
	setp.eq.s32 	%p3704, %r8790, 0;
	sub.s32 	%r8791, %r8784, %r8790;
	add.s32 	%r8792, %r8791, 40;
	selp.b32 	%r2076, %r8785, %r8792, %p3704;
	ld.shared.u64 	%rd850, [m_Local_$_1];
	and.b32  	%r8793, %r2076, 12;
	setp.eq.s32 	%p3705, %r8793, 0;
	mov.u32 	%r13719, %r2076;
	@%p3705 bra 	$L__BB9_3233;
	shr.s32 	%r8794, %r2076, 31;
	shr.u32 	%r8795, %r8794, 28;
	add.s32 	%r8796, %r2076, %r8795;
	and.b32  	%r8797, %r8796, -16;
	add.s32 	%r13719, %r8797, 16;
$L__BB9_3233:
	cvt.s64.s32 	%rd7198, %r13719;
	atom.add.u64 	%rd7199, [%rd1], %rd7198;
	cvt.s64.s32 	%rd7200, %r2076;
	add.s64 	%rd7201, %rd7200, %rd7199;
	add.s64 	%rd7202, %rd7201, 8;
	setp.lt.u64 	%p3706, %rd7202, %rd850;
	shr.u64 	%rd7203, %rd7199, 4;
	cvt.u32.u64 	%r8798, %rd7203;
	selp.b32 	%r2079, %r8798, -1, %p3706;
	setp.ne.s32 	%p3707, %r2079, -1;
	@%p3707 bra 	$L__BB9_3235;
	mov.b32 	%r8856, 21352;
	st.u32 	[%rd1685], %r8856;
	bra.uni 	$L__BB9_3274;
$L__BB9_3235:
	ld.shared.u64 	%rd7204, [m_Local_$_0];
	mul.wide.s32 	%rd851, %r2079, 16;
	add.s64 	%rd7205, %rd7204, %rd851;
	mov.b16 	%rs956, 0;
	st.u8 	[%rd7205], %rs956;
	st.u8 	[%rd7205+1], %rs956;
	mov.b32 	%r8799, 4335;
	st.u32 	[%rd7205+4], %r8799;
	mov.b16 	%rs957, 1;
	st.u8 	[%rd7205+3], %rs957;
	st.u32 	[%rd7205+8], %r2076;
	st.u32 	[%rd7205+12], %r2075;
	setp.lt.s32 	%p3708, %r2075, 1;
	@%p3708 bra 	$L__BB9_3274;
	setp.eq.s32 	%p3709, %r2075, 1;
	mov.b32 	%r2098, 0;
	@%p3709 bra 	$L__BB9_3262;
	and.b32  	%r2098, %r2075, 2147483646;
	neg.s32 	%r13721, %r2098;
	mov.b32 	%r13720, 0;
	mov.u32 	%r13722, %r13720;
$L__BB9_3238:
	ld.shared.u64 	%rd7206, [m_Local_$_0];
	add.s64 	%rd852, %rd7206, %rd851;
	ld.u32 	%r2084, [%rd852+12];
	setp.lt.s32 	%p3710, %r13722, %r2084;
	@%p3710 bra 	$L__BB9_3249;
	ld.shared.u64 	%rd7207, [m_Local_$_1];
	atom.add.u64 	%rd7208, [%rd1], 48;
	add.s64 	%rd7209, %rd7208, 56;
	setp.lt.u64 	%p3711, %rd7209, %rd7207;
	shr.u64 	%rd853, %rd7208, 4;
	cvt.u32.u64 	%r13723, %rd853;
	setp.ne.s32 	%p3712, %r13723, -1;
	and.pred  	%p3713, %p3711, %p3712;
	@%p3713 bra 	$L__BB9_3241;
	mov.b32 	%r8809, 21106;
	st.u32 	[%rd1685], %r8809;
	mov.b32 	%r13723, -1;
	mov.pred 	%p6465, 0;
	bra.uni 	$L__BB9_3242;
$L__BB9_3241:
	ld.shared.u64 	%rd7210, [m_Local_$_0];
	shl.b64 	%rd7211, %rd853, 32;
	shr.s64 	%rd7212, %rd7211, 28;
	add.s64 	%rd7213, %rd7210, %rd7212;
	mov.b16 	%rs958, 0;
	st.u8 	[%rd7213], %rs958;
	st.u8 	[%rd7213+1], %rs958;
	mov.b32 	%r8803, 3608;
	st.u32 	[%rd7213+4], %r8803;
	mov.b16 	%rs959, 1;
	st.u8 	[%rd7213+3], %rs959;
	mov.b32 	%r8804, 48;
	st.u32 	[%rd7213+8], %r8804;
	mov.b32 	%r8805, -1;
	st.u32 	[%rd7213+16], %r8805;
	ld.shared.u64 	%rd7214, [m_Local_$_0];
	add.s64 	%rd7215, %rd7214, %rd7212;
	mov.b32 	%r8806, 0;
	st.u32 	[%rd7215+32], %r8806;
	ld.shared.u64 	%rd7216, [m_Local_$_0];
	add.s64 	%rd7217, %rd7216, %rd7212;
	st.u32 	[%rd7217+36], %r8806;
	ld.shared.u64 	%rd7218, [m_Local_$_0];
	add.s64 	%rd7219, %rd7218, %rd7212;
	st.u32 	[%rd7219+40], %r8806;
	ld.u32 	%r8807, [%rd1685];
	setp.eq.s32 	%p6465, %r8807, 0;
$L__BB9_3242:
	mov.b32 	%r13724, 0;
	not.pred 	%p3715, %p6465;
	@%p3715 bra 	$L__BB9_3248;
	setp.ne.s32 	%p3716, %r13723, -1;
	@%p3716 bra 	$L__BB9_3245;
	mov.b32 	%r8817, 21352;
	st.u32 	[%rd1685], %r8817;
	bra.uni 	$L__BB9_3248;
$L__BB9_3245:
	ld.shared.u64 	%rd7220, [m_Local_$_0];
	mul.wide.s32 	%rd854, %r13723, 16;
	add.s64 	%rd7221, %rd7220, %rd854;
	st.u32 	[%rd7221+40], %r2084;
	ld.u32 	%r8812, [%rd1685];
	setp.ne.s32 	%p3717, %r8812, 0;
	@%p3717 bra 	$L__BB9_3248;
	ld.shared.u64 	%rd7222, [m_Local_$_0];
	add.s64 	%rd7223, %rd7222, %rd854;
	st.u32 	[%rd7223+36], %r13722;
	ld.u32 	%r8814, [%rd1685];
	setp.ne.s32 	%p3718, %r8814, 0;
	@%p3718 bra 	$L__BB9_3248;
	ld.shared.u64 	%rd7224, [m_Local_$_0];
	add.s64 	%rd7225, %rd7224, %rd854;
	st.u32 	[%rd7225+32], %r2079;
	ld.u32 	%r8815, [%rd1685];
	setp.eq.s32 	%p3719, %r8815, 0;
	selp.b32 	%r13724, %r13723, 0, %p3719;
$L__BB9_3248:
	st.u32 	[%rd1685], %r13724;
	bra.uni 	$L__BB9_3250;
$L__BB9_3249:
	cvt.u64.u32 	%rd7226, %r13720;
	add.s64 	%rd7227, %rd852, %rd7226;
	mov.b32 	%r8818, 0;
	st.u32 	[%rd7227+32], %r8818;
$L__BB9_3250:
	ld.shared.u64 	%rd7228, [m_Local_$_0];
	add.s64 	%rd855, %rd7228, %rd851;
	ld.u32 	%r2089, [%rd855+12];
	add.s32 	%r8819, %r13722, 1;
	setp.lt.s32 	%p3720, %r8819, %r2089;
	@%p3720 bra 	$L__BB9_3260;
	ld.shared.u64 	%rd7229, [m_Local_$_1];
	atom.add.u64 	%rd7230, [%rd1], 48;
	add.s64 	%rd7231, %rd7230, 56;
	setp.ge.u64 	%p3721, %rd7231, %rd7229;
	shr.u64 	%rd856, %rd7230, 4;
	cvt.u32.u64 	%r13725, %rd856;
	setp.eq.s32 	%p3722, %r13725, -1;
	or.pred  	%p3723, %p3721, %p3722;
	@%p3723 bra 	$L__BB9_3253;
	ld.shared.u64 	%rd7232, [m_Local_$_0];
	shl.b64 	%rd7233, %rd856, 32;
	shr.s64 	%rd7234, %rd7233, 28;
	add.s64 	%rd7235, %rd7232, %rd7234;
	mov.b16 	%rs960, 0;
	st.u8 	[%rd7235], %rs960;
	st.u8 	[%rd7235+1], %rs960;
	mov.b32 	%r8820, 3608;
	st.u32 	[%rd7235+4], %r8820;
	mov.b16 	%rs961, 1;
	st.u8 	[%rd7235+3], %rs961;
	mov.b32 	%r8821, 48;
	st.u32 	[%rd7235+8], %r8821;
	mov.b32 	%r8822, -1;
	st.u32 	[%rd7235+16], %r8822;
	ld.shared.u64 	%rd7236, [m_Local_$_0];
	add.s64 	%rd7237, %rd7236, %rd7234;
	mov.b32 	%r8823, 0;
	st.u32 	[%rd7237+32], %r8823;
	ld.shared.u64 	%rd7238, [m_Local_$_0];
	add.s64 	%rd7239, %rd7238, %rd7234;
	st.u32 	[%rd7239+36], %r8823;
	ld.shared.u64 	%rd7240, [m_Local_$_0];
	add.s64 	%rd7241, %rd7240, %rd7234;
	st.u32 	[%rd7241+40], %r8823;
	ld.u32 	%r8824, [%rd1685];
	setp.eq.s32 	%p6466, %r8824, 0;
	bra.uni 	$L__BB9_3254;
$L__BB9_3253:
	mov.b32 	%r8826, 21106;
	st.u32 	[%rd1685], %r8826;
	mov.b32 	%r13725, -1;
	mov.pred 	%p6466, 0;
$L__BB9_3254:
	mov.b32 	%r13726, 0;
	not.pred 	%p3725, %p6466;
	@%p3725 bra 	$L__BB9_3259;
	setp.eq.s32 	%p3726, %r13725, -1;
	@%p3726 bra 	$L__BB9_6424;
	ld.shared.u64 	%rd7242, [m_Local_$_0];
	mul.wide.s32 	%rd857, %r13725, 16;
	add.s64 	%rd7243, %rd7242, %rd857;
	st.u32 	[%rd7243+40], %r2089;
	ld.u32 	%r8829, [%rd1685];
	setp.eq.s32 	%p3727, %r8829, 0;
	@%p3727 bra 	$L__BB9_3257;
	bra.uni 	$L__BB9_3259;
$L__BB9_3257:
	ld.shared.u64 	%rd7244, [m_Local_$_0];
	add.s64 	%rd7245, %rd7244, %rd857;
	st.u32 	[%rd7245+36], %r8819;
	ld.u32 	%r8832, [%rd1685];
	setp.ne.s32 	%p3728, %r8832, 0;
	@%p3728 bra 	$L__BB9_3259;
	ld.shared.u64 	%rd7246, [m_Local_$_0];
	add.s64 	%rd7247, %rd7246, %rd857;
	st.u32 	[%rd7247+32], %r2079;
	ld.u32 	%r8833, [%rd1685];
	setp.eq.s32 	%p3729, %r8833, 0;
	selp.b32 	%r13726, %r13725, 0, %p3729;
$L__BB9_3259:
	st.u32 	[%rd1685], %r13726;
	bra.uni 	$L__BB9_3261;
$L__BB9_3260:
	add.s32 	%r8836, %r13720, 4;
	cvt.u64.u32 	%rd7248, %r8836;
	add.s64 	%rd7249, %rd855, %rd7248;
	mov.b32 	%r8837, 0;
	st.u32 	[%rd7249+32], %r8837;
$L__BB9_3261:
	add.s32 	%r13722, %r13722, 2;
	add.s32 	%r13721, %r13721, 2;
	add.s32 	%r13720, %r13720, 8;
	setp.ne.s32 	%p3730, %r13721, 0;
	@%p3730 bra 	$L__BB9_3238;
$L__BB9_3262:
	and.b32  	%r8838, %r2075, 1;
	setp.eq.b32 	%p3731, %r8838, 1;
	not.pred 	%p3732, %p3731;
	@%p3732 bra 	$L__BB9_3274;
	ld.shared.u64 	%rd7250, [m_Local_$_0];
	add.s64 	%rd858, %rd7250, %rd851;
	ld.u32 	%r2099, [%rd858+12];
	setp.lt.s32 	%p3733, %r2098, %r2099;
	@%p3733 bra 	$L__BB9_3273;
	ld.shared.u64 	%rd7251, [m_Local_$_1];
	atom.add.u64 	%rd7252, [%rd1], 48;
	add.s64 	%rd7253, %rd7252, 56;
	setp.ge.u64 	%p3734, %rd7253, %rd7251;
	shr.u64 	%rd859, %rd7252, 4;
	cvt.u32.u64 	%r13728, %rd859;
	setp.eq.s32 	%p3735, %r13728, -1;
	or.pred  	%p3736, %p3734, %p3735;
	@%p3736 bra 	$L__BB9_3266;
	ld.shared.u64 	%rd7254, [m_Local_$_0];
	shl.b64 	%rd7255, %rd859, 32;
	shr.s64 	%rd7256, %rd7255, 28;
	add.s64 	%rd7257, %rd7254, %rd7256;
	mov.b16 	%rs962, 0;
	st.u8 	[%rd7257], %rs962;
	st.u8 	[%rd7257+1], %rs962;
	mov.b32 	%r8839, 3608;
	st.u32 	[%rd7257+4], %r8839;
	mov.b16 	%rs963, 1;
	st.u8 	[%rd7257+3], %rs963;
	mov.b32 	%r8840, 48;
	st.u32 	[%rd7257+8], %r8840;
	mov.b32 	%r8841, -1;
	st.u32 	[%rd7257+16], %r8841;
	ld.shared.u64 	%rd7258, [m_Local_$_0];
	add.s64 	%rd7259, %rd7258, %rd7256;
	mov.b32 	%r8842, 0;
	st.u32 	[%rd7259+32], %r8842;
	ld.shared.u64 	%rd7260, [m_Local_$_0];
	add.s64 	%rd7261, %rd7260, %rd7256;
	st.u32 	[%rd7261+36], %r8842;
	ld.shared.u64 	%rd7262, [m_Local_$_0];
	add.s64 	%rd7263, %rd7262, %rd7256;
	st.u32 	[%rd7263+40], %r8842;
	ld.u32 	%r8843, [%rd1685];
	setp.eq.s32 	%p6467, %r8843, 0;
	bra.uni 	$L__BB9_3267;
$L__BB9_3266:
	mov.b32 	%r8845, 21106;
	st.u32 	[%rd1685], %r8845;
	mov.b32 	%r13728, -1;
	mov.pred 	%p6467, 0;
$L__BB9_3267:
	mov.b32 	%r13729, 0;
	not.pred 	%p3738, %p6467;
	@%p3738 bra 	$L__BB9_3272;
	setp.eq.s32 	%p3739, %r13728, -1;
	@%p3739 bra 	$L__BB9_6425;
	ld.shared.u64 	%rd7264, [m_Local_$_0];
	mul.wide.s32 	%rd860, %r13728, 16;
	add.s64 	%rd7265, %rd7264, %rd860;
	st.u32 	[%rd7265+40], %r2099;
	ld.u32 	%r8848, [%rd1685];
	setp.eq.s32 	%p3740, %r8848, 0;
	@%p3740 bra 	$L__BB9_3270;
	bra.uni 	$L__BB9_3272;
$L__BB9_3270:
	ld.shared.u64 	%rd7266, [m_Local_$_0];
	add.s64 	%rd7267, %rd7266, %rd860;
	st.u32 	[%rd7267+36], %r2098;
	ld.u32 	%r8850, [%rd1685];
	setp.ne.s32 	%p3741, %r8850, 0;
	@%p3741 bra 	$L__BB9_3272;
	ld.shared.u64 	%rd7268, [m_Local_$_0];
	add.s64 	%rd7269, %rd7268, %rd860;
	st.u32 	[%rd7269+32], %r2079;
	ld.u32 	%r8851, [%rd1685];
	setp.eq.s32 	%p3742, %r8851, 0;
	selp.b32 	%r13729, %r13728, 0, %p3742;
$L__BB9_3272:
	st.u32 	[%rd1685], %r13729;
	bra.uni 	$L__BB9_3274;
$L__BB9_3273:
	shl.b32 	%r8854, %r2098, 2;
	cvt.u64.u32 	%rd7270, %r8854;
	add.s64 	%rd7271, %rd858, %rd7270;
	mov.b32 	%r8855, 0;
	st.u32 	[%rd7271+32], %r8855;
$L__BB9_3274:
	setp.lt.s32 	%p3743, %r13716, 1;
	@%p3743 bra 	$L__BB9_3278;
	neg.s32 	%r13731, %r13716;
	mov.b32 	%r13730, 0;
	mul.wide.s32 	%rd7296, %r2079, 16;
	mov.u32 	%r13732, %r13730;
$L__BB9_3276:
	setp.ne.s32 	%p3744, %r13715, -1;
	@%p3744 bra 	$L__BB9_3282;
	mov.b32 	%r8873, 21352;
	st.u32 	[%rd1685], %r8873;
	mov.b16 	%rs1588, 0;
	bra.uni 	$L__BB9_3294;
$L__BB9_3278:
	setp.lt.s32 	%p3767, %r13718, 1;
	@%p3767 bra 	$L__BB9_3336;
	neg.s32 	%r13740, %r13718;
	shl.b32 	%r13738, %r13716, 2;
	mov.b32 	%r13737, 0;
	mul.wide.s32 	%rd7342, %r2079, 16;
	mov.u32 	%r13741, %r13737;
$L__BB9_3280:
	setp.ne.s32 	%p3768, %r13717, -1;
	@%p3768 bra 	$L__BB9_3309;
	mov.b32 	%r8907, 21352;
	st.u32 	[%rd1685], %r8907;
	mov.b16 	%rs1589, 0;
	bra.uni 	$L__BB9_3321;
$L__BB9_3282:
	ld.shared.u64 	%rd7272, [m_Local_$_0];
	mul.wide.s32 	%rd7273, %r13715, 16;
	add.s64 	%rd861, %rd7272, %rd7273;
	ld.u32 	%r2110, [%rd861+12];
	setp.lt.s32 	%p3745, %r13732, %r2110;
	@%p3745 bra 	$L__BB9_3293;
	ld.shared.u64 	%rd7274, [m_Local_$_1];
	atom.add.u64 	%rd7275, [%rd1], 48;
	add.s64 	%rd7276, %rd7275, 56;
	setp.lt.u64 	%p3746, %rd7276, %rd7274;
	shr.u64 	%rd862, %rd7275, 4;
	cvt.u32.u64 	%r13733, %rd862;
	setp.ne.s32 	%p3747, %r13733, -1;
	and.pred  	%p3748, %p3746, %p3747;
	@%p3748 bra 	$L__BB9_3285;
	mov.b32 	%r8864, 21106;
	st.u32 	[%rd1685], %r8864;
	mov.b32 	%r13733, -1;
	mov.pred 	%p6468, 0;
	bra.uni 	$L__BB9_3286;
$L__BB9_3285:
	ld.shared.u64 	%rd7277, [m_Local_$_0];
	shl.b64 	%rd7278, %rd862, 32;
	shr.s64 	%rd7279, %rd7278, 28;
	add.s64 	%rd7280, %rd7277, %rd7279;
	mov.b16 	%rs964, 0;
	st.u8 	[%rd7280], %rs964;
	st.u8 	[%rd7280+1], %rs964;
	mov.b32 	%r8858, 3608;
	st.u32 	[%rd7280+4], %r8858;
	mov.b16 	%rs965, 1;
	st.u8 	[%rd7280+3], %rs965;
	mov.b32 	%r8859, 48;
	st.u32 	[%rd7280+8], %r8859;
	mov.b32 	%r8860, -1;
	st.u32 	[%rd7280+16], %r8860;
	ld.shared.u64 	%rd7281, [m_Local_$_0];
	add.s64 	%rd7282, %rd7281, %rd7279;
	mov.b32 	%r8861, 0;
	st.u32 	[%rd7282+32], %r8861;
	ld.shared.u64 	%rd7283, [m_Local_$_0];
	add.s64 	%rd7284, %rd7283, %rd7279;
	st.u32 	[%rd7284+36], %r8861;
	ld.shared.u64 	%rd7285, [m_Local_$_0];
	add.s64 	%rd7286, %rd7285, %rd7279;
	st.u32 	[%rd7286+40], %r8861;
	ld.u32 	%r8862, [%rd1685];
	setp.eq.s32 	%p6468, %r8862, 0;
$L__BB9_3286:
	mov.b32 	%r13734, 0;
	not.pred 	%p3750, %p6468;
	@%p3750 bra 	$L__BB9_3292;
	setp.ne.s32 	%p3751, %r13733, -1;
	@%p3751 bra 	$L__BB9_3289;
	mov.b32 	%r8872, 21352;
	st.u32 	[%rd1685], %r8872;
	bra.uni 	$L__BB9_3292;
$L__BB9_3289:
	ld.shared.u64 	%rd7287, [m_Local_$_0];
	mul.wide.s32 	%rd863, %r13733, 16;
	add.s64 	%rd7288, %rd7287, %rd863;
	st.u32 	[%rd7288+40], %r2110;
	ld.u32 	%r8867, [%rd1685];
	setp.ne.s32 	%p3752, %r8867, 0;
	@%p3752 bra 	$L__BB9_3292;
	ld.shared.u64 	%rd7289, [m_Local_$_0];
	add.s64 	%rd7290, %rd7289, %rd863;
	st.u32 	[%rd7290+36], %r13732;
	ld.u32 	%r8869, [%rd1685];
	setp.ne.s32 	%p3753, %r8869, 0;
	@%p3753 bra 	$L__BB9_3292;
	ld.shared.u64 	%rd7291, [m_Local_$_0];
	add.s64 	%rd7292, %rd7291, %rd863;
	st.u32 	[%rd7292+32], %r13715;
	ld.u32 	%r8870, [%rd1685];
	setp.eq.s32 	%p3754, %r8870, 0;
	selp.b32 	%r13734, %r13733, 0, %p3754;
$L__BB9_3292:
	st.u32 	[%rd1685], %r13734;
	mov.b16 	%rs1588, 0;
	bra.uni 	$L__BB9_3294;
$L__BB9_3293:
	cvt.u64.u32 	%rd7293, %r13730;
	add.s64 	%rd7294, %rd861, %rd7293;
	ld.u8 	%rs1588, [%rd7294+32];
$L__BB9_3294:
	setp.ne.s32 	%p3755, %r2079, -1;
	@%p3755 bra 	$L__BB9_3296;
	mov.b32 	%r8890, 21352;
	st.u32 	[%rd1685], %r8890;
	bra.uni 	$L__BB9_3308;
$L__BB9_3296:
	ld.shared.u64 	%rd7295, [m_Local_$_0];
	add.s64 	%rd864, %rd7295, %rd7296;
	ld.u32 	%r2115, [%rd864+12];
	setp.lt.s32 	%p3756, %r13732, %r2115;
	@%p3756 bra 	$L__BB9_3307;
	ld.shared.u64 	%rd7297, [m_Local_$_1];
	atom.add.u64 	%rd7298, [%rd1], 48;
	add.s64 	%rd7299, %rd7298, 56;
	setp.lt.u64 	%p3757, %rd7299, %rd7297;
	shr.u64 	%rd865, %rd7298, 4;
	cvt.u32.u64 	%r13735, %rd865;
	setp.ne.s32 	%p3758, %r13735, -1;
	and.pred  	%p3759, %p3757, %p3758;
	@%p3759 bra 	$L__BB9_3299;
	mov.b32 	%r8880, 21106;
	st.u32 	[%rd1685], %r8880;
	mov.b32 	%r13735, -1;
	mov.pred 	%p6469, 0;
	bra.uni 	$L__BB9_3300;
$L__BB9_3299:
	ld.shared.u64 	%rd7300, [m_Local_$_0];
	shl.b64 	%rd7301, %rd865, 32;
	shr.s64 	%rd7302, %rd7301, 28;
	add.s64 	%rd7303, %rd7300, %rd7302;
	mov.b16 	%rs968, 0;
	st.u8 	[%rd7303], %rs968;
	st.u8 	[%rd7303+1], %rs968;
	mov.b32 	%r8874, 3608;
	st.u32 	[%rd7303+4], %r8874;
	mov.b16 	%rs969, 1;
	st.u8 	[%rd7303+3], %rs969;
	mov.b32 	%r8875, 48;
	st.u32 	[%rd7303+8], %r8875;
	mov.b32 	%r8876, -1;
	st.u32 	[%rd7303+16], %r8876;
	ld.shared.u64 	%rd7304, [m_Local_$_0];
	add.s64 	%rd7305, %rd7304, %rd7302;
	mov.b32 	%r8877, 0;
	st.u32 	[%rd7305+32], %r8877;
	ld.shared.u64 	%rd7306, [m_Local_$_0];
	add.s64 	%rd7307, %rd7306, %rd7302;
	st.u32 	[%rd7307+36], %r8877;
	ld.shared.u64 	%rd7308, [m_Local_$_0];
	add.s64 	%rd7309, %rd7308, %rd7302;
	st.u32 	[%rd7309+40], %r8877;
	ld.u32 	%r8878, [%rd1685];
	setp.eq.s32 	%p6469, %r8878, 0;
$L__BB9_3300:
	mov.b32 	%r13736, 0;
	not.pred 	%p3761, %p6469;
	@%p3761 bra 	$L__BB9_3306;
	setp.ne.s32 	%p3762, %r13735, -1;
	@%p3762 bra 	$L__BB9_3303;
	mov.b32 	%r8888, 21352;
	st.u32 	[%rd1685], %r8888;
	bra.uni 	$L__BB9_3306;
$L__BB9_3303:
	ld.shared.u64 	%rd7310, [m_Local_$_0];
	mul.wide.s32 	%rd866, %r13735, 16;
	add.s64 	%rd7311, %rd7310, %rd866;
	st.u32 	[%rd7311+40], %r2115;
	ld.u32 	%r8883, [%rd1685];
	setp.ne.s32 	%p3763, %r8883, 0;
	@%p3763 bra 	$L__BB9_3306;
	ld.shared.u64 	%rd7312, [m_Local_$_0];
	add.s64 	%rd7313, %rd7312, %rd866;
	st.u32 	[%rd7313+36], %r13732;
	ld.u32 	%r8885, [%rd1685];
	setp.ne.s32 	%p3764, %r8885, 0;
	@%p3764 bra 	$L__BB9_3306;
	ld.shared.u64 	%rd7314, [m_Local_$_0];
	add.s64 	%rd7315, %rd7314, %rd866;
	st.u32 	[%rd7315+32], %r2079;
	ld.u32 	%r8886, [%rd1685];
	setp.eq.s32 	%p3765, %r8886, 0;
	selp.b32 	%r13736, %r13735, 0, %p3765;
$L__BB9_3306:
	st.u32 	[%rd1685], %r13736;
	bra.uni 	$L__BB9_3308;
$L__BB9_3307:
	cvt.u64.u32 	%rd7316, %r13730;
	add.s64 	%rd7317, %rd864, %rd7316;
	mov.b32 	%r8889, 0;
	st.u32 	[%rd7317+32], %r8889;
	st.u8 	[%rd7317+32], %rs1588;
$L__BB9_3308:
	add.s32 	%r13732, %r13732, 1;
	add.s32 	%r13731, %r13731, 1;
	setp.eq.s32 	%p3766, %r13731, 0;
	add.s32 	%r13730, %r13730, 4;
	@%p3766 bra 	$L__BB9_3278;
	bra.uni 	$L__BB9_3276;
$L__BB9_3309:
	ld.shared.u64 	%rd7318, [m_Local_$_0];
	mul.wide.s32 	%rd7319, %r13717, 16;
	add.s64 	%rd867, %rd7318, %rd7319;
	ld.u32 	%r2128, [%rd867+12];
	setp.lt.s32 	%p3769, %r13741, %r2128;
	@%p3769 bra 	$L__BB9_3320;
	ld.shared.u64 	%rd7320, [m_Local_$_1];
	atom.add.u64 	%rd7321, [%rd1], 48;
	add.s64 	%rd7322, %rd7321, 56;
	setp.lt.u64 	%p3770, %rd7322, %rd7320;
	shr.u64 	%rd868, %rd7321, 4;
	cvt.u32.u64 	%r13742, %rd868;
	setp.ne.s32 	%p3771, %r13742, -1;
	and.pred  	%p3772, %p3770, %p3771;
	@%p3772 bra 	$L__BB9_3312;
	mov.b32 	%r8898, 21106;
	st.u32 	[%rd1685], %r8898;
	mov.b32 	%r13742, -1;
	mov.pred 	%p6470, 0;
	bra.uni 	$L__BB9_3313;
$L__BB9_3312:
	ld.shared.u64 	%rd7323, [m_Local_$_0];
	shl.b64 	%rd7324, %rd868, 32;
	shr.s64 	%rd7325, %rd7324, 28;
	add.s64 	%rd7326, %rd7323, %rd7325;
	mov.b16 	%rs970, 0;
	st.u8 	[%rd7326], %rs970;
	st.u8 	[%rd7326+1], %rs970;
	mov.b32 	%r8892, 3608;
	st.u32 	[%rd7326+4], %r8892;
	mov.b16 	%rs971, 1;
	st.u8 	[%rd7326+3], %rs971;
	mov.b32 	%r8893, 48;
	st.u32 	[%rd7326+8], %r8893;
	mov.b32 	%r8894, -1;
	st.u32 	[%rd7326+16], %r8894;
	ld.shared.u64 	%rd7327, [m_Local_$_0];
	add.s64 	%rd7328, %rd7327, %rd7325;
	mov.b32 	%r8895, 0;
	st.u32 	[%rd7328+32], %r8895;
	ld.shared.u64 	%rd7329, [m_Local_$_0];
	add.s64 	%rd7330, %rd7329, %rd7325;
	st.u32 	[%rd7330+36], %r8895;
	ld.shared.u64 	%rd7331, [m_Local_$_0];
	add.s64 	%rd7332, %rd7331, %rd7325;
	st.u32 	[%rd7332+40], %r8895;
	ld.u32 	%r8896, [%rd1685];
	setp.eq.s32 	%p6470, %r8896, 0;
$L__BB9_3313:
	mov.b32 	%r13743, 0;
	not.pred 	%p3774, %p6470;
	@%p3774 bra 	$L__BB9_3319;
	setp.ne.s32 	%p3775, %r13742, -1;
	@%p3775 bra 	$L__BB9_3316;
	mov.b32 	%r8906, 21352;
	st.u32 	[%rd1685], %r8906;
	bra.uni 	$L__BB9_3319;
$L__BB9_3316:
	ld.shared.u64 	%rd7333, [m_Local_$_0];
	mul.wide.s32 	%rd869, %r13742, 16;
	add.s64 	%rd7334, %rd7333, %rd869;
	st.u32 	[%rd7334+40], %r2128;
	ld.u32 	%r8901, [%rd1685];
	setp.ne.s32 	%p3776, %r8901, 0;
	@%p3776 bra 	$L__BB9_3319;
	ld.shared.u64 	%rd7335, [m_Local_$_0];
	add.s64 	%rd7336, %rd7335, %rd869;
	st.u32 	[%rd7336+36], %r13741;
	ld.u32 	%r8903, [%rd1685];
	setp.ne.s32 	%p3777, %r8903, 0;
	@%p3777 bra 	$L__BB9_3319;
	ld.shared.u64 	%rd7337, [m_Local_$_0];
	add.s64 	%rd7338, %rd7337, %rd869;
	st.u32 	[%rd7338+32], %r13717;
	ld.u32 	%r8904, [%rd1685];
	setp.eq.s32 	%p3778, %r8904, 0;
	selp.b32 	%r13743, %r13742, 0, %p3778;
$L__BB9_3319:
	st.u32 	[%rd1685], %r13743;
	mov.b16 	%rs1589, 0;
	bra.uni 	$L__BB9_3321;
$L__BB9_3320:
	cvt.u64.u32 	%rd7339, %r13737;
	add.s64 	%rd7340, %rd867, %rd7339;
	ld.u8 	%rs1589, [%rd7340+32];
$L__BB9_3321:
	setp.ne.s32 	%p3779, %r2079, -1;
	@%p3779 bra 	$L__BB9_3323;
	mov.b32 	%r8925, 21352;
	st.u32 	[%rd1685], %r8925;
	bra.uni 	$L__BB9_3335;
$L__BB9_3323:
	ld.shared.u64 	%rd7341, [m_Local_$_0];
	add.s64 	%rd870, %rd7341, %rd7342;
	ld.u32 	%r8908, [%rd870+12];
	setp.gt.s32 	%p3780, %r13716, -1;
	setp.lt.s32 	%p3781, %r13716, %r8908;
	and.pred  	%p3782, %p3780, %p3781;
	@%p3782 bra 	$L__BB9_3334;
	ld.shared.u64 	%rd7345, [m_Local_$_1];
	atom.add.u64 	%rd7346, [%rd1], 48;
	add.s64 	%rd7347, %rd7346, 56;
	setp.lt.u64 	%p3783, %rd7347, %rd7345;
	shr.u64 	%rd871, %rd7346, 4;
	cvt.u32.u64 	%r13744, %rd871;
	setp.ne.s32 	%p3784, %r13744, -1;
	and.pred  	%p3785, %p3783, %p3784;
	@%p3785 bra 	$L__BB9_3326;
	mov.b32 	%r8916, 21106;
	st.u32 	[%rd1685], %r8916;
	mov.b32 	%r13744, -1;
	mov.pred 	%p6471, 0;
	bra.uni 	$L__BB9_3327;
$L__BB9_3326:
	ld.shared.u64 	%rd7348, [m_Local_$_0];
	shl.b64 	%rd7349, %rd871, 32;
	shr.s64 	%rd7350, %rd7349, 28;
	add.s64 	%rd7351, %rd7348, %rd7350;
	mov.b16 	%rs974, 0;
	st.u8 	[%rd7351], %rs974;
	st.u8 	[%rd7351+1], %rs974;
	mov.b32 	%r8910, 3608;
	st.u32 	[%rd7351+4], %r8910;
	mov.b16 	%rs975, 1;
	st.u8 	[%rd7351+3], %rs975;
	mov.b32 	%r8911, 48;
	st.u32 	[%rd7351+8], %r8911;
	mov.b32 	%r8912, -1;
	st.u32 	[%rd7351+16], %r8912;
	ld.shared.u64 	%rd7352, [m_Local_$_0];
	add.s64 	%rd7353, %rd7352, %rd7350;
	mov.b32 	%r8913, 0;
	st.u32 	[%rd7353+32], %r8913;
	ld.shared.u64 	%rd7354, [m_Local_$_0];
	add.s64 	%rd7355, %rd7354, %rd7350;
	st.u32 	[%rd7355+36], %r8913;
	ld.shared.u64 	%rd7356, [m_Local_$_0];
	add.s64 	%rd7357, %rd7356, %rd7350;
	st.u32 	[%rd7357+40], %r8913;
	ld.u32 	%r8914, [%rd1685];
	setp.eq.s32 	%p6471, %r8914, 0;
$L__BB9_3327:
	mov.b32 	%r13745, 0;
	not.pred 	%p3787, %p6471;
	@%p3787 bra 	$L__BB9_3333;
	setp.ne.s32 	%p3788, %r13744, -1;
	@%p3788 bra 	$L__BB9_3330;
	mov.b32 	%r8924, 21352;
	st.u32 	[%rd1685], %r8924;
	bra.uni 	$L__BB9_3333;
$L__BB9_3330:
	ld.shared.u64 	%rd7358, [m_Local_$_0];
	mul.wide.s32 	%rd872, %r13744, 16;
	add.s64 	%rd7359, %rd7358, %rd872;
	st.u32 	[%rd7359+40], %r8908;
	ld.u32 	%r8919, [%rd1685];
	setp.ne.s32 	%p3789, %r8919, 0;
	@%p3789 bra 	$L__BB9_3333;
	ld.shared.u64 	%rd7360, [m_Local_$_0];
	add.s64 	%rd7361, %rd7360, %rd872;
	st.u32 	[%rd7361+36], %r13716;
	ld.u32 	%r8921, [%rd1685];
	setp.ne.s32 	%p3790, %r8921, 0;
	@%p3790 bra 	$L__BB9_3333;
	ld.shared.u64 	%rd7362, [m_Local_$_0];
	add.s64 	%rd7363, %rd7362, %rd872;
	st.u32 	[%rd7363+32], %r2079;
	ld.u32 	%r8922, [%rd1685];
	setp.eq.s32 	%p3791, %r8922, 0;
	selp.b32 	%r13745, %r13744, 0, %p3791;
$L__BB9_3333:
	st.u32 	[%rd1685], %r13745;
	bra.uni 	$L__BB9_3335;
$L__BB9_3334:
	cvt.u64.u32 	%rd7343, %r13738;
	add.s64 	%rd7344, %rd870, %rd7343;
	mov.b32 	%r8909, 0;
	st.u32 	[%rd7344+32], %r8909;
	st.u8 	[%rd7344+32], %rs1589;
$L__BB9_3335:
	add.s32 	%r13741, %r13741, 1;
	add.s32 	%r13740, %r13740, 1;
	setp.ne.s32 	%p3792, %r13740, 0;
	add.s32 	%r13716, %r13716, 1;
	add.s32 	%r13738, %r13738, 4;
	add.s32 	%r13737, %r13737, 4;
	@%p3792 bra 	$L__BB9_3280;
$L__BB9_3336:
	ld.shared.u64 	%rd7364, [m_Local_$_1];
	atom.add.u64 	%rd7365, [%rd1], 48;
	add.s64 	%rd7366, %rd7365, 56;
	setp.lt.u64 	%p3793, %rd7366, %rd7364;
	shr.u64 	%rd7367, %rd7365, 4;
	cvt.u32.u64 	%r8926, %rd7367;
	selp.b32 	%r2143, %r8926, -1, %p3793;
	setp.ne.s32 	%p3794, %r2143, -1;
	@%p3794 bra 	$L__BB9_3338;
	mov.b32 	%r9038, 21352;
	st.u32 	[%rd1685], %r9038;
	bra.uni 	$L__BB9_3413;
$L__BB9_3338:
	ld.shared.u64 	%rd7368, [m_Local_$_0];
	mul.wide.s32 	%rd7369, %r2143, 16;
	add.s64 	%rd7370, %rd7368, %rd7369;
	mov.b16 	%rs976, 1;
	st.u8 	[%rd7370], %rs976;
	mov.b16 	%rs977, 0;
	st.u8 	[%rd7370+1], %rs977;
	mov.b32 	%r8927, 2905;
	st.u32 	[%rd7370+4], %r8927;
	st.u8 	[%rd7370+3], %rs976;
	mov.b32 	%r8928, 48;
	st.u32 	[%rd7370+8], %r8928;
	mov.b32 	%r8929, -1;
	st.u32 	[%rd7370+16], %r8929;
	ld.shared.u64 	%rd7371, [m_Local_$_0];
	mul.wide.s32 	%rd873, %r2079, 16;
	add.s64 	%rd7372, %rd7371, %rd873;
	ld.u32 	%r2144, [%rd7372+12];
	shl.b32 	%r8930, %r2144, 2;
	add.s32 	%r8931, %r8930, 32;
	shr.s32 	%r8932, %r8931, 31;
	shr.u32 	%r8933, %r8932, 29;
	add.s32 	%r8934, %r8931, %r8933;
	and.b32  	%r8935, %r8934, -8;
	sub.s32 	%r8936, %r8931, %r8935;
	setp.eq.s32 	%p3795, %r8936, 0;
	sub.s32 	%r8937, %r8930, %r8936;
	add.s32 	%r8938, %r8937, 40;
	selp.b32 	%r2145, %r8931, %r8938, %p3795;
	ld.shared.u64 	%rd874, [m_Local_$_1];
	and.b32  	%r8939, %r2145, 12;
	setp.eq.s32 	%p3796, %r8939, 0;
	mov.u32 	%r13746, %r2145;
	@%p3796 bra 	$L__BB9_3340;
	shr.s32 	%r8940, %r2145, 31;
	shr.u32 	%r8941, %r8940, 28;
	add.s32 	%r8942, %r2145, %r8941;
	and.b32  	%r8943, %r8942, -16;
	add.s32 	%r13746, %r8943, 16;
$L__BB9_3340:
	cvt.s64.s32 	%rd7373, %r13746;
	atom.add.u64 	%rd7374, [%rd1], %rd7373;
	cvt.s64.s32 	%rd7375, %r2145;
	add.s64 	%rd7376, %rd7375, %rd7374;
	add.s64 	%rd7377, %rd7376, 8;
	setp.lt.u64 	%p3797, %rd7377, %rd874;
	shr.u64 	%rd7378, %rd7374, 4;
	cvt.u32.u64 	%r8944, %rd7378;
	selp.b32 	%r2148, %r8944, -1, %p3797;
	setp.ne.s32 	%p3798, %r2148, -1;
	@%p3798 bra 	$L__BB9_3342;
	mov.b32 	%r9002, 21352;
	st.u32 	[%rd1685], %r9002;
	bra.uni 	$L__BB9_3381;
$L__BB9_3342:
	ld.shared.u64 	%rd7379, [m_Local_$_0];
	mul.wide.s32 	%rd875, %r2148, 16;
	add.s64 	%rd7380, %rd7379, %rd875;
	mov.b16 	%rs978, 0;
	st.u8 	[%rd7380], %rs978;
	st.u8 	[%rd7380+1], %rs978;
	mov.b32 	%r8945, 4335;
	st.u32 	[%rd7380+4], %r8945;
	mov.b16 	%rs979, 1;
	st.u8 	[%rd7380+3], %rs979;
	st.u32 	[%rd7380+8], %r2145;
	st.u32 	[%rd7380+12], %r2144;
	setp.lt.s32 	%p3799, %r2144, 1;
	@%p3799 bra 	$L__BB9_3381;
	setp.eq.s32 	%p3800, %r2144, 1;
	mov.b32 	%r2167, 0;
	@%p3800 bra 	$L__BB9_3369;
	and.b32  	%r2167, %r2144, 2147483646;
	neg.s32 	%r13748, %r2167;
	mov.b32 	%r13747, 0;
	mov.u32 	%r13749, %r13747;
$L__BB9_3345:
	ld.shared.u64 	%rd7381, [m_Local_$_0];
	add.s64 	%rd876, %rd7381, %rd875;
	ld.u32 	%r2153, [%rd876+12];
	setp.lt.s32 	%p3801, %r13749, %r2153;
	@%p3801 bra 	$L__BB9_3356;
	ld.shared.u64 	%rd7382, [m_Local_$_1];
	atom.add.u64 	%rd7383, [%rd1], 48;
	add.s64 	%rd7384, %rd7383, 56;
	setp.lt.u64 	%p3802, %rd7384, %rd7382;
	shr.u64 	%rd877, %rd7383, 4;
	cvt.u32.u64 	%r13750, %rd877;
	setp.ne.s32 	%p3803, %r13750, -1;
	and.pred  	%p3804, %p3802, %p3803;
	@%p3804 bra 	$L__BB9_3348;
	mov.b32 	%r8955, 21106;
	st.u32 	[%rd1685], %r8955;
	mov.b32 	%r13750, -1;
	mov.pred 	%p6472, 0;
	bra.uni 	$L__BB9_3349;
$L__BB9_3348:
	ld.shared.u64 	%rd7385, [m_Local_$_0];
	shl.b64 	%rd7386, %rd877, 32;
	shr.s64 	%rd7387, %rd7386, 28;
	add.s64 	%rd7388, %rd7385, %rd7387;
	mov.b16 	%rs980, 0;
	st.u8 	[%rd7388], %rs980;
	st.u8 	[%rd7388+1], %rs980;
	mov.b32 	%r8949, 3608;
	st.u32 	[%rd7388+4], %r8949;
	mov.b16 	%rs981, 1;
	st.u8 	[%rd7388+3], %rs981;
	mov.b32 	%r8950, 48;
	st.u32 	[%rd7388+8], %r8950;
	mov.b32 	%r8951, -1;
	st.u32 	[%rd7388+16], %r8951;
	ld.shared.u64 	%rd7389, [m_Local_$_0];
	add.s64 	%rd7390, %rd7389, %rd7387;
	mov.b32 	%r8952, 0;
	st.u32 	[%rd7390+32], %r8952;
	ld.shared.u64 	%rd7391, [m_Local_$_0];
	add.s64 	%rd7392, %rd7391, %rd7387;
	st.u32 	[%rd7392+36], %r8952;
	ld.shared.u64 	%rd7393, [m_Local_$_0];
	add.s64 	%rd7394, %rd7393, %rd7387;
	st.u32 	[%rd7394+40], %r8952;
	ld.u32 	%r8953, [%rd1685];
	setp.eq.s32 	%p6472, %r8953, 0;
$L__BB9_3349:
	mov.b32 	%r13751, 0;
	not.pred 	%p3806, %p6472;
	@%p3806 bra 	$L__BB9_3355;
	setp.ne.s32 	%p3807, %r13750, -1;
	@%p3807 bra 	$L__BB9_3352;
	mov.b32 	%r8963, 21352;
	st.u32 	[%rd1685], %r8963;
	bra.uni 	$L__BB9_3355;
$L__BB9_3352:
	ld.shared.u64 	%rd7395, [m_Local_$_0];
	mul.wide.s32 	%rd878, %r13750, 16;
	add.s64 	%rd7396, %rd7395, %rd878;
	st.u32 	[%rd7396+40], %r2153;
	ld.u32 	%r8958, [%rd1685];
	setp.ne.s32 	%p3808, %r8958, 0;
	@%p3808 bra 	$L__BB9_3355;
	ld.shared.u64 	%rd7397, [m_Local_$_0];
	add.s64 	%rd7398, %rd7397, %rd878;
	st.u32 	[%rd7398+36], %r13749;
	ld.u32 	%r8960, [%rd1685];
	setp.ne.s32 	%p3809, %r8960, 0;
	@%p3809 bra 	$L__BB9_3355;
	ld.shared.u64 	%rd7399, [m_Local_$_0];
	add.s64 	%rd7400, %rd7399, %rd878;
	st.u32 	[%rd7400+32], %r2148;
	ld.u32 	%r8961, [%rd1685];
	setp.eq.s32 	%p3810, %r8961, 0;
	selp.b32 	%r13751, %r13750, 0, %p3810;
$L__BB9_3355:
	st.u32 	[%rd1685], %r13751;
	bra.uni 	$L__BB9_3357;
$L__BB9_3356:
	cvt.u64.u32 	%rd7401, %r13747;
	add.s64 	%rd7402, %rd876, %rd7401;
	mov.b32 	%r8964, 0;
	st.u32 	[%rd7402+32], %r8964;
$L__BB9_3357:
	ld.shared.u64 	%rd7403, [m_Local_$_0];
	add.s64 	%rd879, %rd7403, %rd875;
	ld.u32 	%r2158, [%rd879+12];
	add.s32 	%r8965, %r13749, 1;
	setp.lt.s32 	%p3811, %r8965, %r2158;
	@%p3811 bra 	$L__BB9_3367;
	ld.shared.u64 	%rd7404, [m_Local_$_1];
	atom.add.u64 	%rd7405, [%rd1], 48;
	add.s64 	%rd7406, %rd7405, 56;
	setp.ge.u64 	%p3812, %rd7406, %rd7404;
	shr.u64 	%rd880, %rd7405, 4;
	cvt.u32.u64 	%r13752, %rd880;
	setp.eq.s32 	%p3813, %r13752, -1;
	or.pred  	%p3814, %p3812, %p3813;
	@%p3814 bra 	$L__BB9_3360;
	ld.shared.u64 	%rd7407, [m_Local_$_0];
	shl.b64 	%rd7408, %rd880, 32;
	shr.s64 	%rd7409, %rd7408, 28;
	add.s64 	%rd7410, %rd7407, %rd7409;
	mov.b16 	%rs982, 0;
	st.u8 	[%rd7410], %rs982;
	st.u8 	[%rd7410+1], %rs982;
	mov.b32 	%r8966, 3608;
	st.u32 	[%rd7410+4], %r8966;
	mov.b16 	%rs983, 1;
	st.u8 	[%rd7410+3], %rs983;
	mov.b32 	%r8967, 48;
	st.u32 	[%rd7410+8], %r8967;
	mov.b32 	%r8968, -1;
	st.u32 	[%rd7410+16], %r8968;
	ld.shared.u64 	%rd7411, [m_Local_$_0];
	add.s64 	%rd7412, %rd7411, %rd7409;
	mov.b32 	%r8969, 0;
	st.u32 	[%rd7412+32], %r8969;
	ld.shared.u64 	%rd7413, [m_Local_$_0];
	add.s64 	%rd7414, %rd7413, %rd7409;
	st.u32 	[%rd7414+36], %r8969;
	ld.shared.u64 	%rd7415, [m_Local_$_0];
	add.s64 	%rd7416, %rd7415, %rd7409;
	st.u32 	[%rd7416+40], %r8969;
	ld.u32 	%r8970, [%rd1685];
	setp.eq.s32 	%p6473, %r8970, 0;
	bra.uni 	$L__BB9_3361;
$L__BB9_3360:
	mov.b32 	%r8972, 21106;
	st.u32 	[%rd1685], %r8972;
	mov.b32 	%r13752, -1;
	mov.pred 	%p6473, 0;
$L__BB9_3361:
	mov.b32 	%r13753, 0;
	not.pred 	%p3816, %p6473;
	@%p3816 bra 	$L__BB9_3366;
	setp.eq.s32 	%p3817, %r13752, -1;
	@%p3817 bra 	$L__BB9_6426;
	ld.shared.u64 	%rd7417, [m_Local_$_0];
	mul.wide.s32 	%rd881, %r13752, 16;
	add.s64 	%rd7418, %rd7417, %rd881;
	st.u32 	[%rd7418+40], %r2158;
	ld.u32 	%r8975, [%rd1685];
	setp.eq.s32 	%p3818, %r8975, 0;
	@%p3818 bra 	$L__BB9_3364;
	bra.uni 	$L__BB9_3366;
$L__BB9_3364:
	ld.shared.u64 	%rd7419, [m_Local_$_0];
	add.s64 	%rd7420, %rd7419, %rd881;
	st.u32 	[%rd7420+36], %r8965;
	ld.u32 	%r8978, [%rd1685];
	setp.ne.s32 	%p3819, %r8978, 0;
	@%p3819 bra 	$L__BB9_3366;
	ld.shared.u64 	%rd7421, [m_Local_$_0];
	add.s64 	%rd7422, %rd7421, %rd881;
	st.u32 	[%rd7422+32], %r2148;
	ld.u32 	%r8979, [%rd1685];
	setp.eq.s32 	%p3820, %r8979, 0;
	selp.b32 	%r13753, %r13752, 0, %p3820;
$L__BB9_3366:
	st.u32 	[%rd1685], %r13753;
	bra.uni 	$L__BB9_3368;
$L__BB9_3367:
	add.s32 	%r8982, %r13747, 4;
	cvt.u64.u32 	%rd7423, %r8982;
	add.s64 	%rd7424, %rd879, %rd7423;
	mov.b32 	%r8983, 0;
	st.u32 	[%rd7424+32], %r8983;
$L__BB9_3368:
	add.s32 	%r13749, %r13749, 2;
	add.s32 	%r13748, %r13748, 2;
	add.s32 	%r13747, %r13747, 8;
	setp.ne.s32 	%p3821, %r13748, 0;
	@%p3821 bra 	$L__BB9_3345;
$L__BB9_3369:
	and.b32  	%r8984, %r2144, 1;
	setp.eq.b32 	%p3822, %r8984, 1;
	not.pred 	%p3823, %p3822;
	@%p3823 bra 	$L__BB9_3381;
	ld.shared.u64 	%rd7425, [m_Local_$_0];
	add.s64 	%rd882, %rd7425, %rd875;
	ld.u32 	%r2168, [%rd882+12];
	setp.lt.s32 	%p3824, %r2167, %r2168;
	@%p3824 bra 	$L__BB9_3380;
	ld.shared.u64 	%rd7426, [m_Local_$_1];
	atom.add.u64 	%rd7427, [%rd1], 48;
	add.s64 	%rd7428, %rd7427, 56;
	setp.ge.u64 	%p3825, %rd7428, %rd7426;
	shr.u64 	%rd883, %rd7427, 4;
	cvt.u32.u64 	%r13755, %rd883;
	setp.eq.s32 	%p3826, %r13755, -1;
	or.pred  	%p3827, %p3825, %p3826;
	@%p3827 bra 	$L__BB9_3373;
	ld.shared.u64 	%rd7429, [m_Local_$_0];
	shl.b64 	%rd7430, %rd883, 32;
	shr.s64 	%rd7431, %rd7430, 28;
	add.s64 	%rd7432, %rd7429, %rd7431;
	mov.b16 	%rs984, 0;
	st.u8 	[%rd7432], %rs984;
	st.u8 	[%rd7432+1], %rs984;
	mov.b32 	%r8985, 3608;
	st.u32 	[%rd7432+4], %r8985;
	mov.b16 	%rs985, 1;
	st.u8 	[%rd7432+3], %rs985;
	mov.b32 	%r8986, 48;
	st.u32 	[%rd7432+8], %r8986;
	mov.b32 	%r8987, -1;
	st.u32 	[%rd7432+16], %r8987;
	ld.shared.u64 	%rd7433, [m_Local_$_0];
	add.s64 	%rd7434, %rd7433, %rd7431;
	mov.b32 	%r8988, 0;
	st.u32 	[%rd7434+32], %r8988;
	ld.shared.u64 	%rd7435, [m_Local_$_0];
	add.s64 	%rd7436, %rd7435, %rd7431;
	st.u32 	[%rd7436+36], %r8988;
	ld.shared.u64 	%rd7437, [m_Local_$_0];
	add.s64 	%rd7438, %rd7437, %rd7431;
	st.u32 	[%rd7438+40], %r8988;
	ld.u32 	%r8989, [%rd1685];
	setp.eq.s32 	%p6474, %r8989, 0;
	bra.uni 	$L__BB9_3374;
$L__BB9_3373:
	mov.b32 	%r8991, 21106;
	st.u32 	[%rd1685], %r8991;
	mov.b32 	%r13755, -1;
	mov.pred 	%p6474, 0;
$L__BB9_3374:
	mov.b32 	%r13756, 0;
	not.pred 	%p3829, %p6474;
	@%p3829 bra 	$L__BB9_3379;
	setp.eq.s32 	%p3830, %r13755, -1;
	@%p3830 bra 	$L__BB9_6427;
	ld.shared.u64 	%rd7439, [m_Local_$_0];
	mul.wide.s32 	%rd884, %r13755, 16;
	add.s64 	%rd7440, %rd7439, %rd884;
	st.u32 	[%rd7440+40], %r2168;
	ld.u32 	%r8994, [%rd1685];
	setp.eq.s32 	%p3831, %r8994, 0;
	@%p3831 bra 	$L__BB9_3377;
	bra.uni 	$L__BB9_3379;
$L__BB9_3377:
	ld.shared.u64 	%rd7441, [m_Local_$_0];
	add.s64 	%rd7442, %rd7441, %rd884;
	st.u32 	[%rd7442+36], %r2167;
	ld.u32 	%r8996, [%rd1685];
	setp.ne.s32 	%p3832, %r8996, 0;
	@%p3832 bra 	$L__BB9_3379;
	ld.shared.u64 	%rd7443, [m_Local_$_0];
	add.s64 	%rd7444, %rd7443, %rd884;
	st.u32 	[%rd7444+32], %r2148;
	ld.u32 	%r8997, [%rd1685];
	setp.eq.s32 	%p3833, %r8997, 0;
	selp.b32 	%r13756, %r13755, 0, %p3833;
$L__BB9_3379:
	st.u32 	[%rd1685], %r13756;
	bra.uni 	$L__BB9_3381;
$L__BB9_3380:
	shl.b32 	%r9000, %r2167, 2;
	cvt.u64.u32 	%rd7445, %r9000;
	add.s64 	%rd7446, %rd882, %rd7445;
	mov.b32 	%r9001, 0;
	st.u32 	[%rd7446+32], %r9001;
$L__BB9_3381:
	setp.lt.s32 	%p3834, %r2144, 1;
	@%p3834 bra 	$L__BB9_3412;
	neg.s32 	%r13758, %r2144;
	mov.b32 	%r13757, 0;
	mul.wide.s32 	%rd7470, %r2148, 16;
	mov.u32 	%r13759, %r13757;
$L__BB9_3383:
	setp.ne.s32 	%p3835, %r2079, -1;
	@%p3835 bra 	$L__BB9_3385;
	mov.b32 	%r9019, 21352;
	st.u32 	[%rd1685], %r9019;
	mov.b16 	%rs1590, 0;
	bra.uni 	$L__BB9_3397;
$L__BB9_3385:
	ld.shared.u64 	%rd7447, [m_Local_$_0];
	add.s64 	%rd885, %rd7447, %rd873;
	ld.u32 	%r2177, [%rd885+12];
	setp.lt.s32 	%p3836, %r13759, %r2177;
	@%p3836 bra 	$L__BB9_3396;
	ld.shared.u64 	%rd7448, [m_Local_$_1];
	atom.add.u64 	%rd7449, [%rd1], 48;
	add.s64 	%rd7450, %rd7449, 56;
	setp.lt.u64 	%p3837, %rd7450, %rd7448;
	shr.u64 	%rd886, %rd7449, 4;
	cvt.u32.u64 	%r13760, %rd886;
	setp.ne.s32 	%p3838, %r13760, -1;
	and.pred  	%p3839, %p3837, %p3838;
	@%p3839 bra 	$L__BB9_3388;
	mov.b32 	%r9010, 21106;
	st.u32 	[%rd1685], %r9010;
	mov.b32 	%r13760, -1;
	mov.pred 	%p6475, 0;
	bra.uni 	$L__BB9_3389;
$L__BB9_3388:
	ld.shared.u64 	%rd7451, [m_Local_$_0];
	shl.b64 	%rd7452, %rd886, 32;
	shr.s64 	%rd7453, %rd7452, 28;
	add.s64 	%rd7454, %rd7451, %rd7453;
	mov.b16 	%rs986, 0;
	st.u8 	[%rd7454], %rs986;
	st.u8 	[%rd7454+1], %rs986;
	mov.b32 	%r9004, 3608;
	st.u32 	[%rd7454+4], %r9004;
	mov.b16 	%rs987, 1;
	st.u8 	[%rd7454+3], %rs987;
	mov.b32 	%r9005, 48;
	st.u32 	[%rd7454+8], %r9005;
	mov.b32 	%r9006, -1;
	st.u32 	[%rd7454+16], %r9006;
	ld.shared.u64 	%rd7455, [m_Local_$_0];
	add.s64 	%rd7456, %rd7455, %rd7453;
	mov.b32 	%r9007, 0;
	st.u32 	[%rd7456+32], %r9007;
	ld.shared.u64 	%rd7457, [m_Local_$_0];
	add.s64 	%rd7458, %rd7457, %rd7453;
	st.u32 	[%rd7458+36], %r9007;
	ld.shared.u64 	%rd7459, [m_Local_$_0];
	add.s64 	%rd7460, %rd7459, %rd7453;
	st.u32 	[%rd7460+40], %r9007;
	ld.u32 	%r9008, [%rd1685];
	setp.eq.s32 	%p6475, %r9008, 0;
$L__BB9_3389:
	mov.b32 	%r13761, 0;
	not.pred 	%p3841, %p6475;
	@%p3841 bra 	$L__BB9_3395;
	setp.ne.s32 	%p3842, %r13760, -1;
	@%p3842 bra 	$L__BB9_3392;
	mov.b32 	%r9018, 21352;
	st.u32 	[%rd1685], %r9018;
	bra.uni 	$L__BB9_3395;
$L__BB9_3392:
	ld.shared.u64 	%rd7461, [m_Local_$_0];
	mul.wide.s32 	%rd887, %r13760, 16;
	add.s64 	%rd7462, %rd7461, %rd887;
	st.u32 	[%rd7462+40], %r2177;
	ld.u32 	%r9013, [%rd1685];
	setp.ne.s32 	%p3843, %r9013, 0;
	@%p3843 bra 	$L__BB9_3395;
	ld.shared.u64 	%rd7463, [m_Local_$_0];
	add.s64 	%rd7464, %rd7463, %rd887;
	st.u32 	[%rd7464+36], %r13759;
	ld.u32 	%r9015, [%rd1685];
	setp.ne.s32 	%p3844, %r9015, 0;
	@%p3844 bra 	$L__BB9_3395;
	ld.shared.u64 	%rd7465, [m_Local_$_0];
	add.s64 	%rd7466, %rd7465, %rd887;
	st.u32 	[%rd7466+32], %r2079;
	ld.u32 	%r9016, [%rd1685];
	setp.eq.s32 	%p3845, %r9016, 0;
	selp.b32 	%r13761, %r13760, 0, %p3845;
$L__BB9_3395:
	st.u32 	[%rd1685], %r13761;
	mov.b16 	%rs1590, 0;
	bra.uni 	$L__BB9_3397;
$L__BB9_3396:
	cvt.u64.u32 	%rd7467, %r13757;
	add.s64 	%rd7468, %rd885, %rd7467;
	ld.u8 	%rs1590, [%rd7468+32];
$L__BB9_3397:
	setp.ne.s32 	%p3846, %r2148, -1;
	@%p3846 bra 	$L__BB9_3399;
	mov.b32 	%r9036, 21352;
	st.u32 	[%rd1685], %r9036;
	bra.uni 	$L__BB9_3411;
$L__BB9_3399:
	ld.shared.u64 	%rd7469, [m_Local_$_0];
	add.s64 	%rd888, %rd7469, %rd7470;
	ld.u32 	%r2182, [%rd888+12];
	setp.lt.s32 	%p3847, %r13759, %r2182;
	@%p3847 bra 	$L__BB9_3410;
	ld.shared.u64 	%rd7471, [m_Local_$_1];
	atom.add.u64 	%rd7472, [%rd1], 48;
	add.s64 	%rd7473, %rd7472, 56;
	setp.lt.u64 	%p3848, %rd7473, %rd7471;
	shr.u64 	%rd889, %rd7472, 4;
	cvt.u32.u64 	%r13762, %rd889;
	setp.ne.s32 	%p3849, %r13762, -1;
	and.pred  	%p3850, %p3848, %p3849;
	@%p3850 bra 	$L__BB9_3402;
	mov.b32 	%r9026, 21106;
	st.u32 	[%rd1685], %r9026;
	mov.b32 	%r13762, -1;
	mov.pred 	%p6476, 0;
	bra.uni 	$L__BB9_3403;
$L__BB9_3402:
	ld.shared.u64 	%rd7474, [m_Local_$_0];
	shl.b64 	%rd7475, %rd889, 32;
	shr.s64 	%rd7476, %rd7475, 28;
	add.s64 	%rd7477, %rd7474, %rd7476;
	mov.b16 	%rs990, 0;
	st.u8 	[%rd7477], %rs990;
	st.u8 	[%rd7477+1], %rs990;
	mov.b32 	%r9020, 3608;
	st.u32 	[%rd7477+4], %r9020;
	mov.b16 	%rs991, 1;
	st.u8 	[%rd7477+3], %rs991;
	mov.b32 	%r9021, 48;
	st.u32 	[%rd7477+8], %r9021;
	mov.b32 	%r9022, -1;
	st.u32 	[%rd7477+16], %r9022;
	ld.shared.u64 	%rd7478, [m_Local_$_0];
	add.s64 	%rd7479, %rd7478, %rd7476;
	mov.b32 	%r9023, 0;
	st.u32 	[%rd7479+32], %r9023;
	ld.shared.u64 	%rd7480, [m_Local_$_0];
	add.s64 	%rd7481, %rd7480, %rd7476;
	st.u32 	[%rd7481+36], %r9023;
	ld.shared.u64 	%rd7482, [m_Local_$_0];
	add.s64 	%rd7483, %rd7482, %rd7476;
	st.u32 	[%rd7483+40], %r9023;
	ld.u32 	%r9024, [%rd1685];
	setp.eq.s32 	%p6476, %r9024, 0;
$L__BB9_3403:
	mov.b32 	%r13763, 0;
	not.pred 	%p3852, %p6476;
	@%p3852 bra 	$L__BB9_3409;
	setp.ne.s32 	%p3853, %r13762, -1;
	@%p3853 bra 	$L__BB9_3406;
	mov.b32 	%r9034, 21352;
	st.u32 	[%rd1685], %r9034;
	bra.uni 	$L__BB9_3409;
$L__BB9_3406:
	ld.shared.u64 	%rd7484, [m_Local_$_0];
	mul.wide.s32 	%rd890, %r13762, 16;
	add.s64 	%rd7485, %rd7484, %rd890;
	st.u32 	[%rd7485+40], %r2182;
	ld.u32 	%r9029, [%rd1685];
	setp.ne.s32 	%p3854, %r9029, 0;
	@%p3854 bra 	$L__BB9_3409;
	ld.shared.u64 	%rd7486, [m_Local_$_0];
	add.s64 	%rd7487, %rd7486, %rd890;
	st.u32 	[%rd7487+36], %r13759;
	ld.u32 	%r9031, [%rd1685];
	setp.ne.s32 	%p3855, %r9031, 0;
	@%p3855 bra 	$L__BB9_3409;
	ld.shared.u64 	%rd7488, [m_Local_$_0];
	add.s64 	%rd7489, %rd7488, %rd890;
	st.u32 	[%rd7489+32], %r2148;
	ld.u32 	%r9032, [%rd1685];
	setp.eq.s32 	%p3856, %r9032, 0;
	selp.b32 	%r13763, %r13762, 0, %p3856;
$L__BB9_3409:
	st.u32 	[%rd1685], %r13763;
	bra.uni 	$L__BB9_3411;
$L__BB9_3410:
	cvt.u64.u32 	%rd7490, %r13757;
	add.s64 	%rd7491, %rd888, %rd7490;
	mov.b32 	%r9035, 0;
	st.u32 	[%rd7491+32], %r9035;
	st.u8 	[%rd7491+32], %rs1590;
$L__BB9_3411:
	add.s32 	%r13759, %r13759, 1;
	add.s32 	%r13758, %r13758, 1;
	setp.ne.s32 	%p3857, %r13758, 0;
	add.s32 	%r13757, %r13757, 4;
	@%p3857 bra 	$L__BB9_3383;
$L__BB9_3412:
	ld.shared.u64 	%rd7492, [m_Local_$_0];
	mul.wide.s32 	%rd7493, %r2143, 16;
	add.s64 	%rd7494, %rd7492, %rd7493;
	st.u32 	[%rd7494+32], %r2148;
	ld.shared.u64 	%rd7495, [m_Local_$_0];
	add.s64 	%rd7496, %rd7495, %rd7493;
	st.u32 	[%rd7496+40], %r2144;
	ld.shared.u64 	%rd7497, [m_Local_$_0];
	add.s64 	%rd7498, %rd7497, %rd7493;
	mov.b32 	%r9037, 0;
	st.u32 	[%rd7498+48], %r9037;
$L__BB9_3413:
	ld.shared.u64 	%rd7499, [m_Local_$_1];
	atom.add.u64 	%rd7500, [%rd1], 48;
	add.s64 	%rd7501, %rd7500, 56;
	setp.lt.u64 	%p3858, %rd7501, %rd7499;
	shr.u64 	%rd891, %rd7500, 4;
	cvt.u32.u64 	%r13767, %rd891;
	setp.ne.s32 	%p3859, %r13767, -1;
	and.pred  	%p3860, %p3858, %p3859;
	@%p3860 bra 	$L__BB9_3415;
	mov.b32 	%r14048, 21352;
	st.u32 	[%rd1685], %r14048;
	mov.b32 	%r13767, -1;
	bra.uni 	$L__BB9_3419;
$L__BB9_3415:
	setp.ne.s32 	%p3861, %r2143, -1;
	ld.shared.u64 	%rd7502, [m_Local_$_0];
	shl.b64 	%rd7503, %rd891, 32;
	shr.s64 	%rd892, %rd7503, 28;
	add.s64 	%rd7504, %rd7502, %rd892;
	mov.b16 	%rs992, 0;
	st.u8 	[%rd7504], %rs992;
	st.u8 	[%rd7504+1], %rs992;
	mov.b32 	%r9039, 16901;
	st.u32 	[%rd7504+4], %r9039;
	mov.b16 	%rs993, 1;
	st.u8 	[%rd7504+3], %rs993;
	mov.b32 	%r9040, 44;
	st.u32 	[%rd7504+8], %r9040;
	mov.b32 	%r9041, -1;
	st.u32 	[%rd7504+16], %r9041;
	@%p3861 bra 	$L__BB9_3417;
	mov.b32 	%r9043, 21352;
	st.u32 	[%rd1685], %r9043;
	mov.b32 	%r13764, 0;
	ld.shared.u64 	%rd12031, [m_Local_$_0];
	mov.u32 	%r13765, %r13764;
	bra.uni 	$L__BB9_3418;
$L__BB9_3417:
	ld.shared.u64 	%rd12031, [m_Local_$_0];
	mul.wide.s32 	%rd7505, %r2143, 16;
	add.s64 	%rd7506, %rd12031, %rd7505;
	ld.u32 	%r13764, [%rd7506+32];
	ld.u32 	%r13765, [%rd7506+40];
$L__BB9_3418:
	add.s64 	%rd7507, %rd12031, %rd892;
	st.u32 	[%rd7507+32], %r13764;
	ld.shared.u64 	%rd7508, [m_Local_$_0];
	add.s64 	%rd7509, %rd7508, %rd892;
	st.u32 	[%rd7509+40], %r13765;
	ld.u32 	%r14048, [%rd1685];
$L__BB9_3419:
	setp.ne.s32 	%p3862, %r14048, 0;
	@%p3862 bra 	$L__BB9_3789;
	add.s32 	%r2198, %r1420, -33;
	mov.b32 	%r13771, 0;
	mov.u32 	%r13769, %r13771;
$L__BB9_3421:
	ld.shared.u64 	%rd896, [m_Local_$_0];
	ld.u32 	%r2201, [%rd896+8];
	setp.ne.s32 	%p3863, %r2201, -1;
	@%p3863 bra 	$L__BB9_3423;
	mov.b32 	%r13771, 21352;
	st.u32 	[%rd1685], %r13771;
	mov.b32 	%r13773, 0;
	mov.pred 	%p6478, 0;
	bra.uni 	$L__BB9_3435;
$L__BB9_3423:
	mul.wide.s32 	%rd7510, %r2201, 16;
	add.s64 	%rd897, %rd896, %rd7510;
	ld.u32 	%r2202, [%rd897+12];
	setp.lt.s32 	%p3864, %r13769, %r2202;
	@%p3864 bra 	$L__BB9_3434;
	ld.shared.u64 	%rd7511, [m_Local_$_1];
	atom.add.u64 	%rd7512, [%rd1], 48;
	add.s64 	%rd7513, %rd7512, 56;
	setp.lt.u64 	%p3865, %rd7513, %rd7511;
	shr.u64 	%rd898, %rd7512, 4;
	cvt.u32.u64 	%r13770, %rd898;
	setp.ne.s32 	%p3866, %r13770, -1;
	and.pred  	%p3867, %p3865, %p3866;
	@%p3867 bra 	$L__BB9_3426;
	mov.b32 	%r9054, 21106;
	st.u32 	[%rd1685], %r9054;
	mov.b32 	%r13770, -1;
	mov.pred 	%p6477, 0;
	bra.uni 	$L__BB9_3427;
$L__BB9_3426:
	ld.shared.u64 	%rd7514, [m_Local_$_0];
	shl.b64 	%rd7515, %rd898, 32;
	shr.s64 	%rd7516, %rd7515, 28;
	add.s64 	%rd7517, %rd7514, %rd7516;
	mov.b16 	%rs994, 0;
	st.u8 	[%rd7517], %rs994;
	st.u8 	[%rd7517+1], %rs994;
	mov.b32 	%r9048, 3608;
	st.u32 	[%rd7517+4], %r9048;
	mov.b16 	%rs995, 1;
	st.u8 	[%rd7517+3], %rs995;
	mov.b32 	%r9049, 48;
	st.u32 	[%rd7517+8], %r9049;
	mov.b32 	%r9050, -1;
	st.u32 	[%rd7517+16], %r9050;
	ld.shared.u64 	%rd7518, [m_Local_$_0];
	add.s64 	%rd7519, %rd7518, %rd7516;
	mov.b32 	%r9051, 0;
	st.u32 	[%rd7519+32], %r9051;
	ld.shared.u64 	%rd7520, [m_Local_$_0];
	add.s64 	%rd7521, %rd7520, %rd7516;
	st.u32 	[%rd7521+36], %r9051;
	ld.shared.u64 	%rd7522, [m_Local_$_0];
	add.s64 	%rd7523, %rd7522, %rd7516;
	st.u32 	[%rd7523+40], %r9051;
	ld.u32 	%r9052, [%rd1685];
	setp.eq.s32 	%p6477, %r9052, 0;
$L__BB9_3427:
	mov.b32 	%r13771, 0;
	not.pred 	%p3869, %p6477;
	@%p3869 bra 	$L__BB9_3433;
	setp.ne.s32 	%p3870, %r13770, -1;
	@%p3870 bra 	$L__BB9_3430;
	mov.b32 	%r9062, 21352;
	st.u32 	[%rd1685], %r9062;
	bra.uni 	$L__BB9_3433;
$L__BB9_3430:
	ld.shared.u64 	%rd7524, [m_Local_$_0];
	mul.wide.s32 	%rd899, %r13770, 16;
	add.s64 	%rd7525, %rd7524, %rd899;
	st.u32 	[%rd7525+40], %r2202;
	ld.u32 	%r9057, [%rd1685];
	setp.ne.s32 	%p3871, %r9057, 0;
	@%p3871 bra 	$L__BB9_3433;
	ld.shared.u64 	%rd7526, [m_Local_$_0];
	add.s64 	%rd7527, %rd7526, %rd899;
	st.u32 	[%rd7527+36], %r13769;
	ld.u32 	%r9059, [%rd1685];
	setp.ne.s32 	%p3872, %r9059, 0;
	@%p3872 bra 	$L__BB9_3433;
	ld.shared.u64 	%rd7528, [m_Local_$_0];
	add.s64 	%rd7529, %rd7528, %rd899;
	st.u32 	[%rd7529+32], %r2201;
	ld.u32 	%r9060, [%rd1685];
	setp.eq.s32 	%p3873, %r9060, 0;
	selp.b32 	%r13771, %r13770, 0, %p3873;
$L__BB9_3433:
	st.u32 	[%rd1685], %r13771;
	setp.eq.s32 	%p6478, %r13771, 0;
	mov.b32 	%r13773, 0;
	bra.uni 	$L__BB9_3435;
$L__BB9_3434:
	shl.b32 	%r9064, %r13769, 2;
	cvt.u64.u32 	%rd7530, %r9064;
	add.s64 	%rd7531, %rd897, %rd7530;
	ld.u32 	%r13773, [%rd7531+32];
	mov.pred 	%p6478, -1;
$L__BB9_3435:
	mov.b32 	%r13774, 1;
	not.pred 	%p3876, %p6478;
	@%p3876 bra 	$L__BB9_3438;
	setp.gt.s32 	%p3877, %r2198, %r13773;
	@%p3877 bra 	$L__BB9_6428;
	add.s32 	%r13774, %r13769, 2;
$L__BB9_3438:
	setp.ne.s32 	%p3878, %r13771, 0;
	mov.b64 	%rd12032, 0;
	@%p3878 bra 	$L__BB9_3594;
	shl.b32 	%r9068, %r13774, 2;
	add.s32 	%r9069, %r9068, 32;
	shr.s32 	%r9070, %r9069, 31;
	shr.u32 	%r9071, %r9070, 29;
	add.s32 	%r9072, %r9069, %r9071;
	and.b32  	%r9073, %r9072, -8;
	sub.s32 	%r9074, %r9069, %r9073;
	setp.eq.s32 	%p3879, %r9074, 0;
	sub.s32 	%r9075, %r9068, %r9074;
	add.s32 	%r9076, %r9075, 40;
	selp.b32 	%r2213, %r9069, %r9076, %p3879;
	ld.shared.u64 	%rd900, [m_Local_$_1];
	and.b32  	%r9077, %r2213, 12;
	setp.eq.s32 	%p3880, %r9077, 0;
	mov.u32 	%r13775, %r2213;
	@%p3880 bra 	$L__BB9_3441;
	shr.s32 	%r9078, %r2213, 31;
	shr.u32 	%r9079, %r9078, 28;
	add.s32 	%r9080, %r2213, %r9079;
	and.b32  	%r9081, %r9080, -16;
	add.s32 	%r13775, %r9081, 16;
$L__BB9_3441:
	cvt.s64.s32 	%rd7533, %r13775;
	atom.add.u64 	%rd7534, [%rd1], %rd7533;
	cvt.s64.s32 	%rd7535, %r2213;
	add.s64 	%rd7536, %rd7535, %rd7534;
	add.s64 	%rd7537, %rd7536, 8;
	setp.lt.u64 	%p3881, %rd7537, %rd900;
	shr.u64 	%rd7538, %rd7534, 4;
	cvt.u32.u64 	%r9082, %rd7538;
	selp.b32 	%r2216, %r9082, -1, %p3881;
	setp.ne.s32 	%p3882, %r2216, -1;
	@%p3882 bra 	$L__BB9_3443;
	mov.b32 	%r9138, 21352;
	st.u32 	[%rd1685], %r9138;
	bra.uni 	$L__BB9_3481;
$L__BB9_3443:
	ld.shared.u64 	%rd7539, [m_Local_$_0];
	mul.wide.s32 	%rd901, %r2216, 16;
	add.s64 	%rd7540, %rd7539, %rd901;
	mov.b16 	%rs996, 0;
	st.u8 	[%rd7540], %rs996;
	st.u8 	[%rd7540+1], %rs996;
	mov.b32 	%r9084, 4335;
	st.u32 	[%rd7540+4], %r9084;
	mov.b16 	%rs997, 1;
	st.u8 	[%rd7540+3], %rs997;
	st.u32 	[%rd7540+8], %r2213;
	st.u32 	[%rd7540+12], %r13774;
	max.s32 	%r2217, %r13774, 1;
	setp.lt.s32 	%p3883, %r13774, 2;
	mov.b32 	%r2237, 0;
	@%p3883 bra 	$L__BB9_3469;
	and.b32  	%r2237, %r2217, 2147483646;
	neg.s32 	%r13777, %r2237;
	mov.b32 	%r13776, 0;
	mov.u32 	%r13778, %r13776;
$L__BB9_3445:
	add.s32 	%r2222, %r13778, 1;
	ld.shared.u64 	%rd7541, [m_Local_$_0];
	add.s64 	%rd902, %rd7541, %rd901;
	ld.u32 	%r2223, [%rd902+12];
	setp.lt.s32 	%p3884, %r13778, %r2223;
	@%p3884 bra 	$L__BB9_3456;
	ld.shared.u64 	%rd7542, [m_Local_$_1];
	atom.add.u64 	%rd7543, [%rd1], 48;
	add.s64 	%rd7544, %rd7543, 56;
	setp.lt.u64 	%p3885, %rd7544, %rd7542;
	shr.u64 	%rd903, %rd7543, 4;
	cvt.u32.u64 	%r13779, %rd903;
	setp.ne.s32 	%p3886, %r13779, -1;
	and.pred  	%p3887, %p3885, %p3886;
	@%p3887 bra 	$L__BB9_3448;
	mov.b32 	%r9093, 21106;
	st.u32 	[%rd1685], %r9093;
	mov.b32 	%r13779, -1;
	mov.pred 	%p6479, 0;
	bra.uni 	$L__BB9_3449;
$L__BB9_3448:
	ld.shared.u64 	%rd7545, [m_Local_$_0];
	shl.b64 	%rd7546, %rd903, 32;
	shr.s64 	%rd7547, %rd7546, 28;
	add.s64 	%rd7548, %rd7545, %rd7547;
	mov.b16 	%rs998, 0;
	st.u8 	[%rd7548], %rs998;
	st.u8 	[%rd7548+1], %rs998;
	mov.b32 	%r9087, 3608;
	st.u32 	[%rd7548+4], %r9087;
	mov.b16 	%rs999, 1;
	st.u8 	[%rd7548+3], %rs999;
	mov.b32 	%r9088, 48;
	st.u32 	[%rd7548+8], %r9088;
	mov.b32 	%r9089, -1;
	st.u32 	[%rd7548+16], %r9089;
	ld.shared.u64 	%rd7549, [m_Local_$_0];
	add.s64 	%rd7550, %rd7549, %rd7547;
	mov.b32 	%r9090, 0;
	st.u32 	[%rd7550+32], %r9090;
	ld.shared.u64 	%rd7551, [m_Local_$_0];
	add.s64 	%rd7552, %rd7551, %rd7547;
	st.u32 	[%rd7552+36], %r9090;
	ld.shared.u64 	%rd7553, [m_Local_$_0];
	add.s64 	%rd7554, %rd7553, %rd7547;
	st.u32 	[%rd7554+40], %r9090;
	ld.u32 	%r9091, [%rd1685];
	setp.eq.s32 	%p6479, %r9091, 0;
$L__BB9_3449:
	mov.b32 	%r13780, 0;
	not.pred 	%p3889, %p6479;
	@%p3889 bra 	$L__BB9_3455;
	setp.ne.s32 	%p3890, %r13779, -1;
	@%p3890 bra 	$L__BB9_3452;
	mov.b32 	%r9101, 21352;
	st.u32 	[%rd1685], %r9101;
	bra.uni 	$L__BB9_3455;
$L__BB9_3452:
	ld.shared.u64 	%rd7555, [m_Local_$_0];
	mul.wide.s32 	%rd904, %r13779, 16;
	add.s64 	%rd7556, %rd7555, %rd904;
	st.u32 	[%rd7556+40], %r2223;
	ld.u32 	%r9096, [%rd1685];
	setp.ne.s32 	%p3891, %r9096, 0;
	@%p3891 bra 	$L__BB9_3455;
	ld.shared.u64 	%rd7557, [m_Local_$_0];
	add.s64 	%rd7558, %rd7557, %rd904;
	st.u32 	[%rd7558+36], %r13778;
	ld.u32 	%r9098, [%rd1685];
	setp.ne.s32 	%p3892, %r9098, 0;
	@%p3892 bra 	$L__BB9_3455;
	ld.shared.u64 	%rd7559, [m_Local_$_0];
	add.s64 	%rd7560, %rd7559, %rd904;
	st.u32 	[%rd7560+32], %r2216;
	ld.u32 	%r9099, [%rd1685];
	setp.eq.s32 	%p3893, %r9099, 0;
	selp.b32 	%r13780, %r13779, 0, %p3893;
$L__BB9_3455:
	st.u32 	[%rd1685], %r13780;
	bra.uni 	$L__BB9_3457;
$L__BB9_3456:
	cvt.u64.u32 	%rd7561, %r13776;
	add.s64 	%rd7562, %rd902, %rd7561;
	mov.b32 	%r9102, 0;
	st.u32 	[%rd7562+32], %r9102;
$L__BB9_3457:
	ld.shared.u64 	%rd7563, [m_Local_$_0];
	add.s64 	%rd905, %rd7563, %rd901;
	ld.u32 	%r2228, [%rd905+12];
	setp.lt.s32 	%p3894, %r2222, %r2228;
	@%p3894 bra 	$L__BB9_3467;
	ld.shared.u64 	%rd7564, [m_Local_$_1];
	atom.add.u64 	%rd7565, [%rd1], 48;
	add.s64 	%rd7566, %rd7565, 56;
	setp.ge.u64 	%p3895, %rd7566, %rd7564;
	shr.u64 	%rd906, %rd7565, 4;
	cvt.u32.u64 	%r13781, %rd906;
	setp.eq.s32 	%p3896, %r13781, -1;
	or.pred  	%p3897, %p3895, %p3896;
	@%p3897 bra 	$L__BB9_3460;
	ld.shared.u64 	%rd7567, [m_Local_$_0];
	shl.b64 	%rd7568, %rd906, 32;
	shr.s64 	%rd7569, %rd7568, 28;
	add.s64 	%rd7570, %rd7567, %rd7569;
	mov.b16 	%rs1000, 0;
	st.u8 	[%rd7570], %rs1000;
	st.u8 	[%rd7570+1], %rs1000;
	mov.b32 	%r9103, 3608;
	st.u32 	[%rd7570+4], %r9103;
	mov.b16 	%rs1001, 1;
	st.u8 	[%rd7570+3], %rs1001;
	mov.b32 	%r9104, 48;
	st.u32 	[%rd7570+8], %r9104;
	mov.b32 	%r9105, -1;
	st.u32 	[%rd7570+16], %r9105;
	ld.shared.u64 	%rd7571, [m_Local_$_0];
	add.s64 	%rd7572, %rd7571, %rd7569;
	mov.b32 	%r9106, 0;
	st.u32 	[%rd7572+32], %r9106;
	ld.shared.u64 	%rd7573, [m_Local_$_0];
	add.s64 	%rd7574, %rd7573, %rd7569;
	st.u32 	[%rd7574+36], %r9106;
	ld.shared.u64 	%rd7575, [m_Local_$_0];
	add.s64 	%rd7576, %rd7575, %rd7569;
	st.u32 	[%rd7576+40], %r9106;
	ld.u32 	%r9107, [%rd1685];
	setp.eq.s32 	%p6480, %r9107, 0;
	bra.uni 	$L__BB9_3461;
$L__BB9_3460:
	mov.b32 	%r9109, 21106;
	st.u32 	[%rd1685], %r9109;
	mov.b32 	%r13781, -1;
	mov.pred 	%p6480, 0;
$L__BB9_3461:
	mov.b32 	%r13782, 0;
	not.pred 	%p3899, %p6480;
	@%p3899 bra 	$L__BB9_3466;
	setp.eq.s32 	%p3900, %r13781, -1;
	@%p3900 bra 	$L__BB9_6429;
	ld.shared.u64 	%rd7577, [m_Local_$_0];
	mul.wide.s32 	%rd907, %r13781, 16;
	add.s64 	%rd7578, %rd7577, %rd907;
	st.u32 	[%rd7578+40], %r2228;
	ld.u32 	%r9112, [%rd1685];
	setp.eq.s32 	%p3901, %r9112, 0;
	@%p3901 bra 	$L__BB9_3464;
	bra.uni 	$L__BB9_3466;
$L__BB9_3464:
	ld.shared.u64 	%rd7579, [m_Local_$_0];
	add.s64 	%rd7580, %rd7579, %rd907;
	st.u32 	[%rd7580+36], %r2222;
	ld.u32 	%r9114, [%rd1685];
	setp.ne.s32 	%p3902, %r9114, 0;
	@%p3902 bra 	$L__BB9_3466;
	ld.shared.u64 	%rd7581, [m_Local_$_0];
	add.s64 	%rd7582, %rd7581, %rd907;
	st.u32 	[%rd7582+32], %r2216;
	ld.u32 	%r9115, [%rd1685];
	setp.eq.s32 	%p3903, %r9115, 0;
	selp.b32 	%r13782, %r13781, 0, %p3903;
$L__BB9_3466:
	st.u32 	[%rd1685], %r13782;
	bra.uni 	$L__BB9_3468;
$L__BB9_3467:
	add.s32 	%r9118, %r13776, 4;
	cvt.u64.u32 	%rd7583, %r9118;
	add.s64 	%rd7584, %rd905, %rd7583;
	mov.b32 	%r9119, 0;
	st.u32 	[%rd7584+32], %r9119;
$L__BB9_3468:
	add.s32 	%r13778, %r13778, 2;
	add.s32 	%r13777, %r13777, 2;
	add.s32 	%r13776, %r13776, 8;
	setp.ne.s32 	%p3904, %r13777, 0;
	@%p3904 bra 	$L__BB9_3445;
$L__BB9_3469:
	and.b32  	%r9120, %r2217, 1;
	setp.eq.b32 	%p3905, %r9120, 1;
	not.pred 	%p3906, %p3905;
	@%p3906 bra 	$L__BB9_3481;
	ld.shared.u64 	%rd7585, [m_Local_$_0];
	add.s64 	%rd908, %rd7585, %rd901;
	ld.u32 	%r2238, [%rd908+12];
	setp.lt.s32 	%p3907, %r2237, %r2238;
	@%p3907 bra 	$L__BB9_3480;
	ld.shared.u64 	%rd7586, [m_Local_$_1];
	atom.add.u64 	%rd7587, [%rd1], 48;
	add.s64 	%rd7588, %rd7587, 56;
	setp.ge.u64 	%p3908, %rd7588, %rd7586;
	shr.u64 	%rd909, %rd7587, 4;
	cvt.u32.u64 	%r13784, %rd909;
	setp.eq.s32 	%p3909, %r13784, -1;
	or.pred  	%p3910, %p3908, %p3909;
	@%p3910 bra 	$L__BB9_3473;
	ld.shared.u64 	%rd7589, [m_Local_$_0];
	shl.b64 	%rd7590, %rd909, 32;
	shr.s64 	%rd7591, %rd7590, 28;
	add.s64 	%rd7592, %rd7589, %rd7591;
	mov.b16 	%rs1002, 0;
	st.u8 	[%rd7592], %rs1002;
	st.u8 	[%rd7592+1], %rs1002;
	mov.b32 	%r9121, 3608;
	st.u32 	[%rd7592+4], %r9121;
	mov.b16 	%rs1003, 1;
	st.u8 	[%rd7592+3], %rs1003;
	mov.b32 	%r9122, 48;
	st.u32 	[%rd7592+8], %r9122;
	mov.b32 	%r9123, -1;
	st.u32 	[%rd7592+16], %r9123;
	ld.shared.u64 	%rd7593, [m_Local_$_0];
	add.s64 	%rd7594, %rd7593, %rd7591;
	mov.b32 	%r9124, 0;
	st.u32 	[%rd7594+32], %r9124;
	ld.shared.u64 	%rd7595, [m_Local_$_0];
	add.s64 	%rd7596, %rd7595, %rd7591;
	st.u32 	[%rd7596+36], %r9124;
	ld.shared.u64 	%rd7597, [m_Local_$_0];
	add.s64 	%rd7598, %rd7597, %rd7591;
	st.u32 	[%rd7598+40], %r9124;
	ld.u32 	%r9125, [%rd1685];
	setp.eq.s32 	%p6481, %r9125, 0;
	bra.uni 	$L__BB9_3474;
$L__BB9_3473:
	mov.b32 	%r9127, 21106;
	st.u32 	[%rd1685], %r9127;
	mov.b32 	%r13784, -1;
	mov.pred 	%p6481, 0;
$L__BB9_3474:
	mov.b32 	%r13785, 0;
	not.pred 	%p3912, %p6481;
	@%p3912 bra 	$L__BB9_3479;
	setp.eq.s32 	%p3913, %r13784, -1;
	@%p3913 bra 	$L__BB9_6430;
	ld.shared.u64 	%rd7599, [m_Local_$_0];
	mul.wide.s32 	%rd910, %r13784, 16;
	add.s64 	%rd7600, %rd7599, %rd910;
	st.u32 	[%rd7600+40], %r2238;
	ld.u32 	%r9130, [%rd1685];
	setp.eq.s32 	%p3914, %r9130, 0;
	@%p3914 bra 	$L__BB9_3477;
	bra.uni 	$L__BB9_3479;
$L__BB9_3477:
	ld.shared.u64 	%rd7601, [m_Local_$_0];
	add.s64 	%rd7602, %rd7601, %rd910;
	st.u32 	[%rd7602+36], %r2237;
	ld.u32 	%r9132, [%rd1685];
	setp.ne.s32 	%p3915, %r9132, 0;
	@%p3915 bra 	$L__BB9_3479;
	ld.shared.u64 	%rd7603, [m_Local_$_0];
	add.s64 	%rd7604, %rd7603, %rd910;
	st.u32 	[%rd7604+32], %r2216;
	ld.u32 	%r9133, [%rd1685];
	setp.eq.s32 	%p3916, %r9133, 0;
	selp.b32 	%r13785, %r13784, 0, %p3916;
$L__BB9_3479:
	st.u32 	[%rd1685], %r13785;
	bra.uni 	$L__BB9_3481;
$L__BB9_3480:
	shl.b32 	%r9136, %r2237, 2;
	cvt.u64.u32 	%rd7605, %r9136;
	add.s64 	%rd7606, %rd908, %rd7605;
	mov.b32 	%r9137, 0;
	st.u32 	[%rd7606+32], %r9137;
$L__BB9_3481:
	abs.s32 	%r13786, %r1443;
	mul.wide.s32 	%rd911, %r2216, 16;
	mov.u32 	%r13787, %r13774;
$L__BB9_3482:
	mov.u32 	%r13800, %r13787;
	mov.u32 	%r13799, %r13786;
	setp.gt.u32 	%p3917, %r13799, 65535;
	@%p3917 bra 	$L__BB9_3483;
	bra.uni 	$L__BB9_3543;
$L__BB9_3483:
	mul.hi.u32 	%r9139, %r13799, 1374389535;
	shr.u32 	%r13786, %r9139, 5;
	and.b32  	%r9140, %r9139, 2147483616;
	shl.b32 	%r9141, %r13786, 6;
	add.s32 	%r9142, %r9140, %r9141;
	shl.b32 	%r9143, %r13786, 2;
	add.s32 	%r9144, %r9142, %r9143;
	sub.s32 	%r2247, %r13799, %r9144;
	ld.shared.u64 	%rd912, [m_Local_$_0];
	ld.u32 	%r2248, [%rd912+16];
	shl.b32 	%r2249, %r2247, 2;
	setp.ne.s32 	%p3918, %r2248, -1;
	@%p3918 bra 	$L__BB9_3485;
	mov.b32 	%r13789, 21352;
	st.u32 	[%rd1685], %r13789;
	mov.b16 	%rs1591, 0;
	bra.uni 	$L__BB9_3497;
$L__BB9_3485:
	mul.wide.s32 	%rd7607, %r2248, 16;
	add.s64 	%rd913, %rd912, %rd7607;
	ld.u32 	%r2250, [%rd913+12];
	setp.lt.s32 	%p3919, %r2247, %r2250;
	@%p3919 bra 	$L__BB9_3496;
	ld.shared.u64 	%rd7608, [m_Local_$_1];
	atom.add.u64 	%rd7609, [%rd1], 48;
	add.s64 	%rd7610, %rd7609, 56;
	setp.lt.u64 	%p3920, %rd7610, %rd7608;
	shr.u64 	%rd914, %rd7609, 4;
	cvt.u32.u64 	%r13788, %rd914;
	setp.ne.s32 	%p3921, %r13788, -1;
	and.pred  	%p3922, %p3920, %p3921;
	@%p3922 bra 	$L__BB9_3488;
	mov.b32 	%r9151, 21106;
	st.u32 	[%rd1685], %r9151;
	mov.b32 	%r13788, -1;
	mov.pred 	%p6482, 0;
	bra.uni 	$L__BB9_3489;
$L__BB9_3488:
	ld.shared.u64 	%rd7611, [m_Local_$_0];
	shl.b64 	%rd7612, %rd914, 32;
	shr.s64 	%rd7613, %rd7612, 28;
	add.s64 	%rd7614, %rd7611, %rd7613;
	mov.b16 	%rs1004, 0;
	st.u8 	[%rd7614], %rs1004;
	st.u8 	[%rd7614+1], %rs1004;
	mov.b32 	%r9145, 3608;
	st.u32 	[%rd7614+4], %r9145;
	mov.b16 	%rs1005, 1;
	st.u8 	[%rd7614+3], %rs1005;
	mov.b32 	%r9146, 48;
	st.u32 	[%rd7614+8], %r9146;
	mov.b32 	%r9147, -1;
	st.u32 	[%rd7614+16], %r9147;
	ld.shared.u64 	%rd7615, [m_Local_$_0];
	add.s64 	%rd7616, %rd7615, %rd7613;
	mov.b32 	%r9148, 0;
	st.u32 	[%rd7616+32], %r9148;
	ld.shared.u64 	%rd7617, [m_Local_$_0];
	add.s64 	%rd7618, %rd7617, %rd7613;
	st.u32 	[%rd7618+36], %r9148;
	ld.shared.u64 	%rd7619, [m_Local_$_0];
	add.s64 	%rd7620, %rd7619, %rd7613;
	st.u32 	[%rd7620+40], %r9148;
	ld.u32 	%r9149, [%rd1685];
	setp.eq.s32 	%p6482, %r9149, 0;
$L__BB9_3489:
	mov.b32 	%r13789, 0;
	not.pred 	%p3924, %p6482;
	@%p3924 bra 	$L__BB9_3495;
	setp.ne.s32 	%p3925, %r13788, -1;
	@%p3925 bra 	$L__BB9_3492;
	mov.b32 	%r9159, 21352;
	st.u32 	[%rd1685], %r9159;
	bra.uni 	$L__BB9_3495;
$L__BB9_3492:
	ld.shared.u64 	%rd7621, [m_Local_$_0];
	mul.wide.s32 	%rd915, %r13788, 16;
	add.s64 	%rd7622, %rd7621, %rd915;
	st.u32 	[%rd7622+40], %r2250;
	ld.u32 	%r9154, [%rd1685];
	setp.ne.s32 	%p3926, %r9154, 0;
	@%p3926 bra 	$L__BB9_3495;
	ld.shared.u64 	%rd7623, [m_Local_$_0];
	add.s64 	%rd7624, %rd7623, %rd915;
	st.u32 	[%rd7624+36], %r2247;
	ld.u32 	%r9156, [%rd1685];
	setp.ne.s32 	%p3927, %r9156, 0;
	@%p3927 bra 	$L__BB9_3495;
	ld.shared.u64 	%rd7625, [m_Local_$_0];
	add.s64 	%rd7626, %rd7625, %rd915;
	st.u32 	[%rd7626+32], %r2248;
	ld.u32 	%r9157, [%rd1685];
	setp.eq.s32 	%p3928, %r9157, 0;
	selp.b32 	%r13789, %r13788, 0, %p3928;
$L__BB9_3495:
	st.u32 	[%rd1685], %r13789;
	mov.b16 	%rs1591, 0;
	bra.uni 	$L__BB9_3497;
$L__BB9_3496:
	cvt.u64.u32 	%rd7627, %r2249;
	add.s64 	%rd7628, %rd913, %rd7627;
	ld.u8 	%rs1591, [%rd7628+32];
	ld.u32 	%r13789, [%rd1685];
$L__BB9_3497:
	setp.ne.s32 	%p3929, %r13789, 0;
	mov.b32 	%r13809, 21352;
	@%p3929 bra 	$L__BB9_3588;
	setp.ne.s32 	%p3930, %r2216, -1;
	add.s32 	%r2257, %r13800, -1;
	@%p3930 bra 	$L__BB9_3500;
	mov.b32 	%r13792, 21352;
	st.u32 	[%rd1685], %r13792;
	bra.uni 	$L__BB9_3512;
$L__BB9_3500:
	ld.shared.u64 	%rd7629, [m_Local_$_0];
	add.s64 	%rd916, %rd7629, %rd911;
	ld.u32 	%r9162, [%rd916+12];
	setp.gt.s32 	%p3931, %r13800, 0;
	setp.le.s32 	%p3932, %r13800, %r9162;
	and.pred  	%p3933, %p3931, %p3932;
	@%p3933 bra 	$L__BB9_3511;
	ld.shared.u64 	%rd7632, [m_Local_$_1];
	atom.add.u64 	%rd7633, [%rd1], 48;
	add.s64 	%rd7634, %rd7633, 56;
	setp.lt.u64 	%p3934, %rd7634, %rd7632;
	shr.u64 	%rd917, %rd7633, 4;
	cvt.u32.u64 	%r13791, %rd917;
	setp.ne.s32 	%p3935, %r13791, -1;
	and.pred  	%p3936, %p3934, %p3935;
	@%p3936 bra 	$L__BB9_3503;
	mov.b32 	%r9171, 21106;
	st.u32 	[%rd1685], %r9171;
	mov.b32 	%r13791, -1;
	mov.pred 	%p6483, 0;
	bra.uni 	$L__BB9_3504;
$L__BB9_3503:
	ld.shared.u64 	%rd7635, [m_Local_$_0];
	shl.b64 	%rd7636, %rd917, 32;
	shr.s64 	%rd7637, %rd7636, 28;
	add.s64 	%rd7638, %rd7635, %rd7637;
	mov.b16 	%rs1008, 0;
	st.u8 	[%rd7638], %rs1008;
	st.u8 	[%rd7638+1], %rs1008;
	mov.b32 	%r9165, 3608;
	st.u32 	[%rd7638+4], %r9165;
	mov.b16 	%rs1009, 1;
	st.u8 	[%rd7638+3], %rs1009;
	mov.b32 	%r9166, 48;
	st.u32 	[%rd7638+8], %r9166;
	mov.b32 	%r9167, -1;
	st.u32 	[%rd7638+16], %r9167;
	ld.shared.u64 	%rd7639, [m_Local_$_0];
	add.s64 	%rd7640, %rd7639, %rd7637;
	mov.b32 	%r9168, 0;
	st.u32 	[%rd7640+32], %r9168;
	ld.shared.u64 	%rd7641, [m_Local_$_0];
	add.s64 	%rd7642, %rd7641, %rd7637;
	st.u32 	[%rd7642+36], %r9168;
	ld.shared.u64 	%rd7643, [m_Local_$_0];
	add.s64 	%rd7644, %rd7643, %rd7637;
	st.u32 	[%rd7644+40], %r9168;
	ld.u32 	%r9169, [%rd1685];
	setp.eq.s32 	%p6483, %r9169, 0;
$L__BB9_3504:
	mov.b32 	%r13792, 0;
	not.pred 	%p3938, %p6483;
	@%p3938 bra 	$L__BB9_3510;
	setp.ne.s32 	%p3939, %r13791, -1;
	@%p3939 bra 	$L__BB9_3507;
	mov.b32 	%r9179, 21352;
	st.u32 	[%rd1685], %r9179;
	bra.uni 	$L__BB9_3510;
$L__BB9_3507:
	ld.shared.u64 	%rd7645, [m_Local_$_0];
	mul.wide.s32 	%rd918, %r13791, 16;
	add.s64 	%rd7646, %rd7645, %rd918;
	st.u32 	[%rd7646+40], %r9162;
	ld.u32 	%r9174, [%rd1685];
	setp.ne.s32 	%p3940, %r9174, 0;
	@%p3940 bra 	$L__BB9_3510;
	ld.shared.u64 	%rd7647, [m_Local_$_0];
	add.s64 	%rd7648, %rd7647, %rd918;
	st.u32 	[%rd7648+36], %r2257;
	ld.u32 	%r9176, [%rd1685];
	setp.ne.s32 	%p3941, %r9176, 0;
	@%p3941 bra 	$L__BB9_3510;
	ld.shared.u64 	%rd7649, [m_Local_$_0];
	add.s64 	%rd7650, %rd7649, %rd918;
	st.u32 	[%rd7650+32], %r2216;
	ld.u32 	%r9177, [%rd1685];
	setp.eq.s32 	%p3942, %r9177, 0;
	selp.b32 	%r13792, %r13791, 0, %p3942;
$L__BB9_3510:
	st.u32 	[%rd1685], %r13792;
	bra.uni 	$L__BB9_3512;
$L__BB9_3511:
	shl.b32 	%r9163, %r2257, 2;
	cvt.u64.u32 	%rd7630, %r9163;
	add.s64 	%rd7631, %rd916, %rd7630;
	mov.b32 	%r9164, 0;
	st.u32 	[%rd7631+32], %r9164;
	st.u8 	[%rd7631+32], %rs1591;
	ld.u32 	%r13792, [%rd1685];
$L__BB9_3512:
	setp.ne.s32 	%p3943, %r13792, 0;
	@%p3943 bra 	$L__BB9_3588;
	ld.shared.u64 	%rd919, [m_Local_$_0];
	ld.u32 	%r2265, [%rd919+20];
	setp.ne.s32 	%p3944, %r2265, -1;
	@%p3944 bra 	$L__BB9_3515;
	mov.b32 	%r9197, 21352;
	st.u32 	[%rd1685], %r9197;
	mov.b16 	%rs1592, 0;
	mov.pred 	%p6485, 0;
	bra.uni 	$L__BB9_3527;
$L__BB9_3515:
	mul.wide.s32 	%rd7651, %r2265, 16;
	add.s64 	%rd920, %rd919, %rd7651;
	ld.u32 	%r2266, [%rd920+12];
	setp.lt.s32 	%p3945, %r2247, %r2266;
	@%p3945 bra 	$L__BB9_3526;
	ld.shared.u64 	%rd7652, [m_Local_$_1];
	atom.add.u64 	%rd7653, [%rd1], 48;
	add.s64 	%rd7654, %rd7653, 56;
	setp.lt.u64 	%p3946, %rd7654, %rd7652;
	shr.u64 	%rd921, %rd7653, 4;
	cvt.u32.u64 	%r13794, %rd921;
	setp.ne.s32 	%p3947, %r13794, -1;
	and.pred  	%p3948, %p3946, %p3947;
	@%p3948 bra 	$L__BB9_3518;
	mov.b32 	%r9188, 21106;
	st.u32 	[%rd1685], %r9188;
	mov.b32 	%r13794, -1;
	mov.pred 	%p6484, 0;
	bra.uni 	$L__BB9_3519;
$L__BB9_3518:
	ld.shared.u64 	%rd7655, [m_Local_$_0];
	shl.b64 	%rd7656, %rd921, 32;
	shr.s64 	%rd7657, %rd7656, 28;
	add.s64 	%rd7658, %rd7655, %rd7657;
	mov.b16 	%rs1010, 0;
	st.u8 	[%rd7658], %rs1010;
	st.u8 	[%rd7658+1], %rs1010;
	mov.b32 	%r9182, 3608;
	st.u32 	[%rd7658+4], %r9182;
	mov.b16 	%rs1011, 1;
	st.u8 	[%rd7658+3], %rs1011;
	mov.b32 	%r9183, 48;
	st.u32 	[%rd7658+8], %r9183;
	mov.b32 	%r9184, -1;
	st.u32 	[%rd7658+16], %r9184;
	ld.shared.u64 	%rd7659, [m_Local_$_0];
	add.s64 	%rd7660, %rd7659, %rd7657;
	mov.b32 	%r9185, 0;
	st.u32 	[%rd7660+32], %r9185;
	ld.shared.u64 	%rd7661, [m_Local_$_0];
	add.s64 	%rd7662, %rd7661, %rd7657;
	st.u32 	[%rd7662+36], %r9185;
	ld.shared.u64 	%rd7663, [m_Local_$_0];
	add.s64 	%rd7664, %rd7663, %rd7657;
	st.u32 	[%rd7664+40], %r9185;
	ld.u32 	%r9186, [%rd1685];
	setp.eq.s32 	%p6484, %r9186, 0;
$L__BB9_3519:
	mov.b32 	%r13795, 0;
	not.pred 	%p3950, %p6484;
	@%p3950 bra 	$L__BB9_3525;
	setp.ne.s32 	%p3951, %r13794, -1;
	@%p3951 bra 	$L__BB9_3522;
	mov.b32 	%r9196, 21352;
	st.u32 	[%rd1685], %r9196;
	bra.uni 	$L__BB9_3525;
$L__BB9_3522:
	ld.shared.u64 	%rd7665, [m_Local_$_0];
	mul.wide.s32 	%rd922, %r13794, 16;
	add.s64 	%rd7666, %rd7665, %rd922;
	st.u32 	[%rd7666+40], %r2266;
	ld.u32 	%r9191, [%rd1685];
	setp.ne.s32 	%p3952, %r9191, 0;
	@%p3952 bra 	$L__BB9_3525;
	ld.shared.u64 	%rd7667, [m_Local_$_0];
	add.s64 	%rd7668, %rd7667, %rd922;
	st.u32 	[%rd7668+36], %r2247;
	ld.u32 	%r9193, [%rd1685];
	setp.ne.s32 	%p3953, %r9193, 0;
	@%p3953 bra 	$L__BB9_3525;
	ld.shared.u64 	%rd7669, [m_Local_$_0];
	add.s64 	%rd7670, %rd7669, %rd922;
	st.u32 	[%rd7670+32], %r2265;
	ld.u32 	%r9194, [%rd1685];
	setp.eq.s32 	%p3954, %r9194, 0;
	selp.b32 	%r13795, %r13794, 0, %p3954;
$L__BB9_3525:
	st.u32 	[%rd1685], %r13795;
	setp.eq.s32 	%p6485, %r13795, 0;
	mov.b16 	%rs1592, 0;
	bra.uni 	$L__BB9_3527;
$L__BB9_3526:
	cvt.u64.u32 	%rd7671, %r2249;
	add.s64 	%rd7672, %rd920, %rd7671;
	ld.u8 	%rs1592, [%rd7672+32];
	mov.pred 	%p6485, -1;
$L__BB9_3527:
	not.pred 	%p3957, %p6485;
	@%p3957 bra 	$L__BB9_3588;
	setp.ne.s32 	%p3958, %r2216, -1;
	add.s32 	%r13787, %r13800, -2;
	@%p3958 bra 	$L__BB9_3530;
	mov.b32 	%r13797, 21352;
	st.u32 	[%rd1685], %r13797;
	bra.uni 	$L__BB9_3542;
$L__BB9_3530:
	ld.shared.u64 	%rd7673, [m_Local_$_0];
	add.s64 	%rd923, %rd7673, %rd911;
	ld.u32 	%r9199, [%rd923+12];
	setp.gt.s32 	%p3959, %r13800, 1;
	setp.lt.s32 	%p3960, %r13787, %r9199;
	and.pred  	%p3961, %p3959, %p3960;
	@%p3961 bra 	$L__BB9_3541;
	ld.shared.u64 	%rd7676, [m_Local_$_1];
	atom.add.u64 	%rd7677, [%rd1], 48;
	add.s64 	%rd7678, %rd7677, 56;
	setp.lt.u64 	%p3962, %rd7678, %rd7676;
	shr.u64 	%rd924, %rd7677, 4;
	cvt.u32.u64 	%r13796, %rd924;
	setp.ne.s32 	%p3963, %r13796, -1;
	and.pred  	%p3964, %p3962, %p3963;
	@%p3964 bra 	$L__BB9_3533;
	mov.b32 	%r9208, 21106;
	st.u32 	[%rd1685], %r9208;
	mov.b32 	%r13796, -1;
	mov.pred 	%p6486, 0;
	bra.uni 	$L__BB9_3534;
$L__BB9_3533:
	ld.shared.u64 	%rd7679, [m_Local_$_0];
	shl.b64 	%rd7680, %rd924, 32;
	shr.s64 	%rd7681, %rd7680, 28;
	add.s64 	%rd7682, %rd7679, %rd7681;
	mov.b16 	%rs1014, 0;
	st.u8 	[%rd7682], %rs1014;
	st.u8 	[%rd7682+1], %rs1014;
	mov.b32 	%r9202, 3608;
	st.u32 	[%rd7682+4], %r9202;
	mov.b16 	%rs1015, 1;
	st.u8 	[%rd7682+3], %rs1015;
	mov.b32 	%r9203, 48;
	st.u32 	[%rd7682+8], %r9203;
	mov.b32 	%r9204, -1;
	st.u32 	[%rd7682+16], %r9204;
	ld.shared.u64 	%rd7683, [m_Local_$_0];
	add.s64 	%rd7684, %rd7683, %rd7681;
	mov.b32 	%r9205, 0;
	st.u32 	[%rd7684+32], %r9205;
	ld.shared.u64 	%rd7685, [m_Local_$_0];
	add.s64 	%rd7686, %rd7685, %rd7681;
	st.u32 	[%rd7686+36], %r9205;
	ld.shared.u64 	%rd7687, [m_Local_$_0];
	add.s64 	%rd7688, %rd7687, %rd7681;
	st.u32 	[%rd7688+40], %r9205;
	ld.u32 	%r9206, [%rd1685];
	setp.eq.s32 	%p6486, %r9206, 0;
$L__BB9_3534:
	mov.b32 	%r13797, 0;
	not.pred 	%p3966, %p6486;
	@%p3966 bra 	$L__BB9_3540;
	setp.ne.s32 	%p3967, %r13796, -1;
	@%p3967 bra 	$L__BB9_3537;
	mov.b32 	%r9216, 21352;
	st.u32 	[%rd1685], %r9216;
	bra.uni 	$L__BB9_3540;
$L__BB9_3537:
	ld.shared.u64 	%rd7689, [m_Local_$_0];
	mul.wide.s32 	%rd925, %r13796, 16;
	add.s64 	%rd7690, %rd7689, %rd925;
	st.u32 	[%rd7690+40], %r9199;
	ld.u32 	%r9211, [%rd1685];
	setp.ne.s32 	%p3968, %r9211, 0;
	@%p3968 bra 	$L__BB9_3540;
	ld.shared.u64 	%rd7691, [m_Local_$_0];
	add.s64 	%rd7692, %rd7691, %rd925;
	st.u32 	[%rd7692+36], %r13787;
	ld.u32 	%r9213, [%rd1685];
	setp.ne.s32 	%p3969, %r9213, 0;
	@%p3969 bra 	$L__BB9_3540;
	ld.shared.u64 	%rd7693, [m_Local_$_0];
	add.s64 	%rd7694, %rd7693, %rd925;
	st.u32 	[%rd7694+32], %r2216;
	ld.u32 	%r9214, [%rd1685];
	setp.eq.s32 	%p3970, %r9214, 0;
	selp.b32 	%r13797, %r13796, 0, %p3970;
$L__BB9_3540:
	st.u32 	[%rd1685], %r13797;
	bra.uni 	$L__BB9_3542;
$L__BB9_3541:
	shl.b32 	%r9200, %r13787, 2;
	cvt.u64.u32 	%rd7674, %r9200;
	add.s64 	%rd7675, %rd923, %rd7674;
	mov.b32 	%r9201, 0;
	st.u32 	[%rd7675+32], %r9201;
	st.u8 	[%rd7675+32], %rs1592;
	ld.u32 	%r13797, [%rd1685];
$L__BB9_3542:
	setp.eq.s32 	%p3971, %r13797, 0;
	@%p3971 bra 	$L__BB9_3482;
	bra.uni 	$L__BB9_3588;
$L__BB9_3543:
	mov.u32 	%r2280, %r13800;
	mul.lo.s32 	%r9219, %r13799, 52429;
	shr.u32 	%r2281, %r9219, 19;
	shl.b32 	%r9220, %r2281, 1;
	shl.b32 	%r9221, %r2281, 3;
	add.s32 	%r9222, %r9220, %r9221;
	sub.s32 	%r2282, %r13799, %r9222;
	add.s32 	%r13800, %r2280, -1;
	ld.shared.u64 	%rd926, [m_Local_$_0];
	ld.u32 	%r2284, [%rd926];
	setp.ne.s32 	%p3972, %r2284, -1;
	@%p3972 bra 	$L__BB9_3545;
	mov.b32 	%r13802, 21352;
	st.u32 	[%rd1685], %r13802;
	mov.b16 	%rs1593, 0;
	bra.uni 	$L__BB9_3557;
$L__BB9_3545:
	mul.wide.s32 	%rd7695, %r2284, 16;
	add.s64 	%rd927, %rd926, %rd7695;
	ld.u32 	%r9223, [%rd927+12];
	setp.gt.s32 	%p3973, %r2282, -1;
	setp.lt.s32 	%p3974, %r2282, %r9223;
	and.pred  	%p3975, %p3973, %p3974;
	@%p3975 bra 	$L__BB9_3556;
	ld.shared.u64 	%rd7698, [m_Local_$_1];
	atom.add.u64 	%rd7699, [%rd1], 48;
	add.s64 	%rd7700, %rd7699, 56;
	setp.lt.u64 	%p3976, %rd7700, %rd7698;
	shr.u64 	%rd928, %rd7699, 4;
	cvt.u32.u64 	%r13801, %rd928;
	setp.ne.s32 	%p3977, %r13801, -1;
	and.pred  	%p3978, %p3976, %p3977;
	@%p3978 bra 	$L__BB9_3548;
	mov.b32 	%r9232, 21106;
	st.u32 	[%rd1685], %r9232;
	mov.b32 	%r13801, -1;
	mov.pred 	%p6487, 0;
	bra.uni 	$L__BB9_3549;
$L__BB9_3548:
	ld.shared.u64 	%rd7701, [m_Local_$_0];
	shl.b64 	%rd7702, %rd928, 32;
	shr.s64 	%rd7703, %rd7702, 28;
	add.s64 	%rd7704, %rd7701, %rd7703;
	mov.b16 	%rs1016, 0;
	st.u8 	[%rd7704], %rs1016;
	st.u8 	[%rd7704+1], %rs1016;
	mov.b32 	%r9226, 3608;
	st.u32 	[%rd7704+4], %r9226;
	mov.b16 	%rs1017, 1;
	st.u8 	[%rd7704+3], %rs1017;
	mov.b32 	%r9227, 48;
	st.u32 	[%rd7704+8], %r9227;
	mov.b32 	%r9228, -1;
	st.u32 	[%rd7704+16], %r9228;
	ld.shared.u64 	%rd7705, [m_Local_$_0];
	add.s64 	%rd7706, %rd7705, %rd7703;
	mov.b32 	%r9229, 0;
	st.u32 	[%rd7706+32], %r9229;
	ld.shared.u64 	%rd7707, [m_Local_$_0];
	add.s64 	%rd7708, %rd7707, %rd7703;
	st.u32 	[%rd7708+36], %r9229;
	ld.shared.u64 	%rd7709, [m_Local_$_0];
	add.s64 	%rd7710, %rd7709, %rd7703;
	st.u32 	[%rd7710+40], %r9229;
	ld.u32 	%r9230, [%rd1685];
	setp.eq.s32 	%p6487, %r9230, 0;
$L__BB9_3549:
	mov.b32 	%r13802, 0;
	not.pred 	%p3980, %p6487;
	@%p3980 bra 	$L__BB9_3555;
	setp.ne.s32 	%p3981, %r13801, -1;
	@%p3981 bra 	$L__BB9_3552;
	mov.b32 	%r9240, 21352;
	st.u32 	[%rd1685], %r9240;
	bra.uni 	$L__BB9_3555;
$L__BB9_3552:
	ld.shared.u64 	%rd7711, [m_Local_$_0];
	mul.wide.s32 	%rd929, %r13801, 16;
	add.s64 	%rd7712, %rd7711, %rd929;
	st.u32 	[%rd7712+40], %r9223;
	ld.u32 	%r9235, [%rd1685];
	setp.ne.s32 	%p3982, %r9235, 0;
	@%p3982 bra 	$L__BB9_3555;
	ld.shared.u64 	%rd7713, [m_Local_$_0];
	add.s64 	%rd7714, %rd7713, %rd929;
	st.u32 	[%rd7714+36], %r2282;
	ld.u32 	%r9237, [%rd1685];
	setp.ne.s32 	%p3983, %r9237, 0;
	@%p3983 bra 	$L__BB9_3555;
	ld.shared.u64 	%rd7715, [m_Local_$_0];
	add.s64 	%rd7716, %rd7715, %rd929;
	st.u32 	[%rd7716+32], %r2284;
	ld.u32 	%r9238, [%rd1685];
	setp.eq.s32 	%p3984, %r9238, 0;
	selp.b32 	%r13802, %r13801, 0, %p3984;
$L__BB9_3555:
	st.u32 	[%rd1685], %r13802;
	mov.b16 	%rs1593, 0;
	bra.uni 	$L__BB9_3557;
$L__BB9_3556:
	shl.b32 	%r9224, %r2282, 2;
	add.s32 	%r9225, %r9224, 32;
	cvt.u64.u32 	%rd7696, %r9225;
	add.s64 	%rd7697, %rd927, %rd7696;
	ld.u8 	%rs1593, [%rd7697];
	ld.u32 	%r13802, [%rd1685];
$L__BB9_3557:
	setp.ne.s32 	%p3985, %r13802, 0;
	mov.b32 	%r13809, 21352;
	@%p3985 bra 	$L__BB9_3588;
	setp.ne.s32 	%p3986, %r2216, -1;
	@%p3986 bra 	$L__BB9_3560;
	mov.b32 	%r13805, 21352;
	st.u32 	[%rd1685], %r13805;
	bra.uni 	$L__BB9_3572;
$L__BB9_3560:
	ld.shared.u64 	%rd7717, [m_Local_$_0];
	add.s64 	%rd930, %rd7717, %rd911;
	ld.u32 	%r9243, [%rd930+12];
	setp.gt.s32 	%p3987, %r2280, 0;
	setp.le.s32 	%p3988, %r2280, %r9243;
	and.pred  	%p3989, %p3987, %p3988;
	@%p3989 bra 	$L__BB9_3571;
	ld.shared.u64 	%rd7720, [m_Local_$_1];
	atom.add.u64 	%rd7721, [%rd1], 48;
	add.s64 	%rd7722, %rd7721, 56;
	setp.lt.u64 	%p3990, %rd7722, %rd7720;
	shr.u64 	%rd931, %rd7721, 4;
	cvt.u32.u64 	%r13804, %rd931;
	setp.ne.s32 	%p3991, %r13804, -1;
	and.pred  	%p3992, %p3990, %p3991;
	@%p3992 bra 	$L__BB9_3563;
	mov.b32 	%r9252, 21106;
	st.u32 	[%rd1685], %r9252;
	mov.b32 	%r13804, -1;
	mov.pred 	%p6488, 0;
	bra.uni 	$L__BB9_3564;
$L__BB9_3563:
	ld.shared.u64 	%rd7723, [m_Local_$_0];
	shl.b64 	%rd7724, %rd931, 32;
	shr.s64 	%rd7725, %rd7724, 28;
	add.s64 	%rd7726, %rd7723, %rd7725;
	mov.b16 	%rs1020, 0;
	st.u8 	[%rd7726], %rs1020;
	st.u8 	[%rd7726+1], %rs1020;
	mov.b32 	%r9246, 3608;
	st.u32 	[%rd7726+4], %r9246;
	mov.b16 	%rs1021, 1;
	st.u8 	[%rd7726+3], %rs1021;
	mov.b32 	%r9247, 48;
	st.u32 	[%rd7726+8], %r9247;
	mov.b32 	%r9248, -1;
	st.u32 	[%rd7726+16], %r9248;
	ld.shared.u64 	%rd7727, [m_Local_$_0];
	add.s64 	%rd7728, %rd7727, %rd7725;
	mov.b32 	%r9249, 0;
	st.u32 	[%rd7728+32], %r9249;
	ld.shared.u64 	%rd7729, [m_Local_$_0];
	add.s64 	%rd7730, %rd7729, %rd7725;
	st.u32 	[%rd7730+36], %r9249;
	ld.shared.u64 	%rd7731, [m_Local_$_0];
	add.s64 	%rd7732, %rd7731, %rd7725;
	st.u32 	[%rd7732+40], %r9249;
	ld.u32 	%r9250, [%rd1685];
	setp.eq.s32 	%p6488, %r9250, 0;
$L__BB9_3564:
	mov.b32 	%r13805, 0;
	not.pred 	%p3994, %p6488;
	@%p3994 bra 	$L__BB9_3570;
	setp.ne.s32 	%p3995, %r13804, -1;
	@%p3995 bra 	$L__BB9_3567;
	mov.b32 	%r9260, 21352;
	st.u32 	[%rd1685], %r9260;
	bra.uni 	$L__BB9_3570;
$L__BB9_3567:
	ld.shared.u64 	%rd7733, [m_Local_$_0];
	mul.wide.s32 	%rd932, %r13804, 16;
	add.s64 	%rd7734, %rd7733, %rd932;
	st.u32 	[%rd7734+40], %r9243;
	ld.u32 	%r9255, [%rd1685];
	setp.ne.s32 	%p3996, %r9255, 0;
	@%p3996 bra 	$L__BB9_3570;
	ld.shared.u64 	%rd7735, [m_Local_$_0];
	add.s64 	%rd7736, %rd7735, %rd932;
	st.u32 	[%rd7736+36], %r13800;
	ld.u32 	%r9257, [%rd1685];
	setp.ne.s32 	%p3997, %r9257, 0;
	@%p3997 bra 	$L__BB9_3570;
	ld.shared.u64 	%rd7737, [m_Local_$_0];
	add.s64 	%rd7738, %rd7737, %rd932;
	st.u32 	[%rd7738+32], %r2216;
	ld.u32 	%r9258, [%rd1685];
	setp.eq.s32 	%p3998, %r9258, 0;
	selp.b32 	%r13805, %r13804, 0, %p3998;
$L__BB9_3570:
	st.u32 	[%rd1685], %r13805;
	bra.uni 	$L__BB9_3572;
$L__BB9_3571:
	shl.b32 	%r9244, %r13800, 2;
	cvt.u64.u32 	%rd7718, %r9244;
	add.s64 	%rd7719, %rd930, %rd7718;
	mov.b32 	%r9245, 0;
	st.u32 	[%rd7719+32], %r9245;
	st.u8 	[%rd7719+32], %rs1593;
	ld.u32 	%r13805, [%rd1685];
$L__BB9_3572:
	setp.ne.s32 	%p3999, %r13805, 0;
	@%p3999 bra 	$L__BB9_3588;
	setp.gt.u32 	%p4000, %r13799, 9;
	mov.u32 	%r13799, %r2281;
	@%p4000 bra 	$L__BB9_3543;
	setp.ne.s32 	%p4001, %r2216, -1;
	add.s32 	%r2299, %r2280, -2;
	@%p4001 bra 	$L__BB9_3576;
	mov.b32 	%r13809, 21352;
	st.u32 	[%rd1685], %r13809;
	bra.uni 	$L__BB9_3588;
$L__BB9_3576:
	ld.shared.u64 	%rd7739, [m_Local_$_0];
	add.s64 	%rd933, %rd7739, %rd911;
	ld.u32 	%r9263, [%rd933+12];
	setp.gt.s32 	%p4002, %r2280, 1;
	setp.lt.s32 	%p4003, %r2299, %r9263;
	and.pred  	%p4004, %p4002, %p4003;
	@%p4004 bra 	$L__BB9_3587;
	ld.shared.u64 	%rd7742, [m_Local_$_1];
	atom.add.u64 	%rd7743, [%rd1], 48;
	add.s64 	%rd7744, %rd7743, 56;
	setp.lt.u64 	%p4005, %rd7744, %rd7742;
	shr.u64 	%rd934, %rd7743, 4;
	cvt.u32.u64 	%r13807, %rd934;
	setp.ne.s32 	%p4006, %r13807, -1;
	and.pred  	%p4007, %p4005, %p4006;
	@%p4007 bra 	$L__BB9_3579;
	mov.b32 	%r9272, 21106;
	st.u32 	[%rd1685], %r9272;
	mov.b32 	%r13807, -1;
	mov.pred 	%p6489, 0;
	bra.uni 	$L__BB9_3580;
$L__BB9_3579:
	ld.shared.u64 	%rd7745, [m_Local_$_0];
	shl.b64 	%rd7746, %rd934, 32;
	shr.s64 	%rd7747, %rd7746, 28;
	add.s64 	%rd7748, %rd7745, %rd7747;
	mov.b16 	%rs1022, 0;
	st.u8 	[%rd7748], %rs1022;
	st.u8 	[%rd7748+1], %rs1022;
	mov.b32 	%r9266, 3608;
	st.u32 	[%rd7748+4], %r9266;
	mov.b16 	%rs1023, 1;
	st.u8 	[%rd7748+3], %rs1023;
	mov.b32 	%r9267, 48;
	st.u32 	[%rd7748+8], %r9267;
	mov.b32 	%r9268, -1;
	st.u32 	[%rd7748+16], %r9268;
	ld.shared.u64 	%rd7749, [m_Local_$_0];
	add.s64 	%rd7750, %rd7749, %rd7747;
	mov.b32 	%r9269, 0;
	st.u32 	[%rd7750+32], %r9269;
	ld.shared.u64 	%rd7751, [m_Local_$_0];
	add.s64 	%rd7752, %rd7751, %rd7747;
	st.u32 	[%rd7752+36], %r9269;
	ld.shared.u64 	%rd7753, [m_Local_$_0];
	add.s64 	%rd7754, %rd7753, %rd7747;
	st.u32 	[%rd7754+40], %r9269;
	ld.u32 	%r9270, [%rd1685];
	setp.eq.s32 	%p6489, %r9270, 0;
$L__BB9_3580:
	mov.b32 	%r13809, 0;
	not.pred 	%p4009, %p6489;
	@%p4009 bra 	$L__BB9_3586;
	setp.ne.s32 	%p4010, %r13807, -1;
	@%p4010 bra 	$L__BB9_3583;
	mov.b32 	%r9280, 21352;
	st.u32 	[%rd1685], %r9280;
	bra.uni 	$L__BB9_3586;
$L__BB9_3583:
	ld.shared.u64 	%rd7755, [m_Local_$_0];
	mul.wide.s32 	%rd935, %r13807, 16;
	add.s64 	%rd7756, %rd7755, %rd935;
	st.u32 	[%rd7756+40], %r9263;
	ld.u32 	%r9275, [%rd1685];
	setp.ne.s32 	%p4011, %r9275, 0;
	@%p4011 bra 	$L__BB9_3586;
	ld.shared.u64 	%rd7757, [m_Local_$_0];
	add.s64 	%rd7758, %rd7757, %rd935;
	st.u32 	[%rd7758+36], %r2299;
	ld.u32 	%r9277, [%rd1685];
	setp.ne.s32 	%p4012, %r9277, 0;
	@%p4012 bra 	$L__BB9_3586;
	ld.shared.u64 	%rd7759, [m_Local_$_0];
	add.s64 	%rd7760, %rd7759, %rd935;
	st.u32 	[%rd7760+32], %r2216;
	ld.u32 	%r9278, [%rd1685];
	setp.eq.s32 	%p4013, %r9278, 0;
	selp.b32 	%r13809, %r13807, 0, %p4013;
$L__BB9_3586:
	st.u32 	[%rd1685], %r13809;
	bra.uni 	$L__BB9_3588;
$L__BB9_3587:
	shl.b32 	%r9264, %r2299, 2;
	cvt.u64.u32 	%rd7740, %r9264;
	add.s64 	%rd7741, %rd933, %rd7740;
	mov.b32 	%r9265, 45;
	st.u32 	[%rd7741+32], %r9265;
	ld.u32 	%r13809, [%rd1685];
$L__BB9_3588:
	setp.ne.s32 	%p4014, %r13809, 0;
	@%p4014 bra 	$L__BB9_3594;
	ld.shared.u64 	%rd7762, [m_Local_$_1];
	atom.add.u64 	%rd936, [%rd1], 64;
	add.s64 	%rd7763, %rd936, 72;
	setp.lt.u64 	%p4015, %rd7763, %rd7762;
	and.b64  	%rd7764, %rd936, 68719476720;
	setp.ne.s64 	%p4016, %rd7764, 68719476720;
	and.pred  	%p4017, %p4015, %p4016;
	@%p4017 bra 	$L__BB9_3591;
	mov.b32 	%r9290, 21106;
	st.u32 	[%rd1685], %r9290;
	bra.uni 	$L__BB9_3594;
$L__BB9_3591:
	ld.shared.u64 	%rd7766, [m_Local_$_0];
	shl.b64 	%rd7767, %rd936, 28;
	shr.s64 	%rd7768, %rd7767, 28;
	and.b64  	%rd937, %rd7768, -16;
	add.s64 	%rd7769, %rd7766, %rd937;
	mov.b16 	%rs1024, 1;
	st.u8 	[%rd7769], %rs1024;
	mov.b16 	%rs1025, 0;
	st.u8 	[%rd7769+1], %rs1025;
	mov.b32 	%r9282, 2905;
	st.u32 	[%rd7769+4], %r9282;
	st.u8 	[%rd7769+3], %rs1024;
	mov.b32 	%r9283, 64;
	st.u32 	[%rd7769+8], %r9283;
	mov.b32 	%r9284, -1;
	st.u32 	[%rd7769+16], %r9284;
	ld.shared.u64 	%rd7770, [m_Local_$_0];
	add.s64 	%rd7771, %rd7770, %rd937;
	st.u32 	[%rd7771+32], %r9284;
	ld.shared.u64 	%rd7772, [m_Local_$_0];
	add.s64 	%rd7773, %rd7772, %rd937;
	mov.b32 	%r9285, 0;
	st.u32 	[%rd7773+40], %r9285;
	ld.shared.u64 	%rd7774, [m_Local_$_0];
	add.s64 	%rd7775, %rd7774, %rd937;
	st.u32 	[%rd7775+44], %r9285;
	ld.shared.u64 	%rd7776, [m_Local_$_0];
	add.s64 	%rd7777, %rd7776, %rd937;
	st.u32 	[%rd7777+48], %r9285;
	ld.shared.u64 	%rd7778, [m_Local_$_0];
	add.s64 	%rd7779, %rd7778, %rd937;
	st.u32 	[%rd7779+32], %r2216;
	ld.u32 	%r9286, [%rd1685];
	setp.ne.s32 	%p4018, %r9286, 0;
	@%p4018 bra 	$L__BB9_3594;
	ld.shared.u64 	%rd7781, [m_Local_$_0];
	add.s64 	%rd7782, %rd7781, %rd937;
	mov.b32 	%r9287, 0;
	st.u32 	[%rd7782+48], %r9287;
	ld.u32 	%r9288, [%rd1685];
	setp.ne.s32 	%p4019, %r9288, 0;
	@%p4019 bra 	$L__BB9_3594;
	ld.shared.u64 	%rd7783, [m_Local_$_0];
	add.s64 	%rd7784, %rd7783, %rd937;
	st.u32 	[%rd7784+40], %r13774;
	ld.u32 	%r9289, [%rd1685];
	setp.eq.s32 	%p4020, %r9289, 0;
	selp.b64 	%rd12032, %rd937, 0, %p4020;
$L__BB9_3594:
	setp.ne.s32 	%p4021, %r13767, -1;
	@%p4021 bra 	$L__BB9_3596;
	mov.b32 	%r9292, 21352;
	st.u32 	[%rd1685], %r9292;
	mov.b32 	%r13810, 0;
	ld.shared.u64 	%rd12033, [m_Local_$_0];
	mov.u32 	%r13811, %r13810;
	bra.uni 	$L__BB9_3597;
$L__BB9_3596:
	ld.shared.u64 	%rd12033, [m_Local_$_0];
	mul.wide.s32 	%rd7786, %r13767, 16;
	add.s64 	%rd7787, %rd12033, %rd7786;
	ld.u32 	%r13810, [%rd7787+32];
	ld.u32 	%r13811, [%rd7787+40];
$L__BB9_3597:
	add.s64 	%rd7788, %rd12033, %rd12032;
	ld.u32 	%r2311, [%rd7788+32];
	ld.u32 	%r2312, [%rd7788+40];
	add.s32 	%r2313, %r2312, %r13811;
	shl.b32 	%r9293, %r2313, 2;
	add.s32 	%r9294, %r9293, 32;
	shr.s32 	%r9295, %r9294, 31;
	shr.u32 	%r9296, %r9295, 29;
	add.s32 	%r9297, %r9294, %r9296;
	and.b32  	%r9298, %r9297, -8;
	sub.s32 	%r9299, %r9294, %r9298;
	setp.eq.s32 	%p4022, %r9299, 0;
	sub.s32 	%r9300, %r9293, %r9299;
	add.s32 	%r9301, %r9300, 40;
	selp.b32 	%r2314, %r9294, %r9301, %p4022;
	ld.shared.u64 	%rd943, [m_Local_$_1];
	and.b32  	%r9302, %r2314, 12;
	setp.eq.s32 	%p4023, %r9302, 0;
	mov.u32 	%r13812, %r2314;
	@%p4023 bra 	$L__BB9_3599;
	shr.s32 	%r9303, %r2314, 31;
	shr.u32 	%r9304, %r9303, 28;
	add.s32 	%r9305, %r2314, %r9304;
	and.b32  	%r9306, %r9305, -16;
	add.s32 	%r13812, %r9306, 16;
$L__BB9_3599:
	cvt.s64.s32 	%rd7789, %r13812;
	atom.add.u64 	%rd7790, [%rd1], %rd7789;
	cvt.s64.s32 	%rd7791, %r2314;
	add.s64 	%rd7792, %rd7791, %rd7790;
	add.s64 	%rd7793, %rd7792, 8;
	setp.lt.u64 	%p4024, %rd7793, %rd943;
	shr.u64 	%rd7794, %rd7790, 4;
	cvt.u32.u64 	%r9307, %rd7794;
	selp.b32 	%r2317, %r9307, -1, %p4024;
	setp.ne.s32 	%p4025, %r2317, -1;
	@%p4025 bra 	$L__BB9_3601;
	mov.b32 	%r9365, 21352;
	st.u32 	[%rd1685], %r9365;
	bra.uni 	$L__BB9_3640;
$L__BB9_3601:
	ld.shared.u64 	%rd7795, [m_Local_$_0];
	mul.wide.s32 	%rd944, %r2317, 16;
	add.s64 	%rd7796, %rd7795, %rd944;
	mov.b16 	%rs1026, 0;
	st.u8 	[%rd7796], %rs1026;
	st.u8 	[%rd7796+1], %rs1026;
	mov.b32 	%r9308, 4335;
	st.u32 	[%rd7796+4], %r9308;
	mov.b16 	%rs1027, 1;
	st.u8 	[%rd7796+3], %rs1027;
	st.u32 	[%rd7796+8], %r2314;
	st.u32 	[%rd7796+12], %r2313;
	setp.lt.s32 	%p4026, %r2313, 1;
	@%p4026 bra 	$L__BB9_3640;
	setp.eq.s32 	%p4027, %r2313, 1;
	mov.b32 	%r2336, 0;
	@%p4027 bra 	$L__BB9_3628;
	and.b32  	%r2336, %r2313, 2147483646;
	neg.s32 	%r13814, %r2336;
	mov.b32 	%r13813, 0;
	mov.u32 	%r13815, %r13813;
$L__BB9_3604:
	ld.shared.u64 	%rd7797, [m_Local_$_0];
	add.s64 	%rd945, %rd7797, %rd944;
	ld.u32 	%r2322, [%rd945+12];
	setp.lt.s32 	%p4028, %r13815, %r2322;
	@%p4028 bra 	$L__BB9_3615;
	ld.shared.u64 	%rd7798, [m_Local_$_1];
	atom.add.u64 	%rd7799, [%rd1], 48;
	add.s64 	%rd7800, %rd7799, 56;
	setp.lt.u64 	%p4029, %rd7800, %rd7798;
	shr.u64 	%rd946, %rd7799, 4;
	cvt.u32.u64 	%r13816, %rd946;
	setp.ne.s32 	%p4030, %r13816, -1;
	and.pred  	%p4031, %p4029, %p4030;
	@%p4031 bra 	$L__BB9_3607;
	mov.b32 	%r9318, 21106;
	st.u32 	[%rd1685], %r9318;
	mov.b32 	%r13816, -1;
	mov.pred 	%p6490, 0;
	bra.uni 	$L__BB9_3608;
$L__BB9_3607:
	ld.shared.u64 	%rd7801, [m_Local_$_0];
	shl.b64 	%rd7802, %rd946, 32;
	shr.s64 	%rd7803, %rd7802, 28;
	add.s64 	%rd7804, %rd7801, %rd7803;
	mov.b16 	%rs1028, 0;
	st.u8 	[%rd7804], %rs1028;
	st.u8 	[%rd7804+1], %rs1028;
	mov.b32 	%r9312, 3608;
	st.u32 	[%rd7804+4], %r9312;
	mov.b16 	%rs1029, 1;
	st.u8 	[%rd7804+3], %rs1029;
	mov.b32 	%r9313, 48;
	st.u32 	[%rd7804+8], %r9313;
	mov.b32 	%r9314, -1;
	st.u32 	[%rd7804+16], %r9314;
	ld.shared.u64 	%rd7805, [m_Local_$_0];
	add.s64 	%rd7806, %rd7805, %rd7803;
	mov.b32 	%r9315, 0;
	st.u32 	[%rd7806+32], %r9315;
	ld.shared.u64 	%rd7807, [m_Local_$_0];
	add.s64 	%rd7808, %rd7807, %rd7803;
	st.u32 	[%rd7808+36], %r9315;
	ld.shared.u64 	%rd7809, [m_Local_$_0];
	add.s64 	%rd7810, %rd7809, %rd7803;
	st.u32 	[%rd7810+40], %r9315;
	ld.u32 	%r9316, [%rd1685];
	setp.eq.s32 	%p6490, %r9316, 0;
$L__BB9_3608:
	mov.b32 	%r13817, 0;
	not.pred 	%p4033, %p6490;
	@%p4033 bra 	$L__BB9_3614;
	setp.ne.s32 	%p4034, %r13816, -1;
	@%p4034 bra 	$L__BB9_3611;
	mov.b32 	%r9326, 21352;
	st.u32 	[%rd1685], %r9326;
	bra.uni 	$L__BB9_3614;
$L__BB9_3611:
	ld.shared.u64 	%rd7811, [m_Local_$_0];
	mul.wide.s32 	%rd947, %r13816, 16;
	add.s64 	%rd7812, %rd7811, %rd947;
	st.u32 	[%rd7812+40], %r2322;
	ld.u32 	%r9321, [%rd1685];
	setp.ne.s32 	%p4035, %r9321, 0;
	@%p4035 bra 	$L__BB9_3614;
	ld.shared.u64 	%rd7813, [m_Local_$_0];
	add.s64 	%rd7814, %rd7813, %rd947;
	st.u32 	[%rd7814+36], %r13815;
	ld.u32 	%r9323, [%rd1685];
	setp.ne.s32 	%p4036, %r9323, 0;
	@%p4036 bra 	$L__BB9_3614;
	ld.shared.u64 	%rd7815, [m_Local_$_0];
	add.s64 	%rd7816, %rd7815, %rd947;
	st.u32 	[%rd7816+32], %r2317;
	ld.u32 	%r9324, [%rd1685];
	setp.eq.s32 	%p4037, %r9324, 0;
	selp.b32 	%r13817, %r13816, 0, %p4037;
$L__BB9_3614:
	st.u32 	[%rd1685], %r13817;
	bra.uni 	$L__BB9_3616;
$L__BB9_3615:
	cvt.u64.u32 	%rd7817, %r13813;
	add.s64 	%rd7818, %rd945, %rd7817;
	mov.b32 	%r9327, 0;
	st.u32 	[%rd7818+32], %r9327;
$L__BB9_3616:
	ld.shared.u64 	%rd7819, [m_Local_$_0];
	add.s64 	%rd948, %rd7819, %rd944;
	ld.u32 	%r2327, [%rd948+12];
	add.s32 	%r9328, %r13815, 1;
	setp.lt.s32 	%p4038, %r9328, %r2327;
	@%p4038 bra 	$L__BB9_3626;
	ld.shared.u64 	%rd7820, [m_Local_$_1];
	atom.add.u64 	%rd7821, [%rd1], 48;
	add.s64 	%rd7822, %rd7821, 56;
	setp.ge.u64 	%p4039, %rd7822, %rd7820;
	shr.u64 	%rd949, %rd7821, 4;
	cvt.u32.u64 	%r13818, %rd949;
	setp.eq.s32 	%p4040, %r13818, -1;
	or.pred  	%p4041, %p4039, %p4040;
	@%p4041 bra 	$L__BB9_3619;
	ld.shared.u64 	%rd7823, [m_Local_$_0];
	shl.b64 	%rd7824, %rd949, 32;
	shr.s64 	%rd7825, %rd7824, 28;
	add.s64 	%rd7826, %rd7823, %rd7825;
	mov.b16 	%rs1030, 0;
	st.u8 	[%rd7826], %rs1030;
	st.u8 	[%rd7826+1], %rs1030;
	mov.b32 	%r9329, 3608;
	st.u32 	[%rd7826+4], %r9329;
	mov.b16 	%rs1031, 1;
	st.u8 	[%rd7826+3], %rs1031;
	mov.b32 	%r9330, 48;
	st.u32 	[%rd7826+8], %r9330;
	mov.b32 	%r9331, -1;
	st.u32 	[%rd7826+16], %r9331;
	ld.shared.u64 	%rd7827, [m_Local_$_0];
	add.s64 	%rd7828, %rd7827, %rd7825;
	mov.b32 	%r9332, 0;
	st.u32 	[%rd7828+32], %r9332;
	ld.shared.u64 	%rd7829, [m_Local_$_0];
	add.s64 	%rd7830, %rd7829, %rd7825;
	st.u32 	[%rd7830+36], %r9332;
	ld.shared.u64 	%rd7831, [m_Local_$_0];
	add.s64 	%rd7832, %rd7831, %rd7825;
	st.u32 	[%rd7832+40], %r9332;
	ld.u32 	%r9333, [%rd1685];
	setp.eq.s32 	%p6491, %r9333, 0;
	bra.uni 	$L__BB9_3620;
$L__BB9_3619:
	mov.b32 	%r9335, 21106;
	st.u32 	[%rd1685], %r9335;
	mov.b32 	%r13818, -1;
	mov.pred 	%p6491, 0;
$L__BB9_3620:
	mov.b32 	%r13819, 0;
	not.pred 	%p4043, %p6491;
	@%p4043 bra 	$L__BB9_3625;
	setp.eq.s32 	%p4044, %r13818, -1;
	@%p4044 bra 	$L__BB9_6431;
	ld.shared.u64 	%rd7833, [m_Local_$_0];
	mul.wide.s32 	%rd950, %r13818, 16;
	add.s64 	%rd7834, %rd7833, %rd950;
	st.u32 	[%rd7834+40], %r2327;
	ld.u32 	%r9338, [%rd1685];
	setp.eq.s32 	%p4045, %r9338, 0;
	@%p4045 bra 	$L__BB9_3623;
	bra.uni 	$L__BB9_3625;
$L__BB9_3623:
	ld.shared.u64 	%rd7835, [m_Local_$_0];
	add.s64 	%rd7836, %rd7835, %rd950;
	st.u32 	[%rd7836+36], %r9328;
	ld.u32 	%r9341, [%rd1685];
	setp.ne.s32 	%p4046, %r9341, 0;
	@%p4046 bra 	$L__BB9_3625;
	ld.shared.u64 	%rd7837, [m_Local_$_0];
	add.s64 	%rd7838, %rd7837, %rd950;
	st.u32 	[%rd7838+32], %r2317;
	ld.u32 	%r9342, [%rd1685];
	setp.eq.s32 	%p4047, %r9342, 0;
	selp.b32 	%r13819, %r13818, 0, %p4047;
$L__BB9_3625:
	st.u32 	[%rd1685], %r13819;
	bra.uni 	$L__BB9_3627;
$L__BB9_3626:
	add.s32 	%r9345, %r13813, 4;
	cvt.u64.u32 	%rd7839, %r9345;
	add.s64 	%rd7840, %rd948, %rd7839;
	mov.b32 	%r9346, 0;
	st.u32 	[%rd7840+32], %r9346;
$L__BB9_3627:
	add.s32 	%r13815, %r13815, 2;
	add.s32 	%r13814, %r13814, 2;
	add.s32 	%r13813, %r13813, 8;
	setp.ne.s32 	%p4048, %r13814, 0;
	@%p4048 bra 	$L__BB9_3604;
$L__BB9_3628:
	and.b32  	%r9347, %r2313, 1;
	setp.eq.b32 	%p4049, %r9347, 1;
	not.pred 	%p4050, %p4049;
	@%p4050 bra 	$L__BB9_3640;
	ld.shared.u64 	%rd7841, [m_Local_$_0];
	add.s64 	%rd951, %rd7841, %rd944;
	ld.u32 	%r2337, [%rd951+12];
	setp.lt.s32 	%p4051, %r2336, %r2337;
	@%p4051 bra 	$L__BB9_3639;
	ld.shared.u64 	%rd7842, [m_Local_$_1];
	atom.add.u64 	%rd7843, [%rd1], 48;
	add.s64 	%rd7844, %rd7843, 56;
	setp.ge.u64 	%p4052, %rd7844, %rd7842;
	shr.u64 	%rd952, %rd7843, 4;
	cvt.u32.u64 	%r13821, %rd952;
	setp.eq.s32 	%p4053, %r13821, -1;
	or.pred  	%p4054, %p4052, %p4053;
	@%p4054 bra 	$L__BB9_3632;
	ld.shared.u64 	%rd7845, [m_Local_$_0];
	shl.b64 	%rd7846, %rd952, 32;
	shr.s64 	%rd7847, %rd7846, 28;
	add.s64 	%rd7848, %rd7845, %rd7847;
	mov.b16 	%rs1032, 0;
	st.u8 	[%rd7848], %rs1032;
	st.u8 	[%rd7848+1], %rs1032;
	mov.b32 	%r9348, 3608;
	st.u32 	[%rd7848+4], %r9348;
	mov.b16 	%rs1033, 1;
	st.u8 	[%rd7848+3], %rs1033;
	mov.b32 	%r9349, 48;
	st.u32 	[%rd7848+8], %r9349;
	mov.b32 	%r9350, -1;
	st.u32 	[%rd7848+16], %r9350;
	ld.shared.u64 	%rd7849, [m_Local_$_0];
	add.s64 	%rd7850, %rd7849, %rd7847;
	mov.b32 	%r9351, 0;
	st.u32 	[%rd7850+32], %r9351;
	ld.shared.u64 	%rd7851, [m_Local_$_0];
	add.s64 	%rd7852, %rd7851, %rd7847;
	st.u32 	[%rd7852+36], %r9351;
	ld.shared.u64 	%rd7853, [m_Local_$_0];
	add.s64 	%rd7854, %rd7853, %rd7847;
	st.u32 	[%rd7854+40], %r9351;
	ld.u32 	%r9352, [%rd1685];
	setp.eq.s32 	%p6492, %r9352, 0;
	bra.uni 	$L__BB9_3633;
$L__BB9_3632:
	mov.b32 	%r9354, 21106;
	st.u32 	[%rd1685], %r9354;
	mov.b32 	%r13821, -1;
	mov.pred 	%p6492, 0;
$L__BB9_3633:
	mov.b32 	%r13822, 0;
	not.pred 	%p4056, %p6492;
	@%p4056 bra 	$L__BB9_3638;
	setp.eq.s32 	%p4057, %r13821, -1;
	@%p4057 bra 	$L__BB9_6432;
	ld.shared.u64 	%rd7855, [m_Local_$_0];
	mul.wide.s32 	%rd953, %r13821, 16;
	add.s64 	%rd7856, %rd7855, %rd953;
	st.u32 	[%rd7856+40], %r2337;
	ld.u32 	%r9357, [%rd1685];
	setp.eq.s32 	%p4058, %r9357, 0;
	@%p4058 bra 	$L__BB9_3636;
	bra.uni 	$L__BB9_3638;
$L__BB9_3636:
	ld.shared.u64 	%rd7857, [m_Local_$_0];
	add.s64 	%rd7858, %rd7857, %rd953;
	st.u32 	[%rd7858+36], %r2336;
	ld.u32 	%r9359, [%rd1685];
	setp.ne.s32 	%p4059, %r9359, 0;
	@%p4059 bra 	$L__BB9_3638;
	ld.shared.u64 	%rd7859, [m_Local_$_0];
	add.s64 	%rd7860, %rd7859, %rd953;
	st.u32 	[%rd7860+32], %r2317;
	ld.u32 	%r9360, [%rd1685];
	setp.eq.s32 	%p4060, %r9360, 0;
	selp.b32 	%r13822, %r13821, 0, %p4060;
$L__BB9_3638:
	st.u32 	[%rd1685], %r13822;
	bra.uni 	$L__BB9_3640;
$L__BB9_3639:
	shl.b32 	%r9363, %r2336, 2;
	cvt.u64.u32 	%rd7861, %r9363;
	add.s64 	%rd7862, %rd951, %rd7861;
	mov.b32 	%r9364, 0;
	st.u32 	[%rd7862+32], %r9364;
$L__BB9_3640:
	setp.lt.s32 	%p4061, %r13811, 1;
	@%p4061 bra 	$L__BB9_3644;
	neg.s32 	%r13824, %r13811;
	mov.b32 	%r13823, 0;
	mul.wide.s32 	%rd7887, %r2317, 16;
	mov.u32 	%r13825, %r13823;
$L__BB9_3642:
	setp.ne.s32 	%p4062, %r13810, -1;
	@%p4062 bra 	$L__BB9_3648;
	mov.b32 	%r9382, 21352;
	st.u32 	[%rd1685], %r9382;
	mov.b16 	%rs1594, 0;
	bra.uni 	$L__BB9_3660;
$L__BB9_3644:
	setp.lt.s32 	%p4085, %r2312, 1;
	@%p4085 bra 	$L__BB9_3702;
	mul.wide.s32 	%rd954, %r2311, 16;
	mul.wide.s32 	%rd955, %r2317, 16;
	neg.s32 	%r13833, %r2312;
	shl.b32 	%r13831, %r13811, 2;
	mov.b32 	%r13830, 0;
	mov.u32 	%r13834, %r13830;
$L__BB9_3646:
	setp.ne.s32 	%p4086, %r2311, -1;
	@%p4086 bra 	$L__BB9_3675;
	mov.b32 	%r9416, 21352;
	st.u32 	[%rd1685], %r9416;
	mov.b16 	%rs1595, 0;
	bra.uni 	$L__BB9_3687;
$L__BB9_3648:
	ld.shared.u64 	%rd7863, [m_Local_$_0];
	mul.wide.s32 	%rd7864, %r13810, 16;
	add.s64 	%rd956, %rd7863, %rd7864;
	ld.u32 	%r2348, [%rd956+12];
	setp.lt.s32 	%p4063, %r13825, %r2348;
	@%p4063 bra 	$L__BB9_3659;
	ld.shared.u64 	%rd7865, [m_Local_$_1];
	atom.add.u64 	%rd7866, [%rd1], 48;
	add.s64 	%rd7867, %rd7866, 56;
	setp.lt.u64 	%p4064, %rd7867, %rd7865;
	shr.u64 	%rd957, %rd7866, 4;
	cvt.u32.u64 	%r13826, %rd957;
	setp.ne.s32 	%p4065, %r13826, -1;
	and.pred  	%p4066, %p4064, %p4065;
	@%p4066 bra 	$L__BB9_3651;
	mov.b32 	%r9373, 21106;
	st.u32 	[%rd1685], %r9373;
	mov.b32 	%r13826, -1;
	mov.pred 	%p6493, 0;
	bra.uni 	$L__BB9_3652;
$L__BB9_3651:
	ld.shared.u64 	%rd7868, [m_Local_$_0];
	shl.b64 	%rd7869, %rd957, 32;
	shr.s64 	%rd7870, %rd7869, 28;
	add.s64 	%rd7871, %rd7868, %rd7870;
	mov.b16 	%rs1034, 0;
	st.u8 	[%rd7871], %rs1034;
	st.u8 	[%rd7871+1], %rs1034;
	mov.b32 	%r9367, 3608;
	st.u32 	[%rd7871+4], %r9367;
	mov.b16 	%rs1035, 1;
	st.u8 	[%rd7871+3], %rs1035;
	mov.b32 	%r9368, 48;
	st.u32 	[%rd7871+8], %r9368;
	mov.b32 	%r9369, -1;
	st.u32 	[%rd7871+16], %r9369;
	ld.shared.u64 	%rd7872, [m_Local_$_0];
	add.s64 	%rd7873, %rd7872, %rd7870;
	mov.b32 	%r9370, 0;
	st.u32 	[%rd7873+32], %r9370;
	ld.shared.u64 	%rd7874, [m_Local_$_0];
	add.s64 	%rd7875, %rd7874, %rd7870;
	st.u32 	[%rd7875+36], %r9370;
	ld.shared.u64 	%rd7876, [m_Local_$_0];
	add.s64 	%rd7877, %rd7876, %rd7870;
	st.u32 	[%rd7877+40], %r9370;
	ld.u32 	%r9371, [%rd1685];
	setp.eq.s32 	%p6493, %r9371, 0;
$L__BB9_3652:
	mov.b32 	%r13827, 0;
	not.pred 	%p4068, %p6493;
	@%p4068 bra 	$L__BB9_3658;
	setp.ne.s32 	%p4069, %r13826, -1;
	@%p4069 bra 	$L__BB9_3655;
	mov.b32 	%r9381, 21352;
	st.u32 	[%rd1685], %r9381;
	bra.uni 	$L__BB9_3658;
$L__BB9_3655:
	ld.shared.u64 	%rd7878, [m_Local_$_0];
	mul.wide.s32 	%rd958, %r13826, 16;
	add.s64 	%rd7879, %rd7878, %rd958;
	st.u32 	[%rd7879+40], %r2348;
	ld.u32 	%r9376, [%rd1685];
	setp.ne.s32 	%p4070, %r9376, 0;
	@%p4070 bra 	$L__BB9_3658;
	ld.shared.u64 	%rd7880, [m_Local_$_0];
	add.s64 	%rd7881, %rd7880, %rd958;
	st.u32 	[%rd7881+36], %r13825;
	ld.u32 	%r9378, [%rd1685];
	setp.ne.s32 	%p4071, %r9378, 0;
	@%p4071 bra 	$L__BB9_3658;
	ld.shared.u64 	%rd7882, [m_Local_$_0];
	add.s64 	%rd7883, %rd7882, %rd958;
	st.u32 	[%rd7883+32], %r13810;
	ld.u32 	%r9379, [%rd1685];
	setp.eq.s32 	%p4072, %r9379, 0;
	selp.b32 	%r13827, %r13826, 0, %p4072;
$L__BB9_3658:
	st.u32 	[%rd1685], %r13827;
	mov.b16 	%rs1594, 0;
	bra.uni 	$L__BB9_3660;
$L__BB9_3659:
	cvt.u64.u32 	%rd7884, %r13823;
	add.s64 	%rd7885, %rd956, %rd7884;
	ld.u8 	%rs1594, [%rd7885+32];
$L__BB9_3660:
	setp.ne.s32 	%p4073, %r2317, -1;
	@%p4073 bra 	$L__BB9_3662;
	mov.b32 	%r9399, 21352;
	st.u32 	[%rd1685], %r9399;
	bra.uni 	$L__BB9_3674;
$L__BB9_3662:
	ld.shared.u64 	%rd7886, [m_Local_$_0];
	add.s64 	%rd959, %rd7886, %rd7887;
	ld.u32 	%r2353, [%rd959+12];
	setp.lt.s32 	%p4074, %r13825, %r2353;
	@%p4074 bra 	$L__BB9_3673;
	ld.shared.u64 	%rd7888, [m_Local_$_1];
	atom.add.u64 	%rd7889, [%rd1], 48;
	add.s64 	%rd7890, %rd7889, 56;
	setp.lt.u64 	%p4075, %rd7890, %rd7888;
	shr.u64 	%rd960, %rd7889, 4;
	cvt.u32.u64 	%r13828, %rd960;
	setp.ne.s32 	%p4076, %r13828, -1;
	and.pred  	%p4077, %p4075, %p4076;
	@%p4077 bra 	$L__BB9_3665;
	mov.b32 	%r9389, 21106;
	st.u32 	[%rd1685], %r9389;
	mov.b32 	%r13828, -1;
	mov.pred 	%p6494, 0;
	bra.uni 	$L__BB9_3666;
$L__BB9_3665:
	ld.shared.u64 	%rd7891, [m_Local_$_0];
	shl.b64 	%rd7892, %rd960, 32;
	shr.s64 	%rd7893, %rd7892, 28;
	add.s64 	%rd7894, %rd7891, %rd7893;
	mov.b16 	%rs1038, 0;
	st.u8 	[%rd7894], %rs1038;
	st.u8 	[%rd7894+1], %rs1038;
	mov.b32 	%r9383, 3608;
	st.u32 	[%rd7894+4], %r9383;
	mov.b16 	%rs1039, 1;
	st.u8 	[%rd7894+3], %rs1039;
	mov.b32 	%r9384, 48;
	st.u32 	[%rd7894+8], %r9384;
	mov.b32 	%r9385, -1;
	st.u32 	[%rd7894+16], %r9385;
	ld.shared.u64 	%rd7895, [m_Local_$_0];
	add.s64 	%rd7896, %rd7895, %rd7893;
	mov.b32 	%r9386, 0;
	st.u32 	[%rd7896+32], %r9386;
	ld.shared.u64 	%rd7897, [m_Local_$_0];
	add.s64 	%rd7898, %rd7897, %rd7893;
	st.u32 	[%rd7898+36], %r9386;
	ld.shared.u64 	%rd7899, [m_Local_$_0];
	add.s64 	%rd7900, %rd7899, %rd7893;
	st.u32 	[%rd7900+40], %r9386;
	ld.u32 	%r9387, [%rd1685];
	setp.eq.s32 	%p6494, %r9387, 0;
$L__BB9_3666:
	mov.b32 	%r13829, 0;
	not.pred 	%p4079, %p6494;
	@%p4079 bra 	$L__BB9_3672;
	setp.ne.s32 	%p4080, %r13828, -1;
	@%p4080 bra 	$L__BB9_3669;
	mov.b32 	%r9397, 21352;
	st.u32 	[%rd1685], %r9397;
	bra.uni 	$L__BB9_3672;
$L__BB9_3669:
	ld.shared.u64 	%rd7901, [m_Local_$_0];
	mul.wide.s32 	%rd961, %r13828, 16;
	add.s64 	%rd7902, %rd7901, %rd961;
	st.u32 	[%rd7902+40], %r2353;
	ld.u32 	%r9392, [%rd1685];
	setp.ne.s32 	%p4081, %r9392, 0;
	@%p4081 bra 	$L__BB9_3672;
	ld.shared.u64 	%rd7903, [m_Local_$_0];
	add.s64 	%rd7904, %rd7903, %rd961;
	st.u32 	[%rd7904+36], %r13825;
	ld.u32 	%r9394, [%rd1685];
	setp.ne.s32 	%p4082, %r9394, 0;
	@%p4082 bra 	$L__BB9_3672;
	ld.shared.u64 	%rd7905, [m_Local_$_0];
	add.s64 	%rd7906, %rd7905, %rd961;
	st.u32 	[%rd7906+32], %r2317;
	ld.u32 	%r9395, [%rd1685];
	setp.eq.s32 	%p4083, %r9395, 0;
	selp.b32 	%r13829, %r13828, 0, %p4083;
$L__BB9_3672:
	st.u32 	[%rd1685], %r13829;
	bra.uni 	$L__BB9_3674;
$L__BB9_3673:
	cvt.u64.u32 	%rd7907, %r13823;
	add.s64 	%rd7908, %rd959, %rd7907;
	mov.b32 	%r9398, 0;
	st.u32 	[%rd7908+32], %r9398;
	st.u8 	[%rd7908+32], %rs1594;
$L__BB9_3674:
	add.s32 	%r13825, %r13825, 1;
	add.s32 	%r13824, %r13824, 1;
	setp.eq.s32 	%p4084, %r13824, 0;
	add.s32 	%r13823, %r13823, 4;
	@%p4084 bra 	$L__BB9_3644;
	bra.uni 	$L__BB9_3642;
$L__BB9_3675:
	ld.shared.u64 	%rd7909, [m_Local_$_0];
	add.s64 	%rd962, %rd7909, %rd954;
	ld.u32 	%r2366, [%rd962+12];
	setp.lt.s32 	%p4087, %r13834, %r2366;
	@%p4087 bra 	$L__BB9_3686;
	ld.shared.u64 	%rd7910, [m_Local_$_1];
	atom.add.u64 	%rd7911, [%rd1], 48;
	add.s64 	%rd7912, %rd7911, 56;
	setp.lt.u64 	%p4088, %rd7912, %rd7910;
	shr.u64 	%rd963, %rd7911, 4;
	cvt.u32.u64 	%r13835, %rd963;
	setp.ne.s32 	%p4089, %r13835, -1;
	and.pred  	%p4090, %p4088, %p4089;
	@%p4090 bra 	$L__BB9_3678;
	mov.b32 	%r9407, 21106;
	st.u32 	[%rd1685], %r9407;
	mov.b32 	%r13835, -1;
	mov.pred 	%p6495, 0;
	bra.uni 	$L__BB9_3679;
$L__BB9_3678:
	ld.shared.u64 	%rd7913, [m_Local_$_0];
	shl.b64 	%rd7914, %rd963, 32;
	shr.s64 	%rd7915, %rd7914, 28;
	add.s64 	%rd7916, %rd7913, %rd7915;
	mov.b16 	%rs1040, 0;
	st.u8 	[%rd7916], %rs1040;
	st.u8 	[%rd7916+1], %rs1040;
	mov.b32 	%r9401, 3608;
	st.u32 	[%rd7916+4], %r9401;
	mov.b16 	%rs1041, 1;
	st.u8 	[%rd7916+3], %rs1041;
	mov.b32 	%r9402, 48;
	st.u32 	[%rd7916+8], %r9402;
	mov.b32 	%r9403, -1;
	st.u32 	[%rd7916+16], %r9403;
	ld.shared.u64 	%rd7917, [m_Local_$_0];
	add.s64 	%rd7918, %rd7917, %rd7915;
	mov.b32 	%r9404, 0;
	st.u32 	[%rd7918+32], %r9404;
	ld.shared.u64 	%rd7919, [m_Local_$_0];
	add.s64 	%rd7920, %rd7919, %rd7915;
	st.u32 	[%rd7920+36], %r9404;
	ld.shared.u64 	%rd7921, [m_Local_$_0];
	add.s64 	%rd7922, %rd7921, %rd7915;
	st.u32 	[%rd7922+40], %r9404;
	ld.u32 	%r9405, [%rd1685];
	setp.eq.s32 	%p6495, %r9405, 0;
$L__BB9_3679:
	mov.b32 	%r13836, 0;
	not.pred 	%p4092, %p6495;
	@%p4092 bra 	$L__BB9_3685;
	setp.ne.s32 	%p4093, %r13835, -1;
	@%p4093 bra 	$L__BB9_3682;
	mov.b32 	%r9415, 21352;
	st.u32 	[%rd1685], %r9415;
	bra.uni 	$L__BB9_3685;
$L__BB9_3682:
	ld.shared.u64 	%rd7923, [m_Local_$_0];
	mul.wide.s32 	%rd964, %r13835, 16;
	add.s64 	%rd7924, %rd7923, %rd964;
	st.u32 	[%rd7924+40], %r2366;
	ld.u32 	%r9410, [%rd1685];
	setp.ne.s32 	%p4094, %r9410, 0;
	@%p4094 bra 	$L__BB9_3685;
	ld.shared.u64 	%rd7925, [m_Local_$_0];
	add.s64 	%rd7926, %rd7925, %rd964;
	st.u32 	[%rd7926+36], %r13834;
	ld.u32 	%r9412, [%rd1685];
	setp.ne.s32 	%p4095, %r9412, 0;
	@%p4095 bra 	$L__BB9_3685;
	ld.shared.u64 	%rd7927, [m_Local_$_0];
	add.s64 	%rd7928, %rd7927, %rd964;
	st.u32 	[%rd7928+32], %r2311;
	ld.u32 	%r9413, [%rd1685];
	setp.eq.s32 	%p4096, %r9413, 0;
	selp.b32 	%r13836, %r13835, 0, %p4096;
$L__BB9_3685:
	st.u32 	[%rd1685], %r13836;
	mov.b16 	%rs1595, 0;
	bra.uni 	$L__BB9_3687;
$L__BB9_3686:
	cvt.u64.u32 	%rd7929, %r13830;
	add.s64 	%rd7930, %rd962, %rd7929;
	ld.u8 	%rs1595, [%rd7930+32];
$L__BB9_3687:
	setp.ne.s32 	%p4097, %r2317, -1;
	@%p4097 bra 	$L__BB9_3689;
	mov.b32 	%r9434, 21352;
	st.u32 	[%rd1685], %r9434;
	bra.uni 	$L__BB9_3701;
$L__BB9_3689:
	ld.shared.u64 	%rd7931, [m_Local_$_0];
	add.s64 	%rd965, %rd7931, %rd955;
	ld.u32 	%r9417, [%rd965+12];
	setp.gt.s32 	%p4098, %r13811, -1;
	setp.lt.s32 	%p4099, %r13811, %r9417;
	and.pred  	%p4100, %p4098, %p4099;
	@%p4100 bra 	$L__BB9_3700;
	ld.shared.u64 	%rd7934, [m_Local_$_1];
	atom.add.u64 	%rd7935, [%rd1], 48;
	add.s64 	%rd7936, %rd7935, 56;
	setp.lt.u64 	%p4101, %rd7936, %rd7934;
	shr.u64 	%rd966, %rd7935, 4;
	cvt.u32.u64 	%r13837, %rd966;
	setp.ne.s32 	%p4102, %r13837, -1;
	and.pred  	%p4103, %p4101, %p4102;
	@%p4103 bra 	$L__BB9_3692;
	mov.b32 	%r9425, 21106;
	st.u32 	[%rd1685], %r9425;
	mov.b32 	%r13837, -1;
	mov.pred 	%p6496, 0;
	bra.uni 	$L__BB9_3693;
$L__BB9_3692:
	ld.shared.u64 	%rd7937, [m_Local_$_0];
	shl.b64 	%rd7938, %rd966, 32;
	shr.s64 	%rd7939, %rd7938, 28;
	add.s64 	%rd7940, %rd7937, %rd7939;
	mov.b16 	%rs1044, 0;
	st.u8 	[%rd7940], %rs1044;
	st.u8 	[%rd7940+1], %rs1044;
	mov.b32 	%r9419, 3608;
	st.u32 	[%rd7940+4], %r9419;
	mov.b16 	%rs1045, 1;
	st.u8 	[%rd7940+3], %rs1045;
	mov.b32 	%r9420, 48;
	st.u32 	[%rd7940+8], %r9420;
	mov.b32 	%r9421, -1;
	st.u32 	[%rd7940+16], %r9421;
	ld.shared.u64 	%rd7941, [m_Local_$_0];
	add.s64 	%rd7942, %rd7941, %rd7939;
	mov.b32 	%r9422, 0;
	st.u32 	[%rd7942+32], %r9422;
	ld.shared.u64 	%rd7943, [m_Local_$_0];
	add.s64 	%rd7944, %rd7943, %rd7939;
	st.u32 	[%rd7944+36], %r9422;
	ld.shared.u64 	%rd7945, [m_Local_$_0];
	add.s64 	%rd7946, %rd7945, %rd7939;
	st.u32 	[%rd7946+40], %r9422;
	ld.u32 	%r9423, [%rd1685];
	setp.eq.s32 	%p6496, %r9423, 0;
$L__BB9_3693:
	mov.b32 	%r13838, 0;
	not.pred 	%p4105, %p6496;
	@%p4105 bra 	$L__BB9_3699;
	setp.ne.s32 	%p4106, %r13837, -1;
	@%p4106 bra 	$L__BB9_3696;
	mov.b32 	%r9433, 21352;
	st.u32 	[%rd1685], %r9433;
	bra.uni 	$L__BB9_3699;
$L__BB9_3696:
	ld.shared.u64 	%rd7947, [m_Local_$_0];
	mul.wide.s32 	%rd967, %r13837, 16;
	add.s64 	%rd7948, %rd7947, %rd967;
	st.u32 	[%rd7948+40], %r9417;
	ld.u32 	%r9428, [%rd1685];
	setp.ne.s32 	%p4107, %r9428, 0;
	@%p4107 bra 	$L__BB9_3699;
	ld.shared.u64 	%rd7949, [m_Local_$_0];
	add.s64 	%rd7950, %rd7949, %rd967;
	st.u32 	[%rd7950+36], %r13811;
	ld.u32 	%r9430, [%rd1685];
	setp.ne.s32 	%p4108, %r9430, 0;
	@%p4108 bra 	$L__BB9_3699;
	ld.shared.u64 	%rd7951, [m_Local_$_0];
	add.s64 	%rd7952, %rd7951, %rd967;
	st.u32 	[%rd7952+32], %r2317;
	ld.u32 	%r9431, [%rd1685];
	setp.eq.s32 	%p4109, %r9431, 0;
	selp.b32 	%r13838, %r13837, 0, %p4109;
$L__BB9_3699:
	st.u32 	[%rd1685], %r13838;
	bra.uni 	$L__BB9_3701;
$L__BB9_3700:
	cvt.u64.u32 	%rd7932, %r13831;
	add.s64 	%rd7933, %rd965, %rd7932;
	mov.b32 	%r9418, 0;
	st.u32 	[%rd7933+32], %r9418;
	st.u8 	[%rd7933+32], %rs1595;
$L__BB9_3701:
	add.s32 	%r13834, %r13834, 1;
	add.s32 	%r13833, %r13833, 1;
	setp.ne.s32 	%p4110, %r13833, 0;
	add.s32 	%r13811, %r13811, 1;
	add.s32 	%r13831, %r13831, 4;
	add.s32 	%r13830, %r13830, 4;
	@%p4110 bra 	$L__BB9_3646;
$L__BB9_3702:
	ld.shared.u64 	%rd7953, [m_Local_$_1];
	atom.add.u64 	%rd7954, [%rd1], 48;
	add.s64 	%rd7955, %rd7954, 56;
	setp.lt.u64 	%p4111, %rd7955, %rd7953;
	shr.u64 	%rd7956, %rd7954, 4;
	cvt.u32.u64 	%r9435, %rd7956;
	selp.b32 	%r2381, %r9435, -1, %p4111;
	setp.ne.s32 	%p4112, %r2381, -1;
	@%p4112 bra 	$L__BB9_3704;
	mov.b32 	%r9547, 21352;
	st.u32 	[%rd1685], %r9547;
	bra.uni 	$L__BB9_3779;
$L__BB9_3704:
	ld.shared.u64 	%rd7957, [m_Local_$_0];
	mul.wide.s32 	%rd968, %r2381, 16;
	add.s64 	%rd7958, %rd7957, %rd968;
	mov.b16 	%rs1046, 1;
	st.u8 	[%rd7958], %rs1046;
	mov.b16 	%rs1047, 0;
	st.u8 	[%rd7958+1], %rs1047;
	mov.b32 	%r9436, 2905;
	st.u32 	[%rd7958+4], %r9436;
	st.u8 	[%rd7958+3], %rs1046;
	mov.b32 	%r9437, 48;
	st.u32 	[%rd7958+8], %r9437;
	mov.b32 	%r9438, -1;
	st.u32 	[%rd7958+16], %r9438;
	ld.shared.u64 	%rd7959, [m_Local_$_0];
	mul.wide.s32 	%rd969, %r2317, 16;
	add.s64 	%rd7960, %rd7959, %rd969;
	ld.u32 	%r2382, [%rd7960+12];
	shl.b32 	%r9439, %r2382, 2;
	add.s32 	%r9440, %r9439, 32;
	shr.s32 	%r9441, %r9440, 31;
	shr.u32 	%r9442, %r9441, 29;
	add.s32 	%r9443, %r9440, %r9442;
	and.b32  	%r9444, %r9443, -8;
	sub.s32 	%r9445, %r9440, %r9444;
	setp.eq.s32 	%p4113, %r9445, 0;
	sub.s32 	%r9446, %r9439, %r9445;
	add.s32 	%r9447, %r9446, 40;
	selp.b32 	%r2383, %r9440, %r9447, %p4113;
	ld.shared.u64 	%rd970, [m_Local_$_1];
	and.b32  	%r9448, %r2383, 12;
	setp.eq.s32 	%p4114, %r9448, 0;
	mov.u32 	%r13839, %r2383;
	@%p4114 bra 	$L__BB9_3706;
	shr.s32 	%r9449, %r2383, 31;
	shr.u32 	%r9450, %r9449, 28;
	add.s32 	%r9451, %r2383, %r9450;
	and.b32  	%r9452, %r9451, -16;
	add.s32 	%r13839, %r9452, 16;
$L__BB9_3706:
	cvt.s64.s32 	%rd7961, %r13839;
	atom.add.u64 	%rd7962, [%rd1], %rd7961;
	cvt.s64.s32 	%rd7963, %r2383;
	add.s64 	%rd7964, %rd7963, %rd7962;
	add.s64 	%rd7965, %rd7964, 8;
	setp.lt.u64 	%p4115, %rd7965, %rd970;
	shr.u64 	%rd7966, %rd7962, 4;
	cvt.u32.u64 	%r9453, %rd7966;
	selp.b32 	%r2386, %r9453, -1, %p4115;
	setp.ne.s32 	%p4116, %r2386, -1;
	@%p4116 bra 	$L__BB9_3708;
	mov.b32 	%r9511, 21352;
	st.u32 	[%rd1685], %r9511;
	bra.uni 	$L__BB9_3747;
$L__BB9_3708:
	ld.shared.u64 	%rd7967, [m_Local_$_0];
	mul.wide.s32 	%rd971, %r2386, 16;
	add.s64 	%rd7968, %rd7967, %rd971;
	mov.b16 	%rs1048, 0;
	st.u8 	[%rd7968], %rs1048;
	st.u8 	[%rd7968+1], %rs1048;
	mov.b32 	%r9454, 4335;
	st.u32 	[%rd7968+4], %r9454;
	mov.b16 	%rs1049, 1;
	st.u8 	[%rd7968+3], %rs1049;
	st.u32 	[%rd7968+8], %r2383;
	st.u32 	[%rd7968+12], %r2382;
	setp.lt.s32 	%p4117, %r2382, 1;
	@%p4117 bra 	$L__BB9_3747;
	setp.eq.s32 	%p4118, %r2382, 1;
	mov.b32 	%r2405, 0;
	@%p4118 bra 	$L__BB9_3735;
	and.b32  	%r2405, %r2382, 2147483646;
	neg.s32 	%r13841, %r2405;
	mov.b32 	%r13840, 0;
	mov.u32 	%r13842, %r13840;
$L__BB9_3711:
	ld.shared.u64 	%rd7969, [m_Local_$_0];
	add.s64 	%rd972, %rd7969, %rd971;
	ld.u32 	%r2391, [%rd972+12];
	setp.lt.s32 	%p4119, %r13842, %r2391;
	@%p4119 bra 	$L__BB9_3722;
	ld.shared.u64 	%rd7970, [m_Local_$_1];
	atom.add.u64 	%rd7971, [%rd1], 48;
	add.s64 	%rd7972, %rd7971, 56;
	setp.lt.u64 	%p4120, %rd7972, %rd7970;
	shr.u64 	%rd973, %rd7971, 4;
	cvt.u32.u64 	%r13843, %rd973;
	setp.ne.s32 	%p4121, %r13843, -1;
	and.pred  	%p4122, %p4120, %p4121;
	@%p4122 bra 	$L__BB9_3714;
	mov.b32 	%r9464, 21106;
	st.u32 	[%rd1685], %r9464;
	mov.b32 	%r13843, -1;
	mov.pred 	%p6497, 0;
	bra.uni 	$L__BB9_3715;
$L__BB9_3714:
	ld.shared.u64 	%rd7973, [m_Local_$_0];
	shl.b64 	%rd7974, %rd973, 32;
	shr.s64 	%rd7975, %rd7974, 28;
	add.s64 	%rd7976, %rd7973, %rd7975;
	mov.b16 	%rs1050, 0;
	st.u8 	[%rd7976], %rs1050;
	st.u8 	[%rd7976+1], %rs1050;
	mov.b32 	%r9458, 3608;
	st.u32 	[%rd7976+4], %r9458;
	mov.b16 	%rs1051, 1;
	st.u8 	[%rd7976+3], %rs1051;
	mov.b32 	%r9459, 48;
	st.u32 	[%rd7976+8], %r9459;
	mov.b32 	%r9460, -1;
	st.u32 	[%rd7976+16], %r9460;
	ld.shared.u64 	%rd7977, [m_Local_$_0];
	add.s64 	%rd7978, %rd7977, %rd7975;
	mov.b32 	%r9461, 0;
	st.u32 	[%rd7978+32], %r9461;
	ld.shared.u64 	%rd7979, [m_Local_$_0];
	add.s64 	%rd7980, %rd7979, %rd7975;
	st.u32 	[%rd7980+36], %r9461;
	ld.shared.u64 	%rd7981, [m_Local_$_0];
	add.s64 	%rd7982, %rd7981, %rd7975;
	st.u32 	[%rd7982+40], %r9461;
	ld.u32 	%r9462, [%rd1685];
	setp.eq.s32 	%p6497, %r9462, 0;
$L__BB9_3715:
	mov.b32 	%r13844, 0;
	not.pred 	%p4124, %p6497;
	@%p4124 bra 	$L__BB9_3721;
	setp.ne.s32 	%p4125, %r13843, -1;
	@%p4125 bra 	$L__BB9_3718;
	mov.b32 	%r9472, 21352;
	st.u32 	[%rd1685], %r9472;
	bra.uni 	$L__BB9_3721;
$L__BB9_3718:
	ld.shared.u64 	%rd7983, [m_Local_$_0];
	mul.wide.s32 	%rd974, %r13843, 16;
	add.s64 	%rd7984, %rd7983, %rd974;
	st.u32 	[%rd7984+40], %r2391;
	ld.u32 	%r9467, [%rd1685];
	setp.ne.s32 	%p4126, %r9467, 0;
	@%p4126 bra 	$L__BB9_3721;
	ld.shared.u64 	%rd7985, [m_Local_$_0];
	add.s64 	%rd7986, %rd7985, %rd974;
	st.u32 	[%rd7986+36], %r13842;
	ld.u32 	%r9469, [%rd1685];
	setp.ne.s32 	%p4127, %r9469, 0;
	@%p4127 bra 	$L__BB9_3721;
	ld.shared.u64 	%rd7987, [m_Local_$_0];
	add.s64 	%rd7988, %rd7987, %rd974;
	st.u32 	[%rd7988+32], %r2386;
	ld.u32 	%r9470, [%rd1685];
	setp.eq.s32 	%p4128, %r9470, 0;
	selp.b32 	%r13844, %r13843, 0, %p4128;
$L__BB9_3721:
	st.u32 	[%rd1685], %r13844;
	bra.uni 	$L__BB9_3723;
$L__BB9_3722:
	cvt.u64.u32 	%rd7989, %r13840;
	add.s64 	%rd7990, %rd972, %rd7989;
	mov.b32 	%r9473, 0;
	st.u32 	[%rd7990+32], %r9473;
$L__BB9_3723:
	ld.shared.u64 	%rd7991, [m_Local_$_0];
	add.s64 	%rd975, %rd7991, %rd971;
	ld.u32 	%r2396, [%rd975+12];
	add.s32 	%r9474, %r13842, 1;
	setp.lt.s32 	%p4129, %r9474, %r2396;
	@%p4129 bra 	$L__BB9_3733;
	ld.shared.u64 	%rd7992, [m_Local_$_1];
	atom.add.u64 	%rd7993, [%rd1], 48;
	add.s64 	%rd7994, %rd7993, 56;
	setp.ge.u64 	%p4130, %rd7994, %rd7992;
	shr.u64 	%rd976, %rd7993, 4;
	cvt.u32.u64 	%r13845, %rd976;
	setp.eq.s32 	%p4131, %r13845, -1;
	or.pred  	%p4132, %p4130, %p4131;
	@%p4132 bra 	$L__BB9_3726;
	ld.shared.u64 	%rd7995, [m_Local_$_0];
	shl.b64 	%rd7996, %rd976, 32;
	shr.s64 	%rd7997, %rd7996, 28;
	add.s64 	%rd7998, %rd7995, %rd7997;
	mov.b16 	%rs1052, 0;
	st.u8 	[%rd7998], %rs1052;
	st.u8 	[%rd7998+1], %rs1052;
	mov.b32 	%r9475, 3608;
	st.u32 	[%rd7998+4], %r9475;
	mov.b16 	%rs1053, 1;
	st.u8 	[%rd7998+3], %rs1053;
	mov.b32 	%r9476, 48;
	st.u32 	[%rd7998+8], %r9476;
	mov.b32 	%r9477, -1;
	st.u32 	[%rd7998+16], %r9477;
	ld.shared.u64 	%rd7999, [m_Local_$_0];
	add.s64 	%rd8000, %rd7999, %rd7997;
	mov.b32 	%r9478, 0;
	st.u32 	[%rd8000+32], %r9478;
	ld.shared.u64 	%rd8001, [m_Local_$_0];
	add.s64 	%rd8002, %rd8001, %rd7997;
	st.u32 	[%rd8002+36], %r9478;
	ld.shared.u64 	%rd8003, [m_Local_$_0];
	add.s64 	%rd8004, %rd8003, %rd7997;
	st.u32 	[%rd8004+40], %r9478;
	ld.u32 	%r9479, [%rd1685];
	setp.eq.s32 	%p6498, %r9479, 0;
	bra.uni 	$L__BB9_3727;
$L__BB9_3726:
	mov.b32 	%r9481, 21106;
	st.u32 	[%rd1685], %r9481;
	mov.b32 	%r13845, -1;
	mov.pred 	%p6498, 0;
$L__BB9_3727:
	mov.b32 	%r13846, 0;
	not.pred 	%p4134, %p6498;
	@%p4134 bra 	$L__BB9_3732;
	setp.eq.s32 	%p4135, %r13845, -1;
	@%p4135 bra 	$L__BB9_6433;
	ld.shared.u64 	%rd8005, [m_Local_$_0];
	mul.wide.s32 	%rd977, %r13845, 16;
	add.s64 	%rd8006, %rd8005, %rd977;
	st.u32 	[%rd8006+40], %r2396;
	ld.u32 	%r9484, [%rd1685];
	setp.eq.s32 	%p4136, %r9484, 0;
	@%p4136 bra 	$L__BB9_3730;
	bra.uni 	$L__BB9_3732;
$L__BB9_3730:
	ld.shared.u64 	%rd8007, [m_Local_$_0];
	add.s64 	%rd8008, %rd8007, %rd977;
	st.u32 	[%rd8008+36], %r9474;
	ld.u32 	%r9487, [%rd1685];
	setp.ne.s32 	%p4137, %r9487, 0;
	@%p4137 bra 	$L__BB9_3732;
	ld.shared.u64 	%rd8009, [m_Local_$_0];
	add.s64 	%rd8010, %rd8009, %rd977;
	st.u32 	[%rd8010+32], %r2386;
	ld.u32 	%r9488, [%rd1685];
	setp.eq.s32 	%p4138, %r9488, 0;
	selp.b32 	%r13846, %r13845, 0, %p4138;
$L__BB9_3732:
	st.u32 	[%rd1685], %r13846;
	bra.uni 	$L__BB9_3734;
$L__BB9_3733:
	add.s32 	%r9491, %r13840, 4;
	cvt.u64.u32 	%rd8011, %r9491;
	add.s64 	%rd8012, %rd975, %rd8011;
	mov.b32 	%r9492, 0;
	st.u32 	[%rd8012+32], %r9492;
$L__BB9_3734:
	add.s32 	%r13842, %r13842, 2;
	add.s32 	%r13841, %r13841, 2;
	add.s32 	%r13840, %r13840, 8;
	setp.ne.s32 	%p4139, %r13841, 0;
	@%p4139 bra 	$L__BB9_3711;
$L__BB9_3735:
	and.b32  	%r9493, %r2382, 1;
	setp.eq.b32 	%p4140, %r9493, 1;
	not.pred 	%p4141, %p4140;
	@%p4141 bra 	$L__BB9_3747;
	ld.shared.u64 	%rd8013, [m_Local_$_0];
	add.s64 	%rd978, %rd8013, %rd971;
	ld.u32 	%r2406, [%rd978+12];
	setp.lt.s32 	%p4142, %r2405, %r2406;
	@%p4142 bra 	$L__BB9_3746;
	ld.shared.u64 	%rd8014, [m_Local_$_1];
	atom.add.u64 	%rd8015, [%rd1], 48;
	add.s64 	%rd8016, %rd8015, 56;
	setp.ge.u64 	%p4143, %rd8016, %rd8014;
	shr.u64 	%rd979, %rd8015, 4;
	cvt.u32.u64 	%r13848, %rd979;
	setp.eq.s32 	%p4144, %r13848, -1;
	or.pred  	%p4145, %p4143, %p4144;
	@%p4145 bra 	$L__BB9_3739;
	ld.shared.u64 	%rd8017, [m_Local_$_0];
	shl.b64 	%rd8018, %rd979, 32;
	shr.s64 	%rd8019, %rd8018, 28;
	add.s64 	%rd8020, %rd8017, %rd8019;
	mov.b16 	%rs1054, 0;
	st.u8 	[%rd8020], %rs1054;
	st.u8 	[%rd8020+1], %rs1054;
	mov.b32 	%r9494, 3608;
	st.u32 	[%rd8020+4], %r9494;
	mov.b16 	%rs1055, 1;
	st.u8 	[%rd8020+3], %rs1055;
	mov.b32 	%r9495, 48;
	st.u32 	[%rd8020+8], %r9495;
	mov.b32 	%r9496, -1;
	st.u32 	[%rd8020+16], %r9496;
	ld.shared.u64 	%rd8021, [m_Local_$_0];
	add.s64 	%rd8022, %rd8021, %rd8019;
	mov.b32 	%r9497, 0;
	st.u32 	[%rd8022+32], %r9497;
	ld.shared.u64 	%rd8023, [m_Local_$_0];
	add.s64 	%rd8024, %rd8023, %rd8019;
	st.u32 	[%rd8024+36], %r9497;
	ld.shared.u64 	%rd8025, [m_Local_$_0];
	add.s64 	%rd8026, %rd8025, %rd8019;
	st.u32 	[%rd8026+40], %r9497;
	ld.u32 	%r9498, [%rd1685];
	setp.eq.s32 	%p6499, %r9498, 0;
	bra.uni 	$L__BB9_3740;
$L__BB9_3739:
	mov.b32 	%r9500, 21106;
	st.u32 	[%rd1685], %r9500;
	mov.b32 	%r13848, -1;
	mov.pred 	%p6499, 0;
$L__BB9_3740:
	mov.b32 	%r13849, 0;
	not.pred 	%p4147, %p6499;
	@%p4147 bra 	$L__BB9_3745;
	setp.eq.s32 	%p4148, %r13848, -1;
	@%p4148 bra 	$L__BB9_6434;
	ld.shared.u64 	%rd8027, [m_Local_$_0];
	mul.wide.s32 	%rd980, %r13848, 16;
	add.s64 	%rd8028, %rd8027, %rd980;
	st.u32 	[%rd8028+40], %r2406;
	ld.u32 	%r9503, [%rd1685];
	setp.eq.s32 	%p4149, %r9503, 0;
	@%p4149 bra 	$L__BB9_3743;
	bra.uni 	$L__BB9_3745;
$L__BB9_3743:
	ld.shared.u64 	%rd8029, [m_Local_$_0];
	add.s64 	%rd8030, %rd8029, %rd980;
	st.u32 	[%rd8030+36], %r2405;
	ld.u32 	%r9505, [%rd1685];
	setp.ne.s32 	%p4150, %r9505, 0;
	@%p4150 bra 	$L__BB9_3745;
	ld.shared.u64 	%rd8031, [m_Local_$_0];
	add.s64 	%rd8032, %rd8031, %rd980;
	st.u32 	[%rd8032+32], %r2386;
	ld.u32 	%r9506, [%rd1685];
	setp.eq.s32 	%p4151, %r9506, 0;
	selp.b32 	%r13849, %r13848, 0, %p4151;
$L__BB9_3745:
	st.u32 	[%rd1685], %r13849;
	bra.uni 	$L__BB9_3747;
$L__BB9_3746:
	shl.b32 	%r9509, %r2405, 2;
	cvt.u64.u32 	%rd8033, %r9509;
	add.s64 	%rd8034, %rd978, %rd8033;
	mov.b32 	%r9510, 0;
	st.u32 	[%rd8034+32], %r9510;
$L__BB9_3747:
	setp.lt.s32 	%p4152, %r2382, 1;
	@%p4152 bra 	$L__BB9_3778;
	neg.s32 	%r13851, %r2382;
	mov.b32 	%r13850, 0;
	mul.wide.s32 	%rd8058, %r2386, 16;
	mov.u32 	%r13852, %r13850;
$L__BB9_3749:
	setp.ne.s32 	%p4153, %r2317, -1;
	@%p4153 bra 	$L__BB9_3751;
	mov.b32 	%r9528, 21352;
	st.u32 	[%rd1685], %r9528;
	mov.b16 	%rs1596, 0;
	bra.uni 	$L__BB9_3763;
$L__BB9_3751:
	ld.shared.u64 	%rd8035, [m_Local_$_0];
	add.s64 	%rd981, %rd8035, %rd969;
	ld.u32 	%r2415, [%rd981+12];
	setp.lt.s32 	%p4154, %r13852, %r2415;
	@%p4154 bra 	$L__BB9_3762;
	ld.shared.u64 	%rd8036, [m_Local_$_1];
	atom.add.u64 	%rd8037, [%rd1], 48;
	add.s64 	%rd8038, %rd8037, 56;
	setp.lt.u64 	%p4155, %rd8038, %rd8036;
	shr.u64 	%rd982, %rd8037, 4;
	cvt.u32.u64 	%r13853, %rd982;
	setp.ne.s32 	%p4156, %r13853, -1;
	and.pred  	%p4157, %p4155, %p4156;
	@%p4157 bra 	$L__BB9_3754;
	mov.b32 	%r9519, 21106;
	st.u32 	[%rd1685], %r9519;
	mov.b32 	%r13853, -1;
	mov.pred 	%p6500, 0;
	bra.uni 	$L__BB9_3755;
$L__BB9_3754:
	ld.shared.u64 	%rd8039, [m_Local_$_0];
	shl.b64 	%rd8040, %rd982, 32;
	shr.s64 	%rd8041, %rd8040, 28;
	add.s64 	%rd8042, %rd8039, %rd8041;
	mov.b16 	%rs1056, 0;
	st.u8 	[%rd8042], %rs1056;
	st.u8 	[%rd8042+1], %rs1056;
	mov.b32 	%r9513, 3608;
	st.u32 	[%rd8042+4], %r9513;
	mov.b16 	%rs1057, 1;
	st.u8 	[%rd8042+3], %rs1057;
	mov.b32 	%r9514, 48;
	st.u32 	[%rd8042+8], %r9514;
	mov.b32 	%r9515, -1;
	st.u32 	[%rd8042+16], %r9515;
	ld.shared.u64 	%rd8043, [m_Local_$_0];
	add.s64 	%rd8044, %rd8043, %rd8041;
	mov.b32 	%r9516, 0;
	st.u32 	[%rd8044+32], %r9516;
	ld.shared.u64 	%rd8045, [m_Local_$_0];
	add.s64 	%rd8046, %rd8045, %rd8041;
	st.u32 	[%rd8046+36], %r9516;
	ld.shared.u64 	%rd8047, [m_Local_$_0];
	add.s64 	%rd8048, %rd8047, %rd8041;
	st.u32 	[%rd8048+40], %r9516;
	ld.u32 	%r9517, [%rd1685];
	setp.eq.s32 	%p6500, %r9517, 0;
$L__BB9_3755:
	mov.b32 	%r13854, 0;
	not.pred 	%p4159, %p6500;
	@%p4159 bra 	$L__BB9_3761;
	setp.ne.s32 	%p4160, %r13853, -1;
	@%p4160 bra 	$L__BB9_3758;
	mov.b32 	%r9527, 21352;
	st.u32 	[%rd1685], %r9527;
	bra.uni 	$L__BB9_3761;
$L__BB9_3758:
	ld.shared.u64 	%rd8049, [m_Local_$_0];
	mul.wide.s32 	%rd983, %r13853, 16;
	add.s64 	%rd8050, %rd8049, %rd983;
	st.u32 	[%rd8050+40], %r2415;
	ld.u32 	%r9522, [%rd1685];
	setp.ne.s32 	%p4161, %r9522, 0;
	@%p4161 bra 	$L__BB9_3761;
	ld.shared.u64 	%rd8051, [m_Local_$_0];
	add.s64 	%rd8052, %rd8051, %rd983;
	st.u32 	[%rd8052+36], %r13852;
	ld.u32 	%r9524, [%rd1685];
	setp.ne.s32 	%p4162, %r9524, 0;
	@%p4162 bra 	$L__BB9_3761;
	ld.shared.u64 	%rd8053, [m_Local_$_0];
	add.s64 	%rd8054, %rd8053, %rd983;
	st.u32 	[%rd8054+32], %r2317;
	ld.u32 	%r9525, [%rd1685];
	setp.eq.s32 	%p4163, %r9525, 0;
	selp.b32 	%r13854, %r13853, 0, %p4163;
$L__BB9_3761:
	st.u32 	[%rd1685], %r13854;
	mov.b16 	%rs1596, 0;
	bra.uni 	$L__BB9_3763;
$L__BB9_3762:
	cvt.u64.u32 	%rd8055, %r13850;
	add.s64 	%rd8056, %rd981, %rd8055;
	ld.u8 	%rs1596, [%rd8056+32];
$L__BB9_3763:
	setp.ne.s32 	%p4164, %r2386, -1;
	@%p4164 bra 	$L__BB9_3765;
	mov.b32 	%r9545, 21352;
	st.u32 	[%rd1685], %r9545;
	bra.uni 	$L__BB9_3777;
$L__BB9_3765:
	ld.shared.u64 	%rd8057, [m_Local_$_0];
	add.s64 	%rd984, %rd8057, %rd8058;
	ld.u32 	%r2420, [%rd984+12];
	setp.lt.s32 	%p4165, %r13852, %r2420;
	@%p4165 bra 	$L__BB9_3776;
	ld.shared.u64 	%rd8059, [m_Local_$_1];
	atom.add.u64 	%rd8060, [%rd1], 48;
	add.s64 	%rd8061, %rd8060, 56;
	setp.lt.u64 	%p4166, %rd8061, %rd8059;
	shr.u64 	%rd985, %rd8060, 4;
	cvt.u32.u64 	%r13855, %rd985;
	setp.ne.s32 	%p4167, %r13855, -1;
	and.pred  	%p4168, %p4166, %p4167;
	@%p4168 bra 	$L__BB9_3768;
	mov.b32 	%r9535, 21106;
	st.u32 	[%rd1685], %r9535;
	mov.b32 	%r13855, -1;
	mov.pred 	%p6501, 0;
	bra.uni 	$L__BB9_3769;
$L__BB9_3768:
	ld.shared.u64 	%rd8062, [m_Local_$_0];
	shl.b64 	%rd8063, %rd985, 32;
	shr.s64 	%rd8064, %rd8063, 28;
	add.s64 	%rd8065, %rd8062, %rd8064;
	mov.b16 	%rs1060, 0;
	st.u8 	[%rd8065], %rs1060;
	st.u8 	[%rd8065+1], %rs1060;
	mov.b32 	%r9529, 3608;
	st.u32 	[%rd8065+4], %r9529;
	mov.b16 	%rs1061, 1;
	st.u8 	[%rd8065+3], %rs1061;
	mov.b32 	%r9530, 48;
	st.u32 	[%rd8065+8], %r9530;
	mov.b32 	%r9531, -1;
	st.u32 	[%rd8065+16], %r9531;
	ld.shared.u64 	%rd8066, [m_Local_$_0];
	add.s64 	%rd8067, %rd8066, %rd8064;
	mov.b32 	%r9532, 0;
	st.u32 	[%rd8067+32], %r9532;
	ld.shared.u64 	%rd8068, [m_Local_$_0];
	add.s64 	%rd8069, %rd8068, %rd8064;
	st.u32 	[%rd8069+36], %r9532;
	ld.shared.u64 	%rd8070, [m_Local_$_0];
	add.s64 	%rd8071, %rd8070, %rd8064;
	st.u32 	[%rd8071+40], %r9532;
	ld.u32 	%r9533, [%rd1685];
	setp.eq.s32 	%p6501, %r9533, 0;
$L__BB9_3769:
	mov.b32 	%r13856, 0;
	not.pred 	%p4170, %p6501;
	@%p4170 bra 	$L__BB9_3775;
	setp.ne.s32 	%p4171, %r13855, -1;
	@%p4171 bra 	$L__BB9_3772;
	mov.b32 	%r9543, 21352;
	st.u32 	[%rd1685], %r9543;
	bra.uni 	$L__BB9_3775;
$L__BB9_3772:
	ld.shared.u64 	%rd8072, [m_Local_$_0];
	mul.wide.s32 	%rd986, %r13855, 16;
	add.s64 	%rd8073, %rd8072, %rd986;
	st.u32 	[%rd8073+40], %r2420;
	ld.u32 	%r9538, [%rd1685];
	setp.ne.s32 	%p4172, %r9538, 0;
	@%p4172 bra 	$L__BB9_3775;
	ld.shared.u64 	%rd8074, [m_Local_$_0];
	add.s64 	%rd8075, %rd8074, %rd986;
	st.u32 	[%rd8075+36], %r13852;
	ld.u32 	%r9540, [%rd1685];
	setp.ne.s32 	%p4173, %r9540, 0;
	@%p4173 bra 	$L__BB9_3775;
	ld.shared.u64 	%rd8076, [m_Local_$_0];
	add.s64 	%rd8077, %rd8076, %rd986;
	st.u32 	[%rd8077+32], %r2386;
	ld.u32 	%r9541, [%rd1685];
	setp.eq.s32 	%p4174, %r9541, 0;
	selp.b32 	%r13856, %r13855, 0, %p4174;
$L__BB9_3775:
	st.u32 	[%rd1685], %r13856;
	bra.uni 	$L__BB9_3777;
$L__BB9_3776:
	cvt.u64.u32 	%rd8078, %r13850;
	add.s64 	%rd8079, %rd984, %rd8078;
	mov.b32 	%r9544, 0;
	st.u32 	[%rd8079+32], %r9544;
	st.u8 	[%rd8079+32], %rs1596;
$L__BB9_3777:
	add.s32 	%r13852, %r13852, 1;
	add.s32 	%r13851, %r13851, 1;
	setp.ne.s32 	%p4175, %r13851, 0;
	add.s32 	%r13850, %r13850, 4;
	@%p4175 bra 	$L__BB9_3749;
$L__BB9_3778:
	ld.shared.u64 	%rd8080, [m_Local_$_0];
	add.s64 	%rd8081, %rd8080, %rd968;
	st.u32 	[%rd8081+32], %r2386;
	ld.shared.u64 	%rd8082, [m_Local_$_0];
	add.s64 	%rd8083, %rd8082, %rd968;
	st.u32 	[%rd8083+40], %r2382;
	ld.shared.u64 	%rd8084, [m_Local_$_0];
	add.s64 	%rd8085, %rd8084, %rd968;
	mov.b32 	%r9546, 0;
	st.u32 	[%rd8085+48], %r9546;
$L__BB9_3779:
	ld.shared.u64 	%rd8086, [m_Local_$_1];
	atom.add.u64 	%rd8087, [%rd1], 48;
	add.s64 	%rd8088, %rd8087, 56;
	setp.lt.u64 	%p4176, %rd8088, %rd8086;
	shr.u64 	%rd987, %rd8087, 4;
	cvt.u32.u64 	%r13860, %rd987;
	setp.ne.s32 	%p4177, %r13860, -1;
	and.pred  	%p4178, %p4176, %p4177;
	@%p4178 bra 	$L__BB9_3781;
	mov.b32 	%r14048, 21352;
	st.u32 	[%rd1685], %r14048;
	mov.b32 	%r13860, -1;
	bra.uni 	$L__BB9_3785;
$L__BB9_3781:
	setp.ne.s32 	%p4179, %r2381, -1;
	ld.shared.u64 	%rd8089, [m_Local_$_0];
	shl.b64 	%rd8090, %rd987, 32;
	shr.s64 	%rd988, %rd8090, 28;
	add.s64 	%rd8091, %rd8089, %rd988;
	mov.b16 	%rs1062, 0;
	st.u8 	[%rd8091], %rs1062;
	st.u8 	[%rd8091+1], %rs1062;
	mov.b32 	%r9548, 16901;
	st.u32 	[%rd8091+4], %r9548;
	mov.b16 	%rs1063, 1;
	st.u8 	[%rd8091+3], %rs1063;
	mov.b32 	%r9549, 44;
	st.u32 	[%rd8091+8], %r9549;
	mov.b32 	%r9550, -1;
	st.u32 	[%rd8091+16], %r9550;
	@%p4179 bra 	$L__BB9_3783;
	mov.b32 	%r9552, 21352;
	st.u32 	[%rd1685], %r9552;
	mov.b32 	%r13857, 0;
	ld.shared.u64 	%rd12034, [m_Local_$_0];
	mov.u32 	%r13858, %r13857;
	bra.uni 	$L__BB9_3784;
$L__BB9_3783:
	ld.shared.u64 	%rd12034, [m_Local_$_0];
	mul.wide.s32 	%rd8092, %r2381, 16;
	add.s64 	%rd8093, %rd12034, %rd8092;
	ld.u32 	%r13857, [%rd8093+32];
	ld.u32 	%r13858, [%rd8093+40];
$L__BB9_3784:
	add.s64 	%rd8094, %rd12034, %rd988;
	st.u32 	[%rd8094+32], %r13857;
	ld.shared.u64 	%rd8095, [m_Local_$_0];
	add.s64 	%rd8096, %rd8095, %rd988;
	st.u32 	[%rd8096+40], %r13858;
	ld.u32 	%r14048, [%rd1685];
$L__BB9_3785:
	setp.ne.s32 	%p4180, %r14048, 0;
	mov.b32 	%r13862, 0;
	@%p4180 bra 	$L__BB9_3789;
	ld.param.u64 	%rd12000, [_Z63java_lang_String_initab850b60f96d11de8a390800200c9a660_a14_5_5_PciiiPi_param_0];
	{ // callseq 6, 0
	.param .b64 param0;
	st.param.b64 	[param0], %rd12000;
	.param .b32 param1;
	st.param.b32 	[param1], %r13860;
	.param .b64 param2;
	st.param.b64 	[param2], %rd1685;
	.param .b32 retval0;
	call.uni (retval0), 
	_Z41invoke_java_lang_StringBuilder_toString9_PciPi, 
	(
	param0, 
	param1, 
	param2
	);
	ld.param.b32 	%r9557, [retval0];
	} // callseq 6
	ld.u32 	%r14048, [%rd1685];
	setp.ne.s32 	%p4181, %r14048, 0;
	@%p4181 bra 	$L__BB9_3789;
	ld.shared.u64 	%rd8097, [m_Local_$_0];
	mul.wide.s32 	%rd992, %r1984, 16;
	add.s64 	%rd8098, %rd8097, %rd992;
	st.u32 	[%rd8098+32], %r1984;
	ld.u32 	%r14048, [%rd1685];
	setp.ne.s32 	%p4182, %r14048, 0;
	mov.u32 	%r13862, %r1984;
	@%p4182 bra 	$L__BB9_3789;
	ld.shared.u64 	%rd8099, [m_Local_$_0];
	add.s64 	%rd8100, %rd8099, %rd992;
	st.u32 	[%rd8100+36], %r9557;
	ld.u32 	%r14048, [%rd1685];
	mov.u32 	%r13862, %r1984;
$L__BB9_3789:
	setp.ne.s32 	%p4183, %r14048, 0;
	mov.b32 	%r14049, 0;
	@%p4183 bra 	$L__BB9_4508;
	st.u32 	[%rd1685], %r13862;
	mov.u32 	%r14048, %r13862;
	bra.uni 	$L__BB9_4508;
$L__BB9_3791:
	ld.shared.u64 	%rd993, [m_Local_$_0];
	add.s64 	%rd8101, %rd993, %rd585;
	ld.u32 	%r9562, [%rd8101+12];
	sub.s32 	%r9563, %r9562, %r1443;
	setp.le.s32 	%p4184, %r1421, %r9563;
	@%p4184 bra 	$L__BB9_4427;
	ld.shared.u64 	%rd8226, [m_Local_$_1];
	atom.add.u64 	%rd8227, [%rd1], 32;
	add.s64 	%rd8228, %rd8227, 40;
	setp.lt.u64 	%p4260, %rd8228, %rd8226;
	shr.u64 	%rd8229, %rd8227, 4;
	cvt.u32.u64 	%r9687, %rd8229;
	selp.b32 	%r2442, %r9687, -1, %p4260;
	setp.ne.s32 	%p4261, %r2442, -1;
	@%p4261 bra 	$L__BB9_3794;
	mov.b32 	%r14048, 21106;
	st.u32 	[%rd1685], %r14048;
	mov.b32 	%r14025, -1;
	bra.uni 	$L__BB9_4425;
$L__BB9_3794:
	ld.shared.u64 	%rd8230, [m_Local_$_0];
	mul.wide.s32 	%rd8231, %r2442, 16;
	add.s64 	%rd8232, %rd8230, %rd8231;
	mov.b16 	%rs1078, 0;
	st.u8 	[%rd8232], %rs1078;
	st.u8 	[%rd8232+1], %rs1078;
	mov.b32 	%r9688, 22978;
	st.u32 	[%rd8232+4], %r9688;
	mov.b16 	%rs1079, 1;
	st.u8 	[%rd8232+3], %rs1079;
	mov.b32 	%r9689, 32;
	st.u32 	[%rd8232+8], %r9689;
	mov.b32 	%r9690, -1;
	st.u32 	[%rd8232+16], %r9690;
	ld.shared.u64 	%rd8233, [m_Local_$_0];
	add.s64 	%rd8234, %rd8233, %rd8231;
	st.u32 	[%rd8234+32], %r9690;
	ld.shared.u64 	%rd8235, [m_Local_$_0];
	add.s64 	%rd8236, %rd8235, %rd8231;
	st.u32 	[%rd8236+36], %r9690;
	ld.shared.u64 	%rd8237, [m_Local_$_1];
	atom.add.u64 	%rd8238, [%rd1], 48;
	add.s64 	%rd8239, %rd8238, 56;
	setp.lt.u64 	%p4262, %rd8239, %rd8237;
	shr.u64 	%rd994, %rd8238, 4;
	cvt.u32.u64 	%r13865, %rd994;
	setp.ne.s32 	%p4263, %r13865, -1;
	and.pred  	%p4264, %p4262, %p4263;
	@%p4264 bra 	$L__BB9_3796;
	mov.b32 	%r14048, 21352;
	st.u32 	[%rd1685], %r14048;
	mov.b32 	%r13865, -1;
	bra.uni 	$L__BB9_3800;
$L__BB9_3796:
	ld.shared.u64 	%rd8240, [m_Local_$_0];
	shl.b64 	%rd8241, %rd994, 32;
	shr.s64 	%rd995, %rd8241, 28;
	add.s64 	%rd8242, %rd8240, %rd995;
	mov.b16 	%rs1080, 1;
	st.u8 	[%rd8242], %rs1080;
	mov.b16 	%rs1081, 0;
	st.u8 	[%rd8242+1], %rs1081;
	mov.b32 	%r9691, 2905;
	st.u32 	[%rd8242+4], %r9691;
	st.u8 	[%rd8242+3], %rs1080;
	mov.b32 	%r9692, 48;
	st.u32 	[%rd8242+8], %r9692;
	mov.b32 	%r9693, -1;
	st.u32 	[%rd8242+16], %r9693;
	ld.shared.u64 	%rd8243, [m_Local_$_1];
	atom.add.u64 	%rd8244, [%rd1], 32;
	add.s64 	%rd8245, %rd8244, 40;
	setp.lt.u64 	%p4265, %rd8245, %rd8243;
	shr.u64 	%rd996, %rd8244, 4;
	cvt.u32.u64 	%r13863, %rd996;
	setp.ne.s32 	%p4266, %r13863, -1;
	and.pred  	%p4267, %p4265, %p4266;
	@%p4267 bra 	$L__BB9_3798;
	mov.b32 	%r9698, 21352;
	st.u32 	[%rd1685], %r9698;
	mov.b32 	%r13863, -1;
	bra.uni 	$L__BB9_3799;
$L__BB9_3798:
	ld.shared.u64 	%rd8246, [m_Local_$_0];
	shl.b64 	%rd8247, %rd996, 32;
	shr.s64 	%rd8248, %rd8247, 28;
	add.s64 	%rd8249, %rd8246, %rd8248;
	mov.b16 	%rs1082, 0;
	st.u8 	[%rd8249], %rs1082;
	st.u8 	[%rd8249+1], %rs1082;
	mov.b32 	%r9694, 4335;
	st.u32 	[%rd8249+4], %r9694;
	mov.b16 	%rs1083, 1;
	st.u8 	[%rd8249+3], %rs1083;
	mov.b32 	%r9695, 32;
	st.u32 	[%rd8249+8], %r9695;
	mov.b32 	%r9696, 0;
	st.u32 	[%rd8249+12], %r9696;
$L__BB9_3799:
	ld.shared.u64 	%rd8250, [m_Local_$_0];
	add.s64 	%rd8251, %rd8250, %rd995;
	st.u32 	[%rd8251+32], %r13863;
	ld.shared.u64 	%rd8252, [m_Local_$_0];
	add.s64 	%rd8253, %rd8252, %rd995;
	mov.b32 	%r9699, 0;
	st.u32 	[%rd8253+40], %r9699;
	ld.u32 	%r14048, [%rd1685];
$L__BB9_3800:
	setp.ne.s32 	%p4268, %r14048, 0;
	mov.b32 	%r14025, 0;
	@%p4268 bra 	$L__BB9_4425;
	ld.shared.u64 	%rd8254, [m_Local_$_1];
	atom.add.u64 	%rd8255, [%rd1], 144;
	add.s64 	%rd8256, %rd8255, 152;
	setp.lt.u64 	%p4269, %rd8256, %rd8254;
	shr.u64 	%rd8257, %rd8255, 4;
	cvt.u32.u64 	%r9703, %rd8257;
	selp.b32 	%r2449, %r9703, -1, %p4269;
	setp.ne.s32 	%p4270, %r2449, -1;
	@%p4270 bra 	$L__BB9_3806;
	mov.b32 	%r9740, 21352;
	st.u32 	[%rd1685], %r9740;
$L__BB9_3803:
	mov.u64 	%rd8303, $str$26;
	add.s64 	%rd12036, %rd8303, 1;
	mul.wide.s32 	%rd1006, %r2449, 16;
	mov.b32 	%r13871, -26;
	mov.u64 	%rd12037, %rd1006;
$L__BB9_3804:
	setp.ne.s32 	%p4292, %r2449, -1;
	add.s32 	%r2465, %r13871, 27;
	add.s32 	%r2466, %r13871, 26;
	@%p4292 bra 	$L__BB9_3832;
	mov.b32 	%r9758, 21352;
	st.u32 	[%rd1685], %r9758;
	bra.uni 	$L__BB9_3844;
$L__BB9_3806:
	ld.shared.u64 	%rd8258, [m_Local_$_0];
	mul.wide.s32 	%rd997, %r2449, 16;
	add.s64 	%rd8259, %rd8258, %rd997;
	mov.b16 	%rs1084, 0;
	st.u8 	[%rd8259], %rs1084;
	st.u8 	[%rd8259+1], %rs1084;
	mov.b32 	%r9705, 4335;
	st.u32 	[%rd8259+4], %r9705;
	mov.b16 	%rs1085, 1;
	st.u8 	[%rd8259+3], %rs1085;
	mov.b32 	%r9706, 144;
	st.u32 	[%rd8259+8], %r9706;
	mov.b32 	%r9707, 27;
	st.u32 	[%rd8259+12], %r9707;
	mov.b32 	%r13866, -26;
	mov.u64 	%rd12035, %rd997;
$L__BB9_3807:
	add.s32 	%r2451, %r13866, 27;
	add.s32 	%r2452, %r13866, 26;
	ld.shared.u64 	%rd999, [m_Local_$_0];
	add.s64 	%rd8260, %rd999, %rd997;
	ld.u32 	%r2453, [%rd8260+12];
	setp.lt.s32 	%p4271, %r2452, %r2453;
	@%p4271 bra 	$L__BB9_3818;
	ld.shared.u64 	%rd8261, [m_Local_$_1];
	atom.add.u64 	%rd8262, [%rd1], 48;
	add.s64 	%rd8263, %rd8262, 56;
	setp.lt.u64 	%p4272, %rd8263, %rd8261;
	shr.u64 	%rd1000, %rd8262, 4;
	cvt.u32.u64 	%r13867, %rd1000;
	setp.ne.s32 	%p4273, %r13867, -1;
	and.pred  	%p4274, %p4272, %p4273;
	@%p4274 bra 	$L__BB9_3810;
	mov.b32 	%r9714, 21106;
	st.u32 	[%rd1685], %r9714;
	mov.b32 	%r13867, -1;
	mov.pred 	%p6502, 0;
	bra.uni 	$L__BB9_3811;
$L__BB9_3810:
	ld.shared.u64 	%rd8264, [m_Local_$_0];
	shl.b64 	%rd8265, %rd1000, 32;
	shr.s64 	%rd8266, %rd8265, 28;
	add.s64 	%rd8267, %rd8264, %rd8266;
	mov.b16 	%rs1086, 0;
	st.u8 	[%rd8267], %rs1086;
	st.u8 	[%rd8267+1], %rs1086;
	mov.b32 	%r9708, 3608;
	st.u32 	[%rd8267+4], %r9708;
	mov.b16 	%rs1087, 1;
	st.u8 	[%rd8267+3], %rs1087;
	mov.b32 	%r9709, 48;
	st.u32 	[%rd8267+8], %r9709;
	mov.b32 	%r9710, -1;
	st.u32 	[%rd8267+16], %r9710;
	ld.shared.u64 	%rd8268, [m_Local_$_0];
	add.s64 	%rd8269, %rd8268, %rd8266;
	mov.b32 	%r9711, 0;
	st.u32 	[%rd8269+32], %r9711;
	ld.shared.u64 	%rd8270, [m_Local_$_0];
	add.s64 	%rd8271, %rd8270, %rd8266;
	st.u32 	[%rd8271+36], %r9711;
	ld.shared.u64 	%rd8272, [m_Local_$_0];
	add.s64 	%rd8273, %rd8272, %rd8266;
	st.u32 	[%rd8273+40], %r9711;
	ld.u32 	%r9712, [%rd1685];
	setp.eq.s32 	%p6502, %r9712, 0;
$L__BB9_3811:
	mov.b32 	%r13868, 0;
	not.pred 	%p4276, %p6502;
	@%p4276 bra 	$L__BB9_3817;
	setp.ne.s32 	%p4277, %r13867, -1;
	@%p4277 bra 	$L__BB9_3814;
	mov.b32 	%r9722, 21352;
	st.u32 	[%rd1685], %r9722;
	bra.uni 	$L__BB9_3817;
$L__BB9_3814:
	ld.shared.u64 	%rd8274, [m_Local_$_0];
	mul.wide.s32 	%rd1001, %r13867, 16;
	add.s64 	%rd8275, %rd8274, %rd1001;
	st.u32 	[%rd8275+40], %r2453;
	ld.u32 	%r9717, [%rd1685];
	setp.ne.s32 	%p4278, %r9717, 0;
	@%p4278 bra 	$L__BB9_3817;
	ld.shared.u64 	%rd8276, [m_Local_$_0];
	add.s64 	%rd8277, %rd8276, %rd1001;
	st.u32 	[%rd8277+36], %r2452;
	ld.u32 	%r9719, [%rd1685];
	setp.ne.s32 	%p4279, %r9719, 0;
	@%p4279 bra 	$L__BB9_3817;
	ld.shared.u64 	%rd8278, [m_Local_$_0];
	add.s64 	%rd8279, %rd8278, %rd1001;
	st.u32 	[%rd8279+32], %r2449;
	ld.u32 	%r9720, [%rd1685];
	setp.eq.s32 	%p4280, %r9720, 0;
	selp.b32 	%r13868, %r13867, 0, %p4280;
$L__BB9_3817:
	st.u32 	[%rd1685], %r13868;
	bra.uni 	$L__BB9_3819;
$L__BB9_3818:
	add.s64 	%rd8280, %rd999, %rd12035;
	mov.b32 	%r9723, 0;
	st.u32 	[%rd8280+32], %r9723;
$L__BB9_3819:
	setp.eq.s32 	%p4281, %r2451, 27;
	@%p4281 bra 	$L__BB9_3803;
	ld.shared.u64 	%rd1002, [m_Local_$_0];
	add.s64 	%rd8281, %rd1002, %rd997;
	ld.u32 	%r2458, [%rd8281+12];
	setp.lt.s32 	%p4282, %r2451, %r2458;
	@%p4282 bra 	$L__BB9_3830;
	ld.shared.u64 	%rd8282, [m_Local_$_1];
	atom.add.u64 	%rd8283, [%rd1], 48;
	add.s64 	%rd8284, %rd8283, 56;
	setp.ge.u64 	%p4283, %rd8284, %rd8282;
	shr.u64 	%rd1003, %rd8283, 4;
	cvt.u32.u64 	%r13869, %rd1003;
	setp.eq.s32 	%p4284, %r13869, -1;
	or.pred  	%p4285, %p4283, %p4284;
	@%p4285 bra 	$L__BB9_3823;
	ld.shared.u64 	%rd8285, [m_Local_$_0];
	shl.b64 	%rd8286, %rd1003, 32;
	shr.s64 	%rd8287, %rd8286, 28;
	add.s64 	%rd8288, %rd8285, %rd8287;
	mov.b16 	%rs1088, 0;
	st.u8 	[%rd8288], %rs1088;
	st.u8 	[%rd8288+1], %rs1088;
	mov.b32 	%r9724, 3608;
	st.u32 	[%rd8288+4], %r9724;
	mov.b16 	%rs1089, 1;
	st.u8 	[%rd8288+3], %rs1089;
	mov.b32 	%r9725, 48;
	st.u32 	[%rd8288+8], %r9725;
	mov.b32 	%r9726, -1;
	st.u32 	[%rd8288+16], %r9726;
	ld.shared.u64 	%rd8289, [m_Local_$_0];
	add.s64 	%rd8290, %rd8289, %rd8287;
	mov.b32 	%r9727, 0;
	st.u32 	[%rd8290+32], %r9727;
	ld.shared.u64 	%rd8291, [m_Local_$_0];
	add.s64 	%rd8292, %rd8291, %rd8287;
	st.u32 	[%rd8292+36], %r9727;
	ld.shared.u64 	%rd8293, [m_Local_$_0];
	add.s64 	%rd8294, %rd8293, %rd8287;
	st.u32 	[%rd8294+40], %r9727;
	ld.u32 	%r9728, [%rd1685];
	setp.eq.s32 	%p6503, %r9728, 0;
	bra.uni 	$L__BB9_3824;
$L__BB9_3823:
	mov.b32 	%r9730, 21106;
	st.u32 	[%rd1685], %r9730;
	mov.b32 	%r13869, -1;
	mov.pred 	%p6503, 0;
$L__BB9_3824:
	mov.b32 	%r13870, 0;
	not.pred 	%p4287, %p6503;
	@%p4287 bra 	$L__BB9_3829;
	setp.eq.s32 	%p4288, %r13869, -1;
	@%p4288 bra 	$L__BB9_6435;
	ld.shared.u64 	%rd8295, [m_Local_$_0];
	mul.wide.s32 	%rd1004, %r13869, 16;
	add.s64 	%rd8296, %rd8295, %rd1004;
	st.u32 	[%rd8296+40], %r2458;
	ld.u32 	%r9733, [%rd1685];
	setp.eq.s32 	%p4289, %r9733, 0;
	@%p4289 bra 	$L__BB9_3827;
	bra.uni 	$L__BB9_3829;
$L__BB9_3827:
	ld.shared.u64 	%rd8297, [m_Local_$_0];
	add.s64 	%rd8298, %rd8297, %rd1004;
	st.u32 	[%rd8298+36], %r2451;
	ld.u32 	%r9735, [%rd1685];
	setp.ne.s32 	%p4290, %r9735, 0;
	@%p4290 bra 	$L__BB9_3829;
	ld.shared.u64 	%rd8299, [m_Local_$_0];
	add.s64 	%rd8300, %rd8299, %rd1004;
	st.u32 	[%rd8300+32], %r2449;
	ld.u32 	%r9736, [%rd1685];
	setp.eq.s32 	%p4291, %r9736, 0;
	selp.b32 	%r13870, %r13869, 0, %p4291;
$L__BB9_3829:
	st.u32 	[%rd1685], %r13870;
	bra.uni 	$L__BB9_3831;
$L__BB9_3830:
	add.s64 	%rd8301, %rd1002, %rd12035;
	mov.b32 	%r9739, 0;
	st.u32 	[%rd8301+36], %r9739;
$L__BB9_3831:
	add.s64 	%rd12035, %rd12035, 8;
	add.s32 	%r13866, %r13866, 2;
	bra.uni 	$L__BB9_3807;
$L__BB9_3832:
	ld.shared.u64 	%rd1009, [m_Local_$_0];
	add.s64 	%rd8304, %rd1009, %rd1006;
	ld.u32 	%r2467, [%rd8304+12];
	setp.lt.s32 	%p4293, %r2466, %r2467;
	@%p4293 bra 	$L__BB9_3843;
	ld.shared.u64 	%rd8305, [m_Local_$_1];
	atom.add.u64 	%rd8306, [%rd1], 48;
	add.s64 	%rd8307, %rd8306, 56;
	setp.lt.u64 	%p4294, %rd8307, %rd8305;
	shr.u64 	%rd1010, %rd8306, 4;
	cvt.u32.u64 	%r13872, %rd1010;
	setp.ne.s32 	%p4295, %r13872, -1;
	and.pred  	%p4296, %p4294, %p4295;
	@%p4296 bra 	$L__BB9_3835;
	mov.b32 	%r9748, 21106;
	st.u32 	[%rd1685], %r9748;
	mov.b32 	%r13872, -1;
	mov.pred 	%p6504, 0;
	bra.uni 	$L__BB9_3836;
$L__BB9_3835:
	ld.shared.u64 	%rd8308, [m_Local_$_0];
	shl.b64 	%rd8309, %rd1010, 32;
	shr.s64 	%rd8310, %rd8309, 28;
	add.s64 	%rd8311, %rd8308, %rd8310;
	mov.b16 	%rs1090, 0;
	st.u8 	[%rd8311], %rs1090;
	st.u8 	[%rd8311+1], %rs1090;
	mov.b32 	%r9742, 3608;
	st.u32 	[%rd8311+4], %r9742;
	mov.b16 	%rs1091, 1;
	st.u8 	[%rd8311+3], %rs1091;
	mov.b32 	%r9743, 48;
	st.u32 	[%rd8311+8], %r9743;
	mov.b32 	%r9744, -1;
	st.u32 	[%rd8311+16], %r9744;
	ld.shared.u64 	%rd8312, [m_Local_$_0];
	add.s64 	%rd8313, %rd8312, %rd8310;
	mov.b32 	%r9745, 0;
	st.u32 	[%rd8313+32], %r9745;
	ld.shared.u64 	%rd8314, [m_Local_$_0];
	add.s64 	%rd8315, %rd8314, %rd8310;
	st.u32 	[%rd8315+36], %r9745;
	ld.shared.u64 	%rd8316, [m_Local_$_0];
	add.s64 	%rd8317, %rd8316, %rd8310;
	st.u32 	[%rd8317+40], %r9745;
	ld.u32 	%r9746, [%rd1685];
	setp.eq.s32 	%p6504, %r9746, 0;
$L__BB9_3836:
	mov.b32 	%r13873, 0;
	not.pred 	%p4298, %p6504;
	@%p4298 bra 	$L__BB9_3842;
	setp.ne.s32 	%p4299, %r13872, -1;
	@%p4299 bra 	$L__BB9_3839;
	mov.b32 	%r9756, 21352;
	st.u32 	[%rd1685], %r9756;
	bra.uni 	$L__BB9_3842;
$L__BB9_3839:
	ld.shared.u64 	%rd8318, [m_Local_$_0];
	mul.wide.s32 	%rd1011, %r13872, 16;
	add.s64 	%rd8319, %rd8318, %rd1011;
	st.u32 	[%rd8319+40], %r2467;
	ld.u32 	%r9751, [%rd1685];
	setp.ne.s32 	%p4300, %r9751, 0;
	@%p4300 bra 	$L__BB9_3842;
	ld.shared.u64 	%rd8320, [m_Local_$_0];
	add.s64 	%rd8321, %rd8320, %rd1011;
	st.u32 	[%rd8321+36], %r2466;
	ld.u32 	%r9753, [%rd1685];
	setp.ne.s32 	%p4301, %r9753, 0;
	@%p4301 bra 	$L__BB9_3842;
	ld.shared.u64 	%rd8322, [m_Local_$_0];
	add.s64 	%rd8323, %rd8322, %rd1011;
	st.u32 	[%rd8323+32], %r2449;
	ld.u32 	%r9754, [%rd1685];
	setp.eq.s32 	%p4302, %r9754, 0;
	selp.b32 	%r13873, %r13872, 0, %p4302;
$L__BB9_3842:
	st.u32 	[%rd1685], %r13873;
	bra.uni 	$L__BB9_3844;
$L__BB9_3843:
	ld.global.nc.u8 	%rs1092, [%rd12036+-1];
	cvt.u16.u8 	%rs1093, %rs1092;
	add.s64 	%rd8324, %rd1009, %rd12037;
	mov.b32 	%r9757, 0;
	st.u32 	[%rd8324+32], %r9757;
	st.u8 	[%rd8324+32], %rs1093;
$L__BB9_3844:
	setp.eq.s32 	%p4303, %r2465, 27;
	@%p4303 bra 	$L__BB9_3859;
	setp.eq.s32 	%p4304, %r2449, -1;
	@%p4304 bra 	$L__BB9_3857;
	ld.shared.u64 	%rd1012, [m_Local_$_0];
	add.s64 	%rd8325, %rd1012, %rd1006;
	ld.u32 	%r2472, [%rd8325+12];
	setp.lt.s32 	%p4305, %r2465, %r2472;
	@%p4305 bra 	$L__BB9_3856;
	ld.shared.u64 	%rd8326, [m_Local_$_1];
	atom.add.u64 	%rd8327, [%rd1], 48;
	add.s64 	%rd8328, %rd8327, 56;
	setp.ge.u64 	%p4306, %rd8328, %rd8326;
	shr.u64 	%rd1013, %rd8327, 4;
	cvt.u32.u64 	%r13874, %rd1013;
	setp.eq.s32 	%p4307, %r13874, -1;
	or.pred  	%p4308, %p4306, %p4307;
	@%p4308 bra 	$L__BB9_3849;
	ld.shared.u64 	%rd8329, [m_Local_$_0];
	shl.b64 	%rd8330, %rd1013, 32;
	shr.s64 	%rd8331, %rd8330, 28;
	add.s64 	%rd8332, %rd8329, %rd8331;
	mov.b16 	%rs1094, 0;
	st.u8 	[%rd8332], %rs1094;
	st.u8 	[%rd8332+1], %rs1094;
	mov.b32 	%r9759, 3608;
	st.u32 	[%rd8332+4], %r9759;
	mov.b16 	%rs1095, 1;
	st.u8 	[%rd8332+3], %rs1095;
	mov.b32 	%r9760, 48;
	st.u32 	[%rd8332+8], %r9760;
	mov.b32 	%r9761, -1;
	st.u32 	[%rd8332+16], %r9761;
	ld.shared.u64 	%rd8333, [m_Local_$_0];
	add.s64 	%rd8334, %rd8333, %rd8331;
	mov.b32 	%r9762, 0;
	st.u32 	[%rd8334+32], %r9762;
	ld.shared.u64 	%rd8335, [m_Local_$_0];
	add.s64 	%rd8336, %rd8335, %rd8331;
	st.u32 	[%rd8336+36], %r9762;
	ld.shared.u64 	%rd8337, [m_Local_$_0];
	add.s64 	%rd8338, %rd8337, %rd8331;
	st.u32 	[%rd8338+40], %r9762;
	ld.u32 	%r9763, [%rd1685];
	setp.eq.s32 	%p6505, %r9763, 0;
	bra.uni 	$L__BB9_3850;
$L__BB9_3849:
	mov.b32 	%r9765, 21106;
	st.u32 	[%rd1685], %r9765;
	mov.b32 	%r13874, -1;
	mov.pred 	%p6505, 0;
$L__BB9_3850:
	mov.b32 	%r13875, 0;
	not.pred 	%p4310, %p6505;
	@%p4310 bra 	$L__BB9_3855;
	setp.eq.s32 	%p4311, %r13874, -1;
	@%p4311 bra 	$L__BB9_6436;
	ld.shared.u64 	%rd8339, [m_Local_$_0];
	mul.wide.s32 	%rd1014, %r13874, 16;
	add.s64 	%rd8340, %rd8339, %rd1014;
	st.u32 	[%rd8340+40], %r2472;
	ld.u32 	%r9768, [%rd1685];
	setp.eq.s32 	%p4312, %r9768, 0;
	@%p4312 bra 	$L__BB9_3853;
	bra.uni 	$L__BB9_3855;
$L__BB9_3853:
	ld.shared.u64 	%rd8341, [m_Local_$_0];
	add.s64 	%rd8342, %rd8341, %rd1014;
	st.u32 	[%rd8342+36], %r2465;
	ld.u32 	%r9770, [%rd1685];
	setp.ne.s32 	%p4313, %r9770, 0;
	@%p4313 bra 	$L__BB9_3855;
	ld.shared.u64 	%rd8343, [m_Local_$_0];
	add.s64 	%rd8344, %rd8343, %rd1014;
	st.u32 	[%rd8344+32], %r2449;
	ld.u32 	%r9771, [%rd1685];
	setp.eq.s32 	%p4314, %r9771, 0;
	selp.b32 	%r13875, %r13874, 0, %p4314;
$L__BB9_3855:
	st.u32 	[%rd1685], %r13875;
	bra.uni 	$L__BB9_3858;
$L__BB9_3856:
	ld.global.nc.u8 	%rs1096, [%rd12036];
	cvt.u16.u8 	%rs1097, %rs1096;
	add.s64 	%rd8345, %rd1012, %rd12037;
	mov.b32 	%r9774, 0;
	st.u32 	[%rd8345+36], %r9774;
	st.u8 	[%rd8345+36], %rs1097;
	bra.uni 	$L__BB9_3858;
$L__BB9_3857:
	mov.b32 	%r9775, 21352;
	st.u32 	[%rd1685], %r9775;
$L__BB9_3858:
	add.s64 	%rd12037, %rd12037, 8;
	add.s32 	%r13871, %r13871, 2;
	add.s64 	%rd12036, %rd12036, 2;
	bra.uni 	$L__BB9_3804;
$L__BB9_3859:
	ld.shared.u64 	%rd8346, [m_Local_$_1];
	atom.add.u64 	%rd8347, [%rd1], 48;
	add.s64 	%rd8348, %rd8347, 56;
	setp.lt.u64 	%p4315, %rd8348, %rd8346;
	shr.u64 	%rd8349, %rd8347, 4;
	cvt.u32.u64 	%r9776, %rd8349;
	selp.b32 	%r2478, %r9776, -1, %p4315;
	setp.ne.s32 	%p4316, %r2478, -1;
	@%p4316 bra 	$L__BB9_3861;
	mov.b32 	%r9888, 21352;
	st.u32 	[%rd1685], %r9888;
	bra.uni 	$L__BB9_3936;
$L__BB9_3861:
	ld.shared.u64 	%rd8350, [m_Local_$_0];
	mul.wide.s32 	%rd8351, %r2478, 16;
	add.s64 	%rd8352, %rd8350, %rd8351;
	mov.b16 	%rs1098, 1;
	st.u8 	[%rd8352], %rs1098;
	mov.b16 	%rs1099, 0;
	st.u8 	[%rd8352+1], %rs1099;
	mov.b32 	%r9777, 2905;
	st.u32 	[%rd8352+4], %r9777;
	st.u8 	[%rd8352+3], %rs1098;
	mov.b32 	%r9778, 48;
	st.u32 	[%rd8352+8], %r9778;
	mov.b32 	%r9779, -1;
	st.u32 	[%rd8352+16], %r9779;
	ld.shared.u64 	%rd8353, [m_Local_$_0];
	add.s64 	%rd8354, %rd8353, %rd1006;
	ld.u32 	%r2479, [%rd8354+12];
	shl.b32 	%r9780, %r2479, 2;
	add.s32 	%r9781, %r9780, 32;
	shr.s32 	%r9782, %r9781, 31;
	shr.u32 	%r9783, %r9782, 29;
	add.s32 	%r9784, %r9781, %r9783;
	and.b32  	%r9785, %r9784, -8;
	sub.s32 	%r9786, %r9781, %r9785;
	setp.eq.s32 	%p4317, %r9786, 0;
	sub.s32 	%r9787, %r9780, %r9786;
	add.s32 	%r9788, %r9787, 40;
	selp.b32 	%r2480, %r9781, %r9788, %p4317;
	ld.shared.u64 	%rd1017, [m_Local_$_1];
	and.b32  	%r9789, %r2480, 12;
	setp.eq.s32 	%p4318, %r9789, 0;
	mov.u32 	%r13876, %r2480;
	@%p4318 bra 	$L__BB9_3863;
	shr.s32 	%r9790, %r2480, 31;
	shr.u32 	%r9791, %r9790, 28;
	add.s32 	%r9792, %r2480, %r9791;
	and.b32  	%r9793, %r9792, -16;
	add.s32 	%r13876, %r9793, 16;
$L__BB9_3863:
	cvt.s64.s32 	%rd8355, %r13876;
	atom.add.u64 	%rd8356, [%rd1], %rd8355;
	cvt.s64.s32 	%rd8357, %r2480;
	add.s64 	%rd8358, %rd8357, %rd8356;
	add.s64 	%rd8359, %rd8358, 8;
	setp.lt.u64 	%p4319, %rd8359, %rd1017;
	shr.u64 	%rd8360, %rd8356, 4;
	cvt.u32.u64 	%r9794, %rd8360;
	selp.b32 	%r2483, %r9794, -1, %p4319;
	setp.ne.s32 	%p4320, %r2483, -1;
	@%p4320 bra 	$L__BB9_3865;
	mov.b32 	%r9852, 21352;
	st.u32 	[%rd1685], %r9852;
	bra.uni 	$L__BB9_3904;
$L__BB9_3865:
	ld.shared.u64 	%rd8361, [m_Local_$_0];
	mul.wide.s32 	%rd1018, %r2483, 16;
	add.s64 	%rd8362, %rd8361, %rd1018;
	mov.b16 	%rs1100, 0;
	st.u8 	[%rd8362], %rs1100;
	st.u8 	[%rd8362+1], %rs1100;
	mov.b32 	%r9795, 4335;
	st.u32 	[%rd8362+4], %r9795;
	mov.b16 	%rs1101, 1;
	st.u8 	[%rd8362+3], %rs1101;
	st.u32 	[%rd8362+8], %r2480;
	st.u32 	[%rd8362+12], %r2479;
	setp.lt.s32 	%p4321, %r2479, 1;
	@%p4321 bra 	$L__BB9_3904;
	setp.eq.s32 	%p4322, %r2479, 1;
	mov.b32 	%r2502, 0;
	@%p4322 bra 	$L__BB9_3892;
	and.b32  	%r2502, %r2479, 2147483646;
	neg.s32 	%r13878, %r2502;
	mov.b32 	%r13877, 0;
	mov.u32 	%r13879, %r13877;
$L__BB9_3868:
	ld.shared.u64 	%rd8363, [m_Local_$_0];
	add.s64 	%rd1019, %rd8363, %rd1018;
	ld.u32 	%r2488, [%rd1019+12];
	setp.lt.s32 	%p4323, %r13879, %r2488;
	@%p4323 bra 	$L__BB9_3879;
	ld.shared.u64 	%rd8364, [m_Local_$_1];
	atom.add.u64 	%rd8365, [%rd1], 48;
	add.s64 	%rd8366, %rd8365, 56;
	setp.lt.u64 	%p4324, %rd8366, %rd8364;
	shr.u64 	%rd1020, %rd8365, 4;
	cvt.u32.u64 	%r13880, %rd1020;
	setp.ne.s32 	%p4325, %r13880, -1;
	and.pred  	%p4326, %p4324, %p4325;
	@%p4326 bra 	$L__BB9_3871;
	mov.b32 	%r9805, 21106;
	st.u32 	[%rd1685], %r9805;
	mov.b32 	%r13880, -1;
	mov.pred 	%p6506, 0;
	bra.uni 	$L__BB9_3872;
$L__BB9_3871:
	ld.shared.u64 	%rd8367, [m_Local_$_0];
	shl.b64 	%rd8368, %rd1020, 32;
	shr.s64 	%rd8369, %rd8368, 28;
	add.s64 	%rd8370, %rd8367, %rd8369;
	mov.b16 	%rs1102, 0;
	st.u8 	[%rd8370], %rs1102;
	st.u8 	[%rd8370+1], %rs1102;
	mov.b32 	%r9799, 3608;
	st.u32 	[%rd8370+4], %r9799;
	mov.b16 	%rs1103, 1;
	st.u8 	[%rd8370+3], %rs1103;
	mov.b32 	%r9800, 48;
	st.u32 	[%rd8370+8], %r9800;
	mov.b32 	%r9801, -1;
	st.u32 	[%rd8370+16], %r9801;
	ld.shared.u64 	%rd8371, [m_Local_$_0];
	add.s64 	%rd8372, %rd8371, %rd8369;
	mov.b32 	%r9802, 0;
	st.u32 	[%rd8372+32], %r9802;
	ld.shared.u64 	%rd8373, [m_Local_$_0];
	add.s64 	%rd8374, %rd8373, %rd8369;
	st.u32 	[%rd8374+36], %r9802;
	ld.shared.u64 	%rd8375, [m_Local_$_0];
	add.s64 	%rd8376, %rd8375, %rd8369;
	st.u32 	[%rd8376+40], %r9802;
	ld.u32 	%r9803, [%rd1685];
	setp.eq.s32 	%p6506, %r9803, 0;
$L__BB9_3872:
	mov.b32 	%r13881, 0;
	not.pred 	%p4328, %p6506;
	@%p4328 bra 	$L__BB9_3878;
	setp.ne.s32 	%p4329, %r13880, -1;
	@%p4329 bra 	$L__BB9_3875;
	mov.b32 	%r9813, 21352;
	st.u32 	[%rd1685], %r9813;
	bra.uni 	$L__BB9_3878;
$L__BB9_3875:
	ld.shared.u64 	%rd8377, [m_Local_$_0];
	mul.wide.s32 	%rd1021, %r13880, 16;
	add.s64 	%rd8378, %rd8377, %rd1021;
	st.u32 	[%rd8378+40], %r2488;
	ld.u32 	%r9808, [%rd1685];
	setp.ne.s32 	%p4330, %r9808, 0;
	@%p4330 bra 	$L__BB9_3878;
	ld.shared.u64 	%rd8379, [m_Local_$_0];
	add.s64 	%rd8380, %rd8379, %rd1021;
	st.u32 	[%rd8380+36], %r13879;
	ld.u32 	%r9810, [%rd1685];
	setp.ne.s32 	%p4331, %r9810, 0;
	@%p4331 bra 	$L__BB9_3878;
	ld.shared.u64 	%rd8381, [m_Local_$_0];
	add.s64 	%rd8382, %rd8381, %rd1021;
	st.u32 	[%rd8382+32], %r2483;
	ld.u32 	%r9811, [%rd1685];
	setp.eq.s32 	%p4332, %r9811, 0;
	selp.b32 	%r13881, %r13880, 0, %p4332;
$L__BB9_3878:
	st.u32 	[%rd1685], %r13881;
	bra.uni 	$L__BB9_3880;
$L__BB9_3879:
	cvt.u64.u32 	%rd8383, %r13877;
	add.s64 	%rd8384, %rd1019, %rd8383;
	mov.b32 	%r9814, 0;
	st.u32 	[%rd8384+32], %r9814;
$L__BB9_3880:
	ld.shared.u64 	%rd8385, [m_Local_$_0];
	add.s64 	%rd1022, %rd8385, %rd1018;
	ld.u32 	%r2493, [%rd1022+12];
	add.s32 	%r9815, %r13879, 1;
	setp.lt.s32 	%p4333, %r9815, %r2493;
	@%p4333 bra 	$L__BB9_3890;
	ld.shared.u64 	%rd8386, [m_Local_$_1];
	atom.add.u64 	%rd8387, [%rd1], 48;
	add.s64 	%rd8388, %rd8387, 56;
	setp.ge.u64 	%p4334, %rd8388, %rd8386;
	shr.u64 	%rd1023, %rd8387, 4;
	cvt.u32.u64 	%r13882, %rd1023;
	setp.eq.s32 	%p4335, %r13882, -1;
	or.pred  	%p4336, %p4334, %p4335;
	@%p4336 bra 	$L__BB9_3883;
	ld.shared.u64 	%rd8389, [m_Local_$_0];
	shl.b64 	%rd8390, %rd1023, 32;
	shr.s64 	%rd8391, %rd8390, 28;
	add.s64 	%rd8392, %rd8389, %rd8391;
	mov.b16 	%rs1104, 0;
	st.u8 	[%rd8392], %rs1104;
	st.u8 	[%rd8392+1], %rs1104;
	mov.b32 	%r9816, 3608;
	st.u32 	[%rd8392+4], %r9816;
	mov.b16 	%rs1105, 1;
	st.u8 	[%rd8392+3], %rs1105;
	mov.b32 	%r9817, 48;
	st.u32 	[%rd8392+8], %r9817;
	mov.b32 	%r9818, -1;
	st.u32 	[%rd8392+16], %r9818;
	ld.shared.u64 	%rd8393, [m_Local_$_0];
	add.s64 	%rd8394, %rd8393, %rd8391;
	mov.b32 	%r9819, 0;
	st.u32 	[%rd8394+32], %r9819;
	ld.shared.u64 	%rd8395, [m_Local_$_0];
	add.s64 	%rd8396, %rd8395, %rd8391;
	st.u32 	[%rd8396+36], %r9819;
	ld.shared.u64 	%rd8397, [m_Local_$_0];
	add.s64 	%rd8398, %rd8397, %rd8391;
	st.u32 	[%rd8398+40], %r9819;
	ld.u32 	%r9820, [%rd1685];
	setp.eq.s32 	%p6507, %r9820, 0;
	bra.uni 	$L__BB9_3884;
$L__BB9_3883:
	mov.b32 	%r9822, 21106;
	st.u32 	[%rd1685], %r9822;
	mov.b32 	%r13882, -1;
	mov.pred 	%p6507, 0;
$L__BB9_3884:
	mov.b32 	%r13883, 0;
	not.pred 	%p4338, %p6507;
	@%p4338 bra 	$L__BB9_3889;
	setp.eq.s32 	%p4339, %r13882, -1;
	@%p4339 bra 	$L__BB9_6437;
	ld.shared.u64 	%rd8399, [m_Local_$_0];
	mul.wide.s32 	%rd1024, %r13882, 16;
	add.s64 	%rd8400, %rd8399, %rd1024;
	st.u32 	[%rd8400+40], %r2493;
	ld.u32 	%r9825, [%rd1685];
	setp.eq.s32 	%p4340, %r9825, 0;
	@%p4340 bra 	$L__BB9_3887;
	bra.uni 	$L__BB9_3889;
$L__BB9_3887:
	ld.shared.u64 	%rd8401, [m_Local_$_0];
	add.s64 	%rd8402, %rd8401, %rd1024;
	st.u32 	[%rd8402+36], %r9815;
	ld.u32 	%r9828, [%rd1685];
	setp.ne.s32 	%p4341, %r9828, 0;
	@%p4341 bra 	$L__BB9_3889;
	ld.shared.u64 	%rd8403, [m_Local_$_0];
	add.s64 	%rd8404, %rd8403, %rd1024;
	st.u32 	[%rd8404+32], %r2483;
	ld.u32 	%r9829, [%rd1685];
	setp.eq.s32 	%p4342, %r9829, 0;
	selp.b32 	%r13883, %r13882, 0, %p4342;
$L__BB9_3889:
	st.u32 	[%rd1685], %r13883;
	bra.uni 	$L__BB9_3891;
$L__BB9_3890:
	add.s32 	%r9832, %r13877, 4;
	cvt.u64.u32 	%rd8405, %r9832;
	add.s64 	%rd8406, %rd1022, %rd8405;
	mov.b32 	%r9833, 0;
	st.u32 	[%rd8406+32], %r9833;
$L__BB9_3891:
	add.s32 	%r13879, %r13879, 2;
	add.s32 	%r13878, %r13878, 2;
	add.s32 	%r13877, %r13877, 8;
	setp.ne.s32 	%p4343, %r13878, 0;
	@%p4343 bra 	$L__BB9_3868;
$L__BB9_3892:
	and.b32  	%r9834, %r2479, 1;
	setp.eq.b32 	%p4344, %r9834, 1;
	not.pred 	%p4345, %p4344;
	@%p4345 bra 	$L__BB9_3904;
	ld.shared.u64 	%rd8407, [m_Local_$_0];
	add.s64 	%rd1025, %rd8407, %rd1018;
	ld.u32 	%r2503, [%rd1025+12];
	setp.lt.s32 	%p4346, %r2502, %r2503;
	@%p4346 bra 	$L__BB9_3903;
	ld.shared.u64 	%rd8408, [m_Local_$_1];
	atom.add.u64 	%rd8409, [%rd1], 48;
	add.s64 	%rd8410, %rd8409, 56;
	setp.ge.u64 	%p4347, %rd8410, %rd8408;
	shr.u64 	%rd1026, %rd8409, 4;
	cvt.u32.u64 	%r13885, %rd1026;
	setp.eq.s32 	%p4348, %r13885, -1;
	or.pred  	%p4349, %p4347, %p4348;
	@%p4349 bra 	$L__BB9_3896;
	ld.shared.u64 	%rd8411, [m_Local_$_0];
	shl.b64 	%rd8412, %rd1026, 32;
	shr.s64 	%rd8413, %rd8412, 28;
	add.s64 	%rd8414, %rd8411, %rd8413;
	mov.b16 	%rs1106, 0;
	st.u8 	[%rd8414], %rs1106;
	st.u8 	[%rd8414+1], %rs1106;
	mov.b32 	%r9835, 3608;
	st.u32 	[%rd8414+4], %r9835;
	mov.b16 	%rs1107, 1;
	st.u8 	[%rd8414+3], %rs1107;
	mov.b32 	%r9836, 48;
	st.u32 	[%rd8414+8], %r9836;
	mov.b32 	%r9837, -1;
	st.u32 	[%rd8414+16], %r9837;
	ld.shared.u64 	%rd8415, [m_Local_$_0];
	add.s64 	%rd8416, %rd8415, %rd8413;
	mov.b32 	%r9838, 0;
	st.u32 	[%rd8416+32], %r9838;
	ld.shared.u64 	%rd8417, [m_Local_$_0];
	add.s64 	%rd8418, %rd8417, %rd8413;
	st.u32 	[%rd8418+36], %r9838;
	ld.shared.u64 	%rd8419, [m_Local_$_0];
	add.s64 	%rd8420, %rd8419, %rd8413;
	st.u32 	[%rd8420+40], %r9838;
	ld.u32 	%r9839, [%rd1685];
	setp.eq.s32 	%p6508, %r9839, 0;
	bra.uni 	$L__BB9_3897;
$L__BB9_3896:
	mov.b32 	%r9841, 21106;
	st.u32 	[%rd1685], %r9841;
	mov.b32 	%r13885, -1;
	mov.pred 	%p6508, 0;
$L__BB9_3897:
	mov.b32 	%r13886, 0;
	not.pred 	%p4351, %p6508;
	@%p4351 bra 	$L__BB9_3902;
	setp.eq.s32 	%p4352, %r13885, -1;
	@%p4352 bra 	$L__BB9_6438;
	ld.shared.u64 	%rd8421, [m_Local_$_0];
	mul.wide.s32 	%rd1027, %r13885, 16;
	add.s64 	%rd8422, %rd8421, %rd1027;
	st.u32 	[%rd8422+40], %r2503;
	ld.u32 	%r9844, [%rd1685];
	setp.eq.s32 	%p4353, %r9844, 0;
	@%p4353 bra 	$L__BB9_3900;
	bra.uni 	$L__BB9_3902;
$L__BB9_3900:
	ld.shared.u64 	%rd8423, [m_Local_$_0];
	add.s64 	%rd8424, %rd8423, %rd1027;
	st.u32 	[%rd8424+36], %r2502;
	ld.u32 	%r9846, [%rd1685];
	setp.ne.s32 	%p4354, %r9846, 0;
	@%p4354 bra 	$L__BB9_3902;
	ld.shared.u64 	%rd8425, [m_Local_$_0];
	add.s64 	%rd8426, %rd8425, %rd1027;
	st.u32 	[%rd8426+32], %r2483;
	ld.u32 	%r9847, [%rd1685];
	setp.eq.s32 	%p4355, %r9847, 0;
	selp.b32 	%r13886, %r13885, 0, %p4355;
$L__BB9_3902:
	st.u32 	[%rd1685], %r13886;
	bra.uni 	$L__BB9_3904;
$L__BB9_3903:
	shl.b32 	%r9850, %r2502, 2;
	cvt.u64.u32 	%rd8427, %r9850;
	add.s64 	%rd8428, %rd1025, %rd8427;
	mov.b32 	%r9851, 0;
	st.u32 	[%rd8428+32], %r9851;
$L__BB9_3904:
	setp.lt.s32 	%p4356, %r2479, 1;
	@%p4356 bra 	$L__BB9_3935;
	neg.s32 	%r13888, %r2479;
	mov.b32 	%r13887, 0;
	mul.wide.s32 	%rd8452, %r2483, 16;
	mov.u32 	%r13889, %r13887;
$L__BB9_3906:
	setp.ne.s32 	%p4357, %r2449, -1;
	@%p4357 bra 	$L__BB9_3908;
	mov.b32 	%r9869, 21352;
	st.u32 	[%rd1685], %r9869;
	mov.b16 	%rs1597, 0;
	bra.uni 	$L__BB9_3920;
$L__BB9_3908:
	ld.shared.u64 	%rd8429, [m_Local_$_0];
	add.s64 	%rd1028, %rd8429, %rd1006;
	ld.u32 	%r2512, [%rd1028+12];
	setp.lt.s32 	%p4358, %r13889, %r2512;
	@%p4358 bra 	$L__BB9_3919;
	ld.shared.u64 	%rd8430, [m_Local_$_1];
	atom.add.u64 	%rd8431, [%rd1], 48;
	add.s64 	%rd8432, %rd8431, 56;
	setp.lt.u64 	%p4359, %rd8432, %rd8430;
	shr.u64 	%rd1029, %rd8431, 4;
	cvt.u32.u64 	%r13890, %rd1029;
	setp.ne.s32 	%p4360, %r13890, -1;
	and.pred  	%p4361, %p4359, %p4360;
	@%p4361 bra 	$L__BB9_3911;
	mov.b32 	%r9860, 21106;
	st.u32 	[%rd1685], %r9860;
	mov.b32 	%r13890, -1;
	mov.pred 	%p6509, 0;
	bra.uni 	$L__BB9_3912;
$L__BB9_3911:
	ld.shared.u64 	%rd8433, [m_Local_$_0];
	shl.b64 	%rd8434, %rd1029, 32;
	shr.s64 	%rd8435, %rd8434, 28;
	add.s64 	%rd8436, %rd8433, %rd8435;
	mov.b16 	%rs1108, 0;
	st.u8 	[%rd8436], %rs1108;
	st.u8 	[%rd8436+1], %rs1108;
	mov.b32 	%r9854, 3608;
	st.u32 	[%rd8436+4], %r9854;
	mov.b16 	%rs1109, 1;
	st.u8 	[%rd8436+3], %rs1109;
	mov.b32 	%r9855, 48;
	st.u32 	[%rd8436+8], %r9855;
	mov.b32 	%r9856, -1;
	st.u32 	[%rd8436+16], %r9856;
	ld.shared.u64 	%rd8437, [m_Local_$_0];
	add.s64 	%rd8438, %rd8437, %rd8435;
	mov.b32 	%r9857, 0;
	st.u32 	[%rd8438+32], %r9857;
	ld.shared.u64 	%rd8439, [m_Local_$_0];
	add.s64 	%rd8440, %rd8439, %rd8435;
	st.u32 	[%rd8440+36], %r9857;
	ld.shared.u64 	%rd8441, [m_Local_$_0];
	add.s64 	%rd8442, %rd8441, %rd8435;
	st.u32 	[%rd8442+40], %r9857;
	ld.u32 	%r9858, [%rd1685];
	setp.eq.s32 	%p6509, %r9858, 0;
$L__BB9_3912:
	mov.b32 	%r13891, 0;
	not.pred 	%p4363, %p6509;
	@%p4363 bra 	$L__BB9_3918;
	setp.ne.s32 	%p4364, %r13890, -1;
	@%p4364 bra 	$L__BB9_3915;
	mov.b32 	%r9868, 21352;
	st.u32 	[%rd1685], %r9868;
	bra.uni 	$L__BB9_3918;
$L__BB9_3915:
	ld.shared.u64 	%rd8443, [m_Local_$_0];
	mul.wide.s32 	%rd1030, %r13890, 16;
	add.s64 	%rd8444, %rd8443, %rd1030;
	st.u32 	[%rd8444+40], %r2512;
	ld.u32 	%r9863, [%rd1685];
	setp.ne.s32 	%p4365, %r9863, 0;
	@%p4365 bra 	$L__BB9_3918;
	ld.shared.u64 	%rd8445, [m_Local_$_0];
	add.s64 	%rd8446, %rd8445, %rd1030;
	st.u32 	[%rd8446+36], %r13889;
	ld.u32 	%r9865, [%rd1685];
	setp.ne.s32 	%p4366, %r9865, 0;
	@%p4366 bra 	$L__BB9_3918;
	ld.shared.u64 	%rd8447, [m_Local_$_0];
	add.s64 	%rd8448, %rd8447, %rd1030;
	st.u32 	[%rd8448+32], %r2449;
	ld.u32 	%r9866, [%rd1685];
	setp.eq.s32 	%p4367, %r9866, 0;
	selp.b32 	%r13891, %r13890, 0, %p4367;
$L__BB9_3918:
	st.u32 	[%rd1685], %r13891;
	mov.b16 	%rs1597, 0;
	bra.uni 	$L__BB9_3920;
$L__BB9_3919:
	cvt.u64.u32 	%rd8449, %r13887;
	add.s64 	%rd8450, %rd1028, %rd8449;
	ld.u8 	%rs1597, [%rd8450+32];
$L__BB9_3920:
	setp.ne.s32 	%p4368, %r2483, -1;
	@%p4368 bra 	$L__BB9_3922;
	mov.b32 	%r9886, 21352;
	st.u32 	[%rd1685], %r9886;
	bra.uni 	$L__BB9_3934;
$L__BB9_3922:
	ld.shared.u64 	%rd8451, [m_Local_$_0];
	add.s64 	%rd1031, %rd8451, %rd8452;
	ld.u32 	%r2517, [%rd1031+12];
	setp.lt.s32 	%p4369, %r13889, %r2517;
	@%p4369 bra 	$L__BB9_3933;
	ld.shared.u64 	%rd8453, [m_Local_$_1];
	atom.add.u64 	%rd8454, [%rd1], 48;
	add.s64 	%rd8455, %rd8454, 56;
	setp.lt.u64 	%p4370, %rd8455, %rd8453;
	shr.u64 	%rd1032, %rd8454, 4;
	cvt.u32.u64 	%r13892, %rd1032;
	setp.ne.s32 	%p4371, %r13892, -1;
	and.pred  	%p4372, %p4370, %p4371;
	@%p4372 bra 	$L__BB9_3925;
	mov.b32 	%r9876, 21106;
	st.u32 	[%rd1685], %r9876;
	mov.b32 	%r13892, -1;
	mov.pred 	%p6510, 0;
	bra.uni 	$L__BB9_3926;
$L__BB9_3925:
	ld.shared.u64 	%rd8456, [m_Local_$_0];
	shl.b64 	%rd8457, %rd1032, 32;
	shr.s64 	%rd8458, %rd8457, 28;
	add.s64 	%rd8459, %rd8456, %rd8458;
	mov.b16 	%rs1112, 0;
	st.u8 	[%rd8459], %rs1112;
	st.u8 	[%rd8459+1], %rs1112;
	mov.b32 	%r9870, 3608;
	st.u32 	[%rd8459+4], %r9870;
	mov.b16 	%rs1113, 1;
	st.u8 	[%rd8459+3], %rs1113;
	mov.b32 	%r9871, 48;
	st.u32 	[%rd8459+8], %r9871;
	mov.b32 	%r9872, -1;
	st.u32 	[%rd8459+16], %r9872;
	ld.shared.u64 	%rd8460, [m_Local_$_0];
	add.s64 	%rd8461, %rd8460, %rd8458;
	mov.b32 	%r9873, 0;
	st.u32 	[%rd8461+32], %r9873;
	ld.shared.u64 	%rd8462, [m_Local_$_0];
	add.s64 	%rd8463, %rd8462, %rd8458;
	st.u32 	[%rd8463+36], %r9873;
	ld.shared.u64 	%rd8464, [m_Local_$_0];
	add.s64 	%rd8465, %rd8464, %rd8458;
	st.u32 	[%rd8465+40], %r9873;
	ld.u32 	%r9874, [%rd1685];
	setp.eq.s32 	%p6510, %r9874, 0;
$L__BB9_3926:
	mov.b32 	%r13893, 0;
	not.pred 	%p4374, %p6510;
	@%p4374 bra 	$L__BB9_3932;
	setp.ne.s32 	%p4375, %r13892, -1;
	@%p4375 bra 	$L__BB9_3929;
	mov.b32 	%r9884, 21352;
	st.u32 	[%rd1685], %r9884;
	bra.uni 	$L__BB9_3932;
$L__BB9_3929:
	ld.shared.u64 	%rd8466, [m_Local_$_0];
	mul.wide.s32 	%rd1033, %r13892, 16;
	add.s64 	%rd8467, %rd8466, %rd1033;
	st.u32 	[%rd8467+40], %r2517;
	ld.u32 	%r9879, [%rd1685];
	setp.ne.s32 	%p4376, %r9879, 0;
	@%p4376 bra 	$L__BB9_3932;
	ld.shared.u64 	%rd8468, [m_Local_$_0];
	add.s64 	%rd8469, %rd8468, %rd1033;
	st.u32 	[%rd8469+36], %r13889;
	ld.u32 	%r9881, [%rd1685];
	setp.ne.s32 	%p4377, %r9881, 0;
	@%p4377 bra 	$L__BB9_3932;
	ld.shared.u64 	%rd8470, [m_Local_$_0];
	add.s64 	%rd8471, %rd8470, %rd1033;
	st.u32 	[%rd8471+32], %r2483;
	ld.u32 	%r9882, [%rd1685];
	setp.eq.s32 	%p4378, %r9882, 0;
	selp.b32 	%r13893, %r13892, 0, %p4378;
$L__BB9_3932:
	st.u32 	[%rd1685], %r13893;
	bra.uni 	$L__BB9_3934;
$L__BB9_3933:
	cvt.u64.u32 	%rd8472, %r13887;
	add.s64 	%rd8473, %rd1031, %rd8472;
	mov.b32 	%r9885, 0;
	st.u32 	[%rd8473+32], %r9885;
	st.u8 	[%rd8473+32], %rs1597;
$L__BB9_3934:
	add.s32 	%r13889, %r13889, 1;
	add.s32 	%r13888, %r13888, 1;
	setp.ne.s32 	%p4379, %r13888, 0;
	add.s32 	%r13887, %r13887, 4;
	@%p4379 bra 	$L__BB9_3906;
$L__BB9_3935:
	ld.shared.u64 	%rd8474, [m_Local_$_0];
	add.s64 	%rd8476, %rd8474, %rd8351;
	st.u32 	[%rd8476+32], %r2483;
	ld.shared.u64 	%rd8477, [m_Local_$_0];
	add.s64 	%rd8478, %rd8477, %rd8351;
	st.u32 	[%rd8478+40], %r2479;
	ld.shared.u64 	%rd8479, [m_Local_$_0];
	add.s64 	%rd8480, %rd8479, %rd8351;
	mov.b32 	%r9887, 0;
	st.u32 	[%rd8480+48], %r9887;
$L__BB9_3936:
	setp.ne.s32 	%p4380, %r13865, -1;
	@%p4380 bra 	$L__BB9_3938;
	mov.b32 	%r9890, 21352;
	st.u32 	[%rd1685], %r9890;
	mov.b32 	%r13894, 0;
	mov.u32 	%r13895, %r13894;
	bra.uni 	$L__BB9_3939;
$L__BB9_3938:
	ld.shared.u64 	%rd8481, [m_Local_$_0];
	mul.wide.s32 	%rd8482, %r13865, 16;
	add.s64 	%rd8483, %rd8481, %rd8482;
	ld.u32 	%r13894, [%rd8483+32];
	ld.u32 	%r13895, [%rd8483+40];
$L__BB9_3939:
	setp.ne.s32 	%p4381, %r2478, -1;
	@%p4381 bra 	$L__BB9_3941;
	mov.b32 	%r9892, 21352;
	st.u32 	[%rd1685], %r9892;
	mov.b32 	%r13896, 0;
	mov.u32 	%r13897, %r13896;
	bra.uni 	$L__BB9_3942;
$L__BB9_3941:
	ld.shared.u64 	%rd8484, [m_Local_$_0];
	mul.wide.s32 	%rd8485, %r2478, 16;
	add.s64 	%rd8486, %rd8484, %rd8485;
	ld.u32 	%r13896, [%rd8486+32];
	ld.u32 	%r13897, [%rd8486+40];
$L__BB9_3942:
	add.s32 	%r2533, %r13897, %r13895;
	shl.b32 	%r9893, %r2533, 2;
	add.s32 	%r9894, %r9893, 32;
	shr.s32 	%r9895, %r9894, 31;
	shr.u32 	%r9896, %r9895, 29;
	add.s32 	%r9897, %r9894, %r9896;
	and.b32  	%r9898, %r9897, -8;
	sub.s32 	%r9899, %r9894, %r9898;
	setp.eq.s32 	%p4382, %r9899, 0;
	sub.s32 	%r9900, %r9893, %r9899;
	add.s32 	%r9901, %r9900, 40;
	selp.b32 	%r2534, %r9894, %r9901, %p4382;
	ld.shared.u64 	%rd1034, [m_Local_$_1];
	and.b32  	%r9902, %r2534, 12;
	setp.eq.s32 	%p4383, %r9902, 0;
	mov.u32 	%r13898, %r2534;
	@%p4383 bra 	$L__BB9_3944;
	shr.s32 	%r9903, %r2534, 31;
	shr.u32 	%r9904, %r9903, 28;
	add.s32 	%r9905, %r2534, %r9904;
	and.b32  	%r9906, %r9905, -16;
	add.s32 	%r13898, %r9906, 16;
$L__BB9_3944:
	cvt.s64.s32 	%rd8487, %r13898;
	atom.add.u64 	%rd8488, [%rd1], %rd8487;
	cvt.s64.s32 	%rd8489, %r2534;
	add.s64 	%rd8490, %rd8489, %rd8488;
	add.s64 	%rd8491, %rd8490, 8;
	setp.lt.u64 	%p4384, %rd8491, %rd1034;
	shr.u64 	%rd8492, %rd8488, 4;
	cvt.u32.u64 	%r9907, %rd8492;
	selp.b32 	%r2537, %r9907, -1, %p4384;
	setp.ne.s32 	%p4385, %r2537, -1;
	@%p4385 bra 	$L__BB9_3946;
	mov.b32 	%r9965, 21352;
	st.u32 	[%rd1685], %r9965;
	bra.uni 	$L__BB9_3985;
$L__BB9_3946:
	ld.shared.u64 	%rd8493, [m_Local_$_0];
	mul.wide.s32 	%rd1035, %r2537, 16;
	add.s64 	%rd8494, %rd8493, %rd1035;
	mov.b16 	%rs1114, 0;
	st.u8 	[%rd8494], %rs1114;
	st.u8 	[%rd8494+1], %rs1114;
	mov.b32 	%r9908, 4335;
	st.u32 	[%rd8494+4], %r9908;
	mov.b16 	%rs1115, 1;
	st.u8 	[%rd8494+3], %rs1115;
	st.u32 	[%rd8494+8], %r2534;
	st.u32 	[%rd8494+12], %r2533;
	setp.lt.s32 	%p4386, %r2533, 1;
	@%p4386 bra 	$L__BB9_3985;
	setp.eq.s32 	%p4387, %r2533, 1;
	mov.b32 	%r2556, 0;
	@%p4387 bra 	$L__BB9_3973;
	and.b32  	%r2556, %r2533, 2147483646;
	neg.s32 	%r13900, %r2556;
	mov.b32 	%r13899, 0;
	mov.u32 	%r13901, %r13899;
$L__BB9_3949:
	ld.shared.u64 	%rd8495, [m_Local_$_0];
	add.s64 	%rd1036, %rd8495, %rd1035;
	ld.u32 	%r2542, [%rd1036+12];
	setp.lt.s32 	%p4388, %r13901, %r2542;
	@%p4388 bra 	$L__BB9_3960;
	ld.shared.u64 	%rd8496, [m_Local_$_1];
	atom.add.u64 	%rd8497, [%rd1], 48;
	add.s64 	%rd8498, %rd8497, 56;
	setp.lt.u64 	%p4389, %rd8498, %rd8496;
	shr.u64 	%rd1037, %rd8497, 4;
	cvt.u32.u64 	%r13902, %rd1037;
	setp.ne.s32 	%p4390, %r13902, -1;
	and.pred  	%p4391, %p4389, %p4390;
	@%p4391 bra 	$L__BB9_3952;
	mov.b32 	%r9918, 21106;
	st.u32 	[%rd1685], %r9918;
	mov.b32 	%r13902, -1;
	mov.pred 	%p6511, 0;
	bra.uni 	$L__BB9_3953;
$L__BB9_3952:
	ld.shared.u64 	%rd8499, [m_Local_$_0];
	shl.b64 	%rd8500, %rd1037, 32;
	shr.s64 	%rd8501, %rd8500, 28;
	add.s64 	%rd8502, %rd8499, %rd8501;
	mov.b16 	%rs1116, 0;
	st.u8 	[%rd8502], %rs1116;
	st.u8 	[%rd8502+1], %rs1116;
	mov.b32 	%r9912, 3608;
	st.u32 	[%rd8502+4], %r9912;
	mov.b16 	%rs1117, 1;
	st.u8 	[%rd8502+3], %rs1117;
	mov.b32 	%r9913, 48;
	st.u32 	[%rd8502+8], %r9913;
	mov.b32 	%r9914, -1;
	st.u32 	[%rd8502+16], %r9914;
	ld.shared.u64 	%rd8503, [m_Local_$_0];
	add.s64 	%rd8504, %rd8503, %rd8501;
	mov.b32 	%r9915, 0;
	st.u32 	[%rd8504+32], %r9915;
	ld.shared.u64 	%rd8505, [m_Local_$_0];
	add.s64 	%rd8506, %rd8505, %rd8501;
	st.u32 	[%rd8506+36], %r9915;
	ld.shared.u64 	%rd8507, [m_Local_$_0];
	add.s64 	%rd8508, %rd8507, %rd8501;
	st.u32 	[%rd8508+40], %r9915;
	ld.u32 	%r9916, [%rd1685];
	setp.eq.s32 	%p6511, %r9916, 0;
$L__BB9_3953:
	mov.b32 	%r13903, 0;
	not.pred 	%p4393, %p6511;
	@%p4393 bra 	$L__BB9_3959;
	setp.ne.s32 	%p4394, %r13902, -1;
	@%p4394 bra 	$L__BB9_3956;
	mov.b32 	%r9926, 21352;
	st.u32 	[%rd1685], %r9926;
	bra.uni 	$L__BB9_3959;
$L__BB9_3956:
	ld.shared.u64 	%rd8509, [m_Local_$_0];
	mul.wide.s32 	%rd1038, %r13902, 16;
	add.s64 	%rd8510, %rd8509, %rd1038;
	st.u32 	[%rd8510+40], %r2542;
	ld.u32 	%r9921, [%rd1685];
	setp.ne.s32 	%p4395, %r9921, 0;
	@%p4395 bra 	$L__BB9_3959;
	ld.shared.u64 	%rd8511, [m_Local_$_0];
	add.s64 	%rd8512, %rd8511, %rd1038;
	st.u32 	[%rd8512+36], %r13901;
	ld.u32 	%r9923, [%rd1685];
	setp.ne.s32 	%p4396, %r9923, 0;
	@%p4396 bra 	$L__BB9_3959;
	ld.shared.u64 	%rd8513, [m_Local_$_0];
	add.s64 	%rd8514, %rd8513, %rd1038;
	st.u32 	[%rd8514+32], %r2537;
	ld.u32 	%r9924, [%rd1685];
	setp.eq.s32 	%p4397, %r9924, 0;
	selp.b32 	%r13903, %r13902, 0, %p4397;
$L__BB9_3959:
	st.u32 	[%rd1685], %r13903;
	bra.uni 	$L__BB9_3961;
$L__BB9_3960:
	cvt.u64.u32 	%rd8515, %r13899;
	add.s64 	%rd8516, %rd1036, %rd8515;
	mov.b32 	%r9927, 0;
	st.u32 	[%rd8516+32], %r9927;
$L__BB9_3961:
	ld.shared.u64 	%rd8517, [m_Local_$_0];
	add.s64 	%rd1039, %rd8517, %rd1035;
	ld.u32 	%r2547, [%rd1039+12];
	add.s32 	%r9928, %r13901, 1;
	setp.lt.s32 	%p4398, %r9928, %r2547;
	@%p4398 bra 	$L__BB9_3971;
	ld.shared.u64 	%rd8518, [m_Local_$_1];
	atom.add.u64 	%rd8519, [%rd1], 48;
	add.s64 	%rd8520, %rd8519, 56;
	setp.ge.u64 	%p4399, %rd8520, %rd8518;
	shr.u64 	%rd1040, %rd8519, 4;
	cvt.u32.u64 	%r13904, %rd1040;
	setp.eq.s32 	%p4400, %r13904, -1;
	or.pred  	%p4401, %p4399, %p4400;
	@%p4401 bra 	$L__BB9_3964;
	ld.shared.u64 	%rd8521, [m_Local_$_0];
	shl.b64 	%rd8522, %rd1040, 32;
	shr.s64 	%rd8523, %rd8522, 28;
	add.s64 	%rd8524, %rd8521, %rd8523;
	mov.b16 	%rs1118, 0;
	st.u8 	[%rd8524], %rs1118;
	st.u8 	[%rd8524+1], %rs1118;
	mov.b32 	%r9929, 3608;
	st.u32 	[%rd8524+4], %r9929;
	mov.b16 	%rs1119, 1;
	st.u8 	[%rd8524+3], %rs1119;
	mov.b32 	%r9930, 48;
	st.u32 	[%rd8524+8], %r9930;
	mov.b32 	%r9931, -1;
	st.u32 	[%rd8524+16], %r9931;
	ld.shared.u64 	%rd8525, [m_Local_$_0];
	add.s64 	%rd8526, %rd8525, %rd8523;
	mov.b32 	%r9932, 0;
	st.u32 	[%rd8526+32], %r9932;
	ld.shared.u64 	%rd8527, [m_Local_$_0];
	add.s64 	%rd8528, %rd8527, %rd8523;
	st.u32 	[%rd8528+36], %r9932;
	ld.shared.u64 	%rd8529, [m_Local_$_0];
	add.s64 	%rd8530, %rd8529, %rd8523;
	st.u32 	[%rd8530+40], %r9932;
	ld.u32 	%r9933, [%rd1685];
	setp.eq.s32 	%p6512, %r9933, 0;
	bra.uni 	$L__BB9_3965;
$L__BB9_3964:
	mov.b32 	%r9935, 21106;
	st.u32 	[%rd1685], %r9935;
	mov.b32 	%r13904, -1;
	mov.pred 	%p6512, 0;
$L__BB9_3965:
	mov.b32 	%r13905, 0;
	not.pred 	%p4403, %p6512;
	@%p4403 bra 	$L__BB9_3970;
	setp.eq.s32 	%p4404, %r13904, -1;
	@%p4404 bra 	$L__BB9_6439;
	ld.shared.u64 	%rd8531, [m_Local_$_0];
	mul.wide.s32 	%rd1041, %r13904, 16;
	add.s64 	%rd8532, %rd8531, %rd1041;
	st.u32 	[%rd8532+40], %r2547;
	ld.u32 	%r9938, [%rd1685];
	setp.eq.s32 	%p4405, %r9938, 0;
	@%p4405 bra 	$L__BB9_3968;
	bra.uni 	$L__BB9_3970;
$L__BB9_3968:
	ld.shared.u64 	%rd8533, [m_Local_$_0];
	add.s64 	%rd8534, %rd8533, %rd1041;
	st.u32 	[%rd8534+36], %r9928;
	ld.u32 	%r9941, [%rd1685];
	setp.ne.s32 	%p4406, %r9941, 0;
	@%p4406 bra 	$L__BB9_3970;
	ld.shared.u64 	%rd8535, [m_Local_$_0];
	add.s64 	%rd8536, %rd8535, %rd1041;
	st.u32 	[%rd8536+32], %r2537;
	ld.u32 	%r9942, [%rd1685];
	setp.eq.s32 	%p4407, %r9942, 0;
	selp.b32 	%r13905, %r13904, 0, %p4407;
$L__BB9_3970:
	st.u32 	[%rd1685], %r13905;
	bra.uni 	$L__BB9_3972;
$L__BB9_3971:
	add.s32 	%r9945, %r13899, 4;
	cvt.u64.u32 	%rd8537, %r9945;
	add.s64 	%rd8538, %rd1039, %rd8537;
	mov.b32 	%r9946, 0;
	st.u32 	[%rd8538+32], %r9946;
$L__BB9_3972:
	add.s32 	%r13901, %r13901, 2;
	add.s32 	%r13900, %r13900, 2;
	add.s32 	%r13899, %r13899, 8;
	setp.ne.s32 	%p4408, %r13900, 0;
	@%p4408 bra 	$L__BB9_3949;
$L__BB9_3973:
	and.b32  	%r9947, %r2533, 1;
	setp.eq.b32 	%p4409, %r9947, 1;
	not.pred 	%p4410, %p4409;
	@%p4410 bra 	$L__BB9_3985;
	ld.shared.u64 	%rd8539, [m_Local_$_0];
	add.s64 	%rd1042, %rd8539, %rd1035;
	ld.u32 	%r2557, [%rd1042+12];
	setp.lt.s32 	%p4411, %r2556, %r2557;
	@%p4411 bra 	$L__BB9_3984;
	ld.shared.u64 	%rd8540, [m_Local_$_1];
	atom.add.u64 	%rd8541, [%rd1], 48;
	add.s64 	%rd8542, %rd8541, 56;
	setp.ge.u64 	%p4412, %rd8542, %rd8540;
	shr.u64 	%rd1043, %rd8541, 4;
	cvt.u32.u64 	%r13907, %rd1043;
	setp.eq.s32 	%p4413, %r13907, -1;
	or.pred  	%p4414, %p4412, %p4413;
	@%p4414 bra 	$L__BB9_3977;
	ld.shared.u64 	%rd8543, [m_Local_$_0];
	shl.b64 	%rd8544, %rd1043, 32;
	shr.s64 	%rd8545, %rd8544, 28;
	add.s64 	%rd8546, %rd8543, %rd8545;
	mov.b16 	%rs1120, 0;
	st.u8 	[%rd8546], %rs1120;
	st.u8 	[%rd8546+1], %rs1120;
	mov.b32 	%r9948, 3608;
	st.u32 	[%rd8546+4], %r9948;
	mov.b16 	%rs1121, 1;
	st.u8 	[%rd8546+3], %rs1121;
	mov.b32 	%r9949, 48;
	st.u32 	[%rd8546+8], %r9949;
	mov.b32 	%r9950, -1;
	st.u32 	[%rd8546+16], %r9950;
	ld.shared.u64 	%rd8547, [m_Local_$_0];
	add.s64 	%rd8548, %rd8547, %rd8545;
	mov.b32 	%r9951, 0;
	st.u32 	[%rd8548+32], %r9951;
	ld.shared.u64 	%rd8549, [m_Local_$_0];
	add.s64 	%rd8550, %rd8549, %rd8545;
	st.u32 	[%rd8550+36], %r9951;
	ld.shared.u64 	%rd8551, [m_Local_$_0];
	add.s64 	%rd8552, %rd8551, %rd8545;
	st.u32 	[%rd8552+40], %r9951;
	ld.u32 	%r9952, [%rd1685];
	setp.eq.s32 	%p6513, %r9952, 0;
	bra.uni 	$L__BB9_3978;
$L__BB9_3977:
	mov.b32 	%r9954, 21106;
	st.u32 	[%rd1685], %r9954;
	mov.b32 	%r13907, -1;
	mov.pred 	%p6513, 0;
$L__BB9_3978:
	mov.b32 	%r13908, 0;
	not.pred 	%p4416, %p6513;
	@%p4416 bra 	$L__BB9_3983;
	setp.eq.s32 	%p4417, %r13907, -1;
	@%p4417 bra 	$L__BB9_6440;
	ld.shared.u64 	%rd8553, [m_Local_$_0];
	mul.wide.s32 	%rd1044, %r13907, 16;
	add.s64 	%rd8554, %rd8553, %rd1044;
	st.u32 	[%rd8554+40], %r2557;
	ld.u32 	%r9957, [%rd1685];
	setp.eq.s32 	%p4418, %r9957, 0;
	@%p4418 bra 	$L__BB9_3981;
	bra.uni 	$L__BB9_3983;
$L__BB9_3981:
	ld.shared.u64 	%rd8555, [m_Local_$_0];
	add.s64 	%rd8556, %rd8555, %rd1044;
	st.u32 	[%rd8556+36], %r2556;
	ld.u32 	%r9959, [%rd1685];
	setp.ne.s32 	%p4419, %r9959, 0;
	@%p4419 bra 	$L__BB9_3983;
	ld.shared.u64 	%rd8557, [m_Local_$_0];
	add.s64 	%rd8558, %rd8557, %rd1044;
	st.u32 	[%rd8558+32], %r2537;
	ld.u32 	%r9960, [%rd1685];
	setp.eq.s32 	%p4420, %r9960, 0;
	selp.b32 	%r13908, %r13907, 0, %p4420;
$L__BB9_3983:
	st.u32 	[%rd1685], %r13908;
	bra.uni 	$L__BB9_3985;
$L__BB9_3984:
	shl.b32 	%r9963, %r2556, 2;
	cvt.u64.u32 	%rd8559, %r9963;
	add.s64 	%rd8560, %rd1042, %rd8559;
	mov.b32 	%r9964, 0;
	st.u32 	[%rd8560+32], %r9964;
$L__BB9_3985:
	setp.lt.s32 	%p4421, %r13895, 1;
	@%p4421 bra 	$L__BB9_3989;
	neg.s32 	%r13910, %r13895;
	mov.b32 	%r13909, 0;
	mul.wide.s32 	%rd8585, %r2537, 16;
	mov.u32 	%r13911, %r13909;
$L__BB9_3987:
	setp.ne.s32 	%p4422, %r13894, -1;
	@%p4422 bra 	$L__BB9_3993;
	mov.b32 	%r9982, 21352;
	st.u32 	[%rd1685], %r9982;
	mov.b16 	%rs1598, 0;
	bra.uni 	$L__BB9_4005;
$L__BB9_3989:
	setp.lt.s32 	%p4445, %r13897, 1;
	@%p4445 bra 	$L__BB9_4047;
	mul.wide.s32 	%rd1045, %r13896, 16;
	mul.wide.s32 	%rd1046, %r2537, 16;
	neg.s32 	%r13919, %r13897;
	shl.b32 	%r13917, %r13895, 2;
	mov.b32 	%r13916, 0;
	mov.u32 	%r13920, %r13916;
$L__BB9_3991:
	setp.ne.s32 	%p4446, %r13896, -1;
	@%p4446 bra 	$L__BB9_4020;
	mov.b32 	%r10016, 21352;
	st.u32 	[%rd1685], %r10016;
	mov.b16 	%rs1599, 0;
	bra.uni 	$L__BB9_4032;
$L__BB9_3993:
	ld.shared.u64 	%rd8561, [m_Local_$_0];
	mul.wide.s32 	%rd8562, %r13894, 16;
	add.s64 	%rd1047, %rd8561, %rd8562;
	ld.u32 	%r2568, [%rd1047+12];
	setp.lt.s32 	%p4423, %r13911, %r2568;
	@%p4423 bra 	$L__BB9_4004;
	ld.shared.u64 	%rd8563, [m_Local_$_1];
	atom.add.u64 	%rd8564, [%rd1], 48;
	add.s64 	%rd8565, %rd8564, 56;
	setp.lt.u64 	%p4424, %rd8565, %rd8563;
	shr.u64 	%rd1048, %rd8564, 4;
	cvt.u32.u64 	%r13912, %rd1048;
	setp.ne.s32 	%p4425, %r13912, -1;
	and.pred  	%p4426, %p4424, %p4425;
	@%p4426 bra 	$L__BB9_3996;
	mov.b32 	%r9973, 21106;
	st.u32 	[%rd1685], %r9973;
	mov.b32 	%r13912, -1;
	mov.pred 	%p6514, 0;
	bra.uni 	$L__BB9_3997;
$L__BB9_3996:
	ld.shared.u64 	%rd8566, [m_Local_$_0];
	shl.b64 	%rd8567, %rd1048, 32;
	shr.s64 	%rd8568, %rd8567, 28;
	add.s64 	%rd8569, %rd8566, %rd8568;
	mov.b16 	%rs1122, 0;
	st.u8 	[%rd8569], %rs1122;
	st.u8 	[%rd8569+1], %rs1122;
	mov.b32 	%r9967, 3608;
	st.u32 	[%rd8569+4], %r9967;
	mov.b16 	%rs1123, 1;
	st.u8 	[%rd8569+3], %rs1123;
	mov.b32 	%r9968, 48;
	st.u32 	[%rd8569+8], %r9968;
	mov.b32 	%r9969, -1;
	st.u32 	[%rd8569+16], %r9969;
	ld.shared.u64 	%rd8570, [m_Local_$_0];
	add.s64 	%rd8571, %rd8570, %rd8568;
	mov.b32 	%r9970, 0;
	st.u32 	[%rd8571+32], %r9970;
	ld.shared.u64 	%rd8572, [m_Local_$_0];
	add.s64 	%rd8573, %rd8572, %rd8568;
	st.u32 	[%rd8573+36], %r9970;
	ld.shared.u64 	%rd8574, [m_Local_$_0];
	add.s64 	%rd8575, %rd8574, %rd8568;
	st.u32 	[%rd8575+40], %r9970;
	ld.u32 	%r9971, [%rd1685];
	setp.eq.s32 	%p6514, %r9971, 0;
$L__BB9_3997:
	mov.b32 	%r13913, 0;
	not.pred 	%p4428, %p6514;
	@%p4428 bra 	$L__BB9_4003;
	setp.ne.s32 	%p4429, %r13912, -1;
	@%p4429 bra 	$L__BB9_4000;
	mov.b32 	%r9981, 21352;
	st.u32 	[%rd1685], %r9981;
	bra.uni 	$L__BB9_4003;
$L__BB9_4000:
	ld.shared.u64 	%rd8576, [m_Local_$_0];
	mul.wide.s32 	%rd1049, %r13912, 16;
	add.s64 	%rd8577, %rd8576, %rd1049;
	st.u32 	[%rd8577+40], %r2568;
	ld.u32 	%r9976, [%rd1685];
	setp.ne.s32 	%p4430, %r9976, 0;
	@%p4430 bra 	$L__BB9_4003;
	ld.shared.u64 	%rd8578, [m_Local_$_0];
	add.s64 	%rd8579, %rd8578, %rd1049;
	st.u32 	[%rd8579+36], %r13911;
	ld.u32 	%r9978, [%rd1685];
	setp.ne.s32 	%p4431, %r9978, 0;
	@%p4431 bra 	$L__BB9_4003;
	ld.shared.u64 	%rd8580, [m_Local_$_0];
	add.s64 	%rd8581, %rd8580, %rd1049;
	st.u32 	[%rd8581+32], %r13894;
	ld.u32 	%r9979, [%rd1685];
	setp.eq.s32 	%p4432, %r9979, 0;
	selp.b32 	%r13913, %r13912, 0, %p4432;
$L__BB9_4003:
	st.u32 	[%rd1685], %r13913;
	mov.b16 	%rs1598, 0;
	bra.uni 	$L__BB9_4005;
$L__BB9_4004:
	cvt.u64.u32 	%rd8582, %r13909;
	add.s64 	%rd8583, %rd1047, %rd8582;
	ld.u8 	%rs1598, [%rd8583+32];
$L__BB9_4005:
	setp.ne.s32 	%p4433, %r2537, -1;
	@%p4433 bra 	$L__BB9_4007;
	mov.b32 	%r9999, 21352;
	st.u32 	[%rd1685], %r9999;
	bra.uni 	$L__BB9_4019;
$L__BB9_4007:
	ld.shared.u64 	%rd8584, [m_Local_$_0];
	add.s64 	%rd1050, %rd8584, %rd8585;
	ld.u32 	%r2573, [%rd1050+12];
	setp.lt.s32 	%p4434, %r13911, %r2573;
	@%p4434 bra 	$L__BB9_4018;
	ld.shared.u64 	%rd8586, [m_Local_$_1];
	atom.add.u64 	%rd8587, [%rd1], 48;
	add.s64 	%rd8588, %rd8587, 56;
	setp.lt.u64 	%p4435, %rd8588, %rd8586;
	shr.u64 	%rd1051, %rd8587, 4;
	cvt.u32.u64 	%r13914, %rd1051;
	setp.ne.s32 	%p4436, %r13914, -1;
	and.pred  	%p4437, %p4435, %p4436;
	@%p4437 bra 	$L__BB9_4010;
	mov.b32 	%r9989, 21106;
	st.u32 	[%rd1685], %r9989;
	mov.b32 	%r13914, -1;
	mov.pred 	%p6515, 0;
	bra.uni 	$L__BB9_4011;
$L__BB9_4010:
	ld.shared.u64 	%rd8589, [m_Local_$_0];
	shl.b64 	%rd8590, %rd1051, 32;
	shr.s64 	%rd8591, %rd8590, 28;
	add.s64 	%rd8592, %rd8589, %rd8591;
	mov.b16 	%rs1126, 0;
	st.u8 	[%rd8592], %rs1126;
	st.u8 	[%rd8592+1], %rs1126;
	mov.b32 	%r9983, 3608;
	st.u32 	[%rd8592+4], %r9983;
	mov.b16 	%rs1127, 1;
	st.u8 	[%rd8592+3], %rs1127;
	mov.b32 	%r9984, 48;
	st.u32 	[%rd8592+8], %r9984;
	mov.b32 	%r9985, -1;
	st.u32 	[%rd8592+16], %r9985;
	ld.shared.u64 	%rd8593, [m_Local_$_0];
	add.s64 	%rd8594, %rd8593, %rd8591;
	mov.b32 	%r9986, 0;
	st.u32 	[%rd8594+32], %r9986;
	ld.shared.u64 	%rd8595, [m_Local_$_0];
	add.s64 	%rd8596, %rd8595, %rd8591;
	st.u32 	[%rd8596+36], %r9986;
	ld.shared.u64 	%rd8597, [m_Local_$_0];
	add.s64 	%rd8598, %rd8597, %rd8591;
	st.u32 	[%rd8598+40], %r9986;
	ld.u32 	%r9987, [%rd1685];
	setp.eq.s32 	%p6515, %r9987, 0;
$L__BB9_4011:
	mov.b32 	%r13915, 0;
	not.pred 	%p4439, %p6515;
	@%p4439 bra 	$L__BB9_4017;
	setp.ne.s32 	%p4440, %r13914, -1;
	@%p4440 bra 	$L__BB9_4014;
	mov.b32 	%r9997, 21352;
	st.u32 	[%rd1685], %r9997;
	bra.uni 	$L__BB9_4017;
$L__BB9_4014:
	ld.shared.u64 	%rd8599, [m_Local_$_0];
	mul.wide.s32 	%rd1052, %r13914, 16;
	add.s64 	%rd8600, %rd8599, %rd1052;
	st.u32 	[%rd8600+40], %r2573;
	ld.u32 	%r9992, [%rd1685];
	setp.ne.s32 	%p4441, %r9992, 0;
	@%p4441 bra 	$L__BB9_4017;
	ld.shared.u64 	%rd8601, [m_Local_$_0];
	add.s64 	%rd8602, %rd8601, %rd1052;
	st.u32 	[%rd8602+36], %r13911;
	ld.u32 	%r9994, [%rd1685];
	setp.ne.s32 	%p4442, %r9994, 0;
	@%p4442 bra 	$L__BB9_4017;
	ld.shared.u64 	%rd8603, [m_Local_$_0];
	add.s64 	%rd8604, %rd8603, %rd1052;
	st.u32 	[%rd8604+32], %r2537;
	ld.u32 	%r9995, [%rd1685];
	setp.eq.s32 	%p4443, %r9995, 0;
	selp.b32 	%r13915, %r13914, 0, %p4443;
$L__BB9_4017:
	st.u32 	[%rd1685], %r13915;
	bra.uni 	$L__BB9_4019;
$L__BB9_4018:
	cvt.u64.u32 	%rd8605, %r13909;
	add.s64 	%rd8606, %rd1050, %rd8605;
	mov.b32 	%r9998, 0;
	st.u32 	[%rd8606+32], %r9998;
	st.u8 	[%rd8606+32], %rs1598;
$L__BB9_4019:
	add.s32 	%r13911, %r13911, 1;
	add.s32 	%r13910, %r13910, 1;
	setp.eq.s32 	%p4444, %r13910, 0;
	add.s32 	%r13909, %r13909, 4;
	@%p4444 bra 	$L__BB9_3989;
	bra.uni 	$L__BB9_3987;
$L__BB9_4020:
	ld.shared.u64 	%rd8607, [m_Local_$_0];
	add.s64 	%rd1053, %rd8607, %rd1045;
	ld.u32 	%r2586, [%rd1053+12];
	setp.lt.s32 	%p4447, %r13920, %r2586;
	@%p4447 bra 	$L__BB9_4031;
	ld.shared.u64 	%rd8608, [m_Local_$_1];
	atom.add.u64 	%rd8609, [%rd1], 48;
	add.s64 	%rd8610, %rd8609, 56;
	setp.lt.u64 	%p4448, %rd8610, %rd8608;
	shr.u64 	%rd1054, %rd8609, 4;
	cvt.u32.u64 	%r13921, %rd1054;
	setp.ne.s32 	%p4449, %r13921, -1;
	and.pred  	%p4450, %p4448, %p4449;
	@%p4450 bra 	$L__BB9_4023;
	mov.b32 	%r10007, 21106;
	st.u32 	[%rd1685], %r10007;
	mov.b32 	%r13921, -1;
	mov.pred 	%p6516, 0;
	bra.uni 	$L__BB9_4024;
$L__BB9_4023:
	ld.shared.u64 	%rd8611, [m_Local_$_0];
	shl.b64 	%rd8612, %rd1054, 32;
	shr.s64 	%rd8613, %rd8612, 28;
	add.s64 	%rd8614, %rd8611, %rd8613;
	mov.b16 	%rs1128, 0;
	st.u8 	[%rd8614], %rs1128;
	st.u8 	[%rd8614+1], %rs1128;
	mov.b32 	%r10001, 3608;
	st.u32 	[%rd8614+4], %r10001;
	mov.b16 	%rs1129, 1;
	st.u8 	[%rd8614+3], %rs1129;
	mov.b32 	%r10002, 48;
	st.u32 	[%rd8614+8], %r10002;
	mov.b32 	%r10003, -1;
	st.u32 	[%rd8614+16], %r10003;
	ld.shared.u64 	%rd8615, [m_Local_$_0];
	add.s64 	%rd8616, %rd8615, %rd8613;
	mov.b32 	%r10004, 0;
	st.u32 	[%rd8616+32], %r10004;
	ld.shared.u64 	%rd8617, [m_Local_$_0];
	add.s64 	%rd8618, %rd8617, %rd8613;
	st.u32 	[%rd8618+36], %r10004;
	ld.shared.u64 	%rd8619, [m_Local_$_0];
	add.s64 	%rd8620, %rd8619, %rd8613;
	st.u32 	[%rd8620+40], %r10004;
	ld.u32 	%r10005, [%rd1685];
	setp.eq.s32 	%p6516, %r10005, 0;
$L__BB9_4024:
	mov.b32 	%r13922, 0;
	not.pred 	%p4452, %p6516;
	@%p4452 bra 	$L__BB9_4030;
	setp.ne.s32 	%p4453, %r13921, -1;
	@%p4453 bra 	$L__BB9_4027;
	mov.b32 	%r10015, 21352;
	st.u32 	[%rd1685], %r10015;
	bra.uni 	$L__BB9_4030;
$L__BB9_4027:
	ld.shared.u64 	%rd8621, [m_Local_$_0];
	mul.wide.s32 	%rd1055, %r13921, 16;
	add.s64 	%rd8622, %rd8621, %rd1055;
	st.u32 	[%rd8622+40], %r2586;
	ld.u32 	%r10010, [%rd1685];
	setp.ne.s32 	%p4454, %r10010, 0;
	@%p4454 bra 	$L__BB9_4030;
	ld.shared.u64 	%rd8623, [m_Local_$_0];
	add.s64 	%rd8624, %rd8623, %rd1055;
	st.u32 	[%rd8624+36], %r13920;
	ld.u32 	%r10012, [%rd1685];
	setp.ne.s32 	%p4455, %r10012, 0;
	@%p4455 bra 	$L__BB9_4030;
	ld.shared.u64 	%rd8625, [m_Local_$_0];
	add.s64 	%rd8626, %rd8625, %rd1055;
	st.u32 	[%rd8626+32], %r13896;
	ld.u32 	%r10013, [%rd1685];
	setp.eq.s32 	%p4456, %r10013, 0;
	selp.b32 	%r13922, %r13921, 0, %p4456;
$L__BB9_4030:
	st.u32 	[%rd1685], %r13922;
	mov.b16 	%rs1599, 0;
	bra.uni 	$L__BB9_4032;
$L__BB9_4031:
	cvt.u64.u32 	%rd8627, %r13916;
	add.s64 	%rd8628, %rd1053, %rd8627;
	ld.u8 	%rs1599, [%rd8628+32];
$L__BB9_4032:
	setp.ne.s32 	%p4457, %r2537, -1;
	@%p4457 bra 	$L__BB9_4034;
	mov.b32 	%r10034, 21352;
	st.u32 	[%rd1685], %r10034;
	bra.uni 	$L__BB9_4046;
$L__BB9_4034:
	ld.shared.u64 	%rd8629, [m_Local_$_0];
	add.s64 	%rd1056, %rd8629, %rd1046;
	ld.u32 	%r10017, [%rd1056+12];
	setp.gt.s32 	%p4458, %r13895, -1;
	setp.lt.s32 	%p4459, %r13895, %r10017;
	and.pred  	%p4460, %p4458, %p4459;
	@%p4460 bra 	$L__BB9_4045;
	ld.shared.u64 	%rd8632, [m_Local_$_1];
	atom.add.u64 	%rd8633, [%rd1], 48;
	add.s64 	%rd8634, %rd8633, 56;
	setp.lt.u64 	%p4461, %rd8634, %rd8632;
	shr.u64 	%rd1057, %rd8633, 4;
	cvt.u32.u64 	%r13923, %rd1057;
	setp.ne.s32 	%p4462, %r13923, -1;
	and.pred  	%p4463, %p4461, %p4462;
	@%p4463 bra 	$L__BB9_4037;
	mov.b32 	%r10025, 21106;
	st.u32 	[%rd1685], %r10025;
	mov.b32 	%r13923, -1;
	mov.pred 	%p6517, 0;
	bra.uni 	$L__BB9_4038;
$L__BB9_4037:
	ld.shared.u64 	%rd8635, [m_Local_$_0];
	shl.b64 	%rd8636, %rd1057, 32;
	shr.s64 	%rd8637, %rd8636, 28;
	add.s64 	%rd8638, %rd8635, %rd8637;
	mov.b16 	%rs1132, 0;
	st.u8 	[%rd8638], %rs1132;
	st.u8 	[%rd8638+1], %rs1132;
	mov.b32 	%r10019, 3608;
	st.u32 	[%rd8638+4], %r10019;
	mov.b16 	%rs1133, 1;
	st.u8 	[%rd8638+3], %rs1133;
	mov.b32 	%r10020, 48;
	st.u32 	[%rd8638+8], %r10020;
	mov.b32 	%r10021, -1;
	st.u32 	[%rd8638+16], %r10021;
	ld.shared.u64 	%rd8639, [m_Local_$_0];
	add.s64 	%rd8640, %rd8639, %rd8637;
	mov.b32 	%r10022, 0;
	st.u32 	[%rd8640+32], %r10022;
	ld.shared.u64 	%rd8641, [m_Local_$_0];
	add.s64 	%rd8642, %rd8641, %rd8637;
	st.u32 	[%rd8642+36], %r10022;
	ld.shared.u64 	%rd8643, [m_Local_$_0];
	add.s64 	%rd8644, %rd8643, %rd8637;
	st.u32 	[%rd8644+40], %r10022;
	ld.u32 	%r10023, [%rd1685];
	setp.eq.s32 	%p6517, %r10023, 0;
$L__BB9_4038:
	mov.b32 	%r13924, 0;
	not.pred 	%p4465, %p6517;
	@%p4465 bra 	$L__BB9_4044;
	setp.ne.s32 	%p4466, %r13923, -1;
	@%p4466 bra 	$L__BB9_4041;
	mov.b32 	%r10033, 21352;
	st.u32 	[%rd1685], %r10033;
	bra.uni 	$L__BB9_4044;
$L__BB9_4041:
	ld.shared.u64 	%rd8645, [m_Local_$_0];
	mul.wide.s32 	%rd1058, %r13923, 16;
	add.s64 	%rd8646, %rd8645, %rd1058;
	st.u32 	[%rd8646+40], %r10017;
	ld.u32 	%r10028, [%rd1685];
	setp.ne.s32 	%p4467, %r10028, 0;
	@%p4467 bra 	$L__BB9_4044;
	ld.shared.u64 	%rd8647, [m_Local_$_0];
	add.s64 	%rd8648, %rd8647, %rd1058;
	st.u32 	[%rd8648+36], %r13895;
	ld.u32 	%r10030, [%rd1685];
	setp.ne.s32 	%p4468, %r10030, 0;
	@%p4468 bra 	$L__BB9_4044;
	ld.shared.u64 	%rd8649, [m_Local_$_0];
	add.s64 	%rd8650, %rd8649, %rd1058;
	st.u32 	[%rd8650+32], %r2537;
	ld.u32 	%r10031, [%rd1685];
	setp.eq.s32 	%p4469, %r10031, 0;
	selp.b32 	%r13924, %r13923, 0, %p4469;
$L__BB9_4044:
	st.u32 	[%rd1685], %r13924;
	bra.uni 	$L__BB9_4046;
$L__BB9_4045:
	cvt.u64.u32 	%rd8630, %r13917;
	add.s64 	%rd8631, %rd1056, %rd8630;
	mov.b32 	%r10018, 0;
	st.u32 	[%rd8631+32], %r10018;
	st.u8 	[%rd8631+32], %rs1599;
$L__BB9_4046:
	add.s32 	%r13920, %r13920, 1;
	add.s32 	%r13919, %r13919, 1;
	setp.ne.s32 	%p4470, %r13919, 0;
	add.s32 	%r13895, %r13895, 1;
	add.s32 	%r13917, %r13917, 4;
	add.s32 	%r13916, %r13916, 4;
	@%p4470 bra 	$L__BB9_3991;
$L__BB9_4047:
	ld.shared.u64 	%rd8651, [m_Local_$_1];
	atom.add.u64 	%rd8652, [%rd1], 48;
	add.s64 	%rd8653, %rd8652, 56;
	setp.lt.u64 	%p4471, %rd8653, %rd8651;
	shr.u64 	%rd8654, %rd8652, 4;
	cvt.u32.u64 	%r10035, %rd8654;
	selp.b32 	%r2601, %r10035, -1, %p4471;
	setp.ne.s32 	%p4472, %r2601, -1;
	@%p4472 bra 	$L__BB9_4049;
	mov.b32 	%r10147, 21352;
	st.u32 	[%rd1685], %r10147;
	bra.uni 	$L__BB9_4124;
$L__BB9_4049:
	ld.shared.u64 	%rd8655, [m_Local_$_0];
	mul.wide.s32 	%rd1059, %r2601, 16;
	add.s64 	%rd8656, %rd8655, %rd1059;
	mov.b16 	%rs1134, 1;
	st.u8 	[%rd8656], %rs1134;
	mov.b16 	%rs1135, 0;
	st.u8 	[%rd8656+1], %rs1135;
	mov.b32 	%r10036, 2905;
	st.u32 	[%rd8656+4], %r10036;
	st.u8 	[%rd8656+3], %rs1134;
	mov.b32 	%r10037, 48;
	st.u32 	[%rd8656+8], %r10037;
	mov.b32 	%r10038, -1;
	st.u32 	[%rd8656+16], %r10038;
	ld.shared.u64 	%rd8657, [m_Local_$_0];
	mul.wide.s32 	%rd1060, %r2537, 16;
	add.s64 	%rd8658, %rd8657, %rd1060;
	ld.u32 	%r2602, [%rd8658+12];
	shl.b32 	%r10039, %r2602, 2;
	add.s32 	%r10040, %r10039, 32;
	shr.s32 	%r10041, %r10040, 31;
	shr.u32 	%r10042, %r10041, 29;
	add.s32 	%r10043, %r10040, %r10042;
	and.b32  	%r10044, %r10043, -8;
	sub.s32 	%r10045, %r10040, %r10044;
	setp.eq.s32 	%p4473, %r10045, 0;
	sub.s32 	%r10046, %r10039, %r10045;
	add.s32 	%r10047, %r10046, 40;
	selp.b32 	%r2603, %r10040, %r10047, %p4473;
	ld.shared.u64 	%rd1061, [m_Local_$_1];
	and.b32  	%r10048, %r2603, 12;
	setp.eq.s32 	%p4474, %r10048, 0;
	mov.u32 	%r13925, %r2603;
	@%p4474 bra 	$L__BB9_4051;
	shr.s32 	%r10049, %r2603, 31;
	shr.u32 	%r10050, %r10049, 28;
	add.s32 	%r10051, %r2603, %r10050;
	and.b32  	%r10052, %r10051, -16;
	add.s32 	%r13925, %r10052, 16;
$L__BB9_4051:
	cvt.s64.s32 	%rd8659, %r13925;
	atom.add.u64 	%rd8660, [%rd1], %rd8659;
	cvt.s64.s32 	%rd8661, %r2603;
	add.s64 	%rd8662, %rd8661, %rd8660;
	add.s64 	%rd8663, %rd8662, 8;
	setp.lt.u64 	%p4475, %rd8663, %rd1061;
	shr.u64 	%rd8664, %rd8660, 4;
	cvt.u32.u64 	%r10053, %rd8664;
	selp.b32 	%r2606, %r10053, -1, %p4475;
	setp.ne.s32 	%p4476, %r2606, -1;
	@%p4476 bra 	$L__BB9_4053;
	mov.b32 	%r10111, 21352;
	st.u32 	[%rd1685], %r10111;
	bra.uni 	$L__BB9_4092;
$L__BB9_4053:
	ld.shared.u64 	%rd8665, [m_Local_$_0];
	mul.wide.s32 	%rd1062, %r2606, 16;
	add.s64 	%rd8666, %rd8665, %rd1062;
	mov.b16 	%rs1136, 0;
	st.u8 	[%rd8666], %rs1136;
	st.u8 	[%rd8666+1], %rs1136;
	mov.b32 	%r10054, 4335;
	st.u32 	[%rd8666+4], %r10054;
	mov.b16 	%rs1137, 1;
	st.u8 	[%rd8666+3], %rs1137;
	st.u32 	[%rd8666+8], %r2603;
	st.u32 	[%rd8666+12], %r2602;
	setp.lt.s32 	%p4477, %r2602, 1;
	@%p4477 bra 	$L__BB9_4092;
	setp.eq.s32 	%p4478, %r2602, 1;
	mov.b32 	%r2625, 0;
	@%p4478 bra 	$L__BB9_4080;
	and.b32  	%r2625, %r2602, 2147483646;
	neg.s32 	%r13927, %r2625;
	mov.b32 	%r13926, 0;
	mov.u32 	%r13928, %r13926;
$L__BB9_4056:
	ld.shared.u64 	%rd8667, [m_Local_$_0];
	add.s64 	%rd1063, %rd8667, %rd1062;
	ld.u32 	%r2611, [%rd1063+12];
	setp.lt.s32 	%p4479, %r13928, %r2611;
	@%p4479 bra 	$L__BB9_4067;
	ld.shared.u64 	%rd8668, [m_Local_$_1];
	atom.add.u64 	%rd8669, [%rd1], 48;
	add.s64 	%rd8670, %rd8669, 56;
	setp.lt.u64 	%p4480, %rd8670, %rd8668;
	shr.u64 	%rd1064, %rd8669, 4;
	cvt.u32.u64 	%r13929, %rd1064;
	setp.ne.s32 	%p4481, %r13929, -1;
	and.pred  	%p4482, %p4480, %p4481;
	@%p4482 bra 	$L__BB9_4059;
	mov.b32 	%r10064, 21106;
	st.u32 	[%rd1685], %r10064;
	mov.b32 	%r13929, -1;
	mov.pred 	%p6518, 0;
	bra.uni 	$L__BB9_4060;
$L__BB9_4059:
	ld.shared.u64 	%rd8671, [m_Local_$_0];
	shl.b64 	%rd8672, %rd1064, 32;
	shr.s64 	%rd8673, %rd8672, 28;
	add.s64 	%rd8674, %rd8671, %rd8673;
	mov.b16 	%rs1138, 0;
	st.u8 	[%rd8674], %rs1138;
	st.u8 	[%rd8674+1], %rs1138;
	mov.b32 	%r10058, 3608;
	st.u32 	[%rd8674+4], %r10058;
	mov.b16 	%rs1139, 1;
	st.u8 	[%rd8674+3], %rs1139;
	mov.b32 	%r10059, 48;
	st.u32 	[%rd8674+8], %r10059;
	mov.b32 	%r10060, -1;
	st.u32 	[%rd8674+16], %r10060;
	ld.shared.u64 	%rd8675, [m_Local_$_0];
	add.s64 	%rd8676, %rd8675, %rd8673;
	mov.b32 	%r10061, 0;
	st.u32 	[%rd8676+32], %r10061;
	ld.shared.u64 	%rd8677, [m_Local_$_0];
	add.s64 	%rd8678, %rd8677, %rd8673;
	st.u32 	[%rd8678+36], %r10061;
	ld.shared.u64 	%rd8679, [m_Local_$_0];
	add.s64 	%rd8680, %rd8679, %rd8673;
	st.u32 	[%rd8680+40], %r10061;
	ld.u32 	%r10062, [%rd1685];
	setp.eq.s32 	%p6518, %r10062, 0;
$L__BB9_4060:
	mov.b32 	%r13930, 0;
	not.pred 	%p4484, %p6518;
	@%p4484 bra 	$L__BB9_4066;
	setp.ne.s32 	%p4485, %r13929, -1;
	@%p4485 bra 	$L__BB9_4063;
	mov.b32 	%r10072, 21352;
	st.u32 	[%rd1685], %r10072;
	bra.uni 	$L__BB9_4066;
$L__BB9_4063:
	ld.shared.u64 	%rd8681, [m_Local_$_0];
	mul.wide.s32 	%rd1065, %r13929, 16;
	add.s64 	%rd8682, %rd8681, %rd1065;
	st.u32 	[%rd8682+40], %r2611;
	ld.u32 	%r10067, [%rd1685];
	setp.ne.s32 	%p4486, %r10067, 0;
	@%p4486 bra 	$L__BB9_4066;
	ld.shared.u64 	%rd8683, [m_Local_$_0];
	add.s64 	%rd8684, %rd8683, %rd1065;
	st.u32 	[%rd8684+36], %r13928;
	ld.u32 	%r10069, [%rd1685];
	setp.ne.s32 	%p4487, %r10069, 0;
	@%p4487 bra 	$L__BB9_4066;
	ld.shared.u64 	%rd8685, [m_Local_$_0];
	add.s64 	%rd8686, %rd8685, %rd1065;
	st.u32 	[%rd8686+32], %r2606;
	ld.u32 	%r10070, [%rd1685];
	setp.eq.s32 	%p4488, %r10070, 0;
	selp.b32 	%r13930, %r13929, 0, %p4488;
$L__BB9_4066:
	st.u32 	[%rd1685], %r13930;
	bra.uni 	$L__BB9_4068;
$L__BB9_4067:
	cvt.u64.u32 	%rd8687, %r13926;
	add.s64 	%rd8688, %rd1063, %rd8687;
	mov.b32 	%r10073, 0;
	st.u32 	[%rd8688+32], %r10073;
$L__BB9_4068:
	ld.shared.u64 	%rd8689, [m_Local_$_0];
	add.s64 	%rd1066, %rd8689, %rd1062;
	ld.u32 	%r2616, [%rd1066+12];
	add.s32 	%r10074, %r13928, 1;
	setp.lt.s32 	%p4489, %r10074, %r2616;
	@%p4489 bra 	$L__BB9_4078;
	ld.shared.u64 	%rd8690, [m_Local_$_1];
	atom.add.u64 	%rd8691, [%rd1], 48;
	add.s64 	%rd8692, %rd8691, 56;
	setp.ge.u64 	%p4490, %rd8692, %rd8690;
	shr.u64 	%rd1067, %rd8691, 4;
	cvt.u32.u64 	%r13931, %rd1067;
	setp.eq.s32 	%p4491, %r13931, -1;
	or.pred  	%p4492, %p4490, %p4491;
	@%p4492 bra 	$L__BB9_4071;
	ld.shared.u64 	%rd8693, [m_Local_$_0];
	shl.b64 	%rd8694, %rd1067, 32;
	shr.s64 	%rd8695, %rd8694, 28;
	add.s64 	%rd8696, %rd8693, %rd8695;
	mov.b16 	%rs1140, 0;
	st.u8 	[%rd8696], %rs1140;
	st.u8 	[%rd8696+1], %rs1140;
	mov.b32 	%r10075, 3608;
	st.u32 	[%rd8696+4], %r10075;
	mov.b16 	%rs1141, 1;
	st.u8 	[%rd8696+3], %rs1141;
	mov.b32 	%r10076, 48;
	st.u32 	[%rd8696+8], %r10076;
	mov.b32 	%r10077, -1;
	st.u32 	[%rd8696+16], %r10077;
	ld.shared.u64 	%rd8697, [m_Local_$_0];
	add.s64 	%rd8698, %rd8697, %rd8695;
	mov.b32 	%r10078, 0;
	st.u32 	[%rd8698+32], %r10078;
	ld.shared.u64 	%rd8699, [m_Local_$_0];
	add.s64 	%rd8700, %rd8699, %rd8695;
	st.u32 	[%rd8700+36], %r10078;
	ld.shared.u64 	%rd8701, [m_Local_$_0];
	add.s64 	%rd8702, %rd8701, %rd8695;
	st.u32 	[%rd8702+40], %r10078;
	ld.u32 	%r10079, [%rd1685];
	setp.eq.s32 	%p6519, %r10079, 0;
	bra.uni 	$L__BB9_4072;
$L__BB9_4071:
	mov.b32 	%r10081, 21106;
	st.u32 	[%rd1685], %r10081;
	mov.b32 	%r13931, -1;
	mov.pred 	%p6519, 0;
$L__BB9_4072:
	mov.b32 	%r13932, 0;
	not.pred 	%p4494, %p6519;
	@%p4494 bra 	$L__BB9_4077;
	setp.eq.s32 	%p4495, %r13931, -1;
	@%p4495 bra 	$L__BB9_6441;
	ld.shared.u64 	%rd8703, [m_Local_$_0];
	mul.wide.s32 	%rd1068, %r13931, 16;
	add.s64 	%rd8704, %rd8703, %rd1068;
	st.u32 	[%rd8704+40], %r2616;
	ld.u32 	%r10084, [%rd1685];
	setp.eq.s32 	%p4496, %r10084, 0;
	@%p4496 bra 	$L__BB9_4075;
	bra.uni 	$L__BB9_4077;
$L__BB9_4075:
	ld.shared.u64 	%rd8705, [m_Local_$_0];
	add.s64 	%rd8706, %rd8705, %rd1068;
	st.u32 	[%rd8706+36], %r10074;
	ld.u32 	%r10087, [%rd1685];
	setp.ne.s32 	%p4497, %r10087, 0;
	@%p4497 bra 	$L__BB9_4077;
	ld.shared.u64 	%rd8707, [m_Local_$_0];
	add.s64 	%rd8708, %rd8707, %rd1068;
	st.u32 	[%rd8708+32], %r2606;
	ld.u32 	%r10088, [%rd1685];
	setp.eq.s32 	%p4498, %r10088, 0;
	selp.b32 	%r13932, %r13931, 0, %p4498;
$L__BB9_4077:
	st.u32 	[%rd1685], %r13932;
	bra.uni 	$L__BB9_4079;
$L__BB9_4078:
	add.s32 	%r10091, %r13926, 4;
	cvt.u64.u32 	%rd8709, %r10091;
	add.s64 	%rd8710, %rd1066, %rd8709;
	mov.b32 	%r10092, 0;
	st.u32 	[%rd8710+32], %r10092;
$L__BB9_4079:
	add.s32 	%r13928, %r13928, 2;
	add.s32 	%r13927, %r13927, 2;
	add.s32 	%r13926, %r13926, 8;
	setp.ne.s32 	%p4499, %r13927, 0;
	@%p4499 bra 	$L__BB9_4056;
$L__BB9_4080:
	and.b32  	%r10093, %r2602, 1;
	setp.eq.b32 	%p4500, %r10093, 1;
	not.pred 	%p4501, %p4500;
	@%p4501 bra 	$L__BB9_4092;
	ld.shared.u64 	%rd8711, [m_Local_$_0];
	add.s64 	%rd1069, %rd8711, %rd1062;
	ld.u32 	%r2626, [%rd1069+12];
	setp.lt.s32 	%p4502, %r2625, %r2626;
	@%p4502 bra 	$L__BB9_4091;
	ld.shared.u64 	%rd8712, [m_Local_$_1];
	atom.add.u64 	%rd8713, [%rd1], 48;
	add.s64 	%rd8714, %rd8713, 56;
	setp.ge.u64 	%p4503, %rd8714, %rd8712;
	shr.u64 	%rd1070, %rd8713, 4;
	cvt.u32.u64 	%r13934, %rd1070;
	setp.eq.s32 	%p4504, %r13934, -1;
	or.pred  	%p4505, %p4503, %p4504;
	@%p4505 bra 	$L__BB9_4084;
	ld.shared.u64 	%rd8715, [m_Local_$_0];
	shl.b64 	%rd8716, %rd1070, 32;
	shr.s64 	%rd8717, %rd8716, 28;
	add.s64 	%rd8718, %rd8715, %rd8717;
	mov.b16 	%rs1142, 0;
	st.u8 	[%rd8718], %rs1142;
	st.u8 	[%rd8718+1], %rs1142;
	mov.b32 	%r10094, 3608;
	st.u32 	[%rd8718+4], %r10094;
	mov.b16 	%rs1143, 1;
	st.u8 	[%rd8718+3], %rs1143;
	mov.b32 	%r10095, 48;
	st.u32 	[%rd8718+8], %r10095;
	mov.b32 	%r10096, -1;
	st.u32 	[%rd8718+16], %r10096;
	ld.shared.u64 	%rd8719, [m_Local_$_0];
	add.s64 	%rd8720, %rd8719, %rd8717;
	mov.b32 	%r10097, 0;
	st.u32 	[%rd8720+32], %r10097;
	ld.shared.u64 	%rd8721, [m_Local_$_0];
	add.s64 	%rd8722, %rd8721, %rd8717;
	st.u32 	[%rd8722+36], %r10097;
	ld.shared.u64 	%rd8723, [m_Local_$_0];
	add.s64 	%rd8724, %rd8723, %rd8717;
	st.u32 	[%rd8724+40], %r10097;
	ld.u32 	%r10098, [%rd1685];
	setp.eq.s32 	%p6520, %r10098, 0;
	bra.uni 	$L__BB9_4085;
$L__BB9_4084:
	mov.b32 	%r10100, 21106;
	st.u32 	[%rd1685], %r10100;
	mov.b32 	%r13934, -1;
	mov.pred 	%p6520, 0;
$L__BB9_4085:
	mov.b32 	%r13935, 0;
	not.pred 	%p4507, %p6520;
	@%p4507 bra 	$L__BB9_4090;
	setp.eq.s32 	%p4508, %r13934, -1;
	@%p4508 bra 	$L__BB9_6442;
	ld.shared.u64 	%rd8725, [m_Local_$_0];
	mul.wide.s32 	%rd1071, %r13934, 16;
	add.s64 	%rd8726, %rd8725, %rd1071;
	st.u32 	[%rd8726+40], %r2626;
	ld.u32 	%r10103, [%rd1685];
	setp.eq.s32 	%p4509, %r10103, 0;
	@%p4509 bra 	$L__BB9_4088;
	bra.uni 	$L__BB9_4090;
$L__BB9_4088:
	ld.shared.u64 	%rd8727, [m_Local_$_0];
	add.s64 	%rd8728, %rd8727, %rd1071;
	st.u32 	[%rd8728+36], %r2625;
	ld.u32 	%r10105, [%rd1685];
	setp.ne.s32 	%p4510, %r10105, 0;
	@%p4510 bra 	$L__BB9_4090;
	ld.shared.u64 	%rd8729, [m_Local_$_0];
	add.s64 	%rd8730, %rd8729, %rd1071;
	st.u32 	[%rd8730+32], %r2606;
	ld.u32 	%r10106, [%rd1685];
	setp.eq.s32 	%p4511, %r10106, 0;
	selp.b32 	%r13935, %r13934, 0, %p4511;
$L__BB9_4090:
	st.u32 	[%rd1685], %r13935;
	bra.uni 	$L__BB9_4092;
$L__BB9_4091:
	shl.b32 	%r10109, %r2625, 2;
	cvt.u64.u32 	%rd8731, %r10109;
	add.s64 	%rd8732, %rd1069, %rd8731;
	mov.b32 	%r10110, 0;
	st.u32 	[%rd8732+32], %r10110;
$L__BB9_4092:
	setp.lt.s32 	%p4512, %r2602, 1;
	@%p4512 bra 	$L__BB9_4123;
	neg.s32 	%r13937, %r2602;
	mov.b32 	%r13936, 0;
	mul.wide.s32 	%rd8756, %r2606, 16;
	mov.u32 	%r13938, %r13936;
$L__BB9_4094:
	setp.ne.s32 	%p4513, %r2537, -1;
	@%p4513 bra 	$L__BB9_4096;
	mov.b32 	%r10128, 21352;
	st.u32 	[%rd1685], %r10128;
	mov.b16 	%rs1600, 0;
	bra.uni 	$L__BB9_4108;
$L__BB9_4096:
	ld.shared.u64 	%rd8733, [m_Local_$_0];
	add.s64 	%rd1072, %rd8733, %rd1060;
	ld.u32 	%r2635, [%rd1072+12];
	setp.lt.s32 	%p4514, %r13938, %r2635;
	@%p4514 bra 	$L__BB9_4107;
	ld.shared.u64 	%rd8734, [m_Local_$_1];
	atom.add.u64 	%rd8735, [%rd1], 48;
	add.s64 	%rd8736, %rd8735, 56;
	setp.lt.u64 	%p4515, %rd8736, %rd8734;
	shr.u64 	%rd1073, %rd8735, 4;
	cvt.u32.u64 	%r13939, %rd1073;
	setp.ne.s32 	%p4516, %r13939, -1;
	and.pred  	%p4517, %p4515, %p4516;
	@%p4517 bra 	$L__BB9_4099;
	mov.b32 	%r10119, 21106;
	st.u32 	[%rd1685], %r10119;
	mov.b32 	%r13939, -1;
	mov.pred 	%p6521, 0;
	bra.uni 	$L__BB9_4100;
$L__BB9_4099:
	ld.shared.u64 	%rd8737, [m_Local_$_0];
	shl.b64 	%rd8738, %rd1073, 32;
	shr.s64 	%rd8739, %rd8738, 28;
	add.s64 	%rd8740, %rd8737, %rd8739;
	mov.b16 	%rs1144, 0;
	st.u8 	[%rd8740], %rs1144;
	st.u8 	[%rd8740+1], %rs1144;
	mov.b32 	%r10113, 3608;
	st.u32 	[%rd8740+4], %r10113;
	mov.b16 	%rs1145, 1;
	st.u8 	[%rd8740+3], %rs1145;
	mov.b32 	%r10114, 48;
	st.u32 	[%rd8740+8], %r10114;
	mov.b32 	%r10115, -1;
	st.u32 	[%rd8740+16], %r10115;
	ld.shared.u64 	%rd8741, [m_Local_$_0];
	add.s64 	%rd8742, %rd8741, %rd8739;
	mov.b32 	%r10116, 0;
	st.u32 	[%rd8742+32], %r10116;
	ld.shared.u64 	%rd8743, [m_Local_$_0];
	add.s64 	%rd8744, %rd8743, %rd8739;
	st.u32 	[%rd8744+36], %r10116;
	ld.shared.u64 	%rd8745, [m_Local_$_0];
	add.s64 	%rd8746, %rd8745, %rd8739;
	st.u32 	[%rd8746+40], %r10116;
	ld.u32 	%r10117, [%rd1685];
	setp.eq.s32 	%p6521, %r10117, 0;
$L__BB9_4100:
	mov.b32 	%r13940, 0;
	not.pred 	%p4519, %p6521;
	@%p4519 bra 	$L__BB9_4106;
	setp.ne.s32 	%p4520, %r13939, -1;
	@%p4520 bra 	$L__BB9_4103;
	mov.b32 	%r10127, 21352;
	st.u32 	[%rd1685], %r10127;
	bra.uni 	$L__BB9_4106;
$L__BB9_4103:
	ld.shared.u64 	%rd8747, [m_Local_$_0];
	mul.wide.s32 	%rd1074, %r13939, 16;
	add.s64 	%rd8748, %rd8747, %rd1074;
	st.u32 	[%rd8748+40], %r2635;
	ld.u32 	%r10122, [%rd1685];
	setp.ne.s32 	%p4521, %r10122, 0;
	@%p4521 bra 	$L__BB9_4106;
	ld.shared.u64 	%rd8749, [m_Local_$_0];
	add.s64 	%rd8750, %rd8749, %rd1074;
	st.u32 	[%rd8750+36], %r13938;
	ld.u32 	%r10124, [%rd1685];
	setp.ne.s32 	%p4522, %r10124, 0;
	@%p4522 bra 	$L__BB9_4106;
	ld.shared.u64 	%rd8751, [m_Local_$_0];
	add.s64 	%rd8752, %rd8751, %rd1074;
	st.u32 	[%rd8752+32], %r2537;
	ld.u32 	%r10125, [%rd1685];
	setp.eq.s32 	%p4523, %r10125, 0;
	selp.b32 	%r13940, %r13939, 0, %p4523;
$L__BB9_4106:
	st.u32 	[%rd1685], %r13940;
	mov.b16 	%rs1600, 0;
	bra.uni 	$L__BB9_4108;
$L__BB9_4107:
	cvt.u64.u32 	%rd8753, %r13936;
	add.s64 	%rd8754, %rd1072, %rd8753;
	ld.u8 	%rs1600, [%rd8754+32];
$L__BB9_4108:
	setp.ne.s32 	%p4524, %r2606, -1;
	@%p4524 bra 	$L__BB9_4110;
	mov.b32 	%r10145, 21352;
	st.u32 	[%rd1685], %r10145;
	bra.uni 	$L__BB9_4122;
$L__BB9_4110:
	ld.shared.u64 	%rd8755, [m_Local_$_0];
	add.s64 	%rd1075, %rd8755, %rd8756;
	ld.u32 	%r2640, [%rd1075+12];
	setp.lt.s32 	%p4525, %r13938, %r2640;
	@%p4525 bra 	$L__BB9_4121;
	ld.shared.u64 	%rd8757, [m_Local_$_1];
	atom.add.u64 	%rd8758, [%rd1], 48;
	add.s64 	%rd8759, %rd8758, 56;
	setp.lt.u64 	%p4526, %rd8759, %rd8757;
	shr.u64 	%rd1076, %rd8758, 4;
	cvt.u32.u64 	%r13941, %rd1076;
	setp.ne.s32 	%p4527, %r13941, -1;
	and.pred  	%p4528, %p4526, %p4527;
	@%p4528 bra 	$L__BB9_4113;
	mov.b32 	%r10135, 21106;
	st.u32 	[%rd1685], %r10135;
	mov.b32 	%r13941, -1;
	mov.pred 	%p6522, 0;
	bra.uni 	$L__BB9_4114;
$L__BB9_4113:
	ld.shared.u64 	%rd8760, [m_Local_$_0];
	shl.b64 	%rd8761, %rd1076, 32;
	shr.s64 	%rd8762, %rd8761, 28;
	add.s64 	%rd8763, %rd8760, %rd8762;
	mov.b16 	%rs1148, 0;
	st.u8 	[%rd8763], %rs1148;
	st.u8 	[%rd8763+1], %rs1148;
	mov.b32 	%r10129, 3608;
	st.u32 	[%rd8763+4], %r10129;
	mov.b16 	%rs1149, 1;
	st.u8 	[%rd8763+3], %rs1149;
	mov.b32 	%r10130, 48;
	st.u32 	[%rd8763+8], %r10130;
	mov.b32 	%r10131, -1;
	st.u32 	[%rd8763+16], %r10131;
	ld.shared.u64 	%rd8764, [m_Local_$_0];
	add.s64 	%rd8765, %rd8764, %rd8762;
	mov.b32 	%r10132, 0;
	st.u32 	[%rd8765+32], %r10132;
	ld.shared.u64 	%rd8766, [m_Local_$_0];
	add.s64 	%rd8767, %rd8766, %rd8762;
	st.u32 	[%rd8767+36], %r10132;
	ld.shared.u64 	%rd8768, [m_Local_$_0];
	add.s64 	%rd8769, %rd8768, %rd8762;
	st.u32 	[%rd8769+40], %r10132;
	ld.u32 	%r10133, [%rd1685];
	setp.eq.s32 	%p6522, %r10133, 0;
$L__BB9_4114:
	mov.b32 	%r13942, 0;
	not.pred 	%p4530, %p6522;
	@%p4530 bra 	$L__BB9_4120;
	setp.ne.s32 	%p4531, %r13941, -1;
	@%p4531 bra 	$L__BB9_4117;
	mov.b32 	%r10143, 21352;
	st.u32 	[%rd1685], %r10143;
	bra.uni 	$L__BB9_4120;
$L__BB9_4117:
	ld.shared.u64 	%rd8770, [m_Local_$_0];
	mul.wide.s32 	%rd1077, %r13941, 16;
	add.s64 	%rd8771, %rd8770, %rd1077;
	st.u32 	[%rd8771+40], %r2640;
	ld.u32 	%r10138, [%rd1685];
	setp.ne.s32 	%p4532, %r10138, 0;
	@%p4532 bra 	$L__BB9_4120;
	ld.shared.u64 	%rd8772, [m_Local_$_0];
	add.s64 	%rd8773, %rd8772, %rd1077;
	st.u32 	[%rd8773+36], %r13938;
	ld.u32 	%r10140, [%rd1685];
	setp.ne.s32 	%p4533, %r10140, 0;
	@%p4533 bra 	$L__BB9_4120;
	ld.shared.u64 	%rd8774, [m_Local_$_0];
	add.s64 	%rd8775, %rd8774, %rd1077;
	st.u32 	[%rd8775+32], %r2606;
	ld.u32 	%r10141, [%rd1685];
	setp.eq.s32 	%p4534, %r10141, 0;
	selp.b32 	%r13942, %r13941, 0, %p4534;
$L__BB9_4120:
	st.u32 	[%rd1685], %r13942;
	bra.uni 	$L__BB9_4122;
$L__BB9_4121:
	cvt.u64.u32 	%rd8776, %r13936;
	add.s64 	%rd8777, %rd1075, %rd8776;
	mov.b32 	%r10144, 0;
	st.u32 	[%rd8777+32], %r10144;
	st.u8 	[%rd8777+32], %rs1600;
$L__BB9_4122:
	add.s32 	%r13938, %r13938, 1;
	add.s32 	%r13937, %r13937, 1;
	setp.ne.s32 	%p4535, %r13937, 0;
	add.s32 	%r13936, %r13936, 4;
	@%p4535 bra 	$L__BB9_4094;
$L__BB9_4123:
	ld.shared.u64 	%rd8778, [m_Local_$_0];
	add.s64 	%rd8779, %rd8778, %rd1059;
	st.u32 	[%rd8779+32], %r2606;
	ld.shared.u64 	%rd8780, [m_Local_$_0];
	add.s64 	%rd8781, %rd8780, %rd1059;
	st.u32 	[%rd8781+40], %r2602;
	ld.shared.u64 	%rd8782, [m_Local_$_0];
	add.s64 	%rd8783, %rd8782, %rd1059;
	mov.b32 	%r10146, 0;
	st.u32 	[%rd8783+48], %r10146;
$L__BB9_4124:
	ld.shared.u64 	%rd8784, [m_Local_$_1];
	atom.add.u64 	%rd8785, [%rd1], 48;
	add.s64 	%rd8786, %rd8785, 56;
	setp.lt.u64 	%p4536, %rd8786, %rd8784;
	shr.u64 	%rd1078, %rd8785, 4;
	cvt.u32.u64 	%r13946, %rd1078;
	setp.ne.s32 	%p4537, %r13946, -1;
	and.pred  	%p4538, %p4536, %p4537;
	@%p4538 bra 	$L__BB9_4126;
	mov.b32 	%r14048, 21352;
	st.u32 	[%rd1685], %r14048;
	mov.b32 	%r13946, -1;
	bra.uni 	$L__BB9_4130;
$L__BB9_4126:
	setp.ne.s32 	%p4539, %r2601, -1;
	ld.shared.u64 	%rd8787, [m_Local_$_0];
	shl.b64 	%rd8788, %rd1078, 32;
	shr.s64 	%rd1079, %rd8788, 28;
	add.s64 	%rd8789, %rd8787, %rd1079;
	mov.b16 	%rs1150, 0;
	st.u8 	[%rd8789], %rs1150;
	st.u8 	[%rd8789+1], %rs1150;
	mov.b32 	%r10148, 16901;
	st.u32 	[%rd8789+4], %r10148;
	mov.b16 	%rs1151, 1;
	st.u8 	[%rd8789+3], %rs1151;
	mov.b32 	%r10149, 44;
	st.u32 	[%rd8789+8], %r10149;
	mov.b32 	%r10150, -1;
	st.u32 	[%rd8789+16], %r10150;
	@%p4539 bra 	$L__BB9_4128;
	mov.b32 	%r10152, 21352;
	st.u32 	[%rd1685], %r10152;
	mov.b32 	%r13943, 0;
	ld.shared.u64 	%rd12038, [m_Local_$_0];
	mov.u32 	%r13944, %r13943;
	bra.uni 	$L__BB9_4129;
$L__BB9_4128:
	ld.shared.u64 	%rd12038, [m_Local_$_0];
	mul.wide.s32 	%rd8790, %r2601, 16;
	add.s64 	%rd8791, %rd12038, %rd8790;
	ld.u32 	%r13943, [%rd8791+32];
	ld.u32 	%r13944, [%rd8791+40];
$L__BB9_4129:
	add.s64 	%rd8792, %rd12038, %rd1079;
	st.u32 	[%rd8792+32], %r13943;
	ld.shared.u64 	%rd8793, [m_Local_$_0];
	add.s64 	%rd8794, %rd8793, %rd1079;
	st.u32 	[%rd8794+40], %r13944;
	ld.u32 	%r14048, [%rd1685];
$L__BB9_4130:
	setp.ne.s32 	%p4540, %r14048, 0;
	@%p4540 bra 	$L__BB9_4425;
	mov.b32 	%r13950, 0;
	mov.u32 	%r13948, %r13950;
$L__BB9_4132:
	ld.shared.u64 	%rd1083, [m_Local_$_0];
	ld.u32 	%r2658, [%rd1083+8];
	setp.ne.s32 	%p4541, %r2658, -1;
	@%p4541 bra 	$L__BB9_4134;
	mov.b32 	%r13950, 21352;
	st.u32 	[%rd1685], %r13950;
	mov.pred 	%p6525, -1;
	mov.pred 	%p6524, 0;
	bra.uni 	$L__BB9_4146;
$L__BB9_4134:
	mul.wide.s32 	%rd8795, %r2658, 16;
	add.s64 	%rd1084, %rd1083, %rd8795;
	ld.u32 	%r2659, [%rd1084+12];
	setp.lt.s32 	%p4542, %r13948, %r2659;
	@%p4542 bra 	$L__BB9_4145;
	ld.shared.u64 	%rd8796, [m_Local_$_1];
	atom.add.u64 	%rd8797, [%rd1], 48;
	add.s64 	%rd8798, %rd8797, 56;
	setp.lt.u64 	%p4543, %rd8798, %rd8796;
	shr.u64 	%rd1085, %rd8797, 4;
	cvt.u32.u64 	%r13949, %rd1085;
	setp.ne.s32 	%p4544, %r13949, -1;
	and.pred  	%p4545, %p4543, %p4544;
	@%p4545 bra 	$L__BB9_4137;
	mov.b32 	%r10163, 21106;
	st.u32 	[%rd1685], %r10163;
	mov.b32 	%r13949, -1;
	mov.pred 	%p6523, 0;
	bra.uni 	$L__BB9_4138;
$L__BB9_4137:
	ld.shared.u64 	%rd8799, [m_Local_$_0];
	shl.b64 	%rd8800, %rd1085, 32;
	shr.s64 	%rd8801, %rd8800, 28;
	add.s64 	%rd8802, %rd8799, %rd8801;
	mov.b16 	%rs1152, 0;
	st.u8 	[%rd8802], %rs1152;
	st.u8 	[%rd8802+1], %rs1152;
	mov.b32 	%r10157, 3608;
	st.u32 	[%rd8802+4], %r10157;
	mov.b16 	%rs1153, 1;
	st.u8 	[%rd8802+3], %rs1153;
	mov.b32 	%r10158, 48;
	st.u32 	[%rd8802+8], %r10158;
	mov.b32 	%r10159, -1;
	st.u32 	[%rd8802+16], %r10159;
	ld.shared.u64 	%rd8803, [m_Local_$_0];
	add.s64 	%rd8804, %rd8803, %rd8801;
	mov.b32 	%r10160, 0;
	st.u32 	[%rd8804+32], %r10160;
	ld.shared.u64 	%rd8805, [m_Local_$_0];
	add.s64 	%rd8806, %rd8805, %rd8801;
	st.u32 	[%rd8806+36], %r10160;
	ld.shared.u64 	%rd8807, [m_Local_$_0];
	add.s64 	%rd8808, %rd8807, %rd8801;
	st.u32 	[%rd8808+40], %r10160;
	ld.u32 	%r10161, [%rd1685];
	setp.eq.s32 	%p6523, %r10161, 0;
$L__BB9_4138:
	mov.b32 	%r13950, 0;
	not.pred 	%p4547, %p6523;
	@%p4547 bra 	$L__BB9_4144;
	setp.ne.s32 	%p4548, %r13949, -1;
	@%p4548 bra 	$L__BB9_4141;
	mov.b32 	%r10171, 21352;
	st.u32 	[%rd1685], %r10171;
	bra.uni 	$L__BB9_4144;
$L__BB9_4141:
	ld.shared.u64 	%rd8809, [m_Local_$_0];
	mul.wide.s32 	%rd1086, %r13949, 16;
	add.s64 	%rd8810, %rd8809, %rd1086;
	st.u32 	[%rd8810+40], %r2659;
	ld.u32 	%r10166, [%rd1685];
	setp.ne.s32 	%p4549, %r10166, 0;
	@%p4549 bra 	$L__BB9_4144;
	ld.shared.u64 	%rd8811, [m_Local_$_0];
	add.s64 	%rd8812, %rd8811, %rd1086;
	st.u32 	[%rd8812+36], %r13948;
	ld.u32 	%r10168, [%rd1685];
	setp.ne.s32 	%p4550, %r10168, 0;
	@%p4550 bra 	$L__BB9_4144;
	ld.shared.u64 	%rd8813, [m_Local_$_0];
	add.s64 	%rd8814, %rd8813, %rd1086;
	st.u32 	[%rd8814+32], %r2658;
	ld.u32 	%r10169, [%rd1685];
	setp.eq.s32 	%p4551, %r10169, 0;
	selp.b32 	%r13950, %r13949, 0, %p4551;
$L__BB9_4144:
	st.u32 	[%rd1685], %r13950;
	setp.eq.s32 	%p6524, %r13950, 0;
	mov.pred 	%p6525, -1;
	bra.uni 	$L__BB9_4146;
$L__BB9_4145:
	shl.b32 	%r10172, %r13948, 2;
	cvt.u64.u32 	%rd8815, %r10172;
	add.s64 	%rd8816, %rd1084, %rd8815;
	ld.u32 	%r10173, [%rd8816+32];
	setp.lt.s32 	%p6525, %r10173, 32;
	mov.pred 	%p6524, -1;
$L__BB9_4146:
	mov.b32 	%r13952, 0;
	not.pred 	%p4556, %p6524;
	@%p4556 bra 	$L__BB9_4149;
	@%p6525 bra 	$L__BB9_6443;
	add.s32 	%r13952, %r13948, 1;
$L__BB9_4149:
	setp.ne.s32 	%p4557, %r13950, 0;
	mov.b64 	%rd12039, 0;
	@%p4557 bra 	$L__BB9_4230;
	shl.b32 	%r10176, %r13952, 2;
	add.s32 	%r10177, %r10176, 32;
	shr.s32 	%r10178, %r10177, 31;
	shr.u32 	%r10179, %r10178, 29;
	add.s32 	%r10180, %r10177, %r10179;
	and.b32  	%r10181, %r10180, -8;
	sub.s32 	%r10182, %r10177, %r10181;
	setp.eq.s32 	%p4558, %r10182, 0;
	sub.s32 	%r10183, %r10176, %r10182;
	add.s32 	%r10184, %r10183, 40;
	selp.b32 	%r2668, %r10177, %r10184, %p4558;
	ld.shared.u64 	%rd1087, [m_Local_$_1];
	and.b32  	%r10185, %r2668, 12;
	setp.eq.s32 	%p4559, %r10185, 0;
	mov.u32 	%r13953, %r2668;
	@%p4559 bra 	$L__BB9_4152;
	shr.s32 	%r10186, %r2668, 31;
	shr.u32 	%r10187, %r10186, 28;
	add.s32 	%r10188, %r2668, %r10187;
	and.b32  	%r10189, %r10188, -16;
	add.s32 	%r13953, %r10189, 16;
$L__BB9_4152:
	cvt.s64.s32 	%rd8818, %r13953;
	atom.add.u64 	%rd8819, [%rd1], %rd8818;
	cvt.s64.s32 	%rd8820, %r2668;
	add.s64 	%rd8821, %rd8820, %rd8819;
	add.s64 	%rd8822, %rd8821, 8;
	setp.lt.u64 	%p4560, %rd8822, %rd1087;
	shr.u64 	%rd8823, %rd8819, 4;
	cvt.u32.u64 	%r10190, %rd8823;
	selp.b32 	%r2671, %r10190, -1, %p4560;
	setp.ne.s32 	%p4561, %r2671, -1;
	@%p4561 bra 	$L__BB9_4154;
	mov.b32 	%r10245, 21352;
	st.u32 	[%rd1685], %r10245;
	bra.uni 	$L__BB9_4193;
$L__BB9_4154:
	ld.shared.u64 	%rd8824, [m_Local_$_0];
	mul.wide.s32 	%rd1088, %r2671, 16;
	add.s64 	%rd8825, %rd8824, %rd1088;
	mov.b16 	%rs1154, 0;
	st.u8 	[%rd8825], %rs1154;
	st.u8 	[%rd8825+1], %rs1154;
	mov.b32 	%r10191, 4335;
	st.u32 	[%rd8825+4], %r10191;
	mov.b16 	%rs1155, 1;
	st.u8 	[%rd8825+3], %rs1155;
	st.u32 	[%rd8825+8], %r2668;
	st.u32 	[%rd8825+12], %r13952;
	setp.lt.s32 	%p4562, %r13952, 1;
	@%p4562 bra 	$L__BB9_4193;
	setp.eq.s32 	%p4563, %r13952, 1;
	mov.b32 	%r2691, 0;
	@%p4563 bra 	$L__BB9_4181;
	and.b32  	%r2691, %r13952, 2147483646;
	neg.s32 	%r13955, %r2691;
	mov.b32 	%r13954, 0;
	mov.u32 	%r13956, %r13954;
$L__BB9_4157:
	add.s32 	%r2677, %r13956, 1;
	ld.shared.u64 	%rd8826, [m_Local_$_0];
	add.s64 	%rd1089, %rd8826, %rd1088;
	ld.u32 	%r2678, [%rd1089+12];
	setp.lt.s32 	%p4564, %r13956, %r2678;
	@%p4564 bra 	$L__BB9_4168;
	ld.shared.u64 	%rd8827, [m_Local_$_1];
	atom.add.u64 	%rd8828, [%rd1], 48;
	add.s64 	%rd8829, %rd8828, 56;
	setp.lt.u64 	%p4565, %rd8829, %rd8827;
	shr.u64 	%rd1090, %rd8828, 4;
	cvt.u32.u64 	%r13957, %rd1090;
	setp.ne.s32 	%p4566, %r13957, -1;
	and.pred  	%p4567, %p4565, %p4566;
	@%p4567 bra 	$L__BB9_4160;
	mov.b32 	%r10200, 21106;
	st.u32 	[%rd1685], %r10200;
	mov.b32 	%r13957, -1;
	mov.pred 	%p6526, 0;
	bra.uni 	$L__BB9_4161;
$L__BB9_4160:
	ld.shared.u64 	%rd8830, [m_Local_$_0];
	shl.b64 	%rd8831, %rd1090, 32;
	shr.s64 	%rd8832, %rd8831, 28;
	add.s64 	%rd8833, %rd8830, %rd8832;
	mov.b16 	%rs1156, 0;
	st.u8 	[%rd8833], %rs1156;
	st.u8 	[%rd8833+1], %rs1156;
	mov.b32 	%r10194, 3608;
	st.u32 	[%rd8833+4], %r10194;
	mov.b16 	%rs1157, 1;
	st.u8 	[%rd8833+3], %rs1157;
	mov.b32 	%r10195, 48;
	st.u32 	[%rd8833+8], %r10195;
	mov.b32 	%r10196, -1;
	st.u32 	[%rd8833+16], %r10196;
	ld.shared.u64 	%rd8834, [m_Local_$_0];
	add.s64 	%rd8835, %rd8834, %rd8832;
	mov.b32 	%r10197, 0;
	st.u32 	[%rd8835+32], %r10197;
	ld.shared.u64 	%rd8836, [m_Local_$_0];
	add.s64 	%rd8837, %rd8836, %rd8832;
	st.u32 	[%rd8837+36], %r10197;
	ld.shared.u64 	%rd8838, [m_Local_$_0];
	add.s64 	%rd8839, %rd8838, %rd8832;
	st.u32 	[%rd8839+40], %r10197;
	ld.u32 	%r10198, [%rd1685];
	setp.eq.s32 	%p6526, %r10198, 0;
$L__BB9_4161:
	mov.b32 	%r13958, 0;
	not.pred 	%p4569, %p6526;
	@%p4569 bra 	$L__BB9_4167;
	setp.ne.s32 	%p4570, %r13957, -1;
	@%p4570 bra 	$L__BB9_4164;
	mov.b32 	%r10208, 21352;
	st.u32 	[%rd1685], %r10208;
	bra.uni 	$L__BB9_4167;
$L__BB9_4164:
	ld.shared.u64 	%rd8840, [m_Local_$_0];
	mul.wide.s32 	%rd1091, %r13957, 16;
	add.s64 	%rd8841, %rd8840, %rd1091;
	st.u32 	[%rd8841+40], %r2678;
	ld.u32 	%r10203, [%rd1685];
	setp.ne.s32 	%p4571, %r10203, 0;
	@%p4571 bra 	$L__BB9_4167;
	ld.shared.u64 	%rd8842, [m_Local_$_0];
	add.s64 	%rd8843, %rd8842, %rd1091;
	st.u32 	[%rd8843+36], %r13956;
	ld.u32 	%r10205, [%rd1685];
	setp.ne.s32 	%p4572, %r10205, 0;
	@%p4572 bra 	$L__BB9_4167;
	ld.shared.u64 	%rd8844, [m_Local_$_0];
	add.s64 	%rd8845, %rd8844, %rd1091;
	st.u32 	[%rd8845+32], %r2671;
	ld.u32 	%r10206, [%rd1685];
	setp.eq.s32 	%p4573, %r10206, 0;
	selp.b32 	%r13958, %r13957, 0, %p4573;
$L__BB9_4167:
	st.u32 	[%rd1685], %r13958;
	bra.uni 	$L__BB9_4169;
$L__BB9_4168:
	cvt.u64.u32 	%rd8846, %r13954;
	add.s64 	%rd8847, %rd1089, %rd8846;
	mov.b32 	%r10209, 0;
	st.u32 	[%rd8847+32], %r10209;
$L__BB9_4169:
	ld.shared.u64 	%rd8848, [m_Local_$_0];
	add.s64 	%rd1092, %rd8848, %rd1088;
	ld.u32 	%r2683, [%rd1092+12];
	setp.lt.s32 	%p4574, %r2677, %r2683;
	@%p4574 bra 	$L__BB9_4179;
	ld.shared.u64 	%rd8849, [m_Local_$_1];
	atom.add.u64 	%rd8850, [%rd1], 48;
	add.s64 	%rd8851, %rd8850, 56;
	setp.ge.u64 	%p4575, %rd8851, %rd8849;
	shr.u64 	%rd1093, %rd8850, 4;
	cvt.u32.u64 	%r13959, %rd1093;
	setp.eq.s32 	%p4576, %r13959, -1;
	or.pred  	%p4577, %p4575, %p4576;
	@%p4577 bra 	$L__BB9_4172;
	ld.shared.u64 	%rd8852, [m_Local_$_0];
	shl.b64 	%rd8853, %rd1093, 32;
	shr.s64 	%rd8854, %rd8853, 28;
	add.s64 	%rd8855, %rd8852, %rd8854;
	mov.b16 	%rs1158, 0;
	st.u8 	[%rd8855], %rs1158;
	st.u8 	[%rd8855+1], %rs1158;
	mov.b32 	%r10210, 3608;
	st.u32 	[%rd8855+4], %r10210;
	mov.b16 	%rs1159, 1;
	st.u8 	[%rd8855+3], %rs1159;
	mov.b32 	%r10211, 48;
	st.u32 	[%rd8855+8], %r10211;
	mov.b32 	%r10212, -1;
	st.u32 	[%rd8855+16], %r10212;
	ld.shared.u64 	%rd8856, [m_Local_$_0];
	add.s64 	%rd8857, %rd8856, %rd8854;
	mov.b32 	%r10213, 0;
	st.u32 	[%rd8857+32], %r10213;
	ld.shared.u64 	%rd8858, [m_Local_$_0];
	add.s64 	%rd8859, %rd8858, %rd8854;
	st.u32 	[%rd8859+36], %r10213;
	ld.shared.u64 	%rd8860, [m_Local_$_0];
	add.s64 	%rd8861, %rd8860, %rd8854;
	st.u32 	[%rd8861+40], %r10213;
	ld.u32 	%r10214, [%rd1685];
	setp.eq.s32 	%p6527, %r10214, 0;
	bra.uni 	$L__BB9_4173;
$L__BB9_4172:
	mov.b32 	%r10216, 21106;
	st.u32 	[%rd1685], %r10216;
	mov.b32 	%r13959, -1;
	mov.pred 	%p6527, 0;
$L__BB9_4173:
	mov.b32 	%r13960, 0;
	not.pred 	%p4579, %p6527;
	@%p4579 bra 	$L__BB9_4178;
	setp.eq.s32 	%p4580, %r13959, -1;
	@%p4580 bra 	$L__BB9_6444;
	ld.shared.u64 	%rd8862, [m_Local_$_0];
	mul.wide.s32 	%rd1094, %r13959, 16;
	add.s64 	%rd8863, %rd8862, %rd1094;
	st.u32 	[%rd8863+40], %r2683;
	ld.u32 	%r10219, [%rd1685];
	setp.eq.s32 	%p4581, %r10219, 0;
	@%p4581 bra 	$L__BB9_4176;
	bra.uni 	$L__BB9_4178;
$L__BB9_4176:
	ld.shared.u64 	%rd8864, [m_Local_$_0];
	add.s64 	%rd8865, %rd8864, %rd1094;
	st.u32 	[%rd8865+36], %r2677;
	ld.u32 	%r10221, [%rd1685];
	setp.ne.s32 	%p4582, %r10221, 0;
	@%p4582 bra 	$L__BB9_4178;
	ld.shared.u64 	%rd8866, [m_Local_$_0];
	add.s64 	%rd8867, %rd8866, %rd1094;
	st.u32 	[%rd8867+32], %r2671;
	ld.u32 	%r10222, [%rd1685];
	setp.eq.s32 	%p4583, %r10222, 0;
	selp.b32 	%r13960, %r13959, 0, %p4583;
$L__BB9_4178:
	st.u32 	[%rd1685], %r13960;
	bra.uni 	$L__BB9_4180;
$L__BB9_4179:
	add.s32 	%r10225, %r13954, 4;
	cvt.u64.u32 	%rd8868, %r10225;
	add.s64 	%rd8869, %rd1092, %rd8868;
	mov.b32 	%r10226, 0;
	st.u32 	[%rd8869+32], %r10226;
$L__BB9_4180:
	add.s32 	%r13956, %r13956, 2;
	add.s32 	%r13955, %r13955, 2;
	add.s32 	%r13954, %r13954, 8;
	setp.ne.s32 	%p4584, %r13955, 0;
	@%p4584 bra 	$L__BB9_4157;
$L__BB9_4181:
	and.b32  	%r10227, %r13952, 1;
	setp.eq.b32 	%p4585, %r10227, 1;
	not.pred 	%p4586, %p4585;
	@%p4586 bra 	$L__BB9_4193;
	ld.shared.u64 	%rd8870, [m_Local_$_0];
	add.s64 	%rd1095, %rd8870, %rd1088;
	ld.u32 	%r2692, [%rd1095+12];
	setp.lt.s32 	%p4587, %r2691, %r2692;
	@%p4587 bra 	$L__BB9_4192;
	ld.shared.u64 	%rd8871, [m_Local_$_1];
	atom.add.u64 	%rd8872, [%rd1], 48;
	add.s64 	%rd8873, %rd8872, 56;
	setp.ge.u64 	%p4588, %rd8873, %rd8871;
	shr.u64 	%rd1096, %rd8872, 4;
	cvt.u32.u64 	%r13962, %rd1096;
	setp.eq.s32 	%p4589, %r13962, -1;
	or.pred  	%p4590, %p4588, %p4589;
	@%p4590 bra 	$L__BB9_4185;
	ld.shared.u64 	%rd8874, [m_Local_$_0];
	shl.b64 	%rd8875, %rd1096, 32;
	shr.s64 	%rd8876, %rd8875, 28;
	add.s64 	%rd8877, %rd8874, %rd8876;
	mov.b16 	%rs1160, 0;
	st.u8 	[%rd8877], %rs1160;
	st.u8 	[%rd8877+1], %rs1160;
	mov.b32 	%r10228, 3608;
	st.u32 	[%rd8877+4], %r10228;
	mov.b16 	%rs1161, 1;
	st.u8 	[%rd8877+3], %rs1161;
	mov.b32 	%r10229, 48;
	st.u32 	[%rd8877+8], %r10229;
	mov.b32 	%r10230, -1;
	st.u32 	[%rd8877+16], %r10230;
	ld.shared.u64 	%rd8878, [m_Local_$_0];
	add.s64 	%rd8879, %rd8878, %rd8876;
	mov.b32 	%r10231, 0;
	st.u32 	[%rd8879+32], %r10231;
	ld.shared.u64 	%rd8880, [m_Local_$_0];
	add.s64 	%rd8881, %rd8880, %rd8876;
	st.u32 	[%rd8881+36], %r10231;
	ld.shared.u64 	%rd8882, [m_Local_$_0];
	add.s64 	%rd8883, %rd8882, %rd8876;
	st.u32 	[%rd8883+40], %r10231;
	ld.u32 	%r10232, [%rd1685];
	setp.eq.s32 	%p6528, %r10232, 0;
	bra.uni 	$L__BB9_4186;
$L__BB9_4185:
	mov.b32 	%r10234, 21106;
	st.u32 	[%rd1685], %r10234;
	mov.b32 	%r13962, -1;
	mov.pred 	%p6528, 0;
$L__BB9_4186:
	mov.b32 	%r13963, 0;
	not.pred 	%p4592, %p6528;
	@%p4592 bra 	$L__BB9_4191;
	setp.eq.s32 	%p4593, %r13962, -1;
	@%p4593 bra 	$L__BB9_6445;
	ld.shared.u64 	%rd8884, [m_Local_$_0];
	mul.wide.s32 	%rd1097, %r13962, 16;
	add.s64 	%rd8885, %rd8884, %rd1097;
	st.u32 	[%rd8885+40], %r2692;
	ld.u32 	%r10237, [%rd1685];
	setp.eq.s32 	%p4594, %r10237, 0;
	@%p4594 bra 	$L__BB9_4189;
	bra.uni 	$L__BB9_4191;
$L__BB9_4189:
	ld.shared.u64 	%rd8886, [m_Local_$_0];
	add.s64 	%rd8887, %rd8886, %rd1097;
	st.u32 	[%rd8887+36], %r2691;
	ld.u32 	%r10239, [%rd1685];
	setp.ne.s32 	%p4595, %r10239, 0;
	@%p4595 bra 	$L__BB9_4191;
	ld.shared.u64 	%rd8888, [m_Local_$_0];
	add.s64 	%rd8889, %rd8888, %rd1097;
	st.u32 	[%rd8889+32], %r2671;
	ld.u32 	%r10240, [%rd1685];
	setp.eq.s32 	%p4596, %r10240, 0;
	selp.b32 	%r13963, %r13962, 0, %p4596;
$L__BB9_4191:
	st.u32 	[%rd1685], %r13963;
	bra.uni 	$L__BB9_4193;
$L__BB9_4192:
	shl.b32 	%r10243, %r2691, 2;
	cvt.u64.u32 	%rd8890, %r10243;
	add.s64 	%rd8891, %rd1095, %rd8890;
	mov.b32 	%r10244, 0;
	st.u32 	[%rd8891+32], %r10244;
$L__BB9_4193:
	mul.wide.s32 	%rd1098, %r2671, 16;
	mov.b32 	%r13964, 32;
	mov.u32 	%r13965, %r13952;
$L__BB9_4194:
	mov.u32 	%r2698, %r13965;
	mov.u32 	%r2697, %r13964;
	mul.lo.s32 	%r10247, %r2697, 52429;
	shr.u32 	%r13964, %r10247, 19;
	shl.b32 	%r10248, %r13964, 1;
	shl.b32 	%r10249, %r13964, 3;
	add.s32 	%r10250, %r10248, %r10249;
	sub.s32 	%r2700, %r2697, %r10250;
	add.s32 	%r13965, %r2698, -1;
	ld.shared.u64 	%rd1099, [m_Local_$_0];
	ld.u32 	%r2702, [%rd1099];
	setp.ne.s32 	%p4597, %r2702, -1;
	@%p4597 bra 	$L__BB9_4196;
	mov.b32 	%r13967, 21352;
	st.u32 	[%rd1685], %r13967;
	mov.b16 	%rs1601, 0;
	bra.uni 	$L__BB9_4208;
$L__BB9_4196:
	mul.wide.s32 	%rd8892, %r2702, 16;
	add.s64 	%rd1100, %rd1099, %rd8892;
	ld.u32 	%r10251, [%rd1100+12];
	setp.gt.s32 	%p4598, %r2700, -1;
	setp.lt.s32 	%p4599, %r2700, %r10251;
	and.pred  	%p4600, %p4598, %p4599;
	@%p4600 bra 	$L__BB9_4207;
	ld.shared.u64 	%rd8895, [m_Local_$_1];
	atom.add.u64 	%rd8896, [%rd1], 48;
	add.s64 	%rd8897, %rd8896, 56;
	setp.lt.u64 	%p4601, %rd8897, %rd8895;
	shr.u64 	%rd1101, %rd8896, 4;
	cvt.u32.u64 	%r13966, %rd1101;
	setp.ne.s32 	%p4602, %r13966, -1;
	and.pred  	%p4603, %p4601, %p4602;
	@%p4603 bra 	$L__BB9_4199;
	mov.b32 	%r10260, 21106;
	st.u32 	[%rd1685], %r10260;
	mov.b32 	%r13966, -1;
	mov.pred 	%p6529, 0;
	bra.uni 	$L__BB9_4200;
$L__BB9_4199:
	ld.shared.u64 	%rd8898, [m_Local_$_0];
	shl.b64 	%rd8899, %rd1101, 32;
	shr.s64 	%rd8900, %rd8899, 28;
	add.s64 	%rd8901, %rd8898, %rd8900;
	mov.b16 	%rs1162, 0;
	st.u8 	[%rd8901], %rs1162;
	st.u8 	[%rd8901+1], %rs1162;
	mov.b32 	%r10254, 3608;
	st.u32 	[%rd8901+4], %r10254;
	mov.b16 	%rs1163, 1;
	st.u8 	[%rd8901+3], %rs1163;
	mov.b32 	%r10255, 48;
	st.u32 	[%rd8901+8], %r10255;
	mov.b32 	%r10256, -1;
	st.u32 	[%rd8901+16], %r10256;
	ld.shared.u64 	%rd8902, [m_Local_$_0];
	add.s64 	%rd8903, %rd8902, %rd8900;
	mov.b32 	%r10257, 0;
	st.u32 	[%rd8903+32], %r10257;
	ld.shared.u64 	%rd8904, [m_Local_$_0];
	add.s64 	%rd8905, %rd8904, %rd8900;
	st.u32 	[%rd8905+36], %r10257;
	ld.shared.u64 	%rd8906, [m_Local_$_0];
	add.s64 	%rd8907, %rd8906, %rd8900;
	st.u32 	[%rd8907+40], %r10257;
	ld.u32 	%r10258, [%rd1685];
	setp.eq.s32 	%p6529, %r10258, 0;
$L__BB9_4200:
	mov.b32 	%r13967, 0;
	not.pred 	%p4605, %p6529;
	@%p4605 bra 	$L__BB9_4206;
	setp.ne.s32 	%p4606, %r13966, -1;
	@%p4606 bra 	$L__BB9_4203;
	mov.b32 	%r10268, 21352;
	st.u32 	[%rd1685], %r10268;
	bra.uni 	$L__BB9_4206;
$L__BB9_4203:
	ld.shared.u64 	%rd8908, [m_Local_$_0];
	mul.wide.s32 	%rd1102, %r13966, 16;
	add.s64 	%rd8909, %rd8908, %rd1102;
	st.u32 	[%rd8909+40], %r10251;
	ld.u32 	%r10263, [%rd1685];
	setp.ne.s32 	%p4607, %r10263, 0;
	@%p4607 bra 	$L__BB9_4206;
	ld.shared.u64 	%rd8910, [m_Local_$_0];
	add.s64 	%rd8911, %rd8910, %rd1102;
	st.u32 	[%rd8911+36], %r2700;
	ld.u32 	%r10265, [%rd1685];
	setp.ne.s32 	%p4608, %r10265, 0;
	@%p4608 bra 	$L__BB9_4206;
	ld.shared.u64 	%rd8912, [m_Local_$_0];
	add.s64 	%rd8913, %rd8912, %rd1102;
	st.u32 	[%rd8913+32], %r2702;
	ld.u32 	%r10266, [%rd1685];
	setp.eq.s32 	%p4609, %r10266, 0;
	selp.b32 	%r13967, %r13966, 0, %p4609;
$L__BB9_4206:
	st.u32 	[%rd1685], %r13967;
	mov.b16 	%rs1601, 0;
	bra.uni 	$L__BB9_4208;
$L__BB9_4207:
	shl.b32 	%r10252, %r2700, 2;
	add.s32 	%r10253, %r10252, 32;
	cvt.u64.u32 	%rd8893, %r10253;
	add.s64 	%rd8894, %rd1100, %rd8893;
	ld.u8 	%rs1601, [%rd8894];
	ld.u32 	%r13967, [%rd1685];
$L__BB9_4208:
	setp.ne.s32 	%p4610, %r13967, 0;
	@%p4610 bra 	$L__BB9_4224;
	setp.ne.s32 	%p4611, %r2671, -1;
	@%p4611 bra 	$L__BB9_4211;
	mov.b32 	%r13967, 21352;
	st.u32 	[%rd1685], %r13967;
	bra.uni 	$L__BB9_4223;
$L__BB9_4211:
	ld.shared.u64 	%rd8914, [m_Local_$_0];
	add.s64 	%rd1103, %rd8914, %rd1098;
	ld.u32 	%r10270, [%rd1103+12];
	setp.gt.s32 	%p4612, %r2698, 0;
	setp.le.s32 	%p4613, %r2698, %r10270;
	and.pred  	%p4614, %p4612, %p4613;
	@%p4614 bra 	$L__BB9_4222;
	ld.shared.u64 	%rd8917, [m_Local_$_1];
	atom.add.u64 	%rd8918, [%rd1], 48;
	add.s64 	%rd8919, %rd8918, 56;
	setp.lt.u64 	%p4615, %rd8919, %rd8917;
	shr.u64 	%rd1104, %rd8918, 4;
	cvt.u32.u64 	%r13969, %rd1104;
	setp.ne.s32 	%p4616, %r13969, -1;
	and.pred  	%p4617, %p4615, %p4616;
	@%p4617 bra 	$L__BB9_4214;
	mov.b32 	%r10279, 21106;
	st.u32 	[%rd1685], %r10279;
	mov.b32 	%r13969, -1;
	mov.pred 	%p6530, 0;
	bra.uni 	$L__BB9_4215;
$L__BB9_4214:
	ld.shared.u64 	%rd8920, [m_Local_$_0];
	shl.b64 	%rd8921, %rd1104, 32;
	shr.s64 	%rd8922, %rd8921, 28;
	add.s64 	%rd8923, %rd8920, %rd8922;
	mov.b16 	%rs1166, 0;
	st.u8 	[%rd8923], %rs1166;
	st.u8 	[%rd8923+1], %rs1166;
	mov.b32 	%r10273, 3608;
	st.u32 	[%rd8923+4], %r10273;
	mov.b16 	%rs1167, 1;
	st.u8 	[%rd8923+3], %rs1167;
	mov.b32 	%r10274, 48;
	st.u32 	[%rd8923+8], %r10274;
	mov.b32 	%r10275, -1;
	st.u32 	[%rd8923+16], %r10275;
	ld.shared.u64 	%rd8924, [m_Local_$_0];
	add.s64 	%rd8925, %rd8924, %rd8922;
	mov.b32 	%r10276, 0;
	st.u32 	[%rd8925+32], %r10276;
	ld.shared.u64 	%rd8926, [m_Local_$_0];
	add.s64 	%rd8927, %rd8926, %rd8922;
	st.u32 	[%rd8927+36], %r10276;
	ld.shared.u64 	%rd8928, [m_Local_$_0];
	add.s64 	%rd8929, %rd8928, %rd8922;
	st.u32 	[%rd8929+40], %r10276;
	ld.u32 	%r10277, [%rd1685];
	setp.eq.s32 	%p6530, %r10277, 0;
$L__BB9_4215:
	mov.b32 	%r13967, 0;
	not.pred 	%p4619, %p6530;
	@%p4619 bra 	$L__BB9_4221;
	setp.ne.s32 	%p4620, %r13969, -1;
	@%p4620 bra 	$L__BB9_4218;
	mov.b32 	%r10287, 21352;
	st.u32 	[%rd1685], %r10287;
	bra.uni 	$L__BB9_4221;
$L__BB9_4218:
	ld.shared.u64 	%rd8930, [m_Local_$_0];
	mul.wide.s32 	%rd1105, %r13969, 16;
	add.s64 	%rd8931, %rd8930, %rd1105;
	st.u32 	[%rd8931+40], %r10270;
	ld.u32 	%r10282, [%rd1685];
	setp.ne.s32 	%p4621, %r10282, 0;
	@%p4621 bra 	$L__BB9_4221;
	ld.shared.u64 	%rd8932, [m_Local_$_0];
	add.s64 	%rd8933, %rd8932, %rd1105;
	st.u32 	[%rd8933+36], %r13965;
	ld.u32 	%r10284, [%rd1685];
	setp.ne.s32 	%p4622, %r10284, 0;
	@%p4622 bra 	$L__BB9_4221;
	ld.shared.u64 	%rd8934, [m_Local_$_0];
	add.s64 	%rd8935, %rd8934, %rd1105;
	st.u32 	[%rd8935+32], %r2671;
	ld.u32 	%r10285, [%rd1685];
	setp.eq.s32 	%p4623, %r10285, 0;
	selp.b32 	%r13967, %r13969, 0, %p4623;
$L__BB9_4221:
	st.u32 	[%rd1685], %r13967;
	bra.uni 	$L__BB9_4223;
$L__BB9_4222:
	shl.b32 	%r10271, %r13965, 2;
	cvt.u64.u32 	%rd8915, %r10271;
	add.s64 	%rd8916, %rd1103, %rd8915;
	mov.b32 	%r10272, 0;
	st.u32 	[%rd8916+32], %r10272;
	st.u8 	[%rd8916+32], %rs1601;
	ld.u32 	%r13967, [%rd1685];
$L__BB9_4223:
	setp.eq.s32 	%p4624, %r13967, 0;
	setp.gt.u32 	%p4625, %r2697, 9;
	and.pred  	%p4626, %p4624, %p4625;
	@%p4626 bra 	$L__BB9_4194;
$L__BB9_4224:
	setp.ne.s32 	%p4627, %r13967, 0;
	@%p4627 bra 	$L__BB9_4230;
	ld.shared.u64 	%rd8937, [m_Local_$_1];
	atom.add.u64 	%rd1106, [%rd1], 64;
	add.s64 	%rd8938, %rd1106, 72;
	setp.lt.u64 	%p4628, %rd8938, %rd8937;
	and.b64  	%rd8939, %rd1106, 68719476720;
	setp.ne.s64 	%p4629, %rd8939, 68719476720;
	and.pred  	%p4630, %p4628, %p4629;
	@%p4630 bra 	$L__BB9_4227;
	mov.b32 	%r10297, 21106;
	st.u32 	[%rd1685], %r10297;
	bra.uni 	$L__BB9_4230;
$L__BB9_4227:
	ld.shared.u64 	%rd8941, [m_Local_$_0];
	shl.b64 	%rd8942, %rd1106, 28;
	shr.s64 	%rd8943, %rd8942, 28;
	and.b64  	%rd1107, %rd8943, -16;
	add.s64 	%rd8944, %rd8941, %rd1107;
	mov.b16 	%rs1168, 1;
	st.u8 	[%rd8944], %rs1168;
	mov.b16 	%rs1169, 0;
	st.u8 	[%rd8944+1], %rs1169;
	mov.b32 	%r10289, 2905;
	st.u32 	[%rd8944+4], %r10289;
	st.u8 	[%rd8944+3], %rs1168;
	mov.b32 	%r10290, 64;
	st.u32 	[%rd8944+8], %r10290;
	mov.b32 	%r10291, -1;
	st.u32 	[%rd8944+16], %r10291;
	ld.shared.u64 	%rd8945, [m_Local_$_0];
	add.s64 	%rd8946, %rd8945, %rd1107;
	st.u32 	[%rd8946+32], %r10291;
	ld.shared.u64 	%rd8947, [m_Local_$_0];
	add.s64 	%rd8948, %rd8947, %rd1107;
	mov.b32 	%r10292, 0;
	st.u32 	[%rd8948+40], %r10292;
	ld.shared.u64 	%rd8949, [m_Local_$_0];
	add.s64 	%rd8950, %rd8949, %rd1107;
	st.u32 	[%rd8950+44], %r10292;
	ld.shared.u64 	%rd8951, [m_Local_$_0];
	add.s64 	%rd8952, %rd8951, %rd1107;
	st.u32 	[%rd8952+48], %r10292;
	ld.shared.u64 	%rd8953, [m_Local_$_0];
	add.s64 	%rd8954, %rd8953, %rd1107;
	st.u32 	[%rd8954+32], %r2671;
	ld.u32 	%r10293, [%rd1685];
	setp.ne.s32 	%p4631, %r10293, 0;
	@%p4631 bra 	$L__BB9_4230;
	ld.shared.u64 	%rd8956, [m_Local_$_0];
	add.s64 	%rd8957, %rd8956, %rd1107;
	mov.b32 	%r10294, 0;
	st.u32 	[%rd8957+48], %r10294;
	ld.u32 	%r10295, [%rd1685];
	setp.ne.s32 	%p4632, %r10295, 0;
	@%p4632 bra 	$L__BB9_4230;
	ld.shared.u64 	%rd8958, [m_Local_$_0];
	add.s64 	%rd8959, %rd8958, %rd1107;
	st.u32 	[%rd8959+40], %r13952;
	ld.u32 	%r10296, [%rd1685];
	setp.eq.s32 	%p4633, %r10296, 0;
	selp.b64 	%rd12039, %rd1107, 0, %p4633;
$L__BB9_4230:
	setp.ne.s32 	%p4634, %r13946, -1;
	@%p4634 bra 	$L__BB9_4232;
	mov.b32 	%r10299, 21352;
	st.u32 	[%rd1685], %r10299;
	mov.b32 	%r13973, 0;
	ld.shared.u64 	%rd12040, [m_Local_$_0];
	mov.u32 	%r13974, %r13973;
	bra.uni 	$L__BB9_4233;
$L__BB9_4232:
	ld.shared.u64 	%rd12040, [m_Local_$_0];
	mul.wide.s32 	%rd8961, %r13946, 16;
	add.s64 	%rd8962, %rd12040, %rd8961;
	ld.u32 	%r13973, [%rd8962+32];
	ld.u32 	%r13974, [%rd8962+40];
$L__BB9_4233:
	add.s64 	%rd8963, %rd12040, %rd12039;
	ld.u32 	%r2722, [%rd8963+32];
	ld.u32 	%r2723, [%rd8963+40];
	add.s32 	%r2724, %r2723, %r13974;
	shl.b32 	%r10300, %r2724, 2;
	add.s32 	%r10301, %r10300, 32;
	shr.s32 	%r10302, %r10301, 31;
	shr.u32 	%r10303, %r10302, 29;
	add.s32 	%r10304, %r10301, %r10303;
	and.b32  	%r10305, %r10304, -8;
	sub.s32 	%r10306, %r10301, %r10305;
	setp.eq.s32 	%p4635, %r10306, 0;
	sub.s32 	%r10307, %r10300, %r10306;
	add.s32 	%r10308, %r10307, 40;
	selp.b32 	%r2725, %r10301, %r10308, %p4635;
	ld.shared.u64 	%rd1113, [m_Local_$_1];
	and.b32  	%r10309, %r2725, 12;
	setp.eq.s32 	%p4636, %r10309, 0;
	mov.u32 	%r13975, %r2725;
	@%p4636 bra 	$L__BB9_4235;
	shr.s32 	%r10310, %r2725, 31;
	shr.u32 	%r10311, %r10310, 28;
	add.s32 	%r10312, %r2725, %r10311;
	and.b32  	%r10313, %r10312, -16;
	add.s32 	%r13975, %r10313, 16;
$L__BB9_4235:
	cvt.s64.s32 	%rd8964, %r13975;
	atom.add.u64 	%rd8965, [%rd1], %rd8964;
	cvt.s64.s32 	%rd8966, %r2725;
	add.s64 	%rd8967, %rd8966, %rd8965;
	add.s64 	%rd8968, %rd8967, 8;
	setp.lt.u64 	%p4637, %rd8968, %rd1113;
	shr.u64 	%rd8969, %rd8965, 4;
	cvt.u32.u64 	%r10314, %rd8969;
	selp.b32 	%r2728, %r10314, -1, %p4637;
	setp.ne.s32 	%p4638, %r2728, -1;
	@%p4638 bra 	$L__BB9_4237;
	mov.b32 	%r10372, 21352;
	st.u32 	[%rd1685], %r10372;
	bra.uni 	$L__BB9_4276;
$L__BB9_4237:
	ld.shared.u64 	%rd8970, [m_Local_$_0];
	mul.wide.s32 	%rd1114, %r2728, 16;
	add.s64 	%rd8971, %rd8970, %rd1114;
	mov.b16 	%rs1170, 0;
	st.u8 	[%rd8971], %rs1170;
	st.u8 	[%rd8971+1], %rs1170;
	mov.b32 	%r10315, 4335;
	st.u32 	[%rd8971+4], %r10315;
	mov.b16 	%rs1171, 1;
	st.u8 	[%rd8971+3], %rs1171;
	st.u32 	[%rd8971+8], %r2725;
	st.u32 	[%rd8971+12], %r2724;
	setp.lt.s32 	%p4639, %r2724, 1;
	@%p4639 bra 	$L__BB9_4276;
	setp.eq.s32 	%p4640, %r2724, 1;
	mov.b32 	%r2747, 0;
	@%p4640 bra 	$L__BB9_4264;
	and.b32  	%r2747, %r2724, 2147483646;
	neg.s32 	%r13977, %r2747;
	mov.b32 	%r13976, 0;
	mov.u32 	%r13978, %r13976;
$L__BB9_4240:
	ld.shared.u64 	%rd8972, [m_Local_$_0];
	add.s64 	%rd1115, %rd8972, %rd1114;
	ld.u32 	%r2733, [%rd1115+12];
	setp.lt.s32 	%p4641, %r13978, %r2733;
	@%p4641 bra 	$L__BB9_4251;
	ld.shared.u64 	%rd8973, [m_Local_$_1];
	atom.add.u64 	%rd8974, [%rd1], 48;
	add.s64 	%rd8975, %rd8974, 56;
	setp.lt.u64 	%p4642, %rd8975, %rd8973;
	shr.u64 	%rd1116, %rd8974, 4;
	cvt.u32.u64 	%r13979, %rd1116;
	setp.ne.s32 	%p4643, %r13979, -1;
	and.pred  	%p4644, %p4642, %p4643;
	@%p4644 bra 	$L__BB9_4243;
	mov.b32 	%r10325, 21106;
	st.u32 	[%rd1685], %r10325;
	mov.b32 	%r13979, -1;
	mov.pred 	%p6531, 0;
	bra.uni 	$L__BB9_4244;
$L__BB9_4243:
	ld.shared.u64 	%rd8976, [m_Local_$_0];
	shl.b64 	%rd8977, %rd1116, 32;
	shr.s64 	%rd8978, %rd8977, 28;
	add.s64 	%rd8979, %rd8976, %rd8978;
	mov.b16 	%rs1172, 0;
	st.u8 	[%rd8979], %rs1172;
	st.u8 	[%rd8979+1], %rs1172;
	mov.b32 	%r10319, 3608;
	st.u32 	[%rd8979+4], %r10319;
	mov.b16 	%rs1173, 1;
	st.u8 	[%rd8979+3], %rs1173;
	mov.b32 	%r10320, 48;
	st.u32 	[%rd8979+8], %r10320;
	mov.b32 	%r10321, -1;
	st.u32 	[%rd8979+16], %r10321;
	ld.shared.u64 	%rd8980, [m_Local_$_0];
	add.s64 	%rd8981, %rd8980, %rd8978;
	mov.b32 	%r10322, 0;
	st.u32 	[%rd8981+32], %r10322;
	ld.shared.u64 	%rd8982, [m_Local_$_0];
	add.s64 	%rd8983, %rd8982, %rd8978;
	st.u32 	[%rd8983+36], %r10322;
	ld.shared.u64 	%rd8984, [m_Local_$_0];
	add.s64 	%rd8985, %rd8984, %rd8978;
	st.u32 	[%rd8985+40], %r10322;
	ld.u32 	%r10323, [%rd1685];
	setp.eq.s32 	%p6531, %r10323, 0;
$L__BB9_4244:
	mov.b32 	%r13980, 0;
	not.pred 	%p4646, %p6531;
	@%p4646 bra 	$L__BB9_4250;
	setp.ne.s32 	%p4647, %r13979, -1;
	@%p4647 bra 	$L__BB9_4247;
	mov.b32 	%r10333, 21352;
	st.u32 	[%rd1685], %r10333;
	bra.uni 	$L__BB9_4250;
$L__BB9_4247:
	ld.shared.u64 	%rd8986, [m_Local_$_0];
	mul.wide.s32 	%rd1117, %r13979, 16;
	add.s64 	%rd8987, %rd8986, %rd1117;
	st.u32 	[%rd8987+40], %r2733;
	ld.u32 	%r10328, [%rd1685];
	setp.ne.s32 	%p4648, %r10328, 0;
	@%p4648 bra 	$L__BB9_4250;
	ld.shared.u64 	%rd8988, [m_Local_$_0];
	add.s64 	%rd8989, %rd8988, %rd1117;
	st.u32 	[%rd8989+36], %r13978;
	ld.u32 	%r10330, [%rd1685];
	setp.ne.s32 	%p4649, %r10330, 0;
	@%p4649 bra 	$L__BB9_4250;
	ld.shared.u64 	%rd8990, [m_Local_$_0];
	add.s64 	%rd8991, %rd8990, %rd1117;
	st.u32 	[%rd8991+32], %r2728;
	ld.u32 	%r10331, [%rd1685];
	setp.eq.s32 	%p4650, %r10331, 0;
	selp.b32 	%r13980, %r13979, 0, %p4650;
$L__BB9_4250:
	st.u32 	[%rd1685], %r13980;
	bra.uni 	$L__BB9_4252;
$L__BB9_4251:
	cvt.u64.u32 	%rd8992, %r13976;
	add.s64 	%rd8993, %rd1115, %rd8992;
	mov.b32 	%r10334, 0;
	st.u32 	[%rd8993+32], %r10334;
$L__BB9_4252:
	ld.shared.u64 	%rd8994, [m_Local_$_0];
	add.s64 	%rd1118, %rd8994, %rd1114;
	ld.u32 	%r2738, [%rd1118+12];
	add.s32 	%r10335, %r13978, 1;
	setp.lt.s32 	%p4651, %r10335, %r2738;
	@%p4651 bra 	$L__BB9_4262;
	ld.shared.u64 	%rd8995, [m_Local_$_1];
	atom.add.u64 	%rd8996, [%rd1], 48;
	add.s64 	%rd8997, %rd8996, 56;
	setp.ge.u64 	%p4652, %rd8997, %rd8995;
	shr.u64 	%rd1119, %rd8996, 4;
	cvt.u32.u64 	%r13981, %rd1119;
	setp.eq.s32 	%p4653, %r13981, -1;
	or.pred  	%p4654, %p4652, %p4653;
	@%p4654 bra 	$L__BB9_4255;
	ld.shared.u64 	%rd8998, [m_Local_$_0];
	shl.b64 	%rd8999, %rd1119, 32;
	shr.s64 	%rd9000, %rd8999, 28;
	add.s64 	%rd9001, %rd8998, %rd9000;
	mov.b16 	%rs1174, 0;
	st.u8 	[%rd9001], %rs1174;
	st.u8 	[%rd9001+1], %rs1174;
	mov.b32 	%r10336, 3608;
	st.u32 	[%rd9001+4], %r10336;
	mov.b16 	%rs1175, 1;
	st.u8 	[%rd9001+3], %rs1175;
	mov.b32 	%r10337, 48;
	st.u32 	[%rd9001+8], %r10337;
	mov.b32 	%r10338, -1;
	st.u32 	[%rd9001+16], %r10338;
	ld.shared.u64 	%rd9002, [m_Local_$_0];
	add.s64 	%rd9003, %rd9002, %rd9000;
	mov.b32 	%r10339, 0;
	st.u32 	[%rd9003+32], %r10339;
	ld.shared.u64 	%rd9004, [m_Local_$_0];
	add.s64 	%rd9005, %rd9004, %rd9000;
	st.u32 	[%rd9005+36], %r10339;
	ld.shared.u64 	%rd9006, [m_Local_$_0];
	add.s64 	%rd9007, %rd9006, %rd9000;
	st.u32 	[%rd9007+40], %r10339;
	ld.u32 	%r10340, [%rd1685];
	setp.eq.s32 	%p6532, %r10340, 0;
	bra.uni 	$L__BB9_4256;
$L__BB9_4255:
	mov.b32 	%r10342, 21106;
	st.u32 	[%rd1685], %r10342;
	mov.b32 	%r13981, -1;
	mov.pred 	%p6532, 0;
$L__BB9_4256:
	mov.b32 	%r13982, 0;
	not.pred 	%p4656, %p6532;
	@%p4656 bra 	$L__BB9_4261;
	setp.eq.s32 	%p4657, %r13981, -1;
	@%p4657 bra 	$L__BB9_6446;
	ld.shared.u64 	%rd9008, [m_Local_$_0];
	mul.wide.s32 	%rd1120, %r13981, 16;
	add.s64 	%rd9009, %rd9008, %rd1120;
	st.u32 	[%rd9009+40], %r2738;
	ld.u32 	%r10345, [%rd1685];
	setp.eq.s32 	%p4658, %r10345, 0;
	@%p4658 bra 	$L__BB9_4259;
	bra.uni 	$L__BB9_4261;
$L__BB9_4259:
	ld.shared.u64 	%rd9010, [m_Local_$_0];
	add.s64 	%rd9011, %rd9010, %rd1120;
	st.u32 	[%rd9011+36], %r10335;
	ld.u32 	%r10348, [%rd1685];
	setp.ne.s32 	%p4659, %r10348, 0;
	@%p4659 bra 	$L__BB9_4261;
	ld.shared.u64 	%rd9012, [m_Local_$_0];
	add.s64 	%rd9013, %rd9012, %rd1120;
	st.u32 	[%rd9013+32], %r2728;
	ld.u32 	%r10349, [%rd1685];
	setp.eq.s32 	%p4660, %r10349, 0;
	selp.b32 	%r13982, %r13981, 0, %p4660;
$L__BB9_4261:
	st.u32 	[%rd1685], %r13982;
	bra.uni 	$L__BB9_4263;
$L__BB9_4262:
	add.s32 	%r10352, %r13976, 4;
	cvt.u64.u32 	%rd9014, %r10352;
	add.s64 	%rd9015, %rd1118, %rd9014;
	mov.b32 	%r10353, 0;
	st.u32 	[%rd9015+32], %r10353;
$L__BB9_4263:
	add.s32 	%r13978, %r13978, 2;
	add.s32 	%r13977, %r13977, 2;
	add.s32 	%r13976, %r13976, 8;
	setp.ne.s32 	%p4661, %r13977, 0;
	@%p4661 bra 	$L__BB9_4240;
$L__BB9_4264:
	and.b32  	%r10354, %r2724, 1;
	setp.eq.b32 	%p4662, %r10354, 1;
	not.pred 	%p4663, %p4662;
	@%p4663 bra 	$L__BB9_4276;
	ld.shared.u64 	%rd9016, [m_Local_$_0];
	add.s64 	%rd1121, %rd9016, %rd1114;
	ld.u32 	%r2748, [%rd1121+12];
	setp.lt.s32 	%p4664, %r2747, %r2748;
	@%p4664 bra 	$L__BB9_4275;
	ld.shared.u64 	%rd9017, [m_Local_$_1];
	atom.add.u64 	%rd9018, [%rd1], 48;
	add.s64 	%rd9019, %rd9018, 56;
	setp.ge.u64 	%p4665, %rd9019, %rd9017;
	shr.u64 	%rd1122, %rd9018, 4;
	cvt.u32.u64 	%r13984, %rd1122;
	setp.eq.s32 	%p4666, %r13984, -1;
	or.pred  	%p4667, %p4665, %p4666;
	@%p4667 bra 	$L__BB9_4268;
	ld.shared.u64 	%rd9020, [m_Local_$_0];
	shl.b64 	%rd9021, %rd1122, 32;
	shr.s64 	%rd9022, %rd9021, 28;
	add.s64 	%rd9023, %rd9020, %rd9022;
	mov.b16 	%rs1176, 0;
	st.u8 	[%rd9023], %rs1176;
	st.u8 	[%rd9023+1], %rs1176;
	mov.b32 	%r10355, 3608;
	st.u32 	[%rd9023+4], %r10355;
	mov.b16 	%rs1177, 1;
	st.u8 	[%rd9023+3], %rs1177;
	mov.b32 	%r10356, 48;
	st.u32 	[%rd9023+8], %r10356;
	mov.b32 	%r10357, -1;
	st.u32 	[%rd9023+16], %r10357;
	ld.shared.u64 	%rd9024, [m_Local_$_0];
	add.s64 	%rd9025, %rd9024, %rd9022;
	mov.b32 	%r10358, 0;
	st.u32 	[%rd9025+32], %r10358;
	ld.shared.u64 	%rd9026, [m_Local_$_0];
	add.s64 	%rd9027, %rd9026, %rd9022;
	st.u32 	[%rd9027+36], %r10358;
	ld.shared.u64 	%rd9028, [m_Local_$_0];
	add.s64 	%rd9029, %rd9028, %rd9022;
	st.u32 	[%rd9029+40], %r10358;
	ld.u32 	%r10359, [%rd1685];
	setp.eq.s32 	%p6533, %r10359, 0;
	bra.uni 	$L__BB9_4269;
$L__BB9_4268:
	mov.b32 	%r10361, 21106;
	st.u32 	[%rd1685], %r10361;
	mov.b32 	%r13984, -1;
	mov.pred 	%p6533, 0;
$L__BB9_4269:
	mov.b32 	%r13985, 0;
	not.pred 	%p4669, %p6533;
	@%p4669 bra 	$L__BB9_4274;
	setp.eq.s32 	%p4670, %r13984, -1;
	@%p4670 bra 	$L__BB9_6447;
	ld.shared.u64 	%rd9030, [m_Local_$_0];
	mul.wide.s32 	%rd1123, %r13984, 16;
	add.s64 	%rd9031, %rd9030, %rd1123;
	st.u32 	[%rd9031+40], %r2748;
	ld.u32 	%r10364, [%rd1685];
	setp.eq.s32 	%p4671, %r10364, 0;
	@%p4671 bra 	$L__BB9_4272;
	bra.uni 	$L__BB9_4274;
$L__BB9_4272:
	ld.shared.u64 	%rd9032, [m_Local_$_0];
	add.s64 	%rd9033, %rd9032, %rd1123;
	st.u32 	[%rd9033+36], %r2747;
	ld.u32 	%r10366, [%rd1685];
	setp.ne.s32 	%p4672, %r10366, 0;
	@%p4672 bra 	$L__BB9_4274;
	ld.shared.u64 	%rd9034, [m_Local_$_0];
	add.s64 	%rd9035, %rd9034, %rd1123;
	st.u32 	[%rd9035+32], %r2728;
	ld.u32 	%r10367, [%rd1685];
	setp.eq.s32 	%p4673, %r10367, 0;
	selp.b32 	%r13985, %r13984, 0, %p4673;
$L__BB9_4274:
	st.u32 	[%rd1685], %r13985;
	bra.uni 	$L__BB9_4276;
$L__BB9_4275:
	shl.b32 	%r10370, %r2747, 2;
	cvt.u64.u32 	%rd9036, %r10370;
	add.s64 	%rd9037, %rd1121, %rd9036;
	mov.b32 	%r10371, 0;
	st.u32 	[%rd9037+32], %r10371;
$L__BB9_4276:
	setp.lt.s32 	%p4674, %r13974, 1;
	@%p4674 bra 	$L__BB9_4280;
	neg.s32 	%r13987, %r13974;
	mov.b32 	%r13986, 0;
	mul.wide.s32 	%rd9062, %r2728, 16;
	mov.u32 	%r13988, %r13986;
$L__BB9_4278:
	setp.ne.s32 	%p4675, %r13973, -1;
	@%p4675 bra 	$L__BB9_4284;
	mov.b32 	%r10389, 21352;
	st.u32 	[%rd1685], %r10389;
	mov.b16 	%rs1602, 0;
	bra.uni 	$L__BB9_4296;
$L__BB9_4280:
	setp.lt.s32 	%p4698, %r2723, 1;
	@%p4698 bra 	$L__BB9_4338;
	mul.wide.s32 	%rd1124, %r2722, 16;
	mul.wide.s32 	%rd1125, %r2728, 16;
	neg.s32 	%r13996, %r2723;
	shl.b32 	%r13994, %r13974, 2;
	mov.b32 	%r13993, 0;
	mov.u32 	%r13997, %r13993;
$L__BB9_4282:
	setp.ne.s32 	%p4699, %r2722, -1;
	@%p4699 bra 	$L__BB9_4311;
	mov.b32 	%r10423, 21352;
	st.u32 	[%rd1685], %r10423;
	mov.b16 	%rs1603, 0;
	bra.uni 	$L__BB9_4323;
$L__BB9_4284:
	ld.shared.u64 	%rd9038, [m_Local_$_0];
	mul.wide.s32 	%rd9039, %r13973, 16;
	add.s64 	%rd1126, %rd9038, %rd9039;
	ld.u32 	%r2759, [%rd1126+12];
	setp.lt.s32 	%p4676, %r13988, %r2759;
	@%p4676 bra 	$L__BB9_4295;
	ld.shared.u64 	%rd9040, [m_Local_$_1];
	atom.add.u64 	%rd9041, [%rd1], 48;
	add.s64 	%rd9042, %rd9041, 56;
	setp.lt.u64 	%p4677, %rd9042, %rd9040;
	shr.u64 	%rd1127, %rd9041, 4;
	cvt.u32.u64 	%r13989, %rd1127;
	setp.ne.s32 	%p4678, %r13989, -1;
	and.pred  	%p4679, %p4677, %p4678;
	@%p4679 bra 	$L__BB9_4287;
	mov.b32 	%r10380, 21106;
	st.u32 	[%rd1685], %r10380;
	mov.b32 	%r13989, -1;
	mov.pred 	%p6534, 0;
	bra.uni 	$L__BB9_4288;
$L__BB9_4287:
	ld.shared.u64 	%rd9043, [m_Local_$_0];
	shl.b64 	%rd9044, %rd1127, 32;
	shr.s64 	%rd9045, %rd9044, 28;
	add.s64 	%rd9046, %rd9043, %rd9045;
	mov.b16 	%rs1178, 0;
	st.u8 	[%rd9046], %rs1178;
	st.u8 	[%rd9046+1], %rs1178;
	mov.b32 	%r10374, 3608;
	st.u32 	[%rd9046+4], %r10374;
	mov.b16 	%rs1179, 1;
	st.u8 	[%rd9046+3], %rs1179;
	mov.b32 	%r10375, 48;
	st.u32 	[%rd9046+8], %r10375;
	mov.b32 	%r10376, -1;
	st.u32 	[%rd9046+16], %r10376;
	ld.shared.u64 	%rd9047, [m_Local_$_0];
	add.s64 	%rd9048, %rd9047, %rd9045;
	mov.b32 	%r10377, 0;
	st.u32 	[%rd9048+32], %r10377;
	ld.shared.u64 	%rd9049, [m_Local_$_0];
	add.s64 	%rd9050, %rd9049, %rd9045;
	st.u32 	[%rd9050+36], %r10377;
	ld.shared.u64 	%rd9051, [m_Local_$_0];
	add.s64 	%rd9052, %rd9051, %rd9045;
	st.u32 	[%rd9052+40], %r10377;
	ld.u32 	%r10378, [%rd1685];
	setp.eq.s32 	%p6534, %r10378, 0;
$L__BB9_4288:
	mov.b32 	%r13990, 0;
	not.pred 	%p4681, %p6534;
	@%p4681 bra 	$L__BB9_4294;
	setp.ne.s32 	%p4682, %r13989, -1;
	@%p4682 bra 	$L__BB9_4291;
	mov.b32 	%r10388, 21352;
	st.u32 	[%rd1685], %r10388;
	bra.uni 	$L__BB9_4294;
$L__BB9_4291:
	ld.shared.u64 	%rd9053, [m_Local_$_0];
	mul.wide.s32 	%rd1128, %r13989, 16;
	add.s64 	%rd9054, %rd9053, %rd1128;
	st.u32 	[%rd9054+40], %r2759;
	ld.u32 	%r10383, [%rd1685];
	setp.ne.s32 	%p4683, %r10383, 0;
	@%p4683 bra 	$L__BB9_4294;
	ld.shared.u64 	%rd9055, [m_Local_$_0];
	add.s64 	%rd9056, %rd9055, %rd1128;
	st.u32 	[%rd9056+36], %r13988;
	ld.u32 	%r10385, [%rd1685];
	setp.ne.s32 	%p4684, %r10385, 0;
	@%p4684 bra 	$L__BB9_4294;
	ld.shared.u64 	%rd9057, [m_Local_$_0];
	add.s64 	%rd9058, %rd9057, %rd1128;
	st.u32 	[%rd9058+32], %r13973;
	ld.u32 	%r10386, [%rd1685];
	setp.eq.s32 	%p4685, %r10386, 0;
	selp.b32 	%r13990, %r13989, 0, %p4685;
$L__BB9_4294:
	st.u32 	[%rd1685], %r13990;
	mov.b16 	%rs1602, 0;
	bra.uni 	$L__BB9_4296;
$L__BB9_4295:
	cvt.u64.u32 	%rd9059, %r13986;
	add.s64 	%rd9060, %rd1126, %rd9059;
	ld.u8 	%rs1602, [%rd9060+32];
$L__BB9_4296:
	setp.ne.s32 	%p4686, %r2728, -1;
	@%p4686 bra 	$L__BB9_4298;
	mov.b32 	%r10406, 21352;
	st.u32 	[%rd1685], %r10406;
	bra.uni 	$L__BB9_4310;
$L__BB9_4298:
	ld.shared.u64 	%rd9061, [m_Local_$_0];
	add.s64 	%rd1129, %rd9061, %rd9062;
	ld.u32 	%r2764, [%rd1129+12];
	setp.lt.s32 	%p4687, %r13988, %r2764;
	@%p4687 bra 	$L__BB9_4309;
	ld.shared.u64 	%rd9063, [m_Local_$_1];
	atom.add.u64 	%rd9064, [%rd1], 48;
	add.s64 	%rd9065, %rd9064, 56;
	setp.lt.u64 	%p4688, %rd9065, %rd9063;
	shr.u64 	%rd1130, %rd9064, 4;
	cvt.u32.u64 	%r13991, %rd1130;
	setp.ne.s32 	%p4689, %r13991, -1;
	and.pred  	%p4690, %p4688, %p4689;
	@%p4690 bra 	$L__BB9_4301;
	mov.b32 	%r10396, 21106;
	st.u32 	[%rd1685], %r10396;
	mov.b32 	%r13991, -1;
	mov.pred 	%p6535, 0;
	bra.uni 	$L__BB9_4302;
$L__BB9_4301:
	ld.shared.u64 	%rd9066, [m_Local_$_0];
	shl.b64 	%rd9067, %rd1130, 32;
	shr.s64 	%rd9068, %rd9067, 28;
	add.s64 	%rd9069, %rd9066, %rd9068;
	mov.b16 	%rs1182, 0;
	st.u8 	[%rd9069], %rs1182;
	st.u8 	[%rd9069+1], %rs1182;
	mov.b32 	%r10390, 3608;
	st.u32 	[%rd9069+4], %r10390;
	mov.b16 	%rs1183, 1;
	st.u8 	[%rd9069+3], %rs1183;
	mov.b32 	%r10391, 48;
	st.u32 	[%rd9069+8], %r10391;
	mov.b32 	%r10392, -1;
	st.u32 	[%rd9069+16], %r10392;
	ld.shared.u64 	%rd9070, [m_Local_$_0];
	add.s64 	%rd9071, %rd9070, %rd9068;
	mov.b32 	%r10393, 0;
	st.u32 	[%rd9071+32], %r10393;
	ld.shared.u64 	%rd9072, [m_Local_$_0];
	add.s64 	%rd9073, %rd9072, %rd9068;
	st.u32 	[%rd9073+36], %r10393;
	ld.shared.u64 	%rd9074, [m_Local_$_0];
	add.s64 	%rd9075, %rd9074, %rd9068;
	st.u32 	[%rd9075+40], %r10393;
	ld.u32 	%r10394, [%rd1685];
	setp.eq.s32 	%p6535, %r10394, 0;
$L__BB9_4302:
	mov.b32 	%r13992, 0;
	not.pred 	%p4692, %p6535;
	@%p4692 bra 	$L__BB9_4308;
	setp.ne.s32 	%p4693, %r13991, -1;
	@%p4693 bra 	$L__BB9_4305;
	mov.b32 	%r10404, 21352;
	st.u32 	[%rd1685], %r10404;
	bra.uni 	$L__BB9_4308;
$L__BB9_4305:
	ld.shared.u64 	%rd9076, [m_Local_$_0];
	mul.wide.s32 	%rd1131, %r13991, 16;
	add.s64 	%rd9077, %rd9076, %rd1131;
	st.u32 	[%rd9077+40], %r2764;
	ld.u32 	%r10399, [%rd1685];
	setp.ne.s32 	%p4694, %r10399, 0;
	@%p4694 bra 	$L__BB9_4308;
	ld.shared.u64 	%rd9078, [m_Local_$_0];
	add.s64 	%rd9079, %rd9078, %rd1131;
	st.u32 	[%rd9079+36], %r13988;
	ld.u32 	%r10401, [%rd1685];
	setp.ne.s32 	%p4695, %r10401, 0;
	@%p4695 bra 	$L__BB9_4308;
	ld.shared.u64 	%rd9080, [m_Local_$_0];
	add.s64 	%rd9081, %rd9080, %rd1131;
	st.u32 	[%rd9081+32], %r2728;
	ld.u32 	%r10402, [%rd1685];
	setp.eq.s32 	%p4696, %r10402, 0;
	selp.b32 	%r13992, %r13991, 0, %p4696;
$L__BB9_4308:
	st.u32 	[%rd1685], %r13992;
	bra.uni 	$L__BB9_4310;
$L__BB9_4309:
	cvt.u64.u32 	%rd9082, %r13986;
	add.s64 	%rd9083, %rd1129, %rd9082;
	mov.b32 	%r10405, 0;
	st.u32 	[%rd9083+32], %r10405;
	st.u8 	[%rd9083+32], %rs1602;
$L__BB9_4310:
	add.s32 	%r13988, %r13988, 1;
	add.s32 	%r13987, %r13987, 1;
	setp.eq.s32 	%p4697, %r13987, 0;
	add.s32 	%r13986, %r13986, 4;
	@%p4697 bra 	$L__BB9_4280;
	bra.uni 	$L__BB9_4278;
$L__BB9_4311:
	ld.shared.u64 	%rd9084, [m_Local_$_0];
	add.s64 	%rd1132, %rd9084, %rd1124;
	ld.u32 	%r2777, [%rd1132+12];
	setp.lt.s32 	%p4700, %r13997, %r2777;
	@%p4700 bra 	$L__BB9_4322;
	ld.shared.u64 	%rd9085, [m_Local_$_1];
	atom.add.u64 	%rd9086, [%rd1], 48;
	add.s64 	%rd9087, %rd9086, 56;
	setp.lt.u64 	%p4701, %rd9087, %rd9085;
	shr.u64 	%rd1133, %rd9086, 4;
	cvt.u32.u64 	%r13998, %rd1133;
	setp.ne.s32 	%p4702, %r13998, -1;
	and.pred  	%p4703, %p4701, %p4702;
	@%p4703 bra 	$L__BB9_4314;
	mov.b32 	%r10414, 21106;
	st.u32 	[%rd1685], %r10414;
	mov.b32 	%r13998, -1;
	mov.pred 	%p6536, 0;
	bra.uni 	$L__BB9_4315;
$L__BB9_4314:
	ld.shared.u64 	%rd9088, [m_Local_$_0];
	shl.b64 	%rd9089, %rd1133, 32;
	shr.s64 	%rd9090, %rd9089, 28;
	add.s64 	%rd9091, %rd9088, %rd9090;
	mov.b16 	%rs1184, 0;
	st.u8 	[%rd9091], %rs1184;
	st.u8 	[%rd9091+1], %rs1184;
	mov.b32 	%r10408, 3608;
	st.u32 	[%rd9091+4], %r10408;
	mov.b16 	%rs1185, 1;
	st.u8 	[%rd9091+3], %rs1185;
	mov.b32 	%r10409, 48;
	st.u32 	[%rd9091+8], %r10409;
	mov.b32 	%r10410, -1;
	st.u32 	[%rd9091+16], %r10410;
	ld.shared.u64 	%rd9092, [m_Local_$_0];
	add.s64 	%rd9093, %rd9092, %rd9090;
	mov.b32 	%r10411, 0;
	st.u32 	[%rd9093+32], %r10411;
	ld.shared.u64 	%rd9094, [m_Local_$_0];
	add.s64 	%rd9095, %rd9094, %rd9090;
	st.u32 	[%rd9095+36], %r10411;
	ld.shared.u64 	%rd9096, [m_Local_$_0];
	add.s64 	%rd9097, %rd9096, %rd9090;
	st.u32 	[%rd9097+40], %r10411;
	ld.u32 	%r10412, [%rd1685];
	setp.eq.s32 	%p6536, %r10412, 0;
$L__BB9_4315:
	mov.b32 	%r13999, 0;
	not.pred 	%p4705, %p6536;
	@%p4705 bra 	$L__BB9_4321;
	setp.ne.s32 	%p4706, %r13998, -1;
	@%p4706 bra 	$L__BB9_4318;
	mov.b32 	%r10422, 21352;
	st.u32 	[%rd1685], %r10422;
	bra.uni 	$L__BB9_4321;
$L__BB9_4318:
	ld.shared.u64 	%rd9098, [m_Local_$_0];
	mul.wide.s32 	%rd1134, %r13998, 16;
	add.s64 	%rd9099, %rd9098, %rd1134;
	st.u32 	[%rd9099+40], %r2777;
	ld.u32 	%r10417, [%rd1685];
	setp.ne.s32 	%p4707, %r10417, 0;
	@%p4707 bra 	$L__BB9_4321;
	ld.shared.u64 	%rd9100, [m_Local_$_0];
	add.s64 	%rd9101, %rd9100, %rd1134;
	st.u32 	[%rd9101+36], %r13997;
	ld.u32 	%r10419, [%rd1685];
	setp.ne.s32 	%p4708, %r10419, 0;
	@%p4708 bra 	$L__BB9_4321;
	ld.shared.u64 	%rd9102, [m_Local_$_0];
	add.s64 	%rd9103, %rd9102, %rd1134;
	st.u32 	[%rd9103+32], %r2722;
	ld.u32 	%r10420, [%rd1685];
	setp.eq.s32 	%p4709, %r10420, 0;
	selp.b32 	%r13999, %r13998, 0, %p4709;
$L__BB9_4321:
	st.u32 	[%rd1685], %r13999;
	mov.b16 	%rs1603, 0;
	bra.uni 	$L__BB9_4323;
$L__BB9_4322:
	cvt.u64.u32 	%rd9104, %r13993;
	add.s64 	%rd9105, %rd1132, %rd9104;
	ld.u8 	%rs1603, [%rd9105+32];
$L__BB9_4323:
	setp.ne.s32 	%p4710, %r2728, -1;
	@%p4710 bra 	$L__BB9_4325;
	mov.b32 	%r10441, 21352;
	st.u32 	[%rd1685], %r10441;
	bra.uni 	$L__BB9_4337;
$L__BB9_4325:
	ld.shared.u64 	%rd9106, [m_Local_$_0];
	add.s64 	%rd1135, %rd9106, %rd1125;
	ld.u32 	%r10424, [%rd1135+12];
	setp.gt.s32 	%p4711, %r13974, -1;
	setp.lt.s32 	%p4712, %r13974, %r10424;
	and.pred  	%p4713, %p4711, %p4712;
	@%p4713 bra 	$L__BB9_4336;
	ld.shared.u64 	%rd9109, [m_Local_$_1];
	atom.add.u64 	%rd9110, [%rd1], 48;
	add.s64 	%rd9111, %rd9110, 56;
	setp.lt.u64 	%p4714, %rd9111, %rd9109;
	shr.u64 	%rd1136, %rd9110, 4;
	cvt.u32.u64 	%r14000, %rd1136;
	setp.ne.s32 	%p4715, %r14000, -1;
	and.pred  	%p4716, %p4714, %p4715;
	@%p4716 bra 	$L__BB9_4328;
	mov.b32 	%r10432, 21106;
	st.u32 	[%rd1685], %r10432;
	mov.b32 	%r14000, -1;
	mov.pred 	%p6537, 0;
	bra.uni 	$L__BB9_4329;
$L__BB9_4328:
	ld.shared.u64 	%rd9112, [m_Local_$_0];
	shl.b64 	%rd9113, %rd1136, 32;
	shr.s64 	%rd9114, %rd9113, 28;
	add.s64 	%rd9115, %rd9112, %rd9114;
	mov.b16 	%rs1188, 0;
	st.u8 	[%rd9115], %rs1188;
	st.u8 	[%rd9115+1], %rs1188;
	mov.b32 	%r10426, 3608;
	st.u32 	[%rd9115+4], %r10426;
	mov.b16 	%rs1189, 1;
	st.u8 	[%rd9115+3], %rs1189;
	mov.b32 	%r10427, 48;
	st.u32 	[%rd9115+8], %r10427;
	mov.b32 	%r10428, -1;
	st.u32 	[%rd9115+16], %r10428;
	ld.shared.u64 	%rd9116, [m_Local_$_0];
	add.s64 	%rd9117, %rd9116, %rd9114;
	mov.b32 	%r10429, 0;
	st.u32 	[%rd9117+32], %r10429;
	ld.shared.u64 	%rd9118, [m_Local_$_0];
	add.s64 	%rd9119, %rd9118, %rd9114;
	st.u32 	[%rd9119+36], %r10429;
	ld.shared.u64 	%rd9120, [m_Local_$_0];
	add.s64 	%rd9121, %rd9120, %rd9114;
	st.u32 	[%rd9121+40], %r10429;
	ld.u32 	%r10430, [%rd1685];
	setp.eq.s32 	%p6537, %r10430, 0;
$L__BB9_4329:
	mov.b32 	%r14001, 0;
	not.pred 	%p4718, %p6537;
	@%p4718 bra 	$L__BB9_4335;
	setp.ne.s32 	%p4719, %r14000, -1;
	@%p4719 bra 	$L__BB9_4332;
	mov.b32 	%r10440, 21352;
	st.u32 	[%rd1685], %r10440;
	bra.uni 	$L__BB9_4335;
$L__BB9_4332:
	ld.shared.u64 	%rd9122, [m_Local_$_0];
	mul.wide.s32 	%rd1137, %r14000, 16;
	add.s64 	%rd9123, %rd9122, %rd1137;
	st.u32 	[%rd9123+40], %r10424;
	ld.u32 	%r10435, [%rd1685];
	setp.ne.s32 	%p4720, %r10435, 0;
	@%p4720 bra 	$L__BB9_4335;
	ld.shared.u64 	%rd9124, [m_Local_$_0];
	add.s64 	%rd9125, %rd9124, %rd1137;
	st.u32 	[%rd9125+36], %r13974;
	ld.u32 	%r10437, [%rd1685];
	setp.ne.s32 	%p4721, %r10437, 0;
	@%p4721 bra 	$L__BB9_4335;
	ld.shared.u64 	%rd9126, [m_Local_$_0];
	add.s64 	%rd9127, %rd9126, %rd1137;
	st.u32 	[%rd9127+32], %r2728;
	ld.u32 	%r10438, [%rd1685];
	setp.eq.s32 	%p4722, %r10438, 0;
	selp.b32 	%r14001, %r14000, 0, %p4722;
$L__BB9_4335:
	st.u32 	[%rd1685], %r14001;
	bra.uni 	$L__BB9_4337;
$L__BB9_4336:
	cvt.u64.u32 	%rd9107, %r13994;
	add.s64 	%rd9108, %rd1135, %rd9107;
	mov.b32 	%r10425, 0;
	st.u32 	[%rd9108+32], %r10425;
	st.u8 	[%rd9108+32], %rs1603;
$L__BB9_4337:
	add.s32 	%r13997, %r13997, 1;
	add.s32 	%r13996, %r13996, 1;
	setp.ne.s32 	%p4723, %r13996, 0;
	add.s32 	%r13974, %r13974, 1;
	add.s32 	%r13994, %r13994, 4;
	add.s32 	%r13993, %r13993, 4;
	@%p4723 bra 	$L__BB9_4282;
$L__BB9_4338:
	ld.shared.u64 	%rd9128, [m_Local_$_1];
	atom.add.u64 	%rd9129, [%rd1], 48;
	add.s64 	%rd9130, %rd9129, 56;
	setp.lt.u64 	%p4724, %rd9130, %rd9128;
	shr.u64 	%rd9131, %rd9129, 4;
	cvt.u32.u64 	%r10442, %rd9131;
	selp.b32 	%r2792, %r10442, -1, %p4724;
	setp.ne.s32 	%p4725, %r2792, -1;
	@%p4725 bra 	$L__BB9_4340;
	mov.b32 	%r10554, 21352;
	st.u32 	[%rd1685], %r10554;
	bra.uni 	$L__BB9_4415;
$L__BB9_4340:
	ld.shared.u64 	%rd9132, [m_Local_$_0];
	mul.wide.s32 	%rd1138, %r2792, 16;
	add.s64 	%rd9133, %rd9132, %rd1138;
	mov.b16 	%rs1190, 1;
	st.u8 	[%rd9133], %rs1190;
	mov.b16 	%rs1191, 0;
	st.u8 	[%rd9133+1], %rs1191;
	mov.b32 	%r10443, 2905;
	st.u32 	[%rd9133+4], %r10443;
	st.u8 	[%rd9133+3], %rs1190;
	mov.b32 	%r10444, 48;
	st.u32 	[%rd9133+8], %r10444;
	mov.b32 	%r10445, -1;
	st.u32 	[%rd9133+16], %r10445;
	ld.shared.u64 	%rd9134, [m_Local_$_0];
	mul.wide.s32 	%rd1139, %r2728, 16;
	add.s64 	%rd9135, %rd9134, %rd1139;
	ld.u32 	%r2793, [%rd9135+12];
	shl.b32 	%r10446, %r2793, 2;
	add.s32 	%r10447, %r10446, 32;
	shr.s32 	%r10448, %r10447, 31;
	shr.u32 	%r10449, %r10448, 29;
	add.s32 	%r10450, %r10447, %r10449;
	and.b32  	%r10451, %r10450, -8;
	sub.s32 	%r10452, %r10447, %r10451;
	setp.eq.s32 	%p4726, %r10452, 0;
	sub.s32 	%r10453, %r10446, %r10452;
	add.s32 	%r10454, %r10453, 40;
	selp.b32 	%r2794, %r10447, %r10454, %p4726;
	ld.shared.u64 	%rd1140, [m_Local_$_1];
	and.b32  	%r10455, %r2794, 12;
	setp.eq.s32 	%p4727, %r10455, 0;
	mov.u32 	%r14002, %r2794;
	@%p4727 bra 	$L__BB9_4342;
	shr.s32 	%r10456, %r2794, 31;
	shr.u32 	%r10457, %r10456, 28;
	add.s32 	%r10458, %r2794, %r10457;
	and.b32  	%r10459, %r10458, -16;
	add.s32 	%r14002, %r10459, 16;
$L__BB9_4342:
	cvt.s64.s32 	%rd9136, %r14002;
	atom.add.u64 	%rd9137, [%rd1], %rd9136;
	cvt.s64.s32 	%rd9138, %r2794;
	add.s64 	%rd9139, %rd9138, %rd9137;
	add.s64 	%rd9140, %rd9139, 8;
	setp.lt.u64 	%p4728, %rd9140, %rd1140;
	shr.u64 	%rd9141, %rd9137, 4;
	cvt.u32.u64 	%r10460, %rd9141;
	selp.b32 	%r2797, %r10460, -1, %p4728;
	setp.ne.s32 	%p4729, %r2797, -1;
	@%p4729 bra 	$L__BB9_4344;
	mov.b32 	%r10518, 21352;
	st.u32 	[%rd1685], %r10518;
	bra.uni 	$L__BB9_4383;
$L__BB9_4344:
	ld.shared.u64 	%rd9142, [m_Local_$_0];
	mul.wide.s32 	%rd1141, %r2797, 16;
	add.s64 	%rd9143, %rd9142, %rd1141;
	mov.b16 	%rs1192, 0;
	st.u8 	[%rd9143], %rs1192;
	st.u8 	[%rd9143+1], %rs1192;
	mov.b32 	%r10461, 4335;
	st.u32 	[%rd9143+4], %r10461;
	mov.b16 	%rs1193, 1;
	st.u8 	[%rd9143+3], %rs1193;
	st.u32 	[%rd9143+8], %r2794;
	st.u32 	[%rd9143+12], %r2793;
	setp.lt.s32 	%p4730, %r2793, 1;
	@%p4730 bra 	$L__BB9_4383;
	setp.eq.s32 	%p4731, %r2793, 1;
	mov.b32 	%r2816, 0;
	@%p4731 bra 	$L__BB9_4371;
	and.b32  	%r2816, %r2793, 2147483646;
	neg.s32 	%r14004, %r2816;
	mov.b32 	%r14003, 0;
	mov.u32 	%r14005, %r14003;
$L__BB9_4347:
	ld.shared.u64 	%rd9144, [m_Local_$_0];
	add.s64 	%rd1142, %rd9144, %rd1141;
	ld.u32 	%r2802, [%rd1142+12];
	setp.lt.s32 	%p4732, %r14005, %r2802;
	@%p4732 bra 	$L__BB9_4358;
	ld.shared.u64 	%rd9145, [m_Local_$_1];
	atom.add.u64 	%rd9146, [%rd1], 48;
	add.s64 	%rd9147, %rd9146, 56;
	setp.lt.u64 	%p4733, %rd9147, %rd9145;
	shr.u64 	%rd1143, %rd9146, 4;
	cvt.u32.u64 	%r14006, %rd1143;
	setp.ne.s32 	%p4734, %r14006, -1;
	and.pred  	%p4735, %p4733, %p4734;
	@%p4735 bra 	$L__BB9_4350;
	mov.b32 	%r10471, 21106;
	st.u32 	[%rd1685], %r10471;
	mov.b32 	%r14006, -1;
	mov.pred 	%p6538, 0;
	bra.uni 	$L__BB9_4351;
$L__BB9_4350:
	ld.shared.u64 	%rd9148, [m_Local_$_0];
	shl.b64 	%rd9149, %rd1143, 32;
	shr.s64 	%rd9150, %rd9149, 28;
	add.s64 	%rd9151, %rd9148, %rd9150;
	mov.b16 	%rs1194, 0;
	st.u8 	[%rd9151], %rs1194;
	st.u8 	[%rd9151+1], %rs1194;
	mov.b32 	%r10465, 3608;
	st.u32 	[%rd9151+4], %r10465;
	mov.b16 	%rs1195, 1;
	st.u8 	[%rd9151+3], %rs1195;
	mov.b32 	%r10466, 48;
	st.u32 	[%rd9151+8], %r10466;
	mov.b32 	%r10467, -1;
	st.u32 	[%rd9151+16], %r10467;
	ld.shared.u64 	%rd9152, [m_Local_$_0];
	add.s64 	%rd9153, %rd9152, %rd9150;
	mov.b32 	%r10468, 0;
	st.u32 	[%rd9153+32], %r10468;
	ld.shared.u64 	%rd9154, [m_Local_$_0];
	add.s64 	%rd9155, %rd9154, %rd9150;
	st.u32 	[%rd9155+36], %r10468;
	ld.shared.u64 	%rd9156, [m_Local_$_0];
	add.s64 	%rd9157, %rd9156, %rd9150;
	st.u32 	[%rd9157+40], %r10468;
	ld.u32 	%r10469, [%rd1685];
	setp.eq.s32 	%p6538, %r10469, 0;
$L__BB9_4351:
	mov.b32 	%r14007, 0;
	not.pred 	%p4737, %p6538;
	@%p4737 bra 	$L__BB9_4357;
	setp.ne.s32 	%p4738, %r14006, -1;
	@%p4738 bra 	$L__BB9_4354;
	mov.b32 	%r10479, 21352;
	st.u32 	[%rd1685], %r10479;
	bra.uni 	$L__BB9_4357;
$L__BB9_4354:
	ld.shared.u64 	%rd9158, [m_Local_$_0];
	mul.wide.s32 	%rd1144, %r14006, 16;
	add.s64 	%rd9159, %rd9158, %rd1144;
	st.u32 	[%rd9159+40], %r2802;
	ld.u32 	%r10474, [%rd1685];
	setp.ne.s32 	%p4739, %r10474, 0;
	@%p4739 bra 	$L__BB9_4357;
	ld.shared.u64 	%rd9160, [m_Local_$_0];
	add.s64 	%rd9161, %rd9160, %rd1144;
	st.u32 	[%rd9161+36], %r14005;
	ld.u32 	%r10476, [%rd1685];
	setp.ne.s32 	%p4740, %r10476, 0;
	@%p4740 bra 	$L__BB9_4357;
	ld.shared.u64 	%rd9162, [m_Local_$_0];
	add.s64 	%rd9163, %rd9162, %rd1144;
	st.u32 	[%rd9163+32], %r2797;
	ld.u32 	%r10477, [%rd1685];
	setp.eq.s32 	%p4741, %r10477, 0;
	selp.b32 	%r14007, %r14006, 0, %p4741;
$L__BB9_4357:
	st.u32 	[%rd1685], %r14007;
	bra.uni 	$L__BB9_4359;
$L__BB9_4358:
	cvt.u64.u32 	%rd9164, %r14003;
	add.s64 	%rd9165, %rd1142, %rd9164;
	mov.b32 	%r10480, 0;
	st.u32 	[%rd9165+32], %r10480;
$L__BB9_4359:
	ld.shared.u64 	%rd9166, [m_Local_$_0];
	add.s64 	%rd1145, %rd9166, %rd1141;
	ld.u32 	%r2807, [%rd1145+12];
	add.s32 	%r10481, %r14005, 1;
	setp.lt.s32 	%p4742, %r10481, %r2807;
	@%p4742 bra 	$L__BB9_4369;
	ld.shared.u64 	%rd9167, [m_Local_$_1];
	atom.add.u64 	%rd9168, [%rd1], 48;
	add.s64 	%rd9169, %rd9168, 56;
	setp.ge.u64 	%p4743, %rd9169, %rd9167;
	shr.u64 	%rd1146, %rd9168, 4;
	cvt.u32.u64 	%r14008, %rd1146;
	setp.eq.s32 	%p4744, %r14008, -1;
	or.pred  	%p4745, %p4743, %p4744;
	@%p4745 bra 	$L__BB9_4362;
	ld.shared.u64 	%rd9170, [m_Local_$_0];
	shl.b64 	%rd9171, %rd1146, 32;
	shr.s64 	%rd9172, %rd9171, 28;
	add.s64 	%rd9173, %rd9170, %rd9172;
	mov.b16 	%rs1196, 0;
	st.u8 	[%rd9173], %rs1196;
	st.u8 	[%rd9173+1], %rs1196;
	mov.b32 	%r10482, 3608;
	st.u32 	[%rd9173+4], %r10482;
	mov.b16 	%rs1197, 1;
	st.u8 	[%rd9173+3], %rs1197;
	mov.b32 	%r10483, 48;
	st.u32 	[%rd9173+8], %r10483;
	mov.b32 	%r10484, -1;
	st.u32 	[%rd9173+16], %r10484;
	ld.shared.u64 	%rd9174, [m_Local_$_0];
	add.s64 	%rd9175, %rd9174, %rd9172;
	mov.b32 	%r10485, 0;
	st.u32 	[%rd9175+32], %r10485;
	ld.shared.u64 	%rd9176, [m_Local_$_0];
	add.s64 	%rd9177, %rd9176, %rd9172;
	st.u32 	[%rd9177+36], %r10485;
	ld.shared.u64 	%rd9178, [m_Local_$_0];
	add.s64 	%rd9179, %rd9178, %rd9172;
	st.u32 	[%rd9179+40], %r10485;
	ld.u32 	%r10486, [%rd1685];
	setp.eq.s32 	%p6539, %r10486, 0;
	bra.uni 	$L__BB9_4363;
$L__BB9_4362:
	mov.b32 	%r10488, 21106;
	st.u32 	[%rd1685], %r10488;
	mov.b32 	%r14008, -1;
	mov.pred 	%p6539, 0;
$L__BB9_4363:
	mov.b32 	%r14009, 0;
	not.pred 	%p4747, %p6539;
	@%p4747 bra 	$L__BB9_4368;
	setp.eq.s32 	%p4748, %r14008, -1;
	@%p4748 bra 	$L__BB9_6448;
	ld.shared.u64 	%rd9180, [m_Local_$_0];
	mul.wide.s32 	%rd1147, %r14008, 16;
	add.s64 	%rd9181, %rd9180, %rd1147;
	st.u32 	[%rd9181+40], %r2807;
	ld.u32 	%r10491, [%rd1685];
	setp.eq.s32 	%p4749, %r10491, 0;
	@%p4749 bra 	$L__BB9_4366;
	bra.uni 	$L__BB9_4368;
$L__BB9_4366:
	ld.shared.u64 	%rd9182, [m_Local_$_0];
	add.s64 	%rd9183, %rd9182, %rd1147;
	st.u32 	[%rd9183+36], %r10481;
	ld.u32 	%r10494, [%rd1685];
	setp.ne.s32 	%p4750, %r10494, 0;
	@%p4750 bra 	$L__BB9_4368;
	ld.shared.u64 	%rd9184, [m_Local_$_0];
	add.s64 	%rd9185, %rd9184, %rd1147;
	st.u32 	[%rd9185+32], %r2797;
	ld.u32 	%r10495, [%rd1685];
	setp.eq.s32 	%p4751, %r10495, 0;
	selp.b32 	%r14009, %r14008, 0, %p4751;
$L__BB9_4368:
	st.u32 	[%rd1685], %r14009;
	bra.uni 	$L__BB9_4370;
$L__BB9_4369:
	add.s32 	%r10498, %r14003, 4;
	cvt.u64.u32 	%rd9186, %r10498;
	add.s64 	%rd9187, %rd1145, %rd9186;
	mov.b32 	%r10499, 0;
	st.u32 	[%rd9187+32], %r10499;
$L__BB9_4370:
	add.s32 	%r14005, %r14005, 2;
	add.s32 	%r14004, %r14004, 2;
	add.s32 	%r14003, %r14003, 8;
	setp.ne.s32 	%p4752, %r14004, 0;
	@%p4752 bra 	$L__BB9_4347;
$L__BB9_4371:
	and.b32  	%r10500, %r2793, 1;
	setp.eq.b32 	%p4753, %r10500, 1;
	not.pred 	%p4754, %p4753;
	@%p4754 bra 	$L__BB9_4383;
	ld.shared.u64 	%rd9188, [m_Local_$_0];
	add.s64 	%rd1148, %rd9188, %rd1141;
	ld.u32 	%r2817, [%rd1148+12];
	setp.lt.s32 	%p4755, %r2816, %r2817;
	@%p4755 bra 	$L__BB9_4382;
	ld.shared.u64 	%rd9189, [m_Local_$_1];
	atom.add.u64 	%rd9190, [%rd1], 48;
	add.s64 	%rd9191, %rd9190, 56;
	setp.ge.u64 	%p4756, %rd9191, %rd9189;
	shr.u64 	%rd1149, %rd9190, 4;
	cvt.u32.u64 	%r14011, %rd1149;
	setp.eq.s32 	%p4757, %r14011, -1;
	or.pred  	%p4758, %p4756, %p4757;
	@%p4758 bra 	$L__BB9_4375;
	ld.shared.u64 	%rd9192, [m_Local_$_0];
	shl.b64 	%rd9193, %rd1149, 32;
	shr.s64 	%rd9194, %rd9193, 28;
	add.s64 	%rd9195, %rd9192, %rd9194;
	mov.b16 	%rs1198, 0;
	st.u8 	[%rd9195], %rs1198;
	st.u8 	[%rd9195+1], %rs1198;
	mov.b32 	%r10501, 3608;
	st.u32 	[%rd9195+4], %r10501;
	mov.b16 	%rs1199, 1;
	st.u8 	[%rd9195+3], %rs1199;
	mov.b32 	%r10502, 48;
	st.u32 	[%rd9195+8], %r10502;
	mov.b32 	%r10503, -1;
	st.u32 	[%rd9195+16], %r10503;
	ld.shared.u64 	%rd9196, [m_Local_$_0];
	add.s64 	%rd9197, %rd9196, %rd9194;
	mov.b32 	%r10504, 0;
	st.u32 	[%rd9197+32], %r10504;
	ld.shared.u64 	%rd9198, [m_Local_$_0];
	add.s64 	%rd9199, %rd9198, %rd9194;
	st.u32 	[%rd9199+36], %r10504;
	ld.shared.u64 	%rd9200, [m_Local_$_0];
	add.s64 	%rd9201, %rd9200, %rd9194;
	st.u32 	[%rd9201+40], %r10504;
	ld.u32 	%r10505, [%rd1685];
	setp.eq.s32 	%p6540, %r10505, 0;
	bra.uni 	$L__BB9_4376;
$L__BB9_4375:
	mov.b32 	%r10507, 21106;
	st.u32 	[%rd1685], %r10507;
	mov.b32 	%r14011, -1;
	mov.pred 	%p6540, 0;
$L__BB9_4376:
	mov.b32 	%r14012, 0;
	not.pred 	%p4760, %p6540;
	@%p4760 bra 	$L__BB9_4381;
	setp.eq.s32 	%p4761, %r14011, -1;
	@%p4761 bra 	$L__BB9_6449;
	ld.shared.u64 	%rd9202, [m_Local_$_0];
	mul.wide.s32 	%rd1150, %r14011, 16;
	add.s64 	%rd9203, %rd9202, %rd1150;
	st.u32 	[%rd9203+40], %r2817;
	ld.u32 	%r10510, [%rd1685];
	setp.eq.s32 	%p4762, %r10510, 0;
	@%p4762 bra 	$L__BB9_4379;
	bra.uni 	$L__BB9_4381;
$L__BB9_4379:
	ld.shared.u64 	%rd9204, [m_Local_$_0];
	add.s64 	%rd9205, %rd9204, %rd1150;
	st.u32 	[%rd9205+36], %r2816;
	ld.u32 	%r10512, [%rd1685];
	setp.ne.s32 	%p4763, %r10512, 0;
	@%p4763 bra 	$L__BB9_4381;
	ld.shared.u64 	%rd9206, [m_Local_$_0];
	add.s64 	%rd9207, %rd9206, %rd1150;
	st.u32 	[%rd9207+32], %r2797;
	ld.u32 	%r10513, [%rd1685];
	setp.eq.s32 	%p4764, %r10513, 0;
	selp.b32 	%r14012, %r14011, 0, %p4764;
$L__BB9_4381:
	st.u32 	[%rd1685], %r14012;
	bra.uni 	$L__BB9_4383;
$L__BB9_4382:
	shl.b32 	%r10516, %r2816, 2;
	cvt.u64.u32 	%rd9208, %r10516;
	add.s64 	%rd9209, %rd1148, %rd9208;
	mov.b32 	%r10517, 0;
	st.u32 	[%rd9209+32], %r10517;
$L__BB9_4383:
	setp.lt.s32 	%p4765, %r2793, 1;
	@%p4765 bra 	$L__BB9_4414;
	neg.s32 	%r14014, %r2793;
	mov.b32 	%r14013, 0;
	mul.wide.s32 	%rd9233, %r2797, 16;
	mov.u32 	%r14015, %r14013;
$L__BB9_4385:
	setp.ne.s32 	%p4766, %r2728, -1;
	@%p4766 bra 	$L__BB9_4387;
	mov.b32 	%r10535, 21352;
	st.u32 	[%rd1685], %r10535;
	mov.b16 	%rs1604, 0;
	bra.uni 	$L__BB9_4399;
$L__BB9_4387:
	ld.shared.u64 	%rd9210, [m_Local_$_0];
	add.s64 	%rd1151, %rd9210, %rd1139;
	ld.u32 	%r2826, [%rd1151+12];
	setp.lt.s32 	%p4767, %r14015, %r2826;
	@%p4767 bra 	$L__BB9_4398;
	ld.shared.u64 	%rd9211, [m_Local_$_1];
	atom.add.u64 	%rd9212, [%rd1], 48;
	add.s64 	%rd9213, %rd9212, 56;
	setp.lt.u64 	%p4768, %rd9213, %rd9211;
	shr.u64 	%rd1152, %rd9212, 4;
	cvt.u32.u64 	%r14016, %rd1152;
	setp.ne.s32 	%p4769, %r14016, -1;
	and.pred  	%p4770, %p4768, %p4769;
	@%p4770 bra 	$L__BB9_4390;
	mov.b32 	%r10526, 21106;
	st.u32 	[%rd1685], %r10526;
	mov.b32 	%r14016, -1;
	mov.pred 	%p6541, 0;
	bra.uni 	$L__BB9_4391;
$L__BB9_4390:
	ld.shared.u64 	%rd9214, [m_Local_$_0];
	shl.b64 	%rd9215, %rd1152, 32;
	shr.s64 	%rd9216, %rd9215, 28;
	add.s64 	%rd9217, %rd9214, %rd9216;
	mov.b16 	%rs1200, 0;
	st.u8 	[%rd9217], %rs1200;
	st.u8 	[%rd9217+1], %rs1200;
	mov.b32 	%r10520, 3608;
	st.u32 	[%rd9217+4], %r10520;
	mov.b16 	%rs1201, 1;
	st.u8 	[%rd9217+3], %rs1201;
	mov.b32 	%r10521, 48;
	st.u32 	[%rd9217+8], %r10521;
	mov.b32 	%r10522, -1;
	st.u32 	[%rd9217+16], %r10522;
	ld.shared.u64 	%rd9218, [m_Local_$_0];
	add.s64 	%rd9219, %rd9218, %rd9216;
	mov.b32 	%r10523, 0;
	st.u32 	[%rd9219+32], %r10523;
	ld.shared.u64 	%rd9220, [m_Local_$_0];
	add.s64 	%rd9221, %rd9220, %rd9216;
	st.u32 	[%rd9221+36], %r10523;
	ld.shared.u64 	%rd9222, [m_Local_$_0];
	add.s64 	%rd9223, %rd9222, %rd9216;
	st.u32 	[%rd9223+40], %r10523;
	ld.u32 	%r10524, [%rd1685];
	setp.eq.s32 	%p6541, %r10524, 0;
$L__BB9_4391:
	mov.b32 	%r14017, 0;
	not.pred 	%p4772, %p6541;
	@%p4772 bra 	$L__BB9_4397;
	setp.ne.s32 	%p4773, %r14016, -1;
	@%p4773 bra 	$L__BB9_4394;
	mov.b32 	%r10534, 21352;
	st.u32 	[%rd1685], %r10534;
	bra.uni 	$L__BB9_4397;
$L__BB9_4394:
	ld.shared.u64 	%rd9224, [m_Local_$_0];
	mul.wide.s32 	%rd1153, %r14016, 16;
	add.s64 	%rd9225, %rd9224, %rd1153;
	st.u32 	[%rd9225+40], %r2826;
	ld.u32 	%r10529, [%rd1685];
	setp.ne.s32 	%p4774, %r10529, 0;
	@%p4774 bra 	$L__BB9_4397;
	ld.shared.u64 	%rd9226, [m_Local_$_0];
	add.s64 	%rd9227, %rd9226, %rd1153;
	st.u32 	[%rd9227+36], %r14015;
	ld.u32 	%r10531, [%rd1685];
	setp.ne.s32 	%p4775, %r10531, 0;
	@%p4775 bra 	$L__BB9_4397;
	ld.shared.u64 	%rd9228, [m_Local_$_0];
	add.s64 	%rd9229, %rd9228, %rd1153;
	st.u32 	[%rd9229+32], %r2728;
	ld.u32 	%r10532, [%rd1685];
	setp.eq.s32 	%p4776, %r10532, 0;
	selp.b32 	%r14017, %r14016, 0, %p4776;
$L__BB9_4397:
	st.u32 	[%rd1685], %r14017;
	mov.b16 	%rs1604, 0;
	bra.uni 	$L__BB9_4399;
$L__BB9_4398:
	cvt.u64.u32 	%rd9230, %r14013;
	add.s64 	%rd9231, %rd1151, %rd9230;
	ld.u8 	%rs1604, [%rd9231+32];
$L__BB9_4399:
	setp.ne.s32 	%p4777, %r2797, -1;
	@%p4777 bra 	$L__BB9_4401;
	mov.b32 	%r10552, 21352;
	st.u32 	[%rd1685], %r10552;
	bra.uni 	$L__BB9_4413;
$L__BB9_4401:
	ld.shared.u64 	%rd9232, [m_Local_$_0];
	add.s64 	%rd1154, %rd9232, %rd9233;
	ld.u32 	%r2831, [%rd1154+12];
	setp.lt.s32 	%p4778, %r14015, %r2831;
	@%p4778 bra 	$L__BB9_4412;
	ld.shared.u64 	%rd9234, [m_Local_$_1];
	atom.add.u64 	%rd9235, [%rd1], 48;
	add.s64 	%rd9236, %rd9235, 56;
	setp.lt.u64 	%p4779, %rd9236, %rd9234;
	shr.u64 	%rd1155, %rd9235, 4;
	cvt.u32.u64 	%r14018, %rd1155;
	setp.ne.s32 	%p4780, %r14018, -1;
	and.pred  	%p4781, %p4779, %p4780;
	@%p4781 bra 	$L__BB9_4404;
	mov.b32 	%r10542, 21106;
	st.u32 	[%rd1685], %r10542;
	mov.b32 	%r14018, -1;
	mov.pred 	%p6542, 0;
	bra.uni 	$L__BB9_4405;
$L__BB9_4404:
	ld.shared.u64 	%rd9237, [m_Local_$_0];
	shl.b64 	%rd9238, %rd1155, 32;
	shr.s64 	%rd9239, %rd9238, 28;
	add.s64 	%rd9240, %rd9237, %rd9239;
	mov.b16 	%rs1204, 0;
	st.u8 	[%rd9240], %rs1204;
	st.u8 	[%rd9240+1], %rs1204;
	mov.b32 	%r10536, 3608;
	st.u32 	[%rd9240+4], %r10536;
	mov.b16 	%rs1205, 1;
	st.u8 	[%rd9240+3], %rs1205;
	mov.b32 	%r10537, 48;
	st.u32 	[%rd9240+8], %r10537;
	mov.b32 	%r10538, -1;
	st.u32 	[%rd9240+16], %r10538;
	ld.shared.u64 	%rd9241, [m_Local_$_0];
	add.s64 	%rd9242, %rd9241, %rd9239;
	mov.b32 	%r10539, 0;
	st.u32 	[%rd9242+32], %r10539;
	ld.shared.u64 	%rd9243, [m_Local_$_0];
	add.s64 	%rd9244, %rd9243, %rd9239;
	st.u32 	[%rd9244+36], %r10539;
	ld.shared.u64 	%rd9245, [m_Local_$_0];
	add.s64 	%rd9246, %rd9245, %rd9239;
	st.u32 	[%rd9246+40], %r10539;
	ld.u32 	%r10540, [%rd1685];
	setp.eq.s32 	%p6542, %r10540, 0;
$L__BB9_4405:
	mov.b32 	%r14019, 0;
	not.pred 	%p4783, %p6542;
	@%p4783 bra 	$L__BB9_4411;
	setp.ne.s32 	%p4784, %r14018, -1;
	@%p4784 bra 	$L__BB9_4408;
	mov.b32 	%r10550, 21352;
	st.u32 	[%rd1685], %r10550;
	bra.uni 	$L__BB9_4411;
$L__BB9_4408:
	ld.shared.u64 	%rd9247, [m_Local_$_0];
	mul.wide.s32 	%rd1156, %r14018, 16;
	add.s64 	%rd9248, %rd9247, %rd1156;
	st.u32 	[%rd9248+40], %r2831;
	ld.u32 	%r10545, [%rd1685];
	setp.ne.s32 	%p4785, %r10545, 0;
	@%p4785 bra 	$L__BB9_4411;
	ld.shared.u64 	%rd9249, [m_Local_$_0];
	add.s64 	%rd9250, %rd9249, %rd1156;
	st.u32 	[%rd9250+36], %r14015;
	ld.u32 	%r10547, [%rd1685];
	setp.ne.s32 	%p4786, %r10547, 0;
	@%p4786 bra 	$L__BB9_4411;
	ld.shared.u64 	%rd9251, [m_Local_$_0];
	add.s64 	%rd9252, %rd9251, %rd1156;
	st.u32 	[%rd9252+32], %r2797;
	ld.u32 	%r10548, [%rd1685];
	setp.eq.s32 	%p4787, %r10548, 0;
	selp.b32 	%r14019, %r14018, 0, %p4787;
$L__BB9_4411:
	st.u32 	[%rd1685], %r14019;
	bra.uni 	$L__BB9_4413;
$L__BB9_4412:
	cvt.u64.u32 	%rd9253, %r14013;
	add.s64 	%rd9254, %rd1154, %rd9253;
	mov.b32 	%r10551, 0;
	st.u32 	[%rd9254+32], %r10551;
	st.u8 	[%rd9254+32], %rs1604;
$L__BB9_4413:
	add.s32 	%r14015, %r14015, 1;
	add.s32 	%r14014, %r14014, 1;
	setp.ne.s32 	%p4788, %r14014, 0;
	add.s32 	%r14013, %r14013, 4;
	@%p4788 bra 	$L__BB9_4385;
$L__BB9_4414:
	ld.shared.u64 	%rd9255, [m_Local_$_0];
	add.s64 	%rd9256, %rd9255, %rd1138;
	st.u32 	[%rd9256+32], %r2797;
	ld.shared.u64 	%rd9257, [m_Local_$_0];
	add.s64 	%rd9258, %rd9257, %rd1138;
	st.u32 	[%rd9258+40], %r2793;
	ld.shared.u64 	%rd9259, [m_Local_$_0];
	add.s64 	%rd9260, %rd9259, %rd1138;
	mov.b32 	%r10553, 0;
	st.u32 	[%rd9260+48], %r10553;
$L__BB9_4415:
	ld.shared.u64 	%rd9261, [m_Local_$_1];
	atom.add.u64 	%rd9262, [%rd1], 48;
	add.s64 	%rd9263, %rd9262, 56;
	setp.lt.u64 	%p4789, %rd9263, %rd9261;
	shr.u64 	%rd1157, %rd9262, 4;
	cvt.u32.u64 	%r14023, %rd1157;
	setp.ne.s32 	%p4790, %r14023, -1;
	and.pred  	%p4791, %p4789, %p4790;
	@%p4791 bra 	$L__BB9_4417;
	mov.b32 	%r14048, 21352;
	st.u32 	[%rd1685], %r14048;
	mov.b32 	%r14023, -1;
	bra.uni 	$L__BB9_4421;
$L__BB9_4417:
	setp.ne.s32 	%p4792, %r2792, -1;
	ld.shared.u64 	%rd9264, [m_Local_$_0];
	shl.b64 	%rd9265, %rd1157, 32;
	shr.s64 	%rd1158, %rd9265, 28;
	add.s64 	%rd9266, %rd9264, %rd1158;
	mov.b16 	%rs1206, 0;
	st.u8 	[%rd9266], %rs1206;
	st.u8 	[%rd9266+1], %rs1206;
	mov.b32 	%r10555, 16901;
	st.u32 	[%rd9266+4], %r10555;
	mov.b16 	%rs1207, 1;
	st.u8 	[%rd9266+3], %rs1207;
	mov.b32 	%r10556, 44;
	st.u32 	[%rd9266+8], %r10556;
	mov.b32 	%r10557, -1;
	st.u32 	[%rd9266+16], %r10557;
	@%p4792 bra 	$L__BB9_4419;
	mov.b32 	%r10559, 21352;
	st.u32 	[%rd1685], %r10559;
	mov.b32 	%r14020, 0;
	ld.shared.u64 	%rd12041, [m_Local_$_0];
	mov.u32 	%r14021, %r14020;
	bra.uni 	$L__BB9_4420;
$L__BB9_4419:
	ld.shared.u64 	%rd12041, [m_Local_$_0];
	mul.wide.s32 	%rd9267, %r2792, 16;
	add.s64 	%rd9268, %rd12041, %rd9267;
	ld.u32 	%r14020, [%rd9268+32];
	ld.u32 	%r14021, [%rd9268+40];
$L__BB9_4420:
	add.s64 	%rd9269, %rd12041, %rd1158;
	st.u32 	[%rd9269+32], %r14020;
	ld.shared.u64 	%rd9270, [m_Local_$_0];
	add.s64 	%rd9271, %rd9270, %rd1158;
	st.u32 	[%rd9271+40], %r14021;
	ld.u32 	%r14048, [%rd1685];
$L__BB9_4421:
	setp.ne.s32 	%p4793, %r14048, 0;
	mov.b32 	%r14025, 0;
	@%p4793 bra 	$L__BB9_4425;
	ld.param.u64 	%rd12001, [_Z63java_lang_String_initab850b60f96d11de8a390800200c9a660_a14_5_5_PciiiPi_param_0];
	{ // callseq 7, 0
	.param .b64 param0;
	st.param.b64 	[param0], %rd12001;
	.param .b32 param1;
	st.param.b32 	[param1], %r14023;
	.param .b64 param2;
	st.param.b64 	[param2], %rd1685;
	.param .b32 retval0;
	call.uni (retval0), 
	_Z41invoke_java_lang_StringBuilder_toString9_PciPi, 
	(
	param0, 
	param1, 
	param2
	);
	ld.param.b32 	%r10564, [retval0];
	} // callseq 7
	ld.u32 	%r14048, [%rd1685];
	setp.ne.s32 	%p4794, %r14048, 0;
	@%p4794 bra 	$L__BB9_4425;
	ld.shared.u64 	%rd9272, [m_Local_$_0];
	mul.wide.s32 	%rd1162, %r2442, 16;
	add.s64 	%rd9273, %rd9272, %rd1162;
	st.u32 	[%rd9273+32], %r2442;
	ld.u32 	%r14048, [%rd1685];
	setp.ne.s32 	%p4795, %r14048, 0;
	mov.u32 	%r14025, %r2442;
	@%p4795 bra 	$L__BB9_4425;
	ld.shared.u64 	%rd9274, [m_Local_$_0];
	add.s64 	%rd9275, %rd9274, %rd1162;
	st.u32 	[%rd9275+36], %r10564;
	ld.u32 	%r14048, [%rd1685];
	mov.u32 	%r14025, %r2442;
$L__BB9_4425:
	setp.ne.s32 	%p4796, %r14048, 0;
	mov.b32 	%r14049, 0;
	@%p4796 bra 	$L__BB9_4508;
	st.u32 	[%rd1685], %r14025;
	mov.u32 	%r14048, %r14025;
	bra.uni 	$L__BB9_4508;
$L__BB9_4427:
	add.s64 	%rd8102, %rd993, %rd594;
	mov.b32 	%r14049, 0;
	st.u32 	[%rd8102+48], %r14049;
	ld.u32 	%r14048, [%rd1685];
	setp.ne.s32 	%p4185, %r14048, 0;
	@%p4185 bra 	$L__BB9_4508;
	ld.shared.u64 	%rd8103, [m_Local_$_0];
	add.s64 	%rd8104, %rd8103, %rd594;
	st.u32 	[%rd8104+40], %r1443;
	ld.u32 	%r14048, [%rd1685];
	setp.ne.s32 	%p4186, %r14048, 0;
	@%p4186 bra 	$L__BB9_4508;
	shl.b32 	%r9566, %r1443, 2;
	add.s32 	%r9567, %r9566, 32;
	shr.s32 	%r9568, %r9567, 31;
	shr.u32 	%r9569, %r9568, 29;
	add.s32 	%r9570, %r9567, %r9569;
	and.b32  	%r9571, %r9570, -8;
	sub.s32 	%r9572, %r9567, %r9571;
	setp.eq.s32 	%p4187, %r9572, 0;
	sub.s32 	%r9573, %r9566, %r9572;
	add.s32 	%r9574, %r9573, 40;
	selp.b32 	%r2855, %r9567, %r9574, %p4187;
	ld.shared.u64 	%rd1163, [m_Local_$_1];
	and.b32  	%r9575, %r2855, 12;
	setp.eq.s32 	%p4188, %r9575, 0;
	mov.u32 	%r14026, %r2855;
	@%p4188 bra 	$L__BB9_4431;
	shr.s32 	%r9576, %r2855, 31;
	shr.u32 	%r9577, %r9576, 28;
	add.s32 	%r9578, %r2855, %r9577;
	and.b32  	%r9579, %r9578, -16;
	add.s32 	%r14026, %r9579, 16;
$L__BB9_4431:
	cvt.s64.s32 	%rd8105, %r14026;
	atom.add.u64 	%rd8106, [%rd1], %rd8105;
	cvt.s64.s32 	%rd8107, %r2855;
	add.s64 	%rd8108, %rd8107, %rd8106;
	add.s64 	%rd8109, %rd8108, 8;
	setp.lt.u64 	%p4189, %rd8109, %rd1163;
	shr.u64 	%rd8110, %rd8106, 4;
	cvt.u32.u64 	%r9580, %rd8110;
	selp.b32 	%r2858, %r9580, -1, %p4189;
	setp.ne.s32 	%p4190, %r2858, -1;
	@%p4190 bra 	$L__BB9_4433;
	mov.b32 	%r9638, 21352;
	st.u32 	[%rd1685], %r9638;
	bra.uni 	$L__BB9_4472;
$L__BB9_4433:
	ld.shared.u64 	%rd8111, [m_Local_$_0];
	mul.wide.s32 	%rd1164, %r2858, 16;
	add.s64 	%rd8112, %rd8111, %rd1164;
	mov.b16 	%rs1064, 0;
	st.u8 	[%rd8112], %rs1064;
	st.u8 	[%rd8112+1], %rs1064;
	mov.b32 	%r9581, 4335;
	st.u32 	[%rd8112+4], %r9581;
	mov.b16 	%rs1065, 1;
	st.u8 	[%rd8112+3], %rs1065;
	st.u32 	[%rd8112+8], %r2855;
	st.u32 	[%rd8112+12], %r1443;
	setp.eq.s32 	%p4191, %r1420, 33;
	@%p4191 bra 	$L__BB9_4472;
	max.s32 	%r2859, %r1418, 1;
	setp.lt.s32 	%p4192, %r1418, 2;
	mov.b32 	%r2878, 0;
	@%p4192 bra 	$L__BB9_4460;
	and.b32  	%r9584, %r1418, -2;
	neg.s32 	%r14028, %r9584;
	mov.b32 	%r14027, 0;
	mov.u32 	%r14029, %r14027;
$L__BB9_4436:
	ld.shared.u64 	%rd8113, [m_Local_$_0];
	add.s64 	%rd1165, %rd8113, %rd1164;
	ld.u32 	%r2864, [%rd1165+12];
	setp.lt.s32 	%p4193, %r14029, %r2864;
	@%p4193 bra 	$L__BB9_4447;
	ld.shared.u64 	%rd8114, [m_Local_$_1];
	atom.add.u64 	%rd8115, [%rd1], 48;
	add.s64 	%rd8116, %rd8115, 56;
	setp.lt.u64 	%p4194, %rd8116, %rd8114;
	shr.u64 	%rd1166, %rd8115, 4;
	cvt.u32.u64 	%r14030, %rd1166;
	setp.ne.s32 	%p4195, %r14030, -1;
	and.pred  	%p4196, %p4194, %p4195;
	@%p4196 bra 	$L__BB9_4439;
	mov.b32 	%r9591, 21106;
	st.u32 	[%rd1685], %r9591;
	mov.b32 	%r14030, -1;
	mov.pred 	%p6543, 0;
	bra.uni 	$L__BB9_4440;
$L__BB9_4439:
	ld.shared.u64 	%rd8117, [m_Local_$_0];
	shl.b64 	%rd8118, %rd1166, 32;
	shr.s64 	%rd8119, %rd8118, 28;
	add.s64 	%rd8120, %rd8117, %rd8119;
	mov.b16 	%rs1066, 0;
	st.u8 	[%rd8120], %rs1066;
	st.u8 	[%rd8120+1], %rs1066;
	mov.b32 	%r9585, 3608;
	st.u32 	[%rd8120+4], %r9585;
	mov.b16 	%rs1067, 1;
	st.u8 	[%rd8120+3], %rs1067;
	mov.b32 	%r9586, 48;
	st.u32 	[%rd8120+8], %r9586;
	mov.b32 	%r9587, -1;
	st.u32 	[%rd8120+16], %r9587;
	ld.shared.u64 	%rd8121, [m_Local_$_0];
	add.s64 	%rd8122, %rd8121, %rd8119;
	mov.b32 	%r9588, 0;
	st.u32 	[%rd8122+32], %r9588;
	ld.shared.u64 	%rd8123, [m_Local_$_0];
	add.s64 	%rd8124, %rd8123, %rd8119;
	st.u32 	[%rd8124+36], %r9588;
	ld.shared.u64 	%rd8125, [m_Local_$_0];
	add.s64 	%rd8126, %rd8125, %rd8119;
	st.u32 	[%rd8126+40], %r9588;
	ld.u32 	%r9589, [%rd1685];
	setp.eq.s32 	%p6543, %r9589, 0;
$L__BB9_4440:
	mov.b32 	%r14031, 0;
	not.pred 	%p4198, %p6543;
	@%p4198 bra 	$L__BB9_4446;
	setp.ne.s32 	%p4199, %r14030, -1;
	@%p4199 bra 	$L__BB9_4443;
	mov.b32 	%r9599, 21352;
	st.u32 	[%rd1685], %r9599;
	bra.uni 	$L__BB9_4446;
$L__BB9_4443:
	ld.shared.u64 	%rd8127, [m_Local_$_0];
	mul.wide.s32 	%rd1167, %r14030, 16;
	add.s64 	%rd8128, %rd8127, %rd1167;
	st.u32 	[%rd8128+40], %r2864;
	ld.u32 	%r9594, [%rd1685];
	setp.ne.s32 	%p4200, %r9594, 0;
	@%p4200 bra 	$L__BB9_4446;
	ld.shared.u64 	%rd8129, [m_Local_$_0];
	add.s64 	%rd8130, %rd8129, %rd1167;
	st.u32 	[%rd8130+36], %r14029;
	ld.u32 	%r9596, [%rd1685];
	setp.ne.s32 	%p4201, %r9596, 0;
	@%p4201 bra 	$L__BB9_4446;
	ld.shared.u64 	%rd8131, [m_Local_$_0];
	add.s64 	%rd8132, %rd8131, %rd1167;
	st.u32 	[%rd8132+32], %r2858;
	ld.u32 	%r9597, [%rd1685];
	setp.eq.s32 	%p4202, %r9597, 0;
	selp.b32 	%r14031, %r14030, 0, %p4202;
$L__BB9_4446:
	st.u32 	[%rd1685], %r14031;
	bra.uni 	$L__BB9_4448;
$L__BB9_4447:
	cvt.u64.u32 	%rd8133, %r14027;
	add.s64 	%rd8134, %rd1165, %rd8133;
	mov.b32 	%r9600, 0;
	st.u32 	[%rd8134+32], %r9600;
$L__BB9_4448:
	ld.shared.u64 	%rd8135, [m_Local_$_0];
	add.s64 	%rd1168, %rd8135, %rd1164;
	ld.u32 	%r2869, [%rd1168+12];
	add.s32 	%r9601, %r14029, 1;
	setp.lt.s32 	%p4203, %r9601, %r2869;
	@%p4203 bra 	$L__BB9_4458;
	ld.shared.u64 	%rd8136, [m_Local_$_1];
	atom.add.u64 	%rd8137, [%rd1], 48;
	add.s64 	%rd8138, %rd8137, 56;
	setp.ge.u64 	%p4204, %rd8138, %rd8136;
	shr.u64 	%rd1169, %rd8137, 4;
	cvt.u32.u64 	%r14032, %rd1169;
	setp.eq.s32 	%p4205, %r14032, -1;
	or.pred  	%p4206, %p4204, %p4205;
	@%p4206 bra 	$L__BB9_4451;
	ld.shared.u64 	%rd8139, [m_Local_$_0];
	shl.b64 	%rd8140, %rd1169, 32;
	shr.s64 	%rd8141, %rd8140, 28;
	add.s64 	%rd8142, %rd8139, %rd8141;
	mov.b16 	%rs1068, 0;
	st.u8 	[%rd8142], %rs1068;
	st.u8 	[%rd8142+1], %rs1068;
	mov.b32 	%r9602, 3608;
	st.u32 	[%rd8142+4], %r9602;
	mov.b16 	%rs1069, 1;
	st.u8 	[%rd8142+3], %rs1069;
	mov.b32 	%r9603, 48;
	st.u32 	[%rd8142+8], %r9603;
	mov.b32 	%r9604, -1;
	st.u32 	[%rd8142+16], %r9604;
	ld.shared.u64 	%rd8143, [m_Local_$_0];
	add.s64 	%rd8144, %rd8143, %rd8141;
	mov.b32 	%r9605, 0;
	st.u32 	[%rd8144+32], %r9605;
	ld.shared.u64 	%rd8145, [m_Local_$_0];
	add.s64 	%rd8146, %rd8145, %rd8141;
	st.u32 	[%rd8146+36], %r9605;
	ld.shared.u64 	%rd8147, [m_Local_$_0];
	add.s64 	%rd8148, %rd8147, %rd8141;
	st.u32 	[%rd8148+40], %r9605;
	ld.u32 	%r9606, [%rd1685];
	setp.eq.s32 	%p6544, %r9606, 0;
	bra.uni 	$L__BB9_4452;
$L__BB9_4451:
	mov.b32 	%r9608, 21106;
	st.u32 	[%rd1685], %r9608;
	mov.b32 	%r14032, -1;
	mov.pred 	%p6544, 0;
$L__BB9_4452:
	mov.b32 	%r14033, 0;
	not.pred 	%p4208, %p6544;
	@%p4208 bra 	$L__BB9_4457;
	setp.eq.s32 	%p4209, %r14032, -1;
	@%p4209 bra 	$L__BB9_6450;
	ld.shared.u64 	%rd8149, [m_Local_$_0];
	mul.wide.s32 	%rd1170, %r14032, 16;
	add.s64 	%rd8150, %rd8149, %rd1170;
	st.u32 	[%rd8150+40], %r2869;
	ld.u32 	%r9611, [%rd1685];
	setp.eq.s32 	%p4210, %r9611, 0;
	@%p4210 bra 	$L__BB9_4455;
	bra.uni 	$L__BB9_4457;
$L__BB9_4455:
	ld.shared.u64 	%rd8151, [m_Local_$_0];
	add.s64 	%rd8152, %rd8151, %rd1170;
	add.s32 	%r9613, %r14029, 1;
	st.u32 	[%rd8152+36], %r9613;
	ld.u32 	%r9614, [%rd1685];
	setp.ne.s32 	%p4211, %r9614, 0;
	@%p4211 bra 	$L__BB9_4457;
	ld.shared.u64 	%rd8153, [m_Local_$_0];
	add.s64 	%rd8154, %rd8153, %rd1170;
	st.u32 	[%rd8154+32], %r2858;
	ld.u32 	%r9615, [%rd1685];
	setp.eq.s32 	%p4212, %r9615, 0;
	selp.b32 	%r14033, %r14032, 0, %p4212;
$L__BB9_4457:
	st.u32 	[%rd1685], %r14033;
	bra.uni 	$L__BB9_4459;
$L__BB9_4458:
	add.s32 	%r9618, %r14027, 4;
	cvt.u64.u32 	%rd8155, %r9618;
	add.s64 	%rd8156, %rd1168, %rd8155;
	mov.b32 	%r9619, 0;
	st.u32 	[%rd8156+32], %r9619;
$L__BB9_4459:
	and.b32  	%r2878, %r2859, 2147483646;
	add.s32 	%r14029, %r14029, 2;
	add.s32 	%r14028, %r14028, 2;
	add.s32 	%r14027, %r14027, 8;
	setp.ne.s32 	%p4213, %r14028, 0;
	@%p4213 bra 	$L__BB9_4436;
$L__BB9_4460:
	and.b32  	%r9620, %r2859, 1;
	setp.eq.b32 	%p4214, %r9620, 1;
	not.pred 	%p4215, %p4214;
	@%p4215 bra 	$L__BB9_4472;
	ld.shared.u64 	%rd8157, [m_Local_$_0];
	add.s64 	%rd1171, %rd8157, %rd1164;
	ld.u32 	%r2879, [%rd1171+12];
	setp.lt.s32 	%p4216, %r2878, %r2879;
	@%p4216 bra 	$L__BB9_4471;
	ld.shared.u64 	%rd8158, [m_Local_$_1];
	atom.add.u64 	%rd8159, [%rd1], 48;
	add.s64 	%rd8160, %rd8159, 56;
	setp.ge.u64 	%p4217, %rd8160, %rd8158;
	shr.u64 	%rd1172, %rd8159, 4;
	cvt.u32.u64 	%r14035, %rd1172;
	setp.eq.s32 	%p4218, %r14035, -1;
	or.pred  	%p4219, %p4217, %p4218;
	@%p4219 bra 	$L__BB9_4464;
	ld.shared.u64 	%rd8161, [m_Local_$_0];
	shl.b64 	%rd8162, %rd1172, 32;
	shr.s64 	%rd8163, %rd8162, 28;
	add.s64 	%rd8164, %rd8161, %rd8163;
	mov.b16 	%rs1070, 0;
	st.u8 	[%rd8164], %rs1070;
	st.u8 	[%rd8164+1], %rs1070;
	mov.b32 	%r9621, 3608;
	st.u32 	[%rd8164+4], %r9621;
	mov.b16 	%rs1071, 1;
	st.u8 	[%rd8164+3], %rs1071;
	mov.b32 	%r9622, 48;
	st.u32 	[%rd8164+8], %r9622;
	mov.b32 	%r9623, -1;
	st.u32 	[%rd8164+16], %r9623;
	ld.shared.u64 	%rd8165, [m_Local_$_0];
	add.s64 	%rd8166, %rd8165, %rd8163;
	mov.b32 	%r9624, 0;
	st.u32 	[%rd8166+32], %r9624;
	ld.shared.u64 	%rd8167, [m_Local_$_0];
	add.s64 	%rd8168, %rd8167, %rd8163;
	st.u32 	[%rd8168+36], %r9624;
	ld.shared.u64 	%rd8169, [m_Local_$_0];
	add.s64 	%rd8170, %rd8169, %rd8163;
	st.u32 	[%rd8170+40], %r9624;
	ld.u32 	%r9625, [%rd1685];
	setp.eq.s32 	%p6545, %r9625, 0;
	bra.uni 	$L__BB9_4465;
$L__BB9_4464:
	mov.b32 	%r9627, 21106;
	st.u32 	[%rd1685], %r9627;
	mov.b32 	%r14035, -1;
	mov.pred 	%p6545, 0;
$L__BB9_4465:
	mov.b32 	%r14036, 0;
	not.pred 	%p4221, %p6545;
	@%p4221 bra 	$L__BB9_4470;
	setp.eq.s32 	%p4222, %r14035, -1;
	@%p4222 bra 	$L__BB9_6451;
	ld.shared.u64 	%rd8171, [m_Local_$_0];
	mul.wide.s32 	%rd1173, %r14035, 16;
	add.s64 	%rd8172, %rd8171, %rd1173;
	st.u32 	[%rd8172+40], %r2879;
	ld.u32 	%r9630, [%rd1685];
	setp.eq.s32 	%p4223, %r9630, 0;
	@%p4223 bra 	$L__BB9_4468;
	bra.uni 	$L__BB9_4470;
$L__BB9_4468:
	ld.shared.u64 	%rd8173, [m_Local_$_0];
	add.s64 	%rd8174, %rd8173, %rd1173;
	st.u32 	[%rd8174+36], %r2878;
	ld.u32 	%r9632, [%rd1685];
	setp.ne.s32 	%p4224, %r9632, 0;
	@%p4224 bra 	$L__BB9_4470;
	ld.shared.u64 	%rd8175, [m_Local_$_0];
	add.s64 	%rd8176, %rd8175, %rd1173;
	st.u32 	[%rd8176+32], %r2858;
	ld.u32 	%r9633, [%rd1685];
	setp.eq.s32 	%p4225, %r9633, 0;
	selp.b32 	%r14036, %r14035, 0, %p4225;
$L__BB9_4470:
	st.u32 	[%rd1685], %r14036;
	bra.uni 	$L__BB9_4472;
$L__BB9_4471:
	shl.b32 	%r9636, %r2878, 2;
	cvt.u64.u32 	%rd8177, %r9636;
	add.s64 	%rd8178, %rd1171, %rd8177;
	mov.b32 	%r9637, 0;
	st.u32 	[%rd8178+32], %r9637;
$L__BB9_4472:
	ld.shared.u64 	%rd1174, [m_Local_$_0];
	mul.wide.s32 	%rd1175, %r1401, 16;
	add.s64 	%rd1176, %rd1174, %rd1175;
	ld.u32 	%r2884, [%rd1176+12];
	sub.s32 	%r9640, %r2884, %r1421;
	min.s32 	%r2885, %r9640, %r1443;
	ld.u32 	%r14048, [%rd1685];
	setp.ne.s32 	%p4226, %r14048, 0;
	mov.b32 	%r14047, 0;
	@%p4226 bra 	$L__BB9_4506;
	mul.wide.s32 	%rd1177, %r2858, 16;
	add.s64 	%rd8179, %rd1174, %rd1177;
	ld.u32 	%r9642, [%rd1176+4];
	ld.u32 	%r9643, [%rd8179+4];
	setp.ne.s32 	%p4227, %r9642, 4335;
	setp.ne.s32 	%p4228, %r9643, 4335;
	or.pred  	%p4229, %p4227, %p4228;
	setp.lt.s32 	%p4230, %r2885, 1;
	mov.b32 	%r14048, 0;
	or.pred  	%p4231, %p4229, %p4230;
	@%p4231 bra 	$L__BB9_4505;
	add.s32 	%r9645, %r2884, %r1417;
	min.s32 	%r9646, %r1418, %r9645;
	add.s32 	%r14040, %r9646, 31;
	shl.b32 	%r14039, %r9646, 2;
	add.s32 	%r9647, %r9646, %r1416;
	shl.b32 	%r14038, %r9647, 2;
	add.s32 	%r14037, %r9646, %r1415;
$L__BB9_4475:
	mov.u32 	%r2894, %r14040;
	setp.ne.s32 	%p4232, %r1401, -1;
	add.s32 	%r2895, %r14037, 31;
	@%p4232 bra 	$L__BB9_4477;
	mov.b32 	%r9664, 21352;
	st.u32 	[%rd1685], %r9664;
	mov.b16 	%rs1605, 0;
	bra.uni 	$L__BB9_4489;
$L__BB9_4477:
	ld.shared.u64 	%rd8180, [m_Local_$_0];
	add.s64 	%rd1178, %rd8180, %rd1175;
	ld.u32 	%r9648, [%rd1178+12];
	setp.gt.s32 	%p4233, %r2895, -1;
	setp.lt.s32 	%p4234, %r2895, %r9648;
	and.pred  	%p4235, %p4233, %p4234;
	@%p4235 bra 	$L__BB9_4488;
	ld.shared.u64 	%rd8183, [m_Local_$_1];
	atom.add.u64 	%rd8184, [%rd1], 48;
	add.s64 	%rd8185, %rd8184, 56;
	setp.lt.u64 	%p4236, %rd8185, %rd8183;
	shr.u64 	%rd1179, %rd8184, 4;
	cvt.u32.u64 	%r14041, %rd1179;
	setp.ne.s32 	%p4237, %r14041, -1;
	and.pred  	%p4238, %p4236, %p4237;
	@%p4238 bra 	$L__BB9_4480;
	mov.b32 	%r9655, 21106;
	st.u32 	[%rd1685], %r9655;
	mov.b32 	%r14041, -1;
	mov.pred 	%p6546, 0;
	bra.uni 	$L__BB9_4481;
$L__BB9_4480:
	ld.shared.u64 	%rd8186, [m_Local_$_0];
	shl.b64 	%rd8187, %rd1179, 32;
	shr.s64 	%rd8188, %rd8187, 28;
	add.s64 	%rd8189, %rd8186, %rd8188;
	mov.b16 	%rs1072, 0;
	st.u8 	[%rd8189], %rs1072;
	st.u8 	[%rd8189+1], %rs1072;
	mov.b32 	%r9649, 3608;
	st.u32 	[%rd8189+4], %r9649;
	mov.b16 	%rs1073, 1;
	st.u8 	[%rd8189+3], %rs1073;
	mov.b32 	%r9650, 48;
	st.u32 	[%rd8189+8], %r9650;
	mov.b32 	%r9651, -1;
	st.u32 	[%rd8189+16], %r9651;
	ld.shared.u64 	%rd8190, [m_Local_$_0];
	add.s64 	%rd8191, %rd8190, %rd8188;
	mov.b32 	%r9652, 0;
	st.u32 	[%rd8191+32], %r9652;
	ld.shared.u64 	%rd8192, [m_Local_$_0];
	add.s64 	%rd8193, %rd8192, %rd8188;
	st.u32 	[%rd8193+36], %r9652;
	ld.shared.u64 	%rd8194, [m_Local_$_0];
	add.s64 	%rd8195, %rd8194, %rd8188;
	st.u32 	[%rd8195+40], %r9652;
	ld.u32 	%r9653, [%rd1685];
	setp.eq.s32 	%p6546, %r9653, 0;
$L__BB9_4481:
	mov.b32 	%r14042, 0;
	not.pred 	%p4240, %p6546;
	@%p4240 bra 	$L__BB9_4487;
	setp.ne.s32 	%p4241, %r14041, -1;
	@%p4241 bra 	$L__BB9_4484;
	mov.b32 	%r9663, 21352;
	st.u32 	[%rd1685], %r9663;
	bra.uni 	$L__BB9_4487;
$L__BB9_4484:
	ld.shared.u64 	%rd8196, [m_Local_$_0];
	mul.wide.s32 	%rd1180, %r14041, 16;
	add.s64 	%rd8197, %rd8196, %rd1180;
	st.u32 	[%rd8197+40], %r9648;
	ld.u32 	%r9658, [%rd1685];
	setp.ne.s32 	%p4242, %r9658, 0;
	@%p4242 bra 	$L__BB9_4487;
	ld.shared.u64 	%rd8198, [m_Local_$_0];
	add.s64 	%rd8199, %rd8198, %rd1180;
	st.u32 	[%rd8199+36], %r2895;
	ld.u32 	%r9660, [%rd1685];
	setp.ne.s32 	%p4243, %r9660, 0;
	@%p4243 bra 	$L__BB9_4487;
	ld.shared.u64 	%rd8200, [m_Local_$_0];
	add.s64 	%rd8201, %rd8200, %rd1180;
	st.u32 	[%rd8201+32], %r1401;
	ld.u32 	%r9661, [%rd1685];
	setp.eq.s32 	%p4244, %r9661, 0;
	selp.b32 	%r14042, %r14041, 0, %p4244;
$L__BB9_4487:
	st.u32 	[%rd1685], %r14042;
	mov.b16 	%rs1605, 0;
	bra.uni 	$L__BB9_4489;
$L__BB9_4488:
	cvt.u64.u32 	%rd8181, %r14038;
	add.s64 	%rd8182, %rd1178, %rd8181;
	ld.u8 	%rs1605, [%rd8182];
$L__BB9_4489:
	setp.ne.s32 	%p4245, %r2858, -1;
	@%p4245 bra 	$L__BB9_4491;
	mov.b32 	%r9684, 21352;
	st.u32 	[%rd1685], %r9684;
	bra.uni 	$L__BB9_4503;
$L__BB9_4491:
	ld.shared.u64 	%rd8202, [m_Local_$_0];
	add.s64 	%rd1181, %rd8202, %rd1177;
	ld.u32 	%r2901, [%rd1181+12];
	add.s32 	%r9665, %r2894, -31;
	setp.le.s32 	%p4246, %r9665, %r2901;
	@%p4246 bra 	$L__BB9_4502;
	ld.shared.u64 	%rd8205, [m_Local_$_1];
	atom.add.u64 	%rd8206, [%rd1], 48;
	add.s64 	%rd8207, %rd8206, 56;
	setp.lt.u64 	%p4247, %rd8207, %rd8205;
	shr.u64 	%rd1182, %rd8206, 4;
	cvt.u32.u64 	%r14043, %rd1182;
	setp.ne.s32 	%p4248, %r14043, -1;
	and.pred  	%p4249, %p4247, %p4248;
	@%p4249 bra 	$L__BB9_4494;
	mov.b32 	%r9674, 21106;
	st.u32 	[%rd1685], %r9674;
	mov.b32 	%r14043, -1;
	mov.pred 	%p6547, 0;
	bra.uni 	$L__BB9_4495;
$L__BB9_4494:
	ld.shared.u64 	%rd8208, [m_Local_$_0];
	shl.b64 	%rd8209, %rd1182, 32;
	shr.s64 	%rd8210, %rd8209, 28;
	add.s64 	%rd8211, %rd8208, %rd8210;
	mov.b16 	%rs1076, 0;
	st.u8 	[%rd8211], %rs1076;
	st.u8 	[%rd8211+1], %rs1076;
	mov.b32 	%r9668, 3608;
	st.u32 	[%rd8211+4], %r9668;
	mov.b16 	%rs1077, 1;
	st.u8 	[%rd8211+3], %rs1077;
	mov.b32 	%r9669, 48;
	st.u32 	[%rd8211+8], %r9669;
	mov.b32 	%r9670, -1;
	st.u32 	[%rd8211+16], %r9670;
	ld.shared.u64 	%rd8212, [m_Local_$_0];
	add.s64 	%rd8213, %rd8212, %rd8210;
	mov.b32 	%r9671, 0;
	st.u32 	[%rd8213+32], %r9671;
	ld.shared.u64 	%rd8214, [m_Local_$_0];
	add.s64 	%rd8215, %rd8214, %rd8210;
	st.u32 	[%rd8215+36], %r9671;
	ld.shared.u64 	%rd8216, [m_Local_$_0];
	add.s64 	%rd8217, %rd8216, %rd8210;
	st.u32 	[%rd8217+40], %r9671;
	ld.u32 	%r9672, [%rd1685];
	setp.eq.s32 	%p6547, %r9672, 0;
$L__BB9_4495:
	mov.b32 	%r14044, 0;
	not.pred 	%p4251, %p6547;
	@%p4251 bra 	$L__BB9_4501;
	setp.ne.s32 	%p4252, %r14043, -1;
	@%p4252 bra 	$L__BB9_4498;
	mov.b32 	%r9683, 21352;
	st.u32 	[%rd1685], %r9683;
	bra.uni 	$L__BB9_4501;
$L__BB9_4498:
	ld.shared.u64 	%rd8218, [m_Local_$_0];
	mul.wide.s32 	%rd1183, %r14043, 16;
	add.s64 	%rd8219, %rd8218, %rd1183;
	st.u32 	[%rd8219+40], %r2901;
	ld.u32 	%r9677, [%rd1685];
	setp.ne.s32 	%p4253, %r9677, 0;
	@%p4253 bra 	$L__BB9_4501;
	ld.shared.u64 	%rd8220, [m_Local_$_0];
	add.s64 	%rd8221, %rd8220, %rd1183;
	add.s32 	%r9679, %r2894, -32;
	st.u32 	[%rd8221+36], %r9679;
	ld.u32 	%r9680, [%rd1685];
	setp.ne.s32 	%p4254, %r9680, 0;
	@%p4254 bra 	$L__BB9_4501;
	ld.shared.u64 	%rd8222, [m_Local_$_0];
	add.s64 	%rd8223, %rd8222, %rd1183;
	st.u32 	[%rd8223+32], %r2858;
	ld.u32 	%r9681, [%rd1685];
	setp.eq.s32 	%p4255, %r9681, 0;
	selp.b32 	%r14044, %r14043, 0, %p4255;
$L__BB9_4501:
	st.u32 	[%rd1685], %r14044;
	bra.uni 	$L__BB9_4503;
$L__BB9_4502:
	add.s32 	%r9666, %r14039, -4;
	cvt.u64.u32 	%rd8203, %r9666;
	add.s64 	%rd8204, %rd1181, %rd8203;
	mov.b32 	%r9667, 0;
	st.u32 	[%rd8204+32], %r9667;
	st.u8 	[%rd8204+32], %rs1605;
$L__BB9_4503:
	add.s32 	%r14040, %r2894, -1;
	add.s32 	%r9685, %r2894, -31;
	add.s32 	%r14039, %r14039, -4;
	add.s32 	%r14038, %r14038, -4;
	add.s32 	%r14037, %r14037, -1;
	setp.gt.u32 	%p4256, %r9685, 1;
	@%p4256 bra 	$L__BB9_4475;
	ld.u32 	%r14048, [%rd1685];
$L__BB9_4505:
	setp.eq.s32 	%p4257, %r14048, 0;
	selp.b32 	%r14047, %r2858, 0, %p4257;
$L__BB9_4506:
	setp.ne.s32 	%p4258, %r14048, 0;
	mov.b32 	%r14049, 0;
	@%p4258 bra 	$L__BB9_4508;
	ld.shared.u64 	%rd8224, [m_Local_$_0];
	add.s64 	%rd8225, %rd8224, %rd594;
	st.u32 	[%rd8225+32], %r14047;
	ld.u32 	%r14048, [%rd1685];
	setp.eq.s32 	%p4259, %r14048, 0;
	selp.b32 	%r14049, %r1444, 0, %p4259;
$L__BB9_4508:
	setp.eq.s32 	%p6548, %r14048, 0;
	selp.b32 	%r14050, %r14049, 0, %p6548;
$L__BB9_4509:
	mov.b32 	%r14121, 0;
	not.pred 	%p4797, %p6548;
	@%p4797 bra 	$L__BB9_4783;
	setp.ne.s32 	%p4798, %r13446, -1;
	@%p4798 bra 	$L__BB9_4512;
	mov.b32 	%r10573, 21352;
	st.u32 	[%rd1685], %r10573;
	mov.b32 	%r14051, 0;
	mov.u32 	%r14052, %r14051;
	bra.uni 	$L__BB9_4513;
$L__BB9_4512:
	ld.shared.u64 	%rd9276, [m_Local_$_0];
	mul.wide.s32 	%rd9277, %r13446, 16;
	add.s64 	%rd9278, %rd9276, %rd9277;
	ld.u32 	%r14051, [%rd9278+32];
	ld.u32 	%r14052, [%rd9278+40];
$L__BB9_4513:
	setp.ne.s32 	%p4799, %r14050, -1;
	@%p4799 bra 	$L__BB9_4515;
	mov.b32 	%r10575, 21352;
	st.u32 	[%rd1685], %r10575;
	mov.b32 	%r14053, 0;
	mov.u32 	%r14054, %r14053;
	bra.uni 	$L__BB9_4516;
$L__BB9_4515:
	ld.shared.u64 	%rd9279, [m_Local_$_0];
	mul.wide.s32 	%rd9280, %r14050, 16;
	add.s64 	%rd9281, %rd9279, %rd9280;
	ld.u32 	%r14053, [%rd9281+32];
	ld.u32 	%r14054, [%rd9281+40];
$L__BB9_4516:
	add.s32 	%r2929, %r14054, %r14052;
	shl.b32 	%r10576, %r2929, 2;
	add.s32 	%r10577, %r10576, 32;
	shr.s32 	%r10578, %r10577, 31;
	shr.u32 	%r10579, %r10578, 29;
	add.s32 	%r10580, %r10577, %r10579;
	and.b32  	%r10581, %r10580, -8;
	sub.s32 	%r10582, %r10577, %r10581;
	setp.eq.s32 	%p4800, %r10582, 0;
	sub.s32 	%r10583, %r10576, %r10582;
	add.s32 	%r10584, %r10583, 40;
	selp.b32 	%r2930, %r10577, %r10584, %p4800;
	ld.shared.u64 	%rd1184, [m_Local_$_1];
	and.b32  	%r10585, %r2930, 12;
	setp.eq.s32 	%p4801, %r10585, 0;
	mov.u32 	%r14055, %r2930;
	@%p4801 bra 	$L__BB9_4518;
	shr.s32 	%r10586, %r2930, 31;
	shr.u32 	%r10587, %r10586, 28;
	add.s32 	%r10588, %r2930, %r10587;
	and.b32  	%r10589, %r10588, -16;
	add.s32 	%r14055, %r10589, 16;
$L__BB9_4518:
	cvt.s64.s32 	%rd9282, %r14055;
	atom.add.u64 	%rd9283, [%rd1], %rd9282;
	cvt.s64.s32 	%rd9284, %r2930;
	add.s64 	%rd9285, %rd9284, %rd9283;
	add.s64 	%rd9286, %rd9285, 8;
	setp.lt.u64 	%p4802, %rd9286, %rd1184;
	shr.u64 	%rd9287, %rd9283, 4;
	cvt.u32.u64 	%r10590, %rd9287;
	selp.b32 	%r2933, %r10590, -1, %p4802;
	setp.ne.s32 	%p4803, %r2933, -1;
	@%p4803 bra 	$L__BB9_4520;
	mov.b32 	%r10645, 21352;
	st.u32 	[%rd1685], %r10645;
	bra.uni 	$L__BB9_4559;
$L__BB9_4520:
	ld.shared.u64 	%rd9288, [m_Local_$_0];
	mul.wide.s32 	%rd1185, %r2933, 16;
	add.s64 	%rd9289, %rd9288, %rd1185;
	mov.b16 	%rs1208, 0;
	st.u8 	[%rd9289], %rs1208;
	st.u8 	[%rd9289+1], %rs1208;
	mov.b32 	%r10591, 4335;
	st.u32 	[%rd9289+4], %r10591;
	mov.b16 	%rs1209, 1;
	st.u8 	[%rd9289+3], %rs1209;
	st.u32 	[%rd9289+8], %r2930;
	st.u32 	[%rd9289+12], %r2929;
	setp.lt.s32 	%p4804, %r2929, 1;
	@%p4804 bra 	$L__BB9_4559;
	setp.eq.s32 	%p4805, %r2929, 1;
	mov.b32 	%r2953, 0;
	@%p4805 bra 	$L__BB9_4547;
	and.b32  	%r2953, %r2929, 2147483646;
	neg.s32 	%r14057, %r2953;
	mov.b32 	%r14056, 0;
	mov.u32 	%r14058, %r14056;
$L__BB9_4523:
	add.s32 	%r2939, %r14058, 1;
	ld.shared.u64 	%rd9290, [m_Local_$_0];
	add.s64 	%rd1186, %rd9290, %rd1185;
	ld.u32 	%r2940, [%rd1186+12];
	setp.lt.s32 	%p4806, %r14058, %r2940;
	@%p4806 bra 	$L__BB9_4534;
	ld.shared.u64 	%rd9291, [m_Local_$_1];
	atom.add.u64 	%rd9292, [%rd1], 48;
	add.s64 	%rd9293, %rd9292, 56;
	setp.lt.u64 	%p4807, %rd9293, %rd9291;
	shr.u64 	%rd1187, %rd9292, 4;
	cvt.u32.u64 	%r14059, %rd1187;
	setp.ne.s32 	%p4808, %r14059, -1;
	and.pred  	%p4809, %p4807, %p4808;
	@%p4809 bra 	$L__BB9_4526;
	mov.b32 	%r10600, 21106;
	st.u32 	[%rd1685], %r10600;
	mov.b32 	%r14059, -1;
	mov.pred 	%p6549, 0;
	bra.uni 	$L__BB9_4527;
$L__BB9_4526:
	ld.shared.u64 	%rd9294, [m_Local_$_0];
	shl.b64 	%rd9295, %rd1187, 32;
	shr.s64 	%rd9296, %rd9295, 28;
	add.s64 	%rd9297, %rd9294, %rd9296;
	mov.b16 	%rs1210, 0;
	st.u8 	[%rd9297], %rs1210;
	st.u8 	[%rd9297+1], %rs1210;
	mov.b32 	%r10594, 3608;
	st.u32 	[%rd9297+4], %r10594;
	mov.b16 	%rs1211, 1;
	st.u8 	[%rd9297+3], %rs1211;
	mov.b32 	%r10595, 48;
	st.u32 	[%rd9297+8], %r10595;
	mov.b32 	%r10596, -1;
	st.u32 	[%rd9297+16], %r10596;
	ld.shared.u64 	%rd9298, [m_Local_$_0];
	add.s64 	%rd9299, %rd9298, %rd9296;
	mov.b32 	%r10597, 0;
	st.u32 	[%rd9299+32], %r10597;
	ld.shared.u64 	%rd9300, [m_Local_$_0];
	add.s64 	%rd9301, %rd9300, %rd9296;
	st.u32 	[%rd9301+36], %r10597;
	ld.shared.u64 	%rd9302, [m_Local_$_0];
	add.s64 	%rd9303, %rd9302, %rd9296;
	st.u32 	[%rd9303+40], %r10597;
	ld.u32 	%r10598, [%rd1685];
	setp.eq.s32 	%p6549, %r10598, 0;
$L__BB9_4527:
	mov.b32 	%r14060, 0;
	not.pred 	%p4811, %p6549;
	@%p4811 bra 	$L__BB9_4533;
	setp.ne.s32 	%p4812, %r14059, -1;
	@%p4812 bra 	$L__BB9_4530;
	mov.b32 	%r10608, 21352;
	st.u32 	[%rd1685], %r10608;
	bra.uni 	$L__BB9_4533;
$L__BB9_4530:
	ld.shared.u64 	%rd9304, [m_Local_$_0];
	mul.wide.s32 	%rd1188, %r14059, 16;
	add.s64 	%rd9305, %rd9304, %rd1188;
	st.u32 	[%rd9305+40], %r2940;
	ld.u32 	%r10603, [%rd1685];
	setp.ne.s32 	%p4813, %r10603, 0;
	@%p4813 bra 	$L__BB9_4533;
	ld.shared.u64 	%rd9306, [m_Local_$_0];
	add.s64 	%rd9307, %rd9306, %rd1188;
	st.u32 	[%rd9307+36], %r14058;
	ld.u32 	%r10605, [%rd1685];
	setp.ne.s32 	%p4814, %r10605, 0;
	@%p4814 bra 	$L__BB9_4533;
	ld.shared.u64 	%rd9308, [m_Local_$_0];
	add.s64 	%rd9309, %rd9308, %rd1188;
	st.u32 	[%rd9309+32], %r2933;
	ld.u32 	%r10606, [%rd1685];
	setp.eq.s32 	%p4815, %r10606, 0;
	selp.b32 	%r14060, %r14059, 0, %p4815;
$L__BB9_4533:
	st.u32 	[%rd1685], %r14060;
	bra.uni 	$L__BB9_4535;
$L__BB9_4534:
	cvt.u64.u32 	%rd9310, %r14056;
	add.s64 	%rd9311, %rd1186, %rd9310;
	mov.b32 	%r10609, 0;
	st.u32 	[%rd9311+32], %r10609;
$L__BB9_4535:
	ld.shared.u64 	%rd9312, [m_Local_$_0];
	add.s64 	%rd1189, %rd9312, %rd1185;
	ld.u32 	%r2945, [%rd1189+12];
	setp.lt.s32 	%p4816, %r2939, %r2945;
	@%p4816 bra 	$L__BB9_4545;
	ld.shared.u64 	%rd9313, [m_Local_$_1];
	atom.add.u64 	%rd9314, [%rd1], 48;
	add.s64 	%rd9315, %rd9314, 56;
	setp.ge.u64 	%p4817, %rd9315, %rd9313;
	shr.u64 	%rd1190, %rd9314, 4;
	cvt.u32.u64 	%r14061, %rd1190;
	setp.eq.s32 	%p4818, %r14061, -1;
	or.pred  	%p4819, %p4817, %p4818;
	@%p4819 bra 	$L__BB9_4538;
	ld.shared.u64 	%rd9316, [m_Local_$_0];
	shl.b64 	%rd9317, %rd1190, 32;
	shr.s64 	%rd9318, %rd9317, 28;
	add.s64 	%rd9319, %rd9316, %rd9318;
	mov.b16 	%rs1212, 0;
	st.u8 	[%rd9319], %rs1212;
	st.u8 	[%rd9319+1], %rs1212;
	mov.b32 	%r10610, 3608;
	st.u32 	[%rd9319+4], %r10610;
	mov.b16 	%rs1213, 1;
	st.u8 	[%rd9319+3], %rs1213;
	mov.b32 	%r10611, 48;
	st.u32 	[%rd9319+8], %r10611;
	mov.b32 	%r10612, -1;
	st.u32 	[%rd9319+16], %r10612;
	ld.shared.u64 	%rd9320, [m_Local_$_0];
	add.s64 	%rd9321, %rd9320, %rd9318;
	mov.b32 	%r10613, 0;
	st.u32 	[%rd9321+32], %r10613;
	ld.shared.u64 	%rd9322, [m_Local_$_0];
	add.s64 	%rd9323, %rd9322, %rd9318;
	st.u32 	[%rd9323+36], %r10613;
	ld.shared.u64 	%rd9324, [m_Local_$_0];
	add.s64 	%rd9325, %rd9324, %rd9318;
	st.u32 	[%rd9325+40], %r10613;
	ld.u32 	%r10614, [%rd1685];
	setp.eq.s32 	%p6550, %r10614, 0;
	bra.uni 	$L__BB9_4539;
$L__BB9_4538:
	mov.b32 	%r10616, 21106;
	st.u32 	[%rd1685], %r10616;
	mov.b32 	%r14061, -1;
	mov.pred 	%p6550, 0;
$L__BB9_4539:
	mov.b32 	%r14062, 0;
	not.pred 	%p4821, %p6550;
	@%p4821 bra 	$L__BB9_4544;
	setp.eq.s32 	%p4822, %r14061, -1;
	@%p4822 bra 	$L__BB9_6452;
	ld.shared.u64 	%rd9326, [m_Local_$_0];
	mul.wide.s32 	%rd1191, %r14061, 16;
	add.s64 	%rd9327, %rd9326, %rd1191;
	st.u32 	[%rd9327+40], %r2945;
	ld.u32 	%r10619, [%rd1685];
	setp.eq.s32 	%p4823, %r10619, 0;
	@%p4823 bra 	$L__BB9_4542;
	bra.uni 	$L__BB9_4544;
$L__BB9_4542:
	ld.shared.u64 	%rd9328, [m_Local_$_0];
	add.s64 	%rd9329, %rd9328, %rd1191;
	st.u32 	[%rd9329+36], %r2939;
	ld.u32 	%r10621, [%rd1685];
	setp.ne.s32 	%p4824, %r10621, 0;
	@%p4824 bra 	$L__BB9_4544;
	ld.shared.u64 	%rd9330, [m_Local_$_0];
	add.s64 	%rd9331, %rd9330, %rd1191;
	st.u32 	[%rd9331+32], %r2933;
	ld.u32 	%r10622, [%rd1685];
	setp.eq.s32 	%p4825, %r10622, 0;
	selp.b32 	%r14062, %r14061, 0, %p4825;
$L__BB9_4544:
	st.u32 	[%rd1685], %r14062;
	bra.uni 	$L__BB9_4546;
$L__BB9_4545:
	add.s32 	%r10625, %r14056, 4;
	cvt.u64.u32 	%rd9332, %r10625;
	add.s64 	%rd9333, %rd1189, %rd9332;
	mov.b32 	%r10626, 0;
	st.u32 	[%rd9333+32], %r10626;
$L__BB9_4546:
	add.s32 	%r14058, %r14058, 2;
	add.s32 	%r14057, %r14057, 2;
	add.s32 	%r14056, %r14056, 8;
	setp.ne.s32 	%p4826, %r14057, 0;
	@%p4826 bra 	$L__BB9_4523;
$L__BB9_4547:
	and.b32  	%r10627, %r2929, 1;
	setp.eq.b32 	%p4827, %r10627, 1;
	not.pred 	%p4828, %p4827;
	@%p4828 bra 	$L__BB9_4559;
	ld.shared.u64 	%rd9334, [m_Local_$_0];
	add.s64 	%rd1192, %rd9334, %rd1185;
	ld.u32 	%r2954, [%rd1192+12];
	setp.lt.s32 	%p4829, %r2953, %r2954;
	@%p4829 bra 	$L__BB9_4558;
	ld.shared.u64 	%rd9335, [m_Local_$_1];
	atom.add.u64 	%rd9336, [%rd1], 48;
	add.s64 	%rd9337, %rd9336, 56;
	setp.ge.u64 	%p4830, %rd9337, %rd9335;
	shr.u64 	%rd1193, %rd9336, 4;
	cvt.u32.u64 	%r14064, %rd1193;
	setp.eq.s32 	%p4831, %r14064, -1;
	or.pred  	%p4832, %p4830, %p4831;
	@%p4832 bra 	$L__BB9_4551;
	ld.shared.u64 	%rd9338, [m_Local_$_0];
	shl.b64 	%rd9339, %rd1193, 32;
	shr.s64 	%rd9340, %rd9339, 28;
	add.s64 	%rd9341, %rd9338, %rd9340;
	mov.b16 	%rs1214, 0;
	st.u8 	[%rd9341], %rs1214;
	st.u8 	[%rd9341+1], %rs1214;
	mov.b32 	%r10628, 3608;
	st.u32 	[%rd9341+4], %r10628;
	mov.b16 	%rs1215, 1;
	st.u8 	[%rd9341+3], %rs1215;
	mov.b32 	%r10629, 48;
	st.u32 	[%rd9341+8], %r10629;
	mov.b32 	%r10630, -1;
	st.u32 	[%rd9341+16], %r10630;
	ld.shared.u64 	%rd9342, [m_Local_$_0];
	add.s64 	%rd9343, %rd9342, %rd9340;
	mov.b32 	%r10631, 0;
	st.u32 	[%rd9343+32], %r10631;
	ld.shared.u64 	%rd9344, [m_Local_$_0];
	add.s64 	%rd9345, %rd9344, %rd9340;
	st.u32 	[%rd9345+36], %r10631;
	ld.shared.u64 	%rd9346, [m_Local_$_0];
	add.s64 	%rd9347, %rd9346, %rd9340;
	st.u32 	[%rd9347+40], %r10631;
	ld.u32 	%r10632, [%rd1685];
	setp.eq.s32 	%p6551, %r10632, 0;
	bra.uni 	$L__BB9_4552;
$L__BB9_4551:
	mov.b32 	%r10634, 21106;
	st.u32 	[%rd1685], %r10634;
	mov.b32 	%r14064, -1;
	mov.pred 	%p6551, 0;
$L__BB9_4552:
	mov.b32 	%r14065, 0;
	not.pred 	%p4834, %p6551;
	@%p4834 bra 	$L__BB9_4557;
	setp.eq.s32 	%p4835, %r14064, -1;
	@%p4835 bra 	$L__BB9_6453;
	ld.shared.u64 	%rd9348, [m_Local_$_0];
	mul.wide.s32 	%rd1194, %r14064, 16;
	add.s64 	%rd9349, %rd9348, %rd1194;
	st.u32 	[%rd9349+40], %r2954;
	ld.u32 	%r10637, [%rd1685];
	setp.eq.s32 	%p4836, %r10637, 0;
	@%p4836 bra 	$L__BB9_4555;
	bra.uni 	$L__BB9_4557;
$L__BB9_4555:
	ld.shared.u64 	%rd9350, [m_Local_$_0];
	add.s64 	%rd9351, %rd9350, %rd1194;
	st.u32 	[%rd9351+36], %r2953;
	ld.u32 	%r10639, [%rd1685];
	setp.ne.s32 	%p4837, %r10639, 0;
	@%p4837 bra 	$L__BB9_4557;
	ld.shared.u64 	%rd9352, [m_Local_$_0];
	add.s64 	%rd9353, %rd9352, %rd1194;
	st.u32 	[%rd9353+32], %r2933;
	ld.u32 	%r10640, [%rd1685];
	setp.eq.s32 	%p4838, %r10640, 0;
	selp.b32 	%r14065, %r14064, 0, %p4838;
$L__BB9_4557:
	st.u32 	[%rd1685], %r14065;
	bra.uni 	$L__BB9_4559;
$L__BB9_4558:
	shl.b32 	%r10643, %r2953, 2;
	cvt.u64.u32 	%rd9354, %r10643;
	add.s64 	%rd9355, %rd1192, %rd9354;
	mov.b32 	%r10644, 0;
	st.u32 	[%rd9355+32], %r10644;
$L__BB9_4559:
	setp.lt.s32 	%p4839, %r14052, 1;
	@%p4839 bra 	$L__BB9_4563;
	mul.wide.s32 	%rd1195, %r14051, 16;
	mul.wide.s32 	%rd1196, %r2933, 16;
	neg.s32 	%r14067, %r14052;
	mov.b32 	%r14066, 0;
	mov.u32 	%r14068, %r14066;
$L__BB9_4561:
	setp.ne.s32 	%p4840, %r14051, -1;
	@%p4840 bra 	$L__BB9_4567;
	mov.b32 	%r10662, 21352;
	st.u32 	[%rd1685], %r10662;
	mov.b16 	%rs1606, 0;
	bra.uni 	$L__BB9_4579;
$L__BB9_4563:
	setp.lt.s32 	%p4863, %r14054, 1;
	@%p4863 bra 	$L__BB9_4621;
	mul.wide.s32 	%rd1197, %r14053, 16;
	mul.wide.s32 	%rd1198, %r2933, 16;
	shl.b32 	%r14076, %r14052, 2;
	neg.s32 	%r14074, %r14054;
	mov.b32 	%r14073, 0;
	mov.u32 	%r14077, %r14073;
$L__BB9_4565:
	setp.ne.s32 	%p4864, %r14053, -1;
	@%p4864 bra 	$L__BB9_4594;
	mov.b32 	%r10696, 21352;
	st.u32 	[%rd1685], %r10696;
	mov.b16 	%rs1607, 0;
	bra.uni 	$L__BB9_4606;
$L__BB9_4567:
	ld.shared.u64 	%rd9356, [m_Local_$_0];
	add.s64 	%rd1199, %rd9356, %rd1195;
	ld.u32 	%r2965, [%rd1199+12];
	setp.lt.s32 	%p4841, %r14068, %r2965;
	@%p4841 bra 	$L__BB9_4578;
	ld.shared.u64 	%rd9357, [m_Local_$_1];
	atom.add.u64 	%rd9358, [%rd1], 48;
	add.s64 	%rd9359, %rd9358, 56;
	setp.lt.u64 	%p4842, %rd9359, %rd9357;
	shr.u64 	%rd1200, %rd9358, 4;
	cvt.u32.u64 	%r14069, %rd1200;
	setp.ne.s32 	%p4843, %r14069, -1;
	and.pred  	%p4844, %p4842, %p4843;
	@%p4844 bra 	$L__BB9_4570;
	mov.b32 	%r10653, 21106;
	st.u32 	[%rd1685], %r10653;
	mov.b32 	%r14069, -1;
	mov.pred 	%p6552, 0;
	bra.uni 	$L__BB9_4571;
$L__BB9_4570:
	ld.shared.u64 	%rd9360, [m_Local_$_0];
	shl.b64 	%rd9361, %rd1200, 32;
	shr.s64 	%rd9362, %rd9361, 28;
	add.s64 	%rd9363, %rd9360, %rd9362;
	mov.b16 	%rs1216, 0;
	st.u8 	[%rd9363], %rs1216;
	st.u8 	[%rd9363+1], %rs1216;
	mov.b32 	%r10647, 3608;
	st.u32 	[%rd9363+4], %r10647;
	mov.b16 	%rs1217, 1;
	st.u8 	[%rd9363+3], %rs1217;
	mov.b32 	%r10648, 48;
	st.u32 	[%rd9363+8], %r10648;
	mov.b32 	%r10649, -1;
	st.u32 	[%rd9363+16], %r10649;
	ld.shared.u64 	%rd9364, [m_Local_$_0];
	add.s64 	%rd9365, %rd9364, %rd9362;
	mov.b32 	%r10650, 0;
	st.u32 	[%rd9365+32], %r10650;
	ld.shared.u64 	%rd9366, [m_Local_$_0];
	add.s64 	%rd9367, %rd9366, %rd9362;
	st.u32 	[%rd9367+36], %r10650;
	ld.shared.u64 	%rd9368, [m_Local_$_0];
	add.s64 	%rd9369, %rd9368, %rd9362;
	st.u32 	[%rd9369+40], %r10650;
	ld.u32 	%r10651, [%rd1685];
	setp.eq.s32 	%p6552, %r10651, 0;
$L__BB9_4571:
	mov.b32 	%r14070, 0;
	not.pred 	%p4846, %p6552;
	@%p4846 bra 	$L__BB9_4577;
	setp.ne.s32 	%p4847, %r14069, -1;
	@%p4847 bra 	$L__BB9_4574;
	mov.b32 	%r10661, 21352;
	st.u32 	[%rd1685], %r10661;
	bra.uni 	$L__BB9_4577;
$L__BB9_4574:
	ld.shared.u64 	%rd9370, [m_Local_$_0];
	mul.wide.s32 	%rd1201, %r14069, 16;
	add.s64 	%rd9371, %rd9370, %rd1201;
	st.u32 	[%rd9371+40], %r2965;
	ld.u32 	%r10656, [%rd1685];
	setp.ne.s32 	%p4848, %r10656, 0;
	@%p4848 bra 	$L__BB9_4577;
	ld.shared.u64 	%rd9372, [m_Local_$_0];
	add.s64 	%rd9373, %rd9372, %rd1201;
	st.u32 	[%rd9373+36], %r14068;
	ld.u32 	%r10658, [%rd1685];
	setp.ne.s32 	%p4849, %r10658, 0;
	@%p4849 bra 	$L__BB9_4577;
	ld.shared.u64 	%rd9374, [m_Local_$_0];
	add.s64 	%rd9375, %rd9374, %rd1201;
	st.u32 	[%rd9375+32], %r14051;
	ld.u32 	%r10659, [%rd1685];
	setp.eq.s32 	%p4850, %r10659, 0;
	selp.b32 	%r14070, %r14069, 0, %p4850;
$L__BB9_4577:
	st.u32 	[%rd1685], %r14070;
	mov.b16 	%rs1606, 0;
	bra.uni 	$L__BB9_4579;
$L__BB9_4578:
	cvt.u64.u32 	%rd9376, %r14066;
	add.s64 	%rd9377, %rd1199, %rd9376;
	ld.u8 	%rs1606, [%rd9377+32];
$L__BB9_4579:
	setp.ne.s32 	%p4851, %r2933, -1;
	@%p4851 bra 	$L__BB9_4581;
	mov.b32 	%r10679, 21352;
	st.u32 	[%rd1685], %r10679;
	bra.uni 	$L__BB9_4593;
$L__BB9_4581:
	ld.shared.u64 	%rd9378, [m_Local_$_0];
	add.s64 	%rd1202, %rd9378, %rd1196;
	ld.u32 	%r2970, [%rd1202+12];
	setp.lt.s32 	%p4852, %r14068, %r2970;
	@%p4852 bra 	$L__BB9_4592;
	ld.shared.u64 	%rd9379, [m_Local_$_1];
	atom.add.u64 	%rd9380, [%rd1], 48;
	add.s64 	%rd9381, %rd9380, 56;
	setp.lt.u64 	%p4853, %rd9381, %rd9379;
	shr.u64 	%rd1203, %rd9380, 4;
	cvt.u32.u64 	%r14071, %rd1203;
	setp.ne.s32 	%p4854, %r14071, -1;
	and.pred  	%p4855, %p4853, %p4854;
	@%p4855 bra 	$L__BB9_4584;
	mov.b32 	%r10669, 21106;
	st.u32 	[%rd1685], %r10669;
	mov.b32 	%r14071, -1;
	mov.pred 	%p6553, 0;
	bra.uni 	$L__BB9_4585;
$L__BB9_4584:
	ld.shared.u64 	%rd9382, [m_Local_$_0];
	shl.b64 	%rd9383, %rd1203, 32;
	shr.s64 	%rd9384, %rd9383, 28;
	add.s64 	%rd9385, %rd9382, %rd9384;
	mov.b16 	%rs1220, 0;
	st.u8 	[%rd9385], %rs1220;
	st.u8 	[%rd9385+1], %rs1220;
	mov.b32 	%r10663, 3608;
	st.u32 	[%rd9385+4], %r10663;
	mov.b16 	%rs1221, 1;
	st.u8 	[%rd9385+3], %rs1221;
	mov.b32 	%r10664, 48;
	st.u32 	[%rd9385+8], %r10664;
	mov.b32 	%r10665, -1;
	st.u32 	[%rd9385+16], %r10665;
	ld.shared.u64 	%rd9386, [m_Local_$_0];
	add.s64 	%rd9387, %rd9386, %rd9384;
	mov.b32 	%r10666, 0;
	st.u32 	[%rd9387+32], %r10666;
	ld.shared.u64 	%rd9388, [m_Local_$_0];
	add.s64 	%rd9389, %rd9388, %rd9384;
	st.u32 	[%rd9389+36], %r10666;
	ld.shared.u64 	%rd9390, [m_Local_$_0];
	add.s64 	%rd9391, %rd9390, %rd9384;
	st.u32 	[%rd9391+40], %r10666;
	ld.u32 	%r10667, [%rd1685];
	setp.eq.s32 	%p6553, %r10667, 0;
$L__BB9_4585:
	mov.b32 	%r14072, 0;
	not.pred 	%p4857, %p6553;
	@%p4857 bra 	$L__BB9_4591;
	setp.ne.s32 	%p4858, %r14071, -1;
	@%p4858 bra 	$L__BB9_4588;
	mov.b32 	%r10677, 21352;
	st.u32 	[%rd1685], %r10677;
	bra.uni 	$L__BB9_4591;
$L__BB9_4588:
	ld.shared.u64 	%rd9392, [m_Local_$_0];
	mul.wide.s32 	%rd1204, %r14071, 16;
	add.s64 	%rd9393, %rd9392, %rd1204;
	st.u32 	[%rd9393+40], %r2970;
	ld.u32 	%r10672, [%rd1685];
	setp.ne.s32 	%p4859, %r10672, 0;
	@%p4859 bra 	$L__BB9_4591;
	ld.shared.u64 	%rd9394, [m_Local_$_0];
	add.s64 	%rd9395, %rd9394, %rd1204;
	st.u32 	[%rd9395+36], %r14068;
	ld.u32 	%r10674, [%rd1685];
	setp.ne.s32 	%p4860, %r10674, 0;
	@%p4860 bra 	$L__BB9_4591;
	ld.shared.u64 	%rd9396, [m_Local_$_0];
	add.s64 	%rd9397, %rd9396, %rd1204;
	st.u32 	[%rd9397+32], %r2933;
	ld.u32 	%r10675, [%rd1685];
	setp.eq.s32 	%p4861, %r10675, 0;
	selp.b32 	%r14072, %r14071, 0, %p4861;
$L__BB9_4591:
	st.u32 	[%rd1685], %r14072;
	bra.uni 	$L__BB9_4593;
$L__BB9_4592:
	cvt.u64.u32 	%rd9398, %r14066;
	add.s64 	%rd9399, %rd1202, %rd9398;
	mov.b32 	%r10678, 0;
	st.u32 	[%rd9399+32], %r10678;
	st.u8 	[%rd9399+32], %rs1606;
$L__BB9_4593:
	add.s32 	%r14068, %r14068, 1;
	add.s32 	%r14067, %r14067, 1;
	setp.eq.s32 	%p4862, %r14067, 0;
	add.s32 	%r14066, %r14066, 4;
	@%p4862 bra 	$L__BB9_4563;
	bra.uni 	$L__BB9_4561;
$L__BB9_4594:
	ld.shared.u64 	%rd9400, [m_Local_$_0];
	add.s64 	%rd1205, %rd9400, %rd1197;
	ld.u32 	%r2983, [%rd1205+12];
	setp.lt.s32 	%p4865, %r14077, %r2983;
	@%p4865 bra 	$L__BB9_4605;
	ld.shared.u64 	%rd9401, [m_Local_$_1];
	atom.add.u64 	%rd9402, [%rd1], 48;
	add.s64 	%rd9403, %rd9402, 56;
	setp.lt.u64 	%p4866, %rd9403, %rd9401;
	shr.u64 	%rd1206, %rd9402, 4;
	cvt.u32.u64 	%r14078, %rd1206;
	setp.ne.s32 	%p4867, %r14078, -1;
	and.pred  	%p4868, %p4866, %p4867;
	@%p4868 bra 	$L__BB9_4597;
	mov.b32 	%r10687, 21106;
	st.u32 	[%rd1685], %r10687;
	mov.b32 	%r14078, -1;
	mov.pred 	%p6554, 0;
	bra.uni 	$L__BB9_4598;
$L__BB9_4597:
	ld.shared.u64 	%rd9404, [m_Local_$_0];
	shl.b64 	%rd9405, %rd1206, 32;
	shr.s64 	%rd9406, %rd9405, 28;
	add.s64 	%rd9407, %rd9404, %rd9406;
	mov.b16 	%rs1222, 0;
	st.u8 	[%rd9407], %rs1222;
	st.u8 	[%rd9407+1], %rs1222;
	mov.b32 	%r10681, 3608;
	st.u32 	[%rd9407+4], %r10681;
	mov.b16 	%rs1223, 1;
	st.u8 	[%rd9407+3], %rs1223;
	mov.b32 	%r10682, 48;
	st.u32 	[%rd9407+8], %r10682;
	mov.b32 	%r10683, -1;
	st.u32 	[%rd9407+16], %r10683;
	ld.shared.u64 	%rd9408, [m_Local_$_0];
	add.s64 	%rd9409, %rd9408, %rd9406;
	mov.b32 	%r10684, 0;
	st.u32 	[%rd9409+32], %r10684;
	ld.shared.u64 	%rd9410, [m_Local_$_0];
	add.s64 	%rd9411, %rd9410, %rd9406;
	st.u32 	[%rd9411+36], %r10684;
	ld.shared.u64 	%rd9412, [m_Local_$_0];
	add.s64 	%rd9413, %rd9412, %rd9406;
	st.u32 	[%rd9413+40], %r10684;
	ld.u32 	%r10685, [%rd1685];
	setp.eq.s32 	%p6554, %r10685, 0;
$L__BB9_4598:
	mov.b32 	%r14079, 0;
	not.pred 	%p4870, %p6554;
	@%p4870 bra 	$L__BB9_4604;
	setp.ne.s32 	%p4871, %r14078, -1;
	@%p4871 bra 	$L__BB9_4601;
	mov.b32 	%r10695, 21352;
	st.u32 	[%rd1685], %r10695;
	bra.uni 	$L__BB9_4604;
$L__BB9_4601:
	ld.shared.u64 	%rd9414, [m_Local_$_0];
	mul.wide.s32 	%rd1207, %r14078, 16;
	add.s64 	%rd9415, %rd9414, %rd1207;
	st.u32 	[%rd9415+40], %r2983;
	ld.u32 	%r10690, [%rd1685];
	setp.ne.s32 	%p4872, %r10690, 0;
	@%p4872 bra 	$L__BB9_4604;
	ld.shared.u64 	%rd9416, [m_Local_$_0];
	add.s64 	%rd9417, %rd9416, %rd1207;
	st.u32 	[%rd9417+36], %r14077;
	ld.u32 	%r10692, [%rd1685];
	setp.ne.s32 	%p4873, %r10692, 0;
	@%p4873 bra 	$L__BB9_4604;
	ld.shared.u64 	%rd9418, [m_Local_$_0];
	add.s64 	%rd9419, %rd9418, %rd1207;
	st.u32 	[%rd9419+32], %r14053;
	ld.u32 	%r10693, [%rd1685];
	setp.eq.s32 	%p4874, %r10693, 0;
	selp.b32 	%r14079, %r14078, 0, %p4874;
$L__BB9_4604:
	st.u32 	[%rd1685], %r14079;
	mov.b16 	%rs1607, 0;
	bra.uni 	$L__BB9_4606;
$L__BB9_4605:
	cvt.u64.u32 	%rd9420, %r14073;
	add.s64 	%rd9421, %rd1205, %rd9420;
	ld.u8 	%rs1607, [%rd9421+32];
$L__BB9_4606:
	setp.ne.s32 	%p4875, %r2933, -1;
	@%p4875 bra 	$L__BB9_4608;
	mov.b32 	%r10714, 21352;
	st.u32 	[%rd1685], %r10714;
	bra.uni 	$L__BB9_4620;
$L__BB9_4608:
	ld.shared.u64 	%rd9422, [m_Local_$_0];
	add.s64 	%rd1208, %rd9422, %rd1198;
	ld.u32 	%r10697, [%rd1208+12];
	setp.gt.s32 	%p4876, %r14052, -1;
	setp.lt.s32 	%p4877, %r14052, %r10697;
	and.pred  	%p4878, %p4876, %p4877;
	@%p4878 bra 	$L__BB9_4619;
	ld.shared.u64 	%rd9425, [m_Local_$_1];
	atom.add.u64 	%rd9426, [%rd1], 48;
	add.s64 	%rd9427, %rd9426, 56;
	setp.lt.u64 	%p4879, %rd9427, %rd9425;
	shr.u64 	%rd1209, %rd9426, 4;
	cvt.u32.u64 	%r14080, %rd1209;
	setp.ne.s32 	%p4880, %r14080, -1;
	and.pred  	%p4881, %p4879, %p4880;
	@%p4881 bra 	$L__BB9_4611;
	mov.b32 	%r10705, 21106;
	st.u32 	[%rd1685], %r10705;
	mov.b32 	%r14080, -1;
	mov.pred 	%p6555, 0;
	bra.uni 	$L__BB9_4612;
$L__BB9_4611:
	ld.shared.u64 	%rd9428, [m_Local_$_0];
	shl.b64 	%rd9429, %rd1209, 32;
	shr.s64 	%rd9430, %rd9429, 28;
	add.s64 	%rd9431, %rd9428, %rd9430;
	mov.b16 	%rs1226, 0;
	st.u8 	[%rd9431], %rs1226;
	st.u8 	[%rd9431+1], %rs1226;
	mov.b32 	%r10699, 3608;
	st.u32 	[%rd9431+4], %r10699;
	mov.b16 	%rs1227, 1;
	st.u8 	[%rd9431+3], %rs1227;
	mov.b32 	%r10700, 48;
	st.u32 	[%rd9431+8], %r10700;
	mov.b32 	%r10701, -1;
	st.u32 	[%rd9431+16], %r10701;
	ld.shared.u64 	%rd9432, [m_Local_$_0];
	add.s64 	%rd9433, %rd9432, %rd9430;
	mov.b32 	%r10702, 0;
	st.u32 	[%rd9433+32], %r10702;
	ld.shared.u64 	%rd9434, [m_Local_$_0];
	add.s64 	%rd9435, %rd9434, %rd9430;
	st.u32 	[%rd9435+36], %r10702;
	ld.shared.u64 	%rd9436, [m_Local_$_0];
	add.s64 	%rd9437, %rd9436, %rd9430;
	st.u32 	[%rd9437+40], %r10702;
	ld.u32 	%r10703, [%rd1685];
	setp.eq.s32 	%p6555, %r10703, 0;
$L__BB9_4612:
	mov.b32 	%r14081, 0;
	not.pred 	%p4883, %p6555;
	@%p4883 bra 	$L__BB9_4618;
	setp.ne.s32 	%p4884, %r14080, -1;
	@%p4884 bra 	$L__BB9_4615;
	mov.b32 	%r10713, 21352;
	st.u32 	[%rd1685], %r10713;
	bra.uni 	$L__BB9_4618;
$L__BB9_4615:
	ld.shared.u64 	%rd9438, [m_Local_$_0];
	mul.wide.s32 	%rd1210, %r14080, 16;
	add.s64 	%rd9439, %rd9438, %rd1210;
	st.u32 	[%rd9439+40], %r10697;
	ld.u32 	%r10708, [%rd1685];
	setp.ne.s32 	%p4885, %r10708, 0;
	@%p4885 bra 	$L__BB9_4618;
	ld.shared.u64 	%rd9440, [m_Local_$_0];
	add.s64 	%rd9441, %rd9440, %rd1210;
	st.u32 	[%rd9441+36], %r14052;
	ld.u32 	%r10710, [%rd1685];
	setp.ne.s32 	%p4886, %r10710, 0;
	@%p4886 bra 	$L__BB9_4618;
	ld.shared.u64 	%rd9442, [m_Local_$_0];
	add.s64 	%rd9443, %rd9442, %rd1210;
	st.u32 	[%rd9443+32], %r2933;
	ld.u32 	%r10711, [%rd1685];
	setp.eq.s32 	%p4887, %r10711, 0;
	selp.b32 	%r14081, %r14080, 0, %p4887;
$L__BB9_4618:
	st.u32 	[%rd1685], %r14081;
	bra.uni 	$L__BB9_4620;
$L__BB9_4619:
	cvt.u64.u32 	%rd9423, %r14076;
	add.s64 	%rd9424, %rd1208, %rd9423;
	mov.b32 	%r10698, 0;
	st.u32 	[%rd9424+32], %r10698;
	st.u8 	[%rd9424+32], %rs1607;
$L__BB9_4620:
	add.s32 	%r14077, %r14077, 1;
	add.s32 	%r14076, %r14076, 4;
	add.s32 	%r14052, %r14052, 1;
	add.s32 	%r14074, %r14074, 1;
	setp.ne.s32 	%p4888, %r14074, 0;
	add.s32 	%r14073, %r14073, 4;
	@%p4888 bra 	$L__BB9_4565;
$L__BB9_4621:
	ld.shared.u64 	%rd9444, [m_Local_$_1];
	atom.add.u64 	%rd9445, [%rd1], 48;
	add.s64 	%rd9446, %rd9445, 56;
	setp.lt.u64 	%p4889, %rd9446, %rd9444;
	shr.u64 	%rd9447, %rd9445, 4;
	cvt.u32.u64 	%r10715, %rd9447;
	selp.b32 	%r2998, %r10715, -1, %p4889;
	setp.ne.s32 	%p4890, %r2998, -1;
	@%p4890 bra 	$L__BB9_4623;
	mov.b32 	%r10824, 21352;
	st.u32 	[%rd1685], %r10824;
	bra.uni 	$L__BB9_4698;
$L__BB9_4623:
	ld.shared.u64 	%rd9448, [m_Local_$_0];
	mul.wide.s32 	%rd1211, %r2998, 16;
	add.s64 	%rd9449, %rd9448, %rd1211;
	mov.b16 	%rs1228, 1;
	st.u8 	[%rd9449], %rs1228;
	mov.b16 	%rs1229, 0;
	st.u8 	[%rd9449+1], %rs1229;
	mov.b32 	%r10716, 2905;
	st.u32 	[%rd9449+4], %r10716;
	st.u8 	[%rd9449+3], %rs1228;
	mov.b32 	%r10717, 48;
	st.u32 	[%rd9449+8], %r10717;
	mov.b32 	%r10718, -1;
	st.u32 	[%rd9449+16], %r10718;
	ld.shared.u64 	%rd9450, [m_Local_$_0];
	mul.wide.s32 	%rd1212, %r2933, 16;
	add.s64 	%rd9451, %rd9450, %rd1212;
	ld.u32 	%r2999, [%rd9451+12];
	shl.b32 	%r10719, %r2999, 2;
	add.s32 	%r10720, %r10719, 32;
	shr.s32 	%r10721, %r10720, 31;
	shr.u32 	%r10722, %r10721, 29;
	add.s32 	%r10723, %r10720, %r10722;
	and.b32  	%r10724, %r10723, -8;
	sub.s32 	%r10725, %r10720, %r10724;
	setp.eq.s32 	%p4891, %r10725, 0;
	sub.s32 	%r10726, %r10719, %r10725;
	add.s32 	%r10727, %r10726, 40;
	selp.b32 	%r3000, %r10720, %r10727, %p4891;
	ld.shared.u64 	%rd1213, [m_Local_$_1];
	and.b32  	%r10728, %r3000, 12;
	setp.eq.s32 	%p4892, %r10728, 0;
	mov.u32 	%r14082, %r3000;
	@%p4892 bra 	$L__BB9_4625;
	shr.s32 	%r10729, %r3000, 31;
	shr.u32 	%r10730, %r10729, 28;
	add.s32 	%r10731, %r3000, %r10730;
	and.b32  	%r10732, %r10731, -16;
	add.s32 	%r14082, %r10732, 16;
$L__BB9_4625:
	cvt.s64.s32 	%rd9452, %r14082;
	atom.add.u64 	%rd9453, [%rd1], %rd9452;
	cvt.s64.s32 	%rd9454, %r3000;
	add.s64 	%rd9455, %rd9454, %rd9453;
	add.s64 	%rd9456, %rd9455, 8;
	setp.lt.u64 	%p4893, %rd9456, %rd1213;
	shr.u64 	%rd9457, %rd9453, 4;
	cvt.u32.u64 	%r10733, %rd9457;
	selp.b32 	%r3003, %r10733, -1, %p4893;
	setp.ne.s32 	%p4894, %r3003, -1;
	@%p4894 bra 	$L__BB9_4627;
	mov.b32 	%r10788, 21352;
	st.u32 	[%rd1685], %r10788;
	bra.uni 	$L__BB9_4666;
$L__BB9_4627:
	ld.shared.u64 	%rd9458, [m_Local_$_0];
	mul.wide.s32 	%rd1214, %r3003, 16;
	add.s64 	%rd9459, %rd9458, %rd1214;
	mov.b16 	%rs1230, 0;
	st.u8 	[%rd9459], %rs1230;
	st.u8 	[%rd9459+1], %rs1230;
	mov.b32 	%r10734, 4335;
	st.u32 	[%rd9459+4], %r10734;
	mov.b16 	%rs1231, 1;
	st.u8 	[%rd9459+3], %rs1231;
	st.u32 	[%rd9459+8], %r3000;
	st.u32 	[%rd9459+12], %r2999;
	setp.lt.s32 	%p4895, %r2999, 1;
	@%p4895 bra 	$L__BB9_4666;
	setp.eq.s32 	%p4896, %r2999, 1;
	mov.b32 	%r3023, 0;
	@%p4896 bra 	$L__BB9_4654;
	and.b32  	%r3023, %r2999, 2147483646;
	neg.s32 	%r14084, %r3023;
	mov.b32 	%r14083, 0;
	mov.u32 	%r14085, %r14083;
$L__BB9_4630:
	add.s32 	%r3009, %r14085, 1;
	ld.shared.u64 	%rd9460, [m_Local_$_0];
	add.s64 	%rd1215, %rd9460, %rd1214;
	ld.u32 	%r3010, [%rd1215+12];
	setp.lt.s32 	%p4897, %r14085, %r3010;
	@%p4897 bra 	$L__BB9_4641;
	ld.shared.u64 	%rd9461, [m_Local_$_1];
	atom.add.u64 	%rd9462, [%rd1], 48;
	add.s64 	%rd9463, %rd9462, 56;
	setp.lt.u64 	%p4898, %rd9463, %rd9461;
	shr.u64 	%rd1216, %rd9462, 4;
	cvt.u32.u64 	%r14086, %rd1216;
	setp.ne.s32 	%p4899, %r14086, -1;
	and.pred  	%p4900, %p4898, %p4899;
	@%p4900 bra 	$L__BB9_4633;
	mov.b32 	%r10743, 21106;
	st.u32 	[%rd1685], %r10743;
	mov.b32 	%r14086, -1;
	mov.pred 	%p6556, 0;
	bra.uni 	$L__BB9_4634;
$L__BB9_4633:
	ld.shared.u64 	%rd9464, [m_Local_$_0];
	shl.b64 	%rd9465, %rd1216, 32;
	shr.s64 	%rd9466, %rd9465, 28;
	add.s64 	%rd9467, %rd9464, %rd9466;
	mov.b16 	%rs1232, 0;
	st.u8 	[%rd9467], %rs1232;
	st.u8 	[%rd9467+1], %rs1232;
	mov.b32 	%r10737, 3608;
	st.u32 	[%rd9467+4], %r10737;
	mov.b16 	%rs1233, 1;
	st.u8 	[%rd9467+3], %rs1233;
	mov.b32 	%r10738, 48;
	st.u32 	[%rd9467+8], %r10738;
	mov.b32 	%r10739, -1;
	st.u32 	[%rd9467+16], %r10739;
	ld.shared.u64 	%rd9468, [m_Local_$_0];
	add.s64 	%rd9469, %rd9468, %rd9466;
	mov.b32 	%r10740, 0;
	st.u32 	[%rd9469+32], %r10740;
	ld.shared.u64 	%rd9470, [m_Local_$_0];
	add.s64 	%rd9471, %rd9470, %rd9466;
	st.u32 	[%rd9471+36], %r10740;
	ld.shared.u64 	%rd9472, [m_Local_$_0];
	add.s64 	%rd9473, %rd9472, %rd9466;
	st.u32 	[%rd9473+40], %r10740;
	ld.u32 	%r10741, [%rd1685];
	setp.eq.s32 	%p6556, %r10741, 0;
$L__BB9_4634:
	mov.b32 	%r14087, 0;
	not.pred 	%p4902, %p6556;
	@%p4902 bra 	$L__BB9_4640;
	setp.ne.s32 	%p4903, %r14086, -1;
	@%p4903 bra 	$L__BB9_4637;
	mov.b32 	%r10751, 21352;
	st.u32 	[%rd1685], %r10751;
	bra.uni 	$L__BB9_4640;
$L__BB9_4637:
	ld.shared.u64 	%rd9474, [m_Local_$_0];
	mul.wide.s32 	%rd1217, %r14086, 16;
	add.s64 	%rd9475, %rd9474, %rd1217;
	st.u32 	[%rd9475+40], %r3010;
	ld.u32 	%r10746, [%rd1685];
	setp.ne.s32 	%p4904, %r10746, 0;
	@%p4904 bra 	$L__BB9_4640;
	ld.shared.u64 	%rd9476, [m_Local_$_0];
	add.s64 	%rd9477, %rd9476, %rd1217;
	st.u32 	[%rd9477+36], %r14085;
	ld.u32 	%r10748, [%rd1685];
	setp.ne.s32 	%p4905, %r10748, 0;
	@%p4905 bra 	$L__BB9_4640;
	ld.shared.u64 	%rd9478, [m_Local_$_0];
	add.s64 	%rd9479, %rd9478, %rd1217;
	st.u32 	[%rd9479+32], %r3003;
	ld.u32 	%r10749, [%rd1685];
	setp.eq.s32 	%p4906, %r10749, 0;
	selp.b32 	%r14087, %r14086, 0, %p4906;
$L__BB9_4640:
	st.u32 	[%rd1685], %r14087;
	bra.uni 	$L__BB9_4642;
$L__BB9_4641:
	cvt.u64.u32 	%rd9480, %r14083;
	add.s64 	%rd9481, %rd1215, %rd9480;
	mov.b32 	%r10752, 0;
	st.u32 	[%rd9481+32], %r10752;
$L__BB9_4642:
	ld.shared.u64 	%rd9482, [m_Local_$_0];
	add.s64 	%rd1218, %rd9482, %rd1214;
	ld.u32 	%r3015, [%rd1218+12];
	setp.lt.s32 	%p4907, %r3009, %r3015;
	@%p4907 bra 	$L__BB9_4652;
	ld.shared.u64 	%rd9483, [m_Local_$_1];
	atom.add.u64 	%rd9484, [%rd1], 48;
	add.s64 	%rd9485, %rd9484, 56;
	setp.ge.u64 	%p4908, %rd9485, %rd9483;
	shr.u64 	%rd1219, %rd9484, 4;
	cvt.u32.u64 	%r14088, %rd1219;
	setp.eq.s32 	%p4909, %r14088, -1;
	or.pred  	%p4910, %p4908, %p4909;
	@%p4910 bra 	$L__BB9_4645;
	ld.shared.u64 	%rd9486, [m_Local_$_0];
	shl.b64 	%rd9487, %rd1219, 32;
	shr.s64 	%rd9488, %rd9487, 28;
	add.s64 	%rd9489, %rd9486, %rd9488;
	mov.b16 	%rs1234, 0;
	st.u8 	[%rd9489], %rs1234;
	st.u8 	[%rd9489+1], %rs1234;
	mov.b32 	%r10753, 3608;
	st.u32 	[%rd9489+4], %r10753;
	mov.b16 	%rs1235, 1;
	st.u8 	[%rd9489+3], %rs1235;
	mov.b32 	%r10754, 48;
	st.u32 	[%rd9489+8], %r10754;
	mov.b32 	%r10755, -1;
	st.u32 	[%rd9489+16], %r10755;
	ld.shared.u64 	%rd9490, [m_Local_$_0];
	add.s64 	%rd9491, %rd9490, %rd9488;
	mov.b32 	%r10756, 0;
	st.u32 	[%rd9491+32], %r10756;
	ld.shared.u64 	%rd9492, [m_Local_$_0];
	add.s64 	%rd9493, %rd9492, %rd9488;
	st.u32 	[%rd9493+36], %r10756;
	ld.shared.u64 	%rd9494, [m_Local_$_0];
	add.s64 	%rd9495, %rd9494, %rd9488;
	st.u32 	[%rd9495+40], %r10756;
	ld.u32 	%r10757, [%rd1685];
	setp.eq.s32 	%p6557, %r10757, 0;
	bra.uni 	$L__BB9_4646;
$L__BB9_4645:
	mov.b32 	%r10759, 21106;
	st.u32 	[%rd1685], %r10759;
	mov.b32 	%r14088, -1;
	mov.pred 	%p6557, 0;
$L__BB9_4646:
	mov.b32 	%r14089, 0;
	not.pred 	%p4912, %p6557;
	@%p4912 bra 	$L__BB9_4651;
	setp.eq.s32 	%p4913, %r14088, -1;
	@%p4913 bra 	$L__BB9_6454;
	ld.shared.u64 	%rd9496, [m_Local_$_0];
	mul.wide.s32 	%rd1220, %r14088, 16;
	add.s64 	%rd9497, %rd9496, %rd1220;
	st.u32 	[%rd9497+40], %r3015;
	ld.u32 	%r10762, [%rd1685];
	setp.eq.s32 	%p4914, %r10762, 0;
	@%p4914 bra 	$L__BB9_4649;
	bra.uni 	$L__BB9_4651;
$L__BB9_4649:
	ld.shared.u64 	%rd9498, [m_Local_$_0];
	add.s64 	%rd9499, %rd9498, %rd1220;
	st.u32 	[%rd9499+36], %r3009;
	ld.u32 	%r10764, [%rd1685];
	setp.ne.s32 	%p4915, %r10764, 0;
	@%p4915 bra 	$L__BB9_4651;
	ld.shared.u64 	%rd9500, [m_Local_$_0];
	add.s64 	%rd9501, %rd9500, %rd1220;
	st.u32 	[%rd9501+32], %r3003;
	ld.u32 	%r10765, [%rd1685];
	setp.eq.s32 	%p4916, %r10765, 0;
	selp.b32 	%r14089, %r14088, 0, %p4916;
$L__BB9_4651:
	st.u32 	[%rd1685], %r14089;
	bra.uni 	$L__BB9_4653;
$L__BB9_4652:
	add.s32 	%r10768, %r14083, 4;
	cvt.u64.u32 	%rd9502, %r10768;
	add.s64 	%rd9503, %rd1218, %rd9502;
	mov.b32 	%r10769, 0;
	st.u32 	[%rd9503+32], %r10769;
$L__BB9_4653:
	add.s32 	%r14085, %r14085, 2;
	add.s32 	%r14084, %r14084, 2;
	add.s32 	%r14083, %r14083, 8;
	setp.ne.s32 	%p4917, %r14084, 0;
	@%p4917 bra 	$L__BB9_4630;
$L__BB9_4654:
	and.b32  	%r10770, %r2999, 1;
	setp.eq.b32 	%p4918, %r10770, 1;
	not.pred 	%p4919, %p4918;
	@%p4919 bra 	$L__BB9_4666;
	ld.shared.u64 	%rd9504, [m_Local_$_0];
	add.s64 	%rd1221, %rd9504, %rd1214;
	ld.u32 	%r3024, [%rd1221+12];
	setp.lt.s32 	%p4920, %r3023, %r3024;
	@%p4920 bra 	$L__BB9_4665;
	ld.shared.u64 	%rd9505, [m_Local_$_1];
	atom.add.u64 	%rd9506, [%rd1], 48;
	add.s64 	%rd9507, %rd9506, 56;
	setp.ge.u64 	%p4921, %rd9507, %rd9505;
	shr.u64 	%rd1222, %rd9506, 4;
	cvt.u32.u64 	%r14091, %rd1222;
	setp.eq.s32 	%p4922, %r14091, -1;
	or.pred  	%p4923, %p4921, %p4922;
	@%p4923 bra 	$L__BB9_4658;
	ld.shared.u64 	%rd9508, [m_Local_$_0];
	shl.b64 	%rd9509, %rd1222, 32;
	shr.s64 	%rd9510, %rd9509, 28;
	add.s64 	%rd9511, %rd9508, %rd9510;
	mov.b16 	%rs1236, 0;
	st.u8 	[%rd9511], %rs1236;
	st.u8 	[%rd9511+1], %rs1236;
	mov.b32 	%r10771, 3608;
	st.u32 	[%rd9511+4], %r10771;
	mov.b16 	%rs1237, 1;
	st.u8 	[%rd9511+3], %rs1237;
	mov.b32 	%r10772, 48;
	st.u32 	[%rd9511+8], %r10772;
	mov.b32 	%r10773, -1;
	st.u32 	[%rd9511+16], %r10773;
	ld.shared.u64 	%rd9512, [m_Local_$_0];
	add.s64 	%rd9513, %rd9512, %rd9510;
	mov.b32 	%r10774, 0;
	st.u32 	[%rd9513+32], %r10774;
	ld.shared.u64 	%rd9514, [m_Local_$_0];
	add.s64 	%rd9515, %rd9514, %rd9510;
	st.u32 	[%rd9515+36], %r10774;
	ld.shared.u64 	%rd9516, [m_Local_$_0];
	add.s64 	%rd9517, %rd9516, %rd9510;
	st.u32 	[%rd9517+40], %r10774;
	ld.u32 	%r10775, [%rd1685];
	setp.eq.s32 	%p6558, %r10775, 0;
	bra.uni 	$L__BB9_4659;
$L__BB9_4658:
	mov.b32 	%r10777, 21106;
	st.u32 	[%rd1685], %r10777;
	mov.b32 	%r14091, -1;
	mov.pred 	%p6558, 0;
$L__BB9_4659:
	mov.b32 	%r14092, 0;
	not.pred 	%p4925, %p6558;
	@%p4925 bra 	$L__BB9_4664;
	setp.eq.s32 	%p4926, %r14091, -1;
	@%p4926 bra 	$L__BB9_6455;
	ld.shared.u64 	%rd9518, [m_Local_$_0];
	mul.wide.s32 	%rd1223, %r14091, 16;
	add.s64 	%rd9519, %rd9518, %rd1223;
	st.u32 	[%rd9519+40], %r3024;
	ld.u32 	%r10780, [%rd1685];
	setp.eq.s32 	%p4927, %r10780, 0;
	@%p4927 bra 	$L__BB9_4662;
	bra.uni 	$L__BB9_4664;
$L__BB9_4662:
	ld.shared.u64 	%rd9520, [m_Local_$_0];
	add.s64 	%rd9521, %rd9520, %rd1223;
	st.u32 	[%rd9521+36], %r3023;
	ld.u32 	%r10782, [%rd1685];
	setp.ne.s32 	%p4928, %r10782, 0;
	@%p4928 bra 	$L__BB9_4664;
	ld.shared.u64 	%rd9522, [m_Local_$_0];
	add.s64 	%rd9523, %rd9522, %rd1223;
	st.u32 	[%rd9523+32], %r3003;
	ld.u32 	%r10783, [%rd1685];
	setp.eq.s32 	%p4929, %r10783, 0;
	selp.b32 	%r14092, %r14091, 0, %p4929;
$L__BB9_4664:
	st.u32 	[%rd1685], %r14092;
	bra.uni 	$L__BB9_4666;
$L__BB9_4665:
	shl.b32 	%r10786, %r3023, 2;
	cvt.u64.u32 	%rd9524, %r10786;
	add.s64 	%rd9525, %rd1221, %rd9524;
	mov.b32 	%r10787, 0;
	st.u32 	[%rd9525+32], %r10787;
$L__BB9_4666:
	setp.lt.s32 	%p4930, %r2999, 1;
	@%p4930 bra 	$L__BB9_4697;
	mul.wide.s32 	%rd1224, %r3003, 16;
	neg.s32 	%r14094, %r2999;
	mov.b32 	%r14093, 0;
	mov.u32 	%r14095, %r14093;
$L__BB9_4668:
	setp.ne.s32 	%p4931, %r2933, -1;
	@%p4931 bra 	$L__BB9_4670;
	mov.b32 	%r10805, 21352;
	st.u32 	[%rd1685], %r10805;
	mov.b16 	%rs1608, 0;
	bra.uni 	$L__BB9_4682;
$L__BB9_4670:
	ld.shared.u64 	%rd9526, [m_Local_$_0];
	add.s64 	%rd1225, %rd9526, %rd1212;
	ld.u32 	%r3033, [%rd1225+12];
	setp.lt.s32 	%p4932, %r14095, %r3033;
	@%p4932 bra 	$L__BB9_4681;
	ld.shared.u64 	%rd9527, [m_Local_$_1];
	atom.add.u64 	%rd9528, [%rd1], 48;
	add.s64 	%rd9529, %rd9528, 56;
	setp.lt.u64 	%p4933, %rd9529, %rd9527;
	shr.u64 	%rd1226, %rd9528, 4;
	cvt.u32.u64 	%r14096, %rd1226;
	setp.ne.s32 	%p4934, %r14096, -1;
	and.pred  	%p4935, %p4933, %p4934;
	@%p4935 bra 	$L__BB9_4673;
	mov.b32 	%r10796, 21106;
	st.u32 	[%rd1685], %r10796;
	mov.b32 	%r14096, -1;
	mov.pred 	%p6559, 0;
	bra.uni 	$L__BB9_4674;
$L__BB9_4673:
	ld.shared.u64 	%rd9530, [m_Local_$_0];
	shl.b64 	%rd9531, %rd1226, 32;
	shr.s64 	%rd9532, %rd9531, 28;
	add.s64 	%rd9533, %rd9530, %rd9532;
	mov.b16 	%rs1238, 0;
	st.u8 	[%rd9533], %rs1238;
	st.u8 	[%rd9533+1], %rs1238;
	mov.b32 	%r10790, 3608;
	st.u32 	[%rd9533+4], %r10790;
	mov.b16 	%rs1239, 1;
	st.u8 	[%rd9533+3], %rs1239;
	mov.b32 	%r10791, 48;
	st.u32 	[%rd9533+8], %r10791;
	mov.b32 	%r10792, -1;
	st.u32 	[%rd9533+16], %r10792;
	ld.shared.u64 	%rd9534, [m_Local_$_0];
	add.s64 	%rd9535, %rd9534, %rd9532;
	mov.b32 	%r10793, 0;
	st.u32 	[%rd9535+32], %r10793;
	ld.shared.u64 	%rd9536, [m_Local_$_0];
	add.s64 	%rd9537, %rd9536, %rd9532;
	st.u32 	[%rd9537+36], %r10793;
	ld.shared.u64 	%rd9538, [m_Local_$_0];
	add.s64 	%rd9539, %rd9538, %rd9532;
	st.u32 	[%rd9539+40], %r10793;
	ld.u32 	%r10794, [%rd1685];
	setp.eq.s32 	%p6559, %r10794, 0;
$L__BB9_4674:
	mov.b32 	%r14097, 0;
	not.pred 	%p4937, %p6559;
	@%p4937 bra 	$L__BB9_4680;
	setp.ne.s32 	%p4938, %r14096, -1;
	@%p4938 bra 	$L__BB9_4677;
	mov.b32 	%r10804, 21352;
	st.u32 	[%rd1685], %r10804;
	bra.uni 	$L__BB9_4680;
$L__BB9_4677:
	ld.shared.u64 	%rd9540, [m_Local_$_0];
	mul.wide.s32 	%rd1227, %r14096, 16;
	add.s64 	%rd9541, %rd9540, %rd1227;
	st.u32 	[%rd9541+40], %r3033;
	ld.u32 	%r10799, [%rd1685];
	setp.ne.s32 	%p4939, %r10799, 0;
	@%p4939 bra 	$L__BB9_4680;
	ld.shared.u64 	%rd9542, [m_Local_$_0];
	add.s64 	%rd9543, %rd9542, %rd1227;
	st.u32 	[%rd9543+36], %r14095;
	ld.u32 	%r10801, [%rd1685];
	setp.ne.s32 	%p4940, %r10801, 0;
	@%p4940 bra 	$L__BB9_4680;
	ld.shared.u64 	%rd9544, [m_Local_$_0];
	add.s64 	%rd9545, %rd9544, %rd1227;
	st.u32 	[%rd9545+32], %r2933;
	ld.u32 	%r10802, [%rd1685];
	setp.eq.s32 	%p4941, %r10802, 0;
	selp.b32 	%r14097, %r14096, 0, %p4941;
$L__BB9_4680:
	st.u32 	[%rd1685], %r14097;
	mov.b16 	%rs1608, 0;
	bra.uni 	$L__BB9_4682;
$L__BB9_4681:
	cvt.u64.u32 	%rd9546, %r14093;
	add.s64 	%rd9547, %rd1225, %rd9546;
	ld.u8 	%rs1608, [%rd9547+32];
$L__BB9_4682:
	setp.ne.s32 	%p4942, %r3003, -1;
	@%p4942 bra 	$L__BB9_4684;
	mov.b32 	%r10822, 21352;
	st.u32 	[%rd1685], %r10822;
	bra.uni 	$L__BB9_4696;
$L__BB9_4684:
	ld.shared.u64 	%rd9548, [m_Local_$_0];
	add.s64 	%rd1228, %rd9548, %rd1224;
	ld.u32 	%r3038, [%rd1228+12];
	setp.lt.s32 	%p4943, %r14095, %r3038;
	@%p4943 bra 	$L__BB9_4695;
	ld.shared.u64 	%rd9549, [m_Local_$_1];
	atom.add.u64 	%rd9550, [%rd1], 48;
	add.s64 	%rd9551, %rd9550, 56;
	setp.lt.u64 	%p4944, %rd9551, %rd9549;
	shr.u64 	%rd1229, %rd9550, 4;
	cvt.u32.u64 	%r14098, %rd1229;
	setp.ne.s32 	%p4945, %r14098, -1;
	and.pred  	%p4946, %p4944, %p4945;
	@%p4946 bra 	$L__BB9_4687;
	mov.b32 	%r10812, 21106;
	st.u32 	[%rd1685], %r10812;
	mov.b32 	%r14098, -1;
	mov.pred 	%p6560, 0;
	bra.uni 	$L__BB9_4688;
$L__BB9_4687:
	ld.shared.u64 	%rd9552, [m_Local_$_0];
	shl.b64 	%rd9553, %rd1229, 32;
	shr.s64 	%rd9554, %rd9553, 28;
	add.s64 	%rd9555, %rd9552, %rd9554;
	mov.b16 	%rs1242, 0;
	st.u8 	[%rd9555], %rs1242;
	st.u8 	[%rd9555+1], %rs1242;
	mov.b32 	%r10806, 3608;
	st.u32 	[%rd9555+4], %r10806;
	mov.b16 	%rs1243, 1;
	st.u8 	[%rd9555+3], %rs1243;
	mov.b32 	%r10807, 48;
	st.u32 	[%rd9555+8], %r10807;
	mov.b32 	%r10808, -1;
	st.u32 	[%rd9555+16], %r10808;
	ld.shared.u64 	%rd9556, [m_Local_$_0];
	add.s64 	%rd9557, %rd9556, %rd9554;
	mov.b32 	%r10809, 0;
	st.u32 	[%rd9557+32], %r10809;
	ld.shared.u64 	%rd9558, [m_Local_$_0];
	add.s64 	%rd9559, %rd9558, %rd9554;
	st.u32 	[%rd9559+36], %r10809;
	ld.shared.u64 	%rd9560, [m_Local_$_0];
	add.s64 	%rd9561, %rd9560, %rd9554;
	st.u32 	[%rd9561+40], %r10809;
	ld.u32 	%r10810, [%rd1685];
	setp.eq.s32 	%p6560, %r10810, 0;
$L__BB9_4688:
	mov.b32 	%r14099, 0;
	not.pred 	%p4948, %p6560;
	@%p4948 bra 	$L__BB9_4694;
	setp.ne.s32 	%p4949, %r14098, -1;
	@%p4949 bra 	$L__BB9_4691;
	mov.b32 	%r10820, 21352;
	st.u32 	[%rd1685], %r10820;
	bra.uni 	$L__BB9_4694;
$L__BB9_4691:
	ld.shared.u64 	%rd9562, [m_Local_$_0];
	mul.wide.s32 	%rd1230, %r14098, 16;
	add.s64 	%rd9563, %rd9562, %rd1230;
	st.u32 	[%rd9563+40], %r3038;
	ld.u32 	%r10815, [%rd1685];
	setp.ne.s32 	%p4950, %r10815, 0;
	@%p4950 bra 	$L__BB9_4694;
	ld.shared.u64 	%rd9564, [m_Local_$_0];
	add.s64 	%rd9565, %rd9564, %rd1230;
	st.u32 	[%rd9565+36], %r14095;
	ld.u32 	%r10817, [%rd1685];
	setp.ne.s32 	%p4951, %r10817, 0;
	@%p4951 bra 	$L__BB9_4694;
	ld.shared.u64 	%rd9566, [m_Local_$_0];
	add.s64 	%rd9567, %rd9566, %rd1230;
	st.u32 	[%rd9567+32], %r3003;
	ld.u32 	%r10818, [%rd1685];
	setp.eq.s32 	%p4952, %r10818, 0;
	selp.b32 	%r14099, %r14098, 0, %p4952;
$L__BB9_4694:
	st.u32 	[%rd1685], %r14099;
	bra.uni 	$L__BB9_4696;
$L__BB9_4695:
	cvt.u64.u32 	%rd9568, %r14093;
	add.s64 	%rd9569, %rd1228, %rd9568;
	mov.b32 	%r10821, 0;
	st.u32 	[%rd9569+32], %r10821;
	st.u8 	[%rd9569+32], %rs1608;
$L__BB9_4696:
	add.s32 	%r14095, %r14095, 1;
	add.s32 	%r14094, %r14094, 1;
	setp.ne.s32 	%p4953, %r14094, 0;
	add.s32 	%r14093, %r14093, 4;
	@%p4953 bra 	$L__BB9_4668;
$L__BB9_4697:
	ld.shared.u64 	%rd9570, [m_Local_$_0];
	add.s64 	%rd9571, %rd9570, %rd1211;
	st.u32 	[%rd9571+32], %r3003;
	ld.shared.u64 	%rd9572, [m_Local_$_0];
	add.s64 	%rd9573, %rd9572, %rd1211;
	st.u32 	[%rd9573+40], %r2999;
	ld.shared.u64 	%rd9574, [m_Local_$_0];
	add.s64 	%rd9575, %rd9574, %rd1211;
	mov.b32 	%r10823, 0;
	st.u32 	[%rd9575+48], %r10823;
$L__BB9_4698:
	ld.shared.u64 	%rd9576, [m_Local_$_1];
	atom.add.u64 	%rd9577, [%rd1], 48;
	add.s64 	%rd9578, %rd9577, 56;
	setp.lt.u64 	%p4954, %rd9578, %rd9576;
	shr.u64 	%rd1231, %rd9577, 4;
	cvt.u32.u64 	%r14102, %rd1231;
	setp.ne.s32 	%p4955, %r14102, -1;
	and.pred  	%p4956, %p4954, %p4955;
	@%p4956 bra 	$L__BB9_4700;
	mov.b32 	%r10832, 21352;
	st.u32 	[%rd1685], %r10832;
	mov.b32 	%r14102, -1;
	mov.pred 	%p6561, 0;
	bra.uni 	$L__BB9_4704;
$L__BB9_4700:
	setp.ne.s32 	%p4957, %r2998, -1;
	ld.shared.u64 	%rd9579, [m_Local_$_0];
	shl.b64 	%rd9580, %rd1231, 32;
	shr.s64 	%rd1232, %rd9580, 28;
	add.s64 	%rd9581, %rd9579, %rd1232;
	mov.b16 	%rs1244, 0;
	st.u8 	[%rd9581], %rs1244;
	st.u8 	[%rd9581+1], %rs1244;
	mov.b32 	%r10825, 16901;
	st.u32 	[%rd9581+4], %r10825;
	mov.b16 	%rs1245, 1;
	st.u8 	[%rd9581+3], %rs1245;
	mov.b32 	%r10826, 44;
	st.u32 	[%rd9581+8], %r10826;
	mov.b32 	%r10827, -1;
	st.u32 	[%rd9581+16], %r10827;
	@%p4957 bra 	$L__BB9_4702;
	mov.b32 	%r10829, 21352;
	st.u32 	[%rd1685], %r10829;
	mov.b32 	%r14100, 0;
	ld.shared.u64 	%rd12042, [m_Local_$_0];
	mov.u32 	%r14101, %r14100;
	bra.uni 	$L__BB9_4703;
$L__BB9_4702:
	ld.shared.u64 	%rd12042, [m_Local_$_0];
	mul.wide.s32 	%rd9582, %r2998, 16;
	add.s64 	%rd9583, %rd12042, %rd9582;
	ld.u32 	%r14100, [%rd9583+32];
	ld.u32 	%r14101, [%rd9583+40];
$L__BB9_4703:
	add.s64 	%rd9584, %rd12042, %rd1232;
	st.u32 	[%rd9584+32], %r14100;
	ld.shared.u64 	%rd9585, [m_Local_$_0];
	add.s64 	%rd9586, %rd9585, %rd1232;
	st.u32 	[%rd9586+40], %r14101;
	ld.u32 	%r10830, [%rd1685];
	setp.eq.s32 	%p6561, %r10830, 0;
$L__BB9_4704:
	not.pred 	%p4959, %p6561;
	@%p4959 bra 	$L__BB9_4783;
	ld.param.u64 	%rd12002, [_Z63java_lang_String_initab850b60f96d11de8a390800200c9a660_a14_5_5_PciiiPi_param_0];
	{ // callseq 8, 0
	.param .b64 param0;
	st.param.b64 	[param0], %rd12002;
	.param .b32 param1;
	st.param.b32 	[param1], %r14102;
	.param .b64 param2;
	st.param.b64 	[param2], %rd1685;
	.param .b32 retval0;
	call.uni (retval0), 
	_Z41invoke_java_lang_StringBuilder_toString9_PciPi, 
	(
	param0, 
	param1, 
	param2
	);
	ld.param.b32 	%r10834, [retval0];
	} // callseq 8
	ld.u32 	%r10836, [%rd1685];
	setp.eq.s32 	%p4960, %r10836, 0;
	selp.b32 	%r14121, %r10834, 0, %p4960;
	bra.uni 	$L__BB9_4783;
$L__BB9_4706:
	ld.u32 	%r3053, [%rd439+32];
	ld.shared.u64 	%rd4458, [m_Local_$_1];
	atom.add.u64 	%rd4459, [%rd1], 48;
	add.s64 	%rd4460, %rd4459, 56;
	setp.lt.u64 	%p2299, %rd4460, %rd4458;
	shr.u64 	%rd4461, %rd4459, 4;
	cvt.u32.u64 	%r6469, %rd4461;
	selp.b32 	%r3054, %r6469, -1, %p2299;
	setp.ne.s32 	%p2300, %r3054, -1;
	@%p2300 bra 	$L__BB9_4708;
	mov.b32 	%r6579, 21352;
	st.u32 	[%rd1685], %r6579;
	bra.uni 	$L__BB9_4783;
$L__BB9_4708:
	ld.shared.u64 	%rd4462, [m_Local_$_0];
	mul.wide.s32 	%rd1236, %r3054, 16;
	add.s64 	%rd4463, %rd4462, %rd1236;
	mov.b16 	%rs573, 1;
	st.u8 	[%rd4463], %rs573;
	mov.b16 	%rs574, 0;
	st.u8 	[%rd4463+1], %rs574;
	mov.b32 	%r6470, 2905;
	st.u32 	[%rd4463+4], %r6470;
	st.u8 	[%rd4463+3], %rs573;
	mov.b32 	%r6471, 48;
	st.u32 	[%rd4463+8], %r6471;
	mov.b32 	%r6472, -1;
	st.u32 	[%rd4463+16], %r6472;
	ld.shared.u64 	%rd4464, [m_Local_$_0];
	mul.wide.s32 	%rd1237, %r3053, 16;
	add.s64 	%rd4465, %rd4464, %rd1237;
	ld.u32 	%r3055, [%rd4465+12];
	shl.b32 	%r6473, %r3055, 2;
	add.s32 	%r6474, %r6473, 32;
	shr.s32 	%r6475, %r6474, 31;
	shr.u32 	%r6476, %r6475, 29;
	add.s32 	%r6477, %r6474, %r6476;
	and.b32  	%r6478, %r6477, -8;
	sub.s32 	%r6479, %r6474, %r6478;
	setp.eq.s32 	%p2301, %r6479, 0;
	sub.s32 	%r6480, %r6473, %r6479;
	add.s32 	%r6481, %r6480, 40;
	selp.b32 	%r3056, %r6474, %r6481, %p2301;
	ld.shared.u64 	%rd1238, [m_Local_$_1];
	and.b32  	%r6482, %r3056, 12;
	setp.eq.s32 	%p2302, %r6482, 0;
	mov.u32 	%r14103, %r3056;
	@%p2302 bra 	$L__BB9_4710;
	shr.s32 	%r6483, %r3056, 31;
	shr.u32 	%r6484, %r6483, 28;
	add.s32 	%r6485, %r3056, %r6484;
	and.b32  	%r6486, %r6485, -16;
	add.s32 	%r14103, %r6486, 16;
$L__BB9_4710:
	cvt.s64.s32 	%rd4466, %r14103;
	atom.add.u64 	%rd4467, [%rd1], %rd4466;
	cvt.s64.s32 	%rd4468, %r3056;
	add.s64 	%rd4469, %rd4468, %rd4467;
	add.s64 	%rd4470, %rd4469, 8;
	setp.lt.u64 	%p2303, %rd4470, %rd1238;
	shr.u64 	%rd4471, %rd4467, 4;
	cvt.u32.u64 	%r6487, %rd4471;
	selp.b32 	%r3059, %r6487, -1, %p2303;
	setp.ne.s32 	%p2304, %r3059, -1;
	@%p2304 bra 	$L__BB9_4712;
	mov.b32 	%r6542, 21352;
	st.u32 	[%rd1685], %r6542;
	bra.uni 	$L__BB9_4751;
$L__BB9_4712:
	ld.shared.u64 	%rd4472, [m_Local_$_0];
	mul.wide.s32 	%rd1239, %r3059, 16;
	add.s64 	%rd4473, %rd4472, %rd1239;
	mov.b16 	%rs575, 0;
	st.u8 	[%rd4473], %rs575;
	st.u8 	[%rd4473+1], %rs575;
	mov.b32 	%r6488, 4335;
	st.u32 	[%rd4473+4], %r6488;
	mov.b16 	%rs576, 1;
	st.u8 	[%rd4473+3], %rs576;
	st.u32 	[%rd4473+8], %r3056;
	st.u32 	[%rd4473+12], %r3055;
	setp.lt.s32 	%p2305, %r3055, 1;
	@%p2305 bra 	$L__BB9_4751;
	setp.eq.s32 	%p2306, %r3055, 1;
	mov.b32 	%r3079, 0;
	@%p2306 bra 	$L__BB9_4739;
	and.b32  	%r3079, %r3055, 2147483646;
	neg.s32 	%r14105, %r3079;
	mov.b32 	%r14104, 0;
	mov.u32 	%r14106, %r14104;
$L__BB9_4715:
	add.s32 	%r3065, %r14106, 1;
	ld.shared.u64 	%rd4474, [m_Local_$_0];
	add.s64 	%rd1240, %rd4474, %rd1239;
	ld.u32 	%r3066, [%rd1240+12];
	setp.lt.s32 	%p2307, %r14106, %r3066;
	@%p2307 bra 	$L__BB9_4726;
	ld.shared.u64 	%rd4475, [m_Local_$_1];
	atom.add.u64 	%rd4476, [%rd1], 48;
	add.s64 	%rd4477, %rd4476, 56;
	setp.lt.u64 	%p2308, %rd4477, %rd4475;
	shr.u64 	%rd1241, %rd4476, 4;
	cvt.u32.u64 	%r14107, %rd1241;
	setp.ne.s32 	%p2309, %r14107, -1;
	and.pred  	%p2310, %p2308, %p2309;
	@%p2310 bra 	$L__BB9_4718;
	mov.b32 	%r6497, 21106;
	st.u32 	[%rd1685], %r6497;
	mov.b32 	%r14107, -1;
	mov.pred 	%p6562, 0;
	bra.uni 	$L__BB9_4719;
$L__BB9_4718:
	ld.shared.u64 	%rd4478, [m_Local_$_0];
	shl.b64 	%rd4479, %rd1241, 32;
	shr.s64 	%rd4480, %rd4479, 28;
	add.s64 	%rd4481, %rd4478, %rd4480;
	mov.b16 	%rs577, 0;
	st.u8 	[%rd4481], %rs577;
	st.u8 	[%rd4481+1], %rs577;
	mov.b32 	%r6491, 3608;
	st.u32 	[%rd4481+4], %r6491;
	mov.b16 	%rs578, 1;
	st.u8 	[%rd4481+3], %rs578;
	mov.b32 	%r6492, 48;
	st.u32 	[%rd4481+8], %r6492;
	mov.b32 	%r6493, -1;
	st.u32 	[%rd4481+16], %r6493;
	ld.shared.u64 	%rd4482, [m_Local_$_0];
	add.s64 	%rd4483, %rd4482, %rd4480;
	mov.b32 	%r6494, 0;
	st.u32 	[%rd4483+32], %r6494;
	ld.shared.u64 	%rd4484, [m_Local_$_0];
	add.s64 	%rd4485, %rd4484, %rd4480;
	st.u32 	[%rd4485+36], %r6494;
	ld.shared.u64 	%rd4486, [m_Local_$_0];
	add.s64 	%rd4487, %rd4486, %rd4480;
	st.u32 	[%rd4487+40], %r6494;
	ld.u32 	%r6495, [%rd1685];
	setp.eq.s32 	%p6562, %r6495, 0;
$L__BB9_4719:
	mov.b32 	%r14108, 0;
	not.pred 	%p2312, %p6562;
	@%p2312 bra 	$L__BB9_4725;
	setp.ne.s32 	%p2313, %r14107, -1;
	@%p2313 bra 	$L__BB9_4722;
	mov.b32 	%r6505, 21352;
	st.u32 	[%rd1685], %r6505;
	bra.uni 	$L__BB9_4725;
$L__BB9_4722:
	ld.shared.u64 	%rd4488, [m_Local_$_0];
	mul.wide.s32 	%rd1242, %r14107, 16;
	add.s64 	%rd4489, %rd4488, %rd1242;
	st.u32 	[%rd4489+40], %r3066;
	ld.u32 	%r6500, [%rd1685];
	setp.ne.s32 	%p2314, %r6500, 0;
	@%p2314 bra 	$L__BB9_4725;
	ld.shared.u64 	%rd4490, [m_Local_$_0];
	add.s64 	%rd4491, %rd4490, %rd1242;
	st.u32 	[%rd4491+36], %r14106;
	ld.u32 	%r6502, [%rd1685];
	setp.ne.s32 	%p2315, %r6502, 0;
	@%p2315 bra 	$L__BB9_4725;
	ld.shared.u64 	%rd4492, [m_Local_$_0];
	add.s64 	%rd4493, %rd4492, %rd1242;
	st.u32 	[%rd4493+32], %r3059;
	ld.u32 	%r6503, [%rd1685];
	setp.eq.s32 	%p2316, %r6503, 0;
	selp.b32 	%r14108, %r14107, 0, %p2316;
$L__BB9_4725:
	st.u32 	[%rd1685], %r14108;
	bra.uni 	$L__BB9_4727;
$L__BB9_4726:
	cvt.u64.u32 	%rd4494, %r14104;
	add.s64 	%rd4495, %rd1240, %rd4494;
	mov.b32 	%r6506, 0;
	st.u32 	[%rd4495+32], %r6506;
	mov.b16 	%rs579, 0;
	st.u8 	[%rd4495+32], %rs579;
$L__BB9_4727:
	ld.shared.u64 	%rd4496, [m_Local_$_0];
	add.s64 	%rd1243, %rd4496, %rd1239;
	ld.u32 	%r3071, [%rd1243+12];
	setp.lt.s32 	%p2317, %r3065, %r3071;
	@%p2317 bra 	$L__BB9_4737;
	ld.shared.u64 	%rd4497, [m_Local_$_1];
	atom.add.u64 	%rd4498, [%rd1], 48;
	add.s64 	%rd4499, %rd4498, 56;
	setp.ge.u64 	%p2318, %rd4499, %rd4497;
	shr.u64 	%rd1244, %rd4498, 4;
	cvt.u32.u64 	%r14109, %rd1244;
	setp.eq.s32 	%p2319, %r14109, -1;
	or.pred  	%p2320, %p2318, %p2319;
	@%p2320 bra 	$L__BB9_4730;
	ld.shared.u64 	%rd4500, [m_Local_$_0];
	shl.b64 	%rd4501, %rd1244, 32;
	shr.s64 	%rd4502, %rd4501, 28;
	add.s64 	%rd4503, %rd4500, %rd4502;
	mov.b16 	%rs580, 0;
	st.u8 	[%rd4503], %rs580;
	st.u8 	[%rd4503+1], %rs580;
	mov.b32 	%r6507, 3608;
	st.u32 	[%rd4503+4], %r6507;
	mov.b16 	%rs581, 1;
	st.u8 	[%rd4503+3], %rs581;
	mov.b32 	%r6508, 48;
	st.u32 	[%rd4503+8], %r6508;
	mov.b32 	%r6509, -1;
	st.u32 	[%rd4503+16], %r6509;
	ld.shared.u64 	%rd4504, [m_Local_$_0];
	add.s64 	%rd4505, %rd4504, %rd4502;
	mov.b32 	%r6510, 0;
	st.u32 	[%rd4505+32], %r6510;
	ld.shared.u64 	%rd4506, [m_Local_$_0];
	add.s64 	%rd4507, %rd4506, %rd4502;
	st.u32 	[%rd4507+36], %r6510;
	ld.shared.u64 	%rd4508, [m_Local_$_0];
	add.s64 	%rd4509, %rd4508, %rd4502;
	st.u32 	[%rd4509+40], %r6510;
	ld.u32 	%r6511, [%rd1685];
	setp.eq.s32 	%p6563, %r6511, 0;
	bra.uni 	$L__BB9_4731;
$L__BB9_4730:
	mov.b32 	%r6513, 21106;
	st.u32 	[%rd1685], %r6513;
	mov.b32 	%r14109, -1;
	mov.pred 	%p6563, 0;
$L__BB9_4731:
	mov.b32 	%r14110, 0;
	not.pred 	%p2322, %p6563;
	@%p2322 bra 	$L__BB9_4736;
	setp.eq.s32 	%p2323, %r14109, -1;
	@%p2323 bra 	$L__BB9_6456;
	ld.shared.u64 	%rd4510, [m_Local_$_0];
	mul.wide.s32 	%rd1245, %r14109, 16;
	add.s64 	%rd4511, %rd4510, %rd1245;
	st.u32 	[%rd4511+40], %r3071;
	ld.u32 	%r6516, [%rd1685];
	setp.eq.s32 	%p2324, %r6516, 0;
	@%p2324 bra 	$L__BB9_4734;
	bra.uni 	$L__BB9_4736;
$L__BB9_4734:
	ld.shared.u64 	%rd4512, [m_Local_$_0];
	add.s64 	%rd4513, %rd4512, %rd1245;
	st.u32 	[%rd4513+36], %r3065;
	ld.u32 	%r6518, [%rd1685];
	setp.ne.s32 	%p2325, %r6518, 0;
	@%p2325 bra 	$L__BB9_4736;
	ld.shared.u64 	%rd4514, [m_Local_$_0];
	add.s64 	%rd4515, %rd4514, %rd1245;
	st.u32 	[%rd4515+32], %r3059;
	ld.u32 	%r6519, [%rd1685];
	setp.eq.s32 	%p2326, %r6519, 0;
	selp.b32 	%r14110, %r14109, 0, %p2326;
$L__BB9_4736:
	st.u32 	[%rd1685], %r14110;
	bra.uni 	$L__BB9_4738;
$L__BB9_4737:
	add.s32 	%r6522, %r14104, 4;
	cvt.u64.u32 	%rd4516, %r6522;
	add.s64 	%rd4517, %rd1243, %rd4516;
	mov.b32 	%r6523, 0;
	st.u32 	[%rd4517+32], %r6523;
	mov.b16 	%rs582, 0;
	st.u8 	[%rd4517+32], %rs582;
$L__BB9_4738:
	add.s32 	%r14106, %r14106, 2;
	add.s32 	%r14105, %r14105, 2;
	add.s32 	%r14104, %r14104, 8;
	setp.ne.s32 	%p2327, %r14105, 0;
	@%p2327 bra 	$L__BB9_4715;
$L__BB9_4739:
	and.b32  	%r6524, %r3055, 1;
	setp.eq.b32 	%p2328, %r6524, 1;
	not.pred 	%p2329, %p2328;
	@%p2329 bra 	$L__BB9_4751;
	ld.shared.u64 	%rd4518, [m_Local_$_0];
	add.s64 	%rd1246, %rd4518, %rd1239;
	ld.u32 	%r3080, [%rd1246+12];
	setp.lt.s32 	%p2330, %r3079, %r3080;
	@%p2330 bra 	$L__BB9_4750;
	ld.shared.u64 	%rd4519, [m_Local_$_1];
	atom.add.u64 	%rd4520, [%rd1], 48;
	add.s64 	%rd4521, %rd4520, 56;
	setp.ge.u64 	%p2331, %rd4521, %rd4519;
	shr.u64 	%rd1247, %rd4520, 4;
	cvt.u32.u64 	%r14112, %rd1247;
	setp.eq.s32 	%p2332, %r14112, -1;
	or.pred  	%p2333, %p2331, %p2332;
	@%p2333 bra 	$L__BB9_4743;
	ld.shared.u64 	%rd4522, [m_Local_$_0];
	shl.b64 	%rd4523, %rd1247, 32;
	shr.s64 	%rd4524, %rd4523, 28;
	add.s64 	%rd4525, %rd4522, %rd4524;
	mov.b16 	%rs583, 0;
	st.u8 	[%rd4525], %rs583;
	st.u8 	[%rd4525+1], %rs583;
	mov.b32 	%r6525, 3608;
	st.u32 	[%rd4525+4], %r6525;
	mov.b16 	%rs584, 1;
	st.u8 	[%rd4525+3], %rs584;
	mov.b32 	%r6526, 48;
	st.u32 	[%rd4525+8], %r6526;
	mov.b32 	%r6527, -1;
	st.u32 	[%rd4525+16], %r6527;
	ld.shared.u64 	%rd4526, [m_Local_$_0];
	add.s64 	%rd4527, %rd4526, %rd4524;
	mov.b32 	%r6528, 0;
	st.u32 	[%rd4527+32], %r6528;
	ld.shared.u64 	%rd4528, [m_Local_$_0];
	add.s64 	%rd4529, %rd4528, %rd4524;
	st.u32 	[%rd4529+36], %r6528;
	ld.shared.u64 	%rd4530, [m_Local_$_0];
	add.s64 	%rd4531, %rd4530, %rd4524;
	st.u32 	[%rd4531+40], %r6528;
	ld.u32 	%r6529, [%rd1685];
	setp.eq.s32 	%p6564, %r6529, 0;
	bra.uni 	$L__BB9_4744;
$L__BB9_4743:
	mov.b32 	%r6531, 21106;
	st.u32 	[%rd1685], %r6531;
	mov.b32 	%r14112, -1;
	mov.pred 	%p6564, 0;
$L__BB9_4744:
	mov.b32 	%r14113, 0;
	not.pred 	%p2335, %p6564;
	@%p2335 bra 	$L__BB9_4749;
	setp.eq.s32 	%p2336, %r14112, -1;
	@%p2336 bra 	$L__BB9_6457;
	ld.shared.u64 	%rd4532, [m_Local_$_0];
	mul.wide.s32 	%rd1248, %r14112, 16;
	add.s64 	%rd4533, %rd4532, %rd1248;
	st.u32 	[%rd4533+40], %r3080;
	ld.u32 	%r6534, [%rd1685];
	setp.eq.s32 	%p2337, %r6534, 0;
	@%p2337 bra 	$L__BB9_4747;
	bra.uni 	$L__BB9_4749;
$L__BB9_4747:
	ld.shared.u64 	%rd4534, [m_Local_$_0];
	add.s64 	%rd4535, %rd4534, %rd1248;
	st.u32 	[%rd4535+36], %r3079;
	ld.u32 	%r6536, [%rd1685];
	setp.ne.s32 	%p2338, %r6536, 0;
	@%p2338 bra 	$L__BB9_4749;
	ld.shared.u64 	%rd4536, [m_Local_$_0];
	add.s64 	%rd4537, %rd4536, %rd1248;
	st.u32 	[%rd4537+32], %r3059;
	ld.u32 	%r6537, [%rd1685];
	setp.eq.s32 	%p2339, %r6537, 0;
	selp.b32 	%r14113, %r14112, 0, %p2339;
$L__BB9_4749:
	st.u32 	[%rd1685], %r14113;
	bra.uni 	$L__BB9_4751;
$L__BB9_4750:
	shl.b32 	%r6540, %r3079, 2;
	cvt.u64.u32 	%rd4538, %r6540;
	add.s64 	%rd4539, %rd1246, %rd4538;
	mov.b32 	%r6541, 0;
	st.u32 	[%rd4539+32], %r6541;
	mov.b16 	%rs585, 0;
	st.u8 	[%rd4539+32], %rs585;
$L__BB9_4751:
	setp.lt.s32 	%p2340, %r3055, 1;
	@%p2340 bra 	$L__BB9_4782;
	mul.wide.s32 	%rd1249, %r3059, 16;
	neg.s32 	%r14115, %r3055;
	mov.b32 	%r14114, 0;
	mov.u32 	%r14116, %r14114;
$L__BB9_4753:
	setp.ne.s32 	%p2341, %r3053, -1;
	@%p2341 bra 	$L__BB9_4755;
	mov.b32 	%r6559, 21352;
	st.u32 	[%rd1685], %r6559;
	mov.b16 	%rs1609, 0;
	bra.uni 	$L__BB9_4767;
$L__BB9_4755:
	ld.shared.u64 	%rd4540, [m_Local_$_0];
	add.s64 	%rd1250, %rd4540, %rd1237;
	ld.u32 	%r3089, [%rd1250+12];
	setp.lt.s32 	%p2342, %r14116, %r3089;
	@%p2342 bra 	$L__BB9_4766;
	ld.shared.u64 	%rd4541, [m_Local_$_1];
	atom.add.u64 	%rd4542, [%rd1], 48;
	add.s64 	%rd4543, %rd4542, 56;
	setp.lt.u64 	%p2343, %rd4543, %rd4541;
	shr.u64 	%rd1251, %rd4542, 4;
	cvt.u32.u64 	%r14117, %rd1251;
	setp.ne.s32 	%p2344, %r14117, -1;
	and.pred  	%p2345, %p2343, %p2344;
	@%p2345 bra 	$L__BB9_4758;
	mov.b32 	%r6550, 21106;
	st.u32 	[%rd1685], %r6550;
	mov.b32 	%r14117, -1;
	mov.pred 	%p6565, 0;
	bra.uni 	$L__BB9_4759;
$L__BB9_4758:
	ld.shared.u64 	%rd4544, [m_Local_$_0];
	shl.b64 	%rd4545, %rd1251, 32;
	shr.s64 	%rd4546, %rd4545, 28;
	add.s64 	%rd4547, %rd4544, %rd4546;
	mov.b16 	%rs586, 0;
	st.u8 	[%rd4547], %rs586;
	st.u8 	[%rd4547+1], %rs586;
	mov.b32 	%r6544, 3608;
	st.u32 	[%rd4547+4], %r6544;
	mov.b16 	%rs587, 1;
	st.u8 	[%rd4547+3], %rs587;
	mov.b32 	%r6545, 48;
	st.u32 	[%rd4547+8], %r6545;
	mov.b32 	%r6546, -1;
	st.u32 	[%rd4547+16], %r6546;
	ld.shared.u64 	%rd4548, [m_Local_$_0];
	add.s64 	%rd4549, %rd4548, %rd4546;
	mov.b32 	%r6547, 0;
	st.u32 	[%rd4549+32], %r6547;
	ld.shared.u64 	%rd4550, [m_Local_$_0];
	add.s64 	%rd4551, %rd4550, %rd4546;
	st.u32 	[%rd4551+36], %r6547;
	ld.shared.u64 	%rd4552, [m_Local_$_0];
	add.s64 	%rd4553, %rd4552, %rd4546;
	st.u32 	[%rd4553+40], %r6547;
	ld.u32 	%r6548, [%rd1685];
	setp.eq.s32 	%p6565, %r6548, 0;
$L__BB9_4759:
	mov.b32 	%r14118, 0;
	not.pred 	%p2347, %p6565;
	@%p2347 bra 	$L__BB9_4765;
	setp.ne.s32 	%p2348, %r14117, -1;
	@%p2348 bra 	$L__BB9_4762;
	mov.b32 	%r6558, 21352;
	st.u32 	[%rd1685], %r6558;
	bra.uni 	$L__BB9_4765;
$L__BB9_4762:
	ld.shared.u64 	%rd4554, [m_Local_$_0];
	mul.wide.s32 	%rd1252, %r14117, 16;
	add.s64 	%rd4555, %rd4554, %rd1252;
	st.u32 	[%rd4555+40], %r3089;
	ld.u32 	%r6553, [%rd1685];
	setp.ne.s32 	%p2349, %r6553, 0;
	@%p2349 bra 	$L__BB9_4765;
	ld.shared.u64 	%rd4556, [m_Local_$_0];
	add.s64 	%rd4557, %rd4556, %rd1252;
	st.u32 	[%rd4557+36], %r14116;
	ld.u32 	%r6555, [%rd1685];
	setp.ne.s32 	%p2350, %r6555, 0;
	@%p2350 bra 	$L__BB9_4765;
	ld.shared.u64 	%rd4558, [m_Local_$_0];
	add.s64 	%rd4559, %rd4558, %rd1252;
	st.u32 	[%rd4559+32], %r3053;
	ld.u32 	%r6556, [%rd1685];
	setp.eq.s32 	%p2351, %r6556, 0;
	selp.b32 	%r14118, %r14117, 0, %p2351;
$L__BB9_4765:
	st.u32 	[%rd1685], %r14118;
	mov.b16 	%rs1609, 0;
	bra.uni 	$L__BB9_4767;
$L__BB9_4766:
	cvt.u64.u32 	%rd4560, %r14114;
	add.s64 	%rd4561, %rd1250, %rd4560;
	ld.u8 	%rs1609, [%rd4561+32];
$L__BB9_4767:
	setp.ne.s32 	%p2352, %r3059, -1;
	@%p2352 bra 	$L__BB9_4769;
	mov.b32 	%r6576, 21352;
	st.u32 	[%rd1685], %r6576;
	bra.uni 	$L__BB9_4781;
$L__BB9_4769:
	ld.shared.u64 	%rd4562, [m_Local_$_0];
	add.s64 	%rd1253, %rd4562, %rd1249;
	ld.u32 	%r3094, [%rd1253+12];
	setp.lt.s32 	%p2353, %r14116, %r3094;
	@%p2353 bra 	$L__BB9_4780;
	ld.shared.u64 	%rd4563, [m_Local_$_1];
	atom.add.u64 	%rd4564, [%rd1], 48;
	add.s64 	%rd4565, %rd4564, 56;
	setp.lt.u64 	%p2354, %rd4565, %rd4563;
	shr.u64 	%rd1254, %rd4564, 4;
	cvt.u32.u64 	%r14119, %rd1254;
	setp.ne.s32 	%p2355, %r14119, -1;
	and.pred  	%p2356, %p2354, %p2355;
	@%p2356 bra 	$L__BB9_4772;
	mov.b32 	%r6566, 21106;
	st.u32 	[%rd1685], %r6566;
	mov.b32 	%r14119, -1;
	mov.pred 	%p6566, 0;
	bra.uni 	$L__BB9_4773;
$L__BB9_4772:
	ld.shared.u64 	%rd4566, [m_Local_$_0];
	shl.b64 	%rd4567, %rd1254, 32;
	shr.s64 	%rd4568, %rd4567, 28;
	add.s64 	%rd4569, %rd4566, %rd4568;
	mov.b16 	%rs590, 0;
	st.u8 	[%rd4569], %rs590;
	st.u8 	[%rd4569+1], %rs590;
	mov.b32 	%r6560, 3608;
	st.u32 	[%rd4569+4], %r6560;
	mov.b16 	%rs591, 1;
	st.u8 	[%rd4569+3], %rs591;
	mov.b32 	%r6561, 48;
	st.u32 	[%rd4569+8], %r6561;
	mov.b32 	%r6562, -1;
	st.u32 	[%rd4569+16], %r6562;
	ld.shared.u64 	%rd4570, [m_Local_$_0];
	add.s64 	%rd4571, %rd4570, %rd4568;
	mov.b32 	%r6563, 0;
	st.u32 	[%rd4571+32], %r6563;
	ld.shared.u64 	%rd4572, [m_Local_$_0];
	add.s64 	%rd4573, %rd4572, %rd4568;
	st.u32 	[%rd4573+36], %r6563;
	ld.shared.u64 	%rd4574, [m_Local_$_0];
	add.s64 	%rd4575, %rd4574, %rd4568;
	st.u32 	[%rd4575+40], %r6563;
	ld.u32 	%r6564, [%rd1685];
	setp.eq.s32 	%p6566, %r6564, 0;
$L__BB9_4773:
	mov.b32 	%r14120, 0;
	not.pred 	%p2358, %p6566;
	@%p2358 bra 	$L__BB9_4779;
	setp.ne.s32 	%p2359, %r14119, -1;
	@%p2359 bra 	$L__BB9_4776;
	mov.b32 	%r6574, 21352;
	st.u32 	[%rd1685], %r6574;
	bra.uni 	$L__BB9_4779;
$L__BB9_4776:
	ld.shared.u64 	%rd4576, [m_Local_$_0];
	mul.wide.s32 	%rd1255, %r14119, 16;
	add.s64 	%rd4577, %rd4576, %rd1255;
	st.u32 	[%rd4577+40], %r3094;
	ld.u32 	%r6569, [%rd1685];
	setp.ne.s32 	%p2360, %r6569, 0;
	@%p2360 bra 	$L__BB9_4779;
	ld.shared.u64 	%rd4578, [m_Local_$_0];
	add.s64 	%rd4579, %rd4578, %rd1255;
	st.u32 	[%rd4579+36], %r14116;
	ld.u32 	%r6571, [%rd1685];
	setp.ne.s32 	%p2361, %r6571, 0;
	@%p2361 bra 	$L__BB9_4779;
	ld.shared.u64 	%rd4580, [m_Local_$_0];
	add.s64 	%rd4581, %rd4580, %rd1255;
	st.u32 	[%rd4581+32], %r3059;
	ld.u32 	%r6572, [%rd1685];
	setp.eq.s32 	%p2362, %r6572, 0;
	selp.b32 	%r14120, %r14119, 0, %p2362;
$L__BB9_4779:
	st.u32 	[%rd1685], %r14120;
	bra.uni 	$L__BB9_4781;
$L__BB9_4780:
	cvt.u64.u32 	%rd4582, %r14114;
	add.s64 	%rd4583, %rd1253, %rd4582;
	mov.b32 	%r6575, 0;
	st.u32 	[%rd4583+32], %r6575;
	st.u8 	[%rd4583+32], %rs1609;
$L__BB9_4781:
	add.s32 	%r14116, %r14116, 1;
	add.s32 	%r14115, %r14115, 1;
	setp.ne.s32 	%p2363, %r14115, 0;
	add.s32 	%r14114, %r14114, 4;
	@%p2363 bra 	$L__BB9_4753;
$L__BB9_4782:
	ld.shared.u64 	%rd4584, [m_Local_$_0];
	add.s64 	%rd4585, %rd4584, %rd1236;
	st.u32 	[%rd4585+32], %r3059;
	ld.shared.u64 	%rd4586, [m_Local_$_0];
	add.s64 	%rd4587, %rd4586, %rd1236;
	st.u32 	[%rd4587+40], %r3055;
	ld.shared.u64 	%rd4588, [m_Local_$_0];
	add.s64 	%rd4589, %rd4588, %rd1236;
	mov.b32 	%r6577, 0;
	st.u32 	[%rd4589+48], %r6577;
	mov.u32 	%r14121, %r3054;
$L__BB9_4783:
	ld.u32 	%r13245, [%rd1685];
	setp.eq.s32 	%p4961, %r13245, 0;
	selp.b32 	%r14141, %r14121, 0, %p4961;
	bra.uni 	$L__BB9_4861;
$L__BB9_4784:
	ld.u32 	%r3105, [%rd232+32];
	ld.shared.u64 	%rd3069, [m_Local_$_1];
	atom.add.u64 	%rd3070, [%rd1], 48;
	add.s64 	%rd3071, %rd3070, 56;
	setp.lt.u64 	%p1575, %rd3071, %rd3069;
	shr.u64 	%rd3072, %rd3070, 4;
	cvt.u32.u64 	%r5280, %rd3072;
	selp.b32 	%r3106, %r5280, -1, %p1575;
	setp.ne.s32 	%p1576, %r3106, -1;
	@%p1576 bra 	$L__BB9_4786;
	mov.b32 	%r5391, 21352;
	st.u32 	[%rd1685], %r5391;
	mov.b32 	%r13245, -2;
	bra.uni 	$L__BB9_4861;
$L__BB9_4786:
	ld.shared.u64 	%rd3073, [m_Local_$_0];
	mul.wide.s32 	%rd1256, %r3106, 16;
	add.s64 	%rd3074, %rd3073, %rd1256;
	mov.b16 	%rs375, 1;
	st.u8 	[%rd3074], %rs375;
	mov.b16 	%rs376, 0;
	st.u8 	[%rd3074+1], %rs376;
	mov.b32 	%r5281, 2905;
	st.u32 	[%rd3074+4], %r5281;
	st.u8 	[%rd3074+3], %rs375;
	mov.b32 	%r5282, 48;
	st.u32 	[%rd3074+8], %r5282;
	mov.b32 	%r5283, -1;
	st.u32 	[%rd3074+16], %r5283;
	ld.shared.u64 	%rd3075, [m_Local_$_0];
	mul.wide.s32 	%rd1257, %r3105, 16;
	add.s64 	%rd3076, %rd3075, %rd1257;
	ld.u32 	%r3107, [%rd3076+12];
	shl.b32 	%r5284, %r3107, 2;
	add.s32 	%r5285, %r5284, 32;
	shr.s32 	%r5286, %r5285, 31;
	shr.u32 	%r5287, %r5286, 29;
	add.s32 	%r5288, %r5285, %r5287;
	and.b32  	%r5289, %r5288, -8;
	sub.s32 	%r5290, %r5285, %r5289;
	setp.eq.s32 	%p1577, %r5290, 0;
	sub.s32 	%r5291, %r5284, %r5290;
	add.s32 	%r5292, %r5291, 40;
	selp.b32 	%r3108, %r5285, %r5292, %p1577;
	ld.shared.u64 	%rd1258, [m_Local_$_1];
	and.b32  	%r5293, %r3108, 12;
	setp.eq.s32 	%p1578, %r5293, 0;
	mov.u32 	%r14122, %r3108;
	@%p1578 bra 	$L__BB9_4788;
	shr.s32 	%r5294, %r3108, 31;
	shr.u32 	%r5295, %r5294, 28;
	add.s32 	%r5296, %r3108, %r5295;
	and.b32  	%r5297, %r5296, -16;
	add.s32 	%r14122, %r5297, 16;
$L__BB9_4788:
	cvt.s64.s32 	%rd3077, %r14122;
	atom.add.u64 	%rd3078, [%rd1], %rd3077;
	cvt.s64.s32 	%rd3079, %r3108;
	add.s64 	%rd3080, %rd3079, %rd3078;
	add.s64 	%rd3081, %rd3080, 8;
	setp.lt.u64 	%p1579, %rd3081, %rd1258;
	shr.u64 	%rd3082, %rd3078, 4;
	cvt.u32.u64 	%r5298, %rd3082;
	selp.b32 	%r3111, %r5298, -1, %p1579;
	setp.ne.s32 	%p1580, %r3111, -1;
	@%p1580 bra 	$L__BB9_4790;
	mov.b32 	%r5353, 21352;
	st.u32 	[%rd1685], %r5353;
	bra.uni 	$L__BB9_4829;
$L__BB9_4790:
	ld.shared.u64 	%rd3083, [m_Local_$_0];
	mul.wide.s32 	%rd1259, %r3111, 16;
	add.s64 	%rd3084, %rd3083, %rd1259;
	mov.b16 	%rs377, 0;
	st.u8 	[%rd3084], %rs377;
	st.u8 	[%rd3084+1], %rs377;
	mov.b32 	%r5299, 4335;
	st.u32 	[%rd3084+4], %r5299;
	mov.b16 	%rs378, 1;
	st.u8 	[%rd3084+3], %rs378;
	st.u32 	[%rd3084+8], %r3108;
	st.u32 	[%rd3084+12], %r3107;
	setp.lt.s32 	%p1581, %r3107, 1;
	@%p1581 bra 	$L__BB9_4829;
	setp.eq.s32 	%p1582, %r3107, 1;
	mov.b32 	%r3131, 0;
	@%p1582 bra 	$L__BB9_4817;
	and.b32  	%r3131, %r3107, 2147483646;
	neg.s32 	%r14124, %r3131;
	mov.b32 	%r14123, 0;
	mov.u32 	%r14125, %r14123;
$L__BB9_4793:
	add.s32 	%r3117, %r14125, 1;
	ld.shared.u64 	%rd3085, [m_Local_$_0];
	add.s64 	%rd1260, %rd3085, %rd1259;
	ld.u32 	%r3118, [%rd1260+12];
	setp.lt.s32 	%p1583, %r14125, %r3118;
	@%p1583 bra 	$L__BB9_4804;
	ld.shared.u64 	%rd3086, [m_Local_$_1];
	atom.add.u64 	%rd3087, [%rd1], 48;
	add.s64 	%rd3088, %rd3087, 56;
	setp.lt.u64 	%p1584, %rd3088, %rd3086;
	shr.u64 	%rd1261, %rd3087, 4;
	cvt.u32.u64 	%r14126, %rd1261;
	setp.ne.s32 	%p1585, %r14126, -1;
	and.pred  	%p1586, %p1584, %p1585;
	@%p1586 bra 	$L__BB9_4796;
	mov.b32 	%r5308, 21106;
	st.u32 	[%rd1685], %r5308;
	mov.b32 	%r14126, -1;
	mov.pred 	%p6567, 0;
	bra.uni 	$L__BB9_4797;
$L__BB9_4796:
	ld.shared.u64 	%rd3089, [m_Local_$_0];
	shl.b64 	%rd3090, %rd1261, 32;
	shr.s64 	%rd3091, %rd3090, 28;
	add.s64 	%rd3092, %rd3089, %rd3091;
	mov.b16 	%rs379, 0;
	st.u8 	[%rd3092], %rs379;
	st.u8 	[%rd3092+1], %rs379;
	mov.b32 	%r5302, 3608;
	st.u32 	[%rd3092+4], %r5302;
	mov.b16 	%rs380, 1;
	st.u8 	[%rd3092+3], %rs380;
	mov.b32 	%r5303, 48;
	st.u32 	[%rd3092+8], %r5303;
	mov.b32 	%r5304, -1;
	st.u32 	[%rd3092+16], %r5304;
	ld.shared.u64 	%rd3093, [m_Local_$_0];
	add.s64 	%rd3094, %rd3093, %rd3091;
	mov.b32 	%r5305, 0;
	st.u32 	[%rd3094+32], %r5305;
	ld.shared.u64 	%rd3095, [m_Local_$_0];
	add.s64 	%rd3096, %rd3095, %rd3091;
	st.u32 	[%rd3096+36], %r5305;
	ld.shared.u64 	%rd3097, [m_Local_$_0];
	add.s64 	%rd3098, %rd3097, %rd3091;
	st.u32 	[%rd3098+40], %r5305;
	ld.u32 	%r5306, [%rd1685];
	setp.eq.s32 	%p6567, %r5306, 0;
$L__BB9_4797:
	mov.b32 	%r14127, 0;
	not.pred 	%p1588, %p6567;
	@%p1588 bra 	$L__BB9_4803;
	setp.ne.s32 	%p1589, %r14126, -1;
	@%p1589 bra 	$L__BB9_4800;
	mov.b32 	%r5316, 21352;
	st.u32 	[%rd1685], %r5316;
	bra.uni 	$L__BB9_4803;
$L__BB9_4800:
	ld.shared.u64 	%rd3099, [m_Local_$_0];
	mul.wide.s32 	%rd1262, %r14126, 16;
	add.s64 	%rd3100, %rd3099, %rd1262;
	st.u32 	[%rd3100+40], %r3118;
	ld.u32 	%r5311, [%rd1685];
	setp.ne.s32 	%p1590, %r5311, 0;
	@%p1590 bra 	$L__BB9_4803;
	ld.shared.u64 	%rd3101, [m_Local_$_0];
	add.s64 	%rd3102, %rd3101, %rd1262;
	st.u32 	[%rd3102+36], %r14125;
	ld.u32 	%r5313, [%rd1685];
	setp.ne.s32 	%p1591, %r5313, 0;
	@%p1591 bra 	$L__BB9_4803;
	ld.shared.u64 	%rd3103, [m_Local_$_0];
	add.s64 	%rd3104, %rd3103, %rd1262;
	st.u32 	[%rd3104+32], %r3111;
	ld.u32 	%r5314, [%rd1685];
	setp.eq.s32 	%p1592, %r5314, 0;
	selp.b32 	%r14127, %r14126, 0, %p1592;
$L__BB9_4803:
	st.u32 	[%rd1685], %r14127;
	bra.uni 	$L__BB9_4805;
$L__BB9_4804:
	cvt.u64.u32 	%rd3105, %r14123;
	add.s64 	%rd3106, %rd1260, %rd3105;
	mov.b32 	%r5317, 0;
	st.u32 	[%rd3106+32], %r5317;
	mov.b16 	%rs381, 0;
	st.u8 	[%rd3106+32], %rs381;
$L__BB9_4805:
	ld.shared.u64 	%rd3107, [m_Local_$_0];
	add.s64 	%rd1263, %rd3107, %rd1259;
	ld.u32 	%r3123, [%rd1263+12];
	setp.lt.s32 	%p1593, %r3117, %r3123;
	@%p1593 bra 	$L__BB9_4815;
	ld.shared.u64 	%rd3108, [m_Local_$_1];
	atom.add.u64 	%rd3109, [%rd1], 48;
	add.s64 	%rd3110, %rd3109, 56;
	setp.ge.u64 	%p1594, %rd3110, %rd3108;
	shr.u64 	%rd1264, %rd3109, 4;
	cvt.u32.u64 	%r14128, %rd1264;
	setp.eq.s32 	%p1595, %r14128, -1;
	or.pred  	%p1596, %p1594, %p1595;
	@%p1596 bra 	$L__BB9_4808;
	ld.shared.u64 	%rd3111, [m_Local_$_0];
	shl.b64 	%rd3112, %rd1264, 32;
	shr.s64 	%rd3113, %rd3112, 28;
	add.s64 	%rd3114, %rd3111, %rd3113;
	mov.b16 	%rs382, 0;
	st.u8 	[%rd3114], %rs382;
	st.u8 	[%rd3114+1], %rs382;
	mov.b32 	%r5318, 3608;
	st.u32 	[%rd3114+4], %r5318;
	mov.b16 	%rs383, 1;
	st.u8 	[%rd3114+3], %rs383;
	mov.b32 	%r5319, 48;
	st.u32 	[%rd3114+8], %r5319;
	mov.b32 	%r5320, -1;
	st.u32 	[%rd3114+16], %r5320;
	ld.shared.u64 	%rd3115, [m_Local_$_0];
	add.s64 	%rd3116, %rd3115, %rd3113;
	mov.b32 	%r5321, 0;
	st.u32 	[%rd3116+32], %r5321;
	ld.shared.u64 	%rd3117, [m_Local_$_0];
	add.s64 	%rd3118, %rd3117, %rd3113;
	st.u32 	[%rd3118+36], %r5321;
	ld.shared.u64 	%rd3119, [m_Local_$_0];
	add.s64 	%rd3120, %rd3119, %rd3113;
	st.u32 	[%rd3120+40], %r5321;
	ld.u32 	%r5322, [%rd1685];
	setp.eq.s32 	%p6568, %r5322, 0;
	bra.uni 	$L__BB9_4809;
$L__BB9_4808:
	mov.b32 	%r5324, 21106;
	st.u32 	[%rd1685], %r5324;
	mov.b32 	%r14128, -1;
	mov.pred 	%p6568, 0;
$L__BB9_4809:
	mov.b32 	%r14129, 0;
	not.pred 	%p1598, %p6568;
	@%p1598 bra 	$L__BB9_4814;
	setp.eq.s32 	%p1599, %r14128, -1;
	@%p1599 bra 	$L__BB9_6458;
	ld.shared.u64 	%rd3121, [m_Local_$_0];
	mul.wide.s32 	%rd1265, %r14128, 16;
	add.s64 	%rd3122, %rd3121, %rd1265;
	st.u32 	[%rd3122+40], %r3123;
	ld.u32 	%r5327, [%rd1685];
	setp.eq.s32 	%p1600, %r5327, 0;
	@%p1600 bra 	$L__BB9_4812;
	bra.uni 	$L__BB9_4814;
$L__BB9_4812:
	ld.shared.u64 	%rd3123, [m_Local_$_0];
	add.s64 	%rd3124, %rd3123, %rd1265;
	st.u32 	[%rd3124+36], %r3117;
	ld.u32 	%r5329, [%rd1685];
	setp.ne.s32 	%p1601, %r5329, 0;
	@%p1601 bra 	$L__BB9_4814;
	ld.shared.u64 	%rd3125, [m_Local_$_0];
	add.s64 	%rd3126, %rd3125, %rd1265;
	st.u32 	[%rd3126+32], %r3111;
	ld.u32 	%r5330, [%rd1685];
	setp.eq.s32 	%p1602, %r5330, 0;
	selp.b32 	%r14129, %r14128, 0, %p1602;
$L__BB9_4814:
	st.u32 	[%rd1685], %r14129;
	bra.uni 	$L__BB9_4816;
$L__BB9_4815:
	add.s32 	%r5333, %r14123, 4;
	cvt.u64.u32 	%rd3127, %r5333;
	add.s64 	%rd3128, %rd1263, %rd3127;
	mov.b32 	%r5334, 0;
	st.u32 	[%rd3128+32], %r5334;
	mov.b16 	%rs384, 0;
	st.u8 	[%rd3128+32], %rs384;
$L__BB9_4816:
	add.s32 	%r14125, %r14125, 2;
	add.s32 	%r14124, %r14124, 2;
	add.s32 	%r14123, %r14123, 8;
	setp.ne.s32 	%p1603, %r14124, 0;
	@%p1603 bra 	$L__BB9_4793;
$L__BB9_4817:
	and.b32  	%r5335, %r3107, 1;
	setp.eq.b32 	%p1604, %r5335, 1;
	not.pred 	%p1605, %p1604;
	@%p1605 bra 	$L__BB9_4829;
	ld.shared.u64 	%rd3129, [m_Local_$_0];
	add.s64 	%rd1266, %rd3129, %rd1259;
	ld.u32 	%r3132, [%rd1266+12];
	setp.lt.s32 	%p1606, %r3131, %r3132;
	@%p1606 bra 	$L__BB9_4828;
	ld.shared.u64 	%rd3130, [m_Local_$_1];
	atom.add.u64 	%rd3131, [%rd1], 48;
	add.s64 	%rd3132, %rd3131, 56;
	setp.ge.u64 	%p1607, %rd3132, %rd3130;
	shr.u64 	%rd1267, %rd3131, 4;
	cvt.u32.u64 	%r14131, %rd1267;
	setp.eq.s32 	%p1608, %r14131, -1;
	or.pred  	%p1609, %p1607, %p1608;
	@%p1609 bra 	$L__BB9_4821;
	ld.shared.u64 	%rd3133, [m_Local_$_0];
	shl.b64 	%rd3134, %rd1267, 32;
	shr.s64 	%rd3135, %rd3134, 28;
	add.s64 	%rd3136, %rd3133, %rd3135;
	mov.b16 	%rs385, 0;
	st.u8 	[%rd3136], %rs385;
	st.u8 	[%rd3136+1], %rs385;
	mov.b32 	%r5336, 3608;
	st.u32 	[%rd3136+4], %r5336;
	mov.b16 	%rs386, 1;
	st.u8 	[%rd3136+3], %rs386;
	mov.b32 	%r5337, 48;
	st.u32 	[%rd3136+8], %r5337;
	mov.b32 	%r5338, -1;
	st.u32 	[%rd3136+16], %r5338;
	ld.shared.u64 	%rd3137, [m_Local_$_0];
	add.s64 	%rd3138, %rd3137, %rd3135;
	mov.b32 	%r5339, 0;
	st.u32 	[%rd3138+32], %r5339;
	ld.shared.u64 	%rd3139, [m_Local_$_0];
	add.s64 	%rd3140, %rd3139, %rd3135;
	st.u32 	[%rd3140+36], %r5339;
	ld.shared.u64 	%rd3141, [m_Local_$_0];
	add.s64 	%rd3142, %rd3141, %rd3135;
	st.u32 	[%rd3142+40], %r5339;
	ld.u32 	%r5340, [%rd1685];
	setp.eq.s32 	%p6569, %r5340, 0;
	bra.uni 	$L__BB9_4822;
$L__BB9_4821:
	mov.b32 	%r5342, 21106;
	st.u32 	[%rd1685], %r5342;
	mov.b32 	%r14131, -1;
	mov.pred 	%p6569, 0;
$L__BB9_4822:
	mov.b32 	%r14132, 0;
	not.pred 	%p1611, %p6569;
	@%p1611 bra 	$L__BB9_4827;
	setp.eq.s32 	%p1612, %r14131, -1;
	@%p1612 bra 	$L__BB9_6459;
	ld.shared.u64 	%rd3143, [m_Local_$_0];
	mul.wide.s32 	%rd1268, %r14131, 16;
	add.s64 	%rd3144, %rd3143, %rd1268;
	st.u32 	[%rd3144+40], %r3132;
	ld.u32 	%r5345, [%rd1685];
	setp.eq.s32 	%p1613, %r5345, 0;
	@%p1613 bra 	$L__BB9_4825;
	bra.uni 	$L__BB9_4827;
$L__BB9_4825:
	ld.shared.u64 	%rd3145, [m_Local_$_0];
	add.s64 	%rd3146, %rd3145, %rd1268;
	st.u32 	[%rd3146+36], %r3131;
	ld.u32 	%r5347, [%rd1685];
	setp.ne.s32 	%p1614, %r5347, 0;
	@%p1614 bra 	$L__BB9_4827;
	ld.shared.u64 	%rd3147, [m_Local_$_0];
	add.s64 	%rd3148, %rd3147, %rd1268;
	st.u32 	[%rd3148+32], %r3111;
	ld.u32 	%r5348, [%rd1685];
	setp.eq.s32 	%p1615, %r5348, 0;
	selp.b32 	%r14132, %r14131, 0, %p1615;
$L__BB9_4827:
	st.u32 	[%rd1685], %r14132;
	bra.uni 	$L__BB9_4829;
$L__BB9_4828:
	shl.b32 	%r5351, %r3131, 2;
	cvt.u64.u32 	%rd3149, %r5351;
	add.s64 	%rd3150, %rd1266, %rd3149;
	mov.b32 	%r5352, 0;
	st.u32 	[%rd3150+32], %r5352;
	mov.b16 	%rs387, 0;
	st.u8 	[%rd3150+32], %rs387;
$L__BB9_4829:
	setp.lt.s32 	%p1616, %r3107, 1;
	@%p1616 bra 	$L__BB9_4860;
	mul.wide.s32 	%rd1269, %r3111, 16;
	neg.s32 	%r14134, %r3107;
	mov.b32 	%r14133, 0;
	mov.u32 	%r14135, %r14133;
$L__BB9_4831:
	setp.ne.s32 	%p1617, %r3105, -1;
	@%p1617 bra 	$L__BB9_4833;
	mov.b32 	%r5370, 21352;
	st.u32 	[%rd1685], %r5370;
	mov.b16 	%rs1610, 0;
	bra.uni 	$L__BB9_4845;
$L__BB9_4833:
	ld.shared.u64 	%rd3151, [m_Local_$_0];
	add.s64 	%rd1270, %rd3151, %rd1257;
	ld.u32 	%r3141, [%rd1270+12];
	setp.lt.s32 	%p1618, %r14135, %r3141;
	@%p1618 bra 	$L__BB9_4844;
	ld.shared.u64 	%rd3152, [m_Local_$_1];
	atom.add.u64 	%rd3153, [%rd1], 48;
	add.s64 	%rd3154, %rd3153, 56;
	setp.lt.u64 	%p1619, %rd3154, %rd3152;
	shr.u64 	%rd1271, %rd3153, 4;
	cvt.u32.u64 	%r14136, %rd1271;
	setp.ne.s32 	%p1620, %r14136, -1;
	and.pred  	%p1621, %p1619, %p1620;
	@%p1621 bra 	$L__BB9_4836;
	mov.b32 	%r5361, 21106;
	st.u32 	[%rd1685], %r5361;
	mov.b32 	%r14136, -1;
	mov.pred 	%p6570, 0;
	bra.uni 	$L__BB9_4837;
$L__BB9_4836:
	ld.shared.u64 	%rd3155, [m_Local_$_0];
	shl.b64 	%rd3156, %rd1271, 32;
	shr.s64 	%rd3157, %rd3156, 28;
	add.s64 	%rd3158, %rd3155, %rd3157;
	mov.b16 	%rs388, 0;
	st.u8 	[%rd3158], %rs388;
	st.u8 	[%rd3158+1], %rs388;
	mov.b32 	%r5355, 3608;
	st.u32 	[%rd3158+4], %r5355;
	mov.b16 	%rs389, 1;
	st.u8 	[%rd3158+3], %rs389;
	mov.b32 	%r5356, 48;
	st.u32 	[%rd3158+8], %r5356;
	mov.b32 	%r5357, -1;
	st.u32 	[%rd3158+16], %r5357;
	ld.shared.u64 	%rd3159, [m_Local_$_0];
	add.s64 	%rd3160, %rd3159, %rd3157;
	mov.b32 	%r5358, 0;
	st.u32 	[%rd3160+32], %r5358;
	ld.shared.u64 	%rd3161, [m_Local_$_0];
	add.s64 	%rd3162, %rd3161, %rd3157;
	st.u32 	[%rd3162+36], %r5358;
	ld.shared.u64 	%rd3163, [m_Local_$_0];
	add.s64 	%rd3164, %rd3163, %rd3157;
	st.u32 	[%rd3164+40], %r5358;
	ld.u32 	%r5359, [%rd1685];
	setp.eq.s32 	%p6570, %r5359, 0;
$L__BB9_4837:
	mov.b32 	%r14137, 0;
	not.pred 	%p1623, %p6570;
	@%p1623 bra 	$L__BB9_4843;
	setp.ne.s32 	%p1624, %r14136, -1;
	@%p1624 bra 	$L__BB9_4840;
	mov.b32 	%r5369, 21352;
	st.u32 	[%rd1685], %r5369;
	bra.uni 	$L__BB9_4843;
$L__BB9_4840:
	ld.shared.u64 	%rd3165, [m_Local_$_0];
	mul.wide.s32 	%rd1272, %r14136, 16;
	add.s64 	%rd3166, %rd3165, %rd1272;
	st.u32 	[%rd3166+40], %r3141;
	ld.u32 	%r5364, [%rd1685];
	setp.ne.s32 	%p1625, %r5364, 0;
	@%p1625 bra 	$L__BB9_4843;
	ld.shared.u64 	%rd3167, [m_Local_$_0];
	add.s64 	%rd3168, %rd3167, %rd1272;
	st.u32 	[%rd3168+36], %r14135;
	ld.u32 	%r5366, [%rd1685];
	setp.ne.s32 	%p1626, %r5366, 0;
	@%p1626 bra 	$L__BB9_4843;
	ld.shared.u64 	%rd3169, [m_Local_$_0];
	add.s64 	%rd3170, %rd3169, %rd1272;
	st.u32 	[%rd3170+32], %r3105;
	ld.u32 	%r5367, [%rd1685];
	setp.eq.s32 	%p1627, %r5367, 0;
	selp.b32 	%r14137, %r14136, 0, %p1627;
$L__BB9_4843:
	st.u32 	[%rd1685], %r14137;
	mov.b16 	%rs1610, 0;
	bra.uni 	$L__BB9_4845;
$L__BB9_4844:
	cvt.u64.u32 	%rd3171, %r14133;
	add.s64 	%rd3172, %rd1270, %rd3171;
	ld.u8 	%rs1610, [%rd3172+32];
$L__BB9_4845:
	setp.ne.s32 	%p1628, %r3111, -1;
	@%p1628 bra 	$L__BB9_4847;
	mov.b32 	%r5387, 21352;
	st.u32 	[%rd1685], %r5387;
	bra.uni 	$L__BB9_4859;
$L__BB9_4847:
	ld.shared.u64 	%rd3173, [m_Local_$_0];
	add.s64 	%rd1273, %rd3173, %rd1269;
	ld.u32 	%r3146, [%rd1273+12];
	setp.lt.s32 	%p1629, %r14135, %r3146;
	@%p1629 bra 	$L__BB9_4858;
	ld.shared.u64 	%rd3174, [m_Local_$_1];
	atom.add.u64 	%rd3175, [%rd1], 48;
	add.s64 	%rd3176, %rd3175, 56;
	setp.lt.u64 	%p1630, %rd3176, %rd3174;
	shr.u64 	%rd1274, %rd3175, 4;
	cvt.u32.u64 	%r14138, %rd1274;
	setp.ne.s32 	%p1631, %r14138, -1;
	and.pred  	%p1632, %p1630, %p1631;
	@%p1632 bra 	$L__BB9_4850;
	mov.b32 	%r5377, 21106;
	st.u32 	[%rd1685], %r5377;
	mov.b32 	%r14138, -1;
	mov.pred 	%p6571, 0;
	bra.uni 	$L__BB9_4851;
$L__BB9_4850:
	ld.shared.u64 	%rd3177, [m_Local_$_0];
	shl.b64 	%rd3178, %rd1274, 32;
	shr.s64 	%rd3179, %rd3178, 28;
	add.s64 	%rd3180, %rd3177, %rd3179;
	mov.b16 	%rs392, 0;
	st.u8 	[%rd3180], %rs392;
	st.u8 	[%rd3180+1], %rs392;
	mov.b32 	%r5371, 3608;
	st.u32 	[%rd3180+4], %r5371;
	mov.b16 	%rs393, 1;
	st.u8 	[%rd3180+3], %rs393;
	mov.b32 	%r5372, 48;
	st.u32 	[%rd3180+8], %r5372;
	mov.b32 	%r5373, -1;
	st.u32 	[%rd3180+16], %r5373;
	ld.shared.u64 	%rd3181, [m_Local_$_0];
	add.s64 	%rd3182, %rd3181, %rd3179;
	mov.b32 	%r5374, 0;
	st.u32 	[%rd3182+32], %r5374;
	ld.shared.u64 	%rd3183, [m_Local_$_0];
	add.s64 	%rd3184, %rd3183, %rd3179;
	st.u32 	[%rd3184+36], %r5374;
	ld.shared.u64 	%rd3185, [m_Local_$_0];
	add.s64 	%rd3186, %rd3185, %rd3179;
	st.u32 	[%rd3186+40], %r5374;
	ld.u32 	%r5375, [%rd1685];
	setp.eq.s32 	%p6571, %r5375, 0;
$L__BB9_4851:
	mov.b32 	%r14139, 0;
	not.pred 	%p1634, %p6571;
	@%p1634 bra 	$L__BB9_4857;
	setp.ne.s32 	%p1635, %r14138, -1;
	@%p1635 bra 	$L__BB9_4854;
	mov.b32 	%r5385, 21352;
	st.u32 	[%rd1685], %r5385;
	bra.uni 	$L__BB9_4857;
$L__BB9_4854:
	ld.shared.u64 	%rd3187, [m_Local_$_0];
	mul.wide.s32 	%rd1275, %r14138, 16;
	add.s64 	%rd3188, %rd3187, %rd1275;
	st.u32 	[%rd3188+40], %r3146;
	ld.u32 	%r5380, [%rd1685];
	setp.ne.s32 	%p1636, %r5380, 0;
	@%p1636 bra 	$L__BB9_4857;
	ld.shared.u64 	%rd3189, [m_Local_$_0];
	add.s64 	%rd3190, %rd3189, %rd1275;
	st.u32 	[%rd3190+36], %r14135;
	ld.u32 	%r5382, [%rd1685];
	setp.ne.s32 	%p1637, %r5382, 0;
	@%p1637 bra 	$L__BB9_4857;
	ld.shared.u64 	%rd3191, [m_Local_$_0];
	add.s64 	%rd3192, %rd3191, %rd1275;
	st.u32 	[%rd3192+32], %r3111;
	ld.u32 	%r5383, [%rd1685];
	setp.eq.s32 	%p1638, %r5383, 0;
	selp.b32 	%r14139, %r14138, 0, %p1638;
$L__BB9_4857:
	st.u32 	[%rd1685], %r14139;
	bra.uni 	$L__BB9_4859;
$L__BB9_4858:
	cvt.u64.u32 	%rd3193, %r14133;
	add.s64 	%rd3194, %rd1273, %rd3193;
	mov.b32 	%r5386, 0;
	st.u32 	[%rd3194+32], %r5386;
	st.u8 	[%rd3194+32], %rs1610;
$L__BB9_4859:
	add.s32 	%r14135, %r14135, 1;
	add.s32 	%r14134, %r14134, 1;
	setp.ne.s32 	%p1639, %r14134, 0;
	add.s32 	%r14133, %r14133, 4;
	@%p1639 bra 	$L__BB9_4831;
$L__BB9_4860:
	ld.shared.u64 	%rd3195, [m_Local_$_0];
	add.s64 	%rd3196, %rd3195, %rd1256;
	st.u32 	[%rd3196+32], %r3111;
	ld.shared.u64 	%rd3197, [m_Local_$_0];
	add.s64 	%rd3198, %rd3197, %rd1256;
	st.u32 	[%rd3198+40], %r3107;
	ld.shared.u64 	%rd3199, [m_Local_$_0];
	add.s64 	%rd3200, %rd3199, %rd1256;
	mov.b32 	%r5388, 0;
	st.u32 	[%rd3200+48], %r5388;
	ld.u32 	%r13245, [%rd1685];
	mov.u32 	%r14141, %r3106;
$L__BB9_4861:
	setp.ne.s32 	%p4963, %r13245, 0;
	@%p4963 bra 	$L__BB9_4864;
	ld.shared.u64 	%rd9587, [m_Local_$_0];
	mul.wide.s32 	%rd1276, %r2, 16;
	add.s64 	%rd9588, %rd9587, %rd1276;
	st.u32 	[%rd9588+32], %r2;
	ld.u32 	%r10842, [%rd1685];
	setp.ne.s32 	%p4965, %r10842, 0;
	mov.u32 	%r14142, %r2;
	@%p4965 bra 	$L__BB9_4864;
	ld.shared.u64 	%rd9589, [m_Local_$_0];
	add.s64 	%rd9590, %rd9589, %rd1276;
	st.u32 	[%rd9590+36], %r14141;
	ld.u32 	%r10843, [%rd1685];
	setp.eq.s32 	%p6572, %r10843, 0;
	mov.u32 	%r14142, %r2;
$L__BB9_4864:
	mov.b32 	%r14511, 0;
	not.pred 	%p4967, %p6572;
	@%p4967 bra 	$L__BB9_6355;
	st.u32 	[%rd1685], %r14142;
	bra.uni 	$L__BB9_6355;
$L__BB9_4866:
	setp.gt.s32 	%p4968, %r4109, -1;
	@%p4968 bra 	$L__BB9_5577;
	ld.shared.u64 	%rd9591, [m_Local_$_1];
	atom.add.u64 	%rd9592, [%rd1], 32;
	add.s64 	%rd9593, %rd9592, 40;
	setp.lt.u64 	%p4969, %rd9593, %rd9591;
	shr.u64 	%rd9594, %rd9592, 4;
	cvt.u32.u64 	%r10848, %rd9594;
	selp.b32 	%r3158, %r10848, -1, %p4969;
	setp.ne.s32 	%p4970, %r3158, -1;
	@%p4970 bra 	$L__BB9_4869;
	mov.b32 	%r11825, 21106;
	st.u32 	[%rd1685], %r11825;
	mov.b32 	%r14317, -1;
	mov.pred 	%p6622, 0;
	bra.uni 	$L__BB9_5575;
$L__BB9_4869:
	ld.shared.u64 	%rd9595, [m_Local_$_0];
	mul.wide.s32 	%rd1277, %r3158, 16;
	add.s64 	%rd9596, %rd9595, %rd1277;
	mov.b16 	%rs1246, 0;
	st.u8 	[%rd9596], %rs1246;
	st.u8 	[%rd9596+1], %rs1246;
	mov.b32 	%r10849, 22978;
	st.u32 	[%rd9596+4], %r10849;
	mov.b16 	%rs1247, 1;
	st.u8 	[%rd9596+3], %rs1247;
	mov.b32 	%r10850, 32;
	st.u32 	[%rd9596+8], %r10850;
	mov.b32 	%r10851, -1;
	st.u32 	[%rd9596+16], %r10851;
	ld.shared.u64 	%rd9597, [m_Local_$_0];
	add.s64 	%rd9598, %rd9597, %rd1277;
	st.u32 	[%rd9598+32], %r10851;
	ld.shared.u64 	%rd9599, [m_Local_$_0];
	add.s64 	%rd9600, %rd9599, %rd1277;
	st.u32 	[%rd9600+36], %r10851;
	ld.shared.u64 	%rd9601, [m_Local_$_1];
	atom.add.u64 	%rd9602, [%rd1], 48;
	add.s64 	%rd9603, %rd9602, 56;
	setp.lt.u64 	%p4971, %rd9603, %rd9601;
	shr.u64 	%rd1278, %rd9602, 4;
	cvt.u32.u64 	%r14144, %rd1278;
	setp.ne.s32 	%p4972, %r14144, -1;
	and.pred  	%p4973, %p4971, %p4972;
	@%p4973 bra 	$L__BB9_4871;
	mov.b32 	%r10863, 21352;
	st.u32 	[%rd1685], %r10863;
	mov.b32 	%r14144, -1;
	mov.pred 	%p6573, 0;
	bra.uni 	$L__BB9_4875;
$L__BB9_4871:
	ld.shared.u64 	%rd9604, [m_Local_$_0];
	shl.b64 	%rd9605, %rd1278, 32;
	shr.s64 	%rd1279, %rd9605, 28;
	add.s64 	%rd9606, %rd9604, %rd1279;
	mov.b16 	%rs1248, 1;
	st.u8 	[%rd9606], %rs1248;
	mov.b16 	%rs1249, 0;
	st.u8 	[%rd9606+1], %rs1249;
	mov.b32 	%r10852, 2905;
	st.u32 	[%rd9606+4], %r10852;
	st.u8 	[%rd9606+3], %rs1248;
	mov.b32 	%r10853, 48;
	st.u32 	[%rd9606+8], %r10853;
	mov.b32 	%r10854, -1;
	st.u32 	[%rd9606+16], %r10854;
	ld.shared.u64 	%rd9607, [m_Local_$_1];
	atom.add.u64 	%rd9608, [%rd1], 32;
	add.s64 	%rd9609, %rd9608, 40;
	setp.lt.u64 	%p4974, %rd9609, %rd9607;
	shr.u64 	%rd1280, %rd9608, 4;
	cvt.u32.u64 	%r14143, %rd1280;
	setp.ne.s32 	%p4975, %r14143, -1;
	and.pred  	%p4976, %p4974, %p4975;
	@%p4976 bra 	$L__BB9_4873;
	mov.b32 	%r10859, 21352;
	st.u32 	[%rd1685], %r10859;
	mov.b32 	%r14143, -1;
	bra.uni 	$L__BB9_4874;
$L__BB9_4873:
	ld.shared.u64 	%rd9610, [m_Local_$_0];
	shl.b64 	%rd9611, %rd1280, 32;
	shr.s64 	%rd9612, %rd9611, 28;
	add.s64 	%rd9613, %rd9610, %rd9612;
	mov.b16 	%rs1250, 0;
	st.u8 	[%rd9613], %rs1250;
	st.u8 	[%rd9613+1], %rs1250;
	mov.b32 	%r10855, 4335;
	st.u32 	[%rd9613+4], %r10855;
	mov.b16 	%rs1251, 1;
	st.u8 	[%rd9613+3], %rs1251;
	mov.b32 	%r10856, 32;
	st.u32 	[%rd9613+8], %r10856;
	mov.b32 	%r10857, 0;
	st.u32 	[%rd9613+12], %r10857;
$L__BB9_4874:
	ld.shared.u64 	%rd9614, [m_Local_$_0];
	add.s64 	%rd9615, %rd9614, %rd1279;
	st.u32 	[%rd9615+32], %r14143;
	ld.shared.u64 	%rd9616, [m_Local_$_0];
	add.s64 	%rd9617, %rd9616, %rd1279;
	mov.b32 	%r10860, 0;
	st.u32 	[%rd9617+40], %r10860;
	ld.u32 	%r10861, [%rd1685];
	setp.eq.s32 	%p6573, %r10861, 0;
$L__BB9_4875:
	mov.b32 	%r14317, 0;
	mov.pred 	%p6622, 0;
	not.pred 	%p4979, %p6573;
	@%p4979 bra 	$L__BB9_5575;
	ld.shared.u64 	%rd9618, [m_Local_$_1];
	atom.add.u64 	%rd9619, [%rd1], 144;
	add.s64 	%rd9620, %rd9619, 152;
	setp.lt.u64 	%p4980, %rd9620, %rd9618;
	shr.u64 	%rd9621, %rd9619, 4;
	cvt.u32.u64 	%r10865, %rd9621;
	selp.b32 	%r3163, %r10865, -1, %p4980;
	setp.ne.s32 	%p4981, %r3163, -1;
	@%p4981 bra 	$L__BB9_4881;
	mov.b32 	%r10902, 21352;
	st.u32 	[%rd1685], %r10902;
$L__BB9_4878:
	mov.u64 	%rd9667, $str$26;
	add.s64 	%rd12044, %rd9667, 1;
	mul.wide.s32 	%rd1290, %r3163, 16;
	mov.b32 	%r14150, -26;
	mov.u64 	%rd12045, %rd1290;
$L__BB9_4879:
	setp.ne.s32 	%p5003, %r3163, -1;
	add.s32 	%r3179, %r14150, 27;
	add.s32 	%r3180, %r14150, 26;
	@%p5003 bra 	$L__BB9_4907;
	mov.b32 	%r10920, 21352;
	st.u32 	[%rd1685], %r10920;
	bra.uni 	$L__BB9_4919;
$L__BB9_4881:
	ld.shared.u64 	%rd9622, [m_Local_$_0];
	mul.wide.s32 	%rd1281, %r3163, 16;
	add.s64 	%rd9623, %rd9622, %rd1281;
	mov.b16 	%rs1252, 0;
	st.u8 	[%rd9623], %rs1252;
	st.u8 	[%rd9623+1], %rs1252;
	mov.b32 	%r10867, 4335;
	st.u32 	[%rd9623+4], %r10867;
	mov.b16 	%rs1253, 1;
	st.u8 	[%rd9623+3], %rs1253;
	mov.b32 	%r10868, 144;
	st.u32 	[%rd9623+8], %r10868;
	mov.b32 	%r10869, 27;
	st.u32 	[%rd9623+12], %r10869;
	mov.b32 	%r14145, -26;
	mov.u64 	%rd12043, %rd1281;
$L__BB9_4882:
	add.s32 	%r3165, %r14145, 27;
	add.s32 	%r3166, %r14145, 26;
	ld.shared.u64 	%rd1283, [m_Local_$_0];
	add.s64 	%rd9624, %rd1283, %rd1281;
	ld.u32 	%r3167, [%rd9624+12];
	setp.lt.s32 	%p4982, %r3166, %r3167;
	@%p4982 bra 	$L__BB9_4893;
	ld.shared.u64 	%rd9625, [m_Local_$_1];
	atom.add.u64 	%rd9626, [%rd1], 48;
	add.s64 	%rd9627, %rd9626, 56;
	setp.lt.u64 	%p4983, %rd9627, %rd9625;
	shr.u64 	%rd1284, %rd9626, 4;
	cvt.u32.u64 	%r14146, %rd1284;
	setp.ne.s32 	%p4984, %r14146, -1;
	and.pred  	%p4985, %p4983, %p4984;
	@%p4985 bra 	$L__BB9_4885;
	mov.b32 	%r10876, 21106;
	st.u32 	[%rd1685], %r10876;
	mov.b32 	%r14146, -1;
	mov.pred 	%p6574, 0;
	bra.uni 	$L__BB9_4886;
$L__BB9_4885:
	ld.shared.u64 	%rd9628, [m_Local_$_0];
	shl.b64 	%rd9629, %rd1284, 32;
	shr.s64 	%rd9630, %rd9629, 28;
	add.s64 	%rd9631, %rd9628, %rd9630;
	mov.b16 	%rs1254, 0;
	st.u8 	[%rd9631], %rs1254;
	st.u8 	[%rd9631+1], %rs1254;
	mov.b32 	%r10870, 3608;
	st.u32 	[%rd9631+4], %r10870;
	mov.b16 	%rs1255, 1;
	st.u8 	[%rd9631+3], %rs1255;
	mov.b32 	%r10871, 48;
	st.u32 	[%rd9631+8], %r10871;
	mov.b32 	%r10872, -1;
	st.u32 	[%rd9631+16], %r10872;
	ld.shared.u64 	%rd9632, [m_Local_$_0];
	add.s64 	%rd9633, %rd9632, %rd9630;
	mov.b32 	%r10873, 0;
	st.u32 	[%rd9633+32], %r10873;
	ld.shared.u64 	%rd9634, [m_Local_$_0];
	add.s64 	%rd9635, %rd9634, %rd9630;
	st.u32 	[%rd9635+36], %r10873;
	ld.shared.u64 	%rd9636, [m_Local_$_0];
	add.s64 	%rd9637, %rd9636, %rd9630;
	st.u32 	[%rd9637+40], %r10873;
	ld.u32 	%r10874, [%rd1685];
	setp.eq.s32 	%p6574, %r10874, 0;
$L__BB9_4886:
	mov.b32 	%r14147, 0;
	not.pred 	%p4987, %p6574;
	@%p4987 bra 	$L__BB9_4892;
	setp.ne.s32 	%p4988, %r14146, -1;
	@%p4988 bra 	$L__BB9_4889;
	mov.b32 	%r10884, 21352;
	st.u32 	[%rd1685], %r10884;
	bra.uni 	$L__BB9_4892;
$L__BB9_4889:
	ld.shared.u64 	%rd9638, [m_Local_$_0];
	mul.wide.s32 	%rd1285, %r14146, 16;
	add.s64 	%rd9639, %rd9638, %rd1285;
	st.u32 	[%rd9639+40], %r3167;
	ld.u32 	%r10879, [%rd1685];
	setp.ne.s32 	%p4989, %r10879, 0;
	@%p4989 bra 	$L__BB9_4892;
	ld.shared.u64 	%rd9640, [m_Local_$_0];
	add.s64 	%rd9641, %rd9640, %rd1285;
	st.u32 	[%rd9641+36], %r3166;
	ld.u32 	%r10881, [%rd1685];
	setp.ne.s32 	%p4990, %r10881, 0;
	@%p4990 bra 	$L__BB9_4892;
	ld.shared.u64 	%rd9642, [m_Local_$_0];
	add.s64 	%rd9643, %rd9642, %rd1285;
	st.u32 	[%rd9643+32], %r3163;
	ld.u32 	%r10882, [%rd1685];
	setp.eq.s32 	%p4991, %r10882, 0;
	selp.b32 	%r14147, %r14146, 0, %p4991;
$L__BB9_4892:
	st.u32 	[%rd1685], %r14147;
	bra.uni 	$L__BB9_4894;
$L__BB9_4893:
	add.s64 	%rd9644, %rd1283, %rd12043;
	mov.b32 	%r10885, 0;
	st.u32 	[%rd9644+32], %r10885;
$L__BB9_4894:
	setp.eq.s32 	%p4992, %r3165, 27;
	@%p4992 bra 	$L__BB9_4878;
	ld.shared.u64 	%rd1286, [m_Local_$_0];
	add.s64 	%rd9645, %rd1286, %rd1281;
	ld.u32 	%r3172, [%rd9645+12];
	setp.lt.s32 	%p4993, %r3165, %r3172;
	@%p4993 bra 	$L__BB9_4905;
	ld.shared.u64 	%rd9646, [m_Local_$_1];
	atom.add.u64 	%rd9647, [%rd1], 48;
	add.s64 	%rd9648, %rd9647, 56;
	setp.ge.u64 	%p4994, %rd9648, %rd9646;
	shr.u64 	%rd1287, %rd9647, 4;
	cvt.u32.u64 	%r14148, %rd1287;
	setp.eq.s32 	%p4995, %r14148, -1;
	or.pred  	%p4996, %p4994, %p4995;
	@%p4996 bra 	$L__BB9_4898;
	ld.shared.u64 	%rd9649, [m_Local_$_0];
	shl.b64 	%rd9650, %rd1287, 32;
	shr.s64 	%rd9651, %rd9650, 28;
	add.s64 	%rd9652, %rd9649, %rd9651;
	mov.b16 	%rs1256, 0;
	st.u8 	[%rd9652], %rs1256;
	st.u8 	[%rd9652+1], %rs1256;
	mov.b32 	%r10886, 3608;
	st.u32 	[%rd9652+4], %r10886;
	mov.b16 	%rs1257, 1;
	st.u8 	[%rd9652+3], %rs1257;
	mov.b32 	%r10887, 48;
	st.u32 	[%rd9652+8], %r10887;
	mov.b32 	%r10888, -1;
	st.u32 	[%rd9652+16], %r10888;
	ld.shared.u64 	%rd9653, [m_Local_$_0];
	add.s64 	%rd9654, %rd9653, %rd9651;
	mov.b32 	%r10889, 0;
	st.u32 	[%rd9654+32], %r10889;
	ld.shared.u64 	%rd9655, [m_Local_$_0];
	add.s64 	%rd9656, %rd9655, %rd9651;
	st.u32 	[%rd9656+36], %r10889;
	ld.shared.u64 	%rd9657, [m_Local_$_0];
	add.s64 	%rd9658, %rd9657, %rd9651;
	st.u32 	[%rd9658+40], %r10889;
	ld.u32 	%r10890, [%rd1685];
	setp.eq.s32 	%p6575, %r10890, 0;
	bra.uni 	$L__BB9_4899;
$L__BB9_4898:
	mov.b32 	%r10892, 21106;
	st.u32 	[%rd1685], %r10892;
	mov.b32 	%r14148, -1;
	mov.pred 	%p6575, 0;
$L__BB9_4899:
	mov.b32 	%r14149, 0;
	not.pred 	%p4998, %p6575;
	@%p4998 bra 	$L__BB9_4904;
	setp.eq.s32 	%p4999, %r14148, -1;
	@%p4999 bra 	$L__BB9_6460;
	ld.shared.u64 	%rd9659, [m_Local_$_0];
	mul.wide.s32 	%rd1288, %r14148, 16;
	add.s64 	%rd9660, %rd9659, %rd1288;
	st.u32 	[%rd9660+40], %r3172;
	ld.u32 	%r10895, [%rd1685];
	setp.eq.s32 	%p5000, %r10895, 0;
	@%p5000 bra 	$L__BB9_4902;
	bra.uni 	$L__BB9_4904;
$L__BB9_4902:
	ld.shared.u64 	%rd9661, [m_Local_$_0];
	add.s64 	%rd9662, %rd9661, %rd1288;
	st.u32 	[%rd9662+36], %r3165;
	ld.u32 	%r10897, [%rd1685];
	setp.ne.s32 	%p5001, %r10897, 0;
	@%p5001 bra 	$L__BB9_4904;
	ld.shared.u64 	%rd9663, [m_Local_$_0];
	add.s64 	%rd9664, %rd9663, %rd1288;
	st.u32 	[%rd9664+32], %r3163;
	ld.u32 	%r10898, [%rd1685];
	setp.eq.s32 	%p5002, %r10898, 0;
	selp.b32 	%r14149, %r14148, 0, %p5002;
$L__BB9_4904:
	st.u32 	[%rd1685], %r14149;
	bra.uni 	$L__BB9_4906;
$L__BB9_4905:
	add.s64 	%rd9665, %rd1286, %rd12043;
	mov.b32 	%r10901, 0;
	st.u32 	[%rd9665+36], %r10901;
$L__BB9_4906:
	add.s64 	%rd12043, %rd12043, 8;
	add.s32 	%r14145, %r14145, 2;
	bra.uni 	$L__BB9_4882;
$L__BB9_4907:
	ld.shared.u64 	%rd1293, [m_Local_$_0];
	add.s64 	%rd9668, %rd1293, %rd1290;
	ld.u32 	%r3181, [%rd9668+12];
	setp.lt.s32 	%p5004, %r3180, %r3181;
	@%p5004 bra 	$L__BB9_4918;
	ld.shared.u64 	%rd9669, [m_Local_$_1];
	atom.add.u64 	%rd9670, [%rd1], 48;
	add.s64 	%rd9671, %rd9670, 56;
	setp.lt.u64 	%p5005, %rd9671, %rd9669;
	shr.u64 	%rd1294, %rd9670, 4;
	cvt.u32.u64 	%r14151, %rd1294;
	setp.ne.s32 	%p5006, %r14151, -1;
	and.pred  	%p5007, %p5005, %p5006;
	@%p5007 bra 	$L__BB9_4910;
	mov.b32 	%r10910, 21106;
	st.u32 	[%rd1685], %r10910;
	mov.b32 	%r14151, -1;
	mov.pred 	%p6576, 0;
	bra.uni 	$L__BB9_4911;
$L__BB9_4910:
	ld.shared.u64 	%rd9672, [m_Local_$_0];
	shl.b64 	%rd9673, %rd1294, 32;
	shr.s64 	%rd9674, %rd9673, 28;
	add.s64 	%rd9675, %rd9672, %rd9674;
	mov.b16 	%rs1258, 0;
	st.u8 	[%rd9675], %rs1258;
	st.u8 	[%rd9675+1], %rs1258;
	mov.b32 	%r10904, 3608;
	st.u32 	[%rd9675+4], %r10904;
	mov.b16 	%rs1259, 1;
	st.u8 	[%rd9675+3], %rs1259;
	mov.b32 	%r10905, 48;
	st.u32 	[%rd9675+8], %r10905;
	mov.b32 	%r10906, -1;
	st.u32 	[%rd9675+16], %r10906;
	ld.shared.u64 	%rd9676, [m_Local_$_0];
	add.s64 	%rd9677, %rd9676, %rd9674;
	mov.b32 	%r10907, 0;
	st.u32 	[%rd9677+32], %r10907;
	ld.shared.u64 	%rd9678, [m_Local_$_0];
	add.s64 	%rd9679, %rd9678, %rd9674;
	st.u32 	[%rd9679+36], %r10907;
	ld.shared.u64 	%rd9680, [m_Local_$_0];
	add.s64 	%rd9681, %rd9680, %rd9674;
	st.u32 	[%rd9681+40], %r10907;
	ld.u32 	%r10908, [%rd1685];
	setp.eq.s32 	%p6576, %r10908, 0;
$L__BB9_4911:
	mov.b32 	%r14152, 0;
	not.pred 	%p5009, %p6576;
	@%p5009 bra 	$L__BB9_4917;
	setp.ne.s32 	%p5010, %r14151, -1;
	@%p5010 bra 	$L__BB9_4914;
	mov.b32 	%r10918, 21352;
	st.u32 	[%rd1685], %r10918;
	bra.uni 	$L__BB9_4917;
$L__BB9_4914:
	ld.shared.u64 	%rd9682, [m_Local_$_0];
	mul.wide.s32 	%rd1295, %r14151, 16;
	add.s64 	%rd9683, %rd9682, %rd1295;
	st.u32 	[%rd9683+40], %r3181;
	ld.u32 	%r10913, [%rd1685];
	setp.ne.s32 	%p5011, %r10913, 0;
	@%p5011 bra 	$L__BB9_4917;
	ld.shared.u64 	%rd9684, [m_Local_$_0];
	add.s64 	%rd9685, %rd9684, %rd1295;
	st.u32 	[%rd9685+36], %r3180;
	ld.u32 	%r10915, [%rd1685];
	setp.ne.s32 	%p5012, %r10915, 0;
	@%p5012 bra 	$L__BB9_4917;
	ld.shared.u64 	%rd9686, [m_Local_$_0];
	add.s64 	%rd9687, %rd9686, %rd1295;
	st.u32 	[%rd9687+32], %r3163;
	ld.u32 	%r10916, [%rd1685];
	setp.eq.s32 	%p5013, %r10916, 0;
	selp.b32 	%r14152, %r14151, 0, %p5013;
$L__BB9_4917:
	st.u32 	[%rd1685], %r14152;
	bra.uni 	$L__BB9_4919;
$L__BB9_4918:
	ld.global.nc.u8 	%rs1260, [%rd12044+-1];
	cvt.u16.u8 	%rs1261, %rs1260;
	add.s64 	%rd9688, %rd1293, %rd12045;
	mov.b32 	%r10919, 0;
	st.u32 	[%rd9688+32], %r10919;
	st.u8 	[%rd9688+32], %rs1261;
$L__BB9_4919:
	setp.eq.s32 	%p5014, %r3179, 27;
	@%p5014 bra 	$L__BB9_4934;
	setp.eq.s32 	%p5015, %r3163, -1;
	@%p5015 bra 	$L__BB9_4932;
	ld.shared.u64 	%rd1296, [m_Local_$_0];
	add.s64 	%rd9689, %rd1296, %rd1290;
	ld.u32 	%r3186, [%rd9689+12];
	setp.lt.s32 	%p5016, %r3179, %r3186;
	@%p5016 bra 	$L__BB9_4931;
	ld.shared.u64 	%rd9690, [m_Local_$_1];
	atom.add.u64 	%rd9691, [%rd1], 48;
	add.s64 	%rd9692, %rd9691, 56;
	setp.ge.u64 	%p5017, %rd9692, %rd9690;
	shr.u64 	%rd1297, %rd9691, 4;
	cvt.u32.u64 	%r14153, %rd1297;
	setp.eq.s32 	%p5018, %r14153, -1;
	or.pred  	%p5019, %p5017, %p5018;
	@%p5019 bra 	$L__BB9_4924;
	ld.shared.u64 	%rd9693, [m_Local_$_0];
	shl.b64 	%rd9694, %rd1297, 32;
	shr.s64 	%rd9695, %rd9694, 28;
	add.s64 	%rd9696, %rd9693, %rd9695;
	mov.b16 	%rs1262, 0;
	st.u8 	[%rd9696], %rs1262;
	st.u8 	[%rd9696+1], %rs1262;
	mov.b32 	%r10921, 3608;
	st.u32 	[%rd9696+4], %r10921;
	mov.b16 	%rs1263, 1;
	st.u8 	[%rd9696+3], %rs1263;
	mov.b32 	%r10922, 48;
	st.u32 	[%rd9696+8], %r10922;
	mov.b32 	%r10923, -1;
	st.u32 	[%rd9696+16], %r10923;
	ld.shared.u64 	%rd9697, [m_Local_$_0];
	add.s64 	%rd9698, %rd9697, %rd9695;
	mov.b32 	%r10924, 0;
	st.u32 	[%rd9698+32], %r10924;
	ld.shared.u64 	%rd9699, [m_Local_$_0];
	add.s64 	%rd9700, %rd9699, %rd9695;
	st.u32 	[%rd9700+36], %r10924;
	ld.shared.u64 	%rd9701, [m_Local_$_0];
	add.s64 	%rd9702, %rd9701, %rd9695;
	st.u32 	[%rd9702+40], %r10924;
	ld.u32 	%r10925, [%rd1685];
	setp.eq.s32 	%p6577, %r10925, 0;
	bra.uni 	$L__BB9_4925;
$L__BB9_4924:
	mov.b32 	%r10927, 21106;
	st.u32 	[%rd1685], %r10927;
	mov.b32 	%r14153, -1;
	mov.pred 	%p6577, 0;
$L__BB9_4925:
	mov.b32 	%r14154, 0;
	not.pred 	%p5021, %p6577;
	@%p5021 bra 	$L__BB9_4930;
	setp.eq.s32 	%p5022, %r14153, -1;
	@%p5022 bra 	$L__BB9_6461;
	ld.shared.u64 	%rd9703, [m_Local_$_0];
	mul.wide.s32 	%rd1298, %r14153, 16;
	add.s64 	%rd9704, %rd9703, %rd1298;
	st.u32 	[%rd9704+40], %r3186;
	ld.u32 	%r10930, [%rd1685];
	setp.eq.s32 	%p5023, %r10930, 0;
	@%p5023 bra 	$L__BB9_4928;
	bra.uni 	$L__BB9_4930;
$L__BB9_4928:
	ld.shared.u64 	%rd9705, [m_Local_$_0];
	add.s64 	%rd9706, %rd9705, %rd1298;
	st.u32 	[%rd9706+36], %r3179;
	ld.u32 	%r10932, [%rd1685];
	setp.ne.s32 	%p5024, %r10932, 0;
	@%p5024 bra 	$L__BB9_4930;
	ld.shared.u64 	%rd9707, [m_Local_$_0];
	add.s64 	%rd9708, %rd9707, %rd1298;
	st.u32 	[%rd9708+32], %r3163;
	ld.u32 	%r10933, [%rd1685];
	setp.eq.s32 	%p5025, %r10933, 0;
	selp.b32 	%r14154, %r14153, 0, %p5025;
$L__BB9_4930:
	st.u32 	[%rd1685], %r14154;
	bra.uni 	$L__BB9_4933;
$L__BB9_4931:
	ld.global.nc.u8 	%rs1264, [%rd12044];
	cvt.u16.u8 	%rs1265, %rs1264;
	add.s64 	%rd9709, %rd1296, %rd12045;
	mov.b32 	%r10936, 0;
	st.u32 	[%rd9709+36], %r10936;
	st.u8 	[%rd9709+36], %rs1265;
	bra.uni 	$L__BB9_4933;
$L__BB9_4932:
	mov.b32 	%r10937, 21352;
	st.u32 	[%rd1685], %r10937;
$L__BB9_4933:
	add.s64 	%rd12045, %rd12045, 8;
	add.s32 	%r14150, %r14150, 2;
	add.s64 	%rd12044, %rd12044, 2;
	bra.uni 	$L__BB9_4879;
$L__BB9_4934:
	ld.shared.u64 	%rd9710, [m_Local_$_1];
	atom.add.u64 	%rd9711, [%rd1], 48;
	add.s64 	%rd9712, %rd9711, 56;
	setp.lt.u64 	%p5026, %rd9712, %rd9710;
	shr.u64 	%rd9713, %rd9711, 4;
	cvt.u32.u64 	%r10938, %rd9713;
	selp.b32 	%r3192, %r10938, -1, %p5026;
	setp.ne.s32 	%p5027, %r3192, -1;
	@%p5027 bra 	$L__BB9_4936;
	mov.b32 	%r11050, 21352;
	st.u32 	[%rd1685], %r11050;
	bra.uni 	$L__BB9_5011;
$L__BB9_4936:
	ld.shared.u64 	%rd9714, [m_Local_$_0];
	mul.wide.s32 	%rd1301, %r3192, 16;
	add.s64 	%rd9715, %rd9714, %rd1301;
	mov.b16 	%rs1266, 1;
	st.u8 	[%rd9715], %rs1266;
	mov.b16 	%rs1267, 0;
	st.u8 	[%rd9715+1], %rs1267;
	mov.b32 	%r10939, 2905;
	st.u32 	[%rd9715+4], %r10939;
	st.u8 	[%rd9715+3], %rs1266;
	mov.b32 	%r10940, 48;
	st.u32 	[%rd9715+8], %r10940;
	mov.b32 	%r10941, -1;
	st.u32 	[%rd9715+16], %r10941;
	ld.shared.u64 	%rd9716, [m_Local_$_0];
	add.s64 	%rd9717, %rd9716, %rd1290;
	ld.u32 	%r3193, [%rd9717+12];
	shl.b32 	%r10942, %r3193, 2;
	add.s32 	%r10943, %r10942, 32;
	shr.s32 	%r10944, %r10943, 31;
	shr.u32 	%r10945, %r10944, 29;
	add.s32 	%r10946, %r10943, %r10945;
	and.b32  	%r10947, %r10946, -8;
	sub.s32 	%r10948, %r10943, %r10947;
	setp.eq.s32 	%p5028, %r10948, 0;
	sub.s32 	%r10949, %r10942, %r10948;
	add.s32 	%r10950, %r10949, 40;
	selp.b32 	%r3194, %r10943, %r10950, %p5028;
	ld.shared.u64 	%rd1302, [m_Local_$_1];
	and.b32  	%r10951, %r3194, 12;
	setp.eq.s32 	%p5029, %r10951, 0;
	mov.u32 	%r14155, %r3194;
	@%p5029 bra 	$L__BB9_4938;
	shr.s32 	%r10952, %r3194, 31;
	shr.u32 	%r10953, %r10952, 28;
	add.s32 	%r10954, %r3194, %r10953;
	and.b32  	%r10955, %r10954, -16;
	add.s32 	%r14155, %r10955, 16;
$L__BB9_4938:
	cvt.s64.s32 	%rd9718, %r14155;
	atom.add.u64 	%rd9719, [%rd1], %rd9718;
	cvt.s64.s32 	%rd9720, %r3194;
	add.s64 	%rd9721, %rd9720, %rd9719;
	add.s64 	%rd9722, %rd9721, 8;
	setp.lt.u64 	%p5030, %rd9722, %rd1302;
	shr.u64 	%rd9723, %rd9719, 4;
	cvt.u32.u64 	%r10956, %rd9723;
	selp.b32 	%r3197, %r10956, -1, %p5030;
	setp.ne.s32 	%p5031, %r3197, -1;
	@%p5031 bra 	$L__BB9_4940;
	mov.b32 	%r11014, 21352;
	st.u32 	[%rd1685], %r11014;
	bra.uni 	$L__BB9_4979;
$L__BB9_4940:
	ld.shared.u64 	%rd9724, [m_Local_$_0];
	mul.wide.s32 	%rd1303, %r3197, 16;
	add.s64 	%rd9725, %rd9724, %rd1303;
	mov.b16 	%rs1268, 0;
	st.u8 	[%rd9725], %rs1268;
	st.u8 	[%rd9725+1], %rs1268;
	mov.b32 	%r10957, 4335;
	st.u32 	[%rd9725+4], %r10957;
	mov.b16 	%rs1269, 1;
	st.u8 	[%rd9725+3], %rs1269;
	st.u32 	[%rd9725+8], %r3194;
	st.u32 	[%rd9725+12], %r3193;
	setp.lt.s32 	%p5032, %r3193, 1;
	@%p5032 bra 	$L__BB9_4979;
	setp.eq.s32 	%p5033, %r3193, 1;
	mov.b32 	%r3216, 0;
	@%p5033 bra 	$L__BB9_4967;
	and.b32  	%r10960, %r3193, 2147483646;
	neg.s32 	%r14157, %r10960;
	mov.b32 	%r14156, 0;
	mov.u32 	%r14158, %r14156;
$L__BB9_4943:
	ld.shared.u64 	%rd9726, [m_Local_$_0];
	add.s64 	%rd1304, %rd9726, %rd1303;
	ld.u32 	%r3202, [%rd1304+12];
	setp.lt.s32 	%p5034, %r14158, %r3202;
	@%p5034 bra 	$L__BB9_4954;
	ld.shared.u64 	%rd9727, [m_Local_$_1];
	atom.add.u64 	%rd9728, [%rd1], 48;
	add.s64 	%rd9729, %rd9728, 56;
	setp.lt.u64 	%p5035, %rd9729, %rd9727;
	shr.u64 	%rd1305, %rd9728, 4;
	cvt.u32.u64 	%r14159, %rd1305;
	setp.ne.s32 	%p5036, %r14159, -1;
	and.pred  	%p5037, %p5035, %p5036;
	@%p5037 bra 	$L__BB9_4946;
	mov.b32 	%r10967, 21106;
	st.u32 	[%rd1685], %r10967;
	mov.b32 	%r14159, -1;
	mov.pred 	%p6578, 0;
	bra.uni 	$L__BB9_4947;
$L__BB9_4946:
	ld.shared.u64 	%rd9730, [m_Local_$_0];
	shl.b64 	%rd9731, %rd1305, 32;
	shr.s64 	%rd9732, %rd9731, 28;
	add.s64 	%rd9733, %rd9730, %rd9732;
	mov.b16 	%rs1270, 0;
	st.u8 	[%rd9733], %rs1270;
	st.u8 	[%rd9733+1], %rs1270;
	mov.b32 	%r10961, 3608;
	st.u32 	[%rd9733+4], %r10961;
	mov.b16 	%rs1271, 1;
	st.u8 	[%rd9733+3], %rs1271;
	mov.b32 	%r10962, 48;
	st.u32 	[%rd9733+8], %r10962;
	mov.b32 	%r10963, -1;
	st.u32 	[%rd9733+16], %r10963;
	ld.shared.u64 	%rd9734, [m_Local_$_0];
	add.s64 	%rd9735, %rd9734, %rd9732;
	mov.b32 	%r10964, 0;
	st.u32 	[%rd9735+32], %r10964;
	ld.shared.u64 	%rd9736, [m_Local_$_0];
	add.s64 	%rd9737, %rd9736, %rd9732;
	st.u32 	[%rd9737+36], %r10964;
	ld.shared.u64 	%rd9738, [m_Local_$_0];
	add.s64 	%rd9739, %rd9738, %rd9732;
	st.u32 	[%rd9739+40], %r10964;
	ld.u32 	%r10965, [%rd1685];
	setp.eq.s32 	%p6578, %r10965, 0;
$L__BB9_4947:
	mov.b32 	%r14160, 0;
	not.pred 	%p5039, %p6578;
	@%p5039 bra 	$L__BB9_4953;
	setp.ne.s32 	%p5040, %r14159, -1;
	@%p5040 bra 	$L__BB9_4950;
	mov.b32 	%r10975, 21352;
	st.u32 	[%rd1685], %r10975;
	bra.uni 	$L__BB9_4953;
$L__BB9_4950:
	ld.shared.u64 	%rd9740, [m_Local_$_0];
	mul.wide.s32 	%rd1306, %r14159, 16;
	add.s64 	%rd9741, %rd9740, %rd1306;
	st.u32 	[%rd9741+40], %r3202;
	ld.u32 	%r10970, [%rd1685];
	setp.ne.s32 	%p5041, %r10970, 0;
	@%p5041 bra 	$L__BB9_4953;
	ld.shared.u64 	%rd9742, [m_Local_$_0];
	add.s64 	%rd9743, %rd9742, %rd1306;
	st.u32 	[%rd9743+36], %r14158;
	ld.u32 	%r10972, [%rd1685];
	setp.ne.s32 	%p5042, %r10972, 0;
	@%p5042 bra 	$L__BB9_4953;
	ld.shared.u64 	%rd9744, [m_Local_$_0];
	add.s64 	%rd9745, %rd9744, %rd1306;
	st.u32 	[%rd9745+32], %r3197;
	ld.u32 	%r10973, [%rd1685];
	setp.eq.s32 	%p5043, %r10973, 0;
	selp.b32 	%r14160, %r14159, 0, %p5043;
$L__BB9_4953:
	st.u32 	[%rd1685], %r14160;
	bra.uni 	$L__BB9_4955;
$L__BB9_4954:
	cvt.u64.u32 	%rd9746, %r14156;
	add.s64 	%rd9747, %rd1304, %rd9746;
	mov.b32 	%r10976, 0;
	st.u32 	[%rd9747+32], %r10976;
$L__BB9_4955:
	ld.shared.u64 	%rd9748, [m_Local_$_0];
	add.s64 	%rd1307, %rd9748, %rd1303;
	ld.u32 	%r3207, [%rd1307+12];
	add.s32 	%r10977, %r14158, 1;
	setp.lt.s32 	%p5044, %r10977, %r3207;
	@%p5044 bra 	$L__BB9_4965;
	ld.shared.u64 	%rd9749, [m_Local_$_1];
	atom.add.u64 	%rd9750, [%rd1], 48;
	add.s64 	%rd9751, %rd9750, 56;
	setp.ge.u64 	%p5045, %rd9751, %rd9749;
	shr.u64 	%rd1308, %rd9750, 4;
	cvt.u32.u64 	%r14161, %rd1308;
	setp.eq.s32 	%p5046, %r14161, -1;
	or.pred  	%p5047, %p5045, %p5046;
	@%p5047 bra 	$L__BB9_4958;
	ld.shared.u64 	%rd9752, [m_Local_$_0];
	shl.b64 	%rd9753, %rd1308, 32;
	shr.s64 	%rd9754, %rd9753, 28;
	add.s64 	%rd9755, %rd9752, %rd9754;
	mov.b16 	%rs1272, 0;
	st.u8 	[%rd9755], %rs1272;
	st.u8 	[%rd9755+1], %rs1272;
	mov.b32 	%r10978, 3608;
	st.u32 	[%rd9755+4], %r10978;
	mov.b16 	%rs1273, 1;
	st.u8 	[%rd9755+3], %rs1273;
	mov.b32 	%r10979, 48;
	st.u32 	[%rd9755+8], %r10979;
	mov.b32 	%r10980, -1;
	st.u32 	[%rd9755+16], %r10980;
	ld.shared.u64 	%rd9756, [m_Local_$_0];
	add.s64 	%rd9757, %rd9756, %rd9754;
	mov.b32 	%r10981, 0;
	st.u32 	[%rd9757+32], %r10981;
	ld.shared.u64 	%rd9758, [m_Local_$_0];
	add.s64 	%rd9759, %rd9758, %rd9754;
	st.u32 	[%rd9759+36], %r10981;
	ld.shared.u64 	%rd9760, [m_Local_$_0];
	add.s64 	%rd9761, %rd9760, %rd9754;
	st.u32 	[%rd9761+40], %r10981;
	ld.u32 	%r10982, [%rd1685];
	setp.eq.s32 	%p6579, %r10982, 0;
	bra.uni 	$L__BB9_4959;
$L__BB9_4958:
	mov.b32 	%r10984, 21106;
	st.u32 	[%rd1685], %r10984;
	mov.b32 	%r14161, -1;
	mov.pred 	%p6579, 0;
$L__BB9_4959:
	mov.b32 	%r14162, 0;
	not.pred 	%p5049, %p6579;
	@%p5049 bra 	$L__BB9_4964;
	setp.eq.s32 	%p5050, %r14161, -1;
	@%p5050 bra 	$L__BB9_6462;
	ld.shared.u64 	%rd9762, [m_Local_$_0];
	mul.wide.s32 	%rd1309, %r14161, 16;
	add.s64 	%rd9763, %rd9762, %rd1309;
	st.u32 	[%rd9763+40], %r3207;
	ld.u32 	%r10987, [%rd1685];
	setp.eq.s32 	%p5051, %r10987, 0;
	@%p5051 bra 	$L__BB9_4962;
	bra.uni 	$L__BB9_4964;
$L__BB9_4962:
	ld.shared.u64 	%rd9764, [m_Local_$_0];
	add.s64 	%rd9765, %rd9764, %rd1309;
	st.u32 	[%rd9765+36], %r10977;
	ld.u32 	%r10990, [%rd1685];
	setp.ne.s32 	%p5052, %r10990, 0;
	@%p5052 bra 	$L__BB9_4964;
	ld.shared.u64 	%rd9766, [m_Local_$_0];
	add.s64 	%rd9767, %rd9766, %rd1309;
	st.u32 	[%rd9767+32], %r3197;
	ld.u32 	%r10991, [%rd1685];
	setp.eq.s32 	%p5053, %r10991, 0;
	selp.b32 	%r14162, %r14161, 0, %p5053;
$L__BB9_4964:
	st.u32 	[%rd1685], %r14162;
	bra.uni 	$L__BB9_4966;
$L__BB9_4965:
	add.s32 	%r10994, %r14156, 4;
	cvt.u64.u32 	%rd9768, %r10994;
	add.s64 	%rd9769, %rd1307, %rd9768;
	mov.b32 	%r10995, 0;
	st.u32 	[%rd9769+32], %r10995;
$L__BB9_4966:
	and.b32  	%r3216, %r3193, 2147483646;
	add.s32 	%r14158, %r14158, 2;
	add.s32 	%r14157, %r14157, 2;
	add.s32 	%r14156, %r14156, 8;
	setp.ne.s32 	%p5054, %r14157, 0;
	@%p5054 bra 	$L__BB9_4943;
$L__BB9_4967:
	and.b32  	%r10996, %r3193, 1;
	setp.eq.b32 	%p5055, %r10996, 1;
	not.pred 	%p5056, %p5055;
	@%p5056 bra 	$L__BB9_4979;
	ld.shared.u64 	%rd9770, [m_Local_$_0];
	add.s64 	%rd1310, %rd9770, %rd1303;
	ld.u32 	%r3217, [%rd1310+12];
	setp.lt.s32 	%p5057, %r3216, %r3217;
	@%p5057 bra 	$L__BB9_4978;
	ld.shared.u64 	%rd9771, [m_Local_$_1];
	atom.add.u64 	%rd9772, [%rd1], 48;
	add.s64 	%rd9773, %rd9772, 56;
	setp.ge.u64 	%p5058, %rd9773, %rd9771;
	shr.u64 	%rd1311, %rd9772, 4;
	cvt.u32.u64 	%r14164, %rd1311;
	setp.eq.s32 	%p5059, %r14164, -1;
	or.pred  	%p5060, %p5058, %p5059;
	@%p5060 bra 	$L__BB9_4971;
	ld.shared.u64 	%rd9774, [m_Local_$_0];
	shl.b64 	%rd9775, %rd1311, 32;
	shr.s64 	%rd9776, %rd9775, 28;
	add.s64 	%rd9777, %rd9774, %rd9776;
	mov.b16 	%rs1274, 0;
	st.u8 	[%rd9777], %rs1274;
	st.u8 	[%rd9777+1], %rs1274;
	mov.b32 	%r10997, 3608;
	st.u32 	[%rd9777+4], %r10997;
	mov.b16 	%rs1275, 1;
	st.u8 	[%rd9777+3], %rs1275;
	mov.b32 	%r10998, 48;
	st.u32 	[%rd9777+8], %r10998;
	mov.b32 	%r10999, -1;
	st.u32 	[%rd9777+16], %r10999;
	ld.shared.u64 	%rd9778, [m_Local_$_0];
	add.s64 	%rd9779, %rd9778, %rd9776;
	mov.b32 	%r11000, 0;
	st.u32 	[%rd9779+32], %r11000;
	ld.shared.u64 	%rd9780, [m_Local_$_0];
	add.s64 	%rd9781, %rd9780, %rd9776;
	st.u32 	[%rd9781+36], %r11000;
	ld.shared.u64 	%rd9782, [m_Local_$_0];
	add.s64 	%rd9783, %rd9782, %rd9776;
	st.u32 	[%rd9783+40], %r11000;
	ld.u32 	%r11001, [%rd1685];
	setp.eq.s32 	%p6580, %r11001, 0;
	bra.uni 	$L__BB9_4972;
$L__BB9_4971:
	mov.b32 	%r11003, 21106;
	st.u32 	[%rd1685], %r11003;
	mov.b32 	%r14164, -1;
	mov.pred 	%p6580, 0;
$L__BB9_4972:
	mov.b32 	%r14165, 0;
	not.pred 	%p5062, %p6580;
	@%p5062 bra 	$L__BB9_4977;
	setp.eq.s32 	%p5063, %r14164, -1;
	@%p5063 bra 	$L__BB9_6463;
	ld.shared.u64 	%rd9784, [m_Local_$_0];
	mul.wide.s32 	%rd1312, %r14164, 16;
	add.s64 	%rd9785, %rd9784, %rd1312;
	st.u32 	[%rd9785+40], %r3217;
	ld.u32 	%r11006, [%rd1685];
	setp.eq.s32 	%p5064, %r11006, 0;
	@%p5064 bra 	$L__BB9_4975;
	bra.uni 	$L__BB9_4977;
$L__BB9_4975:
	ld.shared.u64 	%rd9786, [m_Local_$_0];
	add.s64 	%rd9787, %rd9786, %rd1312;
	st.u32 	[%rd9787+36], %r3216;
	ld.u32 	%r11008, [%rd1685];
	setp.ne.s32 	%p5065, %r11008, 0;
	@%p5065 bra 	$L__BB9_4977;
	ld.shared.u64 	%rd9788, [m_Local_$_0];
	add.s64 	%rd9789, %rd9788, %rd1312;
	st.u32 	[%rd9789+32], %r3197;
	ld.u32 	%r11009, [%rd1685];
	setp.eq.s32 	%p5066, %r11009, 0;
	selp.b32 	%r14165, %r14164, 0, %p5066;
$L__BB9_4977:
	st.u32 	[%rd1685], %r14165;
	bra.uni 	$L__BB9_4979;
$L__BB9_4978:
	shl.b32 	%r11012, %r3216, 2;
	cvt.u64.u32 	%rd9790, %r11012;
	add.s64 	%rd9791, %rd1310, %rd9790;
	mov.b32 	%r11013, 0;
	st.u32 	[%rd9791+32], %r11013;
$L__BB9_4979:
	setp.lt.s32 	%p5067, %r3193, 1;
	@%p5067 bra 	$L__BB9_5010;
	mul.wide.s32 	%rd1313, %r3197, 16;
	neg.s32 	%r14167, %r3193;
	mov.b32 	%r14166, 0;
	mov.u32 	%r14168, %r14166;
$L__BB9_4981:
	setp.ne.s32 	%p5068, %r3163, -1;
	@%p5068 bra 	$L__BB9_4983;
	mov.b32 	%r11031, 21352;
	st.u32 	[%rd1685], %r11031;
	mov.b16 	%rs1611, 0;
	bra.uni 	$L__BB9_4995;
$L__BB9_4983:
	ld.shared.u64 	%rd9792, [m_Local_$_0];
	add.s64 	%rd1314, %rd9792, %rd1290;
	ld.u32 	%r3226, [%rd1314+12];
	setp.lt.s32 	%p5069, %r14168, %r3226;
	@%p5069 bra 	$L__BB9_4994;
	ld.shared.u64 	%rd9793, [m_Local_$_1];
	atom.add.u64 	%rd9794, [%rd1], 48;
	add.s64 	%rd9795, %rd9794, 56;
	setp.lt.u64 	%p5070, %rd9795, %rd9793;
	shr.u64 	%rd1315, %rd9794, 4;
	cvt.u32.u64 	%r14169, %rd1315;
	setp.ne.s32 	%p5071, %r14169, -1;
	and.pred  	%p5072, %p5070, %p5071;
	@%p5072 bra 	$L__BB9_4986;
	mov.b32 	%r11022, 21106;
	st.u32 	[%rd1685], %r11022;
	mov.b32 	%r14169, -1;
	mov.pred 	%p6581, 0;
	bra.uni 	$L__BB9_4987;
$L__BB9_4986:
	ld.shared.u64 	%rd9796, [m_Local_$_0];
	shl.b64 	%rd9797, %rd1315, 32;
	shr.s64 	%rd9798, %rd9797, 28;
	add.s64 	%rd9799, %rd9796, %rd9798;
	mov.b16 	%rs1276, 0;
	st.u8 	[%rd9799], %rs1276;
	st.u8 	[%rd9799+1], %rs1276;
	mov.b32 	%r11016, 3608;
	st.u32 	[%rd9799+4], %r11016;
	mov.b16 	%rs1277, 1;
	st.u8 	[%rd9799+3], %rs1277;
	mov.b32 	%r11017, 48;
	st.u32 	[%rd9799+8], %r11017;
	mov.b32 	%r11018, -1;
	st.u32 	[%rd9799+16], %r11018;
	ld.shared.u64 	%rd9800, [m_Local_$_0];
	add.s64 	%rd9801, %rd9800, %rd9798;
	mov.b32 	%r11019, 0;
	st.u32 	[%rd9801+32], %r11019;
	ld.shared.u64 	%rd9802, [m_Local_$_0];
	add.s64 	%rd9803, %rd9802, %rd9798;
	st.u32 	[%rd9803+36], %r11019;
	ld.shared.u64 	%rd9804, [m_Local_$_0];
	add.s64 	%rd9805, %rd9804, %rd9798;
	st.u32 	[%rd9805+40], %r11019;
	ld.u32 	%r11020, [%rd1685];
	setp.eq.s32 	%p6581, %r11020, 0;
$L__BB9_4987:
	mov.b32 	%r14170, 0;
	not.pred 	%p5074, %p6581;
	@%p5074 bra 	$L__BB9_4993;
	setp.ne.s32 	%p5075, %r14169, -1;
	@%p5075 bra 	$L__BB9_4990;
	mov.b32 	%r11030, 21352;
	st.u32 	[%rd1685], %r11030;
	bra.uni 	$L__BB9_4993;
$L__BB9_4990:
	ld.shared.u64 	%rd9806, [m_Local_$_0];
	mul.wide.s32 	%rd1316, %r14169, 16;
	add.s64 	%rd9807, %rd9806, %rd1316;
	st.u32 	[%rd9807+40], %r3226;
	ld.u32 	%r11025, [%rd1685];
	setp.ne.s32 	%p5076, %r11025, 0;
	@%p5076 bra 	$L__BB9_4993;
	ld.shared.u64 	%rd9808, [m_Local_$_0];
	add.s64 	%rd9809, %rd9808, %rd1316;
	st.u32 	[%rd9809+36], %r14168;
	ld.u32 	%r11027, [%rd1685];
	setp.ne.s32 	%p5077, %r11027, 0;
	@%p5077 bra 	$L__BB9_4993;
	ld.shared.u64 	%rd9810, [m_Local_$_0];
	add.s64 	%rd9811, %rd9810, %rd1316;
	st.u32 	[%rd9811+32], %r3163;
	ld.u32 	%r11028, [%rd1685];
	setp.eq.s32 	%p5078, %r11028, 0;
	selp.b32 	%r14170, %r14169, 0, %p5078;
$L__BB9_4993:
	st.u32 	[%rd1685], %r14170;
	mov.b16 	%rs1611, 0;
	bra.uni 	$L__BB9_4995;
$L__BB9_4994:
	cvt.u64.u32 	%rd9812, %r14166;
	add.s64 	%rd9813, %rd1314, %rd9812;
	ld.u8 	%rs1611, [%rd9813+32];
$L__BB9_4995:
	setp.ne.s32 	%p5079, %r3197, -1;
	@%p5079 bra 	$L__BB9_4997;
	mov.b32 	%r11048, 21352;
	st.u32 	[%rd1685], %r11048;
	bra.uni 	$L__BB9_5009;
$L__BB9_4997:
	ld.shared.u64 	%rd9814, [m_Local_$_0];
	add.s64 	%rd1317, %rd9814, %rd1313;
	ld.u32 	%r3231, [%rd1317+12];
	setp.lt.s32 	%p5080, %r14168, %r3231;
	@%p5080 bra 	$L__BB9_5008;
	ld.shared.u64 	%rd9815, [m_Local_$_1];
	atom.add.u64 	%rd9816, [%rd1], 48;
	add.s64 	%rd9817, %rd9816, 56;
	setp.lt.u64 	%p5081, %rd9817, %rd9815;
	shr.u64 	%rd1318, %rd9816, 4;
	cvt.u32.u64 	%r14171, %rd1318;
	setp.ne.s32 	%p5082, %r14171, -1;
	and.pred  	%p5083, %p5081, %p5082;
	@%p5083 bra 	$L__BB9_5000;
	mov.b32 	%r11038, 21106;
	st.u32 	[%rd1685], %r11038;
	mov.b32 	%r14171, -1;
	mov.pred 	%p6582, 0;
	bra.uni 	$L__BB9_5001;
$L__BB9_5000:
	ld.shared.u64 	%rd9818, [m_Local_$_0];
	shl.b64 	%rd9819, %rd1318, 32;
	shr.s64 	%rd9820, %rd9819, 28;
	add.s64 	%rd9821, %rd9818, %rd9820;
	mov.b16 	%rs1280, 0;
	st.u8 	[%rd9821], %rs1280;
	st.u8 	[%rd9821+1], %rs1280;
	mov.b32 	%r11032, 3608;
	st.u32 	[%rd9821+4], %r11032;
	mov.b16 	%rs1281, 1;
	st.u8 	[%rd9821+3], %rs1281;
	mov.b32 	%r11033, 48;
	st.u32 	[%rd9821+8], %r11033;
	mov.b32 	%r11034, -1;
	st.u32 	[%rd9821+16], %r11034;
	ld.shared.u64 	%rd9822, [m_Local_$_0];
	add.s64 	%rd9823, %rd9822, %rd9820;
	mov.b32 	%r11035, 0;
	st.u32 	[%rd9823+32], %r11035;
	ld.shared.u64 	%rd9824, [m_Local_$_0];
	add.s64 	%rd9825, %rd9824, %rd9820;
	st.u32 	[%rd9825+36], %r11035;
	ld.shared.u64 	%rd9826, [m_Local_$_0];
	add.s64 	%rd9827, %rd9826, %rd9820;
	st.u32 	[%rd9827+40], %r11035;
	ld.u32 	%r11036, [%rd1685];
	setp.eq.s32 	%p6582, %r11036, 0;
$L__BB9_5001:
	mov.b32 	%r14172, 0;
	not.pred 	%p5085, %p6582;
	@%p5085 bra 	$L__BB9_5007;
	setp.ne.s32 	%p5086, %r14171, -1;
	@%p5086 bra 	$L__BB9_5004;
	mov.b32 	%r11046, 21352;
	st.u32 	[%rd1685], %r11046;
	bra.uni 	$L__BB9_5007;
$L__BB9_5004:
	ld.shared.u64 	%rd9828, [m_Local_$_0];
	mul.wide.s32 	%rd1319, %r14171, 16;
	add.s64 	%rd9829, %rd9828, %rd1319;
	st.u32 	[%rd9829+40], %r3231;
	ld.u32 	%r11041, [%rd1685];
	setp.ne.s32 	%p5087, %r11041, 0;
	@%p5087 bra 	$L__BB9_5007;
	ld.shared.u64 	%rd9830, [m_Local_$_0];
	add.s64 	%rd9831, %rd9830, %rd1319;
	st.u32 	[%rd9831+36], %r14168;
	ld.u32 	%r11043, [%rd1685];
	setp.ne.s32 	%p5088, %r11043, 0;
	@%p5088 bra 	$L__BB9_5007;
	ld.shared.u64 	%rd9832, [m_Local_$_0];
	add.s64 	%rd9833, %rd9832, %rd1319;
	st.u32 	[%rd9833+32], %r3197;
	ld.u32 	%r11044, [%rd1685];
	setp.eq.s32 	%p5089, %r11044, 0;
	selp.b32 	%r14172, %r14171, 0, %p5089;
$L__BB9_5007:
	st.u32 	[%rd1685], %r14172;
	bra.uni 	$L__BB9_5009;
$L__BB9_5008:
	cvt.u64.u32 	%rd9834, %r14166;
	add.s64 	%rd9835, %rd1317, %rd9834;
	mov.b32 	%r11047, 0;
	st.u32 	[%rd9835+32], %r11047;
	st.u8 	[%rd9835+32], %rs1611;
$L__BB9_5009:
	add.s32 	%r14168, %r14168, 1;
	add.s32 	%r14167, %r14167, 1;
	setp.ne.s32 	%p5090, %r14167, 0;
	add.s32 	%r14166, %r14166, 4;
	@%p5090 bra 	$L__BB9_4981;
$L__BB9_5010:
	ld.shared.u64 	%rd9836, [m_Local_$_0];
	add.s64 	%rd9837, %rd9836, %rd1301;
	st.u32 	[%rd9837+32], %r3197;
	ld.shared.u64 	%rd9838, [m_Local_$_0];
	add.s64 	%rd9839, %rd9838, %rd1301;
	st.u32 	[%rd9839+40], %r3193;
	ld.shared.u64 	%rd9840, [m_Local_$_0];
	add.s64 	%rd9841, %rd9840, %rd1301;
	mov.b32 	%r11049, 0;
	st.u32 	[%rd9841+48], %r11049;
$L__BB9_5011:
	setp.ne.s32 	%p5091, %r14144, -1;
	@%p5091 bra 	$L__BB9_5013;
	mov.b32 	%r11052, 21352;
	st.u32 	[%rd1685], %r11052;
	mov.b32 	%r14173, 0;
	mov.u32 	%r14174, %r14173;
	bra.uni 	$L__BB9_5014;
$L__BB9_5013:
	ld.shared.u64 	%rd9842, [m_Local_$_0];
	mul.wide.s32 	%rd9843, %r14144, 16;
	add.s64 	%rd9844, %rd9842, %rd9843;
	ld.u32 	%r14173, [%rd9844+32];
	ld.u32 	%r14174, [%rd9844+40];
$L__BB9_5014:
	setp.ne.s32 	%p5092, %r3192, -1;
	@%p5092 bra 	$L__BB9_5016;
	mov.b32 	%r11054, 21352;
	st.u32 	[%rd1685], %r11054;
	mov.b32 	%r14175, 0;
	mov.u32 	%r14176, %r14175;
	bra.uni 	$L__BB9_5017;
$L__BB9_5016:
	ld.shared.u64 	%rd9845, [m_Local_$_0];
	mul.wide.s32 	%rd9846, %r3192, 16;
	add.s64 	%rd9847, %rd9845, %rd9846;
	ld.u32 	%r14175, [%rd9847+32];
	ld.u32 	%r14176, [%rd9847+40];
$L__BB9_5017:
	add.s32 	%r3247, %r14176, %r14174;
	shl.b32 	%r11055, %r3247, 2;
	add.s32 	%r11056, %r11055, 32;
	shr.s32 	%r11057, %r11056, 31;
	shr.u32 	%r11058, %r11057, 29;
	add.s32 	%r11059, %r11056, %r11058;
	and.b32  	%r11060, %r11059, -8;
	sub.s32 	%r11061, %r11056, %r11060;
	setp.eq.s32 	%p5093, %r11061, 0;
	sub.s32 	%r11062, %r11055, %r11061;
	add.s32 	%r11063, %r11062, 40;
	selp.b32 	%r3248, %r11056, %r11063, %p5093;
	ld.shared.u64 	%rd1320, [m_Local_$_1];
	and.b32  	%r11064, %r3248, 12;
	setp.eq.s32 	%p5094, %r11064, 0;
	mov.u32 	%r14177, %r3248;
	@%p5094 bra 	$L__BB9_5019;
	shr.s32 	%r11065, %r3248, 31;
	shr.u32 	%r11066, %r11065, 28;
	add.s32 	%r11067, %r3248, %r11066;
	and.b32  	%r11068, %r11067, -16;
	add.s32 	%r14177, %r11068, 16;
$L__BB9_5019:
	cvt.s64.s32 	%rd9848, %r14177;
	atom.add.u64 	%rd9849, [%rd1], %rd9848;
	cvt.s64.s32 	%rd9850, %r3248;
	add.s64 	%rd9851, %rd9850, %rd9849;
	add.s64 	%rd9852, %rd9851, 8;
	setp.lt.u64 	%p5095, %rd9852, %rd1320;
	shr.u64 	%rd9853, %rd9849, 4;
	cvt.u32.u64 	%r11069, %rd9853;
	selp.b32 	%r3251, %r11069, -1, %p5095;
	setp.ne.s32 	%p5096, %r3251, -1;
	@%p5096 bra 	$L__BB9_5021;
	mov.b32 	%r11124, 21352;
	st.u32 	[%rd1685], %r11124;
	bra.uni 	$L__BB9_5060;
$L__BB9_5021:
	ld.shared.u64 	%rd9854, [m_Local_$_0];
	mul.wide.s32 	%rd1321, %r3251, 16;
	add.s64 	%rd9855, %rd9854, %rd1321;
	mov.b16 	%rs1282, 0;
	st.u8 	[%rd9855], %rs1282;
	st.u8 	[%rd9855+1], %rs1282;
	mov.b32 	%r11070, 4335;
	st.u32 	[%rd9855+4], %r11070;
	mov.b16 	%rs1283, 1;
	st.u8 	[%rd9855+3], %rs1283;
	st.u32 	[%rd9855+8], %r3248;
	st.u32 	[%rd9855+12], %r3247;
	setp.lt.s32 	%p5097, %r3247, 1;
	@%p5097 bra 	$L__BB9_5060;
	setp.eq.s32 	%p5098, %r3247, 1;
	mov.b32 	%r3271, 0;
	@%p5098 bra 	$L__BB9_5048;
	and.b32  	%r3271, %r3247, 2147483646;
	neg.s32 	%r14179, %r3271;
	mov.b32 	%r14178, 0;
	mov.u32 	%r14180, %r14178;
$L__BB9_5024:
	add.s32 	%r3257, %r14180, 1;
	ld.shared.u64 	%rd9856, [m_Local_$_0];
	add.s64 	%rd1322, %rd9856, %rd1321;
	ld.u32 	%r3258, [%rd1322+12];
	setp.lt.s32 	%p5099, %r14180, %r3258;
	@%p5099 bra 	$L__BB9_5035;
	ld.shared.u64 	%rd9857, [m_Local_$_1];
	atom.add.u64 	%rd9858, [%rd1], 48;
	add.s64 	%rd9859, %rd9858, 56;
	setp.lt.u64 	%p5100, %rd9859, %rd9857;
	shr.u64 	%rd1323, %rd9858, 4;
	cvt.u32.u64 	%r14181, %rd1323;
	setp.ne.s32 	%p5101, %r14181, -1;
	and.pred  	%p5102, %p5100, %p5101;
	@%p5102 bra 	$L__BB9_5027;
	mov.b32 	%r11079, 21106;
	st.u32 	[%rd1685], %r11079;
	mov.b32 	%r14181, -1;
	mov.pred 	%p6583, 0;
	bra.uni 	$L__BB9_5028;
$L__BB9_5027:
	ld.shared.u64 	%rd9860, [m_Local_$_0];
	shl.b64 	%rd9861, %rd1323, 32;
	shr.s64 	%rd9862, %rd9861, 28;
	add.s64 	%rd9863, %rd9860, %rd9862;
	mov.b16 	%rs1284, 0;
	st.u8 	[%rd9863], %rs1284;
	st.u8 	[%rd9863+1], %rs1284;
	mov.b32 	%r11073, 3608;
	st.u32 	[%rd9863+4], %r11073;
	mov.b16 	%rs1285, 1;
	st.u8 	[%rd9863+3], %rs1285;
	mov.b32 	%r11074, 48;
	st.u32 	[%rd9863+8], %r11074;
	mov.b32 	%r11075, -1;
	st.u32 	[%rd9863+16], %r11075;
	ld.shared.u64 	%rd9864, [m_Local_$_0];
	add.s64 	%rd9865, %rd9864, %rd9862;
	mov.b32 	%r11076, 0;
	st.u32 	[%rd9865+32], %r11076;
	ld.shared.u64 	%rd9866, [m_Local_$_0];
	add.s64 	%rd9867, %rd9866, %rd9862;
	st.u32 	[%rd9867+36], %r11076;
	ld.shared.u64 	%rd9868, [m_Local_$_0];
	add.s64 	%rd9869, %rd9868, %rd9862;
	st.u32 	[%rd9869+40], %r11076;
	ld.u32 	%r11077, [%rd1685];
	setp.eq.s32 	%p6583, %r11077, 0;
$L__BB9_5028:
	mov.b32 	%r14182, 0;
	not.pred 	%p5104, %p6583;
	@%p5104 bra 	$L__BB9_5034;
	setp.ne.s32 	%p5105, %r14181, -1;
	@%p5105 bra 	$L__BB9_5031;
	mov.b32 	%r11087, 21352;
	st.u32 	[%rd1685], %r11087;
	bra.uni 	$L__BB9_5034;
$L__BB9_5031:
	ld.shared.u64 	%rd9870, [m_Local_$_0];
	mul.wide.s32 	%rd1324, %r14181, 16;
	add.s64 	%rd9871, %rd9870, %rd1324;
	st.u32 	[%rd9871+40], %r3258;
	ld.u32 	%r11082, [%rd1685];
	setp.ne.s32 	%p5106, %r11082, 0;
	@%p5106 bra 	$L__BB9_5034;
	ld.shared.u64 	%rd9872, [m_Local_$_0];
	add.s64 	%rd9873, %rd9872, %rd1324;
	st.u32 	[%rd9873+36], %r14180;
	ld.u32 	%r11084, [%rd1685];
	setp.ne.s32 	%p5107, %r11084, 0;
	@%p5107 bra 	$L__BB9_5034;
	ld.shared.u64 	%rd9874, [m_Local_$_0];
	add.s64 	%rd9875, %rd9874, %rd1324;
	st.u32 	[%rd9875+32], %r3251;
	ld.u32 	%r11085, [%rd1685];
	setp.eq.s32 	%p5108, %r11085, 0;
	selp.b32 	%r14182, %r14181, 0, %p5108;
$L__BB9_5034:
	st.u32 	[%rd1685], %r14182;
	bra.uni 	$L__BB9_5036;
$L__BB9_5035:
	cvt.u64.u32 	%rd9876, %r14178;
	add.s64 	%rd9877, %rd1322, %rd9876;
	mov.b32 	%r11088, 0;
	st.u32 	[%rd9877+32], %r11088;
$L__BB9_5036:
	ld.shared.u64 	%rd9878, [m_Local_$_0];
	add.s64 	%rd1325, %rd9878, %rd1321;
	ld.u32 	%r3263, [%rd1325+12];
	setp.lt.s32 	%p5109, %r3257, %r3263;
	@%p5109 bra 	$L__BB9_5046;
	ld.shared.u64 	%rd9879, [m_Local_$_1];
	atom.add.u64 	%rd9880, [%rd1], 48;
	add.s64 	%rd9881, %rd9880, 56;
	setp.ge.u64 	%p5110, %rd9881, %rd9879;
	shr.u64 	%rd1326, %rd9880, 4;
	cvt.u32.u64 	%r14183, %rd1326;
	setp.eq.s32 	%p5111, %r14183, -1;
	or.pred  	%p5112, %p5110, %p5111;
	@%p5112 bra 	$L__BB9_5039;
	ld.shared.u64 	%rd9882, [m_Local_$_0];
	shl.b64 	%rd9883, %rd1326, 32;
	shr.s64 	%rd9884, %rd9883, 28;
	add.s64 	%rd9885, %rd9882, %rd9884;
	mov.b16 	%rs1286, 0;
	st.u8 	[%rd9885], %rs1286;
	st.u8 	[%rd9885+1], %rs1286;
	mov.b32 	%r11089, 3608;
	st.u32 	[%rd9885+4], %r11089;
	mov.b16 	%rs1287, 1;
	st.u8 	[%rd9885+3], %rs1287;
	mov.b32 	%r11090, 48;
	st.u32 	[%rd9885+8], %r11090;
	mov.b32 	%r11091, -1;
	st.u32 	[%rd9885+16], %r11091;
	ld.shared.u64 	%rd9886, [m_Local_$_0];
	add.s64 	%rd9887, %rd9886, %rd9884;
	mov.b32 	%r11092, 0;
	st.u32 	[%rd9887+32], %r11092;
	ld.shared.u64 	%rd9888, [m_Local_$_0];
	add.s64 	%rd9889, %rd9888, %rd9884;
	st.u32 	[%rd9889+36], %r11092;
	ld.shared.u64 	%rd9890, [m_Local_$_0];
	add.s64 	%rd9891, %rd9890, %rd9884;
	st.u32 	[%rd9891+40], %r11092;
	ld.u32 	%r11093, [%rd1685];
	setp.eq.s32 	%p6584, %r11093, 0;
	bra.uni 	$L__BB9_5040;
$L__BB9_5039:
	mov.b32 	%r11095, 21106;
	st.u32 	[%rd1685], %r11095;
	mov.b32 	%r14183, -1;
	mov.pred 	%p6584, 0;
$L__BB9_5040:
	mov.b32 	%r14184, 0;
	not.pred 	%p5114, %p6584;
	@%p5114 bra 	$L__BB9_5045;
	setp.eq.s32 	%p5115, %r14183, -1;
	@%p5115 bra 	$L__BB9_6464;
	ld.shared.u64 	%rd9892, [m_Local_$_0];
	mul.wide.s32 	%rd1327, %r14183, 16;
	add.s64 	%rd9893, %rd9892, %rd1327;
	st.u32 	[%rd9893+40], %r3263;
	ld.u32 	%r11098, [%rd1685];
	setp.eq.s32 	%p5116, %r11098, 0;
	@%p5116 bra 	$L__BB9_5043;
	bra.uni 	$L__BB9_5045;
$L__BB9_5043:
	ld.shared.u64 	%rd9894, [m_Local_$_0];
	add.s64 	%rd9895, %rd9894, %rd1327;
	st.u32 	[%rd9895+36], %r3257;
	ld.u32 	%r11100, [%rd1685];
	setp.ne.s32 	%p5117, %r11100, 0;
	@%p5117 bra 	$L__BB9_5045;
	ld.shared.u64 	%rd9896, [m_Local_$_0];
	add.s64 	%rd9897, %rd9896, %rd1327;
	st.u32 	[%rd9897+32], %r3251;
	ld.u32 	%r11101, [%rd1685];
	setp.eq.s32 	%p5118, %r11101, 0;
	selp.b32 	%r14184, %r14183, 0, %p5118;
$L__BB9_5045:
	st.u32 	[%rd1685], %r14184;
	bra.uni 	$L__BB9_5047;
$L__BB9_5046:
	add.s32 	%r11104, %r14178, 4;
	cvt.u64.u32 	%rd9898, %r11104;
	add.s64 	%rd9899, %rd1325, %rd9898;
	mov.b32 	%r11105, 0;
	st.u32 	[%rd9899+32], %r11105;
$L__BB9_5047:
	add.s32 	%r14180, %r14180, 2;
	add.s32 	%r14179, %r14179, 2;
	add.s32 	%r14178, %r14178, 8;
	setp.ne.s32 	%p5119, %r14179, 0;
	@%p5119 bra 	$L__BB9_5024;
$L__BB9_5048:
	and.b32  	%r11106, %r3247, 1;
	setp.eq.b32 	%p5120, %r11106, 1;
	not.pred 	%p5121, %p5120;
	@%p5121 bra 	$L__BB9_5060;
	ld.shared.u64 	%rd9900, [m_Local_$_0];
	add.s64 	%rd1328, %rd9900, %rd1321;
	ld.u32 	%r3272, [%rd1328+12];
	setp.lt.s32 	%p5122, %r3271, %r3272;
	@%p5122 bra 	$L__BB9_5059;
	ld.shared.u64 	%rd9901, [m_Local_$_1];
	atom.add.u64 	%rd9902, [%rd1], 48;
	add.s64 	%rd9903, %rd9902, 56;
	setp.ge.u64 	%p5123, %rd9903, %rd9901;
	shr.u64 	%rd1329, %rd9902, 4;
	cvt.u32.u64 	%r14186, %rd1329;
	setp.eq.s32 	%p5124, %r14186, -1;
	or.pred  	%p5125, %p5123, %p5124;
	@%p5125 bra 	$L__BB9_5052;
	ld.shared.u64 	%rd9904, [m_Local_$_0];
	shl.b64 	%rd9905, %rd1329, 32;
	shr.s64 	%rd9906, %rd9905, 28;
	add.s64 	%rd9907, %rd9904, %rd9906;
	mov.b16 	%rs1288, 0;
	st.u8 	[%rd9907], %rs1288;
	st.u8 	[%rd9907+1], %rs1288;
	mov.b32 	%r11107, 3608;
	st.u32 	[%rd9907+4], %r11107;
	mov.b16 	%rs1289, 1;
	st.u8 	[%rd9907+3], %rs1289;
	mov.b32 	%r11108, 48;
	st.u32 	[%rd9907+8], %r11108;
	mov.b32 	%r11109, -1;
	st.u32 	[%rd9907+16], %r11109;
	ld.shared.u64 	%rd9908, [m_Local_$_0];
	add.s64 	%rd9909, %rd9908, %rd9906;
	mov.b32 	%r11110, 0;
	st.u32 	[%rd9909+32], %r11110;
	ld.shared.u64 	%rd9910, [m_Local_$_0];
	add.s64 	%rd9911, %rd9910, %rd9906;
	st.u32 	[%rd9911+36], %r11110;
	ld.shared.u64 	%rd9912, [m_Local_$_0];
	add.s64 	%rd9913, %rd9912, %rd9906;
	st.u32 	[%rd9913+40], %r11110;
	ld.u32 	%r11111, [%rd1685];
	setp.eq.s32 	%p6585, %r11111, 0;
	bra.uni 	$L__BB9_5053;
$L__BB9_5052:
	mov.b32 	%r11113, 21106;
	st.u32 	[%rd1685], %r11113;
	mov.b32 	%r14186, -1;
	mov.pred 	%p6585, 0;
$L__BB9_5053:
	mov.b32 	%r14187, 0;
	not.pred 	%p5127, %p6585;
	@%p5127 bra 	$L__BB9_5058;
	setp.eq.s32 	%p5128, %r14186, -1;
	@%p5128 bra 	$L__BB9_6465;
	ld.shared.u64 	%rd9914, [m_Local_$_0];
	mul.wide.s32 	%rd1330, %r14186, 16;
	add.s64 	%rd9915, %rd9914, %rd1330;
	st.u32 	[%rd9915+40], %r3272;
	ld.u32 	%r11116, [%rd1685];
	setp.eq.s32 	%p5129, %r11116, 0;
	@%p5129 bra 	$L__BB9_5056;
	bra.uni 	$L__BB9_5058;
$L__BB9_5056:
	ld.shared.u64 	%rd9916, [m_Local_$_0];
	add.s64 	%rd9917, %rd9916, %rd1330;
	st.u32 	[%rd9917+36], %r3271;
	ld.u32 	%r11118, [%rd1685];
	setp.ne.s32 	%p5130, %r11118, 0;
	@%p5130 bra 	$L__BB9_5058;
	ld.shared.u64 	%rd9918, [m_Local_$_0];
	add.s64 	%rd9919, %rd9918, %rd1330;
	st.u32 	[%rd9919+32], %r3251;
	ld.u32 	%r11119, [%rd1685];
	setp.eq.s32 	%p5131, %r11119, 0;
	selp.b32 	%r14187, %r14186, 0, %p5131;
$L__BB9_5058:
	st.u32 	[%rd1685], %r14187;
	bra.uni 	$L__BB9_5060;
$L__BB9_5059:
	shl.b32 	%r11122, %r3271, 2;
	cvt.u64.u32 	%rd9920, %r11122;
	add.s64 	%rd9921, %rd1328, %rd9920;
	mov.b32 	%r11123, 0;
	st.u32 	[%rd9921+32], %r11123;
$L__BB9_5060:
	setp.lt.s32 	%p5132, %r14174, 1;
	@%p5132 bra 	$L__BB9_5064;
	mul.wide.s32 	%rd1331, %r14173, 16;
	mul.wide.s32 	%rd1332, %r3251, 16;
	neg.s32 	%r14189, %r14174;
	mov.b32 	%r14188, 0;
	mov.u32 	%r14190, %r14188;
$L__BB9_5062:
	setp.ne.s32 	%p5133, %r14173, -1;
	@%p5133 bra 	$L__BB9_5068;
	mov.b32 	%r11141, 21352;
	st.u32 	[%rd1685], %r11141;
	mov.b16 	%rs1612, 0;
	bra.uni 	$L__BB9_5080;
$L__BB9_5064:
	setp.lt.s32 	%p5156, %r14176, 1;
	@%p5156 bra 	$L__BB9_5122;
	mul.wide.s32 	%rd1333, %r14175, 16;
	mul.wide.s32 	%rd1334, %r3251, 16;
	shl.b32 	%r14198, %r14174, 2;
	neg.s32 	%r14196, %r14176;
	mov.b32 	%r14195, 0;
	mov.u32 	%r14199, %r14195;
$L__BB9_5066:
	setp.ne.s32 	%p5157, %r14175, -1;
	@%p5157 bra 	$L__BB9_5095;
	mov.b32 	%r11175, 21352;
	st.u32 	[%rd1685], %r11175;
	mov.b16 	%rs1613, 0;
	bra.uni 	$L__BB9_5107;
$L__BB9_5068:
	ld.shared.u64 	%rd9922, [m_Local_$_0];
	add.s64 	%rd1335, %rd9922, %rd1331;
	ld.u32 	%r3283, [%rd1335+12];
	setp.lt.s32 	%p5134, %r14190, %r3283;
	@%p5134 bra 	$L__BB9_5079;
	ld.shared.u64 	%rd9923, [m_Local_$_1];
	atom.add.u64 	%rd9924, [%rd1], 48;
	add.s64 	%rd9925, %rd9924, 56;
	setp.lt.u64 	%p5135, %rd9925, %rd9923;
	shr.u64 	%rd1336, %rd9924, 4;
	cvt.u32.u64 	%r14191, %rd1336;
	setp.ne.s32 	%p5136, %r14191, -1;
	and.pred  	%p5137, %p5135, %p5136;
	@%p5137 bra 	$L__BB9_5071;
	mov.b32 	%r11132, 21106;
	st.u32 	[%rd1685], %r11132;
	mov.b32 	%r14191, -1;
	mov.pred 	%p6586, 0;
	bra.uni 	$L__BB9_5072;
$L__BB9_5071:
	ld.shared.u64 	%rd9926, [m_Local_$_0];
	shl.b64 	%rd9927, %rd1336, 32;
	shr.s64 	%rd9928, %rd9927, 28;
	add.s64 	%rd9929, %rd9926, %rd9928;
	mov.b16 	%rs1290, 0;
	st.u8 	[%rd9929], %rs1290;
	st.u8 	[%rd9929+1], %rs1290;
	mov.b32 	%r11126, 3608;
	st.u32 	[%rd9929+4], %r11126;
	mov.b16 	%rs1291, 1;
	st.u8 	[%rd9929+3], %rs1291;
	mov.b32 	%r11127, 48;
	st.u32 	[%rd9929+8], %r11127;
	mov.b32 	%r11128, -1;
	st.u32 	[%rd9929+16], %r11128;
	ld.shared.u64 	%rd9930, [m_Local_$_0];
	add.s64 	%rd9931, %rd9930, %rd9928;
	mov.b32 	%r11129, 0;
	st.u32 	[%rd9931+32], %r11129;
	ld.shared.u64 	%rd9932, [m_Local_$_0];
	add.s64 	%rd9933, %rd9932, %rd9928;
	st.u32 	[%rd9933+36], %r11129;
	ld.shared.u64 	%rd9934, [m_Local_$_0];
	add.s64 	%rd9935, %rd9934, %rd9928;
	st.u32 	[%rd9935+40], %r11129;
	ld.u32 	%r11130, [%rd1685];
	setp.eq.s32 	%p6586, %r11130, 0;
$L__BB9_5072:
	mov.b32 	%r14192, 0;
	not.pred 	%p5139, %p6586;
	@%p5139 bra 	$L__BB9_5078;
	setp.ne.s32 	%p5140, %r14191, -1;
	@%p5140 bra 	$L__BB9_5075;
	mov.b32 	%r11140, 21352;
	st.u32 	[%rd1685], %r11140;
	bra.uni 	$L__BB9_5078;
$L__BB9_5075:
	ld.shared.u64 	%rd9936, [m_Local_$_0];
	mul.wide.s32 	%rd1337, %r14191, 16;
	add.s64 	%rd9937, %rd9936, %rd1337;
	st.u32 	[%rd9937+40], %r3283;
	ld.u32 	%r11135, [%rd1685];
	setp.ne.s32 	%p5141, %r11135, 0;
	@%p5141 bra 	$L__BB9_5078;
	ld.shared.u64 	%rd9938, [m_Local_$_0];
	add.s64 	%rd9939, %rd9938, %rd1337;
	st.u32 	[%rd9939+36], %r14190;
	ld.u32 	%r11137, [%rd1685];
	setp.ne.s32 	%p5142, %r11137, 0;
	@%p5142 bra 	$L__BB9_5078;
	ld.shared.u64 	%rd9940, [m_Local_$_0];
	add.s64 	%rd9941, %rd9940, %rd1337;
	st.u32 	[%rd9941+32], %r14173;
	ld.u32 	%r11138, [%rd1685];
	setp.eq.s32 	%p5143, %r11138, 0;
	selp.b32 	%r14192, %r14191, 0, %p5143;
$L__BB9_5078:
	st.u32 	[%rd1685], %r14192;
	mov.b16 	%rs1612, 0;
	bra.uni 	$L__BB9_5080;
$L__BB9_5079:
	cvt.u64.u32 	%rd9942, %r14188;
	add.s64 	%rd9943, %rd1335, %rd9942;
	ld.u8 	%rs1612, [%rd9943+32];
$L__BB9_5080:
	setp.ne.s32 	%p5144, %r3251, -1;
	@%p5144 bra 	$L__BB9_5082;
	mov.b32 	%r11158, 21352;
	st.u32 	[%rd1685], %r11158;
	bra.uni 	$L__BB9_5094;
$L__BB9_5082:
	ld.shared.u64 	%rd9944, [m_Local_$_0];
	add.s64 	%rd1338, %rd9944, %rd1332;
	ld.u32 	%r3288, [%rd1338+12];
	setp.lt.s32 	%p5145, %r14190, %r3288;
	@%p5145 bra 	$L__BB9_5093;
	ld.shared.u64 	%rd9945, [m_Local_$_1];
	atom.add.u64 	%rd9946, [%rd1], 48;
	add.s64 	%rd9947, %rd9946, 56;
	setp.lt.u64 	%p5146, %rd9947, %rd9945;
	shr.u64 	%rd1339, %rd9946, 4;
	cvt.u32.u64 	%r14193, %rd1339;
	setp.ne.s32 	%p5147, %r14193, -1;
	and.pred  	%p5148, %p5146, %p5147;
	@%p5148 bra 	$L__BB9_5085;
	mov.b32 	%r11148, 21106;
	st.u32 	[%rd1685], %r11148;
	mov.b32 	%r14193, -1;
	mov.pred 	%p6587, 0;
	bra.uni 	$L__BB9_5086;
$L__BB9_5085:
	ld.shared.u64 	%rd9948, [m_Local_$_0];
	shl.b64 	%rd9949, %rd1339, 32;
	shr.s64 	%rd9950, %rd9949, 28;
	add.s64 	%rd9951, %rd9948, %rd9950;
	mov.b16 	%rs1294, 0;
	st.u8 	[%rd9951], %rs1294;
	st.u8 	[%rd9951+1], %rs1294;
	mov.b32 	%r11142, 3608;
	st.u32 	[%rd9951+4], %r11142;
	mov.b16 	%rs1295, 1;
	st.u8 	[%rd9951+3], %rs1295;
	mov.b32 	%r11143, 48;
	st.u32 	[%rd9951+8], %r11143;
	mov.b32 	%r11144, -1;
	st.u32 	[%rd9951+16], %r11144;
	ld.shared.u64 	%rd9952, [m_Local_$_0];
	add.s64 	%rd9953, %rd9952, %rd9950;
	mov.b32 	%r11145, 0;
	st.u32 	[%rd9953+32], %r11145;
	ld.shared.u64 	%rd9954, [m_Local_$_0];
	add.s64 	%rd9955, %rd9954, %rd9950;
	st.u32 	[%rd9955+36], %r11145;
	ld.shared.u64 	%rd9956, [m_Local_$_0];
	add.s64 	%rd9957, %rd9956, %rd9950;
	st.u32 	[%rd9957+40], %r11145;
	ld.u32 	%r11146, [%rd1685];
	setp.eq.s32 	%p6587, %r11146, 0;
$L__BB9_5086:
	mov.b32 	%r14194, 0;
	not.pred 	%p5150, %p6587;
	@%p5150 bra 	$L__BB9_5092;
	setp.ne.s32 	%p5151, %r14193, -1;
	@%p5151 bra 	$L__BB9_5089;
	mov.b32 	%r11156, 21352;
	st.u32 	[%rd1685], %r11156;
	bra.uni 	$L__BB9_5092;
$L__BB9_5089:
	ld.shared.u64 	%rd9958, [m_Local_$_0];
	mul.wide.s32 	%rd1340, %r14193, 16;
	add.s64 	%rd9959, %rd9958, %rd1340;
	st.u32 	[%rd9959+40], %r3288;
	ld.u32 	%r11151, [%rd1685];
	setp.ne.s32 	%p5152, %r11151, 0;
	@%p5152 bra 	$L__BB9_5092;
	ld.shared.u64 	%rd9960, [m_Local_$_0];
	add.s64 	%rd9961, %rd9960, %rd1340;
	st.u32 	[%rd9961+36], %r14190;
	ld.u32 	%r11153, [%rd1685];
	setp.ne.s32 	%p5153, %r11153, 0;
	@%p5153 bra 	$L__BB9_5092;
	ld.shared.u64 	%rd9962, [m_Local_$_0];
	add.s64 	%rd9963, %rd9962, %rd1340;
	st.u32 	[%rd9963+32], %r3251;
	ld.u32 	%r11154, [%rd1685];
	setp.eq.s32 	%p5154, %r11154, 0;
	selp.b32 	%r14194, %r14193, 0, %p5154;
$L__BB9_5092:
	st.u32 	[%rd1685], %r14194;
	bra.uni 	$L__BB9_5094;
$L__BB9_5093:
	cvt.u64.u32 	%rd9964, %r14188;
	add.s64 	%rd9965, %rd1338, %rd9964;
	mov.b32 	%r11157, 0;
	st.u32 	[%rd9965+32], %r11157;
	st.u8 	[%rd9965+32], %rs1612;
$L__BB9_5094:
	add.s32 	%r14190, %r14190, 1;
	add.s32 	%r14189, %r14189, 1;
	setp.eq.s32 	%p5155, %r14189, 0;
	add.s32 	%r14188, %r14188, 4;
	@%p5155 bra 	$L__BB9_5064;
	bra.uni 	$L__BB9_5062;
$L__BB9_5095:
	ld.shared.u64 	%rd9966, [m_Local_$_0];
	add.s64 	%rd1341, %rd9966, %rd1333;
	ld.u32 	%r3301, [%rd1341+12];
	setp.lt.s32 	%p5158, %r14199, %r3301;
	@%p5158 bra 	$L__BB9_5106;
	ld.shared.u64 	%rd9967, [m_Local_$_1];
	atom.add.u64 	%rd9968, [%rd1], 48;
	add.s64 	%rd9969, %rd9968, 56;
	setp.lt.u64 	%p5159, %rd9969, %rd9967;
	shr.u64 	%rd1342, %rd9968, 4;
	cvt.u32.u64 	%r14200, %rd1342;
	setp.ne.s32 	%p5160, %r14200, -1;
	and.pred  	%p5161, %p5159, %p5160;
	@%p5161 bra 	$L__BB9_5098;
	mov.b32 	%r11166, 21106;
	st.u32 	[%rd1685], %r11166;
	mov.b32 	%r14200, -1;
	mov.pred 	%p6588, 0;
	bra.uni 	$L__BB9_5099;
$L__BB9_5098:
	ld.shared.u64 	%rd9970, [m_Local_$_0];
	shl.b64 	%rd9971, %rd1342, 32;
	shr.s64 	%rd9972, %rd9971, 28;
	add.s64 	%rd9973, %rd9970, %rd9972;
	mov.b16 	%rs1296, 0;
	st.u8 	[%rd9973], %rs1296;
	st.u8 	[%rd9973+1], %rs1296;
	mov.b32 	%r11160, 3608;
	st.u32 	[%rd9973+4], %r11160;
	mov.b16 	%rs1297, 1;
	st.u8 	[%rd9973+3], %rs1297;
	mov.b32 	%r11161, 48;
	st.u32 	[%rd9973+8], %r11161;
	mov.b32 	%r11162, -1;
	st.u32 	[%rd9973+16], %r11162;
	ld.shared.u64 	%rd9974, [m_Local_$_0];
	add.s64 	%rd9975, %rd9974, %rd9972;
	mov.b32 	%r11163, 0;
	st.u32 	[%rd9975+32], %r11163;
	ld.shared.u64 	%rd9976, [m_Local_$_0];
	add.s64 	%rd9977, %rd9976, %rd9972;
	st.u32 	[%rd9977+36], %r11163;
	ld.shared.u64 	%rd9978, [m_Local_$_0];
	add.s64 	%rd9979, %rd9978, %rd9972;
	st.u32 	[%rd9979+40], %r11163;
	ld.u32 	%r11164, [%rd1685];
	setp.eq.s32 	%p6588, %r11164, 0;
$L__BB9_5099:
	mov.b32 	%r14201, 0;
	not.pred 	%p5163, %p6588;
	@%p5163 bra 	$L__BB9_5105;
	setp.ne.s32 	%p5164, %r14200, -1;
	@%p5164 bra 	$L__BB9_5102;
	mov.b32 	%r11174, 21352;
	st.u32 	[%rd1685], %r11174;
	bra.uni 	$L__BB9_5105;
$L__BB9_5102:
	ld.shared.u64 	%rd9980, [m_Local_$_0];
	mul.wide.s32 	%rd1343, %r14200, 16;
	add.s64 	%rd9981, %rd9980, %rd1343;
	st.u32 	[%rd9981+40], %r3301;
	ld.u32 	%r11169, [%rd1685];
	setp.ne.s32 	%p5165, %r11169, 0;
	@%p5165 bra 	$L__BB9_5105;
	ld.shared.u64 	%rd9982, [m_Local_$_0];
	add.s64 	%rd9983, %rd9982, %rd1343;
	st.u32 	[%rd9983+36], %r14199;
	ld.u32 	%r11171, [%rd1685];
	setp.ne.s32 	%p5166, %r11171, 0;
	@%p5166 bra 	$L__BB9_5105;
	ld.shared.u64 	%rd9984, [m_Local_$_0];
	add.s64 	%rd9985, %rd9984, %rd1343;
	st.u32 	[%rd9985+32], %r14175;
	ld.u32 	%r11172, [%rd1685];
	setp.eq.s32 	%p5167, %r11172, 0;
	selp.b32 	%r14201, %r14200, 0, %p5167;
$L__BB9_5105:
	st.u32 	[%rd1685], %r14201;
	mov.b16 	%rs1613, 0;
	bra.uni 	$L__BB9_5107;
$L__BB9_5106:
	cvt.u64.u32 	%rd9986, %r14195;
	add.s64 	%rd9987, %rd1341, %rd9986;
	ld.u8 	%rs1613, [%rd9987+32];
$L__BB9_5107:
	setp.ne.s32 	%p5168, %r3251, -1;
	@%p5168 bra 	$L__BB9_5109;
	mov.b32 	%r11193, 21352;
	st.u32 	[%rd1685], %r11193;
	bra.uni 	$L__BB9_5121;
$L__BB9_5109:
	ld.shared.u64 	%rd9988, [m_Local_$_0];
	add.s64 	%rd1344, %rd9988, %rd1334;
	ld.u32 	%r11176, [%rd1344+12];
	setp.gt.s32 	%p5169, %r14174, -1;
	setp.lt.s32 	%p5170, %r14174, %r11176;
	and.pred  	%p5171, %p5169, %p5170;
	@%p5171 bra 	$L__BB9_5120;
	ld.shared.u64 	%rd9991, [m_Local_$_1];
	atom.add.u64 	%rd9992, [%rd1], 48;
	add.s64 	%rd9993, %rd9992, 56;
	setp.lt.u64 	%p5172, %rd9993, %rd9991;
	shr.u64 	%rd1345, %rd9992, 4;
	cvt.u32.u64 	%r14202, %rd1345;
	setp.ne.s32 	%p5173, %r14202, -1;
	and.pred  	%p5174, %p5172, %p5173;
	@%p5174 bra 	$L__BB9_5112;
	mov.b32 	%r11184, 21106;
	st.u32 	[%rd1685], %r11184;
	mov.b32 	%r14202, -1;
	mov.pred 	%p6589, 0;
	bra.uni 	$L__BB9_5113;
$L__BB9_5112:
	ld.shared.u64 	%rd9994, [m_Local_$_0];
	shl.b64 	%rd9995, %rd1345, 32;
	shr.s64 	%rd9996, %rd9995, 28;
	add.s64 	%rd9997, %rd9994, %rd9996;
	mov.b16 	%rs1300, 0;
	st.u8 	[%rd9997], %rs1300;
	st.u8 	[%rd9997+1], %rs1300;
	mov.b32 	%r11178, 3608;
	st.u32 	[%rd9997+4], %r11178;
	mov.b16 	%rs1301, 1;
	st.u8 	[%rd9997+3], %rs1301;
	mov.b32 	%r11179, 48;
	st.u32 	[%rd9997+8], %r11179;
	mov.b32 	%r11180, -1;
	st.u32 	[%rd9997+16], %r11180;
	ld.shared.u64 	%rd9998, [m_Local_$_0];
	add.s64 	%rd9999, %rd9998, %rd9996;
	mov.b32 	%r11181, 0;
	st.u32 	[%rd9999+32], %r11181;
	ld.shared.u64 	%rd10000, [m_Local_$_0];
	add.s64 	%rd10001, %rd10000, %rd9996;
	st.u32 	[%rd10001+36], %r11181;
	ld.shared.u64 	%rd10002, [m_Local_$_0];
	add.s64 	%rd10003, %rd10002, %rd9996;
	st.u32 	[%rd10003+40], %r11181;
	ld.u32 	%r11182, [%rd1685];
	setp.eq.s32 	%p6589, %r11182, 0;
$L__BB9_5113:
	mov.b32 	%r14203, 0;
	not.pred 	%p5176, %p6589;
	@%p5176 bra 	$L__BB9_5119;
	setp.ne.s32 	%p5177, %r14202, -1;
	@%p5177 bra 	$L__BB9_5116;
	mov.b32 	%r11192, 21352;
	st.u32 	[%rd1685], %r11192;
	bra.uni 	$L__BB9_5119;
$L__BB9_5116:
	ld.shared.u64 	%rd10004, [m_Local_$_0];
	mul.wide.s32 	%rd1346, %r14202, 16;
	add.s64 	%rd10005, %rd10004, %rd1346;
	st.u32 	[%rd10005+40], %r11176;
	ld.u32 	%r11187, [%rd1685];
	setp.ne.s32 	%p5178, %r11187, 0;
	@%p5178 bra 	$L__BB9_5119;
	ld.shared.u64 	%rd10006, [m_Local_$_0];
	add.s64 	%rd10007, %rd10006, %rd1346;
	st.u32 	[%rd10007+36], %r14174;
	ld.u32 	%r11189, [%rd1685];
	setp.ne.s32 	%p5179, %r11189, 0;
	@%p5179 bra 	$L__BB9_5119;
	ld.shared.u64 	%rd10008, [m_Local_$_0];
	add.s64 	%rd10009, %rd10008, %rd1346;
	st.u32 	[%rd10009+32], %r3251;
	ld.u32 	%r11190, [%rd1685];
	setp.eq.s32 	%p5180, %r11190, 0;
	selp.b32 	%r14203, %r14202, 0, %p5180;
$L__BB9_5119:
	st.u32 	[%rd1685], %r14203;
	bra.uni 	$L__BB9_5121;
$L__BB9_5120:
	cvt.u64.u32 	%rd9989, %r14198;
	add.s64 	%rd9990, %rd1344, %rd9989;
	mov.b32 	%r11177, 0;
	st.u32 	[%rd9990+32], %r11177;
	st.u8 	[%rd9990+32], %rs1613;
$L__BB9_5121:
	add.s32 	%r14199, %r14199, 1;
	add.s32 	%r14198, %r14198, 4;
	add.s32 	%r14174, %r14174, 1;
	add.s32 	%r14196, %r14196, 1;
	setp.ne.s32 	%p5181, %r14196, 0;
	add.s32 	%r14195, %r14195, 4;
	@%p5181 bra 	$L__BB9_5066;
$L__BB9_5122:
	ld.shared.u64 	%rd10010, [m_Local_$_1];
	atom.add.u64 	%rd10011, [%rd1], 48;
	add.s64 	%rd10012, %rd10011, 56;
	setp.lt.u64 	%p5182, %rd10012, %rd10010;
	shr.u64 	%rd10013, %rd10011, 4;
	cvt.u32.u64 	%r11194, %rd10013;
	selp.b32 	%r3316, %r11194, -1, %p5182;
	setp.ne.s32 	%p5183, %r3316, -1;
	@%p5183 bra 	$L__BB9_5124;
	mov.b32 	%r11306, 21352;
	st.u32 	[%rd1685], %r11306;
	bra.uni 	$L__BB9_5199;
$L__BB9_5124:
	ld.shared.u64 	%rd10014, [m_Local_$_0];
	mul.wide.s32 	%rd1347, %r3316, 16;
	add.s64 	%rd10015, %rd10014, %rd1347;
	mov.b16 	%rs1302, 1;
	st.u8 	[%rd10015], %rs1302;
	mov.b16 	%rs1303, 0;
	st.u8 	[%rd10015+1], %rs1303;
	mov.b32 	%r11195, 2905;
	st.u32 	[%rd10015+4], %r11195;
	st.u8 	[%rd10015+3], %rs1302;
	mov.b32 	%r11196, 48;
	st.u32 	[%rd10015+8], %r11196;
	mov.b32 	%r11197, -1;
	st.u32 	[%rd10015+16], %r11197;
	ld.shared.u64 	%rd10016, [m_Local_$_0];
	mul.wide.s32 	%rd1348, %r3251, 16;
	add.s64 	%rd10017, %rd10016, %rd1348;
	ld.u32 	%r3317, [%rd10017+12];
	shl.b32 	%r11198, %r3317, 2;
	add.s32 	%r11199, %r11198, 32;
	shr.s32 	%r11200, %r11199, 31;
	shr.u32 	%r11201, %r11200, 29;
	add.s32 	%r11202, %r11199, %r11201;
	and.b32  	%r11203, %r11202, -8;
	sub.s32 	%r11204, %r11199, %r11203;
	setp.eq.s32 	%p5184, %r11204, 0;
	sub.s32 	%r11205, %r11198, %r11204;
	add.s32 	%r11206, %r11205, 40;
	selp.b32 	%r3318, %r11199, %r11206, %p5184;
	ld.shared.u64 	%rd1349, [m_Local_$_1];
	and.b32  	%r11207, %r3318, 12;
	setp.eq.s32 	%p5185, %r11207, 0;
	mov.u32 	%r14204, %r3318;
	@%p5185 bra 	$L__BB9_5126;
	shr.s32 	%r11208, %r3318, 31;
	shr.u32 	%r11209, %r11208, 28;
	add.s32 	%r11210, %r3318, %r11209;
	and.b32  	%r11211, %r11210, -16;
	add.s32 	%r14204, %r11211, 16;
$L__BB9_5126:
	cvt.s64.s32 	%rd10018, %r14204;
	atom.add.u64 	%rd10019, [%rd1], %rd10018;
	cvt.s64.s32 	%rd10020, %r3318;
	add.s64 	%rd10021, %rd10020, %rd10019;
	add.s64 	%rd10022, %rd10021, 8;
	setp.lt.u64 	%p5186, %rd10022, %rd1349;
	shr.u64 	%rd10023, %rd10019, 4;
	cvt.u32.u64 	%r11212, %rd10023;
	selp.b32 	%r3321, %r11212, -1, %p5186;
	setp.ne.s32 	%p5187, %r3321, -1;
	@%p5187 bra 	$L__BB9_5128;
	mov.b32 	%r11270, 21352;
	st.u32 	[%rd1685], %r11270;
	bra.uni 	$L__BB9_5167;
$L__BB9_5128:
	ld.shared.u64 	%rd10024, [m_Local_$_0];
	mul.wide.s32 	%rd1350, %r3321, 16;
	add.s64 	%rd10025, %rd10024, %rd1350;
	mov.b16 	%rs1304, 0;
	st.u8 	[%rd10025], %rs1304;
	st.u8 	[%rd10025+1], %rs1304;
	mov.b32 	%r11213, 4335;
	st.u32 	[%rd10025+4], %r11213;
	mov.b16 	%rs1305, 1;
	st.u8 	[%rd10025+3], %rs1305;
	st.u32 	[%rd10025+8], %r3318;
	st.u32 	[%rd10025+12], %r3317;
	setp.lt.s32 	%p5188, %r3317, 1;
	@%p5188 bra 	$L__BB9_5167;
	setp.eq.s32 	%p5189, %r3317, 1;
	mov.b32 	%r3340, 0;
	@%p5189 bra 	$L__BB9_5155;
	and.b32  	%r3340, %r3317, 2147483646;
	neg.s32 	%r14206, %r3340;
	mov.b32 	%r14205, 0;
	mov.u32 	%r14207, %r14205;
$L__BB9_5131:
	ld.shared.u64 	%rd10026, [m_Local_$_0];
	add.s64 	%rd1351, %rd10026, %rd1350;
	ld.u32 	%r3326, [%rd1351+12];
	setp.lt.s32 	%p5190, %r14207, %r3326;
	@%p5190 bra 	$L__BB9_5142;
	ld.shared.u64 	%rd10027, [m_Local_$_1];
	atom.add.u64 	%rd10028, [%rd1], 48;
	add.s64 	%rd10029, %rd10028, 56;
	setp.lt.u64 	%p5191, %rd10029, %rd10027;
	shr.u64 	%rd1352, %rd10028, 4;
	cvt.u32.u64 	%r14208, %rd1352;
	setp.ne.s32 	%p5192, %r14208, -1;
	and.pred  	%p5193, %p5191, %p5192;
	@%p5193 bra 	$L__BB9_5134;
	mov.b32 	%r11223, 21106;
	st.u32 	[%rd1685], %r11223;
	mov.b32 	%r14208, -1;
	mov.pred 	%p6590, 0;
	bra.uni 	$L__BB9_5135;
$L__BB9_5134:
	ld.shared.u64 	%rd10030, [m_Local_$_0];
	shl.b64 	%rd10031, %rd1352, 32;
	shr.s64 	%rd10032, %rd10031, 28;
	add.s64 	%rd10033, %rd10030, %rd10032;
	mov.b16 	%rs1306, 0;
	st.u8 	[%rd10033], %rs1306;
	st.u8 	[%rd10033+1], %rs1306;
	mov.b32 	%r11217, 3608;
	st.u32 	[%rd10033+4], %r11217;
	mov.b16 	%rs1307, 1;
	st.u8 	[%rd10033+3], %rs1307;
	mov.b32 	%r11218, 48;
	st.u32 	[%rd10033+8], %r11218;
	mov.b32 	%r11219, -1;
	st.u32 	[%rd10033+16], %r11219;
	ld.shared.u64 	%rd10034, [m_Local_$_0];
	add.s64 	%rd10035, %rd10034, %rd10032;
	mov.b32 	%r11220, 0;
	st.u32 	[%rd10035+32], %r11220;
	ld.shared.u64 	%rd10036, [m_Local_$_0];
	add.s64 	%rd10037, %rd10036, %rd10032;
	st.u32 	[%rd10037+36], %r11220;
	ld.shared.u64 	%rd10038, [m_Local_$_0];
	add.s64 	%rd10039, %rd10038, %rd10032;
	st.u32 	[%rd10039+40], %r11220;
	ld.u32 	%r11221, [%rd1685];
	setp.eq.s32 	%p6590, %r11221, 0;
$L__BB9_5135:
	mov.b32 	%r14209, 0;
	not.pred 	%p5195, %p6590;
	@%p5195 bra 	$L__BB9_5141;
	setp.ne.s32 	%p5196, %r14208, -1;
	@%p5196 bra 	$L__BB9_5138;
	mov.b32 	%r11231, 21352;
	st.u32 	[%rd1685], %r11231;
	bra.uni 	$L__BB9_5141;
$L__BB9_5138:
	ld.shared.u64 	%rd10040, [m_Local_$_0];
	mul.wide.s32 	%rd1353, %r14208, 16;
	add.s64 	%rd10041, %rd10040, %rd1353;
	st.u32 	[%rd10041+40], %r3326;
	ld.u32 	%r11226, [%rd1685];
	setp.ne.s32 	%p5197, %r11226, 0;
	@%p5197 bra 	$L__BB9_5141;
	ld.shared.u64 	%rd10042, [m_Local_$_0];
	add.s64 	%rd10043, %rd10042, %rd1353;
	st.u32 	[%rd10043+36], %r14207;
	ld.u32 	%r11228, [%rd1685];
	setp.ne.s32 	%p5198, %r11228, 0;
	@%p5198 bra 	$L__BB9_5141;
	ld.shared.u64 	%rd10044, [m_Local_$_0];
	add.s64 	%rd10045, %rd10044, %rd1353;
	st.u32 	[%rd10045+32], %r3321;
	ld.u32 	%r11229, [%rd1685];
	setp.eq.s32 	%p5199, %r11229, 0;
	selp.b32 	%r14209, %r14208, 0, %p5199;
$L__BB9_5141:
	st.u32 	[%rd1685], %r14209;
	bra.uni 	$L__BB9_5143;
$L__BB9_5142:
	cvt.u64.u32 	%rd10046, %r14205;
	add.s64 	%rd10047, %rd1351, %rd10046;
	mov.b32 	%r11232, 0;
	st.u32 	[%rd10047+32], %r11232;
$L__BB9_5143:
	ld.shared.u64 	%rd10048, [m_Local_$_0];
	add.s64 	%rd1354, %rd10048, %rd1350;
	ld.u32 	%r3331, [%rd1354+12];
	add.s32 	%r11233, %r14207, 1;
	setp.lt.s32 	%p5200, %r11233, %r3331;
	@%p5200 bra 	$L__BB9_5153;
	ld.shared.u64 	%rd10049, [m_Local_$_1];
	atom.add.u64 	%rd10050, [%rd1], 48;
	add.s64 	%rd10051, %rd10050, 56;
	setp.ge.u64 	%p5201, %rd10051, %rd10049;
	shr.u64 	%rd1355, %rd10050, 4;
	cvt.u32.u64 	%r14210, %rd1355;
	setp.eq.s32 	%p5202, %r14210, -1;
	or.pred  	%p5203, %p5201, %p5202;
	@%p5203 bra 	$L__BB9_5146;
	ld.shared.u64 	%rd10052, [m_Local_$_0];
	shl.b64 	%rd10053, %rd1355, 32;
	shr.s64 	%rd10054, %rd10053, 28;
	add.s64 	%rd10055, %rd10052, %rd10054;
	mov.b16 	%rs1308, 0;
	st.u8 	[%rd10055], %rs1308;
	st.u8 	[%rd10055+1], %rs1308;
	mov.b32 	%r11234, 3608;
	st.u32 	[%rd10055+4], %r11234;
	mov.b16 	%rs1309, 1;
	st.u8 	[%rd10055+3], %rs1309;
	mov.b32 	%r11235, 48;
	st.u32 	[%rd10055+8], %r11235;
	mov.b32 	%r11236, -1;
	st.u32 	[%rd10055+16], %r11236;
	ld.shared.u64 	%rd10056, [m_Local_$_0];
	add.s64 	%rd10057, %rd10056, %rd10054;
	mov.b32 	%r11237, 0;
	st.u32 	[%rd10057+32], %r11237;
	ld.shared.u64 	%rd10058, [m_Local_$_0];
	add.s64 	%rd10059, %rd10058, %rd10054;
	st.u32 	[%rd10059+36], %r11237;
	ld.shared.u64 	%rd10060, [m_Local_$_0];
	add.s64 	%rd10061, %rd10060, %rd10054;
	st.u32 	[%rd10061+40], %r11237;
	ld.u32 	%r11238, [%rd1685];
	setp.eq.s32 	%p6591, %r11238, 0;
	bra.uni 	$L__BB9_5147;
$L__BB9_5146:
	mov.b32 	%r11240, 21106;
	st.u32 	[%rd1685], %r11240;
	mov.b32 	%r14210, -1;
	mov.pred 	%p6591, 0;
$L__BB9_5147:
	mov.b32 	%r14211, 0;
	not.pred 	%p5205, %p6591;
	@%p5205 bra 	$L__BB9_5152;
	setp.eq.s32 	%p5206, %r14210, -1;
	@%p5206 bra 	$L__BB9_6466;
	ld.shared.u64 	%rd10062, [m_Local_$_0];
	mul.wide.s32 	%rd1356, %r14210, 16;
	add.s64 	%rd10063, %rd10062, %rd1356;
	st.u32 	[%rd10063+40], %r3331;
	ld.u32 	%r11243, [%rd1685];
	setp.eq.s32 	%p5207, %r11243, 0;
	@%p5207 bra 	$L__BB9_5150;
	bra.uni 	$L__BB9_5152;
$L__BB9_5150:
	ld.shared.u64 	%rd10064, [m_Local_$_0];
	add.s64 	%rd10065, %rd10064, %rd1356;
	st.u32 	[%rd10065+36], %r11233;
	ld.u32 	%r11246, [%rd1685];
	setp.ne.s32 	%p5208, %r11246, 0;
	@%p5208 bra 	$L__BB9_5152;
	ld.shared.u64 	%rd10066, [m_Local_$_0];
	add.s64 	%rd10067, %rd10066, %rd1356;
	st.u32 	[%rd10067+32], %r3321;
	ld.u32 	%r11247, [%rd1685];
	setp.eq.s32 	%p5209, %r11247, 0;
	selp.b32 	%r14211, %r14210, 0, %p5209;
$L__BB9_5152:
	st.u32 	[%rd1685], %r14211;
	bra.uni 	$L__BB9_5154;
$L__BB9_5153:
	add.s32 	%r11250, %r14205, 4;
	cvt.u64.u32 	%rd10068, %r11250;
	add.s64 	%rd10069, %rd1354, %rd10068;
	mov.b32 	%r11251, 0;
	st.u32 	[%rd10069+32], %r11251;
$L__BB9_5154:
	add.s32 	%r14207, %r14207, 2;
	add.s32 	%r14206, %r14206, 2;
	add.s32 	%r14205, %r14205, 8;
	setp.ne.s32 	%p5210, %r14206, 0;
	@%p5210 bra 	$L__BB9_5131;
$L__BB9_5155:
	and.b32  	%r11252, %r3317, 1;
	setp.eq.b32 	%p5211, %r11252, 1;
	not.pred 	%p5212, %p5211;
	@%p5212 bra 	$L__BB9_5167;
	ld.shared.u64 	%rd10070, [m_Local_$_0];
	add.s64 	%rd1357, %rd10070, %rd1350;
	ld.u32 	%r3341, [%rd1357+12];
	setp.lt.s32 	%p5213, %r3340, %r3341;
	@%p5213 bra 	$L__BB9_5166;
	ld.shared.u64 	%rd10071, [m_Local_$_1];
	atom.add.u64 	%rd10072, [%rd1], 48;
	add.s64 	%rd10073, %rd10072, 56;
	setp.ge.u64 	%p5214, %rd10073, %rd10071;
	shr.u64 	%rd1358, %rd10072, 4;
	cvt.u32.u64 	%r14213, %rd1358;
	setp.eq.s32 	%p5215, %r14213, -1;
	or.pred  	%p5216, %p5214, %p5215;
	@%p5216 bra 	$L__BB9_5159;
	ld.shared.u64 	%rd10074, [m_Local_$_0];
	shl.b64 	%rd10075, %rd1358, 32;
	shr.s64 	%rd10076, %rd10075, 28;
	add.s64 	%rd10077, %rd10074, %rd10076;
	mov.b16 	%rs1310, 0;
	st.u8 	[%rd10077], %rs1310;
	st.u8 	[%rd10077+1], %rs1310;
	mov.b32 	%r11253, 3608;
	st.u32 	[%rd10077+4], %r11253;
	mov.b16 	%rs1311, 1;
	st.u8 	[%rd10077+3], %rs1311;
	mov.b32 	%r11254, 48;
	st.u32 	[%rd10077+8], %r11254;
	mov.b32 	%r11255, -1;
	st.u32 	[%rd10077+16], %r11255;
	ld.shared.u64 	%rd10078, [m_Local_$_0];
	add.s64 	%rd10079, %rd10078, %rd10076;
	mov.b32 	%r11256, 0;
	st.u32 	[%rd10079+32], %r11256;
	ld.shared.u64 	%rd10080, [m_Local_$_0];
	add.s64 	%rd10081, %rd10080, %rd10076;
	st.u32 	[%rd10081+36], %r11256;
	ld.shared.u64 	%rd10082, [m_Local_$_0];
	add.s64 	%rd10083, %rd10082, %rd10076;
	st.u32 	[%rd10083+40], %r11256;
	ld.u32 	%r11257, [%rd1685];
	setp.eq.s32 	%p6592, %r11257, 0;
	bra.uni 	$L__BB9_5160;
$L__BB9_5159:
	mov.b32 	%r11259, 21106;
	st.u32 	[%rd1685], %r11259;
	mov.b32 	%r14213, -1;
	mov.pred 	%p6592, 0;
$L__BB9_5160:
	mov.b32 	%r14214, 0;
	not.pred 	%p5218, %p6592;
	@%p5218 bra 	$L__BB9_5165;
	setp.eq.s32 	%p5219, %r14213, -1;
	@%p5219 bra 	$L__BB9_6467;
	ld.shared.u64 	%rd10084, [m_Local_$_0];
	mul.wide.s32 	%rd1359, %r14213, 16;
	add.s64 	%rd10085, %rd10084, %rd1359;
	st.u32 	[%rd10085+40], %r3341;
	ld.u32 	%r11262, [%rd1685];
	setp.eq.s32 	%p5220, %r11262, 0;
	@%p5220 bra 	$L__BB9_5163;
	bra.uni 	$L__BB9_5165;
$L__BB9_5163:
	ld.shared.u64 	%rd10086, [m_Local_$_0];
	add.s64 	%rd10087, %rd10086, %rd1359;
	st.u32 	[%rd10087+36], %r3340;
	ld.u32 	%r11264, [%rd1685];
	setp.ne.s32 	%p5221, %r11264, 0;
	@%p5221 bra 	$L__BB9_5165;
	ld.shared.u64 	%rd10088, [m_Local_$_0];
	add.s64 	%rd10089, %rd10088, %rd1359;
	st.u32 	[%rd10089+32], %r3321;
	ld.u32 	%r11265, [%rd1685];
	setp.eq.s32 	%p5222, %r11265, 0;
	selp.b32 	%r14214, %r14213, 0, %p5222;
$L__BB9_5165:
	st.u32 	[%rd1685], %r14214;
	bra.uni 	$L__BB9_5167;
$L__BB9_5166:
	shl.b32 	%r11268, %r3340, 2;
	cvt.u64.u32 	%rd10090, %r11268;
	add.s64 	%rd10091, %rd1357, %rd10090;
	mov.b32 	%r11269, 0;
	st.u32 	[%rd10091+32], %r11269;
$L__BB9_5167:
	setp.lt.s32 	%p5223, %r3317, 1;
	@%p5223 bra 	$L__BB9_5198;
	mul.wide.s32 	%rd1360, %r3321, 16;
	neg.s32 	%r14216, %r3317;
	mov.b32 	%r14215, 0;
	mov.u32 	%r14217, %r14215;
$L__BB9_5169:
	setp.ne.s32 	%p5224, %r3251, -1;
	@%p5224 bra 	$L__BB9_5171;
	mov.b32 	%r11287, 21352;
	st.u32 	[%rd1685], %r11287;
	mov.b16 	%rs1614, 0;
	bra.uni 	$L__BB9_5183;
$L__BB9_5171:
	ld.shared.u64 	%rd10092, [m_Local_$_0];
	add.s64 	%rd1361, %rd10092, %rd1348;
	ld.u32 	%r3350, [%rd1361+12];
	setp.lt.s32 	%p5225, %r14217, %r3350;
	@%p5225 bra 	$L__BB9_5182;
	ld.shared.u64 	%rd10093, [m_Local_$_1];
	atom.add.u64 	%rd10094, [%rd1], 48;
	add.s64 	%rd10095, %rd10094, 56;
	setp.lt.u64 	%p5226, %rd10095, %rd10093;
	shr.u64 	%rd1362, %rd10094, 4;
	cvt.u32.u64 	%r14218, %rd1362;
	setp.ne.s32 	%p5227, %r14218, -1;
	and.pred  	%p5228, %p5226, %p5227;
	@%p5228 bra 	$L__BB9_5174;
	mov.b32 	%r11278, 21106;
	st.u32 	[%rd1685], %r11278;
	mov.b32 	%r14218, -1;
	mov.pred 	%p6593, 0;
	bra.uni 	$L__BB9_5175;
$L__BB9_5174:
	ld.shared.u64 	%rd10096, [m_Local_$_0];
	shl.b64 	%rd10097, %rd1362, 32;
	shr.s64 	%rd10098, %rd10097, 28;
	add.s64 	%rd10099, %rd10096, %rd10098;
	mov.b16 	%rs1312, 0;
	st.u8 	[%rd10099], %rs1312;
	st.u8 	[%rd10099+1], %rs1312;
	mov.b32 	%r11272, 3608;
	st.u32 	[%rd10099+4], %r11272;
	mov.b16 	%rs1313, 1;
	st.u8 	[%rd10099+3], %rs1313;
	mov.b32 	%r11273, 48;
	st.u32 	[%rd10099+8], %r11273;
	mov.b32 	%r11274, -1;
	st.u32 	[%rd10099+16], %r11274;
	ld.shared.u64 	%rd10100, [m_Local_$_0];
	add.s64 	%rd10101, %rd10100, %rd10098;
	mov.b32 	%r11275, 0;
	st.u32 	[%rd10101+32], %r11275;
	ld.shared.u64 	%rd10102, [m_Local_$_0];
	add.s64 	%rd10103, %rd10102, %rd10098;
	st.u32 	[%rd10103+36], %r11275;
	ld.shared.u64 	%rd10104, [m_Local_$_0];
	add.s64 	%rd10105, %rd10104, %rd10098;
	st.u32 	[%rd10105+40], %r11275;
	ld.u32 	%r11276, [%rd1685];
	setp.eq.s32 	%p6593, %r11276, 0;
$L__BB9_5175:
	mov.b32 	%r14219, 0;
	not.pred 	%p5230, %p6593;
	@%p5230 bra 	$L__BB9_5181;
	setp.ne.s32 	%p5231, %r14218, -1;
	@%p5231 bra 	$L__BB9_5178;
	mov.b32 	%r11286, 21352;
	st.u32 	[%rd1685], %r11286;
	bra.uni 	$L__BB9_5181;
$L__BB9_5178:
	ld.shared.u64 	%rd10106, [m_Local_$_0];
	mul.wide.s32 	%rd1363, %r14218, 16;
	add.s64 	%rd10107, %rd10106, %rd1363;
	st.u32 	[%rd10107+40], %r3350;
	ld.u32 	%r11281, [%rd1685];
	setp.ne.s32 	%p5232, %r11281, 0;
	@%p5232 bra 	$L__BB9_5181;
	ld.shared.u64 	%rd10108, [m_Local_$_0];
	add.s64 	%rd10109, %rd10108, %rd1363;
	st.u32 	[%rd10109+36], %r14217;
	ld.u32 	%r11283, [%rd1685];
	setp.ne.s32 	%p5233, %r11283, 0;
	@%p5233 bra 	$L__BB9_5181;
	ld.shared.u64 	%rd10110, [m_Local_$_0];
	add.s64 	%rd10111, %rd10110, %rd1363;
	st.u32 	[%rd10111+32], %r3251;
	ld.u32 	%r11284, [%rd1685];
	setp.eq.s32 	%p5234, %r11284, 0;
	selp.b32 	%r14219, %r14218, 0, %p5234;
$L__BB9_5181:
	st.u32 	[%rd1685], %r14219;
	mov.b16 	%rs1614, 0;
	bra.uni 	$L__BB9_5183;
$L__BB9_5182:
	cvt.u64.u32 	%rd10112, %r14215;
	add.s64 	%rd10113, %rd1361, %rd10112;
	ld.u8 	%rs1614, [%rd10113+32];
$L__BB9_5183:
	setp.ne.s32 	%p5235, %r3321, -1;
	@%p5235 bra 	$L__BB9_5185;
	mov.b32 	%r11304, 21352;
	st.u32 	[%rd1685], %r11304;
	bra.uni 	$L__BB9_5197;
$L__BB9_5185:
	ld.shared.u64 	%rd10114, [m_Local_$_0];
	add.s64 	%rd1364, %rd10114, %rd1360;
	ld.u32 	%r3355, [%rd1364+12];
	setp.lt.s32 	%p5236, %r14217, %r3355;
	@%p5236 bra 	$L__BB9_5196;
	ld.shared.u64 	%rd10115, [m_Local_$_1];
	atom.add.u64 	%rd10116, [%rd1], 48;
	add.s64 	%rd10117, %rd10116, 56;
	setp.lt.u64 	%p5237, %rd10117, %rd10115;
	shr.u64 	%rd1365, %rd10116, 4;
	cvt.u32.u64 	%r14220, %rd1365;
	setp.ne.s32 	%p5238, %r14220, -1;
	and.pred  	%p5239, %p5237, %p5238;
	@%p5239 bra 	$L__BB9_5188;
	mov.b32 	%r11294, 21106;
	st.u32 	[%rd1685], %r11294;
	mov.b32 	%r14220, -1;
	mov.pred 	%p6594, 0;
	bra.uni 	$L__BB9_5189;
$L__BB9_5188:
	ld.shared.u64 	%rd10118, [m_Local_$_0];
	shl.b64 	%rd10119, %rd1365, 32;
	shr.s64 	%rd10120, %rd10119, 28;
	add.s64 	%rd10121, %rd10118, %rd10120;
	mov.b16 	%rs1316, 0;
	st.u8 	[%rd10121], %rs1316;
	st.u8 	[%rd10121+1], %rs1316;
	mov.b32 	%r11288, 3608;
	st.u32 	[%rd10121+4], %r11288;
	mov.b16 	%rs1317, 1;
	st.u8 	[%rd10121+3], %rs1317;
	mov.b32 	%r11289, 48;
	st.u32 	[%rd10121+8], %r11289;
	mov.b32 	%r11290, -1;
	st.u32 	[%rd10121+16], %r11290;
	ld.shared.u64 	%rd10122, [m_Local_$_0];
	add.s64 	%rd10123, %rd10122, %rd10120;
	mov.b32 	%r11291, 0;
	st.u32 	[%rd10123+32], %r11291;
	ld.shared.u64 	%rd10124, [m_Local_$_0];
	add.s64 	%rd10125, %rd10124, %rd10120;
	st.u32 	[%rd10125+36], %r11291;
	ld.shared.u64 	%rd10126, [m_Local_$_0];
	add.s64 	%rd10127, %rd10126, %rd10120;
	st.u32 	[%rd10127+40], %r11291;
	ld.u32 	%r11292, [%rd1685];
	setp.eq.s32 	%p6594, %r11292, 0;
$L__BB9_5189:
	mov.b32 	%r14221, 0;
	not.pred 	%p5241, %p6594;
	@%p5241 bra 	$L__BB9_5195;
	setp.ne.s32 	%p5242, %r14220, -1;
	@%p5242 bra 	$L__BB9_5192;
	mov.b32 	%r11302, 21352;
	st.u32 	[%rd1685], %r11302;
	bra.uni 	$L__BB9_5195;
$L__BB9_5192:
	ld.shared.u64 	%rd10128, [m_Local_$_0];
	mul.wide.s32 	%rd1366, %r14220, 16;
	add.s64 	%rd10129, %rd10128, %rd1366;
	st.u32 	[%rd10129+40], %r3355;
	ld.u32 	%r11297, [%rd1685];
	setp.ne.s32 	%p5243, %r11297, 0;
	@%p5243 bra 	$L__BB9_5195;
	ld.shared.u64 	%rd10130, [m_Local_$_0];
	add.s64 	%rd10131, %rd10130, %rd1366;
	st.u32 	[%rd10131+36], %r14217;
	ld.u32 	%r11299, [%rd1685];
	setp.ne.s32 	%p5244, %r11299, 0;
	@%p5244 bra 	$L__BB9_5195;
	ld.shared.u64 	%rd10132, [m_Local_$_0];
	add.s64 	%rd10133, %rd10132, %rd1366;
	st.u32 	[%rd10133+32], %r3321;
	ld.u32 	%r11300, [%rd1685];
	setp.eq.s32 	%p5245, %r11300, 0;
	selp.b32 	%r14221, %r14220, 0, %p5245;
$L__BB9_5195:
	st.u32 	[%rd1685], %r14221;
	bra.uni 	$L__BB9_5197;
$L__BB9_5196:
	cvt.u64.u32 	%rd10134, %r14215;
	add.s64 	%rd10135, %rd1364, %rd10134;
	mov.b32 	%r11303, 0;
	st.u32 	[%rd10135+32], %r11303;
	st.u8 	[%rd10135+32], %rs1614;
$L__BB9_5197:
	add.s32 	%r14217, %r14217, 1;
	add.s32 	%r14216, %r14216, 1;
	setp.ne.s32 	%p5246, %r14216, 0;
	add.s32 	%r14215, %r14215, 4;
	@%p5246 bra 	$L__BB9_5169;
$L__BB9_5198:
	ld.shared.u64 	%rd10136, [m_Local_$_0];
	add.s64 	%rd10137, %rd10136, %rd1347;
	st.u32 	[%rd10137+32], %r3321;
	ld.shared.u64 	%rd10138, [m_Local_$_0];
	add.s64 	%rd10139, %rd10138, %rd1347;
	st.u32 	[%rd10139+40], %r3317;
	ld.shared.u64 	%rd10140, [m_Local_$_0];
	add.s64 	%rd10141, %rd10140, %rd1347;
	mov.b32 	%r11305, 0;
	st.u32 	[%rd10141+48], %r11305;
$L__BB9_5199:
	ld.shared.u64 	%rd10142, [m_Local_$_1];
	atom.add.u64 	%rd10143, [%rd1], 48;
	add.s64 	%rd10144, %rd10143, 56;
	setp.lt.u64 	%p5247, %rd10144, %rd10142;
	shr.u64 	%rd1367, %rd10143, 4;
	cvt.u32.u64 	%r14224, %rd1367;
	setp.ne.s32 	%p5248, %r14224, -1;
	and.pred  	%p5249, %p5247, %p5248;
	@%p5249 bra 	$L__BB9_5201;
	mov.b32 	%r11314, 21352;
	st.u32 	[%rd1685], %r11314;
	mov.b32 	%r14224, -1;
	mov.pred 	%p6595, 0;
	bra.uni 	$L__BB9_5205;
$L__BB9_5201:
	setp.ne.s32 	%p5250, %r3316, -1;
	ld.shared.u64 	%rd10145, [m_Local_$_0];
	shl.b64 	%rd10146, %rd1367, 32;
	shr.s64 	%rd1368, %rd10146, 28;
	add.s64 	%rd10147, %rd10145, %rd1368;
	mov.b16 	%rs1318, 0;
	st.u8 	[%rd10147], %rs1318;
	st.u8 	[%rd10147+1], %rs1318;
	mov.b32 	%r11307, 16901;
	st.u32 	[%rd10147+4], %r11307;
	mov.b16 	%rs1319, 1;
	st.u8 	[%rd10147+3], %rs1319;
	mov.b32 	%r11308, 44;
	st.u32 	[%rd10147+8], %r11308;
	mov.b32 	%r11309, -1;
	st.u32 	[%rd10147+16], %r11309;
	@%p5250 bra 	$L__BB9_5203;
	mov.b32 	%r11311, 21352;
	st.u32 	[%rd1685], %r11311;
	mov.b32 	%r14222, 0;
	ld.shared.u64 	%rd12046, [m_Local_$_0];
	mov.u32 	%r14223, %r14222;
	bra.uni 	$L__BB9_5204;
$L__BB9_5203:
	ld.shared.u64 	%rd12046, [m_Local_$_0];
	mul.wide.s32 	%rd10148, %r3316, 16;
	add.s64 	%rd10149, %rd12046, %rd10148;
	ld.u32 	%r14222, [%rd10149+32];
	ld.u32 	%r14223, [%rd10149+40];
$L__BB9_5204:
	add.s64 	%rd10150, %rd12046, %rd1368;
	st.u32 	[%rd10150+32], %r14222;
	ld.shared.u64 	%rd10151, [m_Local_$_0];
	add.s64 	%rd10152, %rd10151, %rd1368;
	st.u32 	[%rd10152+40], %r14223;
	ld.u32 	%r11312, [%rd1685];
	setp.eq.s32 	%p6595, %r11312, 0;
$L__BB9_5205:
	not.pred 	%p5253, %p6595;
	@%p5253 bra 	$L__BB9_5575;
	neg.s32 	%r14243, %r4109;
	mov.b32 	%r14228, 0;
	mov.u32 	%r14226, %r14228;
$L__BB9_5207:
	ld.shared.u64 	%rd1372, [m_Local_$_0];
	ld.u32 	%r3372, [%rd1372+8];
	setp.ne.s32 	%p5254, %r3372, -1;
	@%p5254 bra 	$L__BB9_5209;
	mov.b32 	%r14228, 21352;
	st.u32 	[%rd1685], %r14228;
	mov.b32 	%r14230, 0;
	mov.pred 	%p6597, 0;
	bra.uni 	$L__BB9_5221;
$L__BB9_5209:
	mul.wide.s32 	%rd10153, %r3372, 16;
	add.s64 	%rd1373, %rd1372, %rd10153;
	ld.u32 	%r3373, [%rd1373+12];
	setp.lt.s32 	%p5255, %r14226, %r3373;
	@%p5255 bra 	$L__BB9_5220;
	ld.shared.u64 	%rd10154, [m_Local_$_1];
	atom.add.u64 	%rd10155, [%rd1], 48;
	add.s64 	%rd10156, %rd10155, 56;
	setp.lt.u64 	%p5256, %rd10156, %rd10154;
	shr.u64 	%rd1374, %rd10155, 4;
	cvt.u32.u64 	%r14227, %rd1374;
	setp.ne.s32 	%p5257, %r14227, -1;
	and.pred  	%p5258, %p5256, %p5257;
	@%p5258 bra 	$L__BB9_5212;
	mov.b32 	%r11323, 21106;
	st.u32 	[%rd1685], %r11323;
	mov.b32 	%r14227, -1;
	mov.pred 	%p6596, 0;
	bra.uni 	$L__BB9_5213;
$L__BB9_5212:
	ld.shared.u64 	%rd10157, [m_Local_$_0];
	shl.b64 	%rd10158, %rd1374, 32;
	shr.s64 	%rd10159, %rd10158, 28;
	add.s64 	%rd10160, %rd10157, %rd10159;
	mov.b16 	%rs1320, 0;
	st.u8 	[%rd10160], %rs1320;
	st.u8 	[%rd10160+1], %rs1320;
	mov.b32 	%r11317, 3608;
	st.u32 	[%rd10160+4], %r11317;
	mov.b16 	%rs1321, 1;
	st.u8 	[%rd10160+3], %rs1321;
	mov.b32 	%r11318, 48;
	st.u32 	[%rd10160+8], %r11318;
	mov.b32 	%r11319, -1;
	st.u32 	[%rd10160+16], %r11319;
	ld.shared.u64 	%rd10161, [m_Local_$_0];
	add.s64 	%rd10162, %rd10161, %rd10159;
	mov.b32 	%r11320, 0;
	st.u32 	[%rd10162+32], %r11320;
	ld.shared.u64 	%rd10163, [m_Local_$_0];
	add.s64 	%rd10164, %rd10163, %rd10159;
	st.u32 	[%rd10164+36], %r11320;
	ld.shared.u64 	%rd10165, [m_Local_$_0];
	add.s64 	%rd10166, %rd10165, %rd10159;
	st.u32 	[%rd10166+40], %r11320;
	ld.u32 	%r11321, [%rd1685];
	setp.eq.s32 	%p6596, %r11321, 0;
$L__BB9_5213:
	mov.b32 	%r14228, 0;
	not.pred 	%p5260, %p6596;
	@%p5260 bra 	$L__BB9_5219;
	setp.ne.s32 	%p5261, %r14227, -1;
	@%p5261 bra 	$L__BB9_5216;
	mov.b32 	%r11331, 21352;
	st.u32 	[%rd1685], %r11331;
	bra.uni 	$L__BB9_5219;
$L__BB9_5216:
	ld.shared.u64 	%rd10167, [m_Local_$_0];
	mul.wide.s32 	%rd1375, %r14227, 16;
	add.s64 	%rd10168, %rd10167, %rd1375;
	st.u32 	[%rd10168+40], %r3373;
	ld.u32 	%r11326, [%rd1685];
	setp.ne.s32 	%p5262, %r11326, 0;
	@%p5262 bra 	$L__BB9_5219;
	ld.shared.u64 	%rd10169, [m_Local_$_0];
	add.s64 	%rd10170, %rd10169, %rd1375;
	st.u32 	[%rd10170+36], %r14226;
	ld.u32 	%r11328, [%rd1685];
	setp.ne.s32 	%p5263, %r11328, 0;
	@%p5263 bra 	$L__BB9_5219;
	ld.shared.u64 	%rd10171, [m_Local_$_0];
	add.s64 	%rd10172, %rd10171, %rd1375;
	st.u32 	[%rd10172+32], %r3372;
	ld.u32 	%r11329, [%rd1685];
	setp.eq.s32 	%p5264, %r11329, 0;
	selp.b32 	%r14228, %r14227, 0, %p5264;
$L__BB9_5219:
	st.u32 	[%rd1685], %r14228;
	setp.eq.s32 	%p6597, %r14228, 0;
	mov.b32 	%r14230, 0;
	bra.uni 	$L__BB9_5221;
$L__BB9_5220:
	shl.b32 	%r11333, %r14226, 2;
	cvt.u64.u32 	%rd10173, %r11333;
	add.s64 	%rd10174, %rd1373, %rd10173;
	ld.u32 	%r14230, [%rd10174+32];
	mov.pred 	%p6597, -1;
$L__BB9_5221:
	mov.b32 	%r14231, 1;
	not.pred 	%p5267, %p6597;
	@%p5267 bra 	$L__BB9_5224;
	setp.lt.s32 	%p5268, %r14230, %r14243;
	@%p5268 bra 	$L__BB9_6468;
	add.s32 	%r14231, %r14226, 2;
$L__BB9_5224:
	setp.ne.s32 	%p5269, %r14228, 0;
	mov.b64 	%rd12047, 0;
	@%p5269 bra 	$L__BB9_5380;
	shl.b32 	%r11337, %r14231, 2;
	add.s32 	%r11338, %r11337, 32;
	shr.s32 	%r11339, %r11338, 31;
	shr.u32 	%r11340, %r11339, 29;
	add.s32 	%r11341, %r11338, %r11340;
	and.b32  	%r11342, %r11341, -8;
	sub.s32 	%r11343, %r11338, %r11342;
	setp.eq.s32 	%p5270, %r11343, 0;
	sub.s32 	%r11344, %r11337, %r11343;
	add.s32 	%r11345, %r11344, 40;
	selp.b32 	%r3384, %r11338, %r11345, %p5270;
	ld.shared.u64 	%rd1376, [m_Local_$_1];
	and.b32  	%r11346, %r3384, 12;
	setp.eq.s32 	%p5271, %r11346, 0;
	mov.u32 	%r14232, %r3384;
	@%p5271 bra 	$L__BB9_5227;
	shr.s32 	%r11347, %r3384, 31;
	shr.u32 	%r11348, %r11347, 28;
	add.s32 	%r11349, %r3384, %r11348;
	and.b32  	%r11350, %r11349, -16;
	add.s32 	%r14232, %r11350, 16;
$L__BB9_5227:
	cvt.s64.s32 	%rd10176, %r14232;
	atom.add.u64 	%rd10177, [%rd1], %rd10176;
	cvt.s64.s32 	%rd10178, %r3384;
	add.s64 	%rd10179, %rd10178, %rd10177;
	add.s64 	%rd10180, %rd10179, 8;
	setp.lt.u64 	%p5272, %rd10180, %rd1376;
	shr.u64 	%rd10181, %rd10177, 4;
	cvt.u32.u64 	%r11351, %rd10181;
	selp.b32 	%r3387, %r11351, -1, %p5272;
	setp.ne.s32 	%p5273, %r3387, -1;
	@%p5273 bra 	$L__BB9_5229;
	mov.b32 	%r11406, 21352;
	st.u32 	[%rd1685], %r11406;
	bra.uni 	$L__BB9_5267;
$L__BB9_5229:
	ld.shared.u64 	%rd10182, [m_Local_$_0];
	mul.wide.s32 	%rd1377, %r3387, 16;
	add.s64 	%rd10183, %rd10182, %rd1377;
	mov.b16 	%rs1322, 0;
	st.u8 	[%rd10183], %rs1322;
	st.u8 	[%rd10183+1], %rs1322;
	mov.b32 	%r11353, 4335;
	st.u32 	[%rd10183+4], %r11353;
	mov.b16 	%rs1323, 1;
	st.u8 	[%rd10183+3], %rs1323;
	st.u32 	[%rd10183+8], %r3384;
	st.u32 	[%rd10183+12], %r14231;
	max.s32 	%r3388, %r14231, 1;
	setp.lt.s32 	%p5274, %r14231, 2;
	mov.b32 	%r3408, 0;
	@%p5274 bra 	$L__BB9_5255;
	and.b32  	%r3408, %r3388, 2147483646;
	neg.s32 	%r14234, %r3408;
	mov.b32 	%r14233, 0;
	mov.u32 	%r14235, %r14233;
$L__BB9_5231:
	add.s32 	%r3394, %r14235, 1;
	ld.shared.u64 	%rd10184, [m_Local_$_0];
	add.s64 	%rd1378, %rd10184, %rd1377;
	ld.u32 	%r3395, [%rd1378+12];
	setp.lt.s32 	%p5275, %r14235, %r3395;
	@%p5275 bra 	$L__BB9_5242;
	ld.shared.u64 	%rd10185, [m_Local_$_1];
	atom.add.u64 	%rd10186, [%rd1], 48;
	add.s64 	%rd10187, %rd10186, 56;
	setp.lt.u64 	%p5276, %rd10187, %rd10185;
	shr.u64 	%rd1379, %rd10186, 4;
	cvt.u32.u64 	%r14236, %rd1379;
	setp.ne.s32 	%p5277, %r14236, -1;
	and.pred  	%p5278, %p5276, %p5277;
	@%p5278 bra 	$L__BB9_5234;
	mov.b32 	%r11361, 21106;
	st.u32 	[%rd1685], %r11361;
	mov.b32 	%r14236, -1;
	mov.pred 	%p6598, 0;
	bra.uni 	$L__BB9_5235;
$L__BB9_5234:
	ld.shared.u64 	%rd10188, [m_Local_$_0];
	shl.b64 	%rd10189, %rd1379, 32;
	shr.s64 	%rd10190, %rd10189, 28;
	add.s64 	%rd10191, %rd10188, %rd10190;
	mov.b16 	%rs1324, 0;
	st.u8 	[%rd10191], %rs1324;
	st.u8 	[%rd10191+1], %rs1324;
	mov.b32 	%r11355, 3608;
	st.u32 	[%rd10191+4], %r11355;
	mov.b16 	%rs1325, 1;
	st.u8 	[%rd10191+3], %rs1325;
	mov.b32 	%r11356, 48;
	st.u32 	[%rd10191+8], %r11356;
	mov.b32 	%r11357, -1;
	st.u32 	[%rd10191+16], %r11357;
	ld.shared.u64 	%rd10192, [m_Local_$_0];
	add.s64 	%rd10193, %rd10192, %rd10190;
	mov.b32 	%r11358, 0;
	st.u32 	[%rd10193+32], %r11358;
	ld.shared.u64 	%rd10194, [m_Local_$_0];
	add.s64 	%rd10195, %rd10194, %rd10190;
	st.u32 	[%rd10195+36], %r11358;
	ld.shared.u64 	%rd10196, [m_Local_$_0];
	add.s64 	%rd10197, %rd10196, %rd10190;
	st.u32 	[%rd10197+40], %r11358;
	ld.u32 	%r11359, [%rd1685];
	setp.eq.s32 	%p6598, %r11359, 0;
$L__BB9_5235:
	mov.b32 	%r14237, 0;
	not.pred 	%p5280, %p6598;
	@%p5280 bra 	$L__BB9_5241;
	setp.ne.s32 	%p5281, %r14236, -1;
	@%p5281 bra 	$L__BB9_5238;
	mov.b32 	%r11369, 21352;
	st.u32 	[%rd1685], %r11369;
	bra.uni 	$L__BB9_5241;
$L__BB9_5238:
	ld.shared.u64 	%rd10198, [m_Local_$_0];
	mul.wide.s32 	%rd1380, %r14236, 16;
	add.s64 	%rd10199, %rd10198, %rd1380;
	st.u32 	[%rd10199+40], %r3395;
	ld.u32 	%r11364, [%rd1685];
	setp.ne.s32 	%p5282, %r11364, 0;
	@%p5282 bra 	$L__BB9_5241;
	ld.shared.u64 	%rd10200, [m_Local_$_0];
	add.s64 	%rd10201, %rd10200, %rd1380;
	st.u32 	[%rd10201+36], %r14235;
	ld.u32 	%r11366, [%rd1685];
	setp.ne.s32 	%p5283, %r11366, 0;
	@%p5283 bra 	$L__BB9_5241;
	ld.shared.u64 	%rd10202, [m_Local_$_0];
	add.s64 	%rd10203, %rd10202, %rd1380;
	st.u32 	[%rd10203+32], %r3387;
	ld.u32 	%r11367, [%rd1685];
	setp.eq.s32 	%p5284, %r11367, 0;
	selp.b32 	%r14237, %r14236, 0, %p5284;
$L__BB9_5241:
	st.u32 	[%rd1685], %r14237;
	bra.uni 	$L__BB9_5243;
$L__BB9_5242:
	cvt.u64.u32 	%rd10204, %r14233;
	add.s64 	%rd10205, %rd1378, %rd10204;
	mov.b32 	%r11370, 0;
	st.u32 	[%rd10205+32], %r11370;
$L__BB9_5243:
	ld.shared.u64 	%rd10206, [m_Local_$_0];
	add.s64 	%rd1381, %rd10206, %rd1377;
	ld.u32 	%r3400, [%rd1381+12];
	setp.lt.s32 	%p5285, %r3394, %r3400;
	@%p5285 bra 	$L__BB9_5253;
	ld.shared.u64 	%rd10207, [m_Local_$_1];
	atom.add.u64 	%rd10208, [%rd1], 48;
	add.s64 	%rd10209, %rd10208, 56;
	setp.ge.u64 	%p5286, %rd10209, %rd10207;
	shr.u64 	%rd1382, %rd10208, 4;
	cvt.u32.u64 	%r14238, %rd1382;
	setp.eq.s32 	%p5287, %r14238, -1;
	or.pred  	%p5288, %p5286, %p5287;
	@%p5288 bra 	$L__BB9_5246;
	ld.shared.u64 	%rd10210, [m_Local_$_0];
	shl.b64 	%rd10211, %rd1382, 32;
	shr.s64 	%rd10212, %rd10211, 28;
	add.s64 	%rd10213, %rd10210, %rd10212;
	mov.b16 	%rs1326, 0;
	st.u8 	[%rd10213], %rs1326;
	st.u8 	[%rd10213+1], %rs1326;
	mov.b32 	%r11371, 3608;
	st.u32 	[%rd10213+4], %r11371;
	mov.b16 	%rs1327, 1;
	st.u8 	[%rd10213+3], %rs1327;
	mov.b32 	%r11372, 48;
	st.u32 	[%rd10213+8], %r11372;
	mov.b32 	%r11373, -1;
	st.u32 	[%rd10213+16], %r11373;
	ld.shared.u64 	%rd10214, [m_Local_$_0];
	add.s64 	%rd10215, %rd10214, %rd10212;
	mov.b32 	%r11374, 0;
	st.u32 	[%rd10215+32], %r11374;
	ld.shared.u64 	%rd10216, [m_Local_$_0];
	add.s64 	%rd10217, %rd10216, %rd10212;
	st.u32 	[%rd10217+36], %r11374;
	ld.shared.u64 	%rd10218, [m_Local_$_0];
	add.s64 	%rd10219, %rd10218, %rd10212;
	st.u32 	[%rd10219+40], %r11374;
	ld.u32 	%r11375, [%rd1685];
	setp.eq.s32 	%p6599, %r11375, 0;
	bra.uni 	$L__BB9_5247;
$L__BB9_5246:
	mov.b32 	%r11377, 21106;
	st.u32 	[%rd1685], %r11377;
	mov.b32 	%r14238, -1;
	mov.pred 	%p6599, 0;
$L__BB9_5247:
	mov.b32 	%r14239, 0;
	not.pred 	%p5290, %p6599;
	@%p5290 bra 	$L__BB9_5252;
	setp.eq.s32 	%p5291, %r14238, -1;
	@%p5291 bra 	$L__BB9_6469;
	ld.shared.u64 	%rd10220, [m_Local_$_0];
	mul.wide.s32 	%rd1383, %r14238, 16;
	add.s64 	%rd10221, %rd10220, %rd1383;
	st.u32 	[%rd10221+40], %r3400;
	ld.u32 	%r11380, [%rd1685];
	setp.eq.s32 	%p5292, %r11380, 0;
	@%p5292 bra 	$L__BB9_5250;
	bra.uni 	$L__BB9_5252;
$L__BB9_5250:
	ld.shared.u64 	%rd10222, [m_Local_$_0];
	add.s64 	%rd10223, %rd10222, %rd1383;
	st.u32 	[%rd10223+36], %r3394;
	ld.u32 	%r11382, [%rd1685];
	setp.ne.s32 	%p5293, %r11382, 0;
	@%p5293 bra 	$L__BB9_5252;
	ld.shared.u64 	%rd10224, [m_Local_$_0];
	add.s64 	%rd10225, %rd10224, %rd1383;
	st.u32 	[%rd10225+32], %r3387;
	ld.u32 	%r11383, [%rd1685];
	setp.eq.s32 	%p5294, %r11383, 0;
	selp.b32 	%r14239, %r14238, 0, %p5294;
$L__BB9_5252:
	st.u32 	[%rd1685], %r14239;
	bra.uni 	$L__BB9_5254;
$L__BB9_5253:
	add.s32 	%r11386, %r14233, 4;
	cvt.u64.u32 	%rd10226, %r11386;
	add.s64 	%rd10227, %rd1381, %rd10226;
	mov.b32 	%r11387, 0;
	st.u32 	[%rd10227+32], %r11387;
$L__BB9_5254:
	add.s32 	%r14235, %r14235, 2;
	add.s32 	%r14234, %r14234, 2;
	add.s32 	%r14233, %r14233, 8;
	setp.ne.s32 	%p5295, %r14234, 0;
	@%p5295 bra 	$L__BB9_5231;
$L__BB9_5255:
	and.b32  	%r11388, %r3388, 1;
	setp.eq.b32 	%p5296, %r11388, 1;
	not.pred 	%p5297, %p5296;
	@%p5297 bra 	$L__BB9_5267;
	ld.shared.u64 	%rd10228, [m_Local_$_0];
	add.s64 	%rd1384, %rd10228, %rd1377;
	ld.u32 	%r3409, [%rd1384+12];
	setp.lt.s32 	%p5298, %r3408, %r3409;
	@%p5298 bra 	$L__BB9_5266;
	ld.shared.u64 	%rd10229, [m_Local_$_1];
	atom.add.u64 	%rd10230, [%rd1], 48;
	add.s64 	%rd10231, %rd10230, 56;
	setp.ge.u64 	%p5299, %rd10231, %rd10229;
	shr.u64 	%rd1385, %rd10230, 4;
	cvt.u32.u64 	%r14241, %rd1385;
	setp.eq.s32 	%p5300, %r14241, -1;
	or.pred  	%p5301, %p5299, %p5300;
	@%p5301 bra 	$L__BB9_5259;
	ld.shared.u64 	%rd10232, [m_Local_$_0];
	shl.b64 	%rd10233, %rd1385, 32;
	shr.s64 	%rd10234, %rd10233, 28;
	add.s64 	%rd10235, %rd10232, %rd10234;
	mov.b16 	%rs1328, 0;
	st.u8 	[%rd10235], %rs1328;
	st.u8 	[%rd10235+1], %rs1328;
	mov.b32 	%r11389, 3608;
	st.u32 	[%rd10235+4], %r11389;
	mov.b16 	%rs1329, 1;
	st.u8 	[%rd10235+3], %rs1329;
	mov.b32 	%r11390, 48;
	st.u32 	[%rd10235+8], %r11390;
	mov.b32 	%r11391, -1;
	st.u32 	[%rd10235+16], %r11391;
	ld.shared.u64 	%rd10236, [m_Local_$_0];
	add.s64 	%rd10237, %rd10236, %rd10234;
	mov.b32 	%r11392, 0;
	st.u32 	[%rd10237+32], %r11392;
	ld.shared.u64 	%rd10238, [m_Local_$_0];
	add.s64 	%rd10239, %rd10238, %rd10234;
	st.u32 	[%rd10239+36], %r11392;
	ld.shared.u64 	%rd10240, [m_Local_$_0];
	add.s64 	%rd10241, %rd10240, %rd10234;
	st.u32 	[%rd10241+40], %r11392;
	ld.u32 	%r11393, [%rd1685];
	setp.eq.s32 	%p6600, %r11393, 0;
	bra.uni 	$L__BB9_5260;
$L__BB9_5259:
	mov.b32 	%r11395, 21106;
	st.u32 	[%rd1685], %r11395;
	mov.b32 	%r14241, -1;
	mov.pred 	%p6600, 0;
$L__BB9_5260:
	mov.b32 	%r14242, 0;
	not.pred 	%p5303, %p6600;
	@%p5303 bra 	$L__BB9_5265;
	setp.eq.s32 	%p5304, %r14241, -1;
	@%p5304 bra 	$L__BB9_6470;
	ld.shared.u64 	%rd10242, [m_Local_$_0];
	mul.wide.s32 	%rd1386, %r14241, 16;
	add.s64 	%rd10243, %rd10242, %rd1386;
	st.u32 	[%rd10243+40], %r3409;
	ld.u32 	%r11398, [%rd1685];
	setp.eq.s32 	%p5305, %r11398, 0;
	@%p5305 bra 	$L__BB9_5263;
	bra.uni 	$L__BB9_5265;
$L__BB9_5263:
	ld.shared.u64 	%rd10244, [m_Local_$_0];
	add.s64 	%rd10245, %rd10244, %rd1386;
	st.u32 	[%rd10245+36], %r3408;
	ld.u32 	%r11400, [%rd1685];
	setp.ne.s32 	%p5306, %r11400, 0;
	@%p5306 bra 	$L__BB9_5265;
	ld.shared.u64 	%rd10246, [m_Local_$_0];
	add.s64 	%rd10247, %rd10246, %rd1386;
	st.u32 	[%rd10247+32], %r3387;
	ld.u32 	%r11401, [%rd1685];
	setp.eq.s32 	%p5307, %r11401, 0;
	selp.b32 	%r14242, %r14241, 0, %p5307;
$L__BB9_5265:
	st.u32 	[%rd1685], %r14242;
	bra.uni 	$L__BB9_5267;
$L__BB9_5266:
	shl.b32 	%r11404, %r3408, 2;
	cvt.u64.u32 	%rd10248, %r11404;
	add.s64 	%rd10249, %rd1384, %rd10248;
	mov.b32 	%r11405, 0;
	st.u32 	[%rd10249+32], %r11405;
$L__BB9_5267:
	mul.wide.s32 	%rd1387, %r3387, 16;
	mov.u32 	%r14244, %r14231;
$L__BB9_5268:
	mov.u32 	%r14257, %r14244;
	mov.u32 	%r14256, %r14243;
	setp.gt.s32 	%p5308, %r14256, 65535;
	@%p5308 bra 	$L__BB9_5269;
	bra.uni 	$L__BB9_5329;
$L__BB9_5269:
	mul.hi.u32 	%r11407, %r14256, 1374389535;
	shr.u32 	%r14243, %r11407, 5;
	and.b32  	%r11408, %r11407, 2147483616;
	shl.b32 	%r11409, %r14243, 6;
	add.s32 	%r11410, %r11408, %r11409;
	shl.b32 	%r11411, %r14243, 2;
	add.s32 	%r11412, %r11410, %r11411;
	sub.s32 	%r3417, %r14256, %r11412;
	ld.shared.u64 	%rd1388, [m_Local_$_0];
	ld.u32 	%r3418, [%rd1388+16];
	shl.b32 	%r3419, %r3417, 2;
	setp.ne.s32 	%p5309, %r3418, -1;
	@%p5309 bra 	$L__BB9_5271;
	mov.b32 	%r14246, 21352;
	st.u32 	[%rd1685], %r14246;
	mov.b16 	%rs1615, 0;
	bra.uni 	$L__BB9_5283;
$L__BB9_5271:
	mul.wide.s32 	%rd10250, %r3418, 16;
	add.s64 	%rd1389, %rd1388, %rd10250;
	ld.u32 	%r3420, [%rd1389+12];
	setp.lt.s32 	%p5310, %r3417, %r3420;
	@%p5310 bra 	$L__BB9_5282;
	ld.shared.u64 	%rd10251, [m_Local_$_1];
	atom.add.u64 	%rd10252, [%rd1], 48;
	add.s64 	%rd10253, %rd10252, 56;
	setp.lt.u64 	%p5311, %rd10253, %rd10251;
	shr.u64 	%rd1390, %rd10252, 4;
	cvt.u32.u64 	%r14245, %rd1390;
	setp.ne.s32 	%p5312, %r14245, -1;
	and.pred  	%p5313, %p5311, %p5312;
	@%p5313 bra 	$L__BB9_5274;
	mov.b32 	%r11419, 21106;
	st.u32 	[%rd1685], %r11419;
	mov.b32 	%r14245, -1;
	mov.pred 	%p6601, 0;
	bra.uni 	$L__BB9_5275;
$L__BB9_5274:
	ld.shared.u64 	%rd10254, [m_Local_$_0];
	shl.b64 	%rd10255, %rd1390, 32;
	shr.s64 	%rd10256, %rd10255, 28;
	add.s64 	%rd10257, %rd10254, %rd10256;
	mov.b16 	%rs1330, 0;
	st.u8 	[%rd10257], %rs1330;
	st.u8 	[%rd10257+1], %rs1330;
	mov.b32 	%r11413, 3608;
	st.u32 	[%rd10257+4], %r11413;
	mov.b16 	%rs1331, 1;
	st.u8 	[%rd10257+3], %rs1331;
	mov.b32 	%r11414, 48;
	st.u32 	[%rd10257+8], %r11414;
	mov.b32 	%r11415, -1;
	st.u32 	[%rd10257+16], %r11415;
	ld.shared.u64 	%rd10258, [m_Local_$_0];
	add.s64 	%rd10259, %rd10258, %rd10256;
	mov.b32 	%r11416, 0;
	st.u32 	[%rd10259+32], %r11416;
	ld.shared.u64 	%rd10260, [m_Local_$_0];
	add.s64 	%rd10261, %rd10260, %rd10256;
	st.u32 	[%rd10261+36], %r11416;
	ld.shared.u64 	%rd10262, [m_Local_$_0];
	add.s64 	%rd10263, %rd10262, %rd10256;
	st.u32 	[%rd10263+40], %r11416;
	ld.u32 	%r11417, [%rd1685];
	setp.eq.s32 	%p6601, %r11417, 0;
$L__BB9_5275:
	mov.b32 	%r14246, 0;
	not.pred 	%p5315, %p6601;
	@%p5315 bra 	$L__BB9_5281;
	setp.ne.s32 	%p5316, %r14245, -1;
	@%p5316 bra 	$L__BB9_5278;
	mov.b32 	%r11427, 21352;
	st.u32 	[%rd1685], %r11427;
	bra.uni 	$L__BB9_5281;
$L__BB9_5278:
	ld.shared.u64 	%rd10264, [m_Local_$_0];
	mul.wide.s32 	%rd1391, %r14245, 16;
	add.s64 	%rd10265, %rd10264, %rd1391;
	st.u32 	[%rd10265+40], %r3420;
	ld.u32 	%r11422, [%rd1685];
	setp.ne.s32 	%p5317, %r11422, 0;
	@%p5317 bra 	$L__BB9_5281;
	ld.shared.u64 	%rd10266, [m_Local_$_0];
	add.s64 	%rd10267, %rd10266, %rd1391;
	st.u32 	[%rd10267+36], %r3417;
	ld.u32 	%r11424, [%rd1685];
	setp.ne.s32 	%p5318, %r11424, 0;
	@%p5318 bra 	$L__BB9_5281;
	ld.shared.u64 	%rd10268, [m_Local_$_0];
	add.s64 	%rd10269, %rd10268, %rd1391;
	st.u32 	[%rd10269+32], %r3418;
	ld.u32 	%r11425, [%rd1685];
	setp.eq.s32 	%p5319, %r11425, 0;
	selp.b32 	%r14246, %r14245, 0, %p5319;
$L__BB9_5281:
	st.u32 	[%rd1685], %r14246;
	mov.b16 	%rs1615, 0;
	bra.uni 	$L__BB9_5283;
$L__BB9_5282:
	cvt.u64.u32 	%rd10270, %r3419;
	add.s64 	%rd10271, %rd1389, %rd10270;
	ld.u8 	%rs1615, [%rd10271+32];
	ld.u32 	%r14246, [%rd1685];
$L__BB9_5283:
	setp.ne.s32 	%p5320, %r14246, 0;
	mov.b32 	%r14266, 21352;
	@%p5320 bra 	$L__BB9_5374;
	setp.ne.s32 	%p5321, %r3387, -1;
	add.s32 	%r3427, %r14257, -1;
	@%p5321 bra 	$L__BB9_5286;
	mov.b32 	%r14249, 21352;
	st.u32 	[%rd1685], %r14249;
	bra.uni 	$L__BB9_5298;
$L__BB9_5286:
	ld.shared.u64 	%rd10272, [m_Local_$_0];
	add.s64 	%rd1392, %rd10272, %rd1387;
	ld.u32 	%r11430, [%rd1392+12];
	setp.gt.s32 	%p5322, %r14257, 0;
	setp.le.s32 	%p5323, %r14257, %r11430;
	and.pred  	%p5324, %p5322, %p5323;
	@%p5324 bra 	$L__BB9_5297;
	ld.shared.u64 	%rd10275, [m_Local_$_1];
	atom.add.u64 	%rd10276, [%rd1], 48;
	add.s64 	%rd10277, %rd10276, 56;
	setp.lt.u64 	%p5325, %rd10277, %rd10275;
	shr.u64 	%rd1393, %rd10276, 4;
	cvt.u32.u64 	%r14248, %rd1393;
	setp.ne.s32 	%p5326, %r14248, -1;
	and.pred  	%p5327, %p5325, %p5326;
	@%p5327 bra 	$L__BB9_5289;
	mov.b32 	%r11439, 21106;
	st.u32 	[%rd1685], %r11439;
	mov.b32 	%r14248, -1;
	mov.pred 	%p6602, 0;
	bra.uni 	$L__BB9_5290;
$L__BB9_5289:
	ld.shared.u64 	%rd10278, [m_Local_$_0];
	shl.b64 	%rd10279, %rd1393, 32;
	shr.s64 	%rd10280, %rd10279, 28;
	add.s64 	%rd10281, %rd10278, %rd10280;
	mov.b16 	%rs1334, 0;
	st.u8 	[%rd10281], %rs1334;
	st.u8 	[%rd10281+1], %rs1334;
	mov.b32 	%r11433, 3608;
	st.u32 	[%rd10281+4], %r11433;
	mov.b16 	%rs1335, 1;
	st.u8 	[%rd10281+3], %rs1335;
	mov.b32 	%r11434, 48;
	st.u32 	[%rd10281+8], %r11434;
	mov.b32 	%r11435, -1;
	st.u32 	[%rd10281+16], %r11435;
	ld.shared.u64 	%rd10282, [m_Local_$_0];
	add.s64 	%rd10283, %rd10282, %rd10280;
	mov.b32 	%r11436, 0;
	st.u32 	[%rd10283+32], %r11436;
	ld.shared.u64 	%rd10284, [m_Local_$_0];
	add.s64 	%rd10285, %rd10284, %rd10280;
	st.u32 	[%rd10285+36], %r11436;
	ld.shared.u64 	%rd10286, [m_Local_$_0];
	add.s64 	%rd10287, %rd10286, %rd10280;
	st.u32 	[%rd10287+40], %r11436;
	ld.u32 	%r11437, [%rd1685];
	setp.eq.s32 	%p6602, %r11437, 0;
$L__BB9_5290:
	mov.b32 	%r14249, 0;
	not.pred 	%p5329, %p6602;
	@%p5329 bra 	$L__BB9_5296;
	setp.ne.s32 	%p5330, %r14248, -1;
	@%p5330 bra 	$L__BB9_5293;
	mov.b32 	%r11447, 21352;
	st.u32 	[%rd1685], %r11447;
	bra.uni 	$L__BB9_5296;
$L__BB9_5293:
	ld.shared.u64 	%rd10288, [m_Local_$_0];
	mul.wide.s32 	%rd1394, %r14248, 16;
	add.s64 	%rd10289, %rd10288, %rd1394;
	st.u32 	[%rd10289+40], %r11430;
	ld.u32 	%r11442, [%rd1685];
	setp.ne.s32 	%p5331, %r11442, 0;
	@%p5331 bra 	$L__BB9_5296;
	ld.shared.u64 	%rd10290, [m_Local_$_0];
	add.s64 	%rd10291, %rd10290, %rd1394;
	st.u32 	[%rd10291+36], %r3427;
	ld.u32 	%r11444, [%rd1685];
	setp.ne.s32 	%p5332, %r11444, 0;
	@%p5332 bra 	$L__BB9_5296;
	ld.shared.u64 	%rd10292, [m_Local_$_0];
	add.s64 	%rd10293, %rd10292, %rd1394;
	st.u32 	[%rd10293+32], %r3387;
	ld.u32 	%r11445, [%rd1685];
	setp.eq.s32 	%p5333, %r11445, 0;
	selp.b32 	%r14249, %r14248, 0, %p5333;
$L__BB9_5296:
	st.u32 	[%rd1685], %r14249;
	bra.uni 	$L__BB9_5298;
$L__BB9_5297:
	shl.b32 	%r11431, %r3427, 2;
	cvt.u64.u32 	%rd10273, %r11431;
	add.s64 	%rd10274, %rd1392, %rd10273;
	mov.b32 	%r11432, 0;
	st.u32 	[%rd10274+32], %r11432;
	st.u8 	[%rd10274+32], %rs1615;
	ld.u32 	%r14249, [%rd1685];
$L__BB9_5298:
	setp.ne.s32 	%p5334, %r14249, 0;
	@%p5334 bra 	$L__BB9_5374;
	ld.shared.u64 	%rd1395, [m_Local_$_0];
	ld.u32 	%r3435, [%rd1395+20];
	setp.ne.s32 	%p5335, %r3435, -1;
	@%p5335 bra 	$L__BB9_5301;
	mov.b32 	%r11465, 21352;
	st.u32 	[%rd1685], %r11465;
	mov.b16 	%rs1616, 0;
	mov.pred 	%p6604, 0;
	bra.uni 	$L__BB9_5313;
$L__BB9_5301:
	mul.wide.s32 	%rd10294, %r3435, 16;
	add.s64 	%rd1396, %rd1395, %rd10294;
	ld.u32 	%r3436, [%rd1396+12];
	setp.lt.s32 	%p5336, %r3417, %r3436;
	@%p5336 bra 	$L__BB9_5312;
	ld.shared.u64 	%rd10295, [m_Local_$_1];
	atom.add.u64 	%rd10296, [%rd1], 48;
	add.s64 	%rd10297, %rd10296, 56;
	setp.lt.u64 	%p5337, %rd10297, %rd10295;
	shr.u64 	%rd1397, %rd10296, 4;
	cvt.u32.u64 	%r14251, %rd1397;
	setp.ne.s32 	%p5338, %r14251, -1;
	and.pred  	%p5339, %p5337, %p5338;
	@%p5339 bra 	$L__BB9_5304;
	mov.b32 	%r11456, 21106;
	st.u32 	[%rd1685], %r11456;
	mov.b32 	%r14251, -1;
	mov.pred 	%p6603, 0;
	bra.uni 	$L__BB9_5305;
$L__BB9_5304:
	ld.shared.u64 	%rd10298, [m_Local_$_0];
	shl.b64 	%rd10299, %rd1397, 32;
	shr.s64 	%rd10300, %rd10299, 28;
	add.s64 	%rd10301, %rd10298, %rd10300;
	mov.b16 	%rs1336, 0;
	st.u8 	[%rd10301], %rs1336;
	st.u8 	[%rd10301+1], %rs1336;
	mov.b32 	%r11450, 3608;
	st.u32 	[%rd10301+4], %r11450;
	mov.b16 	%rs1337, 1;
	st.u8 	[%rd10301+3], %rs1337;
	mov.b32 	%r11451, 48;
	st.u32 	[%rd10301+8], %r11451;
	mov.b32 	%r11452, -1;
	st.u32 	[%rd10301+16], %r11452;
	ld.shared.u64 	%rd10302, [m_Local_$_0];
	add.s64 	%rd10303, %rd10302, %rd10300;
	mov.b32 	%r11453, 0;
	st.u32 	[%rd10303+32], %r11453;
	ld.shared.u64 	%rd10304, [m_Local_$_0];
	add.s64 	%rd10305, %rd10304, %rd10300;
	st.u32 	[%rd10305+36], %r11453;
	ld.shared.u64 	%rd10306, [m_Local_$_0];
	add.s64 	%rd10307, %rd10306, %rd10300;
	st.u32 	[%rd10307+40], %r11453;
	ld.u32 	%r11454, [%rd1685];
	setp.eq.s32 	%p6603, %r11454, 0;
$L__BB9_5305:
	mov.b32 	%r14252, 0;
	not.pred 	%p5341, %p6603;
	@%p5341 bra 	$L__BB9_5311;
	setp.ne.s32 	%p5342, %r14251, -1;
	@%p5342 bra 	$L__BB9_5308;
	mov.b32 	%r11464, 21352;
	st.u32 	[%rd1685], %r11464;
	bra.uni 	$L__BB9_5311;
$L__BB9_5308:
	ld.shared.u64 	%rd10308, [m_Local_$_0];
	mul.wide.s32 	%rd1398, %r14251, 16;
	add.s64 	%rd10309, %rd10308, %rd1398;
	st.u32 	[%rd10309+40], %r3436;
	ld.u32 	%r11459, [%rd1685];
	setp.ne.s32 	%p5343, %r11459, 0;
	@%p5343 bra 	$L__BB9_5311;
	ld.shared.u64 	%rd10310, [m_Local_$_0];
	add.s64 	%rd10311, %rd10310, %rd1398;
	st.u32 	[%rd10311+36], %r3417;
	ld.u32 	%r11461, [%rd1685];
	setp.ne.s32 	%p5344, %r11461, 0;
	@%p5344 bra 	$L__BB9_5311;
	ld.shared.u64 	%rd10312, [m_Local_$_0];
	add.s64 	%rd10313, %rd10312, %rd1398;
	st.u32 	[%rd10313+32], %r3435;
	ld.u32 	%r11462, [%rd1685];
	setp.eq.s32 	%p5345, %r11462, 0;
	selp.b32 	%r14252, %r14251, 0, %p5345;
$L__BB9_5311:
	st.u32 	[%rd1685], %r14252;
	setp.eq.s32 	%p6604, %r14252, 0;
	mov.b16 	%rs1616, 0;
	bra.uni 	$L__BB9_5313;
$L__BB9_5312:
	cvt.u64.u32 	%rd10314, %r3419;
	add.s64 	%rd10315, %rd1396, %rd10314;
	ld.u8 	%rs1616, [%rd10315+32];
	mov.pred 	%p6604, -1;
$L__BB9_5313:
	not.pred 	%p5348, %p6604;
	@%p5348 bra 	$L__BB9_5374;
	setp.ne.s32 	%p5349, %r3387, -1;
	add.s32 	%r14244, %r14257, -2;
	@%p5349 bra 	$L__BB9_5316;
	mov.b32 	%r14254, 21352;
	st.u32 	[%rd1685], %r14254;
	bra.uni 	$L__BB9_5328;
$L__BB9_5316:
	ld.shared.u64 	%rd10316, [m_Local_$_0];
	add.s64 	%rd1399, %rd10316, %rd1387;
	ld.u32 	%r11467, [%rd1399+12];
	setp.gt.s32 	%p5350, %r14257, 1;
	setp.lt.s32 	%p5351, %r14244, %r11467;
	and.pred  	%p5352, %p5350, %p5351;
	@%p5352 bra 	$L__BB9_5327;
	ld.shared.u64 	%rd10319, [m_Local_$_1];
	atom.add.u64 	%rd10320, [%rd1], 48;
	add.s64 	%rd10321, %rd10320, 56;
	setp.lt.u64 	%p5353, %rd10321, %rd10319;
	shr.u64 	%rd1400, %rd10320, 4;
	cvt.u32.u64 	%r14253, %rd1400;
	setp.ne.s32 	%p5354, %r14253, -1;
	and.pred  	%p5355, %p5353, %p5354;
	@%p5355 bra 	$L__BB9_5319;
	mov.b32 	%r11476, 21106;
	st.u32 	[%rd1685], %r11476;
	mov.b32 	%r14253, -1;
	mov.pred 	%p6605, 0;
	bra.uni 	$L__BB9_5320;
$L__BB9_5319:
	ld.shared.u64 	%rd10322, [m_Local_$_0];
	shl.b64 	%rd10323, %rd1400, 32;
	shr.s64 	%rd10324, %rd10323, 28;
	add.s64 	%rd10325, %rd10322, %rd10324;
	mov.b16 	%rs1340, 0;
	st.u8 	[%rd10325], %rs1340;
	st.u8 	[%rd10325+1], %rs1340;
	mov.b32 	%r11470, 3608;
	st.u32 	[%rd10325+4], %r11470;
	mov.b16 	%rs1341, 1;
	st.u8 	[%rd10325+3], %rs1341;
	mov.b32 	%r11471, 48;
	st.u32 	[%rd10325+8], %r11471;
	mov.b32 	%r11472, -1;
	st.u32 	[%rd10325+16], %r11472;
	ld.shared.u64 	%rd10326, [m_Local_$_0];
	add.s64 	%rd10327, %rd10326, %rd10324;
	mov.b32 	%r11473, 0;
	st.u32 	[%rd10327+32], %r11473;
	ld.shared.u64 	%rd10328, [m_Local_$_0];
	add.s64 	%rd10329, %rd10328, %rd10324;
	st.u32 	[%rd10329+36], %r11473;
	ld.shared.u64 	%rd10330, [m_Local_$_0];
	add.s64 	%rd10331, %rd10330, %rd10324;
	st.u32 	[%rd10331+40], %r11473;
	ld.u32 	%r11474, [%rd1685];
	setp.eq.s32 	%p6605, %r11474, 0;
$L__BB9_5320:
	mov.b32 	%r14254, 0;
	not.pred 	%p5357, %p6605;
	@%p5357 bra 	$L__BB9_5326;
	setp.ne.s32 	%p5358, %r14253, -1;
	@%p5358 bra 	$L__BB9_5323;
	mov.b32 	%r11484, 21352;
	st.u32 	[%rd1685], %r11484;
	bra.uni 	$L__BB9_5326;
$L__BB9_5323:
	ld.shared.u64 	%rd10332, [m_Local_$_0];
	mul.wide.s32 	%rd1401, %r14253, 16;
	add.s64 	%rd10333, %rd10332, %rd1401;
	st.u32 	[%rd10333+40], %r11467;
	ld.u32 	%r11479, [%rd1685];
	setp.ne.s32 	%p5359, %r11479, 0;
	@%p5359 bra 	$L__BB9_5326;
	ld.shared.u64 	%rd10334, [m_Local_$_0];
	add.s64 	%rd10335, %rd10334, %rd1401;
	st.u32 	[%rd10335+36], %r14244;
	ld.u32 	%r11481, [%rd1685];
	setp.ne.s32 	%p5360, %r11481, 0;
	@%p5360 bra 	$L__BB9_5326;
	ld.shared.u64 	%rd10336, [m_Local_$_0];
	add.s64 	%rd10337, %rd10336, %rd1401;
	st.u32 	[%rd10337+32], %r3387;
	ld.u32 	%r11482, [%rd1685];
	setp.eq.s32 	%p5361, %r11482, 0;
	selp.b32 	%r14254, %r14253, 0, %p5361;
$L__BB9_5326:
	st.u32 	[%rd1685], %r14254;
	bra.uni 	$L__BB9_5328;
$L__BB9_5327:
	shl.b32 	%r11468, %r14244, 2;
	cvt.u64.u32 	%rd10317, %r11468;
	add.s64 	%rd10318, %rd1399, %rd10317;
	mov.b32 	%r11469, 0;
	st.u32 	[%rd10318+32], %r11469;
	st.u8 	[%rd10318+32], %rs1616;
	ld.u32 	%r14254, [%rd1685];
$L__BB9_5328:
	setp.eq.s32 	%p5362, %r14254, 0;
	@%p5362 bra 	$L__BB9_5268;
	bra.uni 	$L__BB9_5374;
$L__BB9_5329:
	mov.u32 	%r3450, %r14257;
	mul.lo.s32 	%r11487, %r14256, 52429;
	shr.u32 	%r3451, %r11487, 19;
	shl.b32 	%r11488, %r3451, 1;
	shl.b32 	%r11489, %r3451, 3;
	add.s32 	%r11490, %r11488, %r11489;
	sub.s32 	%r3452, %r14256, %r11490;
	add.s32 	%r14257, %r3450, -1;
	ld.shared.u64 	%rd1402, [m_Local_$_0];
	ld.u32 	%r3454, [%rd1402];
	setp.ne.s32 	%p5363, %r3454, -1;
	@%p5363 bra 	$L__BB9_5331;
	mov.b32 	%r14259, 21352;
	st.u32 	[%rd1685], %r14259;
	mov.b16 	%rs1617, 0;
	bra.uni 	$L__BB9_5343;
$L__BB9_5331:
	mul.wide.s32 	%rd10338, %r3454, 16;
	add.s64 	%rd1403, %rd1402, %rd10338;
	ld.u32 	%r11491, [%rd1403+12];
	setp.gt.s32 	%p5364, %r3452, -1;
	setp.lt.s32 	%p5365, %r3452, %r11491;
	and.pred  	%p5366, %p5364, %p5365;
	@%p5366 bra 	$L__BB9_5342;
	ld.shared.u64 	%rd10341, [m_Local_$_1];
	atom.add.u64 	%rd10342, [%rd1], 48;
	add.s64 	%rd10343, %rd10342, 56;
	setp.lt.u64 	%p5367, %rd10343, %rd10341;
	shr.u64 	%rd1404, %rd10342, 4;
	cvt.u32.u64 	%r14258, %rd1404;
	setp.ne.s32 	%p5368, %r14258, -1;
	and.pred  	%p5369, %p5367, %p5368;
	@%p5369 bra 	$L__BB9_5334;
	mov.b32 	%r11500, 21106;
	st.u32 	[%rd1685], %r11500;
	mov.b32 	%r14258, -1;
	mov.pred 	%p6606, 0;
	bra.uni 	$L__BB9_5335;
$L__BB9_5334:
	ld.shared.u64 	%rd10344, [m_Local_$_0];
	shl.b64 	%rd10345, %rd1404, 32;
	shr.s64 	%rd10346, %rd10345, 28;
	add.s64 	%rd10347, %rd10344, %rd10346;
	mov.b16 	%rs1342, 0;
	st.u8 	[%rd10347], %rs1342;
	st.u8 	[%rd10347+1], %rs1342;
	mov.b32 	%r11494, 3608;
	st.u32 	[%rd10347+4], %r11494;
	mov.b16 	%rs1343, 1;
	st.u8 	[%rd10347+3], %rs1343;
	mov.b32 	%r11495, 48;
	st.u32 	[%rd10347+8], %r11495;
	mov.b32 	%r11496, -1;
	st.u32 	[%rd10347+16], %r11496;
	ld.shared.u64 	%rd10348, [m_Local_$_0];
	add.s64 	%rd10349, %rd10348, %rd10346;
	mov.b32 	%r11497, 0;
	st.u32 	[%rd10349+32], %r11497;
	ld.shared.u64 	%rd10350, [m_Local_$_0];
	add.s64 	%rd10351, %rd10350, %rd10346;
	st.u32 	[%rd10351+36], %r11497;
	ld.shared.u64 	%rd10352, [m_Local_$_0];
	add.s64 	%rd10353, %rd10352, %rd10346;
	st.u32 	[%rd10353+40], %r11497;
	ld.u32 	%r11498, [%rd1685];
	setp.eq.s32 	%p6606, %r11498, 0;
$L__BB9_5335:
	mov.b32 	%r14259, 0;
	not.pred 	%p5371, %p6606;
	@%p5371 bra 	$L__BB9_5341;
	setp.ne.s32 	%p5372, %r14258, -1;
	@%p5372 bra 	$L__BB9_5338;
	mov.b32 	%r11508, 21352;
	st.u32 	[%rd1685], %r11508;
	bra.uni 	$L__BB9_5341;
$L__BB9_5338:
	ld.shared.u64 	%rd10354, [m_Local_$_0];
	mul.wide.s32 	%rd1405, %r14258, 16;
	add.s64 	%rd10355, %rd10354, %rd1405;
	st.u32 	[%rd10355+40], %r11491;
	ld.u32 	%r11503, [%rd1685];
	setp.ne.s32 	%p5373, %r11503, 0;
	@%p5373 bra 	$L__BB9_5341;
	ld.shared.u64 	%rd10356, [m_Local_$_0];
	add.s64 	%rd10357, %rd10356, %rd1405;
	st.u32 	[%rd10357+36], %r3452;
	ld.u32 	%r11505, [%rd1685];
	setp.ne.s32 	%p5374, %r11505, 0;
	@%p5374 bra 	$L__BB9_5341;
	ld.shared.u64 	%rd10358, [m_Local_$_0];
	add.s64 	%rd10359, %rd10358, %rd1405;
	st.u32 	[%rd10359+32], %r3454;
	ld.u32 	%r11506, [%rd1685];
	setp.eq.s32 	%p5375, %r11506, 0;
	selp.b32 	%r14259, %r14258, 0, %p5375;
$L__BB9_5341:
	st.u32 	[%rd1685], %r14259;
	mov.b16 	%rs1617, 0;
	bra.uni 	$L__BB9_5343;
$L__BB9_5342:
	shl.b32 	%r11492, %r3452, 2;
	add.s32 	%r11493, %r11492, 32;
	cvt.u64.u32 	%rd10339, %r11493;
	add.s64 	%rd10340, %rd1403, %rd10339;
	ld.u8 	%rs1617, [%rd10340];
	ld.u32 	%r14259, [%rd1685];
$L__BB9_5343:
	setp.ne.s32 	%p5376, %r14259, 0;
	mov.b32 	%r14266, 21352;
	@%p5376 bra 	$L__BB9_5374;
	setp.ne.s32 	%p5377, %r3387, -1;
	@%p5377 bra 	$L__BB9_5346;
	mov.b32 	%r14262, 21352;
	st.u32 	[%rd1685], %r14262;
	bra.uni 	$L__BB9_5358;
$L__BB9_5346:
	ld.shared.u64 	%rd10360, [m_Local_$_0];
	add.s64 	%rd1406, %rd10360, %rd1387;
	ld.u32 	%r11511, [%rd1406+12];
	setp.gt.s32 	%p5378, %r3450, 0;
	setp.le.s32 	%p5379, %r3450, %r11511;
	and.pred  	%p5380, %p5378, %p5379;
	@%p5380 bra 	$L__BB9_5357;
	ld.shared.u64 	%rd10363, [m_Local_$_1];
	atom.add.u64 	%rd10364, [%rd1], 48;
	add.s64 	%rd10365, %rd10364, 56;
	setp.lt.u64 	%p5381, %rd10365, %rd10363;
	shr.u64 	%rd1407, %rd10364, 4;
	cvt.u32.u64 	%r14261, %rd1407;
	setp.ne.s32 	%p5382, %r14261, -1;
	and.pred  	%p5383, %p5381, %p5382;
	@%p5383 bra 	$L__BB9_5349;
	mov.b32 	%r11520, 21106;
	st.u32 	[%rd1685], %r11520;
	mov.b32 	%r14261, -1;
	mov.pred 	%p6607, 0;
	bra.uni 	$L__BB9_5350;
$L__BB9_5349:
	ld.shared.u64 	%rd10366, [m_Local_$_0];
	shl.b64 	%rd10367, %rd1407, 32;
	shr.s64 	%rd10368, %rd10367, 28;
	add.s64 	%rd10369, %rd10366, %rd10368;
	mov.b16 	%rs1346, 0;
	st.u8 	[%rd10369], %rs1346;
	st.u8 	[%rd10369+1], %rs1346;
	mov.b32 	%r11514, 3608;
	st.u32 	[%rd10369+4], %r11514;
	mov.b16 	%rs1347, 1;
	st.u8 	[%rd10369+3], %rs1347;
	mov.b32 	%r11515, 48;
	st.u32 	[%rd10369+8], %r11515;
	mov.b32 	%r11516, -1;
	st.u32 	[%rd10369+16], %r11516;
	ld.shared.u64 	%rd10370, [m_Local_$_0];
	add.s64 	%rd10371, %rd10370, %rd10368;
	mov.b32 	%r11517, 0;
	st.u32 	[%rd10371+32], %r11517;
	ld.shared.u64 	%rd10372, [m_Local_$_0];
	add.s64 	%rd10373, %rd10372, %rd10368;
	st.u32 	[%rd10373+36], %r11517;
	ld.shared.u64 	%rd10374, [m_Local_$_0];
	add.s64 	%rd10375, %rd10374, %rd10368;
	st.u32 	[%rd10375+40], %r11517;
	ld.u32 	%r11518, [%rd1685];
	setp.eq.s32 	%p6607, %r11518, 0;
$L__BB9_5350:
	mov.b32 	%r14262, 0;
	not.pred 	%p5385, %p6607;
	@%p5385 bra 	$L__BB9_5356;
	setp.ne.s32 	%p5386, %r14261, -1;
	@%p5386 bra 	$L__BB9_5353;
	mov.b32 	%r11528, 21352;
	st.u32 	[%rd1685], %r11528;
	bra.uni 	$L__BB9_5356;
$L__BB9_5353:
	ld.shared.u64 	%rd10376, [m_Local_$_0];
	mul.wide.s32 	%rd1408, %r14261, 16;
	add.s64 	%rd10377, %rd10376, %rd1408;
	st.u32 	[%rd10377+40], %r11511;
	ld.u32 	%r11523, [%rd1685];
	setp.ne.s32 	%p5387, %r11523, 0;
	@%p5387 bra 	$L__BB9_5356;
	ld.shared.u64 	%rd10378, [m_Local_$_0];
	add.s64 	%rd10379, %rd10378, %rd1408;
	st.u32 	[%rd10379+36], %r14257;
	ld.u32 	%r11525, [%rd1685];
	setp.ne.s32 	%p5388, %r11525, 0;
	@%p5388 bra 	$L__BB9_5356;
	ld.shared.u64 	%rd10380, [m_Local_$_0];
	add.s64 	%rd10381, %rd10380, %rd1408;
	st.u32 	[%rd10381+32], %r3387;
	ld.u32 	%r11526, [%rd1685];
	setp.eq.s32 	%p5389, %r11526, 0;
	selp.b32 	%r14262, %r14261, 0, %p5389;
$L__BB9_5356:
	st.u32 	[%rd1685], %r14262;
	bra.uni 	$L__BB9_5358;
$L__BB9_5357:
	shl.b32 	%r11512, %r14257, 2;
	cvt.u64.u32 	%rd10361, %r11512;
	add.s64 	%rd10362, %rd1406, %rd10361;
	mov.b32 	%r11513, 0;
	st.u32 	[%rd10362+32], %r11513;
	st.u8 	[%rd10362+32], %rs1617;
	ld.u32 	%r14262, [%rd1685];
$L__BB9_5358:
	setp.ne.s32 	%p5390, %r14262, 0;
	@%p5390 bra 	$L__BB9_5374;
	setp.gt.u32 	%p5391, %r14256, 9;
	mov.u32 	%r14256, %r3451;
	@%p5391 bra 	$L__BB9_5329;
	setp.ne.s32 	%p5392, %r3387, -1;
	add.s32 	%r3469, %r3450, -2;
	@%p5392 bra 	$L__BB9_5362;
	mov.b32 	%r14266, 21352;
	st.u32 	[%rd1685], %r14266;
	bra.uni 	$L__BB9_5374;
$L__BB9_5362:
	ld.shared.u64 	%rd10382, [m_Local_$_0];
	add.s64 	%rd1409, %rd10382, %rd1387;
	ld.u32 	%r11531, [%rd1409+12];
	setp.gt.s32 	%p5393, %r3450, 1;
	setp.lt.s32 	%p5394, %r3469, %r11531;
	and.pred  	%p5395, %p5393, %p5394;
	@%p5395 bra 	$L__BB9_5373;
	ld.shared.u64 	%rd10385, [m_Local_$_1];
	atom.add.u64 	%rd10386, [%rd1], 48;
	add.s64 	%rd10387, %rd10386, 56;
	setp.lt.u64 	%p5396, %rd10387, %rd10385;
	shr.u64 	%rd1410, %rd10386, 4;
	cvt.u32.u64 	%r14264, %rd1410;
	setp.ne.s32 	%p5397, %r14264, -1;
	and.pred  	%p5398, %p5396, %p5397;
	@%p5398 bra 	$L__BB9_5365;
	mov.b32 	%r11540, 21106;
	st.u32 	[%rd1685], %r11540;
	mov.b32 	%r14264, -1;
	mov.pred 	%p6608, 0;
	bra.uni 	$L__BB9_5366;
$L__BB9_5365:
	ld.shared.u64 	%rd10388, [m_Local_$_0];
	shl.b64 	%rd10389, %rd1410, 32;
	shr.s64 	%rd10390, %rd10389, 28;
	add.s64 	%rd10391, %rd10388, %rd10390;
	mov.b16 	%rs1348, 0;
	st.u8 	[%rd10391], %rs1348;
	st.u8 	[%rd10391+1], %rs1348;
	mov.b32 	%r11534, 3608;
	st.u32 	[%rd10391+4], %r11534;
	mov.b16 	%rs1349, 1;
	st.u8 	[%rd10391+3], %rs1349;
	mov.b32 	%r11535, 48;
	st.u32 	[%rd10391+8], %r11535;
	mov.b32 	%r11536, -1;
	st.u32 	[%rd10391+16], %r11536;
	ld.shared.u64 	%rd10392, [m_Local_$_0];
	add.s64 	%rd10393, %rd10392, %rd10390;
	mov.b32 	%r11537, 0;
	st.u32 	[%rd10393+32], %r11537;
	ld.shared.u64 	%rd10394, [m_Local_$_0];
	add.s64 	%rd10395, %rd10394, %rd10390;
	st.u32 	[%rd10395+36], %r11537;
	ld.shared.u64 	%rd10396, [m_Local_$_0];
	add.s64 	%rd10397, %rd10396, %rd10390;
	st.u32 	[%rd10397+40], %r11537;
	ld.u32 	%r11538, [%rd1685];
	setp.eq.s32 	%p6608, %r11538, 0;
$L__BB9_5366:
	mov.b32 	%r14266, 0;
	not.pred 	%p5400, %p6608;
	@%p5400 bra 	$L__BB9_5372;
	setp.ne.s32 	%p5401, %r14264, -1;
	@%p5401 bra 	$L__BB9_5369;
	mov.b32 	%r11548, 21352;
	st.u32 	[%rd1685], %r11548;
	bra.uni 	$L__BB9_5372;
$L__BB9_5369:
	ld.shared.u64 	%rd10398, [m_Local_$_0];
	mul.wide.s32 	%rd1411, %r14264, 16;
	add.s64 	%rd10399, %rd10398, %rd1411;
	st.u32 	[%rd10399+40], %r11531;
	ld.u32 	%r11543, [%rd1685];
	setp.ne.s32 	%p5402, %r11543, 0;
	@%p5402 bra 	$L__BB9_5372;
	ld.shared.u64 	%rd10400, [m_Local_$_0];
	add.s64 	%rd10401, %rd10400, %rd1411;
	st.u32 	[%rd10401+36], %r3469;
	ld.u32 	%r11545, [%rd1685];
	setp.ne.s32 	%p5403, %r11545, 0;
	@%p5403 bra 	$L__BB9_5372;
	ld.shared.u64 	%rd10402, [m_Local_$_0];
	add.s64 	%rd10403, %rd10402, %rd1411;
	st.u32 	[%rd10403+32], %r3387;
	ld.u32 	%r11546, [%rd1685];
	setp.eq.s32 	%p5404, %r11546, 0;
	selp.b32 	%r14266, %r14264, 0, %p5404;
$L__BB9_5372:
	st.u32 	[%rd1685], %r14266;
	bra.uni 	$L__BB9_5374;
$L__BB9_5373:
	shl.b32 	%r11532, %r3469, 2;
	cvt.u64.u32 	%rd10383, %r11532;
	add.s64 	%rd10384, %rd1409, %rd10383;
	mov.b32 	%r11533, 45;
	st.u32 	[%rd10384+32], %r11533;
	ld.u32 	%r14266, [%rd1685];
$L__BB9_5374:
	setp.ne.s32 	%p5405, %r14266, 0;
	@%p5405 bra 	$L__BB9_5380;
	ld.shared.u64 	%rd10405, [m_Local_$_1];
	atom.add.u64 	%rd1412, [%rd1], 64;
	add.s64 	%rd10406, %rd1412, 72;
	setp.lt.u64 	%p5406, %rd10406, %rd10405;
	and.b64  	%rd10407, %rd1412, 68719476720;
	setp.ne.s64 	%p5407, %rd10407, 68719476720;
	and.pred  	%p5408, %p5406, %p5407;
	@%p5408 bra 	$L__BB9_5377;
	mov.b32 	%r11558, 21106;
	st.u32 	[%rd1685], %r11558;
	bra.uni 	$L__BB9_5380;
$L__BB9_5377:
	ld.shared.u64 	%rd10409, [m_Local_$_0];
	shl.b64 	%rd10410, %rd1412, 28;
	shr.s64 	%rd10411, %rd10410, 28;
	and.b64  	%rd1413, %rd10411, -16;
	add.s64 	%rd10412, %rd10409, %rd1413;
	mov.b16 	%rs1350, 1;
	st.u8 	[%rd10412], %rs1350;
	mov.b16 	%rs1351, 0;
	st.u8 	[%rd10412+1], %rs1351;
	mov.b32 	%r11550, 2905;
	st.u32 	[%rd10412+4], %r11550;
	st.u8 	[%rd10412+3], %rs1350;
	mov.b32 	%r11551, 64;
	st.u32 	[%rd10412+8], %r11551;
	mov.b32 	%r11552, -1;
	st.u32 	[%rd10412+16], %r11552;
	ld.shared.u64 	%rd10413, [m_Local_$_0];
	add.s64 	%rd10414, %rd10413, %rd1413;
	st.u32 	[%rd10414+32], %r11552;
	ld.shared.u64 	%rd10415, [m_Local_$_0];
	add.s64 	%rd10416, %rd10415, %rd1413;
	mov.b32 	%r11553, 0;
	st.u32 	[%rd10416+40], %r11553;
	ld.shared.u64 	%rd10417, [m_Local_$_0];
	add.s64 	%rd10418, %rd10417, %rd1413;
	st.u32 	[%rd10418+44], %r11553;
	ld.shared.u64 	%rd10419, [m_Local_$_0];
	add.s64 	%rd10420, %rd10419, %rd1413;
	st.u32 	[%rd10420+48], %r11553;
	ld.shared.u64 	%rd10421, [m_Local_$_0];
	add.s64 	%rd10422, %rd10421, %rd1413;
	st.u32 	[%rd10422+32], %r3387;
	ld.u32 	%r11554, [%rd1685];
	setp.ne.s32 	%p5409, %r11554, 0;
	@%p5409 bra 	$L__BB9_5380;
	ld.shared.u64 	%rd10424, [m_Local_$_0];
	add.s64 	%rd10425, %rd10424, %rd1413;
	mov.b32 	%r11555, 0;
	st.u32 	[%rd10425+48], %r11555;
	ld.u32 	%r11556, [%rd1685];
	setp.ne.s32 	%p5410, %r11556, 0;
	@%p5410 bra 	$L__BB9_5380;
	ld.shared.u64 	%rd10426, [m_Local_$_0];
	add.s64 	%rd10427, %rd10426, %rd1413;
	st.u32 	[%rd10427+40], %r14231;
	ld.u32 	%r11557, [%rd1685];
	setp.eq.s32 	%p5411, %r11557, 0;
	selp.b64 	%rd12047, %rd1413, 0, %p5411;
$L__BB9_5380:
	setp.ne.s32 	%p5412, %r14224, -1;
	@%p5412 bra 	$L__BB9_5382;
	mov.b32 	%r11560, 21352;
	st.u32 	[%rd1685], %r11560;
	mov.b32 	%r14267, 0;
	ld.shared.u64 	%rd12048, [m_Local_$_0];
	mov.u32 	%r14268, %r14267;
	bra.uni 	$L__BB9_5383;
$L__BB9_5382:
	ld.shared.u64 	%rd12048, [m_Local_$_0];
	mul.wide.s32 	%rd10429, %r14224, 16;
	add.s64 	%rd10430, %rd12048, %rd10429;
	ld.u32 	%r14267, [%rd10430+32];
	ld.u32 	%r14268, [%rd10430+40];
$L__BB9_5383:
	add.s64 	%rd10431, %rd12048, %rd12047;
	ld.u32 	%r3481, [%rd10431+32];
	ld.u32 	%r3482, [%rd10431+40];
	add.s32 	%r3483, %r3482, %r14268;
	shl.b32 	%r11561, %r3483, 2;
	add.s32 	%r11562, %r11561, 32;
	shr.s32 	%r11563, %r11562, 31;
	shr.u32 	%r11564, %r11563, 29;
	add.s32 	%r11565, %r11562, %r11564;
	and.b32  	%r11566, %r11565, -8;
	sub.s32 	%r11567, %r11562, %r11566;
	setp.eq.s32 	%p5413, %r11567, 0;
	sub.s32 	%r11568, %r11561, %r11567;
	add.s32 	%r11569, %r11568, 40;
	selp.b32 	%r3484, %r11562, %r11569, %p5413;
	ld.shared.u64 	%rd1419, [m_Local_$_1];
	and.b32  	%r11570, %r3484, 12;
	setp.eq.s32 	%p5414, %r11570, 0;
	mov.u32 	%r14269, %r3484;
	@%p5414 bra 	$L__BB9_5385;
	shr.s32 	%r11571, %r3484, 31;
	shr.u32 	%r11572, %r11571, 28;
	add.s32 	%r11573, %r3484, %r11572;
	and.b32  	%r11574, %r11573, -16;
	add.s32 	%r14269, %r11574, 16;
$L__BB9_5385:
	cvt.s64.s32 	%rd10432, %r14269;
	atom.add.u64 	%rd10433, [%rd1], %rd10432;
	cvt.s64.s32 	%rd10434, %r3484;
	add.s64 	%rd10435, %rd10434, %rd10433;
	add.s64 	%rd10436, %rd10435, 8;
	setp.lt.u64 	%p5415, %rd10436, %rd1419;
	shr.u64 	%rd10437, %rd10433, 4;
	cvt.u32.u64 	%r11575, %rd10437;
	selp.b32 	%r3487, %r11575, -1, %p5415;
	setp.ne.s32 	%p5416, %r3487, -1;
	@%p5416 bra 	$L__BB9_5387;
	mov.b32 	%r11630, 21352;
	st.u32 	[%rd1685], %r11630;
	bra.uni 	$L__BB9_5426;
$L__BB9_5387:
	ld.shared.u64 	%rd10438, [m_Local_$_0];
	mul.wide.s32 	%rd1420, %r3487, 16;
	add.s64 	%rd10439, %rd10438, %rd1420;
	mov.b16 	%rs1352, 0;
	st.u8 	[%rd10439], %rs1352;
	st.u8 	[%rd10439+1], %rs1352;
	mov.b32 	%r11576, 4335;
	st.u32 	[%rd10439+4], %r11576;
	mov.b16 	%rs1353, 1;
	st.u8 	[%rd10439+3], %rs1353;
	st.u32 	[%rd10439+8], %r3484;
	st.u32 	[%rd10439+12], %r3483;
	setp.lt.s32 	%p5417, %r3483, 1;
	@%p5417 bra 	$L__BB9_5426;
	setp.eq.s32 	%p5418, %r3483, 1;
	mov.b32 	%r3507, 0;
	@%p5418 bra 	$L__BB9_5414;
	and.b32  	%r3507, %r3483, 2147483646;
	neg.s32 	%r14271, %r3507;
	mov.b32 	%r14270, 0;
	mov.u32 	%r14272, %r14270;
$L__BB9_5390:
	add.s32 	%r3493, %r14272, 1;
	ld.shared.u64 	%rd10440, [m_Local_$_0];
	add.s64 	%rd1421, %rd10440, %rd1420;
	ld.u32 	%r3494, [%rd1421+12];
	setp.lt.s32 	%p5419, %r14272, %r3494;
	@%p5419 bra 	$L__BB9_5401;
	ld.shared.u64 	%rd10441, [m_Local_$_1];
	atom.add.u64 	%rd10442, [%rd1], 48;
	add.s64 	%rd10443, %rd10442, 56;
	setp.lt.u64 	%p5420, %rd10443, %rd10441;
	shr.u64 	%rd1422, %rd10442, 4;
	cvt.u32.u64 	%r14273, %rd1422;
	setp.ne.s32 	%p5421, %r14273, -1;
	and.pred  	%p5422, %p5420, %p5421;
	@%p5422 bra 	$L__BB9_5393;
	mov.b32 	%r11585, 21106;
	st.u32 	[%rd1685], %r11585;
	mov.b32 	%r14273, -1;
	mov.pred 	%p6609, 0;
	bra.uni 	$L__BB9_5394;
$L__BB9_5393:
	ld.shared.u64 	%rd10444, [m_Local_$_0];
	shl.b64 	%rd10445, %rd1422, 32;
	shr.s64 	%rd10446, %rd10445, 28;
	add.s64 	%rd10447, %rd10444, %rd10446;
	mov.b16 	%rs1354, 0;
	st.u8 	[%rd10447], %rs1354;
	st.u8 	[%rd10447+1], %rs1354;
	mov.b32 	%r11579, 3608;
	st.u32 	[%rd10447+4], %r11579;
	mov.b16 	%rs1355, 1;
	st.u8 	[%rd10447+3], %rs1355;
	mov.b32 	%r11580, 48;
	st.u32 	[%rd10447+8], %r11580;
	mov.b32 	%r11581, -1;
	st.u32 	[%rd10447+16], %r11581;
	ld.shared.u64 	%rd10448, [m_Local_$_0];
	add.s64 	%rd10449, %rd10448, %rd10446;
	mov.b32 	%r11582, 0;
	st.u32 	[%rd10449+32], %r11582;
	ld.shared.u64 	%rd10450, [m_Local_$_0];
	add.s64 	%rd10451, %rd10450, %rd10446;
	st.u32 	[%rd10451+36], %r11582;
	ld.shared.u64 	%rd10452, [m_Local_$_0];
	add.s64 	%rd10453, %rd10452, %rd10446;
	st.u32 	[%rd10453+40], %r11582;
	ld.u32 	%r11583, [%rd1685];
	setp.eq.s32 	%p6609, %r11583, 0;
$L__BB9_5394:
	mov.b32 	%r14274, 0;
	not.pred 	%p5424, %p6609;
	@%p5424 bra 	$L__BB9_5400;
	setp.ne.s32 	%p5425, %r14273, -1;
	@%p5425 bra 	$L__BB9_5397;
	mov.b32 	%r11593, 21352;
	st.u32 	[%rd1685], %r11593;
	bra.uni 	$L__BB9_5400;
$L__BB9_5397:
	ld.shared.u64 	%rd10454, [m_Local_$_0];
	mul.wide.s32 	%rd1423, %r14273, 16;
	add.s64 	%rd10455, %rd10454, %rd1423;
	st.u32 	[%rd10455+40], %r3494;
	ld.u32 	%r11588, [%rd1685];
	setp.ne.s32 	%p5426, %r11588, 0;
	@%p5426 bra 	$L__BB9_5400;
	ld.shared.u64 	%rd10456, [m_Local_$_0];
	add.s64 	%rd10457, %rd10456, %rd1423;
	st.u32 	[%rd10457+36], %r14272;
	ld.u32 	%r11590, [%rd1685];
	setp.ne.s32 	%p5427, %r11590, 0;
	@%p5427 bra 	$L__BB9_5400;
	ld.shared.u64 	%rd10458, [m_Local_$_0];
	add.s64 	%rd10459, %rd10458, %rd1423;
	st.u32 	[%rd10459+32], %r3487;
	ld.u32 	%r11591, [%rd1685];
	setp.eq.s32 	%p5428, %r11591, 0;
	selp.b32 	%r14274, %r14273, 0, %p5428;
$L__BB9_5400:
	st.u32 	[%rd1685], %r14274;
	bra.uni 	$L__BB9_5402;
$L__BB9_5401:
	cvt.u64.u32 	%rd10460, %r14270;
	add.s64 	%rd10461, %rd1421, %rd10460;
	mov.b32 	%r11594, 0;
	st.u32 	[%rd10461+32], %r11594;
$L__BB9_5402:
	ld.shared.u64 	%rd10462, [m_Local_$_0];
	add.s64 	%rd1424, %rd10462, %rd1420;
	ld.u32 	%r3499, [%rd1424+12];
	setp.lt.s32 	%p5429, %r3493, %r3499;
	@%p5429 bra 	$L__BB9_5412;
	ld.shared.u64 	%rd10463, [m_Local_$_1];
	atom.add.u64 	%rd10464, [%rd1], 48;
	add.s64 	%rd10465, %rd10464, 56;
	setp.ge.u64 	%p5430, %rd10465, %rd10463;
	shr.u64 	%rd1425, %rd10464, 4;
	cvt.u32.u64 	%r14275, %rd1425;
	setp.eq.s32 	%p5431, %r14275, -1;
	or.pred  	%p5432, %p5430, %p5431;
	@%p5432 bra 	$L__BB9_5405;
	ld.shared.u64 	%rd10466, [m_Local_$_0];
	shl.b64 	%rd10467, %rd1425, 32;
	shr.s64 	%rd10468, %rd10467, 28;
	add.s64 	%rd10469, %rd10466, %rd10468;
	mov.b16 	%rs1356, 0;
	st.u8 	[%rd10469], %rs1356;
	st.u8 	[%rd10469+1], %rs1356;
	mov.b32 	%r11595, 3608;
	st.u32 	[%rd10469+4], %r11595;
	mov.b16 	%rs1357, 1;
	st.u8 	[%rd10469+3], %rs1357;
	mov.b32 	%r11596, 48;
	st.u32 	[%rd10469+8], %r11596;
	mov.b32 	%r11597, -1;
	st.u32 	[%rd10469+16], %r11597;
	ld.shared.u64 	%rd10470, [m_Local_$_0];
	add.s64 	%rd10471, %rd10470, %rd10468;
	mov.b32 	%r11598, 0;
	st.u32 	[%rd10471+32], %r11598;
	ld.shared.u64 	%rd10472, [m_Local_$_0];
	add.s64 	%rd10473, %rd10472, %rd10468;
	st.u32 	[%rd10473+36], %r11598;
	ld.shared.u64 	%rd10474, [m_Local_$_0];
	add.s64 	%rd10475, %rd10474, %rd10468;
	st.u32 	[%rd10475+40], %r11598;
	ld.u32 	%r11599, [%rd1685];
	setp.eq.s32 	%p6610, %r11599, 0;
	bra.uni 	$L__BB9_5406;
$L__BB9_5405:
	mov.b32 	%r11601, 21106;
	st.u32 	[%rd1685], %r11601;
	mov.b32 	%r14275, -1;
	mov.pred 	%p6610, 0;
$L__BB9_5406:
	mov.b32 	%r14276, 0;
	not.pred 	%p5434, %p6610;
	@%p5434 bra 	$L__BB9_5411;
	setp.eq.s32 	%p5435, %r14275, -1;
	@%p5435 bra 	$L__BB9_6471;
	ld.shared.u64 	%rd10476, [m_Local_$_0];
	mul.wide.s32 	%rd1426, %r14275, 16;
	add.s64 	%rd10477, %rd10476, %rd1426;
	st.u32 	[%rd10477+40], %r3499;
	ld.u32 	%r11604, [%rd1685];
	setp.eq.s32 	%p5436, %r11604, 0;
	@%p5436 bra 	$L__BB9_5409;
	bra.uni 	$L__BB9_5411;
$L__BB9_5409:
	ld.shared.u64 	%rd10478, [m_Local_$_0];
	add.s64 	%rd10479, %rd10478, %rd1426;
	st.u32 	[%rd10479+36], %r3493;
	ld.u32 	%r11606, [%rd1685];
	setp.ne.s32 	%p5437, %r11606, 0;
	@%p5437 bra 	$L__BB9_5411;
	ld.shared.u64 	%rd10480, [m_Local_$_0];
	add.s64 	%rd10481, %rd10480, %rd1426;
	st.u32 	[%rd10481+32], %r3487;
	ld.u32 	%r11607, [%rd1685];
	setp.eq.s32 	%p5438, %r11607, 0;
	selp.b32 	%r14276, %r14275, 0, %p5438;
$L__BB9_5411:
	st.u32 	[%rd1685], %r14276;
	bra.uni 	$L__BB9_5413;
$L__BB9_5412:
	add.s32 	%r11610, %r14270, 4;
	cvt.u64.u32 	%rd10482, %r11610;
	add.s64 	%rd10483, %rd1424, %rd10482;
	mov.b32 	%r11611, 0;
	st.u32 	[%rd10483+32], %r11611;
$L__BB9_5413:
	add.s32 	%r14272, %r14272, 2;
	add.s32 	%r14271, %r14271, 2;
	add.s32 	%r14270, %r14270, 8;
	setp.ne.s32 	%p5439, %r14271, 0;
	@%p5439 bra 	$L__BB9_5390;
$L__BB9_5414:
	and.b32  	%r11612, %r3483, 1;
	setp.eq.b32 	%p5440, %r11612, 1;
	not.pred 	%p5441, %p5440;
	@%p5441 bra 	$L__BB9_5426;
	ld.shared.u64 	%rd10484, [m_Local_$_0];
	add.s64 	%rd1427, %rd10484, %rd1420;
	ld.u32 	%r3508, [%rd1427+12];
	setp.lt.s32 	%p5442, %r3507, %r3508;
	@%p5442 bra 	$L__BB9_5425;
	ld.shared.u64 	%rd10485, [m_Local_$_1];
	atom.add.u64 	%rd10486, [%rd1], 48;
	add.s64 	%rd10487, %rd10486, 56;
	setp.ge.u64 	%p5443, %rd10487, %rd10485;
	shr.u64 	%rd1428, %rd10486, 4;
	cvt.u32.u64 	%r14278, %rd1428;
	setp.eq.s32 	%p5444, %r14278, -1;
	or.pred  	%p5445, %p5443, %p5444;
	@%p5445 bra 	$L__BB9_5418;
	ld.shared.u64 	%rd10488, [m_Local_$_0];
	shl.b64 	%rd10489, %rd1428, 32;
	shr.s64 	%rd10490, %rd10489, 28;
	add.s64 	%rd10491, %rd10488, %rd10490;
	mov.b16 	%rs1358, 0;
	st.u8 	[%rd10491], %rs1358;
	st.u8 	[%rd10491+1], %rs1358;
	mov.b32 	%r11613, 3608;
	st.u32 	[%rd10491+4], %r11613;
	mov.b16 	%rs1359, 1;
	st.u8 	[%rd10491+3], %rs1359;
	mov.b32 	%r11614, 48;
	st.u32 	[%rd10491+8], %r11614;
	mov.b32 	%r11615, -1;
	st.u32 	[%rd10491+16], %r11615;
	ld.shared.u64 	%rd10492, [m_Local_$_0];
	add.s64 	%rd10493, %rd10492, %rd10490;
	mov.b32 	%r11616, 0;
	st.u32 	[%rd10493+32], %r11616;
	ld.shared.u64 	%rd10494, [m_Local_$_0];
	add.s64 	%rd10495, %rd10494, %rd10490;
	st.u32 	[%rd10495+36], %r11616;
	ld.shared.u64 	%rd10496, [m_Local_$_0];
	add.s64 	%rd10497, %rd10496, %rd10490;
	st.u32 	[%rd10497+40], %r11616;
	ld.u32 	%r11617, [%rd1685];
	setp.eq.s32 	%p6611, %r11617, 0;
	bra.uni 	$L__BB9_5419;
$L__BB9_5418:
	mov.b32 	%r11619, 21106;
	st.u32 	[%rd1685], %r11619;
	mov.b32 	%r14278, -1;
	mov.pred 	%p6611, 0;
$L__BB9_5419:
	mov.b32 	%r14279, 0;
	not.pred 	%p5447, %p6611;
	@%p5447 bra 	$L__BB9_5424;
	setp.eq.s32 	%p5448, %r14278, -1;
	@%p5448 bra 	$L__BB9_6472;
	ld.shared.u64 	%rd10498, [m_Local_$_0];
	mul.wide.s32 	%rd1429, %r14278, 16;
	add.s64 	%rd10499, %rd10498, %rd1429;
	st.u32 	[%rd10499+40], %r3508;
	ld.u32 	%r11622, [%rd1685];
	setp.eq.s32 	%p5449, %r11622, 0;
	@%p5449 bra 	$L__BB9_5422;
	bra.uni 	$L__BB9_5424;
$L__BB9_5422:
	ld.shared.u64 	%rd10500, [m_Local_$_0];
	add.s64 	%rd10501, %rd10500, %rd1429;
	st.u32 	[%rd10501+36], %r3507;
	ld.u32 	%r11624, [%rd1685];
	setp.ne.s32 	%p5450, %r11624, 0;
	@%p5450 bra 	$L__BB9_5424;
	ld.shared.u64 	%rd10502, [m_Local_$_0];
	add.s64 	%rd10503, %rd10502, %rd1429;
	st.u32 	[%rd10503+32], %r3487;
	ld.u32 	%r11625, [%rd1685];
	setp.eq.s32 	%p5451, %r11625, 0;
	selp.b32 	%r14279, %r14278, 0, %p5451;
$L__BB9_5424:
	st.u32 	[%rd1685], %r14279;
	bra.uni 	$L__BB9_5426;
$L__BB9_5425:
	shl.b32 	%r11628, %r3507, 2;
	cvt.u64.u32 	%rd10504, %r11628;
	add.s64 	%rd10505, %rd1427, %rd10504;
	mov.b32 	%r11629, 0;
	st.u32 	[%rd10505+32], %r11629;
$L__BB9_5426:
	setp.lt.s32 	%p5452, %r14268, 1;
	@%p5452 bra 	$L__BB9_5430;
	mul.wide.s32 	%rd1430, %r14267, 16;
	mul.wide.s32 	%rd1431, %r3487, 16;
	neg.s32 	%r14281, %r14268;
	mov.b32 	%r14280, 0;
	mov.u32 	%r14282, %r14280;
$L__BB9_5428:
	setp.ne.s32 	%p5453, %r14267, -1;
	@%p5453 bra 	$L__BB9_5434;
	mov.b32 	%r11647, 21352;
	st.u32 	[%rd1685], %r11647;
	mov.b16 	%rs1618, 0;
	bra.uni 	$L__BB9_5446;
$L__BB9_5430:
	setp.lt.s32 	%p5476, %r3482, 1;
	@%p5476 bra 	$L__BB9_5488;
	mul.wide.s32 	%rd1432, %r3481, 16;
	mul.wide.s32 	%rd1433, %r3487, 16;
	shl.b32 	%r14290, %r14268, 2;
	neg.s32 	%r14288, %r3482;
	mov.b32 	%r14287, 0;
	mov.u32 	%r14291, %r14287;
$L__BB9_5432:
	setp.ne.s32 	%p5477, %r3481, -1;
	@%p5477 bra 	$L__BB9_5461;
	mov.b32 	%r11681, 21352;
	st.u32 	[%rd1685], %r11681;
	mov.b16 	%rs1619, 0;
	bra.uni 	$L__BB9_5473;
$L__BB9_5434:
	ld.shared.u64 	%rd10506, [m_Local_$_0];
	add.s64 	%rd1434, %rd10506, %rd1430;
	ld.u32 	%r3519, [%rd1434+12];
	setp.lt.s32 	%p5454, %r14282, %r3519;
	@%p5454 bra 	$L__BB9_5445;
	ld.shared.u64 	%rd10507, [m_Local_$_1];
	atom.add.u64 	%rd10508, [%rd1], 48;
	add.s64 	%rd10509, %rd10508, 56;
	setp.lt.u64 	%p5455, %rd10509, %rd10507;
	shr.u64 	%rd1435, %rd10508, 4;
	cvt.u32.u64 	%r14283, %rd1435;
	setp.ne.s32 	%p5456, %r14283, -1;
	and.pred  	%p5457, %p5455, %p5456;
	@%p5457 bra 	$L__BB9_5437;
	mov.b32 	%r11638, 21106;
	st.u32 	[%rd1685], %r11638;
	mov.b32 	%r14283, -1;
	mov.pred 	%p6612, 0;
	bra.uni 	$L__BB9_5438;
$L__BB9_5437:
	ld.shared.u64 	%rd10510, [m_Local_$_0];
	shl.b64 	%rd10511, %rd1435, 32;
	shr.s64 	%rd10512, %rd10511, 28;
	add.s64 	%rd10513, %rd10510, %rd10512;
	mov.b16 	%rs1360, 0;
	st.u8 	[%rd10513], %rs1360;
	st.u8 	[%rd10513+1], %rs1360;
	mov.b32 	%r11632, 3608;
	st.u32 	[%rd10513+4], %r11632;
	mov.b16 	%rs1361, 1;
	st.u8 	[%rd10513+3], %rs1361;
	mov.b32 	%r11633, 48;
	st.u32 	[%rd10513+8], %r11633;
	mov.b32 	%r11634, -1;
	st.u32 	[%rd10513+16], %r11634;
	ld.shared.u64 	%rd10514, [m_Local_$_0];
	add.s64 	%rd10515, %rd10514, %rd10512;
	mov.b32 	%r11635, 0;
	st.u32 	[%rd10515+32], %r11635;
	ld.shared.u64 	%rd10516, [m_Local_$_0];
	add.s64 	%rd10517, %rd10516, %rd10512;
	st.u32 	[%rd10517+36], %r11635;
	ld.shared.u64 	%rd10518, [m_Local_$_0];
	add.s64 	%rd10519, %rd10518, %rd10512;
	st.u32 	[%rd10519+40], %r11635;
	ld.u32 	%r11636, [%rd1685];
	setp.eq.s32 	%p6612, %r11636, 0;
$L__BB9_5438:
	mov.b32 	%r14284, 0;
	not.pred 	%p5459, %p6612;
	@%p5459 bra 	$L__BB9_5444;
	setp.ne.s32 	%p5460, %r14283, -1;
	@%p5460 bra 	$L__BB9_5441;
	mov.b32 	%r11646, 21352;
	st.u32 	[%rd1685], %r11646;
	bra.uni 	$L__BB9_5444;
$L__BB9_5441:
	ld.shared.u64 	%rd10520, [m_Local_$_0];
	mul.wide.s32 	%rd1436, %r14283, 16;
	add.s64 	%rd10521, %rd10520, %rd1436;
	st.u32 	[%rd10521+40], %r3519;
	ld.u32 	%r11641, [%rd1685];
	setp.ne.s32 	%p5461, %r11641, 0;
	@%p5461 bra 	$L__BB9_5444;
	ld.shared.u64 	%rd10522, [m_Local_$_0];
	add.s64 	%rd10523, %rd10522, %rd1436;
	st.u32 	[%rd10523+36], %r14282;
	ld.u32 	%r11643, [%rd1685];
	setp.ne.s32 	%p5462, %r11643, 0;
	@%p5462 bra 	$L__BB9_5444;
	ld.shared.u64 	%rd10524, [m_Local_$_0];
	add.s64 	%rd10525, %rd10524, %rd1436;
	st.u32 	[%rd10525+32], %r14267;
	ld.u32 	%r11644, [%rd1685];
	setp.eq.s32 	%p5463, %r11644, 0;
	selp.b32 	%r14284, %r14283, 0, %p5463;
$L__BB9_5444:
	st.u32 	[%rd1685], %r14284;
	mov.b16 	%rs1618, 0;
	bra.uni 	$L__BB9_5446;
$L__BB9_5445:
	cvt.u64.u32 	%rd10526, %r14280;
	add.s64 	%rd10527, %rd1434, %rd10526;
	ld.u8 	%rs1618, [%rd10527+32];
$L__BB9_5446:
	setp.ne.s32 	%p5464, %r3487, -1;
	@%p5464 bra 	$L__BB9_5448;
	mov.b32 	%r11664, 21352;
	st.u32 	[%rd1685], %r11664;
	bra.uni 	$L__BB9_5460;
$L__BB9_5448:
	ld.shared.u64 	%rd10528, [m_Local_$_0];
	add.s64 	%rd1437, %rd10528, %rd1431;
	ld.u32 	%r3524, [%rd1437+12];
	setp.lt.s32 	%p5465, %r14282, %r3524;
	@%p5465 bra 	$L__BB9_5459;
	ld.shared.u64 	%rd10529, [m_Local_$_1];
	atom.add.u64 	%rd10530, [%rd1], 48;
	add.s64 	%rd10531, %rd10530, 56;
	setp.lt.u64 	%p5466, %rd10531, %rd10529;
	shr.u64 	%rd1438, %rd10530, 4;
	cvt.u32.u64 	%r14285, %rd1438;
	setp.ne.s32 	%p5467, %r14285, -1;
	and.pred  	%p5468, %p5466, %p5467;
	@%p5468 bra 	$L__BB9_5451;
	mov.b32 	%r11654, 21106;
	st.u32 	[%rd1685], %r11654;
	mov.b32 	%r14285, -1;
	mov.pred 	%p6613, 0;
	bra.uni 	$L__BB9_5452;
$L__BB9_5451:
	ld.shared.u64 	%rd10532, [m_Local_$_0];
	shl.b64 	%rd10533, %rd1438, 32;
	shr.s64 	%rd10534, %rd10533, 28;
	add.s64 	%rd10535, %rd10532, %rd10534;
	mov.b16 	%rs1364, 0;
	st.u8 	[%rd10535], %rs1364;
	st.u8 	[%rd10535+1], %rs1364;
	mov.b32 	%r11648, 3608;
	st.u32 	[%rd10535+4], %r11648;
	mov.b16 	%rs1365, 1;
	st.u8 	[%rd10535+3], %rs1365;
	mov.b32 	%r11649, 48;
	st.u32 	[%rd10535+8], %r11649;
	mov.b32 	%r11650, -1;
	st.u32 	[%rd10535+16], %r11650;
	ld.shared.u64 	%rd10536, [m_Local_$_0];
	add.s64 	%rd10537, %rd10536, %rd10534;
	mov.b32 	%r11651, 0;
	st.u32 	[%rd10537+32], %r11651;
	ld.shared.u64 	%rd10538, [m_Local_$_0];
	add.s64 	%rd10539, %rd10538, %rd10534;
	st.u32 	[%rd10539+36], %r11651;
	ld.shared.u64 	%rd10540, [m_Local_$_0];
	add.s64 	%rd10541, %rd10540, %rd10534;
	st.u32 	[%rd10541+40], %r11651;
	ld.u32 	%r11652, [%rd1685];
	setp.eq.s32 	%p6613, %r11652, 0;
$L__BB9_5452:
	mov.b32 	%r14286, 0;
	not.pred 	%p5470, %p6613;
	@%p5470 bra 	$L__BB9_5458;
	setp.ne.s32 	%p5471, %r14285, -1;
	@%p5471 bra 	$L__BB9_5455;
	mov.b32 	%r11662, 21352;
	st.u32 	[%rd1685], %r11662;
	bra.uni 	$L__BB9_5458;
$L__BB9_5455:
	ld.shared.u64 	%rd10542, [m_Local_$_0];
	mul.wide.s32 	%rd1439, %r14285, 16;
	add.s64 	%rd10543, %rd10542, %rd1439;
	st.u32 	[%rd10543+40], %r3524;
	ld.u32 	%r11657, [%rd1685];
	setp.ne.s32 	%p5472, %r11657, 0;
	@%p5472 bra 	$L__BB9_5458;
	ld.shared.u64 	%rd10544, [m_Local_$_0];
	add.s64 	%rd10545, %rd10544, %rd1439;
	st.u32 	[%rd10545+36], %r14282;
	ld.u32 	%r11659, [%rd1685];
	setp.ne.s32 	%p5473, %r11659, 0;
	@%p5473 bra 	$L__BB9_5458;
	ld.shared.u64 	%rd10546, [m_Local_$_0];
	add.s64 	%rd10547, %rd10546, %rd1439;
	st.u32 	[%rd10547+32], %r3487;
	ld.u32 	%r11660, [%rd1685];
	setp.eq.s32 	%p5474, %r11660, 0;
	selp.b32 	%r14286, %r14285, 0, %p5474;
$L__BB9_5458:
	st.u32 	[%rd1685], %r14286;
	bra.uni 	$L__BB9_5460;
$L__BB9_5459:
	cvt.u64.u32 	%rd10548, %r14280;
	add.s64 	%rd10549, %rd1437, %rd10548;
	mov.b32 	%r11663, 0;
	st.u32 	[%rd10549+32], %r11663;
	st.u8 	[%rd10549+32], %rs1618;
$L__BB9_5460:
	add.s32 	%r14282, %r14282, 1;
	add.s32 	%r14281, %r14281, 1;
	setp.eq.s32 	%p5475, %r14281, 0;
	add.s32 	%r14280, %r14280, 4;
	@%p5475 bra 	$L__BB9_5430;
	bra.uni 	$L__BB9_5428;
$L__BB9_5461:
	ld.shared.u64 	%rd10550, [m_Local_$_0];
	add.s64 	%rd1440, %rd10550, %rd1432;
	ld.u32 	%r3537, [%rd1440+12];
	setp.lt.s32 	%p5478, %r14291, %r3537;
	@%p5478 bra 	$L__BB9_5472;
	ld.shared.u64 	%rd10551, [m_Local_$_1];
	atom.add.u64 	%rd10552, [%rd1], 48;
	add.s64 	%rd10553, %rd10552, 56;
	setp.lt.u64 	%p5479, %rd10553, %rd10551;
	shr.u64 	%rd1441, %rd10552, 4;
	cvt.u32.u64 	%r14292, %rd1441;
	setp.ne.s32 	%p5480, %r14292, -1;
	and.pred  	%p5481, %p5479, %p5480;
	@%p5481 bra 	$L__BB9_5464;
	mov.b32 	%r11672, 21106;
	st.u32 	[%rd1685], %r11672;
	mov.b32 	%r14292, -1;
	mov.pred 	%p6614, 0;
	bra.uni 	$L__BB9_5465;
$L__BB9_5464:
	ld.shared.u64 	%rd10554, [m_Local_$_0];
	shl.b64 	%rd10555, %rd1441, 32;
	shr.s64 	%rd10556, %rd10555, 28;
	add.s64 	%rd10557, %rd10554, %rd10556;
	mov.b16 	%rs1366, 0;
	st.u8 	[%rd10557], %rs1366;
	st.u8 	[%rd10557+1], %rs1366;
	mov.b32 	%r11666, 3608;
	st.u32 	[%rd10557+4], %r11666;
	mov.b16 	%rs1367, 1;
	st.u8 	[%rd10557+3], %rs1367;
	mov.b32 	%r11667, 48;
	st.u32 	[%rd10557+8], %r11667;
	mov.b32 	%r11668, -1;
	st.u32 	[%rd10557+16], %r11668;
	ld.shared.u64 	%rd10558, [m_Local_$_0];
	add.s64 	%rd10559, %rd10558, %rd10556;
	mov.b32 	%r11669, 0;
	st.u32 	[%rd10559+32], %r11669;
	ld.shared.u64 	%rd10560, [m_Local_$_0];
	add.s64 	%rd10561, %rd10560, %rd10556;
	st.u32 	[%rd10561+36], %r11669;
	ld.shared.u64 	%rd10562, [m_Local_$_0];
	add.s64 	%rd10563, %rd10562, %rd10556;
	st.u32 	[%rd10563+40], %r11669;
	ld.u32 	%r11670, [%rd1685];
	setp.eq.s32 	%p6614, %r11670, 0;
$L__BB9_5465:
	mov.b32 	%r14293, 0;
	not.pred 	%p5483, %p6614;
	@%p5483 bra 	$L__BB9_5471;
	setp.ne.s32 	%p5484, %r14292, -1;
	@%p5484 bra 	$L__BB9_5468;
	mov.b32 	%r11680, 21352;
	st.u32 	[%rd1685], %r11680;
	bra.uni 	$L__BB9_5471;
$L__BB9_5468:
	ld.shared.u64 	%rd10564, [m_Local_$_0];
	mul.wide.s32 	%rd1442, %r14292, 16;
	add.s64 	%rd10565, %rd10564, %rd1442;
	st.u32 	[%rd10565+40], %r3537;
	ld.u32 	%r11675, [%rd1685];
	setp.ne.s32 	%p5485, %r11675, 0;
	@%p5485 bra 	$L__BB9_5471;
	ld.shared.u64 	%rd10566, [m_Local_$_0];
	add.s64 	%rd10567, %rd10566, %rd1442;
	st.u32 	[%rd10567+36], %r14291;
	ld.u32 	%r11677, [%rd1685];
	setp.ne.s32 	%p5486, %r11677, 0;
	@%p5486 bra 	$L__BB9_5471;
	ld.shared.u64 	%rd10568, [m_Local_$_0];
	add.s64 	%rd10569, %rd10568, %rd1442;
	st.u32 	[%rd10569+32], %r3481;
	ld.u32 	%r11678, [%rd1685];
	setp.eq.s32 	%p5487, %r11678, 0;
	selp.b32 	%r14293, %r14292, 0, %p5487;
$L__BB9_5471:
	st.u32 	[%rd1685], %r14293;
	mov.b16 	%rs1619, 0;
	bra.uni 	$L__BB9_5473;
$L__BB9_5472:
	cvt.u64.u32 	%rd10570, %r14287;
	add.s64 	%rd10571, %rd1440, %rd10570;
	ld.u8 	%rs1619, [%rd10571+32];
$L__BB9_5473:
	setp.ne.s32 	%p5488, %r3487, -1;
	@%p5488 bra 	$L__BB9_5475;
	mov.b32 	%r11699, 21352;
	st.u32 	[%rd1685], %r11699;
	bra.uni 	$L__BB9_5487;
$L__BB9_5475:
	ld.shared.u64 	%rd10572, [m_Local_$_0];
	add.s64 	%rd1443, %rd10572, %rd1433;
	ld.u32 	%r11682, [%rd1443+12];
	setp.gt.s32 	%p5489, %r14268, -1;
	setp.lt.s32 	%p5490, %r14268, %r11682;
	and.pred  	%p5491, %p5489, %p5490;
	@%p5491 bra 	$L__BB9_5486;
	ld.shared.u64 	%rd10575, [m_Local_$_1];
	atom.add.u64 	%rd10576, [%rd1], 48;
	add.s64 	%rd10577, %rd10576, 56;
	setp.lt.u64 	%p5492, %rd10577, %rd10575;
	shr.u64 	%rd1444, %rd10576, 4;
	cvt.u32.u64 	%r14294, %rd1444;
	setp.ne.s32 	%p5493, %r14294, -1;
	and.pred  	%p5494, %p5492, %p5493;
	@%p5494 bra 	$L__BB9_5478;
	mov.b32 	%r11690, 21106;
	st.u32 	[%rd1685], %r11690;
	mov.b32 	%r14294, -1;
	mov.pred 	%p6615, 0;
	bra.uni 	$L__BB9_5479;
$L__BB9_5478:
	ld.shared.u64 	%rd10578, [m_Local_$_0];
	shl.b64 	%rd10579, %rd1444, 32;
	shr.s64 	%rd10580, %rd10579, 28;
	add.s64 	%rd10581, %rd10578, %rd10580;
	mov.b16 	%rs1370, 0;
	st.u8 	[%rd10581], %rs1370;
	st.u8 	[%rd10581+1], %rs1370;
	mov.b32 	%r11684, 3608;
	st.u32 	[%rd10581+4], %r11684;
	mov.b16 	%rs1371, 1;
	st.u8 	[%rd10581+3], %rs1371;
	mov.b32 	%r11685, 48;
	st.u32 	[%rd10581+8], %r11685;
	mov.b32 	%r11686, -1;
	st.u32 	[%rd10581+16], %r11686;
	ld.shared.u64 	%rd10582, [m_Local_$_0];
	add.s64 	%rd10583, %rd10582, %rd10580;
	mov.b32 	%r11687, 0;
	st.u32 	[%rd10583+32], %r11687;
	ld.shared.u64 	%rd10584, [m_Local_$_0];
	add.s64 	%rd10585, %rd10584, %rd10580;
	st.u32 	[%rd10585+36], %r11687;
	ld.shared.u64 	%rd10586, [m_Local_$_0];
	add.s64 	%rd10587, %rd10586, %rd10580;
	st.u32 	[%rd10587+40], %r11687;
	ld.u32 	%r11688, [%rd1685];
	setp.eq.s32 	%p6615, %r11688, 0;
$L__BB9_5479:
	mov.b32 	%r14295, 0;
	not.pred 	%p5496, %p6615;
	@%p5496 bra 	$L__BB9_5485;
	setp.ne.s32 	%p5497, %r14294, -1;
	@%p5497 bra 	$L__BB9_5482;
	mov.b32 	%r11698, 21352;
	st.u32 	[%rd1685], %r11698;
	bra.uni 	$L__BB9_5485;
$L__BB9_5482:
	ld.shared.u64 	%rd10588, [m_Local_$_0];
	mul.wide.s32 	%rd1445, %r14294, 16;
	add.s64 	%rd10589, %rd10588, %rd1445;
	st.u32 	[%rd10589+40], %r11682;
	ld.u32 	%r11693, [%rd1685];
	setp.ne.s32 	%p5498, %r11693, 0;
	@%p5498 bra 	$L__BB9_5485;
	ld.shared.u64 	%rd10590, [m_Local_$_0];
	add.s64 	%rd10591, %rd10590, %rd1445;
	st.u32 	[%rd10591+36], %r14268;
	ld.u32 	%r11695, [%rd1685];
	setp.ne.s32 	%p5499, %r11695, 0;
	@%p5499 bra 	$L__BB9_5485;
	ld.shared.u64 	%rd10592, [m_Local_$_0];
	add.s64 	%rd10593, %rd10592, %rd1445;
	st.u32 	[%rd10593+32], %r3487;
	ld.u32 	%r11696, [%rd1685];
	setp.eq.s32 	%p5500, %r11696, 0;
	selp.b32 	%r14295, %r14294, 0, %p5500;
$L__BB9_5485:
	st.u32 	[%rd1685], %r14295;
	bra.uni 	$L__BB9_5487;
$L__BB9_5486:
	cvt.u64.u32 	%rd10573, %r14290;
	add.s64 	%rd10574, %rd1443, %rd10573;
	mov.b32 	%r11683, 0;
	st.u32 	[%rd10574+32], %r11683;
	st.u8 	[%rd10574+32], %rs1619;
$L__BB9_5487:
	add.s32 	%r14291, %r14291, 1;
	add.s32 	%r14290, %r14290, 4;
	add.s32 	%r14268, %r14268, 1;
	add.s32 	%r14288, %r14288, 1;
	setp.ne.s32 	%p5501, %r14288, 0;
	add.s32 	%r14287, %r14287, 4;
	@%p5501 bra 	$L__BB9_5432;
$L__BB9_5488:
	ld.shared.u64 	%rd10594, [m_Local_$_1];
	atom.add.u64 	%rd10595, [%rd1], 48;
	add.s64 	%rd10596, %rd10595, 56;
	setp.lt.u64 	%p5502, %rd10596, %rd10594;
	shr.u64 	%rd10597, %rd10595, 4;
	cvt.u32.u64 	%r11700, %rd10597;
	selp.b32 	%r3552, %r11700, -1, %p5502;
	setp.ne.s32 	%p5503, %r3552, -1;
	@%p5503 bra 	$L__BB9_5490;
	mov.b32 	%r11809, 21352;
	st.u32 	[%rd1685], %r11809;
	bra.uni 	$L__BB9_5565;
$L__BB9_5490:
	ld.shared.u64 	%rd10598, [m_Local_$_0];
	mul.wide.s32 	%rd1446, %r3552, 16;
	add.s64 	%rd10599, %rd10598, %rd1446;
	mov.b16 	%rs1372, 1;
	st.u8 	[%rd10599], %rs1372;
	mov.b16 	%rs1373, 0;
	st.u8 	[%rd10599+1], %rs1373;
	mov.b32 	%r11701, 2905;
	st.u32 	[%rd10599+4], %r11701;
	st.u8 	[%rd10599+3], %rs1372;
	mov.b32 	%r11702, 48;
	st.u32 	[%rd10599+8], %r11702;
	mov.b32 	%r11703, -1;
	st.u32 	[%rd10599+16], %r11703;
	ld.shared.u64 	%rd10600, [m_Local_$_0];
	mul.wide.s32 	%rd1447, %r3487, 16;
	add.s64 	%rd10601, %rd10600, %rd1447;
	ld.u32 	%r3553, [%rd10601+12];
	shl.b32 	%r11704, %r3553, 2;
	add.s32 	%r11705, %r11704, 32;
	shr.s32 	%r11706, %r11705, 31;
	shr.u32 	%r11707, %r11706, 29;
	add.s32 	%r11708, %r11705, %r11707;
	and.b32  	%r11709, %r11708, -8;
	sub.s32 	%r11710, %r11705, %r11709;
	setp.eq.s32 	%p5504, %r11710, 0;
	sub.s32 	%r11711, %r11704, %r11710;
	add.s32 	%r11712, %r11711, 40;
	selp.b32 	%r3554, %r11705, %r11712, %p5504;
	ld.shared.u64 	%rd1448, [m_Local_$_1];
	and.b32  	%r11713, %r3554, 12;
	setp.eq.s32 	%p5505, %r11713, 0;
	mov.u32 	%r14296, %r3554;
	@%p5505 bra 	$L__BB9_5492;
	shr.s32 	%r11714, %r3554, 31;
	shr.u32 	%r11715, %r11714, 28;
	add.s32 	%r11716, %r3554, %r11715;
	and.b32  	%r11717, %r11716, -16;
	add.s32 	%r14296, %r11717, 16;
$L__BB9_5492:
	cvt.s64.s32 	%rd10602, %r14296;
	atom.add.u64 	%rd10603, [%rd1], %rd10602;
	cvt.s64.s32 	%rd10604, %r3554;
	add.s64 	%rd10605, %rd10604, %rd10603;
	add.s64 	%rd10606, %rd10605, 8;
	setp.lt.u64 	%p5506, %rd10606, %rd1448;
	shr.u64 	%rd10607, %rd10603, 4;
	cvt.u32.u64 	%r11718, %rd10607;
	selp.b32 	%r3557, %r11718, -1, %p5506;
	setp.ne.s32 	%p5507, %r3557, -1;
	@%p5507 bra 	$L__BB9_5494;
	mov.b32 	%r11773, 21352;
	st.u32 	[%rd1685], %r11773;
	bra.uni 	$L__BB9_5533;
$L__BB9_5494:
	ld.shared.u64 	%rd10608, [m_Local_$_0];
	mul.wide.s32 	%rd1449, %r3557, 16;
	add.s64 	%rd10609, %rd10608, %rd1449;
	mov.b16 	%rs1374, 0;
	st.u8 	[%rd10609], %rs1374;
	st.u8 	[%rd10609+1], %rs1374;
	mov.b32 	%r11719, 4335;
	st.u32 	[%rd10609+4], %r11719;
	mov.b16 	%rs1375, 1;
	st.u8 	[%rd10609+3], %rs1375;
	st.u32 	[%rd10609+8], %r3554;
	st.u32 	[%rd10609+12], %r3553;
	setp.lt.s32 	%p5508, %r3553, 1;
	@%p5508 bra 	$L__BB9_5533;
	setp.eq.s32 	%p5509, %r3553, 1;
	mov.b32 	%r3577, 0;
	@%p5509 bra 	$L__BB9_5521;
	and.b32  	%r3577, %r3553, 2147483646;
	neg.s32 	%r14298, %r3577;
	mov.b32 	%r14297, 0;
	mov.u32 	%r14299, %r14297;
$L__BB9_5497:
	add.s32 	%r3563, %r14299, 1;
	ld.shared.u64 	%rd10610, [m_Local_$_0];
	add.s64 	%rd1450, %rd10610, %rd1449;
	ld.u32 	%r3564, [%rd1450+12];
	setp.lt.s32 	%p5510, %r14299, %r3564;
	@%p5510 bra 	$L__BB9_5508;
	ld.shared.u64 	%rd10611, [m_Local_$_1];
	atom.add.u64 	%rd10612, [%rd1], 48;
	add.s64 	%rd10613, %rd10612, 56;
	setp.lt.u64 	%p5511, %rd10613, %rd10611;
	shr.u64 	%rd1451, %rd10612, 4;
	cvt.u32.u64 	%r14300, %rd1451;
	setp.ne.s32 	%p5512, %r14300, -1;
	and.pred  	%p5513, %p5511, %p5512;
	@%p5513 bra 	$L__BB9_5500;
	mov.b32 	%r11728, 21106;
	st.u32 	[%rd1685], %r11728;
	mov.b32 	%r14300, -1;
	mov.pred 	%p6616, 0;
	bra.uni 	$L__BB9_5501;
$L__BB9_5500:
	ld.shared.u64 	%rd10614, [m_Local_$_0];
	shl.b64 	%rd10615, %rd1451, 32;
	shr.s64 	%rd10616, %rd10615, 28;
	add.s64 	%rd10617, %rd10614, %rd10616;
	mov.b16 	%rs1376, 0;
	st.u8 	[%rd10617], %rs1376;
	st.u8 	[%rd10617+1], %rs1376;
	mov.b32 	%r11722, 3608;
	st.u32 	[%rd10617+4], %r11722;
	mov.b16 	%rs1377, 1;
	st.u8 	[%rd10617+3], %rs1377;
	mov.b32 	%r11723, 48;
	st.u32 	[%rd10617+8], %r11723;
	mov.b32 	%r11724, -1;
	st.u32 	[%rd10617+16], %r11724;
	ld.shared.u64 	%rd10618, [m_Local_$_0];
	add.s64 	%rd10619, %rd10618, %rd10616;
	mov.b32 	%r11725, 0;
	st.u32 	[%rd10619+32], %r11725;
	ld.shared.u64 	%rd10620, [m_Local_$_0];
	add.s64 	%rd10621, %rd10620, %rd10616;
	st.u32 	[%rd10621+36], %r11725;
	ld.shared.u64 	%rd10622, [m_Local_$_0];
	add.s64 	%rd10623, %rd10622, %rd10616;
	st.u32 	[%rd10623+40], %r11725;
	ld.u32 	%r11726, [%rd1685];
	setp.eq.s32 	%p6616, %r11726, 0;
$L__BB9_5501:
	mov.b32 	%r14301, 0;
	not.pred 	%p5515, %p6616;
	@%p5515 bra 	$L__BB9_5507;
	setp.ne.s32 	%p5516, %r14300, -1;
	@%p5516 bra 	$L__BB9_5504;
	mov.b32 	%r11736, 21352;
	st.u32 	[%rd1685], %r11736;
	bra.uni 	$L__BB9_5507;
$L__BB9_5504:
	ld.shared.u64 	%rd10624, [m_Local_$_0];
	mul.wide.s32 	%rd1452, %r14300, 16;
	add.s64 	%rd10625, %rd10624, %rd1452;
	st.u32 	[%rd10625+40], %r3564;
	ld.u32 	%r11731, [%rd1685];
	setp.ne.s32 	%p5517, %r11731, 0;
	@%p5517 bra 	$L__BB9_5507;
	ld.shared.u64 	%rd10626, [m_Local_$_0];
	add.s64 	%rd10627, %rd10626, %rd1452;
	st.u32 	[%rd10627+36], %r14299;
	ld.u32 	%r11733, [%rd1685];
	setp.ne.s32 	%p5518, %r11733, 0;
	@%p5518 bra 	$L__BB9_5507;
	ld.shared.u64 	%rd10628, [m_Local_$_0];
	add.s64 	%rd10629, %rd10628, %rd1452;
	st.u32 	[%rd10629+32], %r3557;
	ld.u32 	%r11734, [%rd1685];
	setp.eq.s32 	%p5519, %r11734, 0;
	selp.b32 	%r14301, %r14300, 0, %p5519;
$L__BB9_5507:
	st.u32 	[%rd1685], %r14301;
	bra.uni 	$L__BB9_5509;
$L__BB9_5508:
	cvt.u64.u32 	%rd10630, %r14297;
	add.s64 	%rd10631, %rd1450, %rd10630;
	mov.b32 	%r11737, 0;
	st.u32 	[%rd10631+32], %r11737;
$L__BB9_5509:
	ld.shared.u64 	%rd10632, [m_Local_$_0];
	add.s64 	%rd1453, %rd10632, %rd1449;
	ld.u32 	%r3569, [%rd1453+12];
	setp.lt.s32 	%p5520, %r3563, %r3569;
	@%p5520 bra 	$L__BB9_5519;
	ld.shared.u64 	%rd10633, [m_Local_$_1];
	atom.add.u64 	%rd10634, [%rd1], 48;
	add.s64 	%rd10635, %rd10634, 56;
	setp.ge.u64 	%p5521, %rd10635, %rd10633;
	shr.u64 	%rd1454, %rd10634, 4;
	cvt.u32.u64 	%r14302, %rd1454;
	setp.eq.s32 	%p5522, %r14302, -1;
	or.pred  	%p5523, %p5521, %p5522;
	@%p5523 bra 	$L__BB9_5512;
	ld.shared.u64 	%rd10636, [m_Local_$_0];
	shl.b64 	%rd10637, %rd1454, 32;
	shr.s64 	%rd10638, %rd10637, 28;
	add.s64 	%rd10639, %rd10636, %rd10638;
	mov.b16 	%rs1378, 0;
	st.u8 	[%rd10639], %rs1378;
	st.u8 	[%rd10639+1], %rs1378;
	mov.b32 	%r11738, 3608;
	st.u32 	[%rd10639+4], %r11738;
	mov.b16 	%rs1379, 1;
	st.u8 	[%rd10639+3], %rs1379;
	mov.b32 	%r11739, 48;
	st.u32 	[%rd10639+8], %r11739;
	mov.b32 	%r11740, -1;
	st.u32 	[%rd10639+16], %r11740;
	ld.shared.u64 	%rd10640, [m_Local_$_0];
	add.s64 	%rd10641, %rd10640, %rd10638;
	mov.b32 	%r11741, 0;
	st.u32 	[%rd10641+32], %r11741;
	ld.shared.u64 	%rd10642, [m_Local_$_0];
	add.s64 	%rd10643, %rd10642, %rd10638;
	st.u32 	[%rd10643+36], %r11741;
	ld.shared.u64 	%rd10644, [m_Local_$_0];
	add.s64 	%rd10645, %rd10644, %rd10638;
	st.u32 	[%rd10645+40], %r11741;
	ld.u32 	%r11742, [%rd1685];
	setp.eq.s32 	%p6617, %r11742, 0;
	bra.uni 	$L__BB9_5513;
$L__BB9_5512:
	mov.b32 	%r11744, 21106;
	st.u32 	[%rd1685], %r11744;
	mov.b32 	%r14302, -1;
	mov.pred 	%p6617, 0;
$L__BB9_5513:
	mov.b32 	%r14303, 0;
	not.pred 	%p5525, %p6617;
	@%p5525 bra 	$L__BB9_5518;
	setp.eq.s32 	%p5526, %r14302, -1;
	@%p5526 bra 	$L__BB9_6473;
	ld.shared.u64 	%rd10646, [m_Local_$_0];
	mul.wide.s32 	%rd1455, %r14302, 16;
	add.s64 	%rd10647, %rd10646, %rd1455;
	st.u32 	[%rd10647+40], %r3569;
	ld.u32 	%r11747, [%rd1685];
	setp.eq.s32 	%p5527, %r11747, 0;
	@%p5527 bra 	$L__BB9_5516;
	bra.uni 	$L__BB9_5518;
$L__BB9_5516:
	ld.shared.u64 	%rd10648, [m_Local_$_0];
	add.s64 	%rd10649, %rd10648, %rd1455;
	st.u32 	[%rd10649+36], %r3563;
	ld.u32 	%r11749, [%rd1685];
	setp.ne.s32 	%p5528, %r11749, 0;
	@%p5528 bra 	$L__BB9_5518;
	ld.shared.u64 	%rd10650, [m_Local_$_0];
	add.s64 	%rd10651, %rd10650, %rd1455;
	st.u32 	[%rd10651+32], %r3557;
	ld.u32 	%r11750, [%rd1685];
	setp.eq.s32 	%p5529, %r11750, 0;
	selp.b32 	%r14303, %r14302, 0, %p5529;
$L__BB9_5518:
	st.u32 	[%rd1685], %r14303;
	bra.uni 	$L__BB9_5520;
$L__BB9_5519:
	add.s32 	%r11753, %r14297, 4;
	cvt.u64.u32 	%rd10652, %r11753;
	add.s64 	%rd10653, %rd1453, %rd10652;
	mov.b32 	%r11754, 0;
	st.u32 	[%rd10653+32], %r11754;
$L__BB9_5520:
	add.s32 	%r14299, %r14299, 2;
	add.s32 	%r14298, %r14298, 2;
	add.s32 	%r14297, %r14297, 8;
	setp.ne.s32 	%p5530, %r14298, 0;
	@%p5530 bra 	$L__BB9_5497;
$L__BB9_5521:
	and.b32  	%r11755, %r3553, 1;
	setp.eq.b32 	%p5531, %r11755, 1;
	not.pred 	%p5532, %p5531;
	@%p5532 bra 	$L__BB9_5533;
	ld.shared.u64 	%rd10654, [m_Local_$_0];
	add.s64 	%rd1456, %rd10654, %rd1449;
	ld.u32 	%r3578, [%rd1456+12];
	setp.lt.s32 	%p5533, %r3577, %r3578;
	@%p5533 bra 	$L__BB9_5532;
	ld.shared.u64 	%rd10655, [m_Local_$_1];
	atom.add.u64 	%rd10656, [%rd1], 48;
	add.s64 	%rd10657, %rd10656, 56;
	setp.ge.u64 	%p5534, %rd10657, %rd10655;
	shr.u64 	%rd1457, %rd10656, 4;
	cvt.u32.u64 	%r14305, %rd1457;
	setp.eq.s32 	%p5535, %r14305, -1;
	or.pred  	%p5536, %p5534, %p5535;
	@%p5536 bra 	$L__BB9_5525;
	ld.shared.u64 	%rd10658, [m_Local_$_0];
	shl.b64 	%rd10659, %rd1457, 32;
	shr.s64 	%rd10660, %rd10659, 28;
	add.s64 	%rd10661, %rd10658, %rd10660;
	mov.b16 	%rs1380, 0;
	st.u8 	[%rd10661], %rs1380;
	st.u8 	[%rd10661+1], %rs1380;
	mov.b32 	%r11756, 3608;
	st.u32 	[%rd10661+4], %r11756;
	mov.b16 	%rs1381, 1;
	st.u8 	[%rd10661+3], %rs1381;
	mov.b32 	%r11757, 48;
	st.u32 	[%rd10661+8], %r11757;
	mov.b32 	%r11758, -1;
	st.u32 	[%rd10661+16], %r11758;
	ld.shared.u64 	%rd10662, [m_Local_$_0];
	add.s64 	%rd10663, %rd10662, %rd10660;
	mov.b32 	%r11759, 0;
	st.u32 	[%rd10663+32], %r11759;
	ld.shared.u64 	%rd10664, [m_Local_$_0];
	add.s64 	%rd10665, %rd10664, %rd10660;
	st.u32 	[%rd10665+36], %r11759;
	ld.shared.u64 	%rd10666, [m_Local_$_0];
	add.s64 	%rd10667, %rd10666, %rd10660;
	st.u32 	[%rd10667+40], %r11759;
	ld.u32 	%r11760, [%rd1685];
	setp.eq.s32 	%p6618, %r11760, 0;
	bra.uni 	$L__BB9_5526;
$L__BB9_5525:
	mov.b32 	%r11762, 21106;
	st.u32 	[%rd1685], %r11762;
	mov.b32 	%r14305, -1;
	mov.pred 	%p6618, 0;
$L__BB9_5526:
	mov.b32 	%r14306, 0;
	not.pred 	%p5538, %p6618;
	@%p5538 bra 	$L__BB9_5531;
	setp.eq.s32 	%p5539, %r14305, -1;
	@%p5539 bra 	$L__BB9_6474;
	ld.shared.u64 	%rd10668, [m_Local_$_0];
	mul.wide.s32 	%rd1458, %r14305, 16;
	add.s64 	%rd10669, %rd10668, %rd1458;
	st.u32 	[%rd10669+40], %r3578;
	ld.u32 	%r11765, [%rd1685];
	setp.eq.s32 	%p5540, %r11765, 0;
	@%p5540 bra 	$L__BB9_5529;
	bra.uni 	$L__BB9_5531;
$L__BB9_5529:
	ld.shared.u64 	%rd10670, [m_Local_$_0];
	add.s64 	%rd10671, %rd10670, %rd1458;
	st.u32 	[%rd10671+36], %r3577;
	ld.u32 	%r11767, [%rd1685];
	setp.ne.s32 	%p5541, %r11767, 0;
	@%p5541 bra 	$L__BB9_5531;
	ld.shared.u64 	%rd10672, [m_Local_$_0];
	add.s64 	%rd10673, %rd10672, %rd1458;
	st.u32 	[%rd10673+32], %r3557;
	ld.u32 	%r11768, [%rd1685];
	setp.eq.s32 	%p5542, %r11768, 0;
	selp.b32 	%r14306, %r14305, 0, %p5542;
$L__BB9_5531:
	st.u32 	[%rd1685], %r14306;
	bra.uni 	$L__BB9_5533;
$L__BB9_5532:
	shl.b32 	%r11771, %r3577, 2;
	cvt.u64.u32 	%rd10674, %r11771;
	add.s64 	%rd10675, %rd1456, %rd10674;
	mov.b32 	%r11772, 0;
	st.u32 	[%rd10675+32], %r11772;
$L__BB9_5533:
	setp.lt.s32 	%p5543, %r3553, 1;
	@%p5543 bra 	$L__BB9_5564;
	mul.wide.s32 	%rd1459, %r3557, 16;
	neg.s32 	%r14308, %r3553;
	mov.b32 	%r14307, 0;
	mov.u32 	%r14309, %r14307;
$L__BB9_5535:
	setp.ne.s32 	%p5544, %r3487, -1;
	@%p5544 bra 	$L__BB9_5537;
	mov.b32 	%r11790, 21352;
	st.u32 	[%rd1685], %r11790;
	mov.b16 	%rs1620, 0;
	bra.uni 	$L__BB9_5549;
$L__BB9_5537:
	ld.shared.u64 	%rd10676, [m_Local_$_0];
	add.s64 	%rd1460, %rd10676, %rd1447;
	ld.u32 	%r3587, [%rd1460+12];
	setp.lt.s32 	%p5545, %r14309, %r3587;
	@%p5545 bra 	$L__BB9_5548;
	ld.shared.u64 	%rd10677, [m_Local_$_1];
	atom.add.u64 	%rd10678, [%rd1], 48;
	add.s64 	%rd10679, %rd10678, 56;
	setp.lt.u64 	%p5546, %rd10679, %rd10677;
	shr.u64 	%rd1461, %rd10678, 4;
	cvt.u32.u64 	%r14310, %rd1461;
	setp.ne.s32 	%p5547, %r14310, -1;
	and.pred  	%p5548, %p5546, %p5547;
	@%p5548 bra 	$L__BB9_5540;
	mov.b32 	%r11781, 21106;
	st.u32 	[%rd1685], %r11781;
	mov.b32 	%r14310, -1;
	mov.pred 	%p6619, 0;
	bra.uni 	$L__BB9_5541;
$L__BB9_5540:
	ld.shared.u64 	%rd10680, [m_Local_$_0];
	shl.b64 	%rd10681, %rd1461, 32;
	shr.s64 	%rd10682, %rd10681, 28;
	add.s64 	%rd10683, %rd10680, %rd10682;
	mov.b16 	%rs1382, 0;
	st.u8 	[%rd10683], %rs1382;
	st.u8 	[%rd10683+1], %rs1382;
	mov.b32 	%r11775, 3608;
	st.u32 	[%rd10683+4], %r11775;
	mov.b16 	%rs1383, 1;
	st.u8 	[%rd10683+3], %rs1383;
	mov.b32 	%r11776, 48;
	st.u32 	[%rd10683+8], %r11776;
	mov.b32 	%r11777, -1;
	st.u32 	[%rd10683+16], %r11777;
	ld.shared.u64 	%rd10684, [m_Local_$_0];
	add.s64 	%rd10685, %rd10684, %rd10682;
	mov.b32 	%r11778, 0;
	st.u32 	[%rd10685+32], %r11778;
	ld.shared.u64 	%rd10686, [m_Local_$_0];
	add.s64 	%rd10687, %rd10686, %rd10682;
	st.u32 	[%rd10687+36], %r11778;
	ld.shared.u64 	%rd10688, [m_Local_$_0];
	add.s64 	%rd10689, %rd10688, %rd10682;
	st.u32 	[%rd10689+40], %r11778;
	ld.u32 	%r11779, [%rd1685];
	setp.eq.s32 	%p6619, %r11779, 0;
$L__BB9_5541:
	mov.b32 	%r14311, 0;
	not.pred 	%p5550, %p6619;
	@%p5550 bra 	$L__BB9_5547;
	setp.ne.s32 	%p5551, %r14310, -1;
	@%p5551 bra 	$L__BB9_5544;
	mov.b32 	%r11789, 21352;
	st.u32 	[%rd1685], %r11789;
	bra.uni 	$L__BB9_5547;
$L__BB9_5544:
	ld.shared.u64 	%rd10690, [m_Local_$_0];
	mul.wide.s32 	%rd1462, %r14310, 16;
	add.s64 	%rd10691, %rd10690, %rd1462;
	st.u32 	[%rd10691+40], %r3587;
	ld.u32 	%r11784, [%rd1685];
	setp.ne.s32 	%p5552, %r11784, 0;
	@%p5552 bra 	$L__BB9_5547;
	ld.shared.u64 	%rd10692, [m_Local_$_0];
	add.s64 	%rd10693, %rd10692, %rd1462;
	st.u32 	[%rd10693+36], %r14309;
	ld.u32 	%r11786, [%rd1685];
	setp.ne.s32 	%p5553, %r11786, 0;
	@%p5553 bra 	$L__BB9_5547;
	ld.shared.u64 	%rd10694, [m_Local_$_0];
	add.s64 	%rd10695, %rd10694, %rd1462;
	st.u32 	[%rd10695+32], %r3487;
	ld.u32 	%r11787, [%rd1685];
	setp.eq.s32 	%p5554, %r11787, 0;
	selp.b32 	%r14311, %r14310, 0, %p5554;
$L__BB9_5547:
	st.u32 	[%rd1685], %r14311;
	mov.b16 	%rs1620, 0;
	bra.uni 	$L__BB9_5549;
$L__BB9_5548:
	cvt.u64.u32 	%rd10696, %r14307;
	add.s64 	%rd10697, %rd1460, %rd10696;
	ld.u8 	%rs1620, [%rd10697+32];
$L__BB9_5549:
	setp.ne.s32 	%p5555, %r3557, -1;
	@%p5555 bra 	$L__BB9_5551;
	mov.b32 	%r11807, 21352;
	st.u32 	[%rd1685], %r11807;
	bra.uni 	$L__BB9_5563;
$L__BB9_5551:
	ld.shared.u64 	%rd10698, [m_Local_$_0];
	add.s64 	%rd1463, %rd10698, %rd1459;
	ld.u32 	%r3592, [%rd1463+12];
	setp.lt.s32 	%p5556, %r14309, %r3592;
	@%p5556 bra 	$L__BB9_5562;
	ld.shared.u64 	%rd10699, [m_Local_$_1];
	atom.add.u64 	%rd10700, [%rd1], 48;
	add.s64 	%rd10701, %rd10700, 56;
	setp.lt.u64 	%p5557, %rd10701, %rd10699;
	shr.u64 	%rd1464, %rd10700, 4;
	cvt.u32.u64 	%r14312, %rd1464;
	setp.ne.s32 	%p5558, %r14312, -1;
	and.pred  	%p5559, %p5557, %p5558;
	@%p5559 bra 	$L__BB9_5554;
	mov.b32 	%r11797, 21106;
	st.u32 	[%rd1685], %r11797;
	mov.b32 	%r14312, -1;
	mov.pred 	%p6620, 0;
	bra.uni 	$L__BB9_5555;
$L__BB9_5554:
	ld.shared.u64 	%rd10702, [m_Local_$_0];
	shl.b64 	%rd10703, %rd1464, 32;
	shr.s64 	%rd10704, %rd10703, 28;
	add.s64 	%rd10705, %rd10702, %rd10704;
	mov.b16 	%rs1386, 0;
	st.u8 	[%rd10705], %rs1386;
	st.u8 	[%rd10705+1], %rs1386;
	mov.b32 	%r11791, 3608;
	st.u32 	[%rd10705+4], %r11791;
	mov.b16 	%rs1387, 1;
	st.u8 	[%rd10705+3], %rs1387;
	mov.b32 	%r11792, 48;
	st.u32 	[%rd10705+8], %r11792;
	mov.b32 	%r11793, -1;
	st.u32 	[%rd10705+16], %r11793;
	ld.shared.u64 	%rd10706, [m_Local_$_0];
	add.s64 	%rd10707, %rd10706, %rd10704;
	mov.b32 	%r11794, 0;
	st.u32 	[%rd10707+32], %r11794;
	ld.shared.u64 	%rd10708, [m_Local_$_0];
	add.s64 	%rd10709, %rd10708, %rd10704;
	st.u32 	[%rd10709+36], %r11794;
	ld.shared.u64 	%rd10710, [m_Local_$_0];
	add.s64 	%rd10711, %rd10710, %rd10704;
	st.u32 	[%rd10711+40], %r11794;
	ld.u32 	%r11795, [%rd1685];
	setp.eq.s32 	%p6620, %r11795, 0;
$L__BB9_5555:
	mov.b32 	%r14313, 0;
	not.pred 	%p5561, %p6620;
	@%p5561 bra 	$L__BB9_5561;
	setp.ne.s32 	%p5562, %r14312, -1;
	@%p5562 bra 	$L__BB9_5558;
	mov.b32 	%r11805, 21352;
	st.u32 	[%rd1685], %r11805;
	bra.uni 	$L__BB9_5561;
$L__BB9_5558:
	ld.shared.u64 	%rd10712, [m_Local_$_0];
	mul.wide.s32 	%rd1465, %r14312, 16;
	add.s64 	%rd10713, %rd10712, %rd1465;
	st.u32 	[%rd10713+40], %r3592;
	ld.u32 	%r11800, [%rd1685];
	setp.ne.s32 	%p5563, %r11800, 0;
	@%p5563 bra 	$L__BB9_5561;
	ld.shared.u64 	%rd10714, [m_Local_$_0];
	add.s64 	%rd10715, %rd10714, %rd1465;
	st.u32 	[%rd10715+36], %r14309;
	ld.u32 	%r11802, [%rd1685];
	setp.ne.s32 	%p5564, %r11802, 0;
	@%p5564 bra 	$L__BB9_5561;
	ld.shared.u64 	%rd10716, [m_Local_$_0];
	add.s64 	%rd10717, %rd10716, %rd1465;
	st.u32 	[%rd10717+32], %r3557;
	ld.u32 	%r11803, [%rd1685];
	setp.eq.s32 	%p5565, %r11803, 0;
	selp.b32 	%r14313, %r14312, 0, %p5565;
$L__BB9_5561:
	st.u32 	[%rd1685], %r14313;
	bra.uni 	$L__BB9_5563;
$L__BB9_5562:
	cvt.u64.u32 	%rd10718, %r14307;
	add.s64 	%rd10719, %rd1463, %rd10718;
	mov.b32 	%r11806, 0;
	st.u32 	[%rd10719+32], %r11806;
	st.u8 	[%rd10719+32], %rs1620;
$L__BB9_5563:
	add.s32 	%r14309, %r14309, 1;
	add.s32 	%r14308, %r14308, 1;
	setp.ne.s32 	%p5566, %r14308, 0;
	add.s32 	%r14307, %r14307, 4;
	@%p5566 bra 	$L__BB9_5535;
$L__BB9_5564:
	ld.shared.u64 	%rd10720, [m_Local_$_0];
	add.s64 	%rd10721, %rd10720, %rd1446;
	st.u32 	[%rd10721+32], %r3557;
	ld.shared.u64 	%rd10722, [m_Local_$_0];
	add.s64 	%rd10723, %rd10722, %rd1446;
	st.u32 	[%rd10723+40], %r3553;
	ld.shared.u64 	%rd10724, [m_Local_$_0];
	add.s64 	%rd10725, %rd10724, %rd1446;
	mov.b32 	%r11808, 0;
	st.u32 	[%rd10725+48], %r11808;
$L__BB9_5565:
	ld.shared.u64 	%rd10726, [m_Local_$_1];
	atom.add.u64 	%rd10727, [%rd1], 48;
	add.s64 	%rd10728, %rd10727, 56;
	setp.lt.u64 	%p5567, %rd10728, %rd10726;
	shr.u64 	%rd1466, %rd10727, 4;
	cvt.u32.u64 	%r14316, %rd1466;
	setp.ne.s32 	%p5568, %r14316, -1;
	and.pred  	%p5569, %p5567, %p5568;
	@%p5569 bra 	$L__BB9_5567;
	mov.b32 	%r11817, 21352;
	st.u32 	[%rd1685], %r11817;
	mov.b32 	%r14316, -1;
	mov.pred 	%p6621, 0;
	bra.uni 	$L__BB9_5571;
$L__BB9_5567:
	setp.ne.s32 	%p5570, %r3552, -1;
	ld.shared.u64 	%rd10729, [m_Local_$_0];
	shl.b64 	%rd10730, %rd1466, 32;
	shr.s64 	%rd1467, %rd10730, 28;
	add.s64 	%rd10731, %rd10729, %rd1467;
	mov.b16 	%rs1388, 0;
	st.u8 	[%rd10731], %rs1388;
	st.u8 	[%rd10731+1], %rs1388;
	mov.b32 	%r11810, 16901;
	st.u32 	[%rd10731+4], %r11810;
	mov.b16 	%rs1389, 1;
	st.u8 	[%rd10731+3], %rs1389;
	mov.b32 	%r11811, 44;
	st.u32 	[%rd10731+8], %r11811;
	mov.b32 	%r11812, -1;
	st.u32 	[%rd10731+16], %r11812;
	@%p5570 bra 	$L__BB9_5569;
	mov.b32 	%r11814, 21352;
	st.u32 	[%rd1685], %r11814;
	mov.b32 	%r14314, 0;
	ld.shared.u64 	%rd12049, [m_Local_$_0];
	mov.u32 	%r14315, %r14314;
	bra.uni 	$L__BB9_5570;
$L__BB9_5569:
	ld.shared.u64 	%rd12049, [m_Local_$_0];
	mul.wide.s32 	%rd10732, %r3552, 16;
	add.s64 	%rd10733, %rd12049, %rd10732;
	ld.u32 	%r14314, [%rd10733+32];
	ld.u32 	%r14315, [%rd10733+40];
$L__BB9_5570:
	add.s64 	%rd10734, %rd12049, %rd1467;
	st.u32 	[%rd10734+32], %r14314;
	ld.shared.u64 	%rd10735, [m_Local_$_0];
	add.s64 	%rd10736, %rd10735, %rd1467;
	st.u32 	[%rd10736+40], %r14315;
	ld.u32 	%r11815, [%rd1685];
	setp.eq.s32 	%p6621, %r11815, 0;
$L__BB9_5571:
	mov.b32 	%r14317, 0;
	not.pred 	%p5573, %p6621;
	@%p5573 bra 	$L__BB9_5575;
	ld.param.u64 	%rd12003, [_Z63java_lang_String_initab850b60f96d11de8a390800200c9a660_a14_5_5_PciiiPi_param_0];
	{ // callseq 9, 0
	.param .b64 param0;
	st.param.b64 	[param0], %rd12003;
	.param .b32 param1;
	st.param.b32 	[param1], %r14316;
	.param .b64 param2;
	st.param.b64 	[param2], %rd1685;
	.param .b32 retval0;
	call.uni (retval0), 
	_Z41invoke_java_lang_StringBuilder_toString9_PciPi, 
	(
	param0, 
	param1, 
	param2
	);
	ld.param.b32 	%r11820, [retval0];
	} // callseq 9
	ld.u32 	%r11821, [%rd1685];
	setp.ne.s32 	%p5575, %r11821, 0;
	@%p5575 bra 	$L__BB9_5575;
	ld.shared.u64 	%rd10737, [m_Local_$_0];
	add.s64 	%rd10738, %rd10737, %rd1277;
	st.u32 	[%rd10738+32], %r3158;
	ld.u32 	%r11822, [%rd1685];
	setp.ne.s32 	%p5577, %r11822, 0;
	mov.u32 	%r14317, %r3158;
	@%p5577 bra 	$L__BB9_5575;
	ld.shared.u64 	%rd10739, [m_Local_$_0];
	add.s64 	%rd10740, %rd10739, %rd1277;
	st.u32 	[%rd10740+36], %r11820;
	ld.u32 	%r11823, [%rd1685];
	setp.eq.s32 	%p6622, %r11823, 0;
	mov.u32 	%r14317, %r3158;
$L__BB9_5575:
	mov.b32 	%r14511, 0;
	not.pred 	%p5579, %p6622;
	@%p5579 bra 	$L__BB9_6355;
	st.u32 	[%rd1685], %r14317;
	bra.uni 	$L__BB9_6355;
$L__BB9_5577:
	ld.shared.u64 	%rd1471, [m_Local_$_0];
	mul.wide.s32 	%rd1472, %r4107, 16;
	add.s64 	%rd10741, %rd1471, %rd1472;
	ld.u32 	%r11828, [%rd10741+12];
	sub.s32 	%r11829, %r11828, %r4109;
	setp.le.s32 	%p5580, %r4108, %r11829;
	@%p5580 bra 	$L__BB9_6274;
	add.s32 	%r14418, %r4109, %r4108;
	ld.shared.u64 	%rd10866, [m_Local_$_1];
	atom.add.u64 	%rd10867, [%rd1], 32;
	add.s64 	%rd10868, %rd10867, 40;
	setp.lt.u64 	%p5654, %rd10868, %rd10866;
	shr.u64 	%rd10869, %rd10867, 4;
	cvt.u32.u64 	%r11945, %rd10869;
	selp.b32 	%r3609, %r11945, -1, %p5654;
	setp.ne.s32 	%p5655, %r3609, -1;
	@%p5655 bra 	$L__BB9_5580;
	mov.b32 	%r12897, 21106;
	st.u32 	[%rd1685], %r12897;
	mov.b32 	%r14490, -1;
	mov.pred 	%p6671, 0;
	bra.uni 	$L__BB9_6272;
$L__BB9_5580:
	ld.shared.u64 	%rd10870, [m_Local_$_0];
	mul.wide.s32 	%rd1473, %r3609, 16;
	add.s64 	%rd10871, %rd10870, %rd1473;
	mov.b16 	%rs1404, 0;
	st.u8 	[%rd10871], %rs1404;
	st.u8 	[%rd10871+1], %rs1404;
	mov.b32 	%r11946, 22978;
	st.u32 	[%rd10871+4], %r11946;
	mov.b16 	%rs1405, 1;
	st.u8 	[%rd10871+3], %rs1405;
	mov.b32 	%r11947, 32;
	st.u32 	[%rd10871+8], %r11947;
	mov.b32 	%r11948, -1;
	st.u32 	[%rd10871+16], %r11948;
	ld.shared.u64 	%rd10872, [m_Local_$_0];
	add.s64 	%rd10873, %rd10872, %rd1473;
	st.u32 	[%rd10873+32], %r11948;
	ld.shared.u64 	%rd10874, [m_Local_$_0];
	add.s64 	%rd10875, %rd10874, %rd1473;
	st.u32 	[%rd10875+36], %r11948;
	ld.shared.u64 	%rd10876, [m_Local_$_1];
	atom.add.u64 	%rd10877, [%rd1], 48;
	add.s64 	%rd10878, %rd10877, 56;
	setp.lt.u64 	%p5656, %rd10878, %rd10876;
	shr.u64 	%rd1474, %rd10877, 4;
	cvt.u32.u64 	%r14319, %rd1474;
	setp.ne.s32 	%p5657, %r14319, -1;
	and.pred  	%p5658, %p5656, %p5657;
	@%p5658 bra 	$L__BB9_5582;
	mov.b32 	%r11960, 21352;
	st.u32 	[%rd1685], %r11960;
	mov.b32 	%r14319, -1;
	mov.pred 	%p6623, 0;
	bra.uni 	$L__BB9_5586;
$L__BB9_5582:
	ld.shared.u64 	%rd10879, [m_Local_$_0];
	shl.b64 	%rd10880, %rd1474, 32;
	shr.s64 	%rd1475, %rd10880, 28;
	add.s64 	%rd10881, %rd10879, %rd1475;
	mov.b16 	%rs1406, 1;
	st.u8 	[%rd10881], %rs1406;
	mov.b16 	%rs1407, 0;
	st.u8 	[%rd10881+1], %rs1407;
	mov.b32 	%r11949, 2905;
	st.u32 	[%rd10881+4], %r11949;
	st.u8 	[%rd10881+3], %rs1406;
	mov.b32 	%r11950, 48;
	st.u32 	[%rd10881+8], %r11950;
	mov.b32 	%r11951, -1;
	st.u32 	[%rd10881+16], %r11951;
	ld.shared.u64 	%rd10882, [m_Local_$_1];
	atom.add.u64 	%rd10883, [%rd1], 32;
	add.s64 	%rd10884, %rd10883, 40;
	setp.lt.u64 	%p5659, %rd10884, %rd10882;
	shr.u64 	%rd1476, %rd10883, 4;
	cvt.u32.u64 	%r14318, %rd1476;
	setp.ne.s32 	%p5660, %r14318, -1;
	and.pred  	%p5661, %p5659, %p5660;
	@%p5661 bra 	$L__BB9_5584;
	mov.b32 	%r11956, 21352;
	st.u32 	[%rd1685], %r11956;
	mov.b32 	%r14318, -1;
	bra.uni 	$L__BB9_5585;
$L__BB9_5584:
	ld.shared.u64 	%rd10885, [m_Local_$_0];
	shl.b64 	%rd10886, %rd1476, 32;
	shr.s64 	%rd10887, %rd10886, 28;
	add.s64 	%rd10888, %rd10885, %rd10887;
	mov.b16 	%rs1408, 0;
	st.u8 	[%rd10888], %rs1408;
	st.u8 	[%rd10888+1], %rs1408;
	mov.b32 	%r11952, 4335;
	st.u32 	[%rd10888+4], %r11952;
	mov.b16 	%rs1409, 1;
	st.u8 	[%rd10888+3], %rs1409;
	mov.b32 	%r11953, 32;
	st.u32 	[%rd10888+8], %r11953;
	mov.b32 	%r11954, 0;
	st.u32 	[%rd10888+12], %r11954;
$L__BB9_5585:
	ld.shared.u64 	%rd10889, [m_Local_$_0];
	add.s64 	%rd10890, %rd10889, %rd1475;
	st.u32 	[%rd10890+32], %r14318;
	ld.shared.u64 	%rd10891, [m_Local_$_0];
	add.s64 	%rd10892, %rd10891, %rd1475;
	mov.b32 	%r11957, 0;
	st.u32 	[%rd10892+40], %r11957;
	ld.u32 	%r11958, [%rd1685];
	setp.eq.s32 	%p6623, %r11958, 0;
$L__BB9_5586:
	mov.b32 	%r14490, 0;
	mov.pred 	%p6671, 0;
	not.pred 	%p5664, %p6623;
	@%p5664 bra 	$L__BB9_6272;
	ld.shared.u64 	%rd10893, [m_Local_$_1];
	atom.add.u64 	%rd10894, [%rd1], 144;
	add.s64 	%rd10895, %rd10894, 152;
	setp.lt.u64 	%p5665, %rd10895, %rd10893;
	shr.u64 	%rd10896, %rd10894, 4;
	cvt.u32.u64 	%r11962, %rd10896;
	selp.b32 	%r3614, %r11962, -1, %p5665;
	setp.ne.s32 	%p5666, %r3614, -1;
	@%p5666 bra 	$L__BB9_5592;
	mov.b32 	%r11999, 21352;
	st.u32 	[%rd1685], %r11999;
$L__BB9_5589:
	mov.u64 	%rd10942, $str$26;
	add.s64 	%rd12051, %rd10942, 1;
	mul.wide.s32 	%rd1486, %r3614, 16;
	mov.b32 	%r14325, -26;
	mov.u64 	%rd12052, %rd1486;
$L__BB9_5590:
	setp.ne.s32 	%p5688, %r3614, -1;
	add.s32 	%r3630, %r14325, 27;
	add.s32 	%r3631, %r14325, 26;
	@%p5688 bra 	$L__BB9_5618;
	mov.b32 	%r12017, 21352;
	st.u32 	[%rd1685], %r12017;
	bra.uni 	$L__BB9_5630;
$L__BB9_5592:
	ld.shared.u64 	%rd10897, [m_Local_$_0];
	mul.wide.s32 	%rd1477, %r3614, 16;
	add.s64 	%rd10898, %rd10897, %rd1477;
	mov.b16 	%rs1410, 0;
	st.u8 	[%rd10898], %rs1410;
	st.u8 	[%rd10898+1], %rs1410;
	mov.b32 	%r11964, 4335;
	st.u32 	[%rd10898+4], %r11964;
	mov.b16 	%rs1411, 1;
	st.u8 	[%rd10898+3], %rs1411;
	mov.b32 	%r11965, 144;
	st.u32 	[%rd10898+8], %r11965;
	mov.b32 	%r11966, 27;
	st.u32 	[%rd10898+12], %r11966;
	mov.b32 	%r14320, -26;
	mov.u64 	%rd12050, %rd1477;
$L__BB9_5593:
	add.s32 	%r3616, %r14320, 27;
	add.s32 	%r3617, %r14320, 26;
	ld.shared.u64 	%rd1479, [m_Local_$_0];
	add.s64 	%rd10899, %rd1479, %rd1477;
	ld.u32 	%r3618, [%rd10899+12];
	setp.lt.s32 	%p5667, %r3617, %r3618;
	@%p5667 bra 	$L__BB9_5604;
	ld.shared.u64 	%rd10900, [m_Local_$_1];
	atom.add.u64 	%rd10901, [%rd1], 48;
	add.s64 	%rd10902, %rd10901, 56;
	setp.lt.u64 	%p5668, %rd10902, %rd10900;
	shr.u64 	%rd1480, %rd10901, 4;
	cvt.u32.u64 	%r14321, %rd1480;
	setp.ne.s32 	%p5669, %r14321, -1;
	and.pred  	%p5670, %p5668, %p5669;
	@%p5670 bra 	$L__BB9_5596;
	mov.b32 	%r11973, 21106;
	st.u32 	[%rd1685], %r11973;
	mov.b32 	%r14321, -1;
	mov.pred 	%p6624, 0;
	bra.uni 	$L__BB9_5597;
$L__BB9_5596:
	ld.shared.u64 	%rd10903, [m_Local_$_0];
	shl.b64 	%rd10904, %rd1480, 32;
	shr.s64 	%rd10905, %rd10904, 28;
	add.s64 	%rd10906, %rd10903, %rd10905;
	mov.b16 	%rs1412, 0;
	st.u8 	[%rd10906], %rs1412;
	st.u8 	[%rd10906+1], %rs1412;
	mov.b32 	%r11967, 3608;
	st.u32 	[%rd10906+4], %r11967;
	mov.b16 	%rs1413, 1;
	st.u8 	[%rd10906+3], %rs1413;
	mov.b32 	%r11968, 48;
	st.u32 	[%rd10906+8], %r11968;
	mov.b32 	%r11969, -1;
	st.u32 	[%rd10906+16], %r11969;
	ld.shared.u64 	%rd10907, [m_Local_$_0];
	add.s64 	%rd10908, %rd10907, %rd10905;
	mov.b32 	%r11970, 0;
	st.u32 	[%rd10908+32], %r11970;
	ld.shared.u64 	%rd10909, [m_Local_$_0];
	add.s64 	%rd10910, %rd10909, %rd10905;
	st.u32 	[%rd10910+36], %r11970;
	ld.shared.u64 	%rd10911, [m_Local_$_0];
	add.s64 	%rd10912, %rd10911, %rd10905;
	st.u32 	[%rd10912+40], %r11970;
	ld.u32 	%r11971, [%rd1685];
	setp.eq.s32 	%p6624, %r11971, 0;
$L__BB9_5597:
	mov.b32 	%r14322, 0;
	not.pred 	%p5672, %p6624;
	@%p5672 bra 	$L__BB9_5603;
	setp.ne.s32 	%p5673, %r14321, -1;
	@%p5673 bra 	$L__BB9_5600;
	mov.b32 	%r11981, 21352;
	st.u32 	[%rd1685], %r11981;
	bra.uni 	$L__BB9_5603;
$L__BB9_5600:
	ld.shared.u64 	%rd10913, [m_Local_$_0];
	mul.wide.s32 	%rd1481, %r14321, 16;
	add.s64 	%rd10914, %rd10913, %rd1481;
	st.u32 	[%rd10914+40], %r3618;
	ld.u32 	%r11976, [%rd1685];
	setp.ne.s32 	%p5674, %r11976, 0;
	@%p5674 bra 	$L__BB9_5603;
	ld.shared.u64 	%rd10915, [m_Local_$_0];
	add.s64 	%rd10916, %rd10915, %rd1481;
	st.u32 	[%rd10916+36], %r3617;
	ld.u32 	%r11978, [%rd1685];
	setp.ne.s32 	%p5675, %r11978, 0;
	@%p5675 bra 	$L__BB9_5603;
	ld.shared.u64 	%rd10917, [m_Local_$_0];
	add.s64 	%rd10918, %rd10917, %rd1481;
	st.u32 	[%rd10918+32], %r3614;
	ld.u32 	%r11979, [%rd1685];
	setp.eq.s32 	%p5676, %r11979, 0;
	selp.b32 	%r14322, %r14321, 0, %p5676;
$L__BB9_5603:
	st.u32 	[%rd1685], %r14322;
	bra.uni 	$L__BB9_5605;
$L__BB9_5604:
	add.s64 	%rd10919, %rd1479, %rd12050;
	mov.b32 	%r11982, 0;
	st.u32 	[%rd10919+32], %r11982;
$L__BB9_5605:
	setp.eq.s32 	%p5677, %r3616, 27;
	@%p5677 bra 	$L__BB9_5589;
	ld.shared.u64 	%rd1482, [m_Local_$_0];
	add.s64 	%rd10920, %rd1482, %rd1477;
	ld.u32 	%r3623, [%rd10920+12];
	setp.lt.s32 	%p5678, %r3616, %r3623;
	@%p5678 bra 	$L__BB9_5616;
	ld.shared.u64 	%rd10921, [m_Local_$_1];
	atom.add.u64 	%rd10922, [%rd1], 48;
	add.s64 	%rd10923, %rd10922, 56;
	setp.ge.u64 	%p5679, %rd10923, %rd10921;
	shr.u64 	%rd1483, %rd10922, 4;
	cvt.u32.u64 	%r14323, %rd1483;
	setp.eq.s32 	%p5680, %r14323, -1;
	or.pred  	%p5681, %p5679, %p5680;
	@%p5681 bra 	$L__BB9_5609;
	ld.shared.u64 	%rd10924, [m_Local_$_0];
	shl.b64 	%rd10925, %rd1483, 32;
	shr.s64 	%rd10926, %rd10925, 28;
	add.s64 	%rd10927, %rd10924, %rd10926;
	mov.b16 	%rs1414, 0;
	st.u8 	[%rd10927], %rs1414;
	st.u8 	[%rd10927+1], %rs1414;
	mov.b32 	%r11983, 3608;
	st.u32 	[%rd10927+4], %r11983;
	mov.b16 	%rs1415, 1;
	st.u8 	[%rd10927+3], %rs1415;
	mov.b32 	%r11984, 48;
	st.u32 	[%rd10927+8], %r11984;
	mov.b32 	%r11985, -1;
	st.u32 	[%rd10927+16], %r11985;
	ld.shared.u64 	%rd10928, [m_Local_$_0];
	add.s64 	%rd10929, %rd10928, %rd10926;
	mov.b32 	%r11986, 0;
	st.u32 	[%rd10929+32], %r11986;
	ld.shared.u64 	%rd10930, [m_Local_$_0];
	add.s64 	%rd10931, %rd10930, %rd10926;
	st.u32 	[%rd10931+36], %r11986;
	ld.shared.u64 	%rd10932, [m_Local_$_0];
	add.s64 	%rd10933, %rd10932, %rd10926;
	st.u32 	[%rd10933+40], %r11986;
	ld.u32 	%r11987, [%rd1685];
	setp.eq.s32 	%p6625, %r11987, 0;
	bra.uni 	$L__BB9_5610;
$L__BB9_5609:
	mov.b32 	%r11989, 21106;
	st.u32 	[%rd1685], %r11989;
	mov.b32 	%r14323, -1;
	mov.pred 	%p6625, 0;
$L__BB9_5610:
	mov.b32 	%r14324, 0;
	not.pred 	%p5683, %p6625;
	@%p5683 bra 	$L__BB9_5615;
	setp.eq.s32 	%p5684, %r14323, -1;
	@%p5684 bra 	$L__BB9_6475;
	ld.shared.u64 	%rd10934, [m_Local_$_0];
	mul.wide.s32 	%rd1484, %r14323, 16;
	add.s64 	%rd10935, %rd10934, %rd1484;
	st.u32 	[%rd10935+40], %r3623;
	ld.u32 	%r11992, [%rd1685];
	setp.eq.s32 	%p5685, %r11992, 0;
	@%p5685 bra 	$L__BB9_5613;
	bra.uni 	$L__BB9_5615;
$L__BB9_5613:
	ld.shared.u64 	%rd10936, [m_Local_$_0];
	add.s64 	%rd10937, %rd10936, %rd1484;
	st.u32 	[%rd10937+36], %r3616;
	ld.u32 	%r11994, [%rd1685];
	setp.ne.s32 	%p5686, %r11994, 0;
	@%p5686 bra 	$L__BB9_5615;
	ld.shared.u64 	%rd10938, [m_Local_$_0];
	add.s64 	%rd10939, %rd10938, %rd1484;
	st.u32 	[%rd10939+32], %r3614;
	ld.u32 	%r11995, [%rd1685];
	setp.eq.s32 	%p5687, %r11995, 0;
	selp.b32 	%r14324, %r14323, 0, %p5687;
$L__BB9_5615:
	st.u32 	[%rd1685], %r14324;
	bra.uni 	$L__BB9_5617;
$L__BB9_5616:
	add.s64 	%rd10940, %rd1482, %rd12050;
	mov.b32 	%r11998, 0;
	st.u32 	[%rd10940+36], %r11998;
$L__BB9_5617:
	add.s64 	%rd12050, %rd12050, 8;
	add.s32 	%r14320, %r14320, 2;
	bra.uni 	$L__BB9_5593;
$L__BB9_5618:
	ld.shared.u64 	%rd1489, [m_Local_$_0];
	add.s64 	%rd10943, %rd1489, %rd1486;
	ld.u32 	%r3632, [%rd10943+12];
	setp.lt.s32 	%p5689, %r3631, %r3632;
	@%p5689 bra 	$L__BB9_5629;
	ld.shared.u64 	%rd10944, [m_Local_$_1];
	atom.add.u64 	%rd10945, [%rd1], 48;
	add.s64 	%rd10946, %rd10945, 56;
	setp.lt.u64 	%p5690, %rd10946, %rd10944;
	shr.u64 	%rd1490, %rd10945, 4;
	cvt.u32.u64 	%r14326, %rd1490;
	setp.ne.s32 	%p5691, %r14326, -1;
	and.pred  	%p5692, %p5690, %p5691;
	@%p5692 bra 	$L__BB9_5621;
	mov.b32 	%r12007, 21106;
	st.u32 	[%rd1685], %r12007;
	mov.b32 	%r14326, -1;
	mov.pred 	%p6626, 0;
	bra.uni 	$L__BB9_5622;
$L__BB9_5621:
	ld.shared.u64 	%rd10947, [m_Local_$_0];
	shl.b64 	%rd10948, %rd1490, 32;
	shr.s64 	%rd10949, %rd10948, 28;
	add.s64 	%rd10950, %rd10947, %rd10949;
	mov.b16 	%rs1416, 0;
	st.u8 	[%rd10950], %rs1416;
	st.u8 	[%rd10950+1], %rs1416;
	mov.b32 	%r12001, 3608;
	st.u32 	[%rd10950+4], %r12001;
	mov.b16 	%rs1417, 1;
	st.u8 	[%rd10950+3], %rs1417;
	mov.b32 	%r12002, 48;
	st.u32 	[%rd10950+8], %r12002;
	mov.b32 	%r12003, -1;
	st.u32 	[%rd10950+16], %r12003;
	ld.shared.u64 	%rd10951, [m_Local_$_0];
	add.s64 	%rd10952, %rd10951, %rd10949;
	mov.b32 	%r12004, 0;
	st.u32 	[%rd10952+32], %r12004;
	ld.shared.u64 	%rd10953, [m_Local_$_0];
	add.s64 	%rd10954, %rd10953, %rd10949;
	st.u32 	[%rd10954+36], %r12004;
	ld.shared.u64 	%rd10955, [m_Local_$_0];
	add.s64 	%rd10956, %rd10955, %rd10949;
	st.u32 	[%rd10956+40], %r12004;
	ld.u32 	%r12005, [%rd1685];
	setp.eq.s32 	%p6626, %r12005, 0;
$L__BB9_5622:
	mov.b32 	%r14327, 0;
	not.pred 	%p5694, %p6626;
	@%p5694 bra 	$L__BB9_5628;
	setp.ne.s32 	%p5695, %r14326, -1;
	@%p5695 bra 	$L__BB9_5625;
	mov.b32 	%r12015, 21352;
	st.u32 	[%rd1685], %r12015;
	bra.uni 	$L__BB9_5628;
$L__BB9_5625:
	ld.shared.u64 	%rd10957, [m_Local_$_0];
	mul.wide.s32 	%rd1491, %r14326, 16;
	add.s64 	%rd10958, %rd10957, %rd1491;
	st.u32 	[%rd10958+40], %r3632;
	ld.u32 	%r12010, [%rd1685];
	setp.ne.s32 	%p5696, %r12010, 0;
	@%p5696 bra 	$L__BB9_5628;
	ld.shared.u64 	%rd10959, [m_Local_$_0];
	add.s64 	%rd10960, %rd10959, %rd1491;
	st.u32 	[%rd10960+36], %r3631;
	ld.u32 	%r12012, [%rd1685];
	setp.ne.s32 	%p5697, %r12012, 0;
	@%p5697 bra 	$L__BB9_5628;
	ld.shared.u64 	%rd10961, [m_Local_$_0];
	add.s64 	%rd10962, %rd10961, %rd1491;
	st.u32 	[%rd10962+32], %r3614;
	ld.u32 	%r12013, [%rd1685];
	setp.eq.s32 	%p5698, %r12013, 0;
	selp.b32 	%r14327, %r14326, 0, %p5698;
$L__BB9_5628:
	st.u32 	[%rd1685], %r14327;
	bra.uni 	$L__BB9_5630;
$L__BB9_5629:
	ld.global.nc.u8 	%rs1418, [%rd12051+-1];
	cvt.u16.u8 	%rs1419, %rs1418;
	add.s64 	%rd10963, %rd1489, %rd12052;
	mov.b32 	%r12016, 0;
	st.u32 	[%rd10963+32], %r12016;
	st.u8 	[%rd10963+32], %rs1419;
$L__BB9_5630:
	setp.eq.s32 	%p5699, %r3630, 27;
	@%p5699 bra 	$L__BB9_5645;
	setp.eq.s32 	%p5700, %r3614, -1;
	@%p5700 bra 	$L__BB9_5643;
	ld.shared.u64 	%rd1492, [m_Local_$_0];
	add.s64 	%rd10964, %rd1492, %rd1486;
	ld.u32 	%r3637, [%rd10964+12];
	setp.lt.s32 	%p5701, %r3630, %r3637;
	@%p5701 bra 	$L__BB9_5642;
	ld.shared.u64 	%rd10965, [m_Local_$_1];
	atom.add.u64 	%rd10966, [%rd1], 48;
	add.s64 	%rd10967, %rd10966, 56;
	setp.ge.u64 	%p5702, %rd10967, %rd10965;
	shr.u64 	%rd1493, %rd10966, 4;
	cvt.u32.u64 	%r14328, %rd1493;
	setp.eq.s32 	%p5703, %r14328, -1;
	or.pred  	%p5704, %p5702, %p5703;
	@%p5704 bra 	$L__BB9_5635;
	ld.shared.u64 	%rd10968, [m_Local_$_0];
	shl.b64 	%rd10969, %rd1493, 32;
	shr.s64 	%rd10970, %rd10969, 28;
	add.s64 	%rd10971, %rd10968, %rd10970;
	mov.b16 	%rs1420, 0;
	st.u8 	[%rd10971], %rs1420;
	st.u8 	[%rd10971+1], %rs1420;
	mov.b32 	%r12018, 3608;
	st.u32 	[%rd10971+4], %r12018;
	mov.b16 	%rs1421, 1;
	st.u8 	[%rd10971+3], %rs1421;
	mov.b32 	%r12019, 48;
	st.u32 	[%rd10971+8], %r12019;
	mov.b32 	%r12020, -1;
	st.u32 	[%rd10971+16], %r12020;
	ld.shared.u64 	%rd10972, [m_Local_$_0];
	add.s64 	%rd10973, %rd10972, %rd10970;
	mov.b32 	%r12021, 0;
	st.u32 	[%rd10973+32], %r12021;
	ld.shared.u64 	%rd10974, [m_Local_$_0];
	add.s64 	%rd10975, %rd10974, %rd10970;
	st.u32 	[%rd10975+36], %r12021;
	ld.shared.u64 	%rd10976, [m_Local_$_0];
	add.s64 	%rd10977, %rd10976, %rd10970;
	st.u32 	[%rd10977+40], %r12021;
	ld.u32 	%r12022, [%rd1685];
	setp.eq.s32 	%p6627, %r12022, 0;
	bra.uni 	$L__BB9_5636;
$L__BB9_5635:
	mov.b32 	%r12024, 21106;
	st.u32 	[%rd1685], %r12024;
	mov.b32 	%r14328, -1;
	mov.pred 	%p6627, 0;
$L__BB9_5636:
	mov.b32 	%r14329, 0;
	not.pred 	%p5706, %p6627;
	@%p5706 bra 	$L__BB9_5641;
	setp.eq.s32 	%p5707, %r14328, -1;
	@%p5707 bra 	$L__BB9_6476;
	ld.shared.u64 	%rd10978, [m_Local_$_0];
	mul.wide.s32 	%rd1494, %r14328, 16;
	add.s64 	%rd10979, %rd10978, %rd1494;
	st.u32 	[%rd10979+40], %r3637;
	ld.u32 	%r12027, [%rd1685];
	setp.eq.s32 	%p5708, %r12027, 0;
	@%p5708 bra 	$L__BB9_5639;
	bra.uni 	$L__BB9_5641;
$L__BB9_5639:
	ld.shared.u64 	%rd10980, [m_Local_$_0];
	add.s64 	%rd10981, %rd10980, %rd1494;
	st.u32 	[%rd10981+36], %r3630;
	ld.u32 	%r12029, [%rd1685];
	setp.ne.s32 	%p5709, %r12029, 0;
	@%p5709 bra 	$L__BB9_5641;
	ld.shared.u64 	%rd10982, [m_Local_$_0];
	add.s64 	%rd10983, %rd10982, %rd1494;
	st.u32 	[%rd10983+32], %r3614;
	ld.u32 	%r12030, [%rd1685];
	setp.eq.s32 	%p5710, %r12030, 0;
	selp.b32 	%r14329, %r14328, 0, %p5710;
$L__BB9_5641:
	st.u32 	[%rd1685], %r14329;
	bra.uni 	$L__BB9_5644;
$L__BB9_5642:
	ld.global.nc.u8 	%rs1422, [%rd12051];
	cvt.u16.u8 	%rs1423, %rs1422;
	add.s64 	%rd10984, %rd1492, %rd12052;
	mov.b32 	%r12033, 0;
	st.u32 	[%rd10984+36], %r12033;
	st.u8 	[%rd10984+36], %rs1423;
	bra.uni 	$L__BB9_5644;
$L__BB9_5643:
	mov.b32 	%r12034, 21352;
	st.u32 	[%rd1685], %r12034;
$L__BB9_5644:
	add.s64 	%rd12052, %rd12052, 8;
	add.s32 	%r14325, %r14325, 2;
	add.s64 	%rd12051, %rd12051, 2;
	bra.uni 	$L__BB9_5590;
$L__BB9_5645:
	ld.shared.u64 	%rd10985, [m_Local_$_1];
	atom.add.u64 	%rd10986, [%rd1], 48;
	add.s64 	%rd10987, %rd10986, 56;
	setp.lt.u64 	%p5711, %rd10987, %rd10985;
	shr.u64 	%rd10988, %rd10986, 4;
	cvt.u32.u64 	%r12035, %rd10988;
	selp.b32 	%r3643, %r12035, -1, %p5711;
	setp.ne.s32 	%p5712, %r3643, -1;
	@%p5712 bra 	$L__BB9_5647;
	mov.b32 	%r12147, 21352;
	st.u32 	[%rd1685], %r12147;
	bra.uni 	$L__BB9_5722;
$L__BB9_5647:
	ld.shared.u64 	%rd10989, [m_Local_$_0];
	mul.wide.s32 	%rd1497, %r3643, 16;
	add.s64 	%rd10990, %rd10989, %rd1497;
	mov.b16 	%rs1424, 1;
	st.u8 	[%rd10990], %rs1424;
	mov.b16 	%rs1425, 0;
	st.u8 	[%rd10990+1], %rs1425;
	mov.b32 	%r12036, 2905;
	st.u32 	[%rd10990+4], %r12036;
	st.u8 	[%rd10990+3], %rs1424;
	mov.b32 	%r12037, 48;
	st.u32 	[%rd10990+8], %r12037;
	mov.b32 	%r12038, -1;
	st.u32 	[%rd10990+16], %r12038;
	ld.shared.u64 	%rd10991, [m_Local_$_0];
	add.s64 	%rd10992, %rd10991, %rd1486;
	ld.u32 	%r3644, [%rd10992+12];
	shl.b32 	%r12039, %r3644, 2;
	add.s32 	%r12040, %r12039, 32;
	shr.s32 	%r12041, %r12040, 31;
	shr.u32 	%r12042, %r12041, 29;
	add.s32 	%r12043, %r12040, %r12042;
	and.b32  	%r12044, %r12043, -8;
	sub.s32 	%r12045, %r12040, %r12044;
	setp.eq.s32 	%p5713, %r12045, 0;
	sub.s32 	%r12046, %r12039, %r12045;
	add.s32 	%r12047, %r12046, 40;
	selp.b32 	%r3645, %r12040, %r12047, %p5713;
	ld.shared.u64 	%rd1498, [m_Local_$_1];
	and.b32  	%r12048, %r3645, 12;
	setp.eq.s32 	%p5714, %r12048, 0;
	mov.u32 	%r14330, %r3645;
	@%p5714 bra 	$L__BB9_5649;
	shr.s32 	%r12049, %r3645, 31;
	shr.u32 	%r12050, %r12049, 28;
	add.s32 	%r12051, %r3645, %r12050;
	and.b32  	%r12052, %r12051, -16;
	add.s32 	%r14330, %r12052, 16;
$L__BB9_5649:
	cvt.s64.s32 	%rd10993, %r14330;
	atom.add.u64 	%rd10994, [%rd1], %rd10993;
	cvt.s64.s32 	%rd10995, %r3645;
	add.s64 	%rd10996, %rd10995, %rd10994;
	add.s64 	%rd10997, %rd10996, 8;
	setp.lt.u64 	%p5715, %rd10997, %rd1498;
	shr.u64 	%rd10998, %rd10994, 4;
	cvt.u32.u64 	%r12053, %rd10998;
	selp.b32 	%r3648, %r12053, -1, %p5715;
	setp.ne.s32 	%p5716, %r3648, -1;
	@%p5716 bra 	$L__BB9_5651;
	mov.b32 	%r12111, 21352;
	st.u32 	[%rd1685], %r12111;
	bra.uni 	$L__BB9_5690;
$L__BB9_5651:
	ld.shared.u64 	%rd10999, [m_Local_$_0];
	mul.wide.s32 	%rd1499, %r3648, 16;
	add.s64 	%rd11000, %rd10999, %rd1499;
	mov.b16 	%rs1426, 0;
	st.u8 	[%rd11000], %rs1426;
	st.u8 	[%rd11000+1], %rs1426;
	mov.b32 	%r12054, 4335;
	st.u32 	[%rd11000+4], %r12054;
	mov.b16 	%rs1427, 1;
	st.u8 	[%rd11000+3], %rs1427;
	st.u32 	[%rd11000+8], %r3645;
	st.u32 	[%rd11000+12], %r3644;
	setp.lt.s32 	%p5717, %r3644, 1;
	@%p5717 bra 	$L__BB9_5690;
	setp.eq.s32 	%p5718, %r3644, 1;
	mov.b32 	%r3667, 0;
	@%p5718 bra 	$L__BB9_5678;
	and.b32  	%r12057, %r3644, 2147483646;
	neg.s32 	%r14332, %r12057;
	mov.b32 	%r14331, 0;
	mov.u32 	%r14333, %r14331;
$L__BB9_5654:
	ld.shared.u64 	%rd11001, [m_Local_$_0];
	add.s64 	%rd1500, %rd11001, %rd1499;
	ld.u32 	%r3653, [%rd1500+12];
	setp.lt.s32 	%p5719, %r14333, %r3653;
	@%p5719 bra 	$L__BB9_5665;
	ld.shared.u64 	%rd11002, [m_Local_$_1];
	atom.add.u64 	%rd11003, [%rd1], 48;
	add.s64 	%rd11004, %rd11003, 56;
	setp.lt.u64 	%p5720, %rd11004, %rd11002;
	shr.u64 	%rd1501, %rd11003, 4;
	cvt.u32.u64 	%r14334, %rd1501;
	setp.ne.s32 	%p5721, %r14334, -1;
	and.pred  	%p5722, %p5720, %p5721;
	@%p5722 bra 	$L__BB9_5657;
	mov.b32 	%r12064, 21106;
	st.u32 	[%rd1685], %r12064;
	mov.b32 	%r14334, -1;
	mov.pred 	%p6628, 0;
	bra.uni 	$L__BB9_5658;
$L__BB9_5657:
	ld.shared.u64 	%rd11005, [m_Local_$_0];
	shl.b64 	%rd11006, %rd1501, 32;
	shr.s64 	%rd11007, %rd11006, 28;
	add.s64 	%rd11008, %rd11005, %rd11007;
	mov.b16 	%rs1428, 0;
	st.u8 	[%rd11008], %rs1428;
	st.u8 	[%rd11008+1], %rs1428;
	mov.b32 	%r12058, 3608;
	st.u32 	[%rd11008+4], %r12058;
	mov.b16 	%rs1429, 1;
	st.u8 	[%rd11008+3], %rs1429;
	mov.b32 	%r12059, 48;
	st.u32 	[%rd11008+8], %r12059;
	mov.b32 	%r12060, -1;
	st.u32 	[%rd11008+16], %r12060;
	ld.shared.u64 	%rd11009, [m_Local_$_0];
	add.s64 	%rd11010, %rd11009, %rd11007;
	mov.b32 	%r12061, 0;
	st.u32 	[%rd11010+32], %r12061;
	ld.shared.u64 	%rd11011, [m_Local_$_0];
	add.s64 	%rd11012, %rd11011, %rd11007;
	st.u32 	[%rd11012+36], %r12061;
	ld.shared.u64 	%rd11013, [m_Local_$_0];
	add.s64 	%rd11014, %rd11013, %rd11007;
	st.u32 	[%rd11014+40], %r12061;
	ld.u32 	%r12062, [%rd1685];
	setp.eq.s32 	%p6628, %r12062, 0;
$L__BB9_5658:
	mov.b32 	%r14335, 0;
	not.pred 	%p5724, %p6628;
	@%p5724 bra 	$L__BB9_5664;
	setp.ne.s32 	%p5725, %r14334, -1;
	@%p5725 bra 	$L__BB9_5661;
	mov.b32 	%r12072, 21352;
	st.u32 	[%rd1685], %r12072;
	bra.uni 	$L__BB9_5664;
$L__BB9_5661:
	ld.shared.u64 	%rd11015, [m_Local_$_0];
	mul.wide.s32 	%rd1502, %r14334, 16;
	add.s64 	%rd11016, %rd11015, %rd1502;
	st.u32 	[%rd11016+40], %r3653;
	ld.u32 	%r12067, [%rd1685];
	setp.ne.s32 	%p5726, %r12067, 0;
	@%p5726 bra 	$L__BB9_5664;
	ld.shared.u64 	%rd11017, [m_Local_$_0];
	add.s64 	%rd11018, %rd11017, %rd1502;
	st.u32 	[%rd11018+36], %r14333;
	ld.u32 	%r12069, [%rd1685];
	setp.ne.s32 	%p5727, %r12069, 0;
	@%p5727 bra 	$L__BB9_5664;
	ld.shared.u64 	%rd11019, [m_Local_$_0];
	add.s64 	%rd11020, %rd11019, %rd1502;
	st.u32 	[%rd11020+32], %r3648;
	ld.u32 	%r12070, [%rd1685];
	setp.eq.s32 	%p5728, %r12070, 0;
	selp.b32 	%r14335, %r14334, 0, %p5728;
$L__BB9_5664:
	st.u32 	[%rd1685], %r14335;
	bra.uni 	$L__BB9_5666;
$L__BB9_5665:
	cvt.u64.u32 	%rd11021, %r14331;
	add.s64 	%rd11022, %rd1500, %rd11021;
	mov.b32 	%r12073, 0;
	st.u32 	[%rd11022+32], %r12073;
$L__BB9_5666:
	ld.shared.u64 	%rd11023, [m_Local_$_0];
	add.s64 	%rd1503, %rd11023, %rd1499;
	ld.u32 	%r3658, [%rd1503+12];
	add.s32 	%r12074, %r14333, 1;
	setp.lt.s32 	%p5729, %r12074, %r3658;
	@%p5729 bra 	$L__BB9_5676;
	ld.shared.u64 	%rd11024, [m_Local_$_1];
	atom.add.u64 	%rd11025, [%rd1], 48;
	add.s64 	%rd11026, %rd11025, 56;
	setp.ge.u64 	%p5730, %rd11026, %rd11024;
	shr.u64 	%rd1504, %rd11025, 4;
	cvt.u32.u64 	%r14336, %rd1504;
	setp.eq.s32 	%p5731, %r14336, -1;
	or.pred  	%p5732, %p5730, %p5731;
	@%p5732 bra 	$L__BB9_5669;
	ld.shared.u64 	%rd11027, [m_Local_$_0];
	shl.b64 	%rd11028, %rd1504, 32;
	shr.s64 	%rd11029, %rd11028, 28;
	add.s64 	%rd11030, %rd11027, %rd11029;
	mov.b16 	%rs1430, 0;
	st.u8 	[%rd11030], %rs1430;
	st.u8 	[%rd11030+1], %rs1430;
	mov.b32 	%r12075, 3608;
	st.u32 	[%rd11030+4], %r12075;
	mov.b16 	%rs1431, 1;
	st.u8 	[%rd11030+3], %rs1431;
	mov.b32 	%r12076, 48;
	st.u32 	[%rd11030+8], %r12076;
	mov.b32 	%r12077, -1;
	st.u32 	[%rd11030+16], %r12077;
	ld.shared.u64 	%rd11031, [m_Local_$_0];
	add.s64 	%rd11032, %rd11031, %rd11029;
	mov.b32 	%r12078, 0;
	st.u32 	[%rd11032+32], %r12078;
	ld.shared.u64 	%rd11033, [m_Local_$_0];
	add.s64 	%rd11034, %rd11033, %rd11029;
	st.u32 	[%rd11034+36], %r12078;
	ld.shared.u64 	%rd11035, [m_Local_$_0];
	add.s64 	%rd11036, %rd11035, %rd11029;
	st.u32 	[%rd11036+40], %r12078;
	ld.u32 	%r12079, [%rd1685];
	setp.eq.s32 	%p6629, %r12079, 0;
	bra.uni 	$L__BB9_5670;
$L__BB9_5669:
	mov.b32 	%r12081, 21106;
	st.u32 	[%rd1685], %r12081;
	mov.b32 	%r14336, -1;
	mov.pred 	%p6629, 0;
$L__BB9_5670:
	mov.b32 	%r14337, 0;
	not.pred 	%p5734, %p6629;
	@%p5734 bra 	$L__BB9_5675;
	setp.eq.s32 	%p5735, %r14336, -1;
	@%p5735 bra 	$L__BB9_6477;
	ld.shared.u64 	%rd11037, [m_Local_$_0];
	mul.wide.s32 	%rd1505, %r14336, 16;
	add.s64 	%rd11038, %rd11037, %rd1505;
	st.u32 	[%rd11038+40], %r3658;
	ld.u32 	%r12084, [%rd1685];
	setp.eq.s32 	%p5736, %r12084, 0;
	@%p5736 bra 	$L__BB9_5673;
	bra.uni 	$L__BB9_5675;
$L__BB9_5673:
	ld.shared.u64 	%rd11039, [m_Local_$_0];
	add.s64 	%rd11040, %rd11039, %rd1505;
	st.u32 	[%rd11040+36], %r12074;
	ld.u32 	%r12087, [%rd1685];
	setp.ne.s32 	%p5737, %r12087, 0;
	@%p5737 bra 	$L__BB9_5675;
	ld.shared.u64 	%rd11041, [m_Local_$_0];
	add.s64 	%rd11042, %rd11041, %rd1505;
	st.u32 	[%rd11042+32], %r3648;
	ld.u32 	%r12088, [%rd1685];
	setp.eq.s32 	%p5738, %r12088, 0;
	selp.b32 	%r14337, %r14336, 0, %p5738;
$L__BB9_5675:
	st.u32 	[%rd1685], %r14337;
	bra.uni 	$L__BB9_5677;
$L__BB9_5676:
	add.s32 	%r12091, %r14331, 4;
	cvt.u64.u32 	%rd11043, %r12091;
	add.s64 	%rd11044, %rd1503, %rd11043;
	mov.b32 	%r12092, 0;
	st.u32 	[%rd11044+32], %r12092;
$L__BB9_5677:
	and.b32  	%r3667, %r3644, 2147483646;
	add.s32 	%r14333, %r14333, 2;
	add.s32 	%r14332, %r14332, 2;
	add.s32 	%r14331, %r14331, 8;
	setp.ne.s32 	%p5739, %r14332, 0;
	@%p5739 bra 	$L__BB9_5654;
$L__BB9_5678:
	and.b32  	%r12093, %r3644, 1;
	setp.eq.b32 	%p5740, %r12093, 1;
	not.pred 	%p5741, %p5740;
	@%p5741 bra 	$L__BB9_5690;
	ld.shared.u64 	%rd11045, [m_Local_$_0];
	add.s64 	%rd1506, %rd11045, %rd1499;
	ld.u32 	%r3668, [%rd1506+12];
	setp.lt.s32 	%p5742, %r3667, %r3668;
	@%p5742 bra 	$L__BB9_5689;
	ld.shared.u64 	%rd11046, [m_Local_$_1];
	atom.add.u64 	%rd11047, [%rd1], 48;
	add.s64 	%rd11048, %rd11047, 56;
	setp.ge.u64 	%p5743, %rd11048, %rd11046;
	shr.u64 	%rd1507, %rd11047, 4;
	cvt.u32.u64 	%r14339, %rd1507;
	setp.eq.s32 	%p5744, %r14339, -1;
	or.pred  	%p5745, %p5743, %p5744;
	@%p5745 bra 	$L__BB9_5682;
	ld.shared.u64 	%rd11049, [m_Local_$_0];
	shl.b64 	%rd11050, %rd1507, 32;
	shr.s64 	%rd11051, %rd11050, 28;
	add.s64 	%rd11052, %rd11049, %rd11051;
	mov.b16 	%rs1432, 0;
	st.u8 	[%rd11052], %rs1432;
	st.u8 	[%rd11052+1], %rs1432;
	mov.b32 	%r12094, 3608;
	st.u32 	[%rd11052+4], %r12094;
	mov.b16 	%rs1433, 1;
	st.u8 	[%rd11052+3], %rs1433;
	mov.b32 	%r12095, 48;
	st.u32 	[%rd11052+8], %r12095;
	mov.b32 	%r12096, -1;
	st.u32 	[%rd11052+16], %r12096;
	ld.shared.u64 	%rd11053, [m_Local_$_0];
	add.s64 	%rd11054, %rd11053, %rd11051;
	mov.b32 	%r12097, 0;
	st.u32 	[%rd11054+32], %r12097;
	ld.shared.u64 	%rd11055, [m_Local_$_0];
	add.s64 	%rd11056, %rd11055, %rd11051;
	st.u32 	[%rd11056+36], %r12097;
	ld.shared.u64 	%rd11057, [m_Local_$_0];
	add.s64 	%rd11058, %rd11057, %rd11051;
	st.u32 	[%rd11058+40], %r12097;
	ld.u32 	%r12098, [%rd1685];
	setp.eq.s32 	%p6630, %r12098, 0;
	bra.uni 	$L__BB9_5683;
$L__BB9_5682:
	mov.b32 	%r12100, 21106;
	st.u32 	[%rd1685], %r12100;
	mov.b32 	%r14339, -1;
	mov.pred 	%p6630, 0;
$L__BB9_5683:
	mov.b32 	%r14340, 0;
	not.pred 	%p5747, %p6630;
	@%p5747 bra 	$L__BB9_5688;
	setp.eq.s32 	%p5748, %r14339, -1;
	@%p5748 bra 	$L__BB9_6478;
	ld.shared.u64 	%rd11059, [m_Local_$_0];
	mul.wide.s32 	%rd1508, %r14339, 16;
	add.s64 	%rd11060, %rd11059, %rd1508;
	st.u32 	[%rd11060+40], %r3668;
	ld.u32 	%r12103, [%rd1685];
	setp.eq.s32 	%p5749, %r12103, 0;
	@%p5749 bra 	$L__BB9_5686;
	bra.uni 	$L__BB9_5688;
$L__BB9_5686:
	ld.shared.u64 	%rd11061, [m_Local_$_0];
	add.s64 	%rd11062, %rd11061, %rd1508;
	st.u32 	[%rd11062+36], %r3667;
	ld.u32 	%r12105, [%rd1685];
	setp.ne.s32 	%p5750, %r12105, 0;
	@%p5750 bra 	$L__BB9_5688;
	ld.shared.u64 	%rd11063, [m_Local_$_0];
	add.s64 	%rd11064, %rd11063, %rd1508;
	st.u32 	[%rd11064+32], %r3648;
	ld.u32 	%r12106, [%rd1685];
	setp.eq.s32 	%p5751, %r12106, 0;
	selp.b32 	%r14340, %r14339, 0, %p5751;
$L__BB9_5688:
	st.u32 	[%rd1685], %r14340;
	bra.uni 	$L__BB9_5690;
$L__BB9_5689:
	shl.b32 	%r12109, %r3667, 2;
	cvt.u64.u32 	%rd11065, %r12109;
	add.s64 	%rd11066, %rd1506, %rd11065;
	mov.b32 	%r12110, 0;
	st.u32 	[%rd11066+32], %r12110;
$L__BB9_5690:
	setp.lt.s32 	%p5752, %r3644, 1;
	@%p5752 bra 	$L__BB9_5721;
	mul.wide.s32 	%rd1509, %r3648, 16;
	neg.s32 	%r14342, %r3644;
	mov.b32 	%r14341, 0;
	mov.u32 	%r14343, %r14341;
$L__BB9_5692:
	setp.ne.s32 	%p5753, %r3614, -1;
	@%p5753 bra 	$L__BB9_5694;
	mov.b32 	%r12128, 21352;
	st.u32 	[%rd1685], %r12128;
	mov.b16 	%rs1621, 0;
	bra.uni 	$L__BB9_5706;
$L__BB9_5694:
	ld.shared.u64 	%rd11067, [m_Local_$_0];
	add.s64 	%rd1510, %rd11067, %rd1486;
	ld.u32 	%r3677, [%rd1510+12];
	setp.lt.s32 	%p5754, %r14343, %r3677;
	@%p5754 bra 	$L__BB9_5705;
	ld.shared.u64 	%rd11068, [m_Local_$_1];
	atom.add.u64 	%rd11069, [%rd1], 48;
	add.s64 	%rd11070, %rd11069, 56;
	setp.lt.u64 	%p5755, %rd11070, %rd11068;
	shr.u64 	%rd1511, %rd11069, 4;
	cvt.u32.u64 	%r14344, %rd1511;
	setp.ne.s32 	%p5756, %r14344, -1;
	and.pred  	%p5757, %p5755, %p5756;
	@%p5757 bra 	$L__BB9_5697;
	mov.b32 	%r12119, 21106;
	st.u32 	[%rd1685], %r12119;
	mov.b32 	%r14344, -1;
	mov.pred 	%p6631, 0;
	bra.uni 	$L__BB9_5698;
$L__BB9_5697:
	ld.shared.u64 	%rd11071, [m_Local_$_0];
	shl.b64 	%rd11072, %rd1511, 32;
	shr.s64 	%rd11073, %rd11072, 28;
	add.s64 	%rd11074, %rd11071, %rd11073;
	mov.b16 	%rs1434, 0;
	st.u8 	[%rd11074], %rs1434;
	st.u8 	[%rd11074+1], %rs1434;
	mov.b32 	%r12113, 3608;
	st.u32 	[%rd11074+4], %r12113;
	mov.b16 	%rs1435, 1;
	st.u8 	[%rd11074+3], %rs1435;
	mov.b32 	%r12114, 48;
	st.u32 	[%rd11074+8], %r12114;
	mov.b32 	%r12115, -1;
	st.u32 	[%rd11074+16], %r12115;
	ld.shared.u64 	%rd11075, [m_Local_$_0];
	add.s64 	%rd11076, %rd11075, %rd11073;
	mov.b32 	%r12116, 0;
	st.u32 	[%rd11076+32], %r12116;
	ld.shared.u64 	%rd11077, [m_Local_$_0];
	add.s64 	%rd11078, %rd11077, %rd11073;
	st.u32 	[%rd11078+36], %r12116;
	ld.shared.u64 	%rd11079, [m_Local_$_0];
	add.s64 	%rd11080, %rd11079, %rd11073;
	st.u32 	[%rd11080+40], %r12116;
	ld.u32 	%r12117, [%rd1685];
	setp.eq.s32 	%p6631, %r12117, 0;
$L__BB9_5698:
	mov.b32 	%r14345, 0;
	not.pred 	%p5759, %p6631;
	@%p5759 bra 	$L__BB9_5704;
	setp.ne.s32 	%p5760, %r14344, -1;
	@%p5760 bra 	$L__BB9_5701;
	mov.b32 	%r12127, 21352;
	st.u32 	[%rd1685], %r12127;
	bra.uni 	$L__BB9_5704;
$L__BB9_5701:
	ld.shared.u64 	%rd11081, [m_Local_$_0];
	mul.wide.s32 	%rd1512, %r14344, 16;
	add.s64 	%rd11082, %rd11081, %rd1512;
	st.u32 	[%rd11082+40], %r3677;
	ld.u32 	%r12122, [%rd1685];
	setp.ne.s32 	%p5761, %r12122, 0;
	@%p5761 bra 	$L__BB9_5704;
	ld.shared.u64 	%rd11083, [m_Local_$_0];
	add.s64 	%rd11084, %rd11083, %rd1512;
	st.u32 	[%rd11084+36], %r14343;
	ld.u32 	%r12124, [%rd1685];
	setp.ne.s32 	%p5762, %r12124, 0;
	@%p5762 bra 	$L__BB9_5704;
	ld.shared.u64 	%rd11085, [m_Local_$_0];
	add.s64 	%rd11086, %rd11085, %rd1512;
	st.u32 	[%rd11086+32], %r3614;
	ld.u32 	%r12125, [%rd1685];
	setp.eq.s32 	%p5763, %r12125, 0;
	selp.b32 	%r14345, %r14344, 0, %p5763;
$L__BB9_5704:
	st.u32 	[%rd1685], %r14345;
	mov.b16 	%rs1621, 0;
	bra.uni 	$L__BB9_5706;
$L__BB9_5705:
	cvt.u64.u32 	%rd11087, %r14341;
	add.s64 	%rd11088, %rd1510, %rd11087;
	ld.u8 	%rs1621, [%rd11088+32];
$L__BB9_5706:
	setp.ne.s32 	%p5764, %r3648, -1;
	@%p5764 bra 	$L__BB9_5708;
	mov.b32 	%r12145, 21352;
	st.u32 	[%rd1685], %r12145;
	bra.uni 	$L__BB9_5720;
$L__BB9_5708:
	ld.shared.u64 	%rd11089, [m_Local_$_0];
	add.s64 	%rd1513, %rd11089, %rd1509;
	ld.u32 	%r3682, [%rd1513+12];
	setp.lt.s32 	%p5765, %r14343, %r3682;
	@%p5765 bra 	$L__BB9_5719;
	ld.shared.u64 	%rd11090, [m_Local_$_1];
	atom.add.u64 	%rd11091, [%rd1], 48;
	add.s64 	%rd11092, %rd11091, 56;
	setp.lt.u64 	%p5766, %rd11092, %rd11090;
	shr.u64 	%rd1514, %rd11091, 4;
	cvt.u32.u64 	%r14346, %rd1514;
	setp.ne.s32 	%p5767, %r14346, -1;
	and.pred  	%p5768, %p5766, %p5767;
	@%p5768 bra 	$L__BB9_5711;
	mov.b32 	%r12135, 21106;
	st.u32 	[%rd1685], %r12135;
	mov.b32 	%r14346, -1;
	mov.pred 	%p6632, 0;
	bra.uni 	$L__BB9_5712;
$L__BB9_5711:
	ld.shared.u64 	%rd11093, [m_Local_$_0];
	shl.b64 	%rd11094, %rd1514, 32;
	shr.s64 	%rd11095, %rd11094, 28;
	add.s64 	%rd11096, %rd11093, %rd11095;
	mov.b16 	%rs1438, 0;
	st.u8 	[%rd11096], %rs1438;
	st.u8 	[%rd11096+1], %rs1438;
	mov.b32 	%r12129, 3608;
	st.u32 	[%rd11096+4], %r12129;
	mov.b16 	%rs1439, 1;
	st.u8 	[%rd11096+3], %rs1439;
	mov.b32 	%r12130, 48;
	st.u32 	[%rd11096+8], %r12130;
	mov.b32 	%r12131, -1;
	st.u32 	[%rd11096+16], %r12131;
	ld.shared.u64 	%rd11097, [m_Local_$_0];
	add.s64 	%rd11098, %rd11097, %rd11095;
	mov.b32 	%r12132, 0;
	st.u32 	[%rd11098+32], %r12132;
	ld.shared.u64 	%rd11099, [m_Local_$_0];
	add.s64 	%rd11100, %rd11099, %rd11095;
	st.u32 	[%rd11100+36], %r12132;
	ld.shared.u64 	%rd11101, [m_Local_$_0];
	add.s64 	%rd11102, %rd11101, %rd11095;
	st.u32 	[%rd11102+40], %r12132;
	ld.u32 	%r12133, [%rd1685];
	setp.eq.s32 	%p6632, %r12133, 0;
$L__BB9_5712:
	mov.b32 	%r14347, 0;
	not.pred 	%p5770, %p6632;
	@%p5770 bra 	$L__BB9_5718;
	setp.ne.s32 	%p5771, %r14346, -1;
	@%p5771 bra 	$L__BB9_5715;
	mov.b32 	%r12143, 21352;
	st.u32 	[%rd1685], %r12143;
	bra.uni 	$L__BB9_5718;
$L__BB9_5715:
	ld.shared.u64 	%rd11103, [m_Local_$_0];
	mul.wide.s32 	%rd1515, %r14346, 16;
	add.s64 	%rd11104, %rd11103, %rd1515;
	st.u32 	[%rd11104+40], %r3682;
	ld.u32 	%r12138, [%rd1685];
	setp.ne.s32 	%p5772, %r12138, 0;
	@%p5772 bra 	$L__BB9_5718;
	ld.shared.u64 	%rd11105, [m_Local_$_0];
	add.s64 	%rd11106, %rd11105, %rd1515;
	st.u32 	[%rd11106+36], %r14343;
	ld.u32 	%r12140, [%rd1685];
	setp.ne.s32 	%p5773, %r12140, 0;
	@%p5773 bra 	$L__BB9_5718;
	ld.shared.u64 	%rd11107, [m_Local_$_0];
	add.s64 	%rd11108, %rd11107, %rd1515;
	st.u32 	[%rd11108+32], %r3648;
	ld.u32 	%r12141, [%rd1685];
	setp.eq.s32 	%p5774, %r12141, 0;
	selp.b32 	%r14347, %r14346, 0, %p5774;
$L__BB9_5718:
	st.u32 	[%rd1685], %r14347;
	bra.uni 	$L__BB9_5720;
$L__BB9_5719:
	cvt.u64.u32 	%rd11109, %r14341;
	add.s64 	%rd11110, %rd1513, %rd11109;
	mov.b32 	%r12144, 0;
	st.u32 	[%rd11110+32], %r12144;
	st.u8 	[%rd11110+32], %rs1621;
$L__BB9_5720:
	add.s32 	%r14343, %r14343, 1;
	add.s32 	%r14342, %r14342, 1;
	setp.ne.s32 	%p5775, %r14342, 0;
	add.s32 	%r14341, %r14341, 4;
	@%p5775 bra 	$L__BB9_5692;
$L__BB9_5721:
	ld.shared.u64 	%rd11111, [m_Local_$_0];
	add.s64 	%rd11112, %rd11111, %rd1497;
	st.u32 	[%rd11112+32], %r3648;
	ld.shared.u64 	%rd11113, [m_Local_$_0];
	add.s64 	%rd11114, %rd11113, %rd1497;
	st.u32 	[%rd11114+40], %r3644;
	ld.shared.u64 	%rd11115, [m_Local_$_0];
	add.s64 	%rd11116, %rd11115, %rd1497;
	mov.b32 	%r12146, 0;
	st.u32 	[%rd11116+48], %r12146;
$L__BB9_5722:
	setp.ne.s32 	%p5776, %r14319, -1;
	@%p5776 bra 	$L__BB9_5724;
	mov.b32 	%r12149, 21352;
	st.u32 	[%rd1685], %r12149;
	mov.b32 	%r14348, 0;
	mov.u32 	%r14349, %r14348;
	bra.uni 	$L__BB9_5725;
$L__BB9_5724:
	ld.shared.u64 	%rd11117, [m_Local_$_0];
	mul.wide.s32 	%rd11118, %r14319, 16;
	add.s64 	%rd11119, %rd11117, %rd11118;
	ld.u32 	%r14348, [%rd11119+32];
	ld.u32 	%r14349, [%rd11119+40];
$L__BB9_5725:
	setp.ne.s32 	%p5777, %r3643, -1;
	@%p5777 bra 	$L__BB9_5727;
	mov.b32 	%r12151, 21352;
	st.u32 	[%rd1685], %r12151;
	mov.b32 	%r14350, 0;
	mov.u32 	%r14351, %r14350;
	bra.uni 	$L__BB9_5728;
$L__BB9_5727:
	ld.shared.u64 	%rd11120, [m_Local_$_0];
	mul.wide.s32 	%rd11121, %r3643, 16;
	add.s64 	%rd11122, %rd11120, %rd11121;
	ld.u32 	%r14350, [%rd11122+32];
	ld.u32 	%r14351, [%rd11122+40];
$L__BB9_5728:
	add.s32 	%r3698, %r14351, %r14349;
	shl.b32 	%r12152, %r3698, 2;
	add.s32 	%r12153, %r12152, 32;
	shr.s32 	%r12154, %r12153, 31;
	shr.u32 	%r12155, %r12154, 29;
	add.s32 	%r12156, %r12153, %r12155;
	and.b32  	%r12157, %r12156, -8;
	sub.s32 	%r12158, %r12153, %r12157;
	setp.eq.s32 	%p5778, %r12158, 0;
	sub.s32 	%r12159, %r12152, %r12158;
	add.s32 	%r12160, %r12159, 40;
	selp.b32 	%r3699, %r12153, %r12160, %p5778;
	ld.shared.u64 	%rd1516, [m_Local_$_1];
	and.b32  	%r12161, %r3699, 12;
	setp.eq.s32 	%p5779, %r12161, 0;
	mov.u32 	%r14352, %r3699;
	@%p5779 bra 	$L__BB9_5730;
	shr.s32 	%r12162, %r3699, 31;
	shr.u32 	%r12163, %r12162, 28;
	add.s32 	%r12164, %r3699, %r12163;
	and.b32  	%r12165, %r12164, -16;
	add.s32 	%r14352, %r12165, 16;
$L__BB9_5730:
	cvt.s64.s32 	%rd11123, %r14352;
	atom.add.u64 	%rd11124, [%rd1], %rd11123;
	cvt.s64.s32 	%rd11125, %r3699;
	add.s64 	%rd11126, %rd11125, %rd11124;
	add.s64 	%rd11127, %rd11126, 8;
	setp.lt.u64 	%p5780, %rd11127, %rd1516;
	shr.u64 	%rd11128, %rd11124, 4;
	cvt.u32.u64 	%r12166, %rd11128;
	selp.b32 	%r3702, %r12166, -1, %p5780;
	setp.ne.s32 	%p5781, %r3702, -1;
	@%p5781 bra 	$L__BB9_5732;
	mov.b32 	%r12221, 21352;
	st.u32 	[%rd1685], %r12221;
	bra.uni 	$L__BB9_5771;
$L__BB9_5732:
	ld.shared.u64 	%rd11129, [m_Local_$_0];
	mul.wide.s32 	%rd1517, %r3702, 16;
	add.s64 	%rd11130, %rd11129, %rd1517;
	mov.b16 	%rs1440, 0;
	st.u8 	[%rd11130], %rs1440;
	st.u8 	[%rd11130+1], %rs1440;
	mov.b32 	%r12167, 4335;
	st.u32 	[%rd11130+4], %r12167;
	mov.b16 	%rs1441, 1;
	st.u8 	[%rd11130+3], %rs1441;
	st.u32 	[%rd11130+8], %r3699;
	st.u32 	[%rd11130+12], %r3698;
	setp.lt.s32 	%p5782, %r3698, 1;
	@%p5782 bra 	$L__BB9_5771;
	setp.eq.s32 	%p5783, %r3698, 1;
	mov.b32 	%r3722, 0;
	@%p5783 bra 	$L__BB9_5759;
	and.b32  	%r3722, %r3698, 2147483646;
	neg.s32 	%r14354, %r3722;
	mov.b32 	%r14353, 0;
	mov.u32 	%r14355, %r14353;
$L__BB9_5735:
	add.s32 	%r3708, %r14355, 1;
	ld.shared.u64 	%rd11131, [m_Local_$_0];
	add.s64 	%rd1518, %rd11131, %rd1517;
	ld.u32 	%r3709, [%rd1518+12];
	setp.lt.s32 	%p5784, %r14355, %r3709;
	@%p5784 bra 	$L__BB9_5746;
	ld.shared.u64 	%rd11132, [m_Local_$_1];
	atom.add.u64 	%rd11133, [%rd1], 48;
	add.s64 	%rd11134, %rd11133, 56;
	setp.lt.u64 	%p5785, %rd11134, %rd11132;
	shr.u64 	%rd1519, %rd11133, 4;
	cvt.u32.u64 	%r14356, %rd1519;
	setp.ne.s32 	%p5786, %r14356, -1;
	and.pred  	%p5787, %p5785, %p5786;
	@%p5787 bra 	$L__BB9_5738;
	mov.b32 	%r12176, 21106;
	st.u32 	[%rd1685], %r12176;
	mov.b32 	%r14356, -1;
	mov.pred 	%p6633, 0;
	bra.uni 	$L__BB9_5739;
$L__BB9_5738:
	ld.shared.u64 	%rd11135, [m_Local_$_0];
	shl.b64 	%rd11136, %rd1519, 32;
	shr.s64 	%rd11137, %rd11136, 28;
	add.s64 	%rd11138, %rd11135, %rd11137;
	mov.b16 	%rs1442, 0;
	st.u8 	[%rd11138], %rs1442;
	st.u8 	[%rd11138+1], %rs1442;
	mov.b32 	%r12170, 3608;
	st.u32 	[%rd11138+4], %r12170;
	mov.b16 	%rs1443, 1;
	st.u8 	[%rd11138+3], %rs1443;
	mov.b32 	%r12171, 48;
	st.u32 	[%rd11138+8], %r12171;
	mov.b32 	%r12172, -1;
	st.u32 	[%rd11138+16], %r12172;
	ld.shared.u64 	%rd11139, [m_Local_$_0];
	add.s64 	%rd11140, %rd11139, %rd11137;
	mov.b32 	%r12173, 0;
	st.u32 	[%rd11140+32], %r12173;
	ld.shared.u64 	%rd11141, [m_Local_$_0];
	add.s64 	%rd11142, %rd11141, %rd11137;
	st.u32 	[%rd11142+36], %r12173;
	ld.shared.u64 	%rd11143, [m_Local_$_0];
	add.s64 	%rd11144, %rd11143, %rd11137;
	st.u32 	[%rd11144+40], %r12173;
	ld.u32 	%r12174, [%rd1685];
	setp.eq.s32 	%p6633, %r12174, 0;
$L__BB9_5739:
	mov.b32 	%r14357, 0;
	not.pred 	%p5789, %p6633;
	@%p5789 bra 	$L__BB9_5745;
	setp.ne.s32 	%p5790, %r14356, -1;
	@%p5790 bra 	$L__BB9_5742;
	mov.b32 	%r12184, 21352;
	st.u32 	[%rd1685], %r12184;
	bra.uni 	$L__BB9_5745;
$L__BB9_5742:
	ld.shared.u64 	%rd11145, [m_Local_$_0];
	mul.wide.s32 	%rd1520, %r14356, 16;
	add.s64 	%rd11146, %rd11145, %rd1520;
	st.u32 	[%rd11146+40], %r3709;
	ld.u32 	%r12179, [%rd1685];
	setp.ne.s32 	%p5791, %r12179, 0;
	@%p5791 bra 	$L__BB9_5745;
	ld.shared.u64 	%rd11147, [m_Local_$_0];
	add.s64 	%rd11148, %rd11147, %rd1520;
	st.u32 	[%rd11148+36], %r14355;
	ld.u32 	%r12181, [%rd1685];
	setp.ne.s32 	%p5792, %r12181, 0;
	@%p5792 bra 	$L__BB9_5745;
	ld.shared.u64 	%rd11149, [m_Local_$_0];
	add.s64 	%rd11150, %rd11149, %rd1520;
	st.u32 	[%rd11150+32], %r3702;
	ld.u32 	%r12182, [%rd1685];
	setp.eq.s32 	%p5793, %r12182, 0;
	selp.b32 	%r14357, %r14356, 0, %p5793;
$L__BB9_5745:
	st.u32 	[%rd1685], %r14357;
	bra.uni 	$L__BB9_5747;
$L__BB9_5746:
	cvt.u64.u32 	%rd11151, %r14353;
	add.s64 	%rd11152, %rd1518, %rd11151;
	mov.b32 	%r12185, 0;
	st.u32 	[%rd11152+32], %r12185;
$L__BB9_5747:
	ld.shared.u64 	%rd11153, [m_Local_$_0];
	add.s64 	%rd1521, %rd11153, %rd1517;
	ld.u32 	%r3714, [%rd1521+12];
	setp.lt.s32 	%p5794, %r3708, %r3714;
	@%p5794 bra 	$L__BB9_5757;
	ld.shared.u64 	%rd11154, [m_Local_$_1];
	atom.add.u64 	%rd11155, [%rd1], 48;
	add.s64 	%rd11156, %rd11155, 56;
	setp.ge.u64 	%p5795, %rd11156, %rd11154;
	shr.u64 	%rd1522, %rd11155, 4;
	cvt.u32.u64 	%r14358, %rd1522;
	setp.eq.s32 	%p5796, %r14358, -1;
	or.pred  	%p5797, %p5795, %p5796;
	@%p5797 bra 	$L__BB9_5750;
	ld.shared.u64 	%rd11157, [m_Local_$_0];
	shl.b64 	%rd11158, %rd1522, 32;
	shr.s64 	%rd11159, %rd11158, 28;
	add.s64 	%rd11160, %rd11157, %rd11159;
	mov.b16 	%rs1444, 0;
	st.u8 	[%rd11160], %rs1444;
	st.u8 	[%rd11160+1], %rs1444;
	mov.b32 	%r12186, 3608;
	st.u32 	[%rd11160+4], %r12186;
	mov.b16 	%rs1445, 1;
	st.u8 	[%rd11160+3], %rs1445;
	mov.b32 	%r12187, 48;
	st.u32 	[%rd11160+8], %r12187;
	mov.b32 	%r12188, -1;
	st.u32 	[%rd11160+16], %r12188;
	ld.shared.u64 	%rd11161, [m_Local_$_0];
	add.s64 	%rd11162, %rd11161, %rd11159;
	mov.b32 	%r12189, 0;
	st.u32 	[%rd11162+32], %r12189;
	ld.shared.u64 	%rd11163, [m_Local_$_0];
	add.s64 	%rd11164, %rd11163, %rd11159;
	st.u32 	[%rd11164+36], %r12189;
	ld.shared.u64 	%rd11165, [m_Local_$_0];
	add.s64 	%rd11166, %rd11165, %rd11159;
	st.u32 	[%rd11166+40], %r12189;
	ld.u32 	%r12190, [%rd1685];
	setp.eq.s32 	%p6634, %r12190, 0;
	bra.uni 	$L__BB9_5751;
$L__BB9_5750:
	mov.b32 	%r12192, 21106;
	st.u32 	[%rd1685], %r12192;
	mov.b32 	%r14358, -1;
	mov.pred 	%p6634, 0;
$L__BB9_5751:
	mov.b32 	%r14359, 0;
	not.pred 	%p5799, %p6634;
	@%p5799 bra 	$L__BB9_5756;
	setp.eq.s32 	%p5800, %r14358, -1;
	@%p5800 bra 	$L__BB9_6479;
	ld.shared.u64 	%rd11167, [m_Local_$_0];
	mul.wide.s32 	%rd1523, %r14358, 16;
	add.s64 	%rd11168, %rd11167, %rd1523;
	st.u32 	[%rd11168+40], %r3714;
	ld.u32 	%r12195, [%rd1685];
	setp.eq.s32 	%p5801, %r12195, 0;
	@%p5801 bra 	$L__BB9_5754;
	bra.uni 	$L__BB9_5756;
$L__BB9_5754:
	ld.shared.u64 	%rd11169, [m_Local_$_0];
	add.s64 	%rd11170, %rd11169, %rd1523;
	st.u32 	[%rd11170+36], %r3708;
	ld.u32 	%r12197, [%rd1685];
	setp.ne.s32 	%p5802, %r12197, 0;
	@%p5802 bra 	$L__BB9_5756;
	ld.shared.u64 	%rd11171, [m_Local_$_0];
	add.s64 	%rd11172, %rd11171, %rd1523;
	st.u32 	[%rd11172+32], %r3702;
	ld.u32 	%r12198, [%rd1685];
	setp.eq.s32 	%p5803, %r12198, 0;
	selp.b32 	%r14359, %r14358, 0, %p5803;
$L__BB9_5756:
	st.u32 	[%rd1685], %r14359;
	bra.uni 	$L__BB9_5758;
$L__BB9_5757:
	add.s32 	%r12201, %r14353, 4;
	cvt.u64.u32 	%rd11173, %r12201;
	add.s64 	%rd11174, %rd1521, %rd11173;
	mov.b32 	%r12202, 0;
	st.u32 	[%rd11174+32], %r12202;
$L__BB9_5758:
	add.s32 	%r14355, %r14355, 2;
	add.s32 	%r14354, %r14354, 2;
	add.s32 	%r14353, %r14353, 8;
	setp.ne.s32 	%p5804, %r14354, 0;
	@%p5804 bra 	$L__BB9_5735;
$L__BB9_5759:
	and.b32  	%r12203, %r3698, 1;
	setp.eq.b32 	%p5805, %r12203, 1;
	not.pred 	%p5806, %p5805;
	@%p5806 bra 	$L__BB9_5771;
	ld.shared.u64 	%rd11175, [m_Local_$_0];
	add.s64 	%rd1524, %rd11175, %rd1517;
	ld.u32 	%r3723, [%rd1524+12];
	setp.lt.s32 	%p5807, %r3722, %r3723;
	@%p5807 bra 	$L__BB9_5770;
	ld.shared.u64 	%rd11176, [m_Local_$_1];
	atom.add.u64 	%rd11177, [%rd1], 48;
	add.s64 	%rd11178, %rd11177, 56;
	setp.ge.u64 	%p5808, %rd11178, %rd11176;
	shr.u64 	%rd1525, %rd11177, 4;
	cvt.u32.u64 	%r14361, %rd1525;
	setp.eq.s32 	%p5809, %r14361, -1;
	or.pred  	%p5810, %p5808, %p5809;
	@%p5810 bra 	$L__BB9_5763;
	ld.shared.u64 	%rd11179, [m_Local_$_0];
	shl.b64 	%rd11180, %rd1525, 32;
	shr.s64 	%rd11181, %rd11180, 28;
	add.s64 	%rd11182, %rd11179, %rd11181;
	mov.b16 	%rs1446, 0;
	st.u8 	[%rd11182], %rs1446;
	st.u8 	[%rd11182+1], %rs1446;
	mov.b32 	%r12204, 3608;
	st.u32 	[%rd11182+4], %r12204;
	mov.b16 	%rs1447, 1;
	st.u8 	[%rd11182+3], %rs1447;
	mov.b32 	%r12205, 48;
	st.u32 	[%rd11182+8], %r12205;
	mov.b32 	%r12206, -1;
	st.u32 	[%rd11182+16], %r12206;
	ld.shared.u64 	%rd11183, [m_Local_$_0];
	add.s64 	%rd11184, %rd11183, %rd11181;
	mov.b32 	%r12207, 0;
	st.u32 	[%rd11184+32], %r12207;
	ld.shared.u64 	%rd11185, [m_Local_$_0];
	add.s64 	%rd11186, %rd11185, %rd11181;
	st.u32 	[%rd11186+36], %r12207;
	ld.shared.u64 	%rd11187, [m_Local_$_0];
	add.s64 	%rd11188, %rd11187, %rd11181;
	st.u32 	[%rd11188+40], %r12207;
	ld.u32 	%r12208, [%rd1685];
	setp.eq.s32 	%p6635, %r12208, 0;
	bra.uni 	$L__BB9_5764;
$L__BB9_5763:
	mov.b32 	%r12210, 21106;
	st.u32 	[%rd1685], %r12210;
	mov.b32 	%r14361, -1;
	mov.pred 	%p6635, 0;
$L__BB9_5764:
	mov.b32 	%r14362, 0;
	not.pred 	%p5812, %p6635;
	@%p5812 bra 	$L__BB9_5769;
	setp.eq.s32 	%p5813, %r14361, -1;
	@%p5813 bra 	$L__BB9_6480;
	ld.shared.u64 	%rd11189, [m_Local_$_0];
	mul.wide.s32 	%rd1526, %r14361, 16;
	add.s64 	%rd11190, %rd11189, %rd1526;
	st.u32 	[%rd11190+40], %r3723;
	ld.u32 	%r12213, [%rd1685];
	setp.eq.s32 	%p5814, %r12213, 0;
	@%p5814 bra 	$L__BB9_5767;
	bra.uni 	$L__BB9_5769;
$L__BB9_5767:
	ld.shared.u64 	%rd11191, [m_Local_$_0];
	add.s64 	%rd11192, %rd11191, %rd1526;
	st.u32 	[%rd11192+36], %r3722;
	ld.u32 	%r12215, [%rd1685];
	setp.ne.s32 	%p5815, %r12215, 0;
	@%p5815 bra 	$L__BB9_5769;
	ld.shared.u64 	%rd11193, [m_Local_$_0];
	add.s64 	%rd11194, %rd11193, %rd1526;
	st.u32 	[%rd11194+32], %r3702;
	ld.u32 	%r12216, [%rd1685];
	setp.eq.s32 	%p5816, %r12216, 0;
	selp.b32 	%r14362, %r14361, 0, %p5816;
$L__BB9_5769:
	st.u32 	[%rd1685], %r14362;
	bra.uni 	$L__BB9_5771;
$L__BB9_5770:
	shl.b32 	%r12219, %r3722, 2;
	cvt.u64.u32 	%rd11195, %r12219;
	add.s64 	%rd11196, %rd1524, %rd11195;
	mov.b32 	%r12220, 0;
	st.u32 	[%rd11196+32], %r12220;
$L__BB9_5771:
	setp.lt.s32 	%p5817, %r14349, 1;
	@%p5817 bra 	$L__BB9_5775;
	mul.wide.s32 	%rd1527, %r14348, 16;
	mul.wide.s32 	%rd1528, %r3702, 16;
	neg.s32 	%r14364, %r14349;
	mov.b32 	%r14363, 0;
	mov.u32 	%r14365, %r14363;
$L__BB9_5773:
	setp.ne.s32 	%p5818, %r14348, -1;
	@%p5818 bra 	$L__BB9_5779;
	mov.b32 	%r12238, 21352;
	st.u32 	[%rd1685], %r12238;
	mov.b16 	%rs1622, 0;
	bra.uni 	$L__BB9_5791;
$L__BB9_5775:
	setp.lt.s32 	%p5841, %r14351, 1;
	@%p5841 bra 	$L__BB9_5833;
	mul.wide.s32 	%rd1529, %r14350, 16;
	mul.wide.s32 	%rd1530, %r3702, 16;
	shl.b32 	%r14373, %r14349, 2;
	neg.s32 	%r14371, %r14351;
	mov.b32 	%r14370, 0;
	mov.u32 	%r14374, %r14370;
$L__BB9_5777:
	setp.ne.s32 	%p5842, %r14350, -1;
	@%p5842 bra 	$L__BB9_5806;
	mov.b32 	%r12272, 21352;
	st.u32 	[%rd1685], %r12272;
	mov.b16 	%rs1623, 0;
	bra.uni 	$L__BB9_5818;
$L__BB9_5779:
	ld.shared.u64 	%rd11197, [m_Local_$_0];
	add.s64 	%rd1531, %rd11197, %rd1527;
	ld.u32 	%r3734, [%rd1531+12];
	setp.lt.s32 	%p5819, %r14365, %r3734;
	@%p5819 bra 	$L__BB9_5790;
	ld.shared.u64 	%rd11198, [m_Local_$_1];
	atom.add.u64 	%rd11199, [%rd1], 48;
	add.s64 	%rd11200, %rd11199, 56;
	setp.lt.u64 	%p5820, %rd11200, %rd11198;
	shr.u64 	%rd1532, %rd11199, 4;
	cvt.u32.u64 	%r14366, %rd1532;
	setp.ne.s32 	%p5821, %r14366, -1;
	and.pred  	%p5822, %p5820, %p5821;
	@%p5822 bra 	$L__BB9_5782;
	mov.b32 	%r12229, 21106;
	st.u32 	[%rd1685], %r12229;
	mov.b32 	%r14366, -1;
	mov.pred 	%p6636, 0;
	bra.uni 	$L__BB9_5783;
$L__BB9_5782:
	ld.shared.u64 	%rd11201, [m_Local_$_0];
	shl.b64 	%rd11202, %rd1532, 32;
	shr.s64 	%rd11203, %rd11202, 28;
	add.s64 	%rd11204, %rd11201, %rd11203;
	mov.b16 	%rs1448, 0;
	st.u8 	[%rd11204], %rs1448;
	st.u8 	[%rd11204+1], %rs1448;
	mov.b32 	%r12223, 3608;
	st.u32 	[%rd11204+4], %r12223;
	mov.b16 	%rs1449, 1;
	st.u8 	[%rd11204+3], %rs1449;
	mov.b32 	%r12224, 48;
	st.u32 	[%rd11204+8], %r12224;
	mov.b32 	%r12225, -1;
	st.u32 	[%rd11204+16], %r12225;
	ld.shared.u64 	%rd11205, [m_Local_$_0];
	add.s64 	%rd11206, %rd11205, %rd11203;
	mov.b32 	%r12226, 0;
	st.u32 	[%rd11206+32], %r12226;
	ld.shared.u64 	%rd11207, [m_Local_$_0];
	add.s64 	%rd11208, %rd11207, %rd11203;
	st.u32 	[%rd11208+36], %r12226;
	ld.shared.u64 	%rd11209, [m_Local_$_0];
	add.s64 	%rd11210, %rd11209, %rd11203;
	st.u32 	[%rd11210+40], %r12226;
	ld.u32 	%r12227, [%rd1685];
	setp.eq.s32 	%p6636, %r12227, 0;
$L__BB9_5783:
	mov.b32 	%r14367, 0;
	not.pred 	%p5824, %p6636;
	@%p5824 bra 	$L__BB9_5789;
	setp.ne.s32 	%p5825, %r14366, -1;
	@%p5825 bra 	$L__BB9_5786;
	mov.b32 	%r12237, 21352;
	st.u32 	[%rd1685], %r12237;
	bra.uni 	$L__BB9_5789;
$L__BB9_5786:
	ld.shared.u64 	%rd11211, [m_Local_$_0];
	mul.wide.s32 	%rd1533, %r14366, 16;
	add.s64 	%rd11212, %rd11211, %rd1533;
	st.u32 	[%rd11212+40], %r3734;
	ld.u32 	%r12232, [%rd1685];
	setp.ne.s32 	%p5826, %r12232, 0;
	@%p5826 bra 	$L__BB9_5789;
	ld.shared.u64 	%rd11213, [m_Local_$_0];
	add.s64 	%rd11214, %rd11213, %rd1533;
	st.u32 	[%rd11214+36], %r14365;
	ld.u32 	%r12234, [%rd1685];
	setp.ne.s32 	%p5827, %r12234, 0;
	@%p5827 bra 	$L__BB9_5789;
	ld.shared.u64 	%rd11215, [m_Local_$_0];
	add.s64 	%rd11216, %rd11215, %rd1533;
	st.u32 	[%rd11216+32], %r14348;
	ld.u32 	%r12235, [%rd1685];
	setp.eq.s32 	%p5828, %r12235, 0;
	selp.b32 	%r14367, %r14366, 0, %p5828;
$L__BB9_5789:
	st.u32 	[%rd1685], %r14367;
	mov.b16 	%rs1622, 0;
	bra.uni 	$L__BB9_5791;
$L__BB9_5790:
	cvt.u64.u32 	%rd11217, %r14363;
	add.s64 	%rd11218, %rd1531, %rd11217;
	ld.u8 	%rs1622, [%rd11218+32];
$L__BB9_5791:
	setp.ne.s32 	%p5829, %r3702, -1;
	@%p5829 bra 	$L__BB9_5793;
	mov.b32 	%r12255, 21352;
	st.u32 	[%rd1685], %r12255;
	bra.uni 	$L__BB9_5805;
$L__BB9_5793:
	ld.shared.u64 	%rd11219, [m_Local_$_0];
	add.s64 	%rd1534, %rd11219, %rd1528;
	ld.u32 	%r3739, [%rd1534+12];
	setp.lt.s32 	%p5830, %r14365, %r3739;
	@%p5830 bra 	$L__BB9_5804;
	ld.shared.u64 	%rd11220, [m_Local_$_1];
	atom.add.u64 	%rd11221, [%rd1], 48;
	add.s64 	%rd11222, %rd11221, 56;
	setp.lt.u64 	%p5831, %rd11222, %rd11220;
	shr.u64 	%rd1535, %rd11221, 4;
	cvt.u32.u64 	%r14368, %rd1535;
	setp.ne.s32 	%p5832, %r14368, -1;
	and.pred  	%p5833, %p5831, %p5832;
	@%p5833 bra 	$L__BB9_5796;
	mov.b32 	%r12245, 21106;
	st.u32 	[%rd1685], %r12245;
	mov.b32 	%r14368, -1;
	mov.pred 	%p6637, 0;
	bra.uni 	$L__BB9_5797;
$L__BB9_5796:
	ld.shared.u64 	%rd11223, [m_Local_$_0];
	shl.b64 	%rd11224, %rd1535, 32;
	shr.s64 	%rd11225, %rd11224, 28;
	add.s64 	%rd11226, %rd11223, %rd11225;
	mov.b16 	%rs1452, 0;
	st.u8 	[%rd11226], %rs1452;
	st.u8 	[%rd11226+1], %rs1452;
	mov.b32 	%r12239, 3608;
	st.u32 	[%rd11226+4], %r12239;
	mov.b16 	%rs1453, 1;
	st.u8 	[%rd11226+3], %rs1453;
	mov.b32 	%r12240, 48;
	st.u32 	[%rd11226+8], %r12240;
	mov.b32 	%r12241, -1;
	st.u32 	[%rd11226+16], %r12241;
	ld.shared.u64 	%rd11227, [m_Local_$_0];
	add.s64 	%rd11228, %rd11227, %rd11225;
	mov.b32 	%r12242, 0;
	st.u32 	[%rd11228+32], %r12242;
	ld.shared.u64 	%rd11229, [m_Local_$_0];
	add.s64 	%rd11230, %rd11229, %rd11225;
	st.u32 	[%rd11230+36], %r12242;
	ld.shared.u64 	%rd11231, [m_Local_$_0];
	add.s64 	%rd11232, %rd11231, %rd11225;
	st.u32 	[%rd11232+40], %r12242;
	ld.u32 	%r12243, [%rd1685];
	setp.eq.s32 	%p6637, %r12243, 0;
$L__BB9_5797:
	mov.b32 	%r14369, 0;
	not.pred 	%p5835, %p6637;
	@%p5835 bra 	$L__BB9_5803;
	setp.ne.s32 	%p5836, %r14368, -1;
	@%p5836 bra 	$L__BB9_5800;
	mov.b32 	%r12253, 21352;
	st.u32 	[%rd1685], %r12253;
	bra.uni 	$L__BB9_5803;
$L__BB9_5800:
	ld.shared.u64 	%rd11233, [m_Local_$_0];
	mul.wide.s32 	%rd1536, %r14368, 16;
	add.s64 	%rd11234, %rd11233, %rd1536;
	st.u32 	[%rd11234+40], %r3739;
	ld.u32 	%r12248, [%rd1685];
	setp.ne.s32 	%p5837, %r12248, 0;
	@%p5837 bra 	$L__BB9_5803;
	ld.shared.u64 	%rd11235, [m_Local_$_0];
	add.s64 	%rd11236, %rd11235, %rd1536;
	st.u32 	[%rd11236+36], %r14365;
	ld.u32 	%r12250, [%rd1685];
	setp.ne.s32 	%p5838, %r12250, 0;
	@%p5838 bra 	$L__BB9_5803;
	ld.shared.u64 	%rd11237, [m_Local_$_0];
	add.s64 	%rd11238, %rd11237, %rd1536;
	st.u32 	[%rd11238+32], %r3702;
	ld.u32 	%r12251, [%rd1685];
	setp.eq.s32 	%p5839, %r12251, 0;
	selp.b32 	%r14369, %r14368, 0, %p5839;
$L__BB9_5803:
	st.u32 	[%rd1685], %r14369;
	bra.uni 	$L__BB9_5805;
$L__BB9_5804:
	cvt.u64.u32 	%rd11239, %r14363;
	add.s64 	%rd11240, %rd1534, %rd11239;
	mov.b32 	%r12254, 0;
	st.u32 	[%rd11240+32], %r12254;
	st.u8 	[%rd11240+32], %rs1622;
$L__BB9_5805:
	add.s32 	%r14365, %r14365, 1;
	add.s32 	%r14364, %r14364, 1;
	setp.eq.s32 	%p5840, %r14364, 0;
	add.s32 	%r14363, %r14363, 4;
	@%p5840 bra 	$L__BB9_5775;
	bra.uni 	$L__BB9_5773;
$L__BB9_5806:
	ld.shared.u64 	%rd11241, [m_Local_$_0];
	add.s64 	%rd1537, %rd11241, %rd1529;
	ld.u32 	%r3752, [%rd1537+12];
	setp.lt.s32 	%p5843, %r14374, %r3752;
	@%p5843 bra 	$L__BB9_5817;
	ld.shared.u64 	%rd11242, [m_Local_$_1];
	atom.add.u64 	%rd11243, [%rd1], 48;
	add.s64 	%rd11244, %rd11243, 56;
	setp.lt.u64 	%p5844, %rd11244, %rd11242;
	shr.u64 	%rd1538, %rd11243, 4;
	cvt.u32.u64 	%r14375, %rd1538;
	setp.ne.s32 	%p5845, %r14375, -1;
	and.pred  	%p5846, %p5844, %p5845;
	@%p5846 bra 	$L__BB9_5809;
	mov.b32 	%r12263, 21106;
	st.u32 	[%rd1685], %r12263;
	mov.b32 	%r14375, -1;
	mov.pred 	%p6638, 0;
	bra.uni 	$L__BB9_5810;
$L__BB9_5809:
	ld.shared.u64 	%rd11245, [m_Local_$_0];
	shl.b64 	%rd11246, %rd1538, 32;
	shr.s64 	%rd11247, %rd11246, 28;
	add.s64 	%rd11248, %rd11245, %rd11247;
	mov.b16 	%rs1454, 0;
	st.u8 	[%rd11248], %rs1454;
	st.u8 	[%rd11248+1], %rs1454;
	mov.b32 	%r12257, 3608;
	st.u32 	[%rd11248+4], %r12257;
	mov.b16 	%rs1455, 1;
	st.u8 	[%rd11248+3], %rs1455;
	mov.b32 	%r12258, 48;
	st.u32 	[%rd11248+8], %r12258;
	mov.b32 	%r12259, -1;
	st.u32 	[%rd11248+16], %r12259;
	ld.shared.u64 	%rd11249, [m_Local_$_0];
	add.s64 	%rd11250, %rd11249, %rd11247;
	mov.b32 	%r12260, 0;
	st.u32 	[%rd11250+32], %r12260;
	ld.shared.u64 	%rd11251, [m_Local_$_0];
	add.s64 	%rd11252, %rd11251, %rd11247;
	st.u32 	[%rd11252+36], %r12260;
	ld.shared.u64 	%rd11253, [m_Local_$_0];
	add.s64 	%rd11254, %rd11253, %rd11247;
	st.u32 	[%rd11254+40], %r12260;
	ld.u32 	%r12261, [%rd1685];
	setp.eq.s32 	%p6638, %r12261, 0;
$L__BB9_5810:
	mov.b32 	%r14376, 0;
	not.pred 	%p5848, %p6638;
	@%p5848 bra 	$L__BB9_5816;
	setp.ne.s32 	%p5849, %r14375, -1;
	@%p5849 bra 	$L__BB9_5813;
	mov.b32 	%r12271, 21352;
	st.u32 	[%rd1685], %r12271;
	bra.uni 	$L__BB9_5816;
$L__BB9_5813:
	ld.shared.u64 	%rd11255, [m_Local_$_0];
	mul.wide.s32 	%rd1539, %r14375, 16;
	add.s64 	%rd11256, %rd11255, %rd1539;
	st.u32 	[%rd11256+40], %r3752;
	ld.u32 	%r12266, [%rd1685];
	setp.ne.s32 	%p5850, %r12266, 0;
	@%p5850 bra 	$L__BB9_5816;
	ld.shared.u64 	%rd11257, [m_Local_$_0];
	add.s64 	%rd11258, %rd11257, %rd1539;
	st.u32 	[%rd11258+36], %r14374;
	ld.u32 	%r12268, [%rd1685];
	setp.ne.s32 	%p5851, %r12268, 0;
	@%p5851 bra 	$L__BB9_5816;
	ld.shared.u64 	%rd11259, [m_Local_$_0];
	add.s64 	%rd11260, %rd11259, %rd1539;
	st.u32 	[%rd11260+32], %r14350;
	ld.u32 	%r12269, [%rd1685];
	setp.eq.s32 	%p5852, %r12269, 0;
	selp.b32 	%r14376, %r14375, 0, %p5852;
$L__BB9_5816:
	st.u32 	[%rd1685], %r14376;
	mov.b16 	%rs1623, 0;
	bra.uni 	$L__BB9_5818;
$L__BB9_5817:
	cvt.u64.u32 	%rd11261, %r14370;
	add.s64 	%rd11262, %rd1537, %rd11261;
	ld.u8 	%rs1623, [%rd11262+32];
$L__BB9_5818:
	setp.ne.s32 	%p5853, %r3702, -1;
	@%p5853 bra 	$L__BB9_5820;
	mov.b32 	%r12290, 21352;
	st.u32 	[%rd1685], %r12290;
	bra.uni 	$L__BB9_5832;
$L__BB9_5820:
	ld.shared.u64 	%rd11263, [m_Local_$_0];
	add.s64 	%rd1540, %rd11263, %rd1530;
	ld.u32 	%r12273, [%rd1540+12];
	setp.gt.s32 	%p5854, %r14349, -1;
	setp.lt.s32 	%p5855, %r14349, %r12273;
	and.pred  	%p5856, %p5854, %p5855;
	@%p5856 bra 	$L__BB9_5831;
	ld.shared.u64 	%rd11266, [m_Local_$_1];
	atom.add.u64 	%rd11267, [%rd1], 48;
	add.s64 	%rd11268, %rd11267, 56;
	setp.lt.u64 	%p5857, %rd11268, %rd11266;
	shr.u64 	%rd1541, %rd11267, 4;
	cvt.u32.u64 	%r14377, %rd1541;
	setp.ne.s32 	%p5858, %r14377, -1;
	and.pred  	%p5859, %p5857, %p5858;
	@%p5859 bra 	$L__BB9_5823;
	mov.b32 	%r12281, 21106;
	st.u32 	[%rd1685], %r12281;
	mov.b32 	%r14377, -1;
	mov.pred 	%p6639, 0;
	bra.uni 	$L__BB9_5824;
$L__BB9_5823:
	ld.shared.u64 	%rd11269, [m_Local_$_0];
	shl.b64 	%rd11270, %rd1541, 32;
	shr.s64 	%rd11271, %rd11270, 28;
	add.s64 	%rd11272, %rd11269, %rd11271;
	mov.b16 	%rs1458, 0;
	st.u8 	[%rd11272], %rs1458;
	st.u8 	[%rd11272+1], %rs1458;
	mov.b32 	%r12275, 3608;
	st.u32 	[%rd11272+4], %r12275;
	mov.b16 	%rs1459, 1;
	st.u8 	[%rd11272+3], %rs1459;
	mov.b32 	%r12276, 48;
	st.u32 	[%rd11272+8], %r12276;
	mov.b32 	%r12277, -1;
	st.u32 	[%rd11272+16], %r12277;
	ld.shared.u64 	%rd11273, [m_Local_$_0];
	add.s64 	%rd11274, %rd11273, %rd11271;
	mov.b32 	%r12278, 0;
	st.u32 	[%rd11274+32], %r12278;
	ld.shared.u64 	%rd11275, [m_Local_$_0];
	add.s64 	%rd11276, %rd11275, %rd11271;
	st.u32 	[%rd11276+36], %r12278;
	ld.shared.u64 	%rd11277, [m_Local_$_0];
	add.s64 	%rd11278, %rd11277, %rd11271;
	st.u32 	[%rd11278+40], %r12278;
	ld.u32 	%r12279, [%rd1685];
	setp.eq.s32 	%p6639, %r12279, 0;
$L__BB9_5824:
	mov.b32 	%r14378, 0;
	not.pred 	%p5861, %p6639;
	@%p5861 bra 	$L__BB9_5830;
	setp.ne.s32 	%p5862, %r14377, -1;
	@%p5862 bra 	$L__BB9_5827;
	mov.b32 	%r12289, 21352;
	st.u32 	[%rd1685], %r12289;
	bra.uni 	$L__BB9_5830;
$L__BB9_5827:
	ld.shared.u64 	%rd11279, [m_Local_$_0];
	mul.wide.s32 	%rd1542, %r14377, 16;
	add.s64 	%rd11280, %rd11279, %rd1542;
	st.u32 	[%rd11280+40], %r12273;
	ld.u32 	%r12284, [%rd1685];
	setp.ne.s32 	%p5863, %r12284, 0;
	@%p5863 bra 	$L__BB9_5830;
	ld.shared.u64 	%rd11281, [m_Local_$_0];
	add.s64 	%rd11282, %rd11281, %rd1542;
	st.u32 	[%rd11282+36], %r14349;
	ld.u32 	%r12286, [%rd1685];
	setp.ne.s32 	%p5864, %r12286, 0;
	@%p5864 bra 	$L__BB9_5830;
	ld.shared.u64 	%rd11283, [m_Local_$_0];
	add.s64 	%rd11284, %rd11283, %rd1542;
	st.u32 	[%rd11284+32], %r3702;
	ld.u32 	%r12287, [%rd1685];
	setp.eq.s32 	%p5865, %r12287, 0;
	selp.b32 	%r14378, %r14377, 0, %p5865;
$L__BB9_5830:
	st.u32 	[%rd1685], %r14378;
	bra.uni 	$L__BB9_5832;
$L__BB9_5831:
	cvt.u64.u32 	%rd11264, %r14373;
	add.s64 	%rd11265, %rd1540, %rd11264;
	mov.b32 	%r12274, 0;
	st.u32 	[%rd11265+32], %r12274;
	st.u8 	[%rd11265+32], %rs1623;
$L__BB9_5832:
	add.s32 	%r14374, %r14374, 1;
	add.s32 	%r14373, %r14373, 4;
	add.s32 	%r14349, %r14349, 1;
	add.s32 	%r14371, %r14371, 1;
	setp.ne.s32 	%p5866, %r14371, 0;
	add.s32 	%r14370, %r14370, 4;
	@%p5866 bra 	$L__BB9_5777;
$L__BB9_5833:
	ld.shared.u64 	%rd11285, [m_Local_$_1];
	atom.add.u64 	%rd11286, [%rd1], 48;
	add.s64 	%rd11287, %rd11286, 56;
	setp.lt.u64 	%p5867, %rd11287, %rd11285;
	shr.u64 	%rd11288, %rd11286, 4;
	cvt.u32.u64 	%r12291, %rd11288;
	selp.b32 	%r3767, %r12291, -1, %p5867;
	setp.ne.s32 	%p5868, %r3767, -1;
	@%p5868 bra 	$L__BB9_5835;
	mov.b32 	%r12403, 21352;
	st.u32 	[%rd1685], %r12403;
	bra.uni 	$L__BB9_5910;
$L__BB9_5835:
	ld.shared.u64 	%rd11289, [m_Local_$_0];
	mul.wide.s32 	%rd1543, %r3767, 16;
	add.s64 	%rd11290, %rd11289, %rd1543;
	mov.b16 	%rs1460, 1;
	st.u8 	[%rd11290], %rs1460;
	mov.b16 	%rs1461, 0;
	st.u8 	[%rd11290+1], %rs1461;
	mov.b32 	%r12292, 2905;
	st.u32 	[%rd11290+4], %r12292;
	st.u8 	[%rd11290+3], %rs1460;
	mov.b32 	%r12293, 48;
	st.u32 	[%rd11290+8], %r12293;
	mov.b32 	%r12294, -1;
	st.u32 	[%rd11290+16], %r12294;
	ld.shared.u64 	%rd11291, [m_Local_$_0];
	mul.wide.s32 	%rd1544, %r3702, 16;
	add.s64 	%rd11292, %rd11291, %rd1544;
	ld.u32 	%r3768, [%rd11292+12];
	shl.b32 	%r12295, %r3768, 2;
	add.s32 	%r12296, %r12295, 32;
	shr.s32 	%r12297, %r12296, 31;
	shr.u32 	%r12298, %r12297, 29;
	add.s32 	%r12299, %r12296, %r12298;
	and.b32  	%r12300, %r12299, -8;
	sub.s32 	%r12301, %r12296, %r12300;
	setp.eq.s32 	%p5869, %r12301, 0;
	sub.s32 	%r12302, %r12295, %r12301;
	add.s32 	%r12303, %r12302, 40;
	selp.b32 	%r3769, %r12296, %r12303, %p5869;
	ld.shared.u64 	%rd1545, [m_Local_$_1];
	and.b32  	%r12304, %r3769, 12;
	setp.eq.s32 	%p5870, %r12304, 0;
	mov.u32 	%r14379, %r3769;
	@%p5870 bra 	$L__BB9_5837;
	shr.s32 	%r12305, %r3769, 31;
	shr.u32 	%r12306, %r12305, 28;
	add.s32 	%r12307, %r3769, %r12306;
	and.b32  	%r12308, %r12307, -16;
	add.s32 	%r14379, %r12308, 16;
$L__BB9_5837:
	cvt.s64.s32 	%rd11293, %r14379;
	atom.add.u64 	%rd11294, [%rd1], %rd11293;
	cvt.s64.s32 	%rd11295, %r3769;
	add.s64 	%rd11296, %rd11295, %rd11294;
	add.s64 	%rd11297, %rd11296, 8;
	setp.lt.u64 	%p5871, %rd11297, %rd1545;
	shr.u64 	%rd11298, %rd11294, 4;
	cvt.u32.u64 	%r12309, %rd11298;
	selp.b32 	%r3772, %r12309, -1, %p5871;
	setp.ne.s32 	%p5872, %r3772, -1;
	@%p5872 bra 	$L__BB9_5839;
	mov.b32 	%r12367, 21352;
	st.u32 	[%rd1685], %r12367;
	bra.uni 	$L__BB9_5878;
$L__BB9_5839:
	ld.shared.u64 	%rd11299, [m_Local_$_0];
	mul.wide.s32 	%rd1546, %r3772, 16;
	add.s64 	%rd11300, %rd11299, %rd1546;
	mov.b16 	%rs1462, 0;
	st.u8 	[%rd11300], %rs1462;
	st.u8 	[%rd11300+1], %rs1462;
	mov.b32 	%r12310, 4335;
	st.u32 	[%rd11300+4], %r12310;
	mov.b16 	%rs1463, 1;
	st.u8 	[%rd11300+3], %rs1463;
	st.u32 	[%rd11300+8], %r3769;
	st.u32 	[%rd11300+12], %r3768;
	setp.lt.s32 	%p5873, %r3768, 1;
	@%p5873 bra 	$L__BB9_5878;
	setp.eq.s32 	%p5874, %r3768, 1;
	mov.b32 	%r3791, 0;
	@%p5874 bra 	$L__BB9_5866;
	and.b32  	%r3791, %r3768, 2147483646;
	neg.s32 	%r14381, %r3791;
	mov.b32 	%r14380, 0;
	mov.u32 	%r14382, %r14380;
$L__BB9_5842:
	ld.shared.u64 	%rd11301, [m_Local_$_0];
	add.s64 	%rd1547, %rd11301, %rd1546;
	ld.u32 	%r3777, [%rd1547+12];
	setp.lt.s32 	%p5875, %r14382, %r3777;
	@%p5875 bra 	$L__BB9_5853;
	ld.shared.u64 	%rd11302, [m_Local_$_1];
	atom.add.u64 	%rd11303, [%rd1], 48;
	add.s64 	%rd11304, %rd11303, 56;
	setp.lt.u64 	%p5876, %rd11304, %rd11302;
	shr.u64 	%rd1548, %rd11303, 4;
	cvt.u32.u64 	%r14383, %rd1548;
	setp.ne.s32 	%p5877, %r14383, -1;
	and.pred  	%p5878, %p5876, %p5877;
	@%p5878 bra 	$L__BB9_5845;
	mov.b32 	%r12320, 21106;
	st.u32 	[%rd1685], %r12320;
	mov.b32 	%r14383, -1;
	mov.pred 	%p6640, 0;
	bra.uni 	$L__BB9_5846;
$L__BB9_5845:
	ld.shared.u64 	%rd11305, [m_Local_$_0];
	shl.b64 	%rd11306, %rd1548, 32;
	shr.s64 	%rd11307, %rd11306, 28;
	add.s64 	%rd11308, %rd11305, %rd11307;
	mov.b16 	%rs1464, 0;
	st.u8 	[%rd11308], %rs1464;
	st.u8 	[%rd11308+1], %rs1464;
	mov.b32 	%r12314, 3608;
	st.u32 	[%rd11308+4], %r12314;
	mov.b16 	%rs1465, 1;
	st.u8 	[%rd11308+3], %rs1465;
	mov.b32 	%r12315, 48;
	st.u32 	[%rd11308+8], %r12315;
	mov.b32 	%r12316, -1;
	st.u32 	[%rd11308+16], %r12316;
	ld.shared.u64 	%rd11309, [m_Local_$_0];
	add.s64 	%rd11310, %rd11309, %rd11307;
	mov.b32 	%r12317, 0;
	st.u32 	[%rd11310+32], %r12317;
	ld.shared.u64 	%rd11311, [m_Local_$_0];
	add.s64 	%rd11312, %rd11311, %rd11307;
	st.u32 	[%rd11312+36], %r12317;
	ld.shared.u64 	%rd11313, [m_Local_$_0];
	add.s64 	%rd11314, %rd11313, %rd11307;
	st.u32 	[%rd11314+40], %r12317;
	ld.u32 	%r12318, [%rd1685];
	setp.eq.s32 	%p6640, %r12318, 0;
$L__BB9_5846:
	mov.b32 	%r14384, 0;
	not.pred 	%p5880, %p6640;
	@%p5880 bra 	$L__BB9_5852;
	setp.ne.s32 	%p5881, %r14383, -1;
	@%p5881 bra 	$L__BB9_5849;
	mov.b32 	%r12328, 21352;
	st.u32 	[%rd1685], %r12328;
	bra.uni 	$L__BB9_5852;
$L__BB9_5849:
	ld.shared.u64 	%rd11315, [m_Local_$_0];
	mul.wide.s32 	%rd1549, %r14383, 16;
	add.s64 	%rd11316, %rd11315, %rd1549;
	st.u32 	[%rd11316+40], %r3777;
	ld.u32 	%r12323, [%rd1685];
	setp.ne.s32 	%p5882, %r12323, 0;
	@%p5882 bra 	$L__BB9_5852;
	ld.shared.u64 	%rd11317, [m_Local_$_0];
	add.s64 	%rd11318, %rd11317, %rd1549;
	st.u32 	[%rd11318+36], %r14382;
	ld.u32 	%r12325, [%rd1685];
	setp.ne.s32 	%p5883, %r12325, 0;
	@%p5883 bra 	$L__BB9_5852;
	ld.shared.u64 	%rd11319, [m_Local_$_0];
	add.s64 	%rd11320, %rd11319, %rd1549;
	st.u32 	[%rd11320+32], %r3772;
	ld.u32 	%r12326, [%rd1685];
	setp.eq.s32 	%p5884, %r12326, 0;
	selp.b32 	%r14384, %r14383, 0, %p5884;
$L__BB9_5852:
	st.u32 	[%rd1685], %r14384;
	bra.uni 	$L__BB9_5854;
$L__BB9_5853:
	cvt.u64.u32 	%rd11321, %r14380;
	add.s64 	%rd11322, %rd1547, %rd11321;
	mov.b32 	%r12329, 0;
	st.u32 	[%rd11322+32], %r12329;
$L__BB9_5854:
	ld.shared.u64 	%rd11323, [m_Local_$_0];
	add.s64 	%rd1550, %rd11323, %rd1546;
	ld.u32 	%r3782, [%rd1550+12];
	add.s32 	%r12330, %r14382, 1;
	setp.lt.s32 	%p5885, %r12330, %r3782;
	@%p5885 bra 	$L__BB9_5864;
	ld.shared.u64 	%rd11324, [m_Local_$_1];
	atom.add.u64 	%rd11325, [%rd1], 48;
	add.s64 	%rd11326, %rd11325, 56;
	setp.ge.u64 	%p5886, %rd11326, %rd11324;
	shr.u64 	%rd1551, %rd11325, 4;
	cvt.u32.u64 	%r14385, %rd1551;
	setp.eq.s32 	%p5887, %r14385, -1;
	or.pred  	%p5888, %p5886, %p5887;
	@%p5888 bra 	$L__BB9_5857;
	ld.shared.u64 	%rd11327, [m_Local_$_0];
	shl.b64 	%rd11328, %rd1551, 32;
	shr.s64 	%rd11329, %rd11328, 28;
	add.s64 	%rd11330, %rd11327, %rd11329;
	mov.b16 	%rs1466, 0;
	st.u8 	[%rd11330], %rs1466;
	st.u8 	[%rd11330+1], %rs1466;
	mov.b32 	%r12331, 3608;
	st.u32 	[%rd11330+4], %r12331;
	mov.b16 	%rs1467, 1;
	st.u8 	[%rd11330+3], %rs1467;
	mov.b32 	%r12332, 48;
	st.u32 	[%rd11330+8], %r12332;
	mov.b32 	%r12333, -1;
	st.u32 	[%rd11330+16], %r12333;
	ld.shared.u64 	%rd11331, [m_Local_$_0];
	add.s64 	%rd11332, %rd11331, %rd11329;
	mov.b32 	%r12334, 0;
	st.u32 	[%rd11332+32], %r12334;
	ld.shared.u64 	%rd11333, [m_Local_$_0];
	add.s64 	%rd11334, %rd11333, %rd11329;
	st.u32 	[%rd11334+36], %r12334;
	ld.shared.u64 	%rd11335, [m_Local_$_0];
	add.s64 	%rd11336, %rd11335, %rd11329;
	st.u32 	[%rd11336+40], %r12334;
	ld.u32 	%r12335, [%rd1685];
	setp.eq.s32 	%p6641, %r12335, 0;
	bra.uni 	$L__BB9_5858;
$L__BB9_5857:
	mov.b32 	%r12337, 21106;
	st.u32 	[%rd1685], %r12337;
	mov.b32 	%r14385, -1;
	mov.pred 	%p6641, 0;
$L__BB9_5858:
	mov.b32 	%r14386, 0;
	not.pred 	%p5890, %p6641;
	@%p5890 bra 	$L__BB9_5863;
	setp.eq.s32 	%p5891, %r14385, -1;
	@%p5891 bra 	$L__BB9_6481;
	ld.shared.u64 	%rd11337, [m_Local_$_0];
	mul.wide.s32 	%rd1552, %r14385, 16;
	add.s64 	%rd11338, %rd11337, %rd1552;
	st.u32 	[%rd11338+40], %r3782;
	ld.u32 	%r12340, [%rd1685];
	setp.eq.s32 	%p5892, %r12340, 0;
	@%p5892 bra 	$L__BB9_5861;
	bra.uni 	$L__BB9_5863;
$L__BB9_5861:
	ld.shared.u64 	%rd11339, [m_Local_$_0];
	add.s64 	%rd11340, %rd11339, %rd1552;
	st.u32 	[%rd11340+36], %r12330;
	ld.u32 	%r12343, [%rd1685];
	setp.ne.s32 	%p5893, %r12343, 0;
	@%p5893 bra 	$L__BB9_5863;
	ld.shared.u64 	%rd11341, [m_Local_$_0];
	add.s64 	%rd11342, %rd11341, %rd1552;
	st.u32 	[%rd11342+32], %r3772;
	ld.u32 	%r12344, [%rd1685];
	setp.eq.s32 	%p5894, %r12344, 0;
	selp.b32 	%r14386, %r14385, 0, %p5894;
$L__BB9_5863:
	st.u32 	[%rd1685], %r14386;
	bra.uni 	$L__BB9_5865;
$L__BB9_5864:
	add.s32 	%r12347, %r14380, 4;
	cvt.u64.u32 	%rd11343, %r12347;
	add.s64 	%rd11344, %rd1550, %rd11343;
	mov.b32 	%r12348, 0;
	st.u32 	[%rd11344+32], %r12348;
$L__BB9_5865:
	add.s32 	%r14382, %r14382, 2;
	add.s32 	%r14381, %r14381, 2;
	add.s32 	%r14380, %r14380, 8;
	setp.ne.s32 	%p5895, %r14381, 0;
	@%p5895 bra 	$L__BB9_5842;
$L__BB9_5866:
	and.b32  	%r12349, %r3768, 1;
	setp.eq.b32 	%p5896, %r12349, 1;
	not.pred 	%p5897, %p5896;
	@%p5897 bra 	$L__BB9_5878;
	ld.shared.u64 	%rd11345, [m_Local_$_0];
	add.s64 	%rd1553, %rd11345, %rd1546;
	ld.u32 	%r3792, [%rd1553+12];
	setp.lt.s32 	%p5898, %r3791, %r3792;
	@%p5898 bra 	$L__BB9_5877;
	ld.shared.u64 	%rd11346, [m_Local_$_1];
	atom.add.u64 	%rd11347, [%rd1], 48;
	add.s64 	%rd11348, %rd11347, 56;
	setp.ge.u64 	%p5899, %rd11348, %rd11346;
	shr.u64 	%rd1554, %rd11347, 4;
	cvt.u32.u64 	%r14388, %rd1554;
	setp.eq.s32 	%p5900, %r14388, -1;
	or.pred  	%p5901, %p5899, %p5900;
	@%p5901 bra 	$L__BB9_5870;
	ld.shared.u64 	%rd11349, [m_Local_$_0];
	shl.b64 	%rd11350, %rd1554, 32;
	shr.s64 	%rd11351, %rd11350, 28;
	add.s64 	%rd11352, %rd11349, %rd11351;
	mov.b16 	%rs1468, 0;
	st.u8 	[%rd11352], %rs1468;
	st.u8 	[%rd11352+1], %rs1468;
	mov.b32 	%r12350, 3608;
	st.u32 	[%rd11352+4], %r12350;
	mov.b16 	%rs1469, 1;
	st.u8 	[%rd11352+3], %rs1469;
	mov.b32 	%r12351, 48;
	st.u32 	[%rd11352+8], %r12351;
	mov.b32 	%r12352, -1;
	st.u32 	[%rd11352+16], %r12352;
	ld.shared.u64 	%rd11353, [m_Local_$_0];
	add.s64 	%rd11354, %rd11353, %rd11351;
	mov.b32 	%r12353, 0;
	st.u32 	[%rd11354+32], %r12353;
	ld.shared.u64 	%rd11355, [m_Local_$_0];
	add.s64 	%rd11356, %rd11355, %rd11351;
	st.u32 	[%rd11356+36], %r12353;
	ld.shared.u64 	%rd11357, [m_Local_$_0];
	add.s64 	%rd11358, %rd11357, %rd11351;
	st.u32 	[%rd11358+40], %r12353;
	ld.u32 	%r12354, [%rd1685];
	setp.eq.s32 	%p6642, %r12354, 0;
	bra.uni 	$L__BB9_5871;
$L__BB9_5870:
	mov.b32 	%r12356, 21106;
	st.u32 	[%rd1685], %r12356;
	mov.b32 	%r14388, -1;
	mov.pred 	%p6642, 0;
$L__BB9_5871:
	mov.b32 	%r14389, 0;
	not.pred 	%p5903, %p6642;
	@%p5903 bra 	$L__BB9_5876;
	setp.eq.s32 	%p5904, %r14388, -1;
	@%p5904 bra 	$L__BB9_6482;
	ld.shared.u64 	%rd11359, [m_Local_$_0];
	mul.wide.s32 	%rd1555, %r14388, 16;
	add.s64 	%rd11360, %rd11359, %rd1555;
	st.u32 	[%rd11360+40], %r3792;
	ld.u32 	%r12359, [%rd1685];
	setp.eq.s32 	%p5905, %r12359, 0;
	@%p5905 bra 	$L__BB9_5874;
	bra.uni 	$L__BB9_5876;
$L__BB9_5874:
	ld.shared.u64 	%rd11361, [m_Local_$_0];
	add.s64 	%rd11362, %rd11361, %rd1555;
	st.u32 	[%rd11362+36], %r3791;
	ld.u32 	%r12361, [%rd1685];
	setp.ne.s32 	%p5906, %r12361, 0;
	@%p5906 bra 	$L__BB9_5876;
	ld.shared.u64 	%rd11363, [m_Local_$_0];
	add.s64 	%rd11364, %rd11363, %rd1555;
	st.u32 	[%rd11364+32], %r3772;
	ld.u32 	%r12362, [%rd1685];
	setp.eq.s32 	%p5907, %r12362, 0;
	selp.b32 	%r14389, %r14388, 0, %p5907;
$L__BB9_5876:
	st.u32 	[%rd1685], %r14389;
	bra.uni 	$L__BB9_5878;
$L__BB9_5877:
	shl.b32 	%r12365, %r3791, 2;
	cvt.u64.u32 	%rd11365, %r12365;
	add.s64 	%rd11366, %rd1553, %rd11365;
	mov.b32 	%r12366, 0;
	st.u32 	[%rd11366+32], %r12366;
$L__BB9_5878:
	setp.lt.s32 	%p5908, %r3768, 1;
	@%p5908 bra 	$L__BB9_5909;
	mul.wide.s32 	%rd1556, %r3772, 16;
	neg.s32 	%r14391, %r3768;
	mov.b32 	%r14390, 0;
	mov.u32 	%r14392, %r14390;
$L__BB9_5880:
	setp.ne.s32 	%p5909, %r3702, -1;
	@%p5909 bra 	$L__BB9_5882;
	mov.b32 	%r12384, 21352;
	st.u32 	[%rd1685], %r12384;
	mov.b16 	%rs1624, 0;
	bra.uni 	$L__BB9_5894;
$L__BB9_5882:
	ld.shared.u64 	%rd11367, [m_Local_$_0];
	add.s64 	%rd1557, %rd11367, %rd1544;
	ld.u32 	%r3801, [%rd1557+12];
	setp.lt.s32 	%p5910, %r14392, %r3801;
	@%p5910 bra 	$L__BB9_5893;
	ld.shared.u64 	%rd11368, [m_Local_$_1];
	atom.add.u64 	%rd11369, [%rd1], 48;
	add.s64 	%rd11370, %rd11369, 56;
	setp.lt.u64 	%p5911, %rd11370, %rd11368;
	shr.u64 	%rd1558, %rd11369, 4;
	cvt.u32.u64 	%r14393, %rd1558;
	setp.ne.s32 	%p5912, %r14393, -1;
	and.pred  	%p5913, %p5911, %p5912;
	@%p5913 bra 	$L__BB9_5885;
	mov.b32 	%r12375, 21106;
	st.u32 	[%rd1685], %r12375;
	mov.b32 	%r14393, -1;
	mov.pred 	%p6643, 0;
	bra.uni 	$L__BB9_5886;
$L__BB9_5885:
	ld.shared.u64 	%rd11371, [m_Local_$_0];
	shl.b64 	%rd11372, %rd1558, 32;
	shr.s64 	%rd11373, %rd11372, 28;
	add.s64 	%rd11374, %rd11371, %rd11373;
	mov.b16 	%rs1470, 0;
	st.u8 	[%rd11374], %rs1470;
	st.u8 	[%rd11374+1], %rs1470;
	mov.b32 	%r12369, 3608;
	st.u32 	[%rd11374+4], %r12369;
	mov.b16 	%rs1471, 1;
	st.u8 	[%rd11374+3], %rs1471;
	mov.b32 	%r12370, 48;
	st.u32 	[%rd11374+8], %r12370;
	mov.b32 	%r12371, -1;
	st.u32 	[%rd11374+16], %r12371;
	ld.shared.u64 	%rd11375, [m_Local_$_0];
	add.s64 	%rd11376, %rd11375, %rd11373;
	mov.b32 	%r12372, 0;
	st.u32 	[%rd11376+32], %r12372;
	ld.shared.u64 	%rd11377, [m_Local_$_0];
	add.s64 	%rd11378, %rd11377, %rd11373;
	st.u32 	[%rd11378+36], %r12372;
	ld.shared.u64 	%rd11379, [m_Local_$_0];
	add.s64 	%rd11380, %rd11379, %rd11373;
	st.u32 	[%rd11380+40], %r12372;
	ld.u32 	%r12373, [%rd1685];
	setp.eq.s32 	%p6643, %r12373, 0;
$L__BB9_5886:
	mov.b32 	%r14394, 0;
	not.pred 	%p5915, %p6643;
	@%p5915 bra 	$L__BB9_5892;
	setp.ne.s32 	%p5916, %r14393, -1;
	@%p5916 bra 	$L__BB9_5889;
	mov.b32 	%r12383, 21352;
	st.u32 	[%rd1685], %r12383;
	bra.uni 	$L__BB9_5892;
$L__BB9_5889:
	ld.shared.u64 	%rd11381, [m_Local_$_0];
	mul.wide.s32 	%rd1559, %r14393, 16;
	add.s64 	%rd11382, %rd11381, %rd1559;
	st.u32 	[%rd11382+40], %r3801;
	ld.u32 	%r12378, [%rd1685];
	setp.ne.s32 	%p5917, %r12378, 0;
	@%p5917 bra 	$L__BB9_5892;
	ld.shared.u64 	%rd11383, [m_Local_$_0];
	add.s64 	%rd11384, %rd11383, %rd1559;
	st.u32 	[%rd11384+36], %r14392;
	ld.u32 	%r12380, [%rd1685];
	setp.ne.s32 	%p5918, %r12380, 0;
	@%p5918 bra 	$L__BB9_5892;
	ld.shared.u64 	%rd11385, [m_Local_$_0];
	add.s64 	%rd11386, %rd11385, %rd1559;
	st.u32 	[%rd11386+32], %r3702;
	ld.u32 	%r12381, [%rd1685];
	setp.eq.s32 	%p5919, %r12381, 0;
	selp.b32 	%r14394, %r14393, 0, %p5919;
$L__BB9_5892:
	st.u32 	[%rd1685], %r14394;
	mov.b16 	%rs1624, 0;
	bra.uni 	$L__BB9_5894;
$L__BB9_5893:
	cvt.u64.u32 	%rd11387, %r14390;
	add.s64 	%rd11388, %rd1557, %rd11387;
	ld.u8 	%rs1624, [%rd11388+32];
$L__BB9_5894:
	setp.ne.s32 	%p5920, %r3772, -1;
	@%p5920 bra 	$L__BB9_5896;
	mov.b32 	%r12401, 21352;
	st.u32 	[%rd1685], %r12401;
	bra.uni 	$L__BB9_5908;
$L__BB9_5896:
	ld.shared.u64 	%rd11389, [m_Local_$_0];
	add.s64 	%rd1560, %rd11389, %rd1556;
	ld.u32 	%r3806, [%rd1560+12];
	setp.lt.s32 	%p5921, %r14392, %r3806;
	@%p5921 bra 	$L__BB9_5907;
	ld.shared.u64 	%rd11390, [m_Local_$_1];
	atom.add.u64 	%rd11391, [%rd1], 48;
	add.s64 	%rd11392, %rd11391, 56;
	setp.lt.u64 	%p5922, %rd11392, %rd11390;
	shr.u64 	%rd1561, %rd11391, 4;
	cvt.u32.u64 	%r14395, %rd1561;
	setp.ne.s32 	%p5923, %r14395, -1;
	and.pred  	%p5924, %p5922, %p5923;
	@%p5924 bra 	$L__BB9_5899;
	mov.b32 	%r12391, 21106;
	st.u32 	[%rd1685], %r12391;
	mov.b32 	%r14395, -1;
	mov.pred 	%p6644, 0;
	bra.uni 	$L__BB9_5900;
$L__BB9_5899:
	ld.shared.u64 	%rd11393, [m_Local_$_0];
	shl.b64 	%rd11394, %rd1561, 32;
	shr.s64 	%rd11395, %rd11394, 28;
	add.s64 	%rd11396, %rd11393, %rd11395;
	mov.b16 	%rs1474, 0;
	st.u8 	[%rd11396], %rs1474;
	st.u8 	[%rd11396+1], %rs1474;
	mov.b32 	%r12385, 3608;
	st.u32 	[%rd11396+4], %r12385;
	mov.b16 	%rs1475, 1;
	st.u8 	[%rd11396+3], %rs1475;
	mov.b32 	%r12386, 48;
	st.u32 	[%rd11396+8], %r12386;
	mov.b32 	%r12387, -1;
	st.u32 	[%rd11396+16], %r12387;
	ld.shared.u64 	%rd11397, [m_Local_$_0];
	add.s64 	%rd11398, %rd11397, %rd11395;
	mov.b32 	%r12388, 0;
	st.u32 	[%rd11398+32], %r12388;
	ld.shared.u64 	%rd11399, [m_Local_$_0];
	add.s64 	%rd11400, %rd11399, %rd11395;
	st.u32 	[%rd11400+36], %r12388;
	ld.shared.u64 	%rd11401, [m_Local_$_0];
	add.s64 	%rd11402, %rd11401, %rd11395;
	st.u32 	[%rd11402+40], %r12388;
	ld.u32 	%r12389, [%rd1685];
	setp.eq.s32 	%p6644, %r12389, 0;
$L__BB9_5900:
	mov.b32 	%r14396, 0;
	not.pred 	%p5926, %p6644;
	@%p5926 bra 	$L__BB9_5906;
	setp.ne.s32 	%p5927, %r14395, -1;
	@%p5927 bra 	$L__BB9_5903;
	mov.b32 	%r12399, 21352;
	st.u32 	[%rd1685], %r12399;
	bra.uni 	$L__BB9_5906;
$L__BB9_5903:
	ld.shared.u64 	%rd11403, [m_Local_$_0];
	mul.wide.s32 	%rd1562, %r14395, 16;
	add.s64 	%rd11404, %rd11403, %rd1562;
	st.u32 	[%rd11404+40], %r3806;
	ld.u32 	%r12394, [%rd1685];
	setp.ne.s32 	%p5928, %r12394, 0;
	@%p5928 bra 	$L__BB9_5906;
	ld.shared.u64 	%rd11405, [m_Local_$_0];
	add.s64 	%rd11406, %rd11405, %rd1562;
	st.u32 	[%rd11406+36], %r14392;
	ld.u32 	%r12396, [%rd1685];
	setp.ne.s32 	%p5929, %r12396, 0;
	@%p5929 bra 	$L__BB9_5906;
	ld.shared.u64 	%rd11407, [m_Local_$_0];
	add.s64 	%rd11408, %rd11407, %rd1562;
	st.u32 	[%rd11408+32], %r3772;
	ld.u32 	%r12397, [%rd1685];
	setp.eq.s32 	%p5930, %r12397, 0;
	selp.b32 	%r14396, %r14395, 0, %p5930;
$L__BB9_5906:
	st.u32 	[%rd1685], %r14396;
	bra.uni 	$L__BB9_5908;
$L__BB9_5907:
	cvt.u64.u32 	%rd11409, %r14390;
	add.s64 	%rd11410, %rd1560, %rd11409;
	mov.b32 	%r12400, 0;
	st.u32 	[%rd11410+32], %r12400;
	st.u8 	[%rd11410+32], %rs1624;
$L__BB9_5908:
	add.s32 	%r14392, %r14392, 1;
	add.s32 	%r14391, %r14391, 1;
	setp.ne.s32 	%p5931, %r14391, 0;
	add.s32 	%r14390, %r14390, 4;
	@%p5931 bra 	$L__BB9_5880;
$L__BB9_5909:
	ld.shared.u64 	%rd11411, [m_Local_$_0];
	add.s64 	%rd11412, %rd11411, %rd1543;
	st.u32 	[%rd11412+32], %r3772;
	ld.shared.u64 	%rd11413, [m_Local_$_0];
	add.s64 	%rd11414, %rd11413, %rd1543;
	st.u32 	[%rd11414+40], %r3768;
	ld.shared.u64 	%rd11415, [m_Local_$_0];
	add.s64 	%rd11416, %rd11415, %rd1543;
	mov.b32 	%r12402, 0;
	st.u32 	[%rd11416+48], %r12402;
$L__BB9_5910:
	ld.shared.u64 	%rd11417, [m_Local_$_1];
	atom.add.u64 	%rd11418, [%rd1], 48;
	add.s64 	%rd11419, %rd11418, 56;
	setp.lt.u64 	%p5932, %rd11419, %rd11417;
	shr.u64 	%rd1563, %rd11418, 4;
	cvt.u32.u64 	%r14399, %rd1563;
	setp.ne.s32 	%p5933, %r14399, -1;
	and.pred  	%p5934, %p5932, %p5933;
	@%p5934 bra 	$L__BB9_5912;
	mov.b32 	%r12411, 21352;
	st.u32 	[%rd1685], %r12411;
	mov.b32 	%r14399, -1;
	mov.pred 	%p6645, 0;
	bra.uni 	$L__BB9_5916;
$L__BB9_5912:
	setp.ne.s32 	%p5935, %r3767, -1;
	ld.shared.u64 	%rd11420, [m_Local_$_0];
	shl.b64 	%rd11421, %rd1563, 32;
	shr.s64 	%rd1564, %rd11421, 28;
	add.s64 	%rd11422, %rd11420, %rd1564;
	mov.b16 	%rs1476, 0;
	st.u8 	[%rd11422], %rs1476;
	st.u8 	[%rd11422+1], %rs1476;
	mov.b32 	%r12404, 16901;
	st.u32 	[%rd11422+4], %r12404;
	mov.b16 	%rs1477, 1;
	st.u8 	[%rd11422+3], %rs1477;
	mov.b32 	%r12405, 44;
	st.u32 	[%rd11422+8], %r12405;
	mov.b32 	%r12406, -1;
	st.u32 	[%rd11422+16], %r12406;
	@%p5935 bra 	$L__BB9_5914;
	mov.b32 	%r12408, 21352;
	st.u32 	[%rd1685], %r12408;
	mov.b32 	%r14397, 0;
	ld.shared.u64 	%rd12053, [m_Local_$_0];
	mov.u32 	%r14398, %r14397;
	bra.uni 	$L__BB9_5915;
$L__BB9_5914:
	ld.shared.u64 	%rd12053, [m_Local_$_0];
	mul.wide.s32 	%rd11423, %r3767, 16;
	add.s64 	%rd11424, %rd12053, %rd11423;
	ld.u32 	%r14397, [%rd11424+32];
	ld.u32 	%r14398, [%rd11424+40];
$L__BB9_5915:
	add.s64 	%rd11425, %rd12053, %rd1564;
	st.u32 	[%rd11425+32], %r14397;
	ld.shared.u64 	%rd11426, [m_Local_$_0];
	add.s64 	%rd11427, %rd11426, %rd1564;
	st.u32 	[%rd11427+40], %r14398;
	ld.u32 	%r12409, [%rd1685];
	setp.eq.s32 	%p6645, %r12409, 0;
$L__BB9_5916:
	not.pred 	%p5938, %p6645;
	@%p5938 bra 	$L__BB9_6272;
	mov.b32 	%r14403, 0;
	mov.u32 	%r14401, %r14403;
$L__BB9_5918:
	ld.shared.u64 	%rd1568, [m_Local_$_0];
	ld.u32 	%r3822, [%rd1568+8];
	setp.ne.s32 	%p5939, %r3822, -1;
	@%p5939 bra 	$L__BB9_5920;
	mov.b32 	%r14403, 21352;
	st.u32 	[%rd1685], %r14403;
	mov.b32 	%r14405, 0;
	mov.pred 	%p6647, 0;
	bra.uni 	$L__BB9_5932;
$L__BB9_5920:
	mul.wide.s32 	%rd11428, %r3822, 16;
	add.s64 	%rd1569, %rd1568, %rd11428;
	ld.u32 	%r3823, [%rd1569+12];
	setp.lt.s32 	%p5940, %r14401, %r3823;
	@%p5940 bra 	$L__BB9_5931;
	ld.shared.u64 	%rd11429, [m_Local_$_1];
	atom.add.u64 	%rd11430, [%rd1], 48;
	add.s64 	%rd11431, %rd11430, 56;
	setp.lt.u64 	%p5941, %rd11431, %rd11429;
	shr.u64 	%rd1570, %rd11430, 4;
	cvt.u32.u64 	%r14402, %rd1570;
	setp.ne.s32 	%p5942, %r14402, -1;
	and.pred  	%p5943, %p5941, %p5942;
	@%p5943 bra 	$L__BB9_5923;
	mov.b32 	%r12420, 21106;
	st.u32 	[%rd1685], %r12420;
	mov.b32 	%r14402, -1;
	mov.pred 	%p6646, 0;
	bra.uni 	$L__BB9_5924;
$L__BB9_5923:
	ld.shared.u64 	%rd11432, [m_Local_$_0];
	shl.b64 	%rd11433, %rd1570, 32;
	shr.s64 	%rd11434, %rd11433, 28;
	add.s64 	%rd11435, %rd11432, %rd11434;
	mov.b16 	%rs1478, 0;
	st.u8 	[%rd11435], %rs1478;
	st.u8 	[%rd11435+1], %rs1478;
	mov.b32 	%r12414, 3608;
	st.u32 	[%rd11435+4], %r12414;
	mov.b16 	%rs1479, 1;
	st.u8 	[%rd11435+3], %rs1479;
	mov.b32 	%r12415, 48;
	st.u32 	[%rd11435+8], %r12415;
	mov.b32 	%r12416, -1;
	st.u32 	[%rd11435+16], %r12416;
	ld.shared.u64 	%rd11436, [m_Local_$_0];
	add.s64 	%rd11437, %rd11436, %rd11434;
	mov.b32 	%r12417, 0;
	st.u32 	[%rd11437+32], %r12417;
	ld.shared.u64 	%rd11438, [m_Local_$_0];
	add.s64 	%rd11439, %rd11438, %rd11434;
	st.u32 	[%rd11439+36], %r12417;
	ld.shared.u64 	%rd11440, [m_Local_$_0];
	add.s64 	%rd11441, %rd11440, %rd11434;
	st.u32 	[%rd11441+40], %r12417;
	ld.u32 	%r12418, [%rd1685];
	setp.eq.s32 	%p6646, %r12418, 0;
$L__BB9_5924:
	mov.b32 	%r14403, 0;
	not.pred 	%p5945, %p6646;
	@%p5945 bra 	$L__BB9_5930;
	setp.ne.s32 	%p5946, %r14402, -1;
	@%p5946 bra 	$L__BB9_5927;
	mov.b32 	%r12428, 21352;
	st.u32 	[%rd1685], %r12428;
	bra.uni 	$L__BB9_5930;
$L__BB9_5927:
	ld.shared.u64 	%rd11442, [m_Local_$_0];
	mul.wide.s32 	%rd1571, %r14402, 16;
	add.s64 	%rd11443, %rd11442, %rd1571;
	st.u32 	[%rd11443+40], %r3823;
	ld.u32 	%r12423, [%rd1685];
	setp.ne.s32 	%p5947, %r12423, 0;
	@%p5947 bra 	$L__BB9_5930;
	ld.shared.u64 	%rd11444, [m_Local_$_0];
	add.s64 	%rd11445, %rd11444, %rd1571;
	st.u32 	[%rd11445+36], %r14401;
	ld.u32 	%r12425, [%rd1685];
	setp.ne.s32 	%p5948, %r12425, 0;
	@%p5948 bra 	$L__BB9_5930;
	ld.shared.u64 	%rd11446, [m_Local_$_0];
	add.s64 	%rd11447, %rd11446, %rd1571;
	st.u32 	[%rd11447+32], %r3822;
	ld.u32 	%r12426, [%rd1685];
	setp.eq.s32 	%p5949, %r12426, 0;
	selp.b32 	%r14403, %r14402, 0, %p5949;
$L__BB9_5930:
	st.u32 	[%rd1685], %r14403;
	setp.eq.s32 	%p6647, %r14403, 0;
	mov.b32 	%r14405, 0;
	bra.uni 	$L__BB9_5932;
$L__BB9_5931:
	shl.b32 	%r12430, %r14401, 2;
	cvt.u64.u32 	%rd11448, %r12430;
	add.s64 	%rd11449, %rd1569, %rd11448;
	ld.u32 	%r14405, [%rd11449+32];
	mov.pred 	%p6647, -1;
$L__BB9_5932:
	mov.b32 	%r14406, 0;
	not.pred 	%p5952, %p6647;
	@%p5952 bra 	$L__BB9_5935;
	setp.gt.s32 	%p5953, %r14418, %r14405;
	@%p5953 bra 	$L__BB9_6483;
	add.s32 	%r14406, %r14401, 1;
$L__BB9_5935:
	setp.ne.s32 	%p5954, %r14403, 0;
	mov.b64 	%rd12054, 0;
	@%p5954 bra 	$L__BB9_6077;
	shl.b32 	%r12434, %r14406, 2;
	add.s32 	%r12435, %r12434, 32;
	shr.s32 	%r12436, %r12435, 31;
	shr.u32 	%r12437, %r12436, 29;
	add.s32 	%r12438, %r12435, %r12437;
	and.b32  	%r12439, %r12438, -8;
	sub.s32 	%r12440, %r12435, %r12439;
	setp.eq.s32 	%p5955, %r12440, 0;
	sub.s32 	%r12441, %r12434, %r12440;
	add.s32 	%r12442, %r12441, 40;
	selp.b32 	%r3834, %r12435, %r12442, %p5955;
	ld.shared.u64 	%rd1572, [m_Local_$_1];
	and.b32  	%r12443, %r3834, 12;
	setp.eq.s32 	%p5956, %r12443, 0;
	mov.u32 	%r14407, %r3834;
	@%p5956 bra 	$L__BB9_5938;
	shr.s32 	%r12444, %r3834, 31;
	shr.u32 	%r12445, %r12444, 28;
	add.s32 	%r12446, %r3834, %r12445;
	and.b32  	%r12447, %r12446, -16;
	add.s32 	%r14407, %r12447, 16;
$L__BB9_5938:
	cvt.s64.s32 	%rd11451, %r14407;
	atom.add.u64 	%rd11452, [%rd1], %rd11451;
	cvt.s64.s32 	%rd11453, %r3834;
	add.s64 	%rd11454, %rd11453, %rd11452;
	add.s64 	%rd11455, %rd11454, 8;
	setp.lt.u64 	%p5957, %rd11455, %rd1572;
	shr.u64 	%rd11456, %rd11452, 4;
	cvt.u32.u64 	%r12448, %rd11456;
	selp.b32 	%r3837, %r12448, -1, %p5957;
	setp.ne.s32 	%p5958, %r3837, -1;
	@%p5958 bra 	$L__BB9_5940;
	mov.b32 	%r12503, 21352;
	st.u32 	[%rd1685], %r12503;
	bra.uni 	$L__BB9_5979;
$L__BB9_5940:
	ld.shared.u64 	%rd11457, [m_Local_$_0];
	mul.wide.s32 	%rd1573, %r3837, 16;
	add.s64 	%rd11458, %rd11457, %rd1573;
	mov.b16 	%rs1480, 0;
	st.u8 	[%rd11458], %rs1480;
	st.u8 	[%rd11458+1], %rs1480;
	mov.b32 	%r12449, 4335;
	st.u32 	[%rd11458+4], %r12449;
	mov.b16 	%rs1481, 1;
	st.u8 	[%rd11458+3], %rs1481;
	st.u32 	[%rd11458+8], %r3834;
	st.u32 	[%rd11458+12], %r14406;
	setp.lt.s32 	%p5959, %r14406, 1;
	@%p5959 bra 	$L__BB9_5979;
	setp.eq.s32 	%p5960, %r14406, 1;
	mov.b32 	%r3857, 0;
	@%p5960 bra 	$L__BB9_5967;
	and.b32  	%r3857, %r14406, 2147483646;
	neg.s32 	%r14409, %r3857;
	mov.b32 	%r14408, 0;
	mov.u32 	%r14410, %r14408;
$L__BB9_5943:
	add.s32 	%r3843, %r14410, 1;
	ld.shared.u64 	%rd11459, [m_Local_$_0];
	add.s64 	%rd1574, %rd11459, %rd1573;
	ld.u32 	%r3844, [%rd1574+12];
	setp.lt.s32 	%p5961, %r14410, %r3844;
	@%p5961 bra 	$L__BB9_5954;
	ld.shared.u64 	%rd11460, [m_Local_$_1];
	atom.add.u64 	%rd11461, [%rd1], 48;
	add.s64 	%rd11462, %rd11461, 56;
	setp.lt.u64 	%p5962, %rd11462, %rd11460;
	shr.u64 	%rd1575, %rd11461, 4;
	cvt.u32.u64 	%r14411, %rd1575;
	setp.ne.s32 	%p5963, %r14411, -1;
	and.pred  	%p5964, %p5962, %p5963;
	@%p5964 bra 	$L__BB9_5946;
	mov.b32 	%r12458, 21106;
	st.u32 	[%rd1685], %r12458;
	mov.b32 	%r14411, -1;
	mov.pred 	%p6648, 0;
	bra.uni 	$L__BB9_5947;
$L__BB9_5946:
	ld.shared.u64 	%rd11463, [m_Local_$_0];
	shl.b64 	%rd11464, %rd1575, 32;
	shr.s64 	%rd11465, %rd11464, 28;
	add.s64 	%rd11466, %rd11463, %rd11465;
	mov.b16 	%rs1482, 0;
	st.u8 	[%rd11466], %rs1482;
	st.u8 	[%rd11466+1], %rs1482;
	mov.b32 	%r12452, 3608;
	st.u32 	[%rd11466+4], %r12452;
	mov.b16 	%rs1483, 1;
	st.u8 	[%rd11466+3], %rs1483;
	mov.b32 	%r12453, 48;
	st.u32 	[%rd11466+8], %r12453;
	mov.b32 	%r12454, -1;
	st.u32 	[%rd11466+16], %r12454;
	ld.shared.u64 	%rd11467, [m_Local_$_0];
	add.s64 	%rd11468, %rd11467, %rd11465;
	mov.b32 	%r12455, 0;
	st.u32 	[%rd11468+32], %r12455;
	ld.shared.u64 	%rd11469, [m_Local_$_0];
	add.s64 	%rd11470, %rd11469, %rd11465;
	st.u32 	[%rd11470+36], %r12455;
	ld.shared.u64 	%rd11471, [m_Local_$_0];
	add.s64 	%rd11472, %rd11471, %rd11465;
	st.u32 	[%rd11472+40], %r12455;
	ld.u32 	%r12456, [%rd1685];
	setp.eq.s32 	%p6648, %r12456, 0;
$L__BB9_5947:
	mov.b32 	%r14412, 0;
	not.pred 	%p5966, %p6648;
	@%p5966 bra 	$L__BB9_5953;
	setp.ne.s32 	%p5967, %r14411, -1;
	@%p5967 bra 	$L__BB9_5950;
	mov.b32 	%r12466, 21352;
	st.u32 	[%rd1685], %r12466;
	bra.uni 	$L__BB9_5953;
$L__BB9_5950:
	ld.shared.u64 	%rd11473, [m_Local_$_0];
	mul.wide.s32 	%rd1576, %r14411, 16;
	add.s64 	%rd11474, %rd11473, %rd1576;
	st.u32 	[%rd11474+40], %r3844;
	ld.u32 	%r12461, [%rd1685];
	setp.ne.s32 	%p5968, %r12461, 0;
	@%p5968 bra 	$L__BB9_5953;
	ld.shared.u64 	%rd11475, [m_Local_$_0];
	add.s64 	%rd11476, %rd11475, %rd1576;
	st.u32 	[%rd11476+36], %r14410;
	ld.u32 	%r12463, [%rd1685];
	setp.ne.s32 	%p5969, %r12463, 0;
	@%p5969 bra 	$L__BB9_5953;
	ld.shared.u64 	%rd11477, [m_Local_$_0];
	add.s64 	%rd11478, %rd11477, %rd1576;
	st.u32 	[%rd11478+32], %r3837;
	ld.u32 	%r12464, [%rd1685];
	setp.eq.s32 	%p5970, %r12464, 0;
	selp.b32 	%r14412, %r14411, 0, %p5970;
$L__BB9_5953:
	st.u32 	[%rd1685], %r14412;
	bra.uni 	$L__BB9_5955;
$L__BB9_5954:
	cvt.u64.u32 	%rd11479, %r14408;
	add.s64 	%rd11480, %rd1574, %rd11479;
	mov.b32 	%r12467, 0;
	st.u32 	[%rd11480+32], %r12467;
$L__BB9_5955:
	ld.shared.u64 	%rd11481, [m_Local_$_0];
	add.s64 	%rd1577, %rd11481, %rd1573;
	ld.u32 	%r3849, [%rd1577+12];
	setp.lt.s32 	%p5971, %r3843, %r3849;
	@%p5971 bra 	$L__BB9_5965;
	ld.shared.u64 	%rd11482, [m_Local_$_1];
	atom.add.u64 	%rd11483, [%rd1], 48;
	add.s64 	%rd11484, %rd11483, 56;
	setp.ge.u64 	%p5972, %rd11484, %rd11482;
	shr.u64 	%rd1578, %rd11483, 4;
	cvt.u32.u64 	%r14413, %rd1578;
	setp.eq.s32 	%p5973, %r14413, -1;
	or.pred  	%p5974, %p5972, %p5973;
	@%p5974 bra 	$L__BB9_5958;
	ld.shared.u64 	%rd11485, [m_Local_$_0];
	shl.b64 	%rd11486, %rd1578, 32;
	shr.s64 	%rd11487, %rd11486, 28;
	add.s64 	%rd11488, %rd11485, %rd11487;
	mov.b16 	%rs1484, 0;
	st.u8 	[%rd11488], %rs1484;
	st.u8 	[%rd11488+1], %rs1484;
	mov.b32 	%r12468, 3608;
	st.u32 	[%rd11488+4], %r12468;
	mov.b16 	%rs1485, 1;
	st.u8 	[%rd11488+3], %rs1485;
	mov.b32 	%r12469, 48;
	st.u32 	[%rd11488+8], %r12469;
	mov.b32 	%r12470, -1;
	st.u32 	[%rd11488+16], %r12470;
	ld.shared.u64 	%rd11489, [m_Local_$_0];
	add.s64 	%rd11490, %rd11489, %rd11487;
	mov.b32 	%r12471, 0;
	st.u32 	[%rd11490+32], %r12471;
	ld.shared.u64 	%rd11491, [m_Local_$_0];
	add.s64 	%rd11492, %rd11491, %rd11487;
	st.u32 	[%rd11492+36], %r12471;
	ld.shared.u64 	%rd11493, [m_Local_$_0];
	add.s64 	%rd11494, %rd11493, %rd11487;
	st.u32 	[%rd11494+40], %r12471;
	ld.u32 	%r12472, [%rd1685];
	setp.eq.s32 	%p6649, %r12472, 0;
	bra.uni 	$L__BB9_5959;
$L__BB9_5958:
	mov.b32 	%r12474, 21106;
	st.u32 	[%rd1685], %r12474;
	mov.b32 	%r14413, -1;
	mov.pred 	%p6649, 0;
$L__BB9_5959:
	mov.b32 	%r14414, 0;
	not.pred 	%p5976, %p6649;
	@%p5976 bra 	$L__BB9_5964;
	setp.eq.s32 	%p5977, %r14413, -1;
	@%p5977 bra 	$L__BB9_6484;
	ld.shared.u64 	%rd11495, [m_Local_$_0];
	mul.wide.s32 	%rd1579, %r14413, 16;
	add.s64 	%rd11496, %rd11495, %rd1579;
	st.u32 	[%rd11496+40], %r3849;
	ld.u32 	%r12477, [%rd1685];
	setp.eq.s32 	%p5978, %r12477, 0;
	@%p5978 bra 	$L__BB9_5962;
	bra.uni 	$L__BB9_5964;
$L__BB9_5962:
	ld.shared.u64 	%rd11497, [m_Local_$_0];
	add.s64 	%rd11498, %rd11497, %rd1579;
	st.u32 	[%rd11498+36], %r3843;
	ld.u32 	%r12479, [%rd1685];
	setp.ne.s32 	%p5979, %r12479, 0;
	@%p5979 bra 	$L__BB9_5964;
	ld.shared.u64 	%rd11499, [m_Local_$_0];
	add.s64 	%rd11500, %rd11499, %rd1579;
	st.u32 	[%rd11500+32], %r3837;
	ld.u32 	%r12480, [%rd1685];
	setp.eq.s32 	%p5980, %r12480, 0;
	selp.b32 	%r14414, %r14413, 0, %p5980;
$L__BB9_5964:
	st.u32 	[%rd1685], %r14414;
	bra.uni 	$L__BB9_5966;
$L__BB9_5965:
	add.s32 	%r12483, %r14408, 4;
	cvt.u64.u32 	%rd11501, %r12483;
	add.s64 	%rd11502, %rd1577, %rd11501;
	mov.b32 	%r12484, 0;
	st.u32 	[%rd11502+32], %r12484;
$L__BB9_5966:
	add.s32 	%r14410, %r14410, 2;
	add.s32 	%r14409, %r14409, 2;
	add.s32 	%r14408, %r14408, 8;
	setp.ne.s32 	%p5981, %r14409, 0;
	@%p5981 bra 	$L__BB9_5943;
$L__BB9_5967:
	and.b32  	%r12485, %r14406, 1;
	setp.eq.b32 	%p5982, %r12485, 1;
	not.pred 	%p5983, %p5982;
	@%p5983 bra 	$L__BB9_5979;
	ld.shared.u64 	%rd11503, [m_Local_$_0];
	add.s64 	%rd1580, %rd11503, %rd1573;
	ld.u32 	%r3858, [%rd1580+12];
	setp.lt.s32 	%p5984, %r3857, %r3858;
	@%p5984 bra 	$L__BB9_5978;
	ld.shared.u64 	%rd11504, [m_Local_$_1];
	atom.add.u64 	%rd11505, [%rd1], 48;
	add.s64 	%rd11506, %rd11505, 56;
	setp.ge.u64 	%p5985, %rd11506, %rd11504;
	shr.u64 	%rd1581, %rd11505, 4;
	cvt.u32.u64 	%r14416, %rd1581;
	setp.eq.s32 	%p5986, %r14416, -1;
	or.pred  	%p5987, %p5985, %p5986;
	@%p5987 bra 	$L__BB9_5971;
	ld.shared.u64 	%rd11507, [m_Local_$_0];
	shl.b64 	%rd11508, %rd1581, 32;
	shr.s64 	%rd11509, %rd11508, 28;
	add.s64 	%rd11510, %rd11507, %rd11509;
	mov.b16 	%rs1486, 0;
	st.u8 	[%rd11510], %rs1486;
	st.u8 	[%rd11510+1], %rs1486;
	mov.b32 	%r12486, 3608;
	st.u32 	[%rd11510+4], %r12486;
	mov.b16 	%rs1487, 1;
	st.u8 	[%rd11510+3], %rs1487;
	mov.b32 	%r12487, 48;
	st.u32 	[%rd11510+8], %r12487;
	mov.b32 	%r12488, -1;
	st.u32 	[%rd11510+16], %r12488;
	ld.shared.u64 	%rd11511, [m_Local_$_0];
	add.s64 	%rd11512, %rd11511, %rd11509;
	mov.b32 	%r12489, 0;
	st.u32 	[%rd11512+32], %r12489;
	ld.shared.u64 	%rd11513, [m_Local_$_0];
	add.s64 	%rd11514, %rd11513, %rd11509;
	st.u32 	[%rd11514+36], %r12489;
	ld.shared.u64 	%rd11515, [m_Local_$_0];
	add.s64 	%rd11516, %rd11515, %rd11509;
	st.u32 	[%rd11516+40], %r12489;
	ld.u32 	%r12490, [%rd1685];
	setp.eq.s32 	%p6650, %r12490, 0;
	bra.uni 	$L__BB9_5972;
$L__BB9_5971:
	mov.b32 	%r12492, 21106;
	st.u32 	[%rd1685], %r12492;
	mov.b32 	%r14416, -1;
	mov.pred 	%p6650, 0;
$L__BB9_5972:
	mov.b32 	%r14417, 0;
	not.pred 	%p5989, %p6650;
	@%p5989 bra 	$L__BB9_5977;
	setp.eq.s32 	%p5990, %r14416, -1;
	@%p5990 bra 	$L__BB9_6485;
	ld.shared.u64 	%rd11517, [m_Local_$_0];
	mul.wide.s32 	%rd1582, %r14416, 16;
	add.s64 	%rd11518, %rd11517, %rd1582;
	st.u32 	[%rd11518+40], %r3858;
	ld.u32 	%r12495, [%rd1685];
	setp.eq.s32 	%p5991, %r12495, 0;
	@%p5991 bra 	$L__BB9_5975;
	bra.uni 	$L__BB9_5977;
$L__BB9_5975:
	ld.shared.u64 	%rd11519, [m_Local_$_0];
	add.s64 	%rd11520, %rd11519, %rd1582;
	st.u32 	[%rd11520+36], %r3857;
	ld.u32 	%r12497, [%rd1685];
	setp.ne.s32 	%p5992, %r12497, 0;
	@%p5992 bra 	$L__BB9_5977;
	ld.shared.u64 	%rd11521, [m_Local_$_0];
	add.s64 	%rd11522, %rd11521, %rd1582;
	st.u32 	[%rd11522+32], %r3837;
	ld.u32 	%r12498, [%rd1685];
	setp.eq.s32 	%p5993, %r12498, 0;
	selp.b32 	%r14417, %r14416, 0, %p5993;
$L__BB9_5977:
	st.u32 	[%rd1685], %r14417;
	bra.uni 	$L__BB9_5979;
$L__BB9_5978:
	shl.b32 	%r12501, %r3857, 2;
	cvt.u64.u32 	%rd11523, %r12501;
	add.s64 	%rd11524, %rd1580, %rd11523;
	mov.b32 	%r12502, 0;
	st.u32 	[%rd11524+32], %r12502;
$L__BB9_5979:
	mul.wide.s32 	%rd1583, %r3837, 16;
	mov.u32 	%r14419, %r14406;
$L__BB9_5980:
	mov.u32 	%r14432, %r14419;
	mov.u32 	%r14431, %r14418;
	setp.gt.s32 	%p5994, %r14431, 65535;
	@%p5994 bra 	$L__BB9_5981;
	bra.uni 	$L__BB9_6041;
$L__BB9_5981:
	mul.hi.u32 	%r12504, %r14431, 1374389535;
	shr.u32 	%r14418, %r12504, 5;
	and.b32  	%r12505, %r12504, 2147483616;
	shl.b32 	%r12506, %r14418, 6;
	add.s32 	%r12507, %r12505, %r12506;
	shl.b32 	%r12508, %r14418, 2;
	add.s32 	%r12509, %r12507, %r12508;
	sub.s32 	%r3866, %r14431, %r12509;
	ld.shared.u64 	%rd1584, [m_Local_$_0];
	ld.u32 	%r3867, [%rd1584+16];
	shl.b32 	%r3868, %r3866, 2;
	setp.ne.s32 	%p5995, %r3867, -1;
	@%p5995 bra 	$L__BB9_5983;
	mov.b32 	%r14421, 21352;
	st.u32 	[%rd1685], %r14421;
	mov.b16 	%rs1625, 0;
	bra.uni 	$L__BB9_5995;
$L__BB9_5983:
	mul.wide.s32 	%rd11525, %r3867, 16;
	add.s64 	%rd1585, %rd1584, %rd11525;
	ld.u32 	%r3869, [%rd1585+12];
	setp.lt.s32 	%p5996, %r3866, %r3869;
	@%p5996 bra 	$L__BB9_5994;
	ld.shared.u64 	%rd11526, [m_Local_$_1];
	atom.add.u64 	%rd11527, [%rd1], 48;
	add.s64 	%rd11528, %rd11527, 56;
	setp.lt.u64 	%p5997, %rd11528, %rd11526;
	shr.u64 	%rd1586, %rd11527, 4;
	cvt.u32.u64 	%r14420, %rd1586;
	setp.ne.s32 	%p5998, %r14420, -1;
	and.pred  	%p5999, %p5997, %p5998;
	@%p5999 bra 	$L__BB9_5986;
	mov.b32 	%r12516, 21106;
	st.u32 	[%rd1685], %r12516;
	mov.b32 	%r14420, -1;
	mov.pred 	%p6651, 0;
	bra.uni 	$L__BB9_5987;
$L__BB9_5986:
	ld.shared.u64 	%rd11529, [m_Local_$_0];
	shl.b64 	%rd11530, %rd1586, 32;
	shr.s64 	%rd11531, %rd11530, 28;
	add.s64 	%rd11532, %rd11529, %rd11531;
	mov.b16 	%rs1488, 0;
	st.u8 	[%rd11532], %rs1488;
	st.u8 	[%rd11532+1], %rs1488;
	mov.b32 	%r12510, 3608;
	st.u32 	[%rd11532+4], %r12510;
	mov.b16 	%rs1489, 1;
	st.u8 	[%rd11532+3], %rs1489;
	mov.b32 	%r12511, 48;
	st.u32 	[%rd11532+8], %r12511;
	mov.b32 	%r12512, -1;
	st.u32 	[%rd11532+16], %r12512;
	ld.shared.u64 	%rd11533, [m_Local_$_0];
	add.s64 	%rd11534, %rd11533, %rd11531;
	mov.b32 	%r12513, 0;
	st.u32 	[%rd11534+32], %r12513;
	ld.shared.u64 	%rd11535, [m_Local_$_0];
	add.s64 	%rd11536, %rd11535, %rd11531;
	st.u32 	[%rd11536+36], %r12513;
	ld.shared.u64 	%rd11537, [m_Local_$_0];
	add.s64 	%rd11538, %rd11537, %rd11531;
	st.u32 	[%rd11538+40], %r12513;
	ld.u32 	%r12514, [%rd1685];
	setp.eq.s32 	%p6651, %r12514, 0;
$L__BB9_5987:
	mov.b32 	%r14421, 0;
	not.pred 	%p6001, %p6651;
	@%p6001 bra 	$L__BB9_5993;
	setp.ne.s32 	%p6002, %r14420, -1;
	@%p6002 bra 	$L__BB9_5990;
	mov.b32 	%r12524, 21352;
	st.u32 	[%rd1685], %r12524;
	bra.uni 	$L__BB9_5993;
$L__BB9_5990:
	ld.shared.u64 	%rd11539, [m_Local_$_0];
	mul.wide.s32 	%rd1587, %r14420, 16;
	add.s64 	%rd11540, %rd11539, %rd1587;
	st.u32 	[%rd11540+40], %r3869;
	ld.u32 	%r12519, [%rd1685];
	setp.ne.s32 	%p6003, %r12519, 0;
	@%p6003 bra 	$L__BB9_5993;
	ld.shared.u64 	%rd11541, [m_Local_$_0];
	add.s64 	%rd11542, %rd11541, %rd1587;
	st.u32 	[%rd11542+36], %r3866;
	ld.u32 	%r12521, [%rd1685];
	setp.ne.s32 	%p6004, %r12521, 0;
	@%p6004 bra 	$L__BB9_5993;
	ld.shared.u64 	%rd11543, [m_Local_$_0];
	add.s64 	%rd11544, %rd11543, %rd1587;
	st.u32 	[%rd11544+32], %r3867;
	ld.u32 	%r12522, [%rd1685];
	setp.eq.s32 	%p6005, %r12522, 0;
	selp.b32 	%r14421, %r14420, 0, %p6005;
$L__BB9_5993:
	st.u32 	[%rd1685], %r14421;
	mov.b16 	%rs1625, 0;
	bra.uni 	$L__BB9_5995;
$L__BB9_5994:
	cvt.u64.u32 	%rd11545, %r3868;
	add.s64 	%rd11546, %rd1585, %rd11545;
	ld.u8 	%rs1625, [%rd11546+32];
	ld.u32 	%r14421, [%rd1685];
$L__BB9_5995:
	setp.ne.s32 	%p6006, %r14421, 0;
	@%p6006 bra 	$L__BB9_6077;
	setp.ne.s32 	%p6007, %r3837, -1;
	add.s32 	%r3876, %r14432, -1;
	@%p6007 bra 	$L__BB9_5998;
	mov.b32 	%r14424, 21352;
	st.u32 	[%rd1685], %r14424;
	bra.uni 	$L__BB9_6010;
$L__BB9_5998:
	ld.shared.u64 	%rd11548, [m_Local_$_0];
	add.s64 	%rd1588, %rd11548, %rd1583;
	ld.u32 	%r12526, [%rd1588+12];
	setp.gt.s32 	%p6008, %r14432, 0;
	setp.le.s32 	%p6009, %r14432, %r12526;
	and.pred  	%p6010, %p6008, %p6009;
	@%p6010 bra 	$L__BB9_6009;
	ld.shared.u64 	%rd11551, [m_Local_$_1];
	atom.add.u64 	%rd11552, [%rd1], 48;
	add.s64 	%rd11553, %rd11552, 56;
	setp.lt.u64 	%p6011, %rd11553, %rd11551;
	shr.u64 	%rd1589, %rd11552, 4;
	cvt.u32.u64 	%r14423, %rd1589;
	setp.ne.s32 	%p6012, %r14423, -1;
	and.pred  	%p6013, %p6011, %p6012;
	@%p6013 bra 	$L__BB9_6001;
	mov.b32 	%r12535, 21106;
	st.u32 	[%rd1685], %r12535;
	mov.b32 	%r14423, -1;
	mov.pred 	%p6652, 0;
	bra.uni 	$L__BB9_6002;
$L__BB9_6001:
	ld.shared.u64 	%rd11554, [m_Local_$_0];
	shl.b64 	%rd11555, %rd1589, 32;
	shr.s64 	%rd11556, %rd11555, 28;
	add.s64 	%rd11557, %rd11554, %rd11556;
	mov.b16 	%rs1492, 0;
	st.u8 	[%rd11557], %rs1492;
	st.u8 	[%rd11557+1], %rs1492;
	mov.b32 	%r12529, 3608;
	st.u32 	[%rd11557+4], %r12529;
	mov.b16 	%rs1493, 1;
	st.u8 	[%rd11557+3], %rs1493;
	mov.b32 	%r12530, 48;
	st.u32 	[%rd11557+8], %r12530;
	mov.b32 	%r12531, -1;
	st.u32 	[%rd11557+16], %r12531;
	ld.shared.u64 	%rd11558, [m_Local_$_0];
	add.s64 	%rd11559, %rd11558, %rd11556;
	mov.b32 	%r12532, 0;
	st.u32 	[%rd11559+32], %r12532;
	ld.shared.u64 	%rd11560, [m_Local_$_0];
	add.s64 	%rd11561, %rd11560, %rd11556;
	st.u32 	[%rd11561+36], %r12532;
	ld.shared.u64 	%rd11562, [m_Local_$_0];
	add.s64 	%rd11563, %rd11562, %rd11556;
	st.u32 	[%rd11563+40], %r12532;
	ld.u32 	%r12533, [%rd1685];
	setp.eq.s32 	%p6652, %r12533, 0;
$L__BB9_6002:
	mov.b32 	%r14424, 0;
	not.pred 	%p6015, %p6652;
	@%p6015 bra 	$L__BB9_6008;
	setp.ne.s32 	%p6016, %r14423, -1;
	@%p6016 bra 	$L__BB9_6005;
	mov.b32 	%r12543, 21352;
	st.u32 	[%rd1685], %r12543;
	bra.uni 	$L__BB9_6008;
$L__BB9_6005:
	ld.shared.u64 	%rd11564, [m_Local_$_0];
	mul.wide.s32 	%rd1590, %r14423, 16;
	add.s64 	%rd11565, %rd11564, %rd1590;
	st.u32 	[%rd11565+40], %r12526;
	ld.u32 	%r12538, [%rd1685];
	setp.ne.s32 	%p6017, %r12538, 0;
	@%p6017 bra 	$L__BB9_6008;
	ld.shared.u64 	%rd11566, [m_Local_$_0];
	add.s64 	%rd11567, %rd11566, %rd1590;
	st.u32 	[%rd11567+36], %r3876;
	ld.u32 	%r12540, [%rd1685];
	setp.ne.s32 	%p6018, %r12540, 0;
	@%p6018 bra 	$L__BB9_6008;
	ld.shared.u64 	%rd11568, [m_Local_$_0];
	add.s64 	%rd11569, %rd11568, %rd1590;
	st.u32 	[%rd11569+32], %r3837;
	ld.u32 	%r12541, [%rd1685];
	setp.eq.s32 	%p6019, %r12541, 0;
	selp.b32 	%r14424, %r14423, 0, %p6019;
$L__BB9_6008:
	st.u32 	[%rd1685], %r14424;
	bra.uni 	$L__BB9_6010;
$L__BB9_6009:
	shl.b32 	%r12527, %r3876, 2;
	cvt.u64.u32 	%rd11549, %r12527;
	add.s64 	%rd11550, %rd1588, %rd11549;
	mov.b32 	%r12528, 0;
	st.u32 	[%rd11550+32], %r12528;
	st.u8 	[%rd11550+32], %rs1625;
	ld.u32 	%r14424, [%rd1685];
$L__BB9_6010:
	setp.ne.s32 	%p6020, %r14424, 0;
	@%p6020 bra 	$L__BB9_6077;
	ld.shared.u64 	%rd1591, [m_Local_$_0];
	ld.u32 	%r3884, [%rd1591+20];
	setp.ne.s32 	%p6021, %r3884, -1;
	@%p6021 bra 	$L__BB9_6013;
	mov.b32 	%r12560, 21352;
	st.u32 	[%rd1685], %r12560;
	mov.b16 	%rs1626, 0;
	mov.pred 	%p6654, 0;
	bra.uni 	$L__BB9_6025;
$L__BB9_6013:
	mul.wide.s32 	%rd11571, %r3884, 16;
	add.s64 	%rd1592, %rd1591, %rd11571;
	ld.u32 	%r3885, [%rd1592+12];
	setp.lt.s32 	%p6022, %r3866, %r3885;
	@%p6022 bra 	$L__BB9_6024;
	ld.shared.u64 	%rd11572, [m_Local_$_1];
	atom.add.u64 	%rd11573, [%rd1], 48;
	add.s64 	%rd11574, %rd11573, 56;
	setp.lt.u64 	%p6023, %rd11574, %rd11572;
	shr.u64 	%rd1593, %rd11573, 4;
	cvt.u32.u64 	%r14426, %rd1593;
	setp.ne.s32 	%p6024, %r14426, -1;
	and.pred  	%p6025, %p6023, %p6024;
	@%p6025 bra 	$L__BB9_6016;
	mov.b32 	%r12551, 21106;
	st.u32 	[%rd1685], %r12551;
	mov.b32 	%r14426, -1;
	mov.pred 	%p6653, 0;
	bra.uni 	$L__BB9_6017;
$L__BB9_6016:
	ld.shared.u64 	%rd11575, [m_Local_$_0];
	shl.b64 	%rd11576, %rd1593, 32;
	shr.s64 	%rd11577, %rd11576, 28;
	add.s64 	%rd11578, %rd11575, %rd11577;
	mov.b16 	%rs1494, 0;
	st.u8 	[%rd11578], %rs1494;
	st.u8 	[%rd11578+1], %rs1494;
	mov.b32 	%r12545, 3608;
	st.u32 	[%rd11578+4], %r12545;
	mov.b16 	%rs1495, 1;
	st.u8 	[%rd11578+3], %rs1495;
	mov.b32 	%r12546, 48;
	st.u32 	[%rd11578+8], %r12546;
	mov.b32 	%r12547, -1;
	st.u32 	[%rd11578+16], %r12547;
	ld.shared.u64 	%rd11579, [m_Local_$_0];
	add.s64 	%rd11580, %rd11579, %rd11577;
	mov.b32 	%r12548, 0;
	st.u32 	[%rd11580+32], %r12548;
	ld.shared.u64 	%rd11581, [m_Local_$_0];
	add.s64 	%rd11582, %rd11581, %rd11577;
	st.u32 	[%rd11582+36], %r12548;
	ld.shared.u64 	%rd11583, [m_Local_$_0];
	add.s64 	%rd11584, %rd11583, %rd11577;
	st.u32 	[%rd11584+40], %r12548;
	ld.u32 	%r12549, [%rd1685];
	setp.eq.s32 	%p6653, %r12549, 0;
$L__BB9_6017:
	mov.b32 	%r14427, 0;
	not.pred 	%p6027, %p6653;
	@%p6027 bra 	$L__BB9_6023;
	setp.ne.s32 	%p6028, %r14426, -1;
	@%p6028 bra 	$L__BB9_6020;
	mov.b32 	%r12559, 21352;
	st.u32 	[%rd1685], %r12559;
	bra.uni 	$L__BB9_6023;
$L__BB9_6020:
	ld.shared.u64 	%rd11585, [m_Local_$_0];
	mul.wide.s32 	%rd1594, %r14426, 16;
	add.s64 	%rd11586, %rd11585, %rd1594;
	st.u32 	[%rd11586+40], %r3885;
	ld.u32 	%r12554, [%rd1685];
	setp.ne.s32 	%p6029, %r12554, 0;
	@%p6029 bra 	$L__BB9_6023;
	ld.shared.u64 	%rd11587, [m_Local_$_0];
	add.s64 	%rd11588, %rd11587, %rd1594;
	st.u32 	[%rd11588+36], %r3866;
	ld.u32 	%r12556, [%rd1685];
	setp.ne.s32 	%p6030, %r12556, 0;
	@%p6030 bra 	$L__BB9_6023;
	ld.shared.u64 	%rd11589, [m_Local_$_0];
	add.s64 	%rd11590, %rd11589, %rd1594;
	st.u32 	[%rd11590+32], %r3884;
	ld.u32 	%r12557, [%rd1685];
	setp.eq.s32 	%p6031, %r12557, 0;
	selp.b32 	%r14427, %r14426, 0, %p6031;
$L__BB9_6023:
	st.u32 	[%rd1685], %r14427;
	setp.eq.s32 	%p6654, %r14427, 0;
	mov.b16 	%rs1626, 0;
	bra.uni 	$L__BB9_6025;
$L__BB9_6024:
	cvt.u64.u32 	%rd11591, %r3868;
	add.s64 	%rd11592, %rd1592, %rd11591;
	ld.u8 	%rs1626, [%rd11592+32];
	mov.pred 	%p6654, -1;
$L__BB9_6025:
	not.pred 	%p6034, %p6654;
	@%p6034 bra 	$L__BB9_6077;
	setp.ne.s32 	%p6035, %r3837, -1;
	add.s32 	%r14419, %r14432, -2;
	@%p6035 bra 	$L__BB9_6028;
	mov.b32 	%r14429, 21352;
	st.u32 	[%rd1685], %r14429;
	bra.uni 	$L__BB9_6040;
$L__BB9_6028:
	ld.shared.u64 	%rd11594, [m_Local_$_0];
	add.s64 	%rd1595, %rd11594, %rd1583;
	ld.u32 	%r12561, [%rd1595+12];
	setp.gt.s32 	%p6036, %r14432, 1;
	setp.lt.s32 	%p6037, %r14419, %r12561;
	and.pred  	%p6038, %p6036, %p6037;
	@%p6038 bra 	$L__BB9_6039;
	ld.shared.u64 	%rd11597, [m_Local_$_1];
	atom.add.u64 	%rd11598, [%rd1], 48;
	add.s64 	%rd11599, %rd11598, 56;
	setp.lt.u64 	%p6039, %rd11599, %rd11597;
	shr.u64 	%rd1596, %rd11598, 4;
	cvt.u32.u64 	%r14428, %rd1596;
	setp.ne.s32 	%p6040, %r14428, -1;
	and.pred  	%p6041, %p6039, %p6040;
	@%p6041 bra 	$L__BB9_6031;
	mov.b32 	%r12570, 21106;
	st.u32 	[%rd1685], %r12570;
	mov.b32 	%r14428, -1;
	mov.pred 	%p6655, 0;
	bra.uni 	$L__BB9_6032;
$L__BB9_6031:
	ld.shared.u64 	%rd11600, [m_Local_$_0];
	shl.b64 	%rd11601, %rd1596, 32;
	shr.s64 	%rd11602, %rd11601, 28;
	add.s64 	%rd11603, %rd11600, %rd11602;
	mov.b16 	%rs1498, 0;
	st.u8 	[%rd11603], %rs1498;
	st.u8 	[%rd11603+1], %rs1498;
	mov.b32 	%r12564, 3608;
	st.u32 	[%rd11603+4], %r12564;
	mov.b16 	%rs1499, 1;
	st.u8 	[%rd11603+3], %rs1499;
	mov.b32 	%r12565, 48;
	st.u32 	[%rd11603+8], %r12565;
	mov.b32 	%r12566, -1;
	st.u32 	[%rd11603+16], %r12566;
	ld.shared.u64 	%rd11604, [m_Local_$_0];
	add.s64 	%rd11605, %rd11604, %rd11602;
	mov.b32 	%r12567, 0;
	st.u32 	[%rd11605+32], %r12567;
	ld.shared.u64 	%rd11606, [m_Local_$_0];
	add.s64 	%rd11607, %rd11606, %rd11602;
	st.u32 	[%rd11607+36], %r12567;
	ld.shared.u64 	%rd11608, [m_Local_$_0];
	add.s64 	%rd11609, %rd11608, %rd11602;
	st.u32 	[%rd11609+40], %r12567;
	ld.u32 	%r12568, [%rd1685];
	setp.eq.s32 	%p6655, %r12568, 0;
$L__BB9_6032:
	mov.b32 	%r14429, 0;
	not.pred 	%p6043, %p6655;
	@%p6043 bra 	$L__BB9_6038;
	setp.ne.s32 	%p6044, %r14428, -1;
	@%p6044 bra 	$L__BB9_6035;
	mov.b32 	%r12578, 21352;
	st.u32 	[%rd1685], %r12578;
	bra.uni 	$L__BB9_6038;
$L__BB9_6035:
	ld.shared.u64 	%rd11610, [m_Local_$_0];
	mul.wide.s32 	%rd1597, %r14428, 16;
	add.s64 	%rd11611, %rd11610, %rd1597;
	st.u32 	[%rd11611+40], %r12561;
	ld.u32 	%r12573, [%rd1685];
	setp.ne.s32 	%p6045, %r12573, 0;
	@%p6045 bra 	$L__BB9_6038;
	ld.shared.u64 	%rd11612, [m_Local_$_0];
	add.s64 	%rd11613, %rd11612, %rd1597;
	st.u32 	[%rd11613+36], %r14419;
	ld.u32 	%r12575, [%rd1685];
	setp.ne.s32 	%p6046, %r12575, 0;
	@%p6046 bra 	$L__BB9_6038;
	ld.shared.u64 	%rd11614, [m_Local_$_0];
	add.s64 	%rd11615, %rd11614, %rd1597;
	st.u32 	[%rd11615+32], %r3837;
	ld.u32 	%r12576, [%rd1685];
	setp.eq.s32 	%p6047, %r12576, 0;
	selp.b32 	%r14429, %r14428, 0, %p6047;
$L__BB9_6038:
	st.u32 	[%rd1685], %r14429;
	bra.uni 	$L__BB9_6040;
$L__BB9_6039:
	shl.b32 	%r12562, %r14419, 2;
	cvt.u64.u32 	%rd11595, %r12562;
	add.s64 	%rd11596, %rd1595, %rd11595;
	mov.b32 	%r12563, 0;
	st.u32 	[%rd11596+32], %r12563;
	st.u8 	[%rd11596+32], %rs1626;
	ld.u32 	%r14429, [%rd1685];
$L__BB9_6040:
	setp.eq.s32 	%p6048, %r14429, 0;
	@%p6048 bra 	$L__BB9_5980;
	bra.uni 	$L__BB9_6077;
$L__BB9_6041:
	mov.u32 	%r3899, %r14432;
	mov.u32 	%r3898, %r14431;
	mul.lo.s32 	%r12580, %r3898, 52429;
	shr.u32 	%r14431, %r12580, 19;
	shl.b32 	%r12581, %r14431, 1;
	shl.b32 	%r12582, %r14431, 3;
	add.s32 	%r12583, %r12581, %r12582;
	sub.s32 	%r3901, %r3898, %r12583;
	add.s32 	%r14432, %r3899, -1;
	ld.shared.u64 	%rd1598, [m_Local_$_0];
	ld.u32 	%r3903, [%rd1598];
	setp.ne.s32 	%p6049, %r3903, -1;
	@%p6049 bra 	$L__BB9_6043;
	mov.b32 	%r14434, 21352;
	st.u32 	[%rd1685], %r14434;
	mov.b16 	%rs1627, 0;
	bra.uni 	$L__BB9_6055;
$L__BB9_6043:
	mul.wide.s32 	%rd11617, %r3903, 16;
	add.s64 	%rd1599, %rd1598, %rd11617;
	ld.u32 	%r12584, [%rd1599+12];
	setp.gt.s32 	%p6050, %r3901, -1;
	setp.lt.s32 	%p6051, %r3901, %r12584;
	and.pred  	%p6052, %p6050, %p6051;
	@%p6052 bra 	$L__BB9_6054;
	ld.shared.u64 	%rd11620, [m_Local_$_1];
	atom.add.u64 	%rd11621, [%rd1], 48;
	add.s64 	%rd11622, %rd11621, 56;
	setp.lt.u64 	%p6053, %rd11622, %rd11620;
	shr.u64 	%rd1600, %rd11621, 4;
	cvt.u32.u64 	%r14433, %rd1600;
	setp.ne.s32 	%p6054, %r14433, -1;
	and.pred  	%p6055, %p6053, %p6054;
	@%p6055 bra 	$L__BB9_6046;
	mov.b32 	%r12593, 21106;
	st.u32 	[%rd1685], %r12593;
	mov.b32 	%r14433, -1;
	mov.pred 	%p6656, 0;
	bra.uni 	$L__BB9_6047;
$L__BB9_6046:
	ld.shared.u64 	%rd11623, [m_Local_$_0];
	shl.b64 	%rd11624, %rd1600, 32;
	shr.s64 	%rd11625, %rd11624, 28;
	add.s64 	%rd11626, %rd11623, %rd11625;
	mov.b16 	%rs1500, 0;
	st.u8 	[%rd11626], %rs1500;
	st.u8 	[%rd11626+1], %rs1500;
	mov.b32 	%r12587, 3608;
	st.u32 	[%rd11626+4], %r12587;
	mov.b16 	%rs1501, 1;
	st.u8 	[%rd11626+3], %rs1501;
	mov.b32 	%r12588, 48;
	st.u32 	[%rd11626+8], %r12588;
	mov.b32 	%r12589, -1;
	st.u32 	[%rd11626+16], %r12589;
	ld.shared.u64 	%rd11627, [m_Local_$_0];
	add.s64 	%rd11628, %rd11627, %rd11625;
	mov.b32 	%r12590, 0;
	st.u32 	[%rd11628+32], %r12590;
	ld.shared.u64 	%rd11629, [m_Local_$_0];
	add.s64 	%rd11630, %rd11629, %rd11625;
	st.u32 	[%rd11630+36], %r12590;
	ld.shared.u64 	%rd11631, [m_Local_$_0];
	add.s64 	%rd11632, %rd11631, %rd11625;
	st.u32 	[%rd11632+40], %r12590;
	ld.u32 	%r12591, [%rd1685];
	setp.eq.s32 	%p6656, %r12591, 0;
$L__BB9_6047:
	mov.b32 	%r14434, 0;
	not.pred 	%p6057, %p6656;
	@%p6057 bra 	$L__BB9_6053;
	setp.ne.s32 	%p6058, %r14433, -1;
	@%p6058 bra 	$L__BB9_6050;
	mov.b32 	%r12601, 21352;
	st.u32 	[%rd1685], %r12601;
	bra.uni 	$L__BB9_6053;
$L__BB9_6050:
	ld.shared.u64 	%rd11633, [m_Local_$_0];
	mul.wide.s32 	%rd1601, %r14433, 16;
	add.s64 	%rd11634, %rd11633, %rd1601;
	st.u32 	[%rd11634+40], %r12584;
	ld.u32 	%r12596, [%rd1685];
	setp.ne.s32 	%p6059, %r12596, 0;
	@%p6059 bra 	$L__BB9_6053;
	ld.shared.u64 	%rd11635, [m_Local_$_0];
	add.s64 	%rd11636, %rd11635, %rd1601;
	st.u32 	[%rd11636+36], %r3901;
	ld.u32 	%r12598, [%rd1685];
	setp.ne.s32 	%p6060, %r12598, 0;
	@%p6060 bra 	$L__BB9_6053;
	ld.shared.u64 	%rd11637, [m_Local_$_0];
	add.s64 	%rd11638, %rd11637, %rd1601;
	st.u32 	[%rd11638+32], %r3903;
	ld.u32 	%r12599, [%rd1685];
	setp.eq.s32 	%p6061, %r12599, 0;
	selp.b32 	%r14434, %r14433, 0, %p6061;
$L__BB9_6053:
	st.u32 	[%rd1685], %r14434;
	mov.b16 	%rs1627, 0;
	bra.uni 	$L__BB9_6055;
$L__BB9_6054:
	shl.b32 	%r12585, %r3901, 2;
	add.s32 	%r12586, %r12585, 32;
	cvt.u64.u32 	%rd11618, %r12586;
	add.s64 	%rd11619, %rd1599, %rd11618;
	ld.u8 	%rs1627, [%rd11619];
	ld.u32 	%r14434, [%rd1685];
$L__BB9_6055:
	setp.ne.s32 	%p6062, %r14434, 0;
	@%p6062 bra 	$L__BB9_6071;
	setp.ne.s32 	%p6063, %r3837, -1;
	@%p6063 bra 	$L__BB9_6058;
	mov.b32 	%r14434, 21352;
	st.u32 	[%rd1685], %r14434;
	bra.uni 	$L__BB9_6070;
$L__BB9_6058:
	ld.shared.u64 	%rd11639, [m_Local_$_0];
	add.s64 	%rd1602, %rd11639, %rd1583;
	ld.u32 	%r12603, [%rd1602+12];
	setp.gt.s32 	%p6064, %r3899, 0;
	setp.le.s32 	%p6065, %r3899, %r12603;
	and.pred  	%p6066, %p6064, %p6065;
	@%p6066 bra 	$L__BB9_6069;
	ld.shared.u64 	%rd11642, [m_Local_$_1];
	atom.add.u64 	%rd11643, [%rd1], 48;
	add.s64 	%rd11644, %rd11643, 56;
	setp.lt.u64 	%p6067, %rd11644, %rd11642;
	shr.u64 	%rd1603, %rd11643, 4;
	cvt.u32.u64 	%r14436, %rd1603;
	setp.ne.s32 	%p6068, %r14436, -1;
	and.pred  	%p6069, %p6067, %p6068;
	@%p6069 bra 	$L__BB9_6061;
	mov.b32 	%r12612, 21106;
	st.u32 	[%rd1685], %r12612;
	mov.b32 	%r14436, -1;
	mov.pred 	%p6657, 0;
	bra.uni 	$L__BB9_6062;
$L__BB9_6061:
	ld.shared.u64 	%rd11645, [m_Local_$_0];
	shl.b64 	%rd11646, %rd1603, 32;
	shr.s64 	%rd11647, %rd11646, 28;
	add.s64 	%rd11648, %rd11645, %rd11647;
	mov.b16 	%rs1504, 0;
	st.u8 	[%rd11648], %rs1504;
	st.u8 	[%rd11648+1], %rs1504;
	mov.b32 	%r12606, 3608;
	st.u32 	[%rd11648+4], %r12606;
	mov.b16 	%rs1505, 1;
	st.u8 	[%rd11648+3], %rs1505;
	mov.b32 	%r12607, 48;
	st.u32 	[%rd11648+8], %r12607;
	mov.b32 	%r12608, -1;
	st.u32 	[%rd11648+16], %r12608;
	ld.shared.u64 	%rd11649, [m_Local_$_0];
	add.s64 	%rd11650, %rd11649, %rd11647;
	mov.b32 	%r12609, 0;
	st.u32 	[%rd11650+32], %r12609;
	ld.shared.u64 	%rd11651, [m_Local_$_0];
	add.s64 	%rd11652, %rd11651, %rd11647;
	st.u32 	[%rd11652+36], %r12609;
	ld.shared.u64 	%rd11653, [m_Local_$_0];
	add.s64 	%rd11654, %rd11653, %rd11647;
	st.u32 	[%rd11654+40], %r12609;
	ld.u32 	%r12610, [%rd1685];
	setp.eq.s32 	%p6657, %r12610, 0;
$L__BB9_6062:
	mov.b32 	%r14434, 0;
	not.pred 	%p6071, %p6657;
	@%p6071 bra 	$L__BB9_6068;
	setp.ne.s32 	%p6072, %r14436, -1;
	@%p6072 bra 	$L__BB9_6065;
	mov.b32 	%r12620, 21352;
	st.u32 	[%rd1685], %r12620;
	bra.uni 	$L__BB9_6068;
$L__BB9_6065:
	ld.shared.u64 	%rd11655, [m_Local_$_0];
	mul.wide.s32 	%rd1604, %r14436, 16;
	add.s64 	%rd11656, %rd11655, %rd1604;
	st.u32 	[%rd11656+40], %r12603;
	ld.u32 	%r12615, [%rd1685];
	setp.ne.s32 	%p6073, %r12615, 0;
	@%p6073 bra 	$L__BB9_6068;
	ld.shared.u64 	%rd11657, [m_Local_$_0];
	add.s64 	%rd11658, %rd11657, %rd1604;
	st.u32 	[%rd11658+36], %r14432;
	ld.u32 	%r12617, [%rd1685];
	setp.ne.s32 	%p6074, %r12617, 0;
	@%p6074 bra 	$L__BB9_6068;
	ld.shared.u64 	%rd11659, [m_Local_$_0];
	add.s64 	%rd11660, %rd11659, %rd1604;
	st.u32 	[%rd11660+32], %r3837;
	ld.u32 	%r12618, [%rd1685];
	setp.eq.s32 	%p6075, %r12618, 0;
	selp.b32 	%r14434, %r14436, 0, %p6075;
$L__BB9_6068:
	st.u32 	[%rd1685], %r14434;
	bra.uni 	$L__BB9_6070;
$L__BB9_6069:
	shl.b32 	%r12604, %r14432, 2;
	cvt.u64.u32 	%rd11640, %r12604;
	add.s64 	%rd11641, %rd1602, %rd11640;
	mov.b32 	%r12605, 0;
	st.u32 	[%rd11641+32], %r12605;
	st.u8 	[%rd11641+32], %rs1627;
	ld.u32 	%r14434, [%rd1685];
$L__BB9_6070:
	setp.eq.s32 	%p6076, %r14434, 0;
	setp.gt.u32 	%p6077, %r3898, 9;
	and.pred  	%p6078, %p6076, %p6077;
	@%p6078 bra 	$L__BB9_6041;
$L__BB9_6071:
	setp.ne.s32 	%p6079, %r14434, 0;
	@%p6079 bra 	$L__BB9_6077;
	ld.shared.u64 	%rd11662, [m_Local_$_1];
	atom.add.u64 	%rd1605, [%rd1], 64;
	add.s64 	%rd11663, %rd1605, 72;
	setp.lt.u64 	%p6080, %rd11663, %rd11662;
	and.b64  	%rd11664, %rd1605, 68719476720;
	setp.ne.s64 	%p6081, %rd11664, 68719476720;
	and.pred  	%p6082, %p6080, %p6081;
	@%p6082 bra 	$L__BB9_6074;
	mov.b32 	%r12630, 21106;
	st.u32 	[%rd1685], %r12630;
	bra.uni 	$L__BB9_6077;
$L__BB9_6074:
	ld.shared.u64 	%rd11666, [m_Local_$_0];
	shl.b64 	%rd11667, %rd1605, 28;
	shr.s64 	%rd11668, %rd11667, 28;
	and.b64  	%rd1606, %rd11668, -16;
	add.s64 	%rd11669, %rd11666, %rd1606;
	mov.b16 	%rs1506, 1;
	st.u8 	[%rd11669], %rs1506;
	mov.b16 	%rs1507, 0;
	st.u8 	[%rd11669+1], %rs1507;
	mov.b32 	%r12622, 2905;
	st.u32 	[%rd11669+4], %r12622;
	st.u8 	[%rd11669+3], %rs1506;
	mov.b32 	%r12623, 64;
	st.u32 	[%rd11669+8], %r12623;
	mov.b32 	%r12624, -1;
	st.u32 	[%rd11669+16], %r12624;
	ld.shared.u64 	%rd11670, [m_Local_$_0];
	add.s64 	%rd11671, %rd11670, %rd1606;
	st.u32 	[%rd11671+32], %r12624;
	ld.shared.u64 	%rd11672, [m_Local_$_0];
	add.s64 	%rd11673, %rd11672, %rd1606;
	mov.b32 	%r12625, 0;
	st.u32 	[%rd11673+40], %r12625;
	ld.shared.u64 	%rd11674, [m_Local_$_0];
	add.s64 	%rd11675, %rd11674, %rd1606;
	st.u32 	[%rd11675+44], %r12625;
	ld.shared.u64 	%rd11676, [m_Local_$_0];
	add.s64 	%rd11677, %rd11676, %rd1606;
	st.u32 	[%rd11677+48], %r12625;
	ld.shared.u64 	%rd11678, [m_Local_$_0];
	add.s64 	%rd11679, %rd11678, %rd1606;
	st.u32 	[%rd11679+32], %r3837;
	ld.u32 	%r12626, [%rd1685];
	setp.ne.s32 	%p6083, %r12626, 0;
	@%p6083 bra 	$L__BB9_6077;
	ld.shared.u64 	%rd11681, [m_Local_$_0];
	add.s64 	%rd11682, %rd11681, %rd1606;
	mov.b32 	%r12627, 0;
	st.u32 	[%rd11682+48], %r12627;
	ld.u32 	%r12628, [%rd1685];
	setp.ne.s32 	%p6084, %r12628, 0;
	@%p6084 bra 	$L__BB9_6077;
	ld.shared.u64 	%rd11683, [m_Local_$_0];
	add.s64 	%rd11684, %rd11683, %rd1606;
	st.u32 	[%rd11684+40], %r14406;
	ld.u32 	%r12629, [%rd1685];
	setp.eq.s32 	%p6085, %r12629, 0;
	selp.b64 	%rd12054, %rd1606, 0, %p6085;
$L__BB9_6077:
	setp.ne.s32 	%p6086, %r14399, -1;
	@%p6086 bra 	$L__BB9_6079;
	mov.b32 	%r12632, 21352;
	st.u32 	[%rd1685], %r12632;
	mov.b32 	%r14440, 0;
	ld.shared.u64 	%rd12055, [m_Local_$_0];
	mov.u32 	%r14441, %r14440;
	bra.uni 	$L__BB9_6080;
$L__BB9_6079:
	ld.shared.u64 	%rd12055, [m_Local_$_0];
	mul.wide.s32 	%rd11686, %r14399, 16;
	add.s64 	%rd11687, %rd12055, %rd11686;
	ld.u32 	%r14440, [%rd11687+32];
	ld.u32 	%r14441, [%rd11687+40];
$L__BB9_6080:
	add.s64 	%rd11688, %rd12055, %rd12054;
	ld.u32 	%r3923, [%rd11688+32];
	ld.u32 	%r3924, [%rd11688+40];
	add.s32 	%r3925, %r3924, %r14441;
	shl.b32 	%r12633, %r3925, 2;
	add.s32 	%r12634, %r12633, 32;
	shr.s32 	%r12635, %r12634, 31;
	shr.u32 	%r12636, %r12635, 29;
	add.s32 	%r12637, %r12634, %r12636;
	and.b32  	%r12638, %r12637, -8;
	sub.s32 	%r12639, %r12634, %r12638;
	setp.eq.s32 	%p6087, %r12639, 0;
	sub.s32 	%r12640, %r12633, %r12639;
	add.s32 	%r12641, %r12640, 40;
	selp.b32 	%r3926, %r12634, %r12641, %p6087;
	ld.shared.u64 	%rd1612, [m_Local_$_1];
	and.b32  	%r12642, %r3926, 12;
	setp.eq.s32 	%p6088, %r12642, 0;
	mov.u32 	%r14442, %r3926;
	@%p6088 bra 	$L__BB9_6082;
	shr.s32 	%r12643, %r3926, 31;
	shr.u32 	%r12644, %r12643, 28;
	add.s32 	%r12645, %r3926, %r12644;
	and.b32  	%r12646, %r12645, -16;
	add.s32 	%r14442, %r12646, 16;
$L__BB9_6082:
	cvt.s64.s32 	%rd11689, %r14442;
	atom.add.u64 	%rd11690, [%rd1], %rd11689;
	cvt.s64.s32 	%rd11691, %r3926;
	add.s64 	%rd11692, %rd11691, %rd11690;
	add.s64 	%rd11693, %rd11692, 8;
	setp.lt.u64 	%p6089, %rd11693, %rd1612;
	shr.u64 	%rd11694, %rd11690, 4;
	cvt.u32.u64 	%r12647, %rd11694;
	selp.b32 	%r3929, %r12647, -1, %p6089;
	setp.ne.s32 	%p6090, %r3929, -1;
	@%p6090 bra 	$L__BB9_6084;
	mov.b32 	%r12702, 21352;
	st.u32 	[%rd1685], %r12702;
	bra.uni 	$L__BB9_6123;
$L__BB9_6084:
	ld.shared.u64 	%rd11695, [m_Local_$_0];
	mul.wide.s32 	%rd1613, %r3929, 16;
	add.s64 	%rd11696, %rd11695, %rd1613;
	mov.b16 	%rs1508, 0;
	st.u8 	[%rd11696], %rs1508;
	st.u8 	[%rd11696+1], %rs1508;
	mov.b32 	%r12648, 4335;
	st.u32 	[%rd11696+4], %r12648;
	mov.b16 	%rs1509, 1;
	st.u8 	[%rd11696+3], %rs1509;
	st.u32 	[%rd11696+8], %r3926;
	st.u32 	[%rd11696+12], %r3925;
	setp.lt.s32 	%p6091, %r3925, 1;
	@%p6091 bra 	$L__BB9_6123;
	setp.eq.s32 	%p6092, %r3925, 1;
	mov.b32 	%r3949, 0;
	@%p6092 bra 	$L__BB9_6111;
	and.b32  	%r3949, %r3925, 2147483646;
	neg.s32 	%r14444, %r3949;
	mov.b32 	%r14443, 0;
	mov.u32 	%r14445, %r14443;
$L__BB9_6087:
	add.s32 	%r3935, %r14445, 1;
	ld.shared.u64 	%rd11697, [m_Local_$_0];
	add.s64 	%rd1614, %rd11697, %rd1613;
	ld.u32 	%r3936, [%rd1614+12];
	setp.lt.s32 	%p6093, %r14445, %r3936;
	@%p6093 bra 	$L__BB9_6098;
	ld.shared.u64 	%rd11698, [m_Local_$_1];
	atom.add.u64 	%rd11699, [%rd1], 48;
	add.s64 	%rd11700, %rd11699, 56;
	setp.lt.u64 	%p6094, %rd11700, %rd11698;
	shr.u64 	%rd1615, %rd11699, 4;
	cvt.u32.u64 	%r14446, %rd1615;
	setp.ne.s32 	%p6095, %r14446, -1;
	and.pred  	%p6096, %p6094, %p6095;
	@%p6096 bra 	$L__BB9_6090;
	mov.b32 	%r12657, 21106;
	st.u32 	[%rd1685], %r12657;
	mov.b32 	%r14446, -1;
	mov.pred 	%p6658, 0;
	bra.uni 	$L__BB9_6091;
$L__BB9_6090:
	ld.shared.u64 	%rd11701, [m_Local_$_0];
	shl.b64 	%rd11702, %rd1615, 32;
	shr.s64 	%rd11703, %rd11702, 28;
	add.s64 	%rd11704, %rd11701, %rd11703;
	mov.b16 	%rs1510, 0;
	st.u8 	[%rd11704], %rs1510;
	st.u8 	[%rd11704+1], %rs1510;
	mov.b32 	%r12651, 3608;
	st.u32 	[%rd11704+4], %r12651;
	mov.b16 	%rs1511, 1;
	st.u8 	[%rd11704+3], %rs1511;
	mov.b32 	%r12652, 48;
	st.u32 	[%rd11704+8], %r12652;
	mov.b32 	%r12653, -1;
	st.u32 	[%rd11704+16], %r12653;
	ld.shared.u64 	%rd11705, [m_Local_$_0];
	add.s64 	%rd11706, %rd11705, %rd11703;
	mov.b32 	%r12654, 0;
	st.u32 	[%rd11706+32], %r12654;
	ld.shared.u64 	%rd11707, [m_Local_$_0];
	add.s64 	%rd11708, %rd11707, %rd11703;
	st.u32 	[%rd11708+36], %r12654;
	ld.shared.u64 	%rd11709, [m_Local_$_0];
	add.s64 	%rd11710, %rd11709, %rd11703;
	st.u32 	[%rd11710+40], %r12654;
	ld.u32 	%r12655, [%rd1685];
	setp.eq.s32 	%p6658, %r12655, 0;
$L__BB9_6091:
	mov.b32 	%r14447, 0;
	not.pred 	%p6098, %p6658;
	@%p6098 bra 	$L__BB9_6097;
	setp.ne.s32 	%p6099, %r14446, -1;
	@%p6099 bra 	$L__BB9_6094;
	mov.b32 	%r12665, 21352;
	st.u32 	[%rd1685], %r12665;
	bra.uni 	$L__BB9_6097;
$L__BB9_6094:
	ld.shared.u64 	%rd11711, [m_Local_$_0];
	mul.wide.s32 	%rd1616, %r14446, 16;
	add.s64 	%rd11712, %rd11711, %rd1616;
	st.u32 	[%rd11712+40], %r3936;
	ld.u32 	%r12660, [%rd1685];
	setp.ne.s32 	%p6100, %r12660, 0;
	@%p6100 bra 	$L__BB9_6097;
	ld.shared.u64 	%rd11713, [m_Local_$_0];
	add.s64 	%rd11714, %rd11713, %rd1616;
	st.u32 	[%rd11714+36], %r14445;
	ld.u32 	%r12662, [%rd1685];
	setp.ne.s32 	%p6101, %r12662, 0;
	@%p6101 bra 	$L__BB9_6097;
	ld.shared.u64 	%rd11715, [m_Local_$_0];
	add.s64 	%rd11716, %rd11715, %rd1616;
	st.u32 	[%rd11716+32], %r3929;
	ld.u32 	%r12663, [%rd1685];
	setp.eq.s32 	%p6102, %r12663, 0;
	selp.b32 	%r14447, %r14446, 0, %p6102;
$L__BB9_6097:
	st.u32 	[%rd1685], %r14447;
	bra.uni 	$L__BB9_6099;
$L__BB9_6098:
	cvt.u64.u32 	%rd11717, %r14443;
	add.s64 	%rd11718, %rd1614, %rd11717;
	mov.b32 	%r12666, 0;
	st.u32 	[%rd11718+32], %r12666;
$L__BB9_6099:
	ld.shared.u64 	%rd11719, [m_Local_$_0];
	add.s64 	%rd1617, %rd11719, %rd1613;
	ld.u32 	%r3941, [%rd1617+12];
	setp.lt.s32 	%p6103, %r3935, %r3941;
	@%p6103 bra 	$L__BB9_6109;
	ld.shared.u64 	%rd11720, [m_Local_$_1];
	atom.add.u64 	%rd11721, [%rd1], 48;
	add.s64 	%rd11722, %rd11721, 56;
	setp.ge.u64 	%p6104, %rd11722, %rd11720;
	shr.u64 	%rd1618, %rd11721, 4;
	cvt.u32.u64 	%r14448, %rd1618;
	setp.eq.s32 	%p6105, %r14448, -1;
	or.pred  	%p6106, %p6104, %p6105;
	@%p6106 bra 	$L__BB9_6102;
	ld.shared.u64 	%rd11723, [m_Local_$_0];
	shl.b64 	%rd11724, %rd1618, 32;
	shr.s64 	%rd11725, %rd11724, 28;
	add.s64 	%rd11726, %rd11723, %rd11725;
	mov.b16 	%rs1512, 0;
	st.u8 	[%rd11726], %rs1512;
	st.u8 	[%rd11726+1], %rs1512;
	mov.b32 	%r12667, 3608;
	st.u32 	[%rd11726+4], %r12667;
	mov.b16 	%rs1513, 1;
	st.u8 	[%rd11726+3], %rs1513;
	mov.b32 	%r12668, 48;
	st.u32 	[%rd11726+8], %r12668;
	mov.b32 	%r12669, -1;
	st.u32 	[%rd11726+16], %r12669;
	ld.shared.u64 	%rd11727, [m_Local_$_0];
	add.s64 	%rd11728, %rd11727, %rd11725;
	mov.b32 	%r12670, 0;
	st.u32 	[%rd11728+32], %r12670;
	ld.shared.u64 	%rd11729, [m_Local_$_0];
	add.s64 	%rd11730, %rd11729, %rd11725;
	st.u32 	[%rd11730+36], %r12670;
	ld.shared.u64 	%rd11731, [m_Local_$_0];
	add.s64 	%rd11732, %rd11731, %rd11725;
	st.u32 	[%rd11732+40], %r12670;
	ld.u32 	%r12671, [%rd1685];
	setp.eq.s32 	%p6659, %r12671, 0;
	bra.uni 	$L__BB9_6103;
$L__BB9_6102:
	mov.b32 	%r12673, 21106;
	st.u32 	[%rd1685], %r12673;
	mov.b32 	%r14448, -1;
	mov.pred 	%p6659, 0;
$L__BB9_6103:
	mov.b32 	%r14449, 0;
	not.pred 	%p6108, %p6659;
	@%p6108 bra 	$L__BB9_6108;
	setp.eq.s32 	%p6109, %r14448, -1;
	@%p6109 bra 	$L__BB9_6486;
	ld.shared.u64 	%rd11733, [m_Local_$_0];
	mul.wide.s32 	%rd1619, %r14448, 16;
	add.s64 	%rd11734, %rd11733, %rd1619;
	st.u32 	[%rd11734+40], %r3941;
	ld.u32 	%r12676, [%rd1685];
	setp.eq.s32 	%p6110, %r12676, 0;
	@%p6110 bra 	$L__BB9_6106;
	bra.uni 	$L__BB9_6108;
$L__BB9_6106:
	ld.shared.u64 	%rd11735, [m_Local_$_0];
	add.s64 	%rd11736, %rd11735, %rd1619;
	st.u32 	[%rd11736+36], %r3935;
	ld.u32 	%r12678, [%rd1685];
	setp.ne.s32 	%p6111, %r12678, 0;
	@%p6111 bra 	$L__BB9_6108;
	ld.shared.u64 	%rd11737, [m_Local_$_0];
	add.s64 	%rd11738, %rd11737, %rd1619;
	st.u32 	[%rd11738+32], %r3929;
	ld.u32 	%r12679, [%rd1685];
	setp.eq.s32 	%p6112, %r12679, 0;
	selp.b32 	%r14449, %r14448, 0, %p6112;
$L__BB9_6108:
	st.u32 	[%rd1685], %r14449;
	bra.uni 	$L__BB9_6110;
$L__BB9_6109:
	add.s32 	%r12682, %r14443, 4;
	cvt.u64.u32 	%rd11739, %r12682;
	add.s64 	%rd11740, %rd1617, %rd11739;
	mov.b32 	%r12683, 0;
	st.u32 	[%rd11740+32], %r12683;
$L__BB9_6110:
	add.s32 	%r14445, %r14445, 2;
	add.s32 	%r14444, %r14444, 2;
	add.s32 	%r14443, %r14443, 8;
	setp.ne.s32 	%p6113, %r14444, 0;
	@%p6113 bra 	$L__BB9_6087;
$L__BB9_6111:
	and.b32  	%r12684, %r3925, 1;
	setp.eq.b32 	%p6114, %r12684, 1;
	not.pred 	%p6115, %p6114;
	@%p6115 bra 	$L__BB9_6123;
	ld.shared.u64 	%rd11741, [m_Local_$_0];
	add.s64 	%rd1620, %rd11741, %rd1613;
	ld.u32 	%r3950, [%rd1620+12];
	setp.lt.s32 	%p6116, %r3949, %r3950;
	@%p6116 bra 	$L__BB9_6122;
	ld.shared.u64 	%rd11742, [m_Local_$_1];
	atom.add.u64 	%rd11743, [%rd1], 48;
	add.s64 	%rd11744, %rd11743, 56;
	setp.ge.u64 	%p6117, %rd11744, %rd11742;
	shr.u64 	%rd1621, %rd11743, 4;
	cvt.u32.u64 	%r14451, %rd1621;
	setp.eq.s32 	%p6118, %r14451, -1;
	or.pred  	%p6119, %p6117, %p6118;
	@%p6119 bra 	$L__BB9_6115;
	ld.shared.u64 	%rd11745, [m_Local_$_0];
	shl.b64 	%rd11746, %rd1621, 32;
	shr.s64 	%rd11747, %rd11746, 28;
	add.s64 	%rd11748, %rd11745, %rd11747;
	mov.b16 	%rs1514, 0;
	st.u8 	[%rd11748], %rs1514;
	st.u8 	[%rd11748+1], %rs1514;
	mov.b32 	%r12685, 3608;
	st.u32 	[%rd11748+4], %r12685;
	mov.b16 	%rs1515, 1;
	st.u8 	[%rd11748+3], %rs1515;
	mov.b32 	%r12686, 48;
	st.u32 	[%rd11748+8], %r12686;
	mov.b32 	%r12687, -1;
	st.u32 	[%rd11748+16], %r12687;
	ld.shared.u64 	%rd11749, [m_Local_$_0];
	add.s64 	%rd11750, %rd11749, %rd11747;
	mov.b32 	%r12688, 0;
	st.u32 	[%rd11750+32], %r12688;
	ld.shared.u64 	%rd11751, [m_Local_$_0];
	add.s64 	%rd11752, %rd11751, %rd11747;
	st.u32 	[%rd11752+36], %r12688;
	ld.shared.u64 	%rd11753, [m_Local_$_0];
	add.s64 	%rd11754, %rd11753, %rd11747;
	st.u32 	[%rd11754+40], %r12688;
	ld.u32 	%r12689, [%rd1685];
	setp.eq.s32 	%p6660, %r12689, 0;
	bra.uni 	$L__BB9_6116;
$L__BB9_6115:
	mov.b32 	%r12691, 21106;
	st.u32 	[%rd1685], %r12691;
	mov.b32 	%r14451, -1;
	mov.pred 	%p6660, 0;
$L__BB9_6116:
	mov.b32 	%r14452, 0;
	not.pred 	%p6121, %p6660;
	@%p6121 bra 	$L__BB9_6121;
	setp.eq.s32 	%p6122, %r14451, -1;
	@%p6122 bra 	$L__BB9_6487;
	ld.shared.u64 	%rd11755, [m_Local_$_0];
	mul.wide.s32 	%rd1622, %r14451, 16;
	add.s64 	%rd11756, %rd11755, %rd1622;
	st.u32 	[%rd11756+40], %r3950;
	ld.u32 	%r12694, [%rd1685];
	setp.eq.s32 	%p6123, %r12694, 0;
	@%p6123 bra 	$L__BB9_6119;
	bra.uni 	$L__BB9_6121;
$L__BB9_6119:
	ld.shared.u64 	%rd11757, [m_Local_$_0];
	add.s64 	%rd11758, %rd11757, %rd1622;
	st.u32 	[%rd11758+36], %r3949;
	ld.u32 	%r12696, [%rd1685];
	setp.ne.s32 	%p6124, %r12696, 0;
	@%p6124 bra 	$L__BB9_6121;
	ld.shared.u64 	%rd11759, [m_Local_$_0];
	add.s64 	%rd11760, %rd11759, %rd1622;
	st.u32 	[%rd11760+32], %r3929;
	ld.u32 	%r12697, [%rd1685];
	setp.eq.s32 	%p6125, %r12697, 0;
	selp.b32 	%r14452, %r14451, 0, %p6125;
$L__BB9_6121:
	st.u32 	[%rd1685], %r14452;
	bra.uni 	$L__BB9_6123;
$L__BB9_6122:
	shl.b32 	%r12700, %r3949, 2;
	cvt.u64.u32 	%rd11761, %r12700;
	add.s64 	%rd11762, %rd1620, %rd11761;
	mov.b32 	%r12701, 0;
	st.u32 	[%rd11762+32], %r12701;
$L__BB9_6123:
	setp.lt.s32 	%p6126, %r14441, 1;
	@%p6126 bra 	$L__BB9_6127;
	mul.wide.s32 	%rd1623, %r14440, 16;
	mul.wide.s32 	%rd1624, %r3929, 16;
	neg.s32 	%r14454, %r14441;
	mov.b32 	%r14453, 0;
	mov.u32 	%r14455, %r14453;
$L__BB9_6125:
	setp.ne.s32 	%p6127, %r14440, -1;
	@%p6127 bra 	$L__BB9_6131;
	mov.b32 	%r12719, 21352;
	st.u32 	[%rd1685], %r12719;
	mov.b16 	%rs1628, 0;
	bra.uni 	$L__BB9_6143;
$L__BB9_6127:
	setp.lt.s32 	%p6150, %r3924, 1;
	@%p6150 bra 	$L__BB9_6185;
	mul.wide.s32 	%rd1625, %r3923, 16;
	mul.wide.s32 	%rd1626, %r3929, 16;
	shl.b32 	%r14463, %r14441, 2;
	neg.s32 	%r14461, %r3924;
	mov.b32 	%r14460, 0;
	mov.u32 	%r14464, %r14460;
$L__BB9_6129:
	setp.ne.s32 	%p6151, %r3923, -1;
	@%p6151 bra 	$L__BB9_6158;
	mov.b32 	%r12753, 21352;
	st.u32 	[%rd1685], %r12753;
	mov.b16 	%rs1629, 0;
	bra.uni 	$L__BB9_6170;
$L__BB9_6131:
	ld.shared.u64 	%rd11763, [m_Local_$_0];
	add.s64 	%rd1627, %rd11763, %rd1623;
	ld.u32 	%r3961, [%rd1627+12];
	setp.lt.s32 	%p6128, %r14455, %r3961;
	@%p6128 bra 	$L__BB9_6142;
	ld.shared.u64 	%rd11764, [m_Local_$_1];
	atom.add.u64 	%rd11765, [%rd1], 48;
	add.s64 	%rd11766, %rd11765, 56;
	setp.lt.u64 	%p6129, %rd11766, %rd11764;
	shr.u64 	%rd1628, %rd11765, 4;
	cvt.u32.u64 	%r14456, %rd1628;
	setp.ne.s32 	%p6130, %r14456, -1;
	and.pred  	%p6131, %p6129, %p6130;
	@%p6131 bra 	$L__BB9_6134;
	mov.b32 	%r12710, 21106;
	st.u32 	[%rd1685], %r12710;
	mov.b32 	%r14456, -1;
	mov.pred 	%p6661, 0;
	bra.uni 	$L__BB9_6135;
$L__BB9_6134:
	ld.shared.u64 	%rd11767, [m_Local_$_0];
	shl.b64 	%rd11768, %rd1628, 32;
	shr.s64 	%rd11769, %rd11768, 28;
	add.s64 	%rd11770, %rd11767, %rd11769;
	mov.b16 	%rs1516, 0;
	st.u8 	[%rd11770], %rs1516;
	st.u8 	[%rd11770+1], %rs1516;
	mov.b32 	%r12704, 3608;
	st.u32 	[%rd11770+4], %r12704;
	mov.b16 	%rs1517, 1;
	st.u8 	[%rd11770+3], %rs1517;
	mov.b32 	%r12705, 48;
	st.u32 	[%rd11770+8], %r12705;
	mov.b32 	%r12706, -1;
	st.u32 	[%rd11770+16], %r12706;
	ld.shared.u64 	%rd11771, [m_Local_$_0];
	add.s64 	%rd11772, %rd11771, %rd11769;
	mov.b32 	%r12707, 0;
	st.u32 	[%rd11772+32], %r12707;
	ld.shared.u64 	%rd11773, [m_Local_$_0];
	add.s64 	%rd11774, %rd11773, %rd11769;
	st.u32 	[%rd11774+36], %r12707;
	ld.shared.u64 	%rd11775, [m_Local_$_0];
	add.s64 	%rd11776, %rd11775, %rd11769;
	st.u32 	[%rd11776+40], %r12707;
	ld.u32 	%r12708, [%rd1685];
	setp.eq.s32 	%p6661, %r12708, 0;
$L__BB9_6135:
	mov.b32 	%r14457, 0;
	not.pred 	%p6133, %p6661;
	@%p6133 bra 	$L__BB9_6141;
	setp.ne.s32 	%p6134, %r14456, -1;
	@%p6134 bra 	$L__BB9_6138;
	mov.b32 	%r12718, 21352;
	st.u32 	[%rd1685], %r12718;
	bra.uni 	$L__BB9_6141;
$L__BB9_6138:
	ld.shared.u64 	%rd11777, [m_Local_$_0];
	mul.wide.s32 	%rd1629, %r14456, 16;
	add.s64 	%rd11778, %rd11777, %rd1629;
	st.u32 	[%rd11778+40], %r3961;
	ld.u32 	%r12713, [%rd1685];
	setp.ne.s32 	%p6135, %r12713, 0;
	@%p6135 bra 	$L__BB9_6141;
	ld.shared.u64 	%rd11779, [m_Local_$_0];
	add.s64 	%rd11780, %rd11779, %rd1629;
	st.u32 	[%rd11780+36], %r14455;
	ld.u32 	%r12715, [%rd1685];
	setp.ne.s32 	%p6136, %r12715, 0;
	@%p6136 bra 	$L__BB9_6141;
	ld.shared.u64 	%rd11781, [m_Local_$_0];
	add.s64 	%rd11782, %rd11781, %rd1629;
	st.u32 	[%rd11782+32], %r14440;
	ld.u32 	%r12716, [%rd1685];
	setp.eq.s32 	%p6137, %r12716, 0;
	selp.b32 	%r14457, %r14456, 0, %p6137;
$L__BB9_6141:
	st.u32 	[%rd1685], %r14457;
	mov.b16 	%rs1628, 0;
	bra.uni 	$L__BB9_6143;
$L__BB9_6142:
	cvt.u64.u32 	%rd11783, %r14453;
	add.s64 	%rd11784, %rd1627, %rd11783;
	ld.u8 	%rs1628, [%rd11784+32];
$L__BB9_6143:
	setp.ne.s32 	%p6138, %r3929, -1;
	@%p6138 bra 	$L__BB9_6145;
	mov.b32 	%r12736, 21352;
	st.u32 	[%rd1685], %r12736;
	bra.uni 	$L__BB9_6157;
$L__BB9_6145:
	ld.shared.u64 	%rd11785, [m_Local_$_0];
	add.s64 	%rd1630, %rd11785, %rd1624;
	ld.u32 	%r3966, [%rd1630+12];
	setp.lt.s32 	%p6139, %r14455, %r3966;
	@%p6139 bra 	$L__BB9_6156;
	ld.shared.u64 	%rd11786, [m_Local_$_1];
	atom.add.u64 	%rd11787, [%rd1], 48;
	add.s64 	%rd11788, %rd11787, 56;
	setp.lt.u64 	%p6140, %rd11788, %rd11786;
	shr.u64 	%rd1631, %rd11787, 4;
	cvt.u32.u64 	%r14458, %rd1631;
	setp.ne.s32 	%p6141, %r14458, -1;
	and.pred  	%p6142, %p6140, %p6141;
	@%p6142 bra 	$L__BB9_6148;
	mov.b32 	%r12726, 21106;
	st.u32 	[%rd1685], %r12726;
	mov.b32 	%r14458, -1;
	mov.pred 	%p6662, 0;
	bra.uni 	$L__BB9_6149;
$L__BB9_6148:
	ld.shared.u64 	%rd11789, [m_Local_$_0];
	shl.b64 	%rd11790, %rd1631, 32;
	shr.s64 	%rd11791, %rd11790, 28;
	add.s64 	%rd11792, %rd11789, %rd11791;
	mov.b16 	%rs1520, 0;
	st.u8 	[%rd11792], %rs1520;
	st.u8 	[%rd11792+1], %rs1520;
	mov.b32 	%r12720, 3608;
	st.u32 	[%rd11792+4], %r12720;
	mov.b16 	%rs1521, 1;
	st.u8 	[%rd11792+3], %rs1521;
	mov.b32 	%r12721, 48;
	st.u32 	[%rd11792+8], %r12721;
	mov.b32 	%r12722, -1;
	st.u32 	[%rd11792+16], %r12722;
	ld.shared.u64 	%rd11793, [m_Local_$_0];
	add.s64 	%rd11794, %rd11793, %rd11791;
	mov.b32 	%r12723, 0;
	st.u32 	[%rd11794+32], %r12723;
	ld.shared.u64 	%rd11795, [m_Local_$_0];
	add.s64 	%rd11796, %rd11795, %rd11791;
	st.u32 	[%rd11796+36], %r12723;
	ld.shared.u64 	%rd11797, [m_Local_$_0];
	add.s64 	%rd11798, %rd11797, %rd11791;
	st.u32 	[%rd11798+40], %r12723;
	ld.u32 	%r12724, [%rd1685];
	setp.eq.s32 	%p6662, %r12724, 0;
$L__BB9_6149:
	mov.b32 	%r14459, 0;
	not.pred 	%p6144, %p6662;
	@%p6144 bra 	$L__BB9_6155;
	setp.ne.s32 	%p6145, %r14458, -1;
	@%p6145 bra 	$L__BB9_6152;
	mov.b32 	%r12734, 21352;
	st.u32 	[%rd1685], %r12734;
	bra.uni 	$L__BB9_6155;
$L__BB9_6152:
	ld.shared.u64 	%rd11799, [m_Local_$_0];
	mul.wide.s32 	%rd1632, %r14458, 16;
	add.s64 	%rd11800, %rd11799, %rd1632;
	st.u32 	[%rd11800+40], %r3966;
	ld.u32 	%r12729, [%rd1685];
	setp.ne.s32 	%p6146, %r12729, 0;
	@%p6146 bra 	$L__BB9_6155;
	ld.shared.u64 	%rd11801, [m_Local_$_0];
	add.s64 	%rd11802, %rd11801, %rd1632;
	st.u32 	[%rd11802+36], %r14455;
	ld.u32 	%r12731, [%rd1685];
	setp.ne.s32 	%p6147, %r12731, 0;
	@%p6147 bra 	$L__BB9_6155;
	ld.shared.u64 	%rd11803, [m_Local_$_0];
	add.s64 	%rd11804, %rd11803, %rd1632;
	st.u32 	[%rd11804+32], %r3929;
	ld.u32 	%r12732, [%rd1685];
	setp.eq.s32 	%p6148, %r12732, 0;
	selp.b32 	%r14459, %r14458, 0, %p6148;
$L__BB9_6155:
	st.u32 	[%rd1685], %r14459;
	bra.uni 	$L__BB9_6157;
$L__BB9_6156:
	cvt.u64.u32 	%rd11805, %r14453;
	add.s64 	%rd11806, %rd1630, %rd11805;
	mov.b32 	%r12735, 0;
	st.u32 	[%rd11806+32], %r12735;
	st.u8 	[%rd11806+32], %rs1628;
$L__BB9_6157:
	add.s32 	%r14455, %r14455, 1;
	add.s32 	%r14454, %r14454, 1;
	setp.eq.s32 	%p6149, %r14454, 0;
	add.s32 	%r14453, %r14453, 4;
	@%p6149 bra 	$L__BB9_6127;
	bra.uni 	$L__BB9_6125;
$L__BB9_6158:
	ld.shared.u64 	%rd11807, [m_Local_$_0];
	add.s64 	%rd1633, %rd11807, %rd1625;
	ld.u32 	%r3979, [%rd1633+12];
	setp.lt.s32 	%p6152, %r14464, %r3979;
	@%p6152 bra 	$L__BB9_6169;
	ld.shared.u64 	%rd11808, [m_Local_$_1];
	atom.add.u64 	%rd11809, [%rd1], 48;
	add.s64 	%rd11810, %rd11809, 56;
	setp.lt.u64 	%p6153, %rd11810, %rd11808;
	shr.u64 	%rd1634, %rd11809, 4;
	cvt.u32.u64 	%r14465, %rd1634;
	setp.ne.s32 	%p6154, %r14465, -1;
	and.pred  	%p6155, %p6153, %p6154;
	@%p6155 bra 	$L__BB9_6161;
	mov.b32 	%r12744, 21106;
	st.u32 	[%rd1685], %r12744;
	mov.b32 	%r14465, -1;
	mov.pred 	%p6663, 0;
	bra.uni 	$L__BB9_6162;
$L__BB9_6161:
	ld.shared.u64 	%rd11811, [m_Local_$_0];
	shl.b64 	%rd11812, %rd1634, 32;
	shr.s64 	%rd11813, %rd11812, 28;
	add.s64 	%rd11814, %rd11811, %rd11813;
	mov.b16 	%rs1522, 0;
	st.u8 	[%rd11814], %rs1522;
	st.u8 	[%rd11814+1], %rs1522;
	mov.b32 	%r12738, 3608;
	st.u32 	[%rd11814+4], %r12738;
	mov.b16 	%rs1523, 1;
	st.u8 	[%rd11814+3], %rs1523;
	mov.b32 	%r12739, 48;
	st.u32 	[%rd11814+8], %r12739;
	mov.b32 	%r12740, -1;
	st.u32 	[%rd11814+16], %r12740;
	ld.shared.u64 	%rd11815, [m_Local_$_0];
	add.s64 	%rd11816, %rd11815, %rd11813;
	mov.b32 	%r12741, 0;
	st.u32 	[%rd11816+32], %r12741;
	ld.shared.u64 	%rd11817, [m_Local_$_0];
	add.s64 	%rd11818, %rd11817, %rd11813;
	st.u32 	[%rd11818+36], %r12741;
	ld.shared.u64 	%rd11819, [m_Local_$_0];
	add.s64 	%rd11820, %rd11819, %rd11813;
	st.u32 	[%rd11820+40], %r12741;
	ld.u32 	%r12742, [%rd1685];
	setp.eq.s32 	%p6663, %r12742, 0;
$L__BB9_6162:
	mov.b32 	%r14466, 0;
	not.pred 	%p6157, %p6663;
	@%p6157 bra 	$L__BB9_6168;
	setp.ne.s32 	%p6158, %r14465, -1;
	@%p6158 bra 	$L__BB9_6165;
	mov.b32 	%r12752, 21352;
	st.u32 	[%rd1685], %r12752;
	bra.uni 	$L__BB9_6168;
$L__BB9_6165:
	ld.shared.u64 	%rd11821, [m_Local_$_0];
	mul.wide.s32 	%rd1635, %r14465, 16;
	add.s64 	%rd11822, %rd11821, %rd1635;
	st.u32 	[%rd11822+40], %r3979;
	ld.u32 	%r12747, [%rd1685];
	setp.ne.s32 	%p6159, %r12747, 0;
	@%p6159 bra 	$L__BB9_6168;
	ld.shared.u64 	%rd11823, [m_Local_$_0];
	add.s64 	%rd11824, %rd11823, %rd1635;
	st.u32 	[%rd11824+36], %r14464;
	ld.u32 	%r12749, [%rd1685];
	setp.ne.s32 	%p6160, %r12749, 0;
	@%p6160 bra 	$L__BB9_6168;
	ld.shared.u64 	%rd11825, [m_Local_$_0];
	add.s64 	%rd11826, %rd11825, %rd1635;
	st.u32 	[%rd11826+32], %r3923;
	ld.u32 	%r12750, [%rd1685];
	setp.eq.s32 	%p6161, %r12750, 0;
	selp.b32 	%r14466, %r14465, 0, %p6161;
$L__BB9_6168:
	st.u32 	[%rd1685], %r14466;
	mov.b16 	%rs1629, 0;
	bra.uni 	$L__BB9_6170;
$L__BB9_6169:
	cvt.u64.u32 	%rd11827, %r14460;
	add.s64 	%rd11828, %rd1633, %rd11827;
	ld.u8 	%rs1629, [%rd11828+32];
$L__BB9_6170:
	setp.ne.s32 	%p6162, %r3929, -1;
	@%p6162 bra 	$L__BB9_6172;
	mov.b32 	%r12771, 21352;
	st.u32 	[%rd1685], %r12771;
	bra.uni 	$L__BB9_6184;
$L__BB9_6172:
	ld.shared.u64 	%rd11829, [m_Local_$_0];
	add.s64 	%rd1636, %rd11829, %rd1626;
	ld.u32 	%r12754, [%rd1636+12];
	setp.gt.s32 	%p6163, %r14441, -1;
	setp.lt.s32 	%p6164, %r14441, %r12754;
	and.pred  	%p6165, %p6163, %p6164;
	@%p6165 bra 	$L__BB9_6183;
	ld.shared.u64 	%rd11832, [m_Local_$_1];
	atom.add.u64 	%rd11833, [%rd1], 48;
	add.s64 	%rd11834, %rd11833, 56;
	setp.lt.u64 	%p6166, %rd11834, %rd11832;
	shr.u64 	%rd1637, %rd11833, 4;
	cvt.u32.u64 	%r14467, %rd1637;
	setp.ne.s32 	%p6167, %r14467, -1;
	and.pred  	%p6168, %p6166, %p6167;
	@%p6168 bra 	$L__BB9_6175;
	mov.b32 	%r12762, 21106;
	st.u32 	[%rd1685], %r12762;
	mov.b32 	%r14467, -1;
	mov.pred 	%p6664, 0;
	bra.uni 	$L__BB9_6176;
$L__BB9_6175:
	ld.shared.u64 	%rd11835, [m_Local_$_0];
	shl.b64 	%rd11836, %rd1637, 32;
	shr.s64 	%rd11837, %rd11836, 28;
	add.s64 	%rd11838, %rd11835, %rd11837;
	mov.b16 	%rs1526, 0;
	st.u8 	[%rd11838], %rs1526;
	st.u8 	[%rd11838+1], %rs1526;
	mov.b32 	%r12756, 3608;
	st.u32 	[%rd11838+4], %r12756;
	mov.b16 	%rs1527, 1;
	st.u8 	[%rd11838+3], %rs1527;
	mov.b32 	%r12757, 48;
	st.u32 	[%rd11838+8], %r12757;
	mov.b32 	%r12758, -1;
	st.u32 	[%rd11838+16], %r12758;
	ld.shared.u64 	%rd11839, [m_Local_$_0];
	add.s64 	%rd11840, %rd11839, %rd11837;
	mov.b32 	%r12759, 0;
	st.u32 	[%rd11840+32], %r12759;
	ld.shared.u64 	%rd11841, [m_Local_$_0];
	add.s64 	%rd11842, %rd11841, %rd11837;
	st.u32 	[%rd11842+36], %r12759;
	ld.shared.u64 	%rd11843, [m_Local_$_0];
	add.s64 	%rd11844, %rd11843, %rd11837;
	st.u32 	[%rd11844+40], %r12759;
	ld.u32 	%r12760, [%rd1685];
	setp.eq.s32 	%p6664, %r12760, 0;
$L__BB9_6176:
	mov.b32 	%r14468, 0;
	not.pred 	%p6170, %p6664;
	@%p6170 bra 	$L__BB9_6182;
	setp.ne.s32 	%p6171, %r14467, -1;
	@%p6171 bra 	$L__BB9_6179;
	mov.b32 	%r12770, 21352;
	st.u32 	[%rd1685], %r12770;
	bra.uni 	$L__BB9_6182;
$L__BB9_6179:
	ld.shared.u64 	%rd11845, [m_Local_$_0];
	mul.wide.s32 	%rd1638, %r14467, 16;
	add.s64 	%rd11846, %rd11845, %rd1638;
	st.u32 	[%rd11846+40], %r12754;
	ld.u32 	%r12765, [%rd1685];
	setp.ne.s32 	%p6172, %r12765, 0;
	@%p6172 bra 	$L__BB9_6182;
	ld.shared.u64 	%rd11847, [m_Local_$_0];
	add.s64 	%rd11848, %rd11847, %rd1638;
	st.u32 	[%rd11848+36], %r14441;
	ld.u32 	%r12767, [%rd1685];
	setp.ne.s32 	%p6173, %r12767, 0;
	@%p6173 bra 	$L__BB9_6182;
	ld.shared.u64 	%rd11849, [m_Local_$_0];
	add.s64 	%rd11850, %rd11849, %rd1638;
	st.u32 	[%rd11850+32], %r3929;
	ld.u32 	%r12768, [%rd1685];
	setp.eq.s32 	%p6174, %r12768, 0;
	selp.b32 	%r14468, %r14467, 0, %p6174;
$L__BB9_6182:
	st.u32 	[%rd1685], %r14468;
	bra.uni 	$L__BB9_6184;
$L__BB9_6183:
	cvt.u64.u32 	%rd11830, %r14463;
	add.s64 	%rd11831, %rd1636, %rd11830;
	mov.b32 	%r12755, 0;
	st.u32 	[%rd11831+32], %r12755;
	st.u8 	[%rd11831+32], %rs1629;
$L__BB9_6184:
	add.s32 	%r14464, %r14464, 1;
	add.s32 	%r14463, %r14463, 4;
	add.s32 	%r14441, %r14441, 1;
	add.s32 	%r14461, %r14461, 1;
	setp.ne.s32 	%p6175, %r14461, 0;
	add.s32 	%r14460, %r14460, 4;
	@%p6175 bra 	$L__BB9_6129;
$L__BB9_6185:
	ld.shared.u64 	%rd11851, [m_Local_$_1];
	atom.add.u64 	%rd11852, [%rd1], 48;
	add.s64 	%rd11853, %rd11852, 56;
	setp.lt.u64 	%p6176, %rd11853, %rd11851;
	shr.u64 	%rd11854, %rd11852, 4;
	cvt.u32.u64 	%r12772, %rd11854;
	selp.b32 	%r3994, %r12772, -1, %p6176;
	setp.ne.s32 	%p6177, %r3994, -1;
	@%p6177 bra 	$L__BB9_6187;
	mov.b32 	%r12881, 21352;
	st.u32 	[%rd1685], %r12881;
	bra.uni 	$L__BB9_6262;
$L__BB9_6187:
	ld.shared.u64 	%rd11855, [m_Local_$_0];
	mul.wide.s32 	%rd1639, %r3994, 16;
	add.s64 	%rd11856, %rd11855, %rd1639;
	mov.b16 	%rs1528, 1;
	st.u8 	[%rd11856], %rs1528;
	mov.b16 	%rs1529, 0;
	st.u8 	[%rd11856+1], %rs1529;
	mov.b32 	%r12773, 2905;
	st.u32 	[%rd11856+4], %r12773;
	st.u8 	[%rd11856+3], %rs1528;
	mov.b32 	%r12774, 48;
	st.u32 	[%rd11856+8], %r12774;
	mov.b32 	%r12775, -1;
	st.u32 	[%rd11856+16], %r12775;
	ld.shared.u64 	%rd11857, [m_Local_$_0];
	mul.wide.s32 	%rd1640, %r3929, 16;
	add.s64 	%rd11858, %rd11857, %rd1640;
	ld.u32 	%r3995, [%rd11858+12];
	shl.b32 	%r12776, %r3995, 2;
	add.s32 	%r12777, %r12776, 32;
	shr.s32 	%r12778, %r12777, 31;
	shr.u32 	%r12779, %r12778, 29;
	add.s32 	%r12780, %r12777, %r12779;
	and.b32  	%r12781, %r12780, -8;
	sub.s32 	%r12782, %r12777, %r12781;
	setp.eq.s32 	%p6178, %r12782, 0;
	sub.s32 	%r12783, %r12776, %r12782;
	add.s32 	%r12784, %r12783, 40;
	selp.b32 	%r3996, %r12777, %r12784, %p6178;
	ld.shared.u64 	%rd1641, [m_Local_$_1];
	and.b32  	%r12785, %r3996, 12;
	setp.eq.s32 	%p6179, %r12785, 0;
	mov.u32 	%r14469, %r3996;
	@%p6179 bra 	$L__BB9_6189;
	shr.s32 	%r12786, %r3996, 31;
	shr.u32 	%r12787, %r12786, 28;
	add.s32 	%r12788, %r3996, %r12787;
	and.b32  	%r12789, %r12788, -16;
	add.s32 	%r14469, %r12789, 16;
$L__BB9_6189:
	cvt.s64.s32 	%rd11859, %r14469;
	atom.add.u64 	%rd11860, [%rd1], %rd11859;
	cvt.s64.s32 	%rd11861, %r3996;
	add.s64 	%rd11862, %rd11861, %rd11860;
	add.s64 	%rd11863, %rd11862, 8;
	setp.lt.u64 	%p6180, %rd11863, %rd1641;
	shr.u64 	%rd11864, %rd11860, 4;
	cvt.u32.u64 	%r12790, %rd11864;
	selp.b32 	%r3999, %r12790, -1, %p6180;
	setp.ne.s32 	%p6181, %r3999, -1;
	@%p6181 bra 	$L__BB9_6191;
	mov.b32 	%r12845, 21352;
	st.u32 	[%rd1685], %r12845;
	bra.uni 	$L__BB9_6230;
$L__BB9_6191:
	ld.shared.u64 	%rd11865, [m_Local_$_0];
	mul.wide.s32 	%rd1642, %r3999, 16;
	add.s64 	%rd11866, %rd11865, %rd1642;
	mov.b16 	%rs1530, 0;
	st.u8 	[%rd11866], %rs1530;
	st.u8 	[%rd11866+1], %rs1530;
	mov.b32 	%r12791, 4335;
	st.u32 	[%rd11866+4], %r12791;
	mov.b16 	%rs1531, 1;
	st.u8 	[%rd11866+3], %rs1531;
	st.u32 	[%rd11866+8], %r3996;
	st.u32 	[%rd11866+12], %r3995;
	setp.lt.s32 	%p6182, %r3995, 1;
	@%p6182 bra 	$L__BB9_6230;
	setp.eq.s32 	%p6183, %r3995, 1;
	mov.b32 	%r4019, 0;
	@%p6183 bra 	$L__BB9_6218;
	and.b32  	%r4019, %r3995, 2147483646;
	neg.s32 	%r14471, %r4019;
	mov.b32 	%r14470, 0;
	mov.u32 	%r14472, %r14470;
$L__BB9_6194:
	add.s32 	%r4005, %r14472, 1;
	ld.shared.u64 	%rd11867, [m_Local_$_0];
	add.s64 	%rd1643, %rd11867, %rd1642;
	ld.u32 	%r4006, [%rd1643+12];
	setp.lt.s32 	%p6184, %r14472, %r4006;
	@%p6184 bra 	$L__BB9_6205;
	ld.shared.u64 	%rd11868, [m_Local_$_1];
	atom.add.u64 	%rd11869, [%rd1], 48;
	add.s64 	%rd11870, %rd11869, 56;
	setp.lt.u64 	%p6185, %rd11870, %rd11868;
	shr.u64 	%rd1644, %rd11869, 4;
	cvt.u32.u64 	%r14473, %rd1644;
	setp.ne.s32 	%p6186, %r14473, -1;
	and.pred  	%p6187, %p6185, %p6186;
	@%p6187 bra 	$L__BB9_6197;
	mov.b32 	%r12800, 21106;
	st.u32 	[%rd1685], %r12800;
	mov.b32 	%r14473, -1;
	mov.pred 	%p6665, 0;
	bra.uni 	$L__BB9_6198;
$L__BB9_6197:
	ld.shared.u64 	%rd11871, [m_Local_$_0];
	shl.b64 	%rd11872, %rd1644, 32;
	shr.s64 	%rd11873, %rd11872, 28;
	add.s64 	%rd11874, %rd11871, %rd11873;
	mov.b16 	%rs1532, 0;
	st.u8 	[%rd11874], %rs1532;
	st.u8 	[%rd11874+1], %rs1532;
	mov.b32 	%r12794, 3608;
	st.u32 	[%rd11874+4], %r12794;
	mov.b16 	%rs1533, 1;
	st.u8 	[%rd11874+3], %rs1533;
	mov.b32 	%r12795, 48;
	st.u32 	[%rd11874+8], %r12795;
	mov.b32 	%r12796, -1;
	st.u32 	[%rd11874+16], %r12796;
	ld.shared.u64 	%rd11875, [m_Local_$_0];
	add.s64 	%rd11876, %rd11875, %rd11873;
	mov.b32 	%r12797, 0;
	st.u32 	[%rd11876+32], %r12797;
	ld.shared.u64 	%rd11877, [m_Local_$_0];
	add.s64 	%rd11878, %rd11877, %rd11873;
	st.u32 	[%rd11878+36], %r12797;
	ld.shared.u64 	%rd11879, [m_Local_$_0];
	add.s64 	%rd11880, %rd11879, %rd11873;
	st.u32 	[%rd11880+40], %r12797;
	ld.u32 	%r12798, [%rd1685];
	setp.eq.s32 	%p6665, %r12798, 0;
$L__BB9_6198:
	mov.b32 	%r14474, 0;
	not.pred 	%p6189, %p6665;
	@%p6189 bra 	$L__BB9_6204;
	setp.ne.s32 	%p6190, %r14473, -1;
	@%p6190 bra 	$L__BB9_6201;
	mov.b32 	%r12808, 21352;
	st.u32 	[%rd1685], %r12808;
	bra.uni 	$L__BB9_6204;
$L__BB9_6201:
	ld.shared.u64 	%rd11881, [m_Local_$_0];
	mul.wide.s32 	%rd1645, %r14473, 16;
	add.s64 	%rd11882, %rd11881, %rd1645;
	st.u32 	[%rd11882+40], %r4006;
	ld.u32 	%r12803, [%rd1685];
	setp.ne.s32 	%p6191, %r12803, 0;
	@%p6191 bra 	$L__BB9_6204;
	ld.shared.u64 	%rd11883, [m_Local_$_0];
	add.s64 	%rd11884, %rd11883, %rd1645;
	st.u32 	[%rd11884+36], %r14472;
	ld.u32 	%r12805, [%rd1685];
	setp.ne.s32 	%p6192, %r12805, 0;
	@%p6192 bra 	$L__BB9_6204;
	ld.shared.u64 	%rd11885, [m_Local_$_0];
	add.s64 	%rd11886, %rd11885, %rd1645;
	st.u32 	[%rd11886+32], %r3999;
	ld.u32 	%r12806, [%rd1685];
	setp.eq.s32 	%p6193, %r12806, 0;
	selp.b32 	%r14474, %r14473, 0, %p6193;
$L__BB9_6204:
	st.u32 	[%rd1685], %r14474;
	bra.uni 	$L__BB9_6206;
$L__BB9_6205:
	cvt.u64.u32 	%rd11887, %r14470;
	add.s64 	%rd11888, %rd1643, %rd11887;
	mov.b32 	%r12809, 0;
	st.u32 	[%rd11888+32], %r12809;
$L__BB9_6206:
	ld.shared.u64 	%rd11889, [m_Local_$_0];
	add.s64 	%rd1646, %rd11889, %rd1642;
	ld.u32 	%r4011, [%rd1646+12];
	setp.lt.s32 	%p6194, %r4005, %r4011;
	@%p6194 bra 	$L__BB9_6216;
	ld.shared.u64 	%rd11890, [m_Local_$_1];
	atom.add.u64 	%rd11891, [%rd1], 48;
	add.s64 	%rd11892, %rd11891, 56;
	setp.ge.u64 	%p6195, %rd11892, %rd11890;
	shr.u64 	%rd1647, %rd11891, 4;
	cvt.u32.u64 	%r14475, %rd1647;
	setp.eq.s32 	%p6196, %r14475, -1;
	or.pred  	%p6197, %p6195, %p6196;
	@%p6197 bra 	$L__BB9_6209;
	ld.shared.u64 	%rd11893, [m_Local_$_0];
	shl.b64 	%rd11894, %rd1647, 32;
	shr.s64 	%rd11895, %rd11894, 28;
	add.s64 	%rd11896, %rd11893, %rd11895;
	mov.b16 	%rs1534, 0;
	st.u8 	[%rd11896], %rs1534;
	st.u8 	[%rd11896+1], %rs1534;
	mov.b32 	%r12810, 3608;
	st.u32 	[%rd11896+4], %r12810;
	mov.b16 	%rs1535, 1;
	st.u8 	[%rd11896+3], %rs1535;
	mov.b32 	%r12811, 48;
	st.u32 	[%rd11896+8], %r12811;
	mov.b32 	%r12812, -1;
	st.u32 	[%rd11896+16], %r12812;
	ld.shared.u64 	%rd11897, [m_Local_$_0];
	add.s64 	%rd11898, %rd11897, %rd11895;
	mov.b32 	%r12813, 0;
	st.u32 	[%rd11898+32], %r12813;
	ld.shared.u64 	%rd11899, [m_Local_$_0];
	add.s64 	%rd11900, %rd11899, %rd11895;
	st.u32 	[%rd11900+36], %r12813;
	ld.shared.u64 	%rd11901, [m_Local_$_0];
	add.s64 	%rd11902, %rd11901, %rd11895;
	st.u32 	[%rd11902+40], %r12813;
	ld.u32 	%r12814, [%rd1685];
	setp.eq.s32 	%p6666, %r12814, 0;
	bra.uni 	$L__BB9_6210;
$L__BB9_6209:
	mov.b32 	%r12816, 21106;
	st.u32 	[%rd1685], %r12816;
	mov.b32 	%r14475, -1;
	mov.pred 	%p6666, 0;
$L__BB9_6210:
	mov.b32 	%r14476, 0;
	not.pred 	%p6199, %p6666;
	@%p6199 bra 	$L__BB9_6215;
	setp.eq.s32 	%p6200, %r14475, -1;
	@%p6200 bra 	$L__BB9_6488;
	ld.shared.u64 	%rd11903, [m_Local_$_0];
	mul.wide.s32 	%rd1648, %r14475, 16;
	add.s64 	%rd11904, %rd11903, %rd1648;
	st.u32 	[%rd11904+40], %r4011;
	ld.u32 	%r12819, [%rd1685];
	setp.eq.s32 	%p6201, %r12819, 0;
	@%p6201 bra 	$L__BB9_6213;
	bra.uni 	$L__BB9_6215;
$L__BB9_6213:
	ld.shared.u64 	%rd11905, [m_Local_$_0];
	add.s64 	%rd11906, %rd11905, %rd1648;
	st.u32 	[%rd11906+36], %r4005;
	ld.u32 	%r12821, [%rd1685];
	setp.ne.s32 	%p6202, %r12821, 0;
	@%p6202 bra 	$L__BB9_6215;
	ld.shared.u64 	%rd11907, [m_Local_$_0];
	add.s64 	%rd11908, %rd11907, %rd1648;
	st.u32 	[%rd11908+32], %r3999;
	ld.u32 	%r12822, [%rd1685];
	setp.eq.s32 	%p6203, %r12822, 0;
	selp.b32 	%r14476, %r14475, 0, %p6203;
$L__BB9_6215:
	st.u32 	[%rd1685], %r14476;
	bra.uni 	$L__BB9_6217;
$L__BB9_6216:
	add.s32 	%r12825, %r14470, 4;
	cvt.u64.u32 	%rd11909, %r12825;
	add.s64 	%rd11910, %rd1646, %rd11909;
	mov.b32 	%r12826, 0;
	st.u32 	[%rd11910+32], %r12826;
$L__BB9_6217:
	add.s32 	%r14472, %r14472, 2;
	add.s32 	%r14471, %r14471, 2;
	add.s32 	%r14470, %r14470, 8;
	setp.ne.s32 	%p6204, %r14471, 0;
	@%p6204 bra 	$L__BB9_6194;
$L__BB9_6218:
	and.b32  	%r12827, %r3995, 1;
	setp.eq.b32 	%p6205, %r12827, 1;
	not.pred 	%p6206, %p6205;
	@%p6206 bra 	$L__BB9_6230;
	ld.shared.u64 	%rd11911, [m_Local_$_0];
	add.s64 	%rd1649, %rd11911, %rd1642;
	ld.u32 	%r4020, [%rd1649+12];
	setp.lt.s32 	%p6207, %r4019, %r4020;
	@%p6207 bra 	$L__BB9_6229;
	ld.shared.u64 	%rd11912, [m_Local_$_1];
	atom.add.u64 	%rd11913, [%rd1], 48;
	add.s64 	%rd11914, %rd11913, 56;
	setp.ge.u64 	%p6208, %rd11914, %rd11912;
	shr.u64 	%rd1650, %rd11913, 4;
	cvt.u32.u64 	%r14478, %rd1650;
	setp.eq.s32 	%p6209, %r14478, -1;
	or.pred  	%p6210, %p6208, %p6209;
	@%p6210 bra 	$L__BB9_6222;
	ld.shared.u64 	%rd11915, [m_Local_$_0];
	shl.b64 	%rd11916, %rd1650, 32;
	shr.s64 	%rd11917, %rd11916, 28;
	add.s64 	%rd11918, %rd11915, %rd11917;
	mov.b16 	%rs1536, 0;
	st.u8 	[%rd11918], %rs1536;
	st.u8 	[%rd11918+1], %rs1536;
	mov.b32 	%r12828, 3608;
	st.u32 	[%rd11918+4], %r12828;
	mov.b16 	%rs1537, 1;
	st.u8 	[%rd11918+3], %rs1537;
	mov.b32 	%r12829, 48;
	st.u32 	[%rd11918+8], %r12829;
	mov.b32 	%r12830, -1;
	st.u32 	[%rd11918+16], %r12830;
	ld.shared.u64 	%rd11919, [m_Local_$_0];
	add.s64 	%rd11920, %rd11919, %rd11917;
	mov.b32 	%r12831, 0;
	st.u32 	[%rd11920+32], %r12831;
	ld.shared.u64 	%rd11921, [m_Local_$_0];
	add.s64 	%rd11922, %rd11921, %rd11917;
	st.u32 	[%rd11922+36], %r12831;
	ld.shared.u64 	%rd11923, [m_Local_$_0];
	add.s64 	%rd11924, %rd11923, %rd11917;
	st.u32 	[%rd11924+40], %r12831;
	ld.u32 	%r12832, [%rd1685];
	setp.eq.s32 	%p6667, %r12832, 0;
	bra.uni 	$L__BB9_6223;
$L__BB9_6222:
	mov.b32 	%r12834, 21106;
	st.u32 	[%rd1685], %r12834;
	mov.b32 	%r14478, -1;
	mov.pred 	%p6667, 0;
$L__BB9_6223:
	mov.b32 	%r14479, 0;
	not.pred 	%p6212, %p6667;
	@%p6212 bra 	$L__BB9_6228;
	setp.eq.s32 	%p6213, %r14478, -1;
	@%p6213 bra 	$L__BB9_6489;
	ld.shared.u64 	%rd11925, [m_Local_$_0];
	mul.wide.s32 	%rd1651, %r14478, 16;
	add.s64 	%rd11926, %rd11925, %rd1651;
	st.u32 	[%rd11926+40], %r4020;
	ld.u32 	%r12837, [%rd1685];
	setp.eq.s32 	%p6214, %r12837, 0;
	@%p6214 bra 	$L__BB9_6226;
	bra.uni 	$L__BB9_6228;
$L__BB9_6226:
	ld.shared.u64 	%rd11927, [m_Local_$_0];
	add.s64 	%rd11928, %rd11927, %rd1651;
	st.u32 	[%rd11928+36], %r4019;
	ld.u32 	%r12839, [%rd1685];
	setp.ne.s32 	%p6215, %r12839, 0;
	@%p6215 bra 	$L__BB9_6228;
	ld.shared.u64 	%rd11929, [m_Local_$_0];
	add.s64 	%rd11930, %rd11929, %rd1651;
	st.u32 	[%rd11930+32], %r3999;
	ld.u32 	%r12840, [%rd1685];
	setp.eq.s32 	%p6216, %r12840, 0;
	selp.b32 	%r14479, %r14478, 0, %p6216;
$L__BB9_6228:
	st.u32 	[%rd1685], %r14479;
	bra.uni 	$L__BB9_6230;
$L__BB9_6229:
	shl.b32 	%r12843, %r4019, 2;
	cvt.u64.u32 	%rd11931, %r12843;
	add.s64 	%rd11932, %rd1649, %rd11931;
	mov.b32 	%r12844, 0;
	st.u32 	[%rd11932+32], %r12844;
$L__BB9_6230:
	setp.lt.s32 	%p6217, %r3995, 1;
	@%p6217 bra 	$L__BB9_6261;
	mul.wide.s32 	%rd1652, %r3999, 16;
	neg.s32 	%r14481, %r3995;
	mov.b32 	%r14480, 0;
	mov.u32 	%r14482, %r14480;
$L__BB9_6232:
	setp.ne.s32 	%p6218, %r3929, -1;
	@%p6218 bra 	$L__BB9_6234;
	mov.b32 	%r12862, 21352;
	st.u32 	[%rd1685], %r12862;
	mov.b16 	%rs1630, 0;
	bra.uni 	$L__BB9_6246;
$L__BB9_6234:
	ld.shared.u64 	%rd11933, [m_Local_$_0];
	add.s64 	%rd1653, %rd11933, %rd1640;
	ld.u32 	%r4029, [%rd1653+12];
	setp.lt.s32 	%p6219, %r14482, %r4029;
	@%p6219 bra 	$L__BB9_6245;
	ld.shared.u64 	%rd11934, [m_Local_$_1];
	atom.add.u64 	%rd11935, [%rd1], 48;
	add.s64 	%rd11936, %rd11935, 56;
	setp.lt.u64 	%p6220, %rd11936, %rd11934;
	shr.u64 	%rd1654, %rd11935, 4;
	cvt.u32.u64 	%r14483, %rd1654;
	setp.ne.s32 	%p6221, %r14483, -1;
	and.pred  	%p6222, %p6220, %p6221;
	@%p6222 bra 	$L__BB9_6237;
	mov.b32 	%r12853, 21106;
	st.u32 	[%rd1685], %r12853;
	mov.b32 	%r14483, -1;
	mov.pred 	%p6668, 0;
	bra.uni 	$L__BB9_6238;
$L__BB9_6237:
	ld.shared.u64 	%rd11937, [m_Local_$_0];
	shl.b64 	%rd11938, %rd1654, 32;
	shr.s64 	%rd11939, %rd11938, 28;
	add.s64 	%rd11940, %rd11937, %rd11939;
	mov.b16 	%rs1538, 0;
	st.u8 	[%rd11940], %rs1538;
	st.u8 	[%rd11940+1], %rs1538;
	mov.b32 	%r12847, 3608;
	st.u32 	[%rd11940+4], %r12847;
	mov.b16 	%rs1539, 1;
	st.u8 	[%rd11940+3], %rs1539;
	mov.b32 	%r12848, 48;
	st.u32 	[%rd11940+8], %r12848;
	mov.b32 	%r12849, -1;
	st.u32 	[%rd11940+16], %r12849;
	ld.shared.u64 	%rd11941, [m_Local_$_0];
	add.s64 	%rd11942, %rd11941, %rd11939;
	mov.b32 	%r12850, 0;
	st.u32 	[%rd11942+32], %r12850;
	ld.shared.u64 	%rd11943, [m_Local_$_0];
	add.s64 	%rd11944, %rd11943, %rd11939;
	st.u32 	[%rd11944+36], %r12850;
	ld.shared.u64 	%rd11945, [m_Local_$_0];
	add.s64 	%rd11946, %rd11945, %rd11939;
	st.u32 	[%rd11946+40], %r12850;
	ld.u32 	%r12851, [%rd1685];
	setp.eq.s32 	%p6668, %r12851, 0;
$L__BB9_6238:
	mov.b32 	%r14484, 0;
	not.pred 	%p6224, %p6668;
	@%p6224 bra 	$L__BB9_6244;
	setp.ne.s32 	%p6225, %r14483, -1;
	@%p6225 bra 	$L__BB9_6241;
	mov.b32 	%r12861, 21352;
	st.u32 	[%rd1685], %r12861;
	bra.uni 	$L__BB9_6244;
$L__BB9_6241:
	ld.shared.u64 	%rd11947, [m_Local_$_0];
	mul.wide.s32 	%rd1655, %r14483, 16;
	add.s64 	%rd11948, %rd11947, %rd1655;
	st.u32 	[%rd11948+40], %r4029;
	ld.u32 	%r12856, [%rd1685];
	setp.ne.s32 	%p6226, %r12856, 0;
	@%p6226 bra 	$L__BB9_6244;
	ld.shared.u64 	%rd11949, [m_Local_$_0];
	add.s64 	%rd11950, %rd11949, %rd1655;
	st.u32 	[%rd11950+36], %r14482;
	ld.u32 	%r12858, [%rd1685];
	setp.ne.s32 	%p6227, %r12858, 0;
	@%p6227 bra 	$L__BB9_6244;
	ld.shared.u64 	%rd11951, [m_Local_$_0];
	add.s64 	%rd11952, %rd11951, %rd1655;
	st.u32 	[%rd11952+32], %r3929;
	ld.u32 	%r12859, [%rd1685];
	setp.eq.s32 	%p6228, %r12859, 0;
	selp.b32 	%r14484, %r14483, 0, %p6228;
$L__BB9_6244:
	st.u32 	[%rd1685], %r14484;
	mov.b16 	%rs1630, 0;
	bra.uni 	$L__BB9_6246;
$L__BB9_6245:
	cvt.u64.u32 	%rd11953, %r14480;
	add.s64 	%rd11954, %rd1653, %rd11953;
	ld.u8 	%rs1630, [%rd11954+32];
$L__BB9_6246:
	setp.ne.s32 	%p6229, %r3999, -1;
	@%p6229 bra 	$L__BB9_6248;
	mov.b32 	%r12879, 21352;
	st.u32 	[%rd1685], %r12879;
	bra.uni 	$L__BB9_6260;
$L__BB9_6248:
	ld.shared.u64 	%rd11955, [m_Local_$_0];
	add.s64 	%rd1656, %rd11955, %rd1652;
	ld.u32 	%r4034, [%rd1656+12];
	setp.lt.s32 	%p6230, %r14482, %r4034;
	@%p6230 bra 	$L__BB9_6259;
	ld.shared.u64 	%rd11956, [m_Local_$_1];
	atom.add.u64 	%rd11957, [%rd1], 48;
	add.s64 	%rd11958, %rd11957, 56;
	setp.lt.u64 	%p6231, %rd11958, %rd11956;
	shr.u64 	%rd1657, %rd11957, 4;
	cvt.u32.u64 	%r14485, %rd1657;
	setp.ne.s32 	%p6232, %r14485, -1;
	and.pred  	%p6233, %p6231, %p6232;
	@%p6233 bra 	$L__BB9_6251;
	mov.b32 	%r12869, 21106;
	st.u32 	[%rd1685], %r12869;
	mov.b32 	%r14485, -1;
	mov.pred 	%p6669, 0;
	bra.uni 	$L__BB9_6252;
$L__BB9_6251:
	ld.shared.u64 	%rd11959, [m_Local_$_0];
	shl.b64 	%rd11960, %rd1657, 32;
	shr.s64 	%rd11961, %rd11960, 28;
	add.s64 	%rd11962, %rd11959, %rd11961;
	mov.b16 	%rs1542, 0;
	st.u8 	[%rd11962], %rs1542;
	st.u8 	[%rd11962+1], %rs1542;
	mov.b32 	%r12863, 3608;
	st.u32 	[%rd11962+4], %r12863;
	mov.b16 	%rs1543, 1;
	st.u8 	[%rd11962+3], %rs1543;
	mov.b32 	%r12864, 48;
	st.u32 	[%rd11962+8], %r12864;
	mov.b32 	%r12865, -1;
	st.u32 	[%rd11962+16], %r12865;
	ld.shared.u64 	%rd11963, [m_Local_$_0];
	add.s64 	%rd11964, %rd11963, %rd11961;
	mov.b32 	%r12866, 0;
	st.u32 	[%rd11964+32], %r12866;
	ld.shared.u64 	%rd11965, [m_Local_$_0];
	add.s64 	%rd11966, %rd11965, %rd11961;
	st.u32 	[%rd11966+36], %r12866;
	ld.shared.u64 	%rd11967, [m_Local_$_0];
	add.s64 	%rd11968, %rd11967, %rd11961;
	st.u32 	[%rd11968+40], %r12866;
	ld.u32 	%r12867, [%rd1685];
	setp.eq.s32 	%p6669, %r12867, 0;
$L__BB9_6252:
	mov.b32 	%r14486, 0;
	not.pred 	%p6235, %p6669;
	@%p6235 bra 	$L__BB9_6258;
	setp.ne.s32 	%p6236, %r14485, -1;
	@%p6236 bra 	$L__BB9_6255;
	mov.b32 	%r12877, 21352;
	st.u32 	[%rd1685], %r12877;
	bra.uni 	$L__BB9_6258;
$L__BB9_6255:
	ld.shared.u64 	%rd11969, [m_Local_$_0];
	mul.wide.s32 	%rd1658, %r14485, 16;
	add.s64 	%rd11970, %rd11969, %rd1658;
	st.u32 	[%rd11970+40], %r4034;
	ld.u32 	%r12872, [%rd1685];
	setp.ne.s32 	%p6237, %r12872, 0;
	@%p6237 bra 	$L__BB9_6258;
	ld.shared.u64 	%rd11971, [m_Local_$_0];
	add.s64 	%rd11972, %rd11971, %rd1658;
	st.u32 	[%rd11972+36], %r14482;
	ld.u32 	%r12874, [%rd1685];
	setp.ne.s32 	%p6238, %r12874, 0;
	@%p6238 bra 	$L__BB9_6258;
	ld.shared.u64 	%rd11973, [m_Local_$_0];
	add.s64 	%rd11974, %rd11973, %rd1658;
	st.u32 	[%rd11974+32], %r3999;
	ld.u32 	%r12875, [%rd1685];
	setp.eq.s32 	%p6239, %r12875, 0;
	selp.b32 	%r14486, %r14485, 0, %p6239;
$L__BB9_6258:
	st.u32 	[%rd1685], %r14486;
	bra.uni 	$L__BB9_6260;
$L__BB9_6259:
	cvt.u64.u32 	%rd11975, %r14480;
	add.s64 	%rd11976, %rd1656, %rd11975;
	mov.b32 	%r12878, 0;
	st.u32 	[%rd11976+32], %r12878;
	st.u8 	[%rd11976+32], %rs1630;
$L__BB9_6260:
	add.s32 	%r14482, %r14482, 1;
	add.s32 	%r14481, %r14481, 1;
	setp.ne.s32 	%p6240, %r14481, 0;
	add.s32 	%r14480, %r14480, 4;
	@%p6240 bra 	$L__BB9_6232;
$L__BB9_6261:
	ld.shared.u64 	%rd11977, [m_Local_$_0];
	add.s64 	%rd11978, %rd11977, %rd1639;
	st.u32 	[%rd11978+32], %r3999;
	ld.shared.u64 	%rd11979, [m_Local_$_0];
	add.s64 	%rd11980, %rd11979, %rd1639;
	st.u32 	[%rd11980+40], %r3995;
	ld.shared.u64 	%rd11981, [m_Local_$_0];
	add.s64 	%rd11982, %rd11981, %rd1639;
	mov.b32 	%r12880, 0;
	st.u32 	[%rd11982+48], %r12880;
$L__BB9_6262:
	ld.shared.u64 	%rd11983, [m_Local_$_1];
	atom.add.u64 	%rd11984, [%rd1], 48;
	add.s64 	%rd11985, %rd11984, 56;
	setp.lt.u64 	%p6241, %rd11985, %rd11983;
	shr.u64 	%rd1659, %rd11984, 4;
	cvt.u32.u64 	%r14489, %rd1659;
	setp.ne.s32 	%p6242, %r14489, -1;
	and.pred  	%p6243, %p6241, %p6242;
	@%p6243 bra 	$L__BB9_6264;
	mov.b32 	%r12889, 21352;
	st.u32 	[%rd1685], %r12889;
	mov.b32 	%r14489, -1;
	mov.pred 	%p6670, 0;
	bra.uni 	$L__BB9_6268;
$L__BB9_6264:
	setp.ne.s32 	%p6244, %r3994, -1;
	ld.shared.u64 	%rd11986, [m_Local_$_0];
	shl.b64 	%rd11987, %rd1659, 32;
	shr.s64 	%rd1660, %rd11987, 28;
	add.s64 	%rd11988, %rd11986, %rd1660;
	mov.b16 	%rs1544, 0;
	st.u8 	[%rd11988], %rs1544;
	st.u8 	[%rd11988+1], %rs1544;
	mov.b32 	%r12882, 16901;
	st.u32 	[%rd11988+4], %r12882;
	mov.b16 	%rs1545, 1;
	st.u8 	[%rd11988+3], %rs1545;
	mov.b32 	%r12883, 44;
	st.u32 	[%rd11988+8], %r12883;
	mov.b32 	%r12884, -1;
	st.u32 	[%rd11988+16], %r12884;
	@%p6244 bra 	$L__BB9_6266;
	mov.b32 	%r12886, 21352;
	st.u32 	[%rd1685], %r12886;
	mov.b32 	%r14487, 0;
	ld.shared.u64 	%rd12056, [m_Local_$_0];
	mov.u32 	%r14488, %r14487;
	bra.uni 	$L__BB9_6267;
$L__BB9_6266:
	ld.shared.u64 	%rd12056, [m_Local_$_0];
	mul.wide.s32 	%rd11989, %r3994, 16;
	add.s64 	%rd11990, %rd12056, %rd11989;
	ld.u32 	%r14487, [%rd11990+32];
	ld.u32 	%r14488, [%rd11990+40];
$L__BB9_6267:
	add.s64 	%rd11991, %rd12056, %rd1660;
	st.u32 	[%rd11991+32], %r14487;
	ld.shared.u64 	%rd11992, [m_Local_$_0];
	add.s64 	%rd11993, %rd11992, %rd1660;
	st.u32 	[%rd11993+40], %r14488;
	ld.u32 	%r12887, [%rd1685];
	setp.eq.s32 	%p6670, %r12887, 0;
$L__BB9_6268:
	mov.b32 	%r14490, 0;
	not.pred 	%p6247, %p6670;
	@%p6247 bra 	$L__BB9_6272;
	ld.param.u64 	%rd12004, [_Z63java_lang_String_initab850b60f96d11de8a390800200c9a660_a14_5_5_PciiiPi_param_0];
	{ // callseq 10, 0
	.param .b64 param0;
	st.param.b64 	[param0], %rd12004;
	.param .b32 param1;
	st.param.b32 	[param1], %r14489;
	.param .b64 param2;
	st.param.b64 	[param2], %rd1685;
	.param .b32 retval0;
	call.uni (retval0), 
	_Z41invoke_java_lang_StringBuilder_toString9_PciPi, 
	(
	param0, 
	param1, 
	param2
	);
	ld.param.b32 	%r12892, [retval0];
	} // callseq 10
	ld.u32 	%r12893, [%rd1685];
	setp.ne.s32 	%p6249, %r12893, 0;
	@%p6249 bra 	$L__BB9_6272;
	ld.shared.u64 	%rd11994, [m_Local_$_0];
	add.s64 	%rd11995, %rd11994, %rd1473;
	st.u32 	[%rd11995+32], %r3609;
	ld.u32 	%r12894, [%rd1685];
	setp.ne.s32 	%p6251, %r12894, 0;
	mov.u32 	%r14490, %r3609;
	@%p6251 bra 	$L__BB9_6272;
	ld.shared.u64 	%rd11996, [m_Local_$_0];
	add.s64 	%rd11997, %rd11996, %rd1473;
	st.u32 	[%rd11997+36], %r12892;
	ld.u32 	%r12895, [%rd1685];
	setp.eq.s32 	%p6671, %r12895, 0;
	mov.u32 	%r14490, %r3609;
$L__BB9_6272:
	mov.b32 	%r14511, 0;
	not.pred 	%p6253, %p6671;
	@%p6253 bra 	$L__BB9_6355;
	st.u32 	[%rd1685], %r14490;
	bra.uni 	$L__BB9_6355;
$L__BB9_6274:
	add.s64 	%rd10742, %rd1471, %rd3;
	mov.b32 	%r14511, 0;
	st.u32 	[%rd10742+48], %r14511;
	ld.u32 	%r11831, [%rd1685];
	setp.ne.s32 	%p5581, %r11831, 0;
	@%p5581 bra 	$L__BB9_6355;
	ld.shared.u64 	%rd10743, [m_Local_$_0];
	add.s64 	%rd10744, %rd10743, %rd3;
	st.u32 	[%rd10744+40], %r4109;
	ld.u32 	%r11833, [%rd1685];
	setp.ne.s32 	%p5582, %r11833, 0;
	@%p5582 bra 	$L__BB9_6355;
	shl.b32 	%r11834, %r4109, 2;
	add.s32 	%r11835, %r11834, 32;
	and.b32  	%r4050, %r4109, 1;
	setp.eq.s32 	%p5583, %r4050, 0;
	and.b32  	%r11836, %r11834, 2147483640;
	add.s32 	%r11837, %r11836, 40;
	selp.b32 	%r4051, %r11835, %r11837, %p5583;
	ld.shared.u64 	%rd1664, [m_Local_$_1];
	and.b32  	%r11838, %r4051, 12;
	setp.eq.s32 	%p5584, %r11838, 0;
	mov.u32 	%r14491, %r4051;
	@%p5584 bra 	$L__BB9_6278;
	shr.s32 	%r11839, %r4051, 31;
	shr.u32 	%r11840, %r11839, 28;
	add.s32 	%r11841, %r4051, %r11840;
	and.b32  	%r11842, %r11841, -16;
	add.s32 	%r14491, %r11842, 16;
$L__BB9_6278:
	cvt.s64.s32 	%rd10745, %r14491;
	atom.add.u64 	%rd10746, [%rd1], %rd10745;
	cvt.s64.s32 	%rd10747, %r4051;
	add.s64 	%rd10748, %rd10747, %rd10746;
	add.s64 	%rd10749, %rd10748, 8;
	setp.lt.u64 	%p5585, %rd10749, %rd1664;
	shr.u64 	%rd10750, %rd10746, 4;
	cvt.u32.u64 	%r11843, %rd10750;
	selp.b32 	%r4054, %r11843, -1, %p5585;
	setp.ne.s32 	%p5586, %r4054, -1;
	@%p5586 bra 	$L__BB9_6280;
	mov.b32 	%r11897, 21352;
	st.u32 	[%rd1685], %r11897;
	bra.uni 	$L__BB9_6319;
$L__BB9_6280:
	ld.shared.u64 	%rd10751, [m_Local_$_0];
	mul.wide.s32 	%rd1665, %r4054, 16;
	add.s64 	%rd10752, %rd10751, %rd1665;
	mov.b16 	%rs1390, 0;
	st.u8 	[%rd10752], %rs1390;
	st.u8 	[%rd10752+1], %rs1390;
	mov.b32 	%r11844, 4335;
	st.u32 	[%rd10752+4], %r11844;
	mov.b16 	%rs1391, 1;
	st.u8 	[%rd10752+3], %rs1391;
	st.u32 	[%rd10752+8], %r4051;
	st.u32 	[%rd10752+12], %r4109;
	setp.eq.s32 	%p5587, %r4109, 0;
	@%p5587 bra 	$L__BB9_6319;
	setp.eq.s32 	%p5588, %r4109, 1;
	mov.b32 	%r4074, 0;
	@%p5588 bra 	$L__BB9_6307;
	and.b32  	%r4074, %r4109, 2147483646;
	neg.s32 	%r14493, %r4074;
	mov.b32 	%r14492, 0;
	mov.u32 	%r14494, %r14492;
$L__BB9_6283:
	add.s32 	%r4060, %r14494, 1;
	ld.shared.u64 	%rd10753, [m_Local_$_0];
	add.s64 	%rd1666, %rd10753, %rd1665;
	ld.u32 	%r4061, [%rd1666+12];
	setp.lt.s32 	%p5589, %r14494, %r4061;
	@%p5589 bra 	$L__BB9_6294;
	ld.shared.u64 	%rd10754, [m_Local_$_1];
	atom.add.u64 	%rd10755, [%rd1], 48;
	add.s64 	%rd10756, %rd10755, 56;
	setp.lt.u64 	%p5590, %rd10756, %rd10754;
	shr.u64 	%rd1667, %rd10755, 4;
	cvt.u32.u64 	%r14495, %rd1667;
	setp.ne.s32 	%p5591, %r14495, -1;
	and.pred  	%p5592, %p5590, %p5591;
	@%p5592 bra 	$L__BB9_6286;
	mov.b32 	%r11853, 21106;
	st.u32 	[%rd1685], %r11853;
	mov.b32 	%r14495, -1;
	mov.pred 	%p6672, 0;
	bra.uni 	$L__BB9_6287;
$L__BB9_6286:
	ld.shared.u64 	%rd10757, [m_Local_$_0];
	shl.b64 	%rd10758, %rd1667, 32;
	shr.s64 	%rd10759, %rd10758, 28;
	add.s64 	%rd10760, %rd10757, %rd10759;
	mov.b16 	%rs1392, 0;
	st.u8 	[%rd10760], %rs1392;
	st.u8 	[%rd10760+1], %rs1392;
	mov.b32 	%r11847, 3608;
	st.u32 	[%rd10760+4], %r11847;
	mov.b16 	%rs1393, 1;
	st.u8 	[%rd10760+3], %rs1393;
	mov.b32 	%r11848, 48;
	st.u32 	[%rd10760+8], %r11848;
	mov.b32 	%r11849, -1;
	st.u32 	[%rd10760+16], %r11849;
	ld.shared.u64 	%rd10761, [m_Local_$_0];
	add.s64 	%rd10762, %rd10761, %rd10759;
	mov.b32 	%r11850, 0;
	st.u32 	[%rd10762+32], %r11850;
	ld.shared.u64 	%rd10763, [m_Local_$_0];
	add.s64 	%rd10764, %rd10763, %rd10759;
	st.u32 	[%rd10764+36], %r11850;
	ld.shared.u64 	%rd10765, [m_Local_$_0];
	add.s64 	%rd10766, %rd10765, %rd10759;
	st.u32 	[%rd10766+40], %r11850;
	ld.u32 	%r11851, [%rd1685];
	setp.eq.s32 	%p6672, %r11851, 0;
$L__BB9_6287:
	mov.b32 	%r14496, 0;
	not.pred 	%p5594, %p6672;
	@%p5594 bra 	$L__BB9_6293;
	setp.ne.s32 	%p5595, %r14495, -1;
	@%p5595 bra 	$L__BB9_6290;
	mov.b32 	%r11861, 21352;
	st.u32 	[%rd1685], %r11861;
	bra.uni 	$L__BB9_6293;
$L__BB9_6290:
	ld.shared.u64 	%rd10767, [m_Local_$_0];
	mul.wide.s32 	%rd1668, %r14495, 16;
	add.s64 	%rd10768, %rd10767, %rd1668;
	st.u32 	[%rd10768+40], %r4061;
	ld.u32 	%r11856, [%rd1685];
	setp.ne.s32 	%p5596, %r11856, 0;
	@%p5596 bra 	$L__BB9_6293;
	ld.shared.u64 	%rd10769, [m_Local_$_0];
	add.s64 	%rd10770, %rd10769, %rd1668;
	st.u32 	[%rd10770+36], %r14494;
	ld.u32 	%r11858, [%rd1685];
	setp.ne.s32 	%p5597, %r11858, 0;
	@%p5597 bra 	$L__BB9_6293;
	ld.shared.u64 	%rd10771, [m_Local_$_0];
	add.s64 	%rd10772, %rd10771, %rd1668;
	st.u32 	[%rd10772+32], %r4054;
	ld.u32 	%r11859, [%rd1685];
	setp.eq.s32 	%p5598, %r11859, 0;
	selp.b32 	%r14496, %r14495, 0, %p5598;
$L__BB9_6293:
	st.u32 	[%rd1685], %r14496;
	bra.uni 	$L__BB9_6295;
$L__BB9_6294:
	cvt.u64.u32 	%rd10773, %r14492;
	add.s64 	%rd10774, %rd1666, %rd10773;
	mov.b32 	%r11862, 0;
	st.u32 	[%rd10774+32], %r11862;
$L__BB9_6295:
	ld.shared.u64 	%rd10775, [m_Local_$_0];
	add.s64 	%rd1669, %rd10775, %rd1665;
	ld.u32 	%r4066, [%rd1669+12];
	setp.lt.s32 	%p5599, %r4060, %r4066;
	@%p5599 bra 	$L__BB9_6305;
	ld.shared.u64 	%rd10776, [m_Local_$_1];
	atom.add.u64 	%rd10777, [%rd1], 48;
	add.s64 	%rd10778, %rd10777, 56;
	setp.ge.u64 	%p5600, %rd10778, %rd10776;
	shr.u64 	%rd1670, %rd10777, 4;
	cvt.u32.u64 	%r14497, %rd1670;
	setp.eq.s32 	%p5601, %r14497, -1;
	or.pred  	%p5602, %p5600, %p5601;
	@%p5602 bra 	$L__BB9_6298;
	ld.shared.u64 	%rd10779, [m_Local_$_0];
	shl.b64 	%rd10780, %rd1670, 32;
	shr.s64 	%rd10781, %rd10780, 28;
	add.s64 	%rd10782, %rd10779, %rd10781;
	mov.b16 	%rs1394, 0;
	st.u8 	[%rd10782], %rs1394;
	st.u8 	[%rd10782+1], %rs1394;
	mov.b32 	%r11863, 3608;
	st.u32 	[%rd10782+4], %r11863;
	mov.b16 	%rs1395, 1;
	st.u8 	[%rd10782+3], %rs1395;
	mov.b32 	%r11864, 48;
	st.u32 	[%rd10782+8], %r11864;
	mov.b32 	%r11865, -1;
	st.u32 	[%rd10782+16], %r11865;
	ld.shared.u64 	%rd10783, [m_Local_$_0];
	add.s64 	%rd10784, %rd10783, %rd10781;
	mov.b32 	%r11866, 0;
	st.u32 	[%rd10784+32], %r11866;
	ld.shared.u64 	%rd10785, [m_Local_$_0];
	add.s64 	%rd10786, %rd10785, %rd10781;
	st.u32 	[%rd10786+36], %r11866;
	ld.shared.u64 	%rd10787, [m_Local_$_0];
	add.s64 	%rd10788, %rd10787, %rd10781;
	st.u32 	[%rd10788+40], %r11866;
	ld.u32 	%r11867, [%rd1685];
	setp.eq.s32 	%p6673, %r11867, 0;
	bra.uni 	$L__BB9_6299;
$L__BB9_6298:
	mov.b32 	%r11869, 21106;
	st.u32 	[%rd1685], %r11869;
	mov.b32 	%r14497, -1;
	mov.pred 	%p6673, 0;
$L__BB9_6299:
	mov.b32 	%r14498, 0;
	not.pred 	%p5604, %p6673;
	@%p5604 bra 	$L__BB9_6304;
	setp.eq.s32 	%p5605, %r14497, -1;
	@%p5605 bra 	$L__BB9_6490;
	ld.shared.u64 	%rd10789, [m_Local_$_0];
	mul.wide.s32 	%rd1671, %r14497, 16;
	add.s64 	%rd10790, %rd10789, %rd1671;
	st.u32 	[%rd10790+40], %r4066;
	ld.u32 	%r11872, [%rd1685];
	setp.eq.s32 	%p5606, %r11872, 0;
	@%p5606 bra 	$L__BB9_6302;
	bra.uni 	$L__BB9_6304;
$L__BB9_6302:
	ld.shared.u64 	%rd10791, [m_Local_$_0];
	add.s64 	%rd10792, %rd10791, %rd1671;
	st.u32 	[%rd10792+36], %r4060;
	ld.u32 	%r11874, [%rd1685];
	setp.ne.s32 	%p5607, %r11874, 0;
	@%p5607 bra 	$L__BB9_6304;
	ld.shared.u64 	%rd10793, [m_Local_$_0];
	add.s64 	%rd10794, %rd10793, %rd1671;
	st.u32 	[%rd10794+32], %r4054;
	ld.u32 	%r11875, [%rd1685];
	setp.eq.s32 	%p5608, %r11875, 0;
	selp.b32 	%r14498, %r14497, 0, %p5608;
$L__BB9_6304:
	st.u32 	[%rd1685], %r14498;
	bra.uni 	$L__BB9_6306;
$L__BB9_6305:
	add.s32 	%r11878, %r14492, 4;
	cvt.u64.u32 	%rd10795, %r11878;
	add.s64 	%rd10796, %rd1669, %rd10795;
	mov.b32 	%r11879, 0;
	st.u32 	[%rd10796+32], %r11879;
$L__BB9_6306:
	add.s32 	%r14494, %r14494, 2;
	add.s32 	%r14493, %r14493, 2;
	add.s32 	%r14492, %r14492, 8;
	setp.ne.s32 	%p5609, %r14493, 0;
	@%p5609 bra 	$L__BB9_6283;
$L__BB9_6307:
	setp.eq.s32 	%p5610, %r4050, 0;
	@%p5610 bra 	$L__BB9_6319;
	ld.shared.u64 	%rd10797, [m_Local_$_0];
	add.s64 	%rd1672, %rd10797, %rd1665;
	ld.u32 	%r4075, [%rd1672+12];
	setp.lt.s32 	%p5611, %r4074, %r4075;
	@%p5611 bra 	$L__BB9_6318;
	ld.shared.u64 	%rd10798, [m_Local_$_1];
	atom.add.u64 	%rd10799, [%rd1], 48;
	add.s64 	%rd10800, %rd10799, 56;
	setp.ge.u64 	%p5612, %rd10800, %rd10798;
	shr.u64 	%rd1673, %rd10799, 4;
	cvt.u32.u64 	%r14500, %rd1673;
	setp.eq.s32 	%p5613, %r14500, -1;
	or.pred  	%p5614, %p5612, %p5613;
	@%p5614 bra 	$L__BB9_6311;
	ld.shared.u64 	%rd10801, [m_Local_$_0];
	shl.b64 	%rd10802, %rd1673, 32;
	shr.s64 	%rd10803, %rd10802, 28;
	add.s64 	%rd10804, %rd10801, %rd10803;
	mov.b16 	%rs1396, 0;
	st.u8 	[%rd10804], %rs1396;
	st.u8 	[%rd10804+1], %rs1396;
	mov.b32 	%r11880, 3608;
	st.u32 	[%rd10804+4], %r11880;
	mov.b16 	%rs1397, 1;
	st.u8 	[%rd10804+3], %rs1397;
	mov.b32 	%r11881, 48;
	st.u32 	[%rd10804+8], %r11881;
	mov.b32 	%r11882, -1;
	st.u32 	[%rd10804+16], %r11882;
	ld.shared.u64 	%rd10805, [m_Local_$_0];
	add.s64 	%rd10806, %rd10805, %rd10803;
	mov.b32 	%r11883, 0;
	st.u32 	[%rd10806+32], %r11883;
	ld.shared.u64 	%rd10807, [m_Local_$_0];
	add.s64 	%rd10808, %rd10807, %rd10803;
	st.u32 	[%rd10808+36], %r11883;
	ld.shared.u64 	%rd10809, [m_Local_$_0];
	add.s64 	%rd10810, %rd10809, %rd10803;
	st.u32 	[%rd10810+40], %r11883;
	ld.u32 	%r11884, [%rd1685];
	setp.eq.s32 	%p6674, %r11884, 0;
	bra.uni 	$L__BB9_6312;
$L__BB9_6311:
	mov.b32 	%r11886, 21106;
	st.u32 	[%rd1685], %r11886;
	mov.b32 	%r14500, -1;
	mov.pred 	%p6674, 0;
$L__BB9_6312:
	mov.b32 	%r14501, 0;
	not.pred 	%p5616, %p6674;
	@%p5616 bra 	$L__BB9_6317;
	setp.eq.s32 	%p5617, %r14500, -1;
	@%p5617 bra 	$L__BB9_6491;
	ld.shared.u64 	%rd10811, [m_Local_$_0];
	mul.wide.s32 	%rd1674, %r14500, 16;
	add.s64 	%rd10812, %rd10811, %rd1674;
	st.u32 	[%rd10812+40], %r4075;
	ld.u32 	%r11889, [%rd1685];
	setp.eq.s32 	%p5618, %r11889, 0;
	@%p5618 bra 	$L__BB9_6315;
	bra.uni 	$L__BB9_6317;
$L__BB9_6315:
	ld.shared.u64 	%rd10813, [m_Local_$_0];
	add.s64 	%rd10814, %rd10813, %rd1674;
	st.u32 	[%rd10814+36], %r4074;
	ld.u32 	%r11891, [%rd1685];
	setp.ne.s32 	%p5619, %r11891, 0;
	@%p5619 bra 	$L__BB9_6317;
	ld.shared.u64 	%rd10815, [m_Local_$_0];
	add.s64 	%rd10816, %rd10815, %rd1674;
	st.u32 	[%rd10816+32], %r4054;
	ld.u32 	%r11892, [%rd1685];
	setp.eq.s32 	%p5620, %r11892, 0;
	selp.b32 	%r14501, %r14500, 0, %p5620;
$L__BB9_6317:
	st.u32 	[%rd1685], %r14501;
	bra.uni 	$L__BB9_6319;
$L__BB9_6318:
	shl.b32 	%r11895, %r4074, 2;
	cvt.u64.u32 	%rd10817, %r11895;
	add.s64 	%rd10818, %rd1672, %rd10817;
	mov.b32 	%r11896, 0;
	st.u32 	[%rd10818+32], %r11896;
$L__BB9_6319:
	ld.shared.u64 	%rd1675, [m_Local_$_0];
	add.s64 	%rd1676, %rd1675, %rd1472;
	ld.u32 	%r11899, [%rd1676+12];
	sub.s32 	%r11900, %r11899, %r4108;
	min.s32 	%r4080, %r11900, %r4109;
	ld.u32 	%r11901, [%rd1685];
	setp.ne.s32 	%p5622, %r11901, 0;
	mov.b32 	%r14510, 0;
	mov.pred 	%p6678, 0;
	@%p5622 bra 	$L__BB9_6353;
	mul.wide.s32 	%rd1677, %r4054, 16;
	add.s64 	%rd10819, %rd1675, %rd1677;
	ld.u32 	%r11902, [%rd1676+4];
	ld.u32 	%r11903, [%rd10819+4];
	setp.ne.s32 	%p5624, %r11902, 4335;
	setp.ne.s32 	%p5625, %r11903, 4335;
	or.pred  	%p5626, %p5624, %p5625;
	setp.lt.s32 	%p5627, %r4080, 1;
	mov.pred 	%p6678, -1;
	or.pred  	%p5628, %p5626, %p5627;
	@%p5628 bra 	$L__BB9_6352;
	add.s32 	%r14505, %r4080, -1;
	shl.b32 	%r14504, %r4080, 2;
	add.s32 	%r14503, %r4108, %r4080;
	shl.b32 	%r11905, %r4108, 2;
	add.s32 	%r14502, %r11905, %r14504;
$L__BB9_6322:
	mov.u32 	%r4088, %r14505;
	setp.ne.s32 	%p5629, %r4107, -1;
	add.s32 	%r14503, %r14503, -1;
	add.s32 	%r14502, %r14502, -4;
	@%p5629 bra 	$L__BB9_6324;
	mov.b32 	%r11921, 21352;
	st.u32 	[%rd1685], %r11921;
	mov.b16 	%rs1631, 0;
	bra.uni 	$L__BB9_6336;
$L__BB9_6324:
	ld.shared.u64 	%rd10820, [m_Local_$_0];
	add.s64 	%rd1678, %rd10820, %rd1472;
	ld.u32 	%r4091, [%rd1678+12];
	setp.lt.s32 	%p5630, %r14503, %r4091;
	@%p5630 bra 	$L__BB9_6335;
	ld.shared.u64 	%rd10821, [m_Local_$_1];
	atom.add.u64 	%rd10822, [%rd1], 48;
	add.s64 	%rd10823, %rd10822, 56;
	setp.lt.u64 	%p5631, %rd10823, %rd10821;
	shr.u64 	%rd1679, %rd10822, 4;
	cvt.u32.u64 	%r14506, %rd1679;
	setp.ne.s32 	%p5632, %r14506, -1;
	and.pred  	%p5633, %p5631, %p5632;
	@%p5633 bra 	$L__BB9_6327;
	mov.b32 	%r11912, 21106;
	st.u32 	[%rd1685], %r11912;
	mov.b32 	%r14506, -1;
	mov.pred 	%p6675, 0;
	bra.uni 	$L__BB9_6328;
$L__BB9_6327:
	ld.shared.u64 	%rd10824, [m_Local_$_0];
	shl.b64 	%rd10825, %rd1679, 32;
	shr.s64 	%rd10826, %rd10825, 28;
	add.s64 	%rd10827, %rd10824, %rd10826;
	mov.b16 	%rs1398, 0;
	st.u8 	[%rd10827], %rs1398;
	st.u8 	[%rd10827+1], %rs1398;
	mov.b32 	%r11906, 3608;
	st.u32 	[%rd10827+4], %r11906;
	mov.b16 	%rs1399, 1;
	st.u8 	[%rd10827+3], %rs1399;
	mov.b32 	%r11907, 48;
	st.u32 	[%rd10827+8], %r11907;
	mov.b32 	%r11908, -1;
	st.u32 	[%rd10827+16], %r11908;
	ld.shared.u64 	%rd10828, [m_Local_$_0];
	add.s64 	%rd10829, %rd10828, %rd10826;
	mov.b32 	%r11909, 0;
	st.u32 	[%rd10829+32], %r11909;
	ld.shared.u64 	%rd10830, [m_Local_$_0];
	add.s64 	%rd10831, %rd10830, %rd10826;
	st.u32 	[%rd10831+36], %r11909;
	ld.shared.u64 	%rd10832, [m_Local_$_0];
	add.s64 	%rd10833, %rd10832, %rd10826;
	st.u32 	[%rd10833+40], %r11909;
	ld.u32 	%r11910, [%rd1685];
	setp.eq.s32 	%p6675, %r11910, 0;
$L__BB9_6328:
	mov.b32 	%r14507, 0;
	not.pred 	%p5635, %p6675;
	@%p5635 bra 	$L__BB9_6334;
	setp.ne.s32 	%p5636, %r14506, -1;
	@%p5636 bra 	$L__BB9_6331;
	mov.b32 	%r11920, 21352;
	st.u32 	[%rd1685], %r11920;
	bra.uni 	$L__BB9_6334;
$L__BB9_6331:
	ld.shared.u64 	%rd10834, [m_Local_$_0];
	mul.wide.s32 	%rd1680, %r14506, 16;
	add.s64 	%rd10835, %rd10834, %rd1680;
	st.u32 	[%rd10835+40], %r4091;
	ld.u32 	%r11915, [%rd1685];
	setp.ne.s32 	%p5637, %r11915, 0;
	@%p5637 bra 	$L__BB9_6334;
	ld.shared.u64 	%rd10836, [m_Local_$_0];
	add.s64 	%rd10837, %rd10836, %rd1680;
	st.u32 	[%rd10837+36], %r14503;
	ld.u32 	%r11917, [%rd1685];
	setp.ne.s32 	%p5638, %r11917, 0;
	@%p5638 bra 	$L__BB9_6334;
	ld.shared.u64 	%rd10838, [m_Local_$_0];
	add.s64 	%rd10839, %rd10838, %rd1680;
	st.u32 	[%rd10839+32], %r4107;
	ld.u32 	%r11918, [%rd1685];
	setp.eq.s32 	%p5639, %r11918, 0;
	selp.b32 	%r14507, %r14506, 0, %p5639;
$L__BB9_6334:
	st.u32 	[%rd1685], %r14507;
	mov.b16 	%rs1631, 0;
	bra.uni 	$L__BB9_6336;
$L__BB9_6335:
	cvt.u64.u32 	%rd10840, %r14502;
	add.s64 	%rd10841, %rd1678, %rd10840;
	ld.u8 	%rs1631, [%rd10841+32];
$L__BB9_6336:
	setp.ne.s32 	%p5640, %r4054, -1;
	@%p5640 bra 	$L__BB9_6338;
	mov.b32 	%r11940, 21352;
	st.u32 	[%rd1685], %r11940;
	bra.uni 	$L__BB9_6350;
$L__BB9_6338:
	ld.shared.u64 	%rd10842, [m_Local_$_0];
	add.s64 	%rd1681, %rd10842, %rd1677;
	ld.u32 	%r4096, [%rd1681+12];
	add.s32 	%r11922, %r4088, 1;
	setp.le.s32 	%p5641, %r11922, %r4096;
	@%p5641 bra 	$L__BB9_6349;
	ld.shared.u64 	%rd10845, [m_Local_$_1];
	atom.add.u64 	%rd10846, [%rd1], 48;
	add.s64 	%rd10847, %rd10846, 56;
	setp.lt.u64 	%p5642, %rd10847, %rd10845;
	shr.u64 	%rd1682, %rd10846, 4;
	cvt.u32.u64 	%r14508, %rd1682;
	setp.ne.s32 	%p5643, %r14508, -1;
	and.pred  	%p5644, %p5642, %p5643;
	@%p5644 bra 	$L__BB9_6341;
	mov.b32 	%r11931, 21106;
	st.u32 	[%rd1685], %r11931;
	mov.b32 	%r14508, -1;
	mov.pred 	%p6676, 0;
	bra.uni 	$L__BB9_6342;
$L__BB9_6341:
	ld.shared.u64 	%rd10848, [m_Local_$_0];
	shl.b64 	%rd10849, %rd1682, 32;
	shr.s64 	%rd10850, %rd10849, 28;
	add.s64 	%rd10851, %rd10848, %rd10850;
	mov.b16 	%rs1402, 0;
	st.u8 	[%rd10851], %rs1402;
	st.u8 	[%rd10851+1], %rs1402;
	mov.b32 	%r11925, 3608;
	st.u32 	[%rd10851+4], %r11925;
	mov.b16 	%rs1403, 1;
	st.u8 	[%rd10851+3], %rs1403;
	mov.b32 	%r11926, 48;
	st.u32 	[%rd10851+8], %r11926;
	mov.b32 	%r11927, -1;
	st.u32 	[%rd10851+16], %r11927;
	ld.shared.u64 	%rd10852, [m_Local_$_0];
	add.s64 	%rd10853, %rd10852, %rd10850;
	mov.b32 	%r11928, 0;
	st.u32 	[%rd10853+32], %r11928;
	ld.shared.u64 	%rd10854, [m_Local_$_0];
	add.s64 	%rd10855, %rd10854, %rd10850;
	st.u32 	[%rd10855+36], %r11928;
	ld.shared.u64 	%rd10856, [m_Local_$_0];
	add.s64 	%rd10857, %rd10856, %rd10850;
	st.u32 	[%rd10857+40], %r11928;
	ld.u32 	%r11929, [%rd1685];
	setp.eq.s32 	%p6676, %r11929, 0;
$L__BB9_6342:
	mov.b32 	%r14509, 0;
	not.pred 	%p5646, %p6676;
	@%p5646 bra 	$L__BB9_6348;
	setp.ne.s32 	%p5647, %r14508, -1;
	@%p5647 bra 	$L__BB9_6345;
	mov.b32 	%r11939, 21352;
	st.u32 	[%rd1685], %r11939;
	bra.uni 	$L__BB9_6348;
$L__BB9_6345:
	ld.shared.u64 	%rd10858, [m_Local_$_0];
	mul.wide.s32 	%rd1683, %r14508, 16;
	add.s64 	%rd10859, %rd10858, %rd1683;
	st.u32 	[%rd10859+40], %r4096;
	ld.u32 	%r11934, [%rd1685];
	setp.ne.s32 	%p5648, %r11934, 0;
	@%p5648 bra 	$L__BB9_6348;
	ld.shared.u64 	%rd10860, [m_Local_$_0];
	add.s64 	%rd10861, %rd10860, %rd1683;
	st.u32 	[%rd10861+36], %r4088;
	ld.u32 	%r11936, [%rd1685];
	setp.ne.s32 	%p5649, %r11936, 0;
	@%p5649 bra 	$L__BB9_6348;
	ld.shared.u64 	%rd10862, [m_Local_$_0];
	add.s64 	%rd10863, %rd10862, %rd1683;
	st.u32 	[%rd10863+32], %r4054;
	ld.u32 	%r11937, [%rd1685];
	setp.eq.s32 	%p5650, %r11937, 0;
	selp.b32 	%r14509, %r14508, 0, %p5650;
$L__BB9_6348:
	st.u32 	[%rd1685], %r14509;
	bra.uni 	$L__BB9_6350;
$L__BB9_6349:
	add.s32 	%r11923, %r14504, -4;
	cvt.u64.u32 	%rd10843, %r11923;
	add.s64 	%rd10844, %rd1681, %rd10843;
	mov.b32 	%r11924, 0;
	st.u32 	[%rd10844+32], %r11924;
	st.u8 	[%rd10844+32], %rs1631;
$L__BB9_6350:
	add.s32 	%r14505, %r4088, -1;
	add.s32 	%r11941, %r4088, 1;
	add.s32 	%r14504, %r14504, -4;
	setp.gt.u32 	%p5651, %r11941, 1;
	@%p5651 bra 	$L__BB9_6322;
	ld.u32 	%r11942, [%rd1685];
	setp.eq.s32 	%p6678, %r11942, 0;
$L__BB9_6352:
	selp.b32 	%r14510, %r4054, 0, %p6678;
$L__BB9_6353:
	mov.b32 	%r14511, 0;
	not.pred 	%p5652, %p6678;
	@%p5652 bra 	$L__BB9_6355;
	ld.shared.u64 	%rd10864, [m_Local_$_0];
	add.s64 	%rd10865, %rd10864, %rd3;
	st.u32 	[%rd10865+32], %r14510;
	ld.u32 	%r11944, [%rd1685];
	setp.eq.s32 	%p5653, %r11944, 0;
	selp.b32 	%r14511, %r1, 0, %p5653;
$L__BB9_6355:
	st.param.b32 	[func_retval0], %r14511;
	ret;
$L__BB9_6356:
	mov.b32 	%r4166, 21352;
	st.u32 	[%rd1685], %r4166;
	bra.uni 	$L__BB9_40;
$L__BB9_6357:
	mov.b32 	%r4201, 21352;
	st.u32 	[%rd1685], %r4201;
	bra.uni 	$L__BB9_66;
$L__BB9_6358:
	mov.b32 	%r4259, 21352;
	st.u32 	[%rd1685], %r4259;
	bra.uni 	$L__BB9_100;
$L__BB9_6359:
	mov.b32 	%r4277, 21352;
	st.u32 	[%rd1685], %r4277;
	bra.uni 	$L__BB9_113;
$L__BB9_6360:
	mov.b32 	%r4369, 21352;
	st.u32 	[%rd1685], %r4369;
	bra.uni 	$L__BB9_181;
$L__BB9_6361:
	mov.b32 	%r4387, 21352;
	st.u32 	[%rd1685], %r4387;
	bra.uni 	$L__BB9_194;
$L__BB9_6362:
	mov.b32 	%r4515, 21352;
	st.u32 	[%rd1685], %r4515;
	bra.uni 	$L__BB9_288;
$L__BB9_6363:
	mov.b32 	%r4533, 21352;
	st.u32 	[%rd1685], %r4533;
	bra.uni 	$L__BB9_301;
$L__BB9_6364:
	mov.b32 	%r4863, 21352;
	st.u32 	[%rd1685], %r4863;
	bra.uni 	$L__BB9_371;
$L__BB9_6365:
	mov.b32 	%r4898, 21352;
	st.u32 	[%rd1685], %r4898;
	bra.uni 	$L__BB9_397;
$L__BB9_6366:
	mov.b32 	%r4956, 21352;
	st.u32 	[%rd1685], %r4956;
	bra.uni 	$L__BB9_431;
$L__BB9_6367:
	mov.b32 	%r4974, 21352;
	st.u32 	[%rd1685], %r4974;
	bra.uni 	$L__BB9_444;
$L__BB9_6368:
	add.s32 	%r13013, %r13013, 1;
	bra.uni 	$L__BB9_479;
$L__BB9_6369:
	mov.b32 	%r4652, 21352;
	st.u32 	[%rd1685], %r4652;
	bra.uni 	$L__BB9_524;
$L__BB9_6370:
	mov.b32 	%r4670, 21352;
	st.u32 	[%rd1685], %r4670;
	bra.uni 	$L__BB9_537;
$L__BB9_6371:
	mov.b32 	%r5067, 21352;
	st.u32 	[%rd1685], %r5067;
	bra.uni 	$L__BB9_686;
$L__BB9_6372:
	mov.b32 	%r5085, 21352;
	st.u32 	[%rd1685], %r5085;
	bra.uni 	$L__BB9_699;
$L__BB9_6373:
	mov.b32 	%r5210, 21352;
	st.u32 	[%rd1685], %r5210;
	bra.uni 	$L__BB9_793;
$L__BB9_6374:
	mov.b32 	%r5228, 21352;
	st.u32 	[%rd1685], %r5228;
	bra.uni 	$L__BB9_806;
$L__BB9_6375:
	mov.b32 	%r5464, 21352;
	st.u32 	[%rd1685], %r5464;
	bra.uni 	$L__BB9_896;
$L__BB9_6376:
	mov.b32 	%r5482, 21352;
	st.u32 	[%rd1685], %r5482;
	bra.uni 	$L__BB9_909;
$L__BB9_6377:
	mov.b32 	%r5610, 21352;
	st.u32 	[%rd1685], %r5610;
	bra.uni 	$L__BB9_1003;
$L__BB9_6378:
	mov.b32 	%r5628, 21352;
	st.u32 	[%rd1685], %r5628;
	bra.uni 	$L__BB9_1016;
$L__BB9_6379:
	mov.b32 	%r5769, 21352;
	st.u32 	[%rd1685], %r5769;
	bra.uni 	$L__BB9_1115;
$L__BB9_6380:
	mov.b32 	%r5787, 21352;
	st.u32 	[%rd1685], %r5787;
	bra.uni 	$L__BB9_1128;
$L__BB9_6381:
	mov.b32 	%r5882, 21352;
	st.u32 	[%rd1685], %r5882;
	bra.uni 	$L__BB9_1196;
$L__BB9_6382:
	mov.b32 	%r5900, 21352;
	st.u32 	[%rd1685], %r5900;
	bra.uni 	$L__BB9_1209;
$L__BB9_6383:
	mov.b32 	%r6028, 21352;
	st.u32 	[%rd1685], %r6028;
	bra.uni 	$L__BB9_1303;
$L__BB9_6384:
	mov.b32 	%r6046, 21352;
	st.u32 	[%rd1685], %r6046;
	bra.uni 	$L__BB9_1316;
$L__BB9_6385:
	mov.b32 	%r6159, 21352;
	st.u32 	[%rd1685], %r6159;
	bra.uni 	$L__BB9_1404;
$L__BB9_6386:
	mov.b32 	%r6258, 21352;
	st.u32 	[%rd1685], %r6258;
	bra.uni 	$L__BB9_1475;
$L__BB9_6387:
	mov.b32 	%r6276, 21352;
	st.u32 	[%rd1685], %r6276;
	bra.uni 	$L__BB9_1488;
$L__BB9_6388:
	mov.b32 	%r6401, 21352;
	st.u32 	[%rd1685], %r6401;
	bra.uni 	$L__BB9_1582;
$L__BB9_6389:
	mov.b32 	%r6419, 21352;
	st.u32 	[%rd1685], %r6419;
	bra.uni 	$L__BB9_1595;
$L__BB9_6390:
	mov.b32 	%r6652, 21352;
	st.u32 	[%rd1685], %r6652;
	bra.uni 	$L__BB9_1685;
$L__BB9_6391:
	mov.b32 	%r6670, 21352;
	st.u32 	[%rd1685], %r6670;
	bra.uni 	$L__BB9_1698;
$L__BB9_6392:
	mov.b32 	%r6798, 21352;
	st.u32 	[%rd1685], %r6798;
	bra.uni 	$L__BB9_1792;
$L__BB9_6393:
	mov.b32 	%r6816, 21352;
	st.u32 	[%rd1685], %r6816;
	bra.uni 	$L__BB9_1805;
$L__BB9_6394:
	mov.b32 	%r6958, 21352;
	st.u32 	[%rd1685], %r6958;
	bra.uni 	$L__BB9_1904;
$L__BB9_6395:
	mov.b32 	%r6976, 21352;
	st.u32 	[%rd1685], %r6976;
	bra.uni 	$L__BB9_1917;
$L__BB9_6396:
	mov.b32 	%r7071, 21352;
	st.u32 	[%rd1685], %r7071;
	bra.uni 	$L__BB9_1985;
$L__BB9_6397:
	mov.b32 	%r7089, 21352;
	st.u32 	[%rd1685], %r7089;
	bra.uni 	$L__BB9_1998;
$L__BB9_6398:
	mov.b32 	%r7217, 21352;
	st.u32 	[%rd1685], %r7217;
	bra.uni 	$L__BB9_2092;
$L__BB9_6399:
	mov.b32 	%r7235, 21352;
	st.u32 	[%rd1685], %r7235;
	bra.uni 	$L__BB9_2105;
$L__BB9_6400:
	mov.b32 	%r7349, 21352;
	st.u32 	[%rd1685], %r7349;
	bra.uni 	$L__BB9_2193;
$L__BB9_6401:
	mov.b32 	%r7451, 21352;
	st.u32 	[%rd1685], %r7451;
	bra.uni 	$L__BB9_2268;
$L__BB9_6402:
	mov.b32 	%r7487, 21352;
	st.u32 	[%rd1685], %r7487;
	bra.uni 	$L__BB9_2294;
$L__BB9_6403:
	mov.b32 	%r7545, 21352;
	st.u32 	[%rd1685], %r7545;
	bra.uni 	$L__BB9_2328;
$L__BB9_6404:
	mov.b32 	%r7563, 21352;
	st.u32 	[%rd1685], %r7563;
	bra.uni 	$L__BB9_2341;
$L__BB9_6405:
	mov.b32 	%r7658, 21352;
	st.u32 	[%rd1685], %r7658;
	bra.uni 	$L__BB9_2409;
$L__BB9_6406:
	mov.b32 	%r7676, 21352;
	st.u32 	[%rd1685], %r7676;
	bra.uni 	$L__BB9_2422;
$L__BB9_6407:
	mov.b32 	%r7804, 21352;
	st.u32 	[%rd1685], %r7804;
	bra.uni 	$L__BB9_2516;
$L__BB9_6408:
	mov.b32 	%r7822, 21352;
	st.u32 	[%rd1685], %r7822;
	bra.uni 	$L__BB9_2529;
$L__BB9_6409:
	mov.b32 	%r8152, 21352;
	st.u32 	[%rd1685], %r8152;
	bra.uni 	$L__BB9_2599;
$L__BB9_6410:
	mov.b32 	%r8187, 21352;
	st.u32 	[%rd1685], %r8187;
	bra.uni 	$L__BB9_2625;
$L__BB9_6411:
	mov.b32 	%r8245, 21352;
	st.u32 	[%rd1685], %r8245;
	bra.uni 	$L__BB9_2659;
$L__BB9_6412:
	mov.b32 	%r8263, 21352;
	st.u32 	[%rd1685], %r8263;
	bra.uni 	$L__BB9_2672;
$L__BB9_6413:
	add.s32 	%r13587, %r13587, 1;
	bra.uni 	$L__BB9_2707;
$L__BB9_6414:
	mov.b32 	%r7941, 21352;
	st.u32 	[%rd1685], %r7941;
	bra.uni 	$L__BB9_2752;
$L__BB9_6415:
	mov.b32 	%r7959, 21352;
	st.u32 	[%rd1685], %r7959;
	bra.uni 	$L__BB9_2765;
$L__BB9_6416:
	mov.b32 	%r8359, 21352;
	st.u32 	[%rd1685], %r8359;
	bra.uni 	$L__BB9_2914;
$L__BB9_6417:
	mov.b32 	%r8377, 21352;
	st.u32 	[%rd1685], %r8377;
	bra.uni 	$L__BB9_2927;
$L__BB9_6418:
	mov.b32 	%r8505, 21352;
	st.u32 	[%rd1685], %r8505;
	bra.uni 	$L__BB9_3021;
$L__BB9_6419:
	mov.b32 	%r8523, 21352;
	st.u32 	[%rd1685], %r8523;
	bra.uni 	$L__BB9_3034;
$L__BB9_6420:
	mov.b32 	%r8628, 21352;
	st.u32 	[%rd1685], %r8628;
	bra.uni 	$L__BB9_3118;
$L__BB9_6421:
	mov.b32 	%r8664, 21352;
	st.u32 	[%rd1685], %r8664;
	bra.uni 	$L__BB9_3144;
$L__BB9_6422:
	mov.b32 	%r8722, 21352;
	st.u32 	[%rd1685], %r8722;
	bra.uni 	$L__BB9_3178;
$L__BB9_6423:
	mov.b32 	%r8740, 21352;
	st.u32 	[%rd1685], %r8740;
	bra.uni 	$L__BB9_3191;
$L__BB9_6424:
	mov.b32 	%r8835, 21352;
	st.u32 	[%rd1685], %r8835;
	bra.uni 	$L__BB9_3259;
$L__BB9_6425:
	mov.b32 	%r8853, 21352;
	st.u32 	[%rd1685], %r8853;
	bra.uni 	$L__BB9_3272;
$L__BB9_6426:
	mov.b32 	%r8981, 21352;
	st.u32 	[%rd1685], %r8981;
	bra.uni 	$L__BB9_3366;
$L__BB9_6427:
	mov.b32 	%r8999, 21352;
	st.u32 	[%rd1685], %r8999;
	bra.uni 	$L__BB9_3379;
$L__BB9_6428:
	add.s32 	%r13769, %r13769, 1;
	bra.uni 	$L__BB9_3421;
$L__BB9_6429:
	mov.b32 	%r9117, 21352;
	st.u32 	[%rd1685], %r9117;
	bra.uni 	$L__BB9_3466;
$L__BB9_6430:
	mov.b32 	%r9135, 21352;
	st.u32 	[%rd1685], %r9135;
	bra.uni 	$L__BB9_3479;
$L__BB9_6431:
	mov.b32 	%r9344, 21352;
	st.u32 	[%rd1685], %r9344;
	bra.uni 	$L__BB9_3625;
$L__BB9_6432:
	mov.b32 	%r9362, 21352;
	st.u32 	[%rd1685], %r9362;
	bra.uni 	$L__BB9_3638;
$L__BB9_6433:
	mov.b32 	%r9490, 21352;
	st.u32 	[%rd1685], %r9490;
	bra.uni 	$L__BB9_3732;
$L__BB9_6434:
	mov.b32 	%r9508, 21352;
	st.u32 	[%rd1685], %r9508;
	bra.uni 	$L__BB9_3745;
$L__BB9_6435:
	mov.b32 	%r9738, 21352;
	st.u32 	[%rd1685], %r9738;
	bra.uni 	$L__BB9_3829;
$L__BB9_6436:
	mov.b32 	%r9773, 21352;
	st.u32 	[%rd1685], %r9773;
	bra.uni 	$L__BB9_3855;
$L__BB9_6437:
	mov.b32 	%r9831, 21352;
	st.u32 	[%rd1685], %r9831;
	bra.uni 	$L__BB9_3889;
$L__BB9_6438:
	mov.b32 	%r9849, 21352;
	st.u32 	[%rd1685], %r9849;
	bra.uni 	$L__BB9_3902;
$L__BB9_6439:
	mov.b32 	%r9944, 21352;
	st.u32 	[%rd1685], %r9944;
	bra.uni 	$L__BB9_3970;
$L__BB9_6440:
	mov.b32 	%r9962, 21352;
	st.u32 	[%rd1685], %r9962;
	bra.uni 	$L__BB9_3983;
$L__BB9_6441:
	mov.b32 	%r10090, 21352;
	st.u32 	[%rd1685], %r10090;
	bra.uni 	$L__BB9_4077;
$L__BB9_6442:
	mov.b32 	%r10108, 21352;
	st.u32 	[%rd1685], %r10108;
	bra.uni 	$L__BB9_4090;
$L__BB9_6443:
	add.s32 	%r13948, %r13948, 1;
	bra.uni 	$L__BB9_4132;
$L__BB9_6444:
	mov.b32 	%r10224, 21352;
	st.u32 	[%rd1685], %r10224;
	bra.uni 	$L__BB9_4178;
$L__BB9_6445:
	mov.b32 	%r10242, 21352;
	st.u32 	[%rd1685], %r10242;
	bra.uni 	$L__BB9_4191;
$L__BB9_6446:
	mov.b32 	%r10351, 21352;
	st.u32 	[%rd1685], %r10351;
	bra.uni 	$L__BB9_4261;
$L__BB9_6447:
	mov.b32 	%r10369, 21352;
	st.u32 	[%rd1685], %r10369;
	bra.uni 	$L__BB9_4274;
$L__BB9_6448:
	mov.b32 	%r10497, 21352;
	st.u32 	[%rd1685], %r10497;
	bra.uni 	$L__BB9_4368;
$L__BB9_6449:
	mov.b32 	%r10515, 21352;
	st.u32 	[%rd1685], %r10515;
	bra.uni 	$L__BB9_4381;
$L__BB9_6450:
	mov.b32 	%r9617, 21352;
	st.u32 	[%rd1685], %r9617;
	bra.uni 	$L__BB9_4457;
$L__BB9_6451:
	mov.b32 	%r9635, 21352;
	st.u32 	[%rd1685], %r9635;
	bra.uni 	$L__BB9_4470;
$L__BB9_6452:
	mov.b32 	%r10624, 21352;
	st.u32 	[%rd1685], %r10624;
	bra.uni 	$L__BB9_4544;
$L__BB9_6453:
	mov.b32 	%r10642, 21352;
	st.u32 	[%rd1685], %r10642;
	bra.uni 	$L__BB9_4557;
$L__BB9_6454:
	mov.b32 	%r10767, 21352;
	st.u32 	[%rd1685], %r10767;
	bra.uni 	$L__BB9_4651;
$L__BB9_6455:
	mov.b32 	%r10785, 21352;
	st.u32 	[%rd1685], %r10785;
	bra.uni 	$L__BB9_4664;
$L__BB9_6456:
	mov.b32 	%r6521, 21352;
	st.u32 	[%rd1685], %r6521;
	bra.uni 	$L__BB9_4736;
$L__BB9_6457:
	mov.b32 	%r6539, 21352;
	st.u32 	[%rd1685], %r6539;
	bra.uni 	$L__BB9_4749;
$L__BB9_6458:
	mov.b32 	%r5332, 21352;
	st.u32 	[%rd1685], %r5332;
	bra.uni 	$L__BB9_4814;
$L__BB9_6459:
	mov.b32 	%r5350, 21352;
	st.u32 	[%rd1685], %r5350;
	bra.uni 	$L__BB9_4827;
$L__BB9_6460:
	mov.b32 	%r10900, 21352;
	st.u32 	[%rd1685], %r10900;
	bra.uni 	$L__BB9_4904;
$L__BB9_6461:
	mov.b32 	%r10935, 21352;
	st.u32 	[%rd1685], %r10935;
	bra.uni 	$L__BB9_4930;
$L__BB9_6462:
	mov.b32 	%r10993, 21352;
	st.u32 	[%rd1685], %r10993;
	bra.uni 	$L__BB9_4964;
$L__BB9_6463:
	mov.b32 	%r11011, 21352;
	st.u32 	[%rd1685], %r11011;
	bra.uni 	$L__BB9_4977;
$L__BB9_6464:
	mov.b32 	%r11103, 21352;
	st.u32 	[%rd1685], %r11103;
	bra.uni 	$L__BB9_5045;
$L__BB9_6465:
	mov.b32 	%r11121, 21352;
	st.u32 	[%rd1685], %r11121;
	bra.uni 	$L__BB9_5058;
$L__BB9_6466:
	mov.b32 	%r11249, 21352;
	st.u32 	[%rd1685], %r11249;
	bra.uni 	$L__BB9_5152;
$L__BB9_6467:
	mov.b32 	%r11267, 21352;
	st.u32 	[%rd1685], %r11267;
	bra.uni 	$L__BB9_5165;
$L__BB9_6468:
	add.s32 	%r14226, %r14226, 1;
	bra.uni 	$L__BB9_5207;
$L__BB9_6469:
	mov.b32 	%r11385, 21352;
	st.u32 	[%rd1685], %r11385;
	bra.uni 	$L__BB9_5252;
$L__BB9_6470:
	mov.b32 	%r11403, 21352;
	st.u32 	[%rd1685], %r11403;
	bra.uni 	$L__BB9_5265;
$L__BB9_6471:
	mov.b32 	%r11609, 21352;
	st.u32 	[%rd1685], %r11609;
	bra.uni 	$L__BB9_5411;
$L__BB9_6472:
	mov.b32 	%r11627, 21352;
	st.u32 	[%rd1685], %r11627;
	bra.uni 	$L__BB9_5424;
$L__BB9_6473:
	mov.b32 	%r11752, 21352;
	st.u32 	[%rd1685], %r11752;
	bra.uni 	$L__BB9_5518;
$L__BB9_6474:
	mov.b32 	%r11770, 21352;
	st.u32 	[%rd1685], %r11770;
	bra.uni 	$L__BB9_5531;
$L__BB9_6475:
	mov.b32 	%r11997, 21352;
	st.u32 	[%rd1685], %r11997;
	bra.uni 	$L__BB9_5615;
$L__BB9_6476:
	mov.b32 	%r12032, 21352;
	st.u32 	[%rd1685], %r12032;
	bra.uni 	$L__BB9_5641;
$L__BB9_6477:
	mov.b32 	%r12090, 21352;
	st.u32 	[%rd1685], %r12090;
	bra.uni 	$L__BB9_5675;
$L__BB9_6478:
	mov.b32 	%r12108, 21352;
	st.u32 	[%rd1685], %r12108;
	bra.uni 	$L__BB9_5688;
$L__BB9_6479:
	mov.b32 	%r12200, 21352;
	st.u32 	[%rd1685], %r12200;
	bra.uni 	$L__BB9_5756;
$L__BB9_6480:
	mov.b32 	%r12218, 21352;
	st.u32 	[%rd1685], %r12218;
	bra.uni 	$L__BB9_5769;
$L__BB9_6481:
	mov.b32 	%r12346, 21352;
	st.u32 	[%rd1685], %r12346;
	bra.uni 	$L__BB9_5863;
$L__BB9_6482:
	mov.b32 	%r12364, 21352;
	st.u32 	[%rd1685], %r12364;
	bra.uni 	$L__BB9_5876;
$L__BB9_6483:
	add.s32 	%r14401, %r14401, 1;
	bra.uni 	$L__BB9_5918;
$L__BB9_6484:
	mov.b32 	%r12482, 21352;
	st.u32 	[%rd1685], %r12482;
	bra.uni 	$L__BB9_5964;
$L__BB9_6485:
	mov.b32 	%r12500, 21352;
	st.u32 	[%rd1685], %r12500;
	bra.uni 	$L__BB9_5977;
$L__BB9_6486:
	mov.b32 	%r12681, 21352;
	st.u32 	[%rd1685], %r12681;
	bra.uni 	$L__BB9_6108;
$L__BB9_6487:
	mov.b32 	%r12699, 21352;
	st.u32 	[%rd1685], %r12699;
	bra.uni 	$L__BB9_6121;
$L__BB9_6488:
	mov.b32 	%r12824, 21352;
	st.u32 	[%rd1685], %r12824;
	bra.uni 	$L__BB9_6215;
$L__BB9_6489:
	mov.b32 	%r12842, 21352;
	st.u32 	[%rd1685], %r12842;
	bra.uni 	$L__BB9_6228;
$L__BB9_6490:
	mov.b32 	%r11877, 21352;
	st.u32 	[%rd1685], %r11877;
	bra.uni 	$L__BB9_6304;
$L__BB9_6491:
	mov.b32 	%r11894, 21352;
	st.u32 	[%rd1685], %r11894;
	bra.uni 	$L__BB9_6317;

}
.func _Z73at_illecker_hama_hybrid_examples_kmeans_KMeansHybridKernelOld_gpuMethod0_PciPi(
	.param .b64 _Z73at_illecker_hama_hybrid_examples_kmeans_KMeansHybridKernelOld_gpuMethod0_PciPi_param_0,
	.param .b32 _Z73at_illecker_hama_hybrid_examples_kmeans_KMeansHybridKernelOld_gpuMethod0_PciPi_param_1,
	.param .b64 _Z73at_illecker_hama_hybrid_examples_kmeans_KMeansHybridKernelOld_gpuMethod0_PciPi_param_2
)
{
	.local .align 8 .b8 	__local_depot10[336];
	.reg .b64 	%SP;
	.reg .b64 	%SPL;
	.reg .pred 	%p<7001>;
	.reg .b16 	%rs<1669>;
	.reg .b32 	%r<13879>;
	.reg .b32 	%f<3>;
	.reg .b64 	%rd<11933>;
	.reg .b64 	%fd<139>;

	mov.u64 	%SPL, __local_depot10;
	cvta.local.u64 	%SP, %SPL;
	ld.param.u64 	%rd2282, [_Z73at_illecker_hama_hybrid_examples_kmeans_KMeansHybridKernelOld_gpuMethod0_PciPi_param_0];
	ld.param.u32 	%r3590, [_Z73at_illecker_hama_hybrid_examples_kmeans_KMeansHybridKernelOld_gpuMethod0_PciPi_param_1];
	ld.param.u64 	%rd2283, [_Z73at_illecker_hama_hybrid_examples_kmeans_KMeansHybridKernelOld_gpuMethod0_PciPi_param_2];
	cvta.to.local.u64 	%rd1, %rd2283;
	add.u64 	%rd2, %SPL, 80;
	add.u64 	%rd3, %SPL, 80;
	add.u64 	%rd4, %SPL, 80;
	add.u64 	%rd5, %SPL, 80;
	add.u64 	%rd6, %SPL, 80;
	add.u64 	%rd7, %SPL, 80;
	add.u64 	%rd8, %SPL, 80;
	add.u64 	%rd9, %SPL, 80;
	add.u64 	%rd10, %SPL, 80;
	add.u64 	%rd11, %SPL, 80;
	add.u64 	%rd12, %SPL, 80;
	add.u64 	%rd13, %SPL, 8;
	add.u64 	%rd14, %SPL, 80;
	ld.local.u32 	%r3591, [%rd1];
	setp.ne.s32 	%p930, %r3591, 0;
	@%p930 bra 	$L__BB10_6659;
	cvta.to.global.u64 	%rd2297, %rd2282;
	mov.u32 	%r3592, %ntid.x;
	mul.lo.s32 	%r1, %r3592, %r3592;
	mov.u32 	%r3593, %ctaid.x;
	mov.u32 	%r3594, %tid.x;
	mad.lo.s32 	%r2, %r3593, %r3592, %r3594;
	mul.wide.s32 	%rd15, %r3590, 16;
	add.s64 	%rd16, %rd2297, 8;
	shl.b32 	%r3595, %r1, 3;
	add.s32 	%r3, %r3595, 32;
	and.b32  	%r3596, %r1, 1;
	setp.eq.b32 	%p931, %r3596, 1;
	add.s32 	%r3597, %r3595, 40;
	selp.b32 	%r3598, %r3597, %r3, %p931;
	cvt.u64.u32 	%rd17, %r3598;
	cvt.u64.u32 	%rd18, %r3597;
$L__BB10_2:
	setp.ne.s32 	%p932, %r2, 0;
	@%p932 bra 	$L__BB10_189;
	setp.ne.s32 	%p933, %r3590, -1;
	@%p933 bra 	$L__BB10_5;
	mov.b32 	%r3600, 21352;
	st.local.u32 	[%rd1], %r3600;
	mov.b64 	%rd11760, 0;
	bra.uni 	$L__BB10_6;
$L__BB10_5:
	ld.shared.u64 	%rd2298, [m_Local_$_0];
	add.s64 	%rd2299, %rd2298, %rd15;
	ld.u32 	%r3599, [%rd2299+36];
	mul.wide.s32 	%rd11760, %r3599, 16;
$L__BB10_6:
	setp.eq.s32 	%p934, %r3590, -1;
	@%p934 bra 	$L__BB10_6659;
	ld.shared.u64 	%rd21, [m_Local_$_0];
	add.s64 	%rd2301, %rd21, %rd11760;
	ld.u32 	%r4, [%rd2301+12];
	add.s64 	%rd2302, %rd21, %rd15;
	ld.u32 	%r5, [%rd2302+36];
	setp.ne.s32 	%p935, %r5, -1;
	@%p935 bra 	$L__BB10_9;
	mov.b32 	%r3617, 21352;
	st.local.u32 	[%rd1], %r3617;
	mov.b64 	%rd11761, 0;
	mov.pred 	%p6538, 0;
	bra.uni 	$L__BB10_21;
$L__BB10_9:
	mul.wide.s32 	%rd2303, %r5, 16;
	add.s64 	%rd22, %rd21, %rd2303;
	ld.u32 	%r6, [%rd22+12];
	setp.gt.s32 	%p936, %r6, 0;
	@%p936 bra 	$L__BB10_20;
	ld.shared.u64 	%rd2304, [m_Local_$_1];
	atom.global.add.u64 	%rd2305, [%rd16], 48;
	add.s64 	%rd2306, %rd2305, 56;
	setp.lt.u64 	%p938, %rd2306, %rd2304;
	shr.u64 	%rd23, %rd2305, 4;
	cvt.u32.u64 	%r12462, %rd23;
	setp.ne.s32 	%p939, %r12462, -1;
	and.pred  	%p940, %p938, %p939;
	@%p940 bra 	$L__BB10_12;
	mov.b32 	%r3608, 21106;
	st.local.u32 	[%rd1], %r3608;
	mov.b32 	%r12462, -1;
	mov.pred 	%p6537, 0;
	bra.uni 	$L__BB10_13;
$L__BB10_12:
	shl.b64 	%rd2307, %rd23, 32;
	shr.s64 	%rd2308, %rd2307, 28;
	add.s64 	%rd2309, %rd21, %rd2308;
	mov.b16 	%rs274, 0;
	st.u8 	[%rd2309], %rs274;
	st.u8 	[%rd2309+1], %rs274;
	mov.b32 	%r3602, 3608;
	st.u32 	[%rd2309+4], %r3602;
	mov.b16 	%rs275, 1;
	st.u8 	[%rd2309+3], %rs275;
	mov.b32 	%r3603, 48;
	st.u32 	[%rd2309+8], %r3603;
	mov.b32 	%r3604, -1;
	st.u32 	[%rd2309+16], %r3604;
	ld.shared.u64 	%rd2310, [m_Local_$_0];
	add.s64 	%rd2311, %rd2310, %rd2308;
	mov.b32 	%r3605, 0;
	st.u32 	[%rd2311+32], %r3605;
	ld.shared.u64 	%rd2312, [m_Local_$_0];
	add.s64 	%rd2313, %rd2312, %rd2308;
	st.u32 	[%rd2313+36], %r3605;
	ld.shared.u64 	%rd2314, [m_Local_$_0];
	add.s64 	%rd2315, %rd2314, %rd2308;
	st.u32 	[%rd2315+40], %r3605;
	ld.local.u32 	%r3606, [%rd1];
	setp.eq.s32 	%p6537, %r3606, 0;
$L__BB10_13:
	mov.b32 	%r12463, 0;
	not.pred 	%p942, %p6537;
	@%p942 bra 	$L__BB10_19;
	setp.ne.s32 	%p943, %r12462, -1;
	@%p943 bra 	$L__BB10_16;
	mov.b32 	%r3616, 21352;
	st.local.u32 	[%rd1], %r3616;
	bra.uni 	$L__BB10_19;
$L__BB10_16:
	ld.shared.u64 	%rd2316, [m_Local_$_0];
	mul.wide.s32 	%rd24, %r12462, 16;
	add.s64 	%rd2317, %rd2316, %rd24;
	st.u32 	[%rd2317+40], %r6;
	ld.local.u32 	%r3611, [%rd1];
	setp.ne.s32 	%p944, %r3611, 0;
	@%p944 bra 	$L__BB10_19;
	ld.shared.u64 	%rd2318, [m_Local_$_0];
	add.s64 	%rd2319, %rd2318, %rd24;
	mov.b32 	%r12463, 0;
	st.u32 	[%rd2319+36], %r12463;
	ld.local.u32 	%r3613, [%rd1];
	setp.ne.s32 	%p945, %r3613, 0;
	@%p945 bra 	$L__BB10_19;
	ld.shared.u64 	%rd2320, [m_Local_$_0];
	add.s64 	%rd2321, %rd2320, %rd24;
	st.u32 	[%rd2321+32], %r5;
	ld.local.u32 	%r3614, [%rd1];
	setp.eq.s32 	%p946, %r3614, 0;
	selp.b32 	%r12463, %r12462, 0, %p946;
$L__BB10_19:
	st.local.u32 	[%rd1], %r12463;
	setp.eq.s32 	%p6538, %r12463, 0;
	mov.b64 	%rd11761, 0;
	bra.uni 	$L__BB10_21;
$L__BB10_20:
	ld.u32 	%r3601, [%rd22+32];
	mul.wide.s32 	%rd11761, %r3601, 16;
	mov.pred 	%p6538, -1;
$L__BB10_21:
	not.pred 	%p948, %p6538;
	@%p948 bra 	$L__BB10_6659;
	ld.shared.u64 	%rd27, [m_Local_$_0];
	add.s64 	%rd2324, %rd27, %rd11761;
	ld.u32 	%r11, [%rd2324+12];
	shl.b32 	%r12, %r4, 3;
	add.s32 	%r13, %r12, 32;
	ld.shared.u64 	%rd28, [m_Local_$_1];
	and.b32  	%r3618, %r4, 1;
	setp.eq.b32 	%p949, %r3618, 1;
	not.pred 	%p950, %p949;
	mov.u32 	%r12464, %r13;
	@%p950 bra 	$L__BB10_24;
	shr.s32 	%r3619, %r13, 31;
	shr.u32 	%r3620, %r3619, 28;
	add.s32 	%r3621, %r13, %r3620;
	and.b32  	%r3622, %r3621, -16;
	sub.s32 	%r3623, %r3622, %r13;
	add.s32 	%r3624, %r12, %r3623;
	add.s32 	%r12464, %r3624, 48;
$L__BB10_24:
	cvt.s64.s32 	%rd2325, %r12464;
	atom.global.add.u64 	%rd2326, [%rd16], %rd2325;
	cvt.s64.s32 	%rd2327, %r12;
	add.s64 	%rd2328, %rd2327, %rd2326;
	add.s64 	%rd2329, %rd2328, 40;
	setp.lt.u64 	%p951, %rd2329, %rd28;
	shr.u64 	%rd2330, %rd2326, 4;
	cvt.u32.u64 	%r3625, %rd2330;
	selp.b32 	%r16, %r3625, -1, %p951;
	setp.ne.s32 	%p952, %r16, -1;
	@%p952 bra 	$L__BB10_26;
	mov.b32 	%r3756, 21352;
	st.local.u32 	[%rd1], %r3756;
	bra.uni 	$L__BB10_127;
$L__BB10_26:
	mul.wide.s32 	%rd29, %r16, 16;
	add.s64 	%rd2331, %rd27, %rd29;
	mov.b16 	%rs276, 0;
	st.u8 	[%rd2331], %rs276;
	st.u8 	[%rd2331+1], %rs276;
	mov.b32 	%r3626, 2894;
	st.u32 	[%rd2331+4], %r3626;
	mov.b16 	%rs277, 1;
	st.u8 	[%rd2331+3], %rs277;
	st.u32 	[%rd2331+8], %r13;
	st.u32 	[%rd2331+12], %r4;
	setp.lt.s32 	%p953, %r4, 1;
	@%p953 bra 	$L__BB10_127;
	shl.b32 	%r3628, %r11, 3;
	add.s32 	%r17, %r3628, 32;
	and.b32  	%r18, %r11, 1;
	setp.eq.s32 	%p954, %r18, 0;
	shr.s32 	%r3629, %r17, 31;
	shr.u32 	%r3630, %r3629, 28;
	add.s32 	%r3631, %r17, %r3630;
	and.b32  	%r3632, %r3631, -16;
	add.s32 	%r3633, %r3632, 16;
	cvt.s64.s32 	%rd2332, %r3628;
	add.s64 	%rd30, %rd2332, 40;
	add.s32 	%r19, %r11, -1;
	selp.b32 	%r3634, %r17, %r3633, %p954;
	cvt.s64.s32 	%rd31, %r3634;
	and.b32  	%r20, %r11, 2147483646;
	neg.s32 	%r21, %r20;
	mov.b32 	%r12465, 0;
$L__BB10_28:
	ld.shared.u64 	%rd2333, [m_Local_$_1];
	atom.global.add.u64 	%rd2334, [%rd16], %rd31;
	add.s64 	%rd2335, %rd30, %rd2334;
	setp.lt.u64 	%p955, %rd2335, %rd2333;
	shr.u64 	%rd2336, %rd2334, 4;
	cvt.u32.u64 	%r3635, %rd2336;
	selp.b32 	%r23, %r3635, -1, %p955;
	setp.ne.s32 	%p956, %r23, -1;
	@%p956 bra 	$L__BB10_30;
	mov.b32 	%r3686, 21352;
	st.local.u32 	[%rd1], %r3686;
	bra.uni 	$L__BB10_69;
$L__BB10_30:
	setp.lt.s32 	%p957, %r11, 1;
	ld.shared.u64 	%rd2337, [m_Local_$_0];
	mul.wide.s32 	%rd32, %r23, 16;
	add.s64 	%rd2338, %rd2337, %rd32;
	mov.b16 	%rs278, 0;
	st.u8 	[%rd2338], %rs278;
	st.u8 	[%rd2338+1], %rs278;
	mov.b32 	%r3636, 2900;
	st.u32 	[%rd2338+4], %r3636;
	mov.b16 	%rs279, 1;
	st.u8 	[%rd2338+3], %rs279;
	st.u32 	[%rd2338+8], %r17;
	st.u32 	[%rd2338+12], %r11;
	@%p957 bra 	$L__BB10_69;
	setp.eq.s32 	%p958, %r19, 0;
	mov.b32 	%r41, 0;
	@%p958 bra 	$L__BB10_57;
	mov.b32 	%r12466, 0;
	mov.u32 	%r12467, %r21;
	mov.u32 	%r12468, %r12466;
$L__BB10_33:
	add.s32 	%r27, %r12468, 1;
	ld.shared.u64 	%rd33, [m_Local_$_0];
	add.s64 	%rd34, %rd33, %rd32;
	ld.u32 	%r28, [%rd34+12];
	setp.lt.s32 	%p959, %r12468, %r28;
	@%p959 bra 	$L__BB10_44;
	ld.shared.u64 	%rd2339, [m_Local_$_1];
	atom.global.add.u64 	%rd2340, [%rd16], 48;
	add.s64 	%rd2341, %rd2340, 56;
	setp.lt.u64 	%p960, %rd2341, %rd2339;
	shr.u64 	%rd35, %rd2340, 4;
	cvt.u32.u64 	%r12469, %rd35;
	setp.ne.s32 	%p961, %r12469, -1;
	and.pred  	%p962, %p960, %p961;
	@%p962 bra 	$L__BB10_36;
	mov.b32 	%r3645, 21106;
	st.local.u32 	[%rd1], %r3645;
	mov.b32 	%r12469, -1;
	mov.pred 	%p6539, 0;
	bra.uni 	$L__BB10_37;
$L__BB10_36:
	shl.b64 	%rd2342, %rd35, 32;
	shr.s64 	%rd2343, %rd2342, 28;
	add.s64 	%rd2344, %rd33, %rd2343;
	mov.b16 	%rs280, 0;
	st.u8 	[%rd2344], %rs280;
	st.u8 	[%rd2344+1], %rs280;
	mov.b32 	%r3639, 3608;
	st.u32 	[%rd2344+4], %r3639;
	mov.b16 	%rs281, 1;
	st.u8 	[%rd2344+3], %rs281;
	mov.b32 	%r3640, 48;
	st.u32 	[%rd2344+8], %r3640;
	mov.b32 	%r3641, -1;
	st.u32 	[%rd2344+16], %r3641;
	ld.shared.u64 	%rd2345, [m_Local_$_0];
	add.s64 	%rd2346, %rd2345, %rd2343;
	mov.b32 	%r3642, 0;
	st.u32 	[%rd2346+32], %r3642;
	ld.shared.u64 	%rd2347, [m_Local_$_0];
	add.s64 	%rd2348, %rd2347, %rd2343;
	st.u32 	[%rd2348+36], %r3642;
	ld.shared.u64 	%rd2349, [m_Local_$_0];
	add.s64 	%rd2350, %rd2349, %rd2343;
	st.u32 	[%rd2350+40], %r3642;
	ld.local.u32 	%r3643, [%rd1];
	setp.eq.s32 	%p6539, %r3643, 0;
$L__BB10_37:
	mov.b32 	%r12470, 0;
	not.pred 	%p964, %p6539;
	@%p964 bra 	$L__BB10_43;
	setp.ne.s32 	%p965, %r12469, -1;
	@%p965 bra 	$L__BB10_40;
	mov.b32 	%r3653, 21352;
	st.local.u32 	[%rd1], %r3653;
	bra.uni 	$L__BB10_43;
$L__BB10_40:
	ld.shared.u64 	%rd2351, [m_Local_$_0];
	mul.wide.s32 	%rd36, %r12469, 16;
	add.s64 	%rd2352, %rd2351, %rd36;
	st.u32 	[%rd2352+40], %r28;
	ld.local.u32 	%r3648, [%rd1];
	setp.ne.s32 	%p966, %r3648, 0;
	@%p966 bra 	$L__BB10_43;
	ld.shared.u64 	%rd2353, [m_Local_$_0];
	add.s64 	%rd2354, %rd2353, %rd36;
	st.u32 	[%rd2354+36], %r12468;
	ld.local.u32 	%r3650, [%rd1];
	setp.ne.s32 	%p967, %r3650, 0;
	@%p967 bra 	$L__BB10_43;
	ld.shared.u64 	%rd2355, [m_Local_$_0];
	add.s64 	%rd2356, %rd2355, %rd36;
	st.u32 	[%rd2356+32], %r23;
	ld.local.u32 	%r3651, [%rd1];
	setp.eq.s32 	%p968, %r3651, 0;
	selp.b32 	%r12470, %r12469, 0, %p968;
$L__BB10_43:
	st.local.u32 	[%rd1], %r12470;
	bra.uni 	$L__BB10_45;
$L__BB10_44:
	cvt.u64.u32 	%rd2357, %r12466;
	add.s64 	%rd2358, %rd34, %rd2357;
	mov.b64 	%rd2359, 0;
	st.u64 	[%rd2358+32], %rd2359;
$L__BB10_45:
	ld.shared.u64 	%rd37, [m_Local_$_0];
	add.s64 	%rd38, %rd37, %rd32;
	ld.u32 	%r33, [%rd38+12];
	setp.lt.s32 	%p969, %r27, %r33;
	@%p969 bra 	$L__BB10_55;
	ld.shared.u64 	%rd2360, [m_Local_$_1];
	atom.global.add.u64 	%rd2361, [%rd16], 48;
	add.s64 	%rd2362, %rd2361, 56;
	setp.ge.u64 	%p970, %rd2362, %rd2360;
	shr.u64 	%rd39, %rd2361, 4;
	cvt.u32.u64 	%r12471, %rd39;
	setp.eq.s32 	%p971, %r12471, -1;
	or.pred  	%p972, %p970, %p971;
	@%p972 bra 	$L__BB10_48;
	shl.b64 	%rd2363, %rd39, 32;
	shr.s64 	%rd2364, %rd2363, 28;
	add.s64 	%rd2365, %rd37, %rd2364;
	mov.b16 	%rs282, 0;
	st.u8 	[%rd2365], %rs282;
	st.u8 	[%rd2365+1], %rs282;
	mov.b32 	%r3654, 3608;
	st.u32 	[%rd2365+4], %r3654;
	mov.b16 	%rs283, 1;
	st.u8 	[%rd2365+3], %rs283;
	mov.b32 	%r3655, 48;
	st.u32 	[%rd2365+8], %r3655;
	mov.b32 	%r3656, -1;
	st.u32 	[%rd2365+16], %r3656;
	ld.shared.u64 	%rd2366, [m_Local_$_0];
	add.s64 	%rd2367, %rd2366, %rd2364;
	mov.b32 	%r3657, 0;
	st.u32 	[%rd2367+32], %r3657;
	ld.shared.u64 	%rd2368, [m_Local_$_0];
	add.s64 	%rd2369, %rd2368, %rd2364;
	st.u32 	[%rd2369+36], %r3657;
	ld.shared.u64 	%rd2370, [m_Local_$_0];
	add.s64 	%rd2371, %rd2370, %rd2364;
	st.u32 	[%rd2371+40], %r3657;
	ld.local.u32 	%r3658, [%rd1];
	setp.eq.s32 	%p6540, %r3658, 0;
	bra.uni 	$L__BB10_49;
$L__BB10_48:
	mov.b32 	%r3660, 21106;
	st.local.u32 	[%rd1], %r3660;
	mov.b32 	%r12471, -1;
	mov.pred 	%p6540, 0;
$L__BB10_49:
	mov.b32 	%r12472, 0;
	not.pred 	%p974, %p6540;
	@%p974 bra 	$L__BB10_54;
	setp.eq.s32 	%p975, %r12471, -1;
	@%p975 bra 	$L__BB10_6660;
	ld.shared.u64 	%rd2372, [m_Local_$_0];
	mul.wide.s32 	%rd40, %r12471, 16;
	add.s64 	%rd2373, %rd2372, %rd40;
	st.u32 	[%rd2373+40], %r33;
	ld.local.u32 	%r3663, [%rd1];
	setp.eq.s32 	%p976, %r3663, 0;
	@%p976 bra 	$L__BB10_52;
	bra.uni 	$L__BB10_54;
$L__BB10_52:
	ld.shared.u64 	%rd2374, [m_Local_$_0];
	add.s64 	%rd2375, %rd2374, %rd40;
	st.u32 	[%rd2375+36], %r27;
	ld.local.u32 	%r3665, [%rd1];
	setp.ne.s32 	%p977, %r3665, 0;
	@%p977 bra 	$L__BB10_54;
	ld.shared.u64 	%rd2376, [m_Local_$_0];
	add.s64 	%rd2377, %rd2376, %rd40;
	st.u32 	[%rd2377+32], %r23;
	ld.local.u32 	%r3666, [%rd1];
	setp.eq.s32 	%p978, %r3666, 0;
	selp.b32 	%r12472, %r12471, 0, %p978;
$L__BB10_54:
	st.local.u32 	[%rd1], %r12472;
	bra.uni 	$L__BB10_56;
$L__BB10_55:
	add.s32 	%r3669, %r12466, 8;
	cvt.u64.u32 	%rd2378, %r3669;
	add.s64 	%rd2379, %rd38, %rd2378;
	mov.b64 	%rd2380, 0;
	st.u64 	[%rd2379+32], %rd2380;
$L__BB10_56:
	add.s32 	%r12468, %r12468, 2;
	add.s32 	%r12467, %r12467, 2;
	add.s32 	%r12466, %r12466, 16;
	setp.ne.s32 	%p979, %r12467, 0;
	mov.u32 	%r41, %r20;
	@%p979 bra 	$L__BB10_33;
$L__BB10_57:
	setp.eq.s32 	%p980, %r18, 0;
	@%p980 bra 	$L__BB10_69;
	ld.shared.u64 	%rd41, [m_Local_$_0];
	add.s64 	%rd42, %rd41, %rd32;
	ld.u32 	%r42, [%rd42+12];
	setp.lt.s32 	%p981, %r41, %r42;
	@%p981 bra 	$L__BB10_68;
	ld.shared.u64 	%rd2381, [m_Local_$_1];
	atom.global.add.u64 	%rd2382, [%rd16], 48;
	add.s64 	%rd2383, %rd2382, 56;
	setp.ge.u64 	%p982, %rd2383, %rd2381;
	shr.u64 	%rd43, %rd2382, 4;
	cvt.u32.u64 	%r12474, %rd43;
	setp.eq.s32 	%p983, %r12474, -1;
	or.pred  	%p984, %p982, %p983;
	@%p984 bra 	$L__BB10_61;
	shl.b64 	%rd2384, %rd43, 32;
	shr.s64 	%rd2385, %rd2384, 28;
	add.s64 	%rd2386, %rd41, %rd2385;
	mov.b16 	%rs284, 0;
	st.u8 	[%rd2386], %rs284;
	st.u8 	[%rd2386+1], %rs284;
	mov.b32 	%r3670, 3608;
	st.u32 	[%rd2386+4], %r3670;
	mov.b16 	%rs285, 1;
	st.u8 	[%rd2386+3], %rs285;
	mov.b32 	%r3671, 48;
	st.u32 	[%rd2386+8], %r3671;
	mov.b32 	%r3672, -1;
	st.u32 	[%rd2386+16], %r3672;
	ld.shared.u64 	%rd2387, [m_Local_$_0];
	add.s64 	%rd2388, %rd2387, %rd2385;
	mov.b32 	%r3673, 0;
	st.u32 	[%rd2388+32], %r3673;
	ld.shared.u64 	%rd2389, [m_Local_$_0];
	add.s64 	%rd2390, %rd2389, %rd2385;
	st.u32 	[%rd2390+36], %r3673;
	ld.shared.u64 	%rd2391, [m_Local_$_0];
	add.s64 	%rd2392, %rd2391, %rd2385;
	st.u32 	[%rd2392+40], %r3673;
	ld.local.u32 	%r3674, [%rd1];
	setp.eq.s32 	%p6541, %r3674, 0;
	bra.uni 	$L__BB10_62;
$L__BB10_61:
	mov.b32 	%r3676, 21106;
	st.local.u32 	[%rd1], %r3676;
	mov.b32 	%r12474, -1;
	mov.pred 	%p6541, 0;
$L__BB10_62:
	mov.b32 	%r12475, 0;
	not.pred 	%p986, %p6541;
	@%p986 bra 	$L__BB10_67;
	setp.eq.s32 	%p987, %r12474, -1;
	@%p987 bra 	$L__BB10_6661;
	ld.shared.u64 	%rd2393, [m_Local_$_0];
	mul.wide.s32 	%rd44, %r12474, 16;
	add.s64 	%rd2394, %rd2393, %rd44;
	st.u32 	[%rd2394+40], %r42;
	ld.local.u32 	%r3679, [%rd1];
	setp.eq.s32 	%p988, %r3679, 0;
	@%p988 bra 	$L__BB10_65;
	bra.uni 	$L__BB10_67;
$L__BB10_65:
	ld.shared.u64 	%rd2395, [m_Local_$_0];
	add.s64 	%rd2396, %rd2395, %rd44;
	st.u32 	[%rd2396+36], %r41;
	ld.local.u32 	%r3681, [%rd1];
	setp.ne.s32 	%p989, %r3681, 0;
	@%p989 bra 	$L__BB10_67;
	ld.shared.u64 	%rd2397, [m_Local_$_0];
	add.s64 	%rd2398, %rd2397, %rd44;
	st.u32 	[%rd2398+32], %r23;
	ld.local.u32 	%r3682, [%rd1];
	setp.eq.s32 	%p990, %r3682, 0;
	selp.b32 	%r12475, %r12474, 0, %p990;
$L__BB10_67:
	st.local.u32 	[%rd1], %r12475;
	bra.uni 	$L__BB10_69;
$L__BB10_68:
	shl.b32 	%r3685, %r41, 3;
	cvt.u64.u32 	%rd2399, %r3685;
	add.s64 	%rd2400, %rd42, %rd2399;
	mov.b64 	%rd2401, 0;
	st.u64 	[%rd2400+32], %rd2401;
$L__BB10_69:
	ld.shared.u64 	%rd45, [m_Local_$_0];
	add.s64 	%rd46, %rd45, %rd29;
	ld.u32 	%r47, [%rd46+12];
	setp.lt.s32 	%p991, %r12465, %r47;
	@%p991 bra 	$L__BB10_80;
	ld.shared.u64 	%rd2402, [m_Local_$_1];
	atom.global.add.u64 	%rd2403, [%rd16], 48;
	add.s64 	%rd2404, %rd2403, 56;
	setp.lt.u64 	%p992, %rd2404, %rd2402;
	shr.u64 	%rd47, %rd2403, 4;
	cvt.u32.u64 	%r12476, %rd47;
	setp.ne.s32 	%p993, %r12476, -1;
	and.pred  	%p994, %p992, %p993;
	@%p994 bra 	$L__BB10_72;
	mov.b32 	%r3693, 21106;
	st.local.u32 	[%rd1], %r3693;
	mov.b32 	%r12476, -1;
	mov.pred 	%p6542, 0;
	bra.uni 	$L__BB10_73;
$L__BB10_72:
	shl.b64 	%rd2405, %rd47, 32;
	shr.s64 	%rd2406, %rd2405, 28;
	add.s64 	%rd2407, %rd45, %rd2406;
	mov.b16 	%rs286, 0;
	st.u8 	[%rd2407], %rs286;
	st.u8 	[%rd2407+1], %rs286;
	mov.b32 	%r3687, 3608;
	st.u32 	[%rd2407+4], %r3687;
	mov.b16 	%rs287, 1;
	st.u8 	[%rd2407+3], %rs287;
	mov.b32 	%r3688, 48;
	st.u32 	[%rd2407+8], %r3688;
	mov.b32 	%r3689, -1;
	st.u32 	[%rd2407+16], %r3689;
	ld.shared.u64 	%rd2408, [m_Local_$_0];
	add.s64 	%rd2409, %rd2408, %rd2406;
	mov.b32 	%r3690, 0;
	st.u32 	[%rd2409+32], %r3690;
	ld.shared.u64 	%rd2410, [m_Local_$_0];
	add.s64 	%rd2411, %rd2410, %rd2406;
	st.u32 	[%rd2411+36], %r3690;
	ld.shared.u64 	%rd2412, [m_Local_$_0];
	add.s64 	%rd2413, %rd2412, %rd2406;
	st.u32 	[%rd2413+40], %r3690;
	ld.local.u32 	%r3691, [%rd1];
	setp.eq.s32 	%p6542, %r3691, 0;
$L__BB10_73:
	mov.b32 	%r12477, 0;
	not.pred 	%p996, %p6542;
	@%p996 bra 	$L__BB10_79;
	setp.ne.s32 	%p997, %r12476, -1;
	@%p997 bra 	$L__BB10_76;
	mov.b32 	%r3701, 21352;
	st.local.u32 	[%rd1], %r3701;
	bra.uni 	$L__BB10_79;
$L__BB10_76:
	ld.shared.u64 	%rd2414, [m_Local_$_0];
	mul.wide.s32 	%rd48, %r12476, 16;
	add.s64 	%rd2415, %rd2414, %rd48;
	st.u32 	[%rd2415+40], %r47;
	ld.local.u32 	%r3696, [%rd1];
	setp.ne.s32 	%p998, %r3696, 0;
	@%p998 bra 	$L__BB10_79;
	ld.shared.u64 	%rd2416, [m_Local_$_0];
	add.s64 	%rd2417, %rd2416, %rd48;
	st.u32 	[%rd2417+36], %r12465;
	ld.local.u32 	%r3698, [%rd1];
	setp.ne.s32 	%p999, %r3698, 0;
	@%p999 bra 	$L__BB10_79;
	ld.shared.u64 	%rd2418, [m_Local_$_0];
	add.s64 	%rd2419, %rd2418, %rd48;
	st.u32 	[%rd2419+32], %r16;
	ld.local.u32 	%r3699, [%rd1];
	setp.eq.s32 	%p1000, %r3699, 0;
	selp.b32 	%r12477, %r12476, 0, %p1000;
$L__BB10_79:
	st.local.u32 	[%rd1], %r12477;
	bra.uni 	$L__BB10_81;
$L__BB10_80:
	shl.b32 	%r3702, %r12465, 2;
	cvt.u64.u32 	%rd2420, %r3702;
	add.s64 	%rd2421, %rd46, %rd2420;
	st.u32 	[%rd2421+32], %r23;
$L__BB10_81:
	setp.lt.s32 	%p1001, %r11, 1;
	@%p1001 bra 	$L__BB10_126;
	setp.eq.s32 	%p1002, %r19, 0;
	mul.wide.s32 	%rd49, %r23, 16;
	mov.b32 	%r65, 0;
	@%p1002 bra 	$L__BB10_112;
	mov.b32 	%r12478, 0;
$L__BB10_84:
	setp.ne.s32 	%p1003, %r23, -1;
	@%p1003 bra 	$L__BB10_86;
	mov.b32 	%r3721, 21352;
	st.local.u32 	[%rd1], %r3721;
	bra.uni 	$L__BB10_98;
$L__BB10_86:
	ld.shared.u64 	%rd50, [m_Local_$_0];
	add.s64 	%rd51, %rd50, %rd49;
	ld.u32 	%r53, [%rd51+12];
	setp.lt.s32 	%p1004, %r12478, %r53;
	@%p1004 bra 	$L__BB10_97;
	ld.shared.u64 	%rd2422, [m_Local_$_1];
	atom.global.add.u64 	%rd2423, [%rd16], 48;
	add.s64 	%rd2424, %rd2423, 56;
	setp.lt.u64 	%p1005, %rd2424, %rd2422;
	shr.u64 	%rd52, %rd2423, 4;
	cvt.u32.u64 	%r12479, %rd52;
	setp.ne.s32 	%p1006, %r12479, -1;
	and.pred  	%p1007, %p1005, %p1006;
	@%p1007 bra 	$L__BB10_89;
	mov.b32 	%r3711, 21106;
	st.local.u32 	[%rd1], %r3711;
	mov.b32 	%r12479, -1;
	mov.pred 	%p6543, 0;
	bra.uni 	$L__BB10_90;
$L__BB10_89:
	shl.b64 	%rd2425, %rd52, 32;
	shr.s64 	%rd2426, %rd2425, 28;
	add.s64 	%rd2427, %rd50, %rd2426;
	mov.b16 	%rs288, 0;
	st.u8 	[%rd2427], %rs288;
	st.u8 	[%rd2427+1], %rs288;
	mov.b32 	%r3705, 3608;
	st.u32 	[%rd2427+4], %r3705;
	mov.b16 	%rs289, 1;
	st.u8 	[%rd2427+3], %rs289;
	mov.b32 	%r3706, 48;
	st.u32 	[%rd2427+8], %r3706;
	mov.b32 	%r3707, -1;
	st.u32 	[%rd2427+16], %r3707;
	ld.shared.u64 	%rd2428, [m_Local_$_0];
	add.s64 	%rd2429, %rd2428, %rd2426;
	mov.b32 	%r3708, 0;
	st.u32 	[%rd2429+32], %r3708;
	ld.shared.u64 	%rd2430, [m_Local_$_0];
	add.s64 	%rd2431, %rd2430, %rd2426;
	st.u32 	[%rd2431+36], %r3708;
	ld.shared.u64 	%rd2432, [m_Local_$_0];
	add.s64 	%rd2433, %rd2432, %rd2426;
	st.u32 	[%rd2433+40], %r3708;
	ld.local.u32 	%r3709, [%rd1];
	setp.eq.s32 	%p6543, %r3709, 0;
$L__BB10_90:
	mov.b32 	%r12480, 0;
	not.pred 	%p1009, %p6543;
	@%p1009 bra 	$L__BB10_96;
	setp.ne.s32 	%p1010, %r12479, -1;
	@%p1010 bra 	$L__BB10_93;
	mov.b32 	%r3719, 21352;
	st.local.u32 	[%rd1], %r3719;
	bra.uni 	$L__BB10_96;
$L__BB10_93:
	ld.shared.u64 	%rd2434, [m_Local_$_0];
	mul.wide.s32 	%rd53, %r12479, 16;
	add.s64 	%rd2435, %rd2434, %rd53;
	st.u32 	[%rd2435+40], %r53;
	ld.local.u32 	%r3714, [%rd1];
	setp.ne.s32 	%p1011, %r3714, 0;
	@%p1011 bra 	$L__BB10_96;
	ld.shared.u64 	%rd2436, [m_Local_$_0];
	add.s64 	%rd2437, %rd2436, %rd53;
	st.u32 	[%rd2437+36], %r12478;
	ld.local.u32 	%r3716, [%rd1];
	setp.ne.s32 	%p1012, %r3716, 0;
	@%p1012 bra 	$L__BB10_96;
	ld.shared.u64 	%rd2438, [m_Local_$_0];
	add.s64 	%rd2439, %rd2438, %rd53;
	st.u32 	[%rd2439+32], %r23;
	ld.local.u32 	%r3717, [%rd1];
	setp.eq.s32 	%p1013, %r3717, 0;
	selp.b32 	%r12480, %r12479, 0, %p1013;
$L__BB10_96:
	st.local.u32 	[%rd1], %r12480;
	bra.uni 	$L__BB10_98;
$L__BB10_97:
	shl.b32 	%r3720, %r12478, 3;
	cvt.u64.u32 	%rd2440, %r3720;
	add.s64 	%rd2441, %rd51, %rd2440;
	mov.b64 	%rd2442, 0;
	st.u64 	[%rd2441+32], %rd2442;
$L__BB10_98:
	setp.eq.s32 	%p1014, %r23, -1;
	add.s32 	%r58, %r12478, 1;
	@%p1014 bra 	$L__BB10_110;
	ld.shared.u64 	%rd54, [m_Local_$_0];
	add.s64 	%rd55, %rd54, %rd49;
	ld.u32 	%r59, [%rd55+12];
	setp.lt.s32 	%p1015, %r58, %r59;
	@%p1015 bra 	$L__BB10_109;
	ld.shared.u64 	%rd2443, [m_Local_$_1];
	atom.global.add.u64 	%rd2444, [%rd16], 48;
	add.s64 	%rd2445, %rd2444, 56;
	setp.ge.u64 	%p1016, %rd2445, %rd2443;
	shr.u64 	%rd56, %rd2444, 4;
	cvt.u32.u64 	%r12481, %rd56;
	setp.eq.s32 	%p1017, %r12481, -1;
	or.pred  	%p1018, %p1016, %p1017;
	@%p1018 bra 	$L__BB10_102;
	shl.b64 	%rd2446, %rd56, 32;
	shr.s64 	%rd2447, %rd2446, 28;
	add.s64 	%rd2448, %rd54, %rd2447;
	mov.b16 	%rs290, 0;
	st.u8 	[%rd2448], %rs290;
	st.u8 	[%rd2448+1], %rs290;
	mov.b32 	%r3722, 3608;
	st.u32 	[%rd2448+4], %r3722;
	mov.b16 	%rs291, 1;
	st.u8 	[%rd2448+3], %rs291;
	mov.b32 	%r3723, 48;
	st.u32 	[%rd2448+8], %r3723;
	mov.b32 	%r3724, -1;
	st.u32 	[%rd2448+16], %r3724;
	ld.shared.u64 	%rd2449, [m_Local_$_0];
	add.s64 	%rd2450, %rd2449, %rd2447;
	mov.b32 	%r3725, 0;
	st.u32 	[%rd2450+32], %r3725;
	ld.shared.u64 	%rd2451, [m_Local_$_0];
	add.s64 	%rd2452, %rd2451, %rd2447;
	st.u32 	[%rd2452+36], %r3725;
	ld.shared.u64 	%rd2453, [m_Local_$_0];
	add.s64 	%rd2454, %rd2453, %rd2447;
	st.u32 	[%rd2454+40], %r3725;
	ld.local.u32 	%r3726, [%rd1];
	setp.eq.s32 	%p6544, %r3726, 0;
	bra.uni 	$L__BB10_103;
$L__BB10_102:
	mov.b32 	%r3728, 21106;
	st.local.u32 	[%rd1], %r3728;
	mov.b32 	%r12481, -1;
	mov.pred 	%p6544, 0;
$L__BB10_103:
	mov.b32 	%r12482, 0;
	not.pred 	%p1020, %p6544;
	@%p1020 bra 	$L__BB10_108;
	setp.eq.s32 	%p1021, %r12481, -1;
	@%p1021 bra 	$L__BB10_6662;
	ld.shared.u64 	%rd2455, [m_Local_$_0];
	mul.wide.s32 	%rd57, %r12481, 16;
	add.s64 	%rd2456, %rd2455, %rd57;
	st.u32 	[%rd2456+40], %r59;
	ld.local.u32 	%r3731, [%rd1];
	setp.eq.s32 	%p1022, %r3731, 0;
	@%p1022 bra 	$L__BB10_106;
	bra.uni 	$L__BB10_108;
$L__BB10_106:
	ld.shared.u64 	%rd2457, [m_Local_$_0];
	add.s64 	%rd2458, %rd2457, %rd57;
	st.u32 	[%rd2458+36], %r58;
	ld.local.u32 	%r3733, [%rd1];
	setp.ne.s32 	%p1023, %r3733, 0;
	@%p1023 bra 	$L__BB10_108;
	ld.shared.u64 	%rd2459, [m_Local_$_0];
	add.s64 	%rd2460, %rd2459, %rd57;
	st.u32 	[%rd2460+32], %r23;
	ld.local.u32 	%r3734, [%rd1];
	setp.eq.s32 	%p1024, %r3734, 0;
	selp.b32 	%r12482, %r12481, 0, %p1024;
$L__BB10_108:
	st.local.u32 	[%rd1], %r12482;
	bra.uni 	$L__BB10_111;
$L__BB10_109:
	shl.b32 	%r3737, %r58, 3;
	cvt.u64.u32 	%rd2461, %r3737;
	add.s64 	%rd2462, %rd55, %rd2461;
	mov.b64 	%rd2463, 0;
	st.u64 	[%rd2462+32], %rd2463;
	bra.uni 	$L__BB10_111;
$L__BB10_110:
	mov.b32 	%r3738, 21352;
	st.local.u32 	[%rd1], %r3738;
$L__BB10_111:
	add.s32 	%r12478, %r12478, 2;
	setp.ne.s32 	%p1025, %r12478, %r20;
	mov.u32 	%r65, %r20;
	@%p1025 bra 	$L__BB10_84;
$L__BB10_112:
	setp.eq.s32 	%p1026, %r18, 0;
	@%p1026 bra 	$L__BB10_126;
	setp.eq.s32 	%p1027, %r23, -1;
	@%p1027 bra 	$L__BB10_125;
	ld.shared.u64 	%rd58, [m_Local_$_0];
	add.s64 	%rd59, %rd58, %rd49;
	ld.u32 	%r66, [%rd59+12];
	setp.lt.s32 	%p1028, %r65, %r66;
	@%p1028 bra 	$L__BB10_124;
	ld.shared.u64 	%rd2464, [m_Local_$_1];
	atom.global.add.u64 	%rd2465, [%rd16], 48;
	add.s64 	%rd2466, %rd2465, 56;
	setp.ge.u64 	%p1029, %rd2466, %rd2464;
	shr.u64 	%rd60, %rd2465, 4;
	cvt.u32.u64 	%r12484, %rd60;
	setp.eq.s32 	%p1030, %r12484, -1;
	or.pred  	%p1031, %p1029, %p1030;
	@%p1031 bra 	$L__BB10_117;
	shl.b64 	%rd2467, %rd60, 32;
	shr.s64 	%rd2468, %rd2467, 28;
	add.s64 	%rd2469, %rd58, %rd2468;
	mov.b16 	%rs292, 0;
	st.u8 	[%rd2469], %rs292;
	st.u8 	[%rd2469+1], %rs292;
	mov.b32 	%r3739, 3608;
	st.u32 	[%rd2469+4], %r3739;
	mov.b16 	%rs293, 1;
	st.u8 	[%rd2469+3], %rs293;
	mov.b32 	%r3740, 48;
	st.u32 	[%rd2469+8], %r3740;
	mov.b32 	%r3741, -1;
	st.u32 	[%rd2469+16], %r3741;
	ld.shared.u64 	%rd2470, [m_Local_$_0];
	add.s64 	%rd2471, %rd2470, %rd2468;
	mov.b32 	%r3742, 0;
	st.u32 	[%rd2471+32], %r3742;
	ld.shared.u64 	%rd2472, [m_Local_$_0];
	add.s64 	%rd2473, %rd2472, %rd2468;
	st.u32 	[%rd2473+36], %r3742;
	ld.shared.u64 	%rd2474, [m_Local_$_0];
	add.s64 	%rd2475, %rd2474, %rd2468;
	st.u32 	[%rd2475+40], %r3742;
	ld.local.u32 	%r3743, [%rd1];
	setp.eq.s32 	%p6545, %r3743, 0;
	bra.uni 	$L__BB10_118;
$L__BB10_117:
	mov.b32 	%r3745, 21106;
	st.local.u32 	[%rd1], %r3745;
	mov.b32 	%r12484, -1;
	mov.pred 	%p6545, 0;
$L__BB10_118:
	mov.b32 	%r12485, 0;
	not.pred 	%p1033, %p6545;
	@%p1033 bra 	$L__BB10_123;
	setp.eq.s32 	%p1034, %r12484, -1;
	@%p1034 bra 	$L__BB10_6663;
	ld.shared.u64 	%rd2476, [m_Local_$_0];
	mul.wide.s32 	%rd61, %r12484, 16;
	add.s64 	%rd2477, %rd2476, %rd61;
	st.u32 	[%rd2477+40], %r66;
	ld.local.u32 	%r3748, [%rd1];
	setp.eq.s32 	%p1035, %r3748, 0;
	@%p1035 bra 	$L__BB10_121;
	bra.uni 	$L__BB10_123;
$L__BB10_121:
	ld.shared.u64 	%rd2478, [m_Local_$_0];
	add.s64 	%rd2479, %rd2478, %rd61;
	st.u32 	[%rd2479+36], %r65;
	ld.local.u32 	%r3750, [%rd1];
	setp.ne.s32 	%p1036, %r3750, 0;
	@%p1036 bra 	$L__BB10_123;
	ld.shared.u64 	%rd2480, [m_Local_$_0];
	add.s64 	%rd2481, %rd2480, %rd61;
	st.u32 	[%rd2481+32], %r23;
	ld.local.u32 	%r3751, [%rd1];
	setp.eq.s32 	%p1037, %r3751, 0;
	selp.b32 	%r12485, %r12484, 0, %p1037;
$L__BB10_123:
	st.local.u32 	[%rd1], %r12485;
	bra.uni 	$L__BB10_126;
$L__BB10_124:
	shl.b32 	%r3754, %r65, 3;
	cvt.u64.u32 	%rd2482, %r3754;
	add.s64 	%rd2483, %rd59, %rd2482;
	mov.b64 	%rd2484, 0;
	st.u64 	[%rd2483+32], %rd2484;
	bra.uni 	$L__BB10_126;
$L__BB10_125:
	mov.b32 	%r3755, 21352;
	st.local.u32 	[%rd1], %r3755;
$L__BB10_126:
	add.s32 	%r12465, %r12465, 1;
	setp.ne.s32 	%p1038, %r12465, %r4;
	@%p1038 bra 	$L__BB10_28;
$L__BB10_127:
	ld.shared.u64 	%rd2485, [m_Local_$_0];
	add.s64 	%rd2486, %rd2485, %rd15;
	st.u32 	[%rd2486+40], %r16;
	ld.local.u32 	%r3757, [%rd1];
	setp.ne.s32 	%p1039, %r3757, 0;
	@%p1039 bra 	$L__BB10_6659;
	ld.shared.u64 	%rd62, [m_Local_$_0];
	add.s64 	%rd2487, %rd62, %rd15;
	ld.u32 	%r3758, [%rd2487+36];
	mul.wide.s32 	%rd2488, %r3758, 16;
	add.s64 	%rd2489, %rd62, %rd2488;
	ld.u32 	%r72, [%rd2489+12];
	shl.b32 	%r3759, %r72, 2;
	add.s32 	%r3760, %r3759, 32;
	shr.s32 	%r3761, %r3760, 31;
	shr.u32 	%r3762, %r3761, 29;
	add.s32 	%r3763, %r3760, %r3762;
	and.b32  	%r3764, %r3763, -8;
	sub.s32 	%r3765, %r3760, %r3764;
	setp.eq.s32 	%p1040, %r3765, 0;
	sub.s32 	%r3766, %r3759, %r3765;
	add.s32 	%r3767, %r3766, 40;
	selp.b32 	%r73, %r3760, %r3767, %p1040;
	ld.shared.u64 	%rd63, [m_Local_$_1];
	and.b32  	%r3768, %r73, 12;
	setp.eq.s32 	%p1041, %r3768, 0;
	mov.u32 	%r12486, %r73;
	@%p1041 bra 	$L__BB10_130;
	shr.s32 	%r3769, %r73, 31;
	shr.u32 	%r3770, %r3769, 28;
	add.s32 	%r3771, %r73, %r3770;
	and.b32  	%r3772, %r3771, -16;
	add.s32 	%r12486, %r3772, 16;
$L__BB10_130:
	cvt.s64.s32 	%rd2490, %r12486;
	atom.global.add.u64 	%rd2491, [%rd16], %rd2490;
	cvt.s64.s32 	%rd2492, %r73;
	add.s64 	%rd2493, %rd2492, %rd2491;
	add.s64 	%rd2494, %rd2493, 8;
	setp.lt.u64 	%p1042, %rd2494, %rd63;
	shr.u64 	%rd2495, %rd2491, 4;
	cvt.u32.u64 	%r3773, %rd2495;
	selp.b32 	%r76, %r3773, -1, %p1042;
	setp.ne.s32 	%p1043, %r76, -1;
	@%p1043 bra 	$L__BB10_132;
	mov.b32 	%r3829, 21352;
	st.local.u32 	[%rd1], %r3829;
	bra.uni 	$L__BB10_171;
$L__BB10_132:
	mul.wide.s32 	%rd64, %r76, 16;
	add.s64 	%rd2496, %rd62, %rd64;
	mov.b16 	%rs294, 0;
	st.u8 	[%rd2496], %rs294;
	st.u8 	[%rd2496+1], %rs294;
	mov.b32 	%r3774, 3346;
	st.u32 	[%rd2496+4], %r3774;
	mov.b16 	%rs295, 1;
	st.u8 	[%rd2496+3], %rs295;
	st.u32 	[%rd2496+8], %r73;
	st.u32 	[%rd2496+12], %r72;
	setp.lt.s32 	%p1044, %r72, 1;
	@%p1044 bra 	$L__BB10_171;
	setp.eq.s32 	%p1045, %r72, 1;
	mov.b32 	%r91, 0;
	@%p1045 bra 	$L__BB10_159;
	and.b32  	%r91, %r72, 2147483646;
	mov.b32 	%r12487, 0;
$L__BB10_135:
	ld.shared.u64 	%rd65, [m_Local_$_0];
	add.s64 	%rd66, %rd65, %rd64;
	ld.u32 	%r79, [%rd66+12];
	setp.lt.s32 	%p1046, %r12487, %r79;
	@%p1046 bra 	$L__BB10_146;
	ld.shared.u64 	%rd2497, [m_Local_$_1];
	atom.global.add.u64 	%rd2498, [%rd16], 48;
	add.s64 	%rd2499, %rd2498, 56;
	setp.lt.u64 	%p1047, %rd2499, %rd2497;
	shr.u64 	%rd67, %rd2498, 4;
	cvt.u32.u64 	%r12488, %rd67;
	setp.ne.s32 	%p1048, %r12488, -1;
	and.pred  	%p1049, %p1047, %p1048;
	@%p1049 bra 	$L__BB10_138;
	mov.b32 	%r3783, 21106;
	st.local.u32 	[%rd1], %r3783;
	mov.b32 	%r12488, -1;
	mov.pred 	%p6546, 0;
	bra.uni 	$L__BB10_139;
$L__BB10_138:
	shl.b64 	%rd2500, %rd67, 32;
	shr.s64 	%rd2501, %rd2500, 28;
	add.s64 	%rd2502, %rd65, %rd2501;
	mov.b16 	%rs296, 0;
	st.u8 	[%rd2502], %rs296;
	st.u8 	[%rd2502+1], %rs296;
	mov.b32 	%r3777, 3608;
	st.u32 	[%rd2502+4], %r3777;
	mov.b16 	%rs297, 1;
	st.u8 	[%rd2502+3], %rs297;
	mov.b32 	%r3778, 48;
	st.u32 	[%rd2502+8], %r3778;
	mov.b32 	%r3779, -1;
	st.u32 	[%rd2502+16], %r3779;
	ld.shared.u64 	%rd2503, [m_Local_$_0];
	add.s64 	%rd2504, %rd2503, %rd2501;
	mov.b32 	%r3780, 0;
	st.u32 	[%rd2504+32], %r3780;
	ld.shared.u64 	%rd2505, [m_Local_$_0];
	add.s64 	%rd2506, %rd2505, %rd2501;
	st.u32 	[%rd2506+36], %r3780;
	ld.shared.u64 	%rd2507, [m_Local_$_0];
	add.s64 	%rd2508, %rd2507, %rd2501;
	st.u32 	[%rd2508+40], %r3780;
	ld.local.u32 	%r3781, [%rd1];
	setp.eq.s32 	%p6546, %r3781, 0;
$L__BB10_139:
	mov.b32 	%r12489, 0;
	not.pred 	%p1051, %p6546;
	@%p1051 bra 	$L__BB10_145;
	setp.ne.s32 	%p1052, %r12488, -1;
	@%p1052 bra 	$L__BB10_142;
	mov.b32 	%r3791, 21352;
	st.local.u32 	[%rd1], %r3791;
	bra.uni 	$L__BB10_145;
$L__BB10_142:
	ld.shared.u64 	%rd2509, [m_Local_$_0];
	mul.wide.s32 	%rd68, %r12488, 16;
	add.s64 	%rd2510, %rd2509, %rd68;
	st.u32 	[%rd2510+40], %r79;
	ld.local.u32 	%r3786, [%rd1];
	setp.ne.s32 	%p1053, %r3786, 0;
	@%p1053 bra 	$L__BB10_145;
	ld.shared.u64 	%rd2511, [m_Local_$_0];
	add.s64 	%rd2512, %rd2511, %rd68;
	st.u32 	[%rd2512+36], %r12487;
	ld.local.u32 	%r3788, [%rd1];
	setp.ne.s32 	%p1054, %r3788, 0;
	@%p1054 bra 	$L__BB10_145;
	ld.shared.u64 	%rd2513, [m_Local_$_0];
	add.s64 	%rd2514, %rd2513, %rd68;
	st.u32 	[%rd2514+32], %r76;
	ld.local.u32 	%r3789, [%rd1];
	setp.eq.s32 	%p1055, %r3789, 0;
	selp.b32 	%r12489, %r12488, 0, %p1055;
$L__BB10_145:
	st.local.u32 	[%rd1], %r12489;
	bra.uni 	$L__BB10_147;
$L__BB10_146:
	shl.b32 	%r3792, %r12487, 2;
	cvt.u64.u32 	%rd2515, %r3792;
	add.s64 	%rd2516, %rd66, %rd2515;
	mov.b32 	%r3793, 0;
	st.u32 	[%rd2516+32], %r3793;
$L__BB10_147:
	add.s32 	%r84, %r12487, 1;
	ld.shared.u64 	%rd69, [m_Local_$_0];
	add.s64 	%rd70, %rd69, %rd64;
	ld.u32 	%r85, [%rd70+12];
	setp.lt.s32 	%p1056, %r84, %r85;
	@%p1056 bra 	$L__BB10_157;
	ld.shared.u64 	%rd2517, [m_Local_$_1];
	atom.global.add.u64 	%rd2518, [%rd16], 48;
	add.s64 	%rd2519, %rd2518, 56;
	setp.ge.u64 	%p1057, %rd2519, %rd2517;
	shr.u64 	%rd71, %rd2518, 4;
	cvt.u32.u64 	%r12490, %rd71;
	setp.eq.s32 	%p1058, %r12490, -1;
	or.pred  	%p1059, %p1057, %p1058;
	@%p1059 bra 	$L__BB10_150;
	shl.b64 	%rd2520, %rd71, 32;
	shr.s64 	%rd2521, %rd2520, 28;
	add.s64 	%rd2522, %rd69, %rd2521;
	mov.b16 	%rs298, 0;
	st.u8 	[%rd2522], %rs298;
	st.u8 	[%rd2522+1], %rs298;
	mov.b32 	%r3794, 3608;
	st.u32 	[%rd2522+4], %r3794;
	mov.b16 	%rs299, 1;
	st.u8 	[%rd2522+3], %rs299;
	mov.b32 	%r3795, 48;
	st.u32 	[%rd2522+8], %r3795;
	mov.b32 	%r3796, -1;
	st.u32 	[%rd2522+16], %r3796;
	ld.shared.u64 	%rd2523, [m_Local_$_0];
	add.s64 	%rd2524, %rd2523, %rd2521;
	mov.b32 	%r3797, 0;
	st.u32 	[%rd2524+32], %r3797;
	ld.shared.u64 	%rd2525, [m_Local_$_0];
	add.s64 	%rd2526, %rd2525, %rd2521;
	st.u32 	[%rd2526+36], %r3797;
	ld.shared.u64 	%rd2527, [m_Local_$_0];
	add.s64 	%rd2528, %rd2527, %rd2521;
	st.u32 	[%rd2528+40], %r3797;
	ld.local.u32 	%r3798, [%rd1];
	setp.eq.s32 	%p6547, %r3798, 0;
	bra.uni 	$L__BB10_151;
$L__BB10_150:
	mov.b32 	%r3800, 21106;
	st.local.u32 	[%rd1], %r3800;
	mov.b32 	%r12490, -1;
	mov.pred 	%p6547, 0;
$L__BB10_151:
	mov.b32 	%r12491, 0;
	not.pred 	%p1061, %p6547;
	@%p1061 bra 	$L__BB10_156;
	setp.eq.s32 	%p1062, %r12490, -1;
	@%p1062 bra 	$L__BB10_6664;
	ld.shared.u64 	%rd2529, [m_Local_$_0];
	mul.wide.s32 	%rd72, %r12490, 16;
	add.s64 	%rd2530, %rd2529, %rd72;
	st.u32 	[%rd2530+40], %r85;
	ld.local.u32 	%r3803, [%rd1];
	setp.eq.s32 	%p1063, %r3803, 0;
	@%p1063 bra 	$L__BB10_154;
	bra.uni 	$L__BB10_156;
$L__BB10_154:
	ld.shared.u64 	%rd2531, [m_Local_$_0];
	add.s64 	%rd2532, %rd2531, %rd72;
	st.u32 	[%rd2532+36], %r84;
	ld.local.u32 	%r3805, [%rd1];
	setp.ne.s32 	%p1064, %r3805, 0;
	@%p1064 bra 	$L__BB10_156;
	ld.shared.u64 	%rd2533, [m_Local_$_0];
	add.s64 	%rd2534, %rd2533, %rd72;
	st.u32 	[%rd2534+32], %r76;
	ld.local.u32 	%r3806, [%rd1];
	setp.eq.s32 	%p1065, %r3806, 0;
	selp.b32 	%r12491, %r12490, 0, %p1065;
$L__BB10_156:
	st.local.u32 	[%rd1], %r12491;
	bra.uni 	$L__BB10_158;
$L__BB10_157:
	shl.b32 	%r3809, %r84, 2;
	cvt.u64.u32 	%rd2535, %r3809;
	add.s64 	%rd2536, %rd70, %rd2535;
	mov.b32 	%r3810, 0;
	st.u32 	[%rd2536+32], %r3810;
$L__BB10_158:
	add.s32 	%r12487, %r12487, 2;
	setp.ne.s32 	%p1066, %r12487, %r91;
	@%p1066 bra 	$L__BB10_135;
$L__BB10_159:
	and.b32  	%r3811, %r72, 1;
	setp.eq.b32 	%p1067, %r3811, 1;
	not.pred 	%p1068, %p1067;
	@%p1068 bra 	$L__BB10_171;
	ld.shared.u64 	%rd73, [m_Local_$_0];
	add.s64 	%rd74, %rd73, %rd64;
	ld.u32 	%r92, [%rd74+12];
	setp.lt.s32 	%p1069, %r91, %r92;
	@%p1069 bra 	$L__BB10_170;
	ld.shared.u64 	%rd2537, [m_Local_$_1];
	atom.global.add.u64 	%rd2538, [%rd16], 48;
	add.s64 	%rd2539, %rd2538, 56;
	setp.ge.u64 	%p1070, %rd2539, %rd2537;
	shr.u64 	%rd75, %rd2538, 4;
	cvt.u32.u64 	%r12493, %rd75;
	setp.eq.s32 	%p1071, %r12493, -1;
	or.pred  	%p1072, %p1070, %p1071;
	@%p1072 bra 	$L__BB10_163;
	shl.b64 	%rd2540, %rd75, 32;
	shr.s64 	%rd2541, %rd2540, 28;
	add.s64 	%rd2542, %rd73, %rd2541;
	mov.b16 	%rs300, 0;
	st.u8 	[%rd2542], %rs300;
	st.u8 	[%rd2542+1], %rs300;
	mov.b32 	%r3812, 3608;
	st.u32 	[%rd2542+4], %r3812;
	mov.b16 	%rs301, 1;
	st.u8 	[%rd2542+3], %rs301;
	mov.b32 	%r3813, 48;
	st.u32 	[%rd2542+8], %r3813;
	mov.b32 	%r3814, -1;
	st.u32 	[%rd2542+16], %r3814;
	ld.shared.u64 	%rd2543, [m_Local_$_0];
	add.s64 	%rd2544, %rd2543, %rd2541;
	mov.b32 	%r3815, 0;
	st.u32 	[%rd2544+32], %r3815;
	ld.shared.u64 	%rd2545, [m_Local_$_0];
	add.s64 	%rd2546, %rd2545, %rd2541;
	st.u32 	[%rd2546+36], %r3815;
	ld.shared.u64 	%rd2547, [m_Local_$_0];
	add.s64 	%rd2548, %rd2547, %rd2541;
	st.u32 	[%rd2548+40], %r3815;
	ld.local.u32 	%r3816, [%rd1];
	setp.eq.s32 	%p6548, %r3816, 0;
	bra.uni 	$L__BB10_164;
$L__BB10_163:
	mov.b32 	%r3818, 21106;
	st.local.u32 	[%rd1], %r3818;
	mov.b32 	%r12493, -1;
	mov.pred 	%p6548, 0;
$L__BB10_164:
	mov.b32 	%r12494, 0;
	not.pred 	%p1074, %p6548;
	@%p1074 bra 	$L__BB10_169;
	setp.eq.s32 	%p1075, %r12493, -1;
	@%p1075 bra 	$L__BB10_6665;
	ld.shared.u64 	%rd2549, [m_Local_$_0];
	mul.wide.s32 	%rd76, %r12493, 16;
	add.s64 	%rd2550, %rd2549, %rd76;
	st.u32 	[%rd2550+40], %r92;
	ld.local.u32 	%r3821, [%rd1];
	setp.eq.s32 	%p1076, %r3821, 0;
	@%p1076 bra 	$L__BB10_167;
	bra.uni 	$L__BB10_169;
$L__BB10_167:
	ld.shared.u64 	%rd2551, [m_Local_$_0];
	add.s64 	%rd2552, %rd2551, %rd76;
	st.u32 	[%rd2552+36], %r91;
	ld.local.u32 	%r3823, [%rd1];
	setp.ne.s32 	%p1077, %r3823, 0;
	@%p1077 bra 	$L__BB10_169;
	ld.shared.u64 	%rd2553, [m_Local_$_0];
	add.s64 	%rd2554, %rd2553, %rd76;
	st.u32 	[%rd2554+32], %r76;
	ld.local.u32 	%r3824, [%rd1];
	setp.eq.s32 	%p1078, %r3824, 0;
	selp.b32 	%r12494, %r12493, 0, %p1078;
$L__BB10_169:
	st.local.u32 	[%rd1], %r12494;
	bra.uni 	$L__BB10_171;
$L__BB10_170:
	shl.b32 	%r3827, %r91, 2;
	cvt.u64.u32 	%rd2555, %r3827;
	add.s64 	%rd2556, %rd74, %rd2555;
	mov.b32 	%r3828, 0;
	st.u32 	[%rd2556+32], %r3828;
$L__BB10_171:
	ld.shared.u64 	%rd2557, [m_Local_$_0];
	add.s64 	%rd2558, %rd2557, %rd15;
	st.u32 	[%rd2558+44], %r76;
	ld.local.u32 	%r3830, [%rd1];
	setp.ne.s32 	%p1079, %r3830, 0;
	@%p1079 bra 	$L__BB10_6659;
	mov.b32 	%r12495, 0;
$L__BB10_173:
	ld.shared.u64 	%rd77, [m_Local_$_0];
	add.s64 	%rd78, %rd77, %rd15;
	ld.u32 	%r3832, [%rd78+36];
	mul.wide.s32 	%rd2559, %r3832, 16;
	add.s64 	%rd2560, %rd77, %rd2559;
	ld.u32 	%r3833, [%rd2560+12];
	setp.ge.s32 	%p1080, %r12495, %r3833;
	@%p1080 bra 	$L__BB10_189;
	ld.u32 	%r98, [%rd78+44];
	setp.ne.s32 	%p6525, %r98, -1;
	@%p6525 bra 	$L__BB10_176;
	mov.b32 	%r12497, 21352;
	st.local.u32 	[%rd1], %r12497;
	bra.uni 	$L__BB10_188;
$L__BB10_176:
	mul.wide.s32 	%rd11739, %r98, 16;
	add.s64 	%rd79, %rd77, %rd11739;
	ld.u32 	%r99, [%rd79+12];
	setp.lt.s32 	%p6526, %r12495, %r99;
	@%p6526 bra 	$L__BB10_187;
	ld.shared.u64 	%rd11740, [m_Local_$_1];
	atom.global.add.u64 	%rd11741, [%rd16], 48;
	add.s64 	%rd11742, %rd11741, 56;
	setp.lt.u64 	%p6527, %rd11742, %rd11740;
	shr.u64 	%rd80, %rd11741, 4;
	cvt.u32.u64 	%r12496, %rd80;
	setp.ne.s32 	%p6528, %r12496, -1;
	and.pred  	%p6529, %p6527, %p6528;
	@%p6529 bra 	$L__BB10_179;
	mov.b32 	%r12445, 21106;
	st.local.u32 	[%rd1], %r12445;
	mov.b32 	%r12496, -1;
	mov.pred 	%p6549, 0;
	bra.uni 	$L__BB10_180;
$L__BB10_179:
	shl.b64 	%rd11743, %rd80, 32;
	shr.s64 	%rd11744, %rd11743, 28;
	add.s64 	%rd11745, %rd77, %rd11744;
	mov.b16 	%rs1551, 0;
	st.u8 	[%rd11745], %rs1551;
	st.u8 	[%rd11745+1], %rs1551;
	mov.b32 	%r12439, 3608;
	st.u32 	[%rd11745+4], %r12439;
	mov.b16 	%rs1552, 1;
	st.u8 	[%rd11745+3], %rs1552;
	mov.b32 	%r12440, 48;
	st.u32 	[%rd11745+8], %r12440;
	mov.b32 	%r12441, -1;
	st.u32 	[%rd11745+16], %r12441;
	ld.shared.u64 	%rd11746, [m_Local_$_0];
	add.s64 	%rd11747, %rd11746, %rd11744;
	mov.b32 	%r12442, 0;
	st.u32 	[%rd11747+32], %r12442;
	ld.shared.u64 	%rd11748, [m_Local_$_0];
	add.s64 	%rd11749, %rd11748, %rd11744;
	st.u32 	[%rd11749+36], %r12442;
	ld.shared.u64 	%rd11750, [m_Local_$_0];
	add.s64 	%rd11751, %rd11750, %rd11744;
	st.u32 	[%rd11751+40], %r12442;
	ld.local.u32 	%r12443, [%rd1];
	setp.eq.s32 	%p6549, %r12443, 0;
$L__BB10_180:
	mov.b32 	%r12497, 0;
	not.pred 	%p6531, %p6549;
	@%p6531 bra 	$L__BB10_186;
	setp.ne.s32 	%p6532, %r12496, -1;
	@%p6532 bra 	$L__BB10_183;
	mov.b32 	%r12453, 21352;
	st.local.u32 	[%rd1], %r12453;
	bra.uni 	$L__BB10_186;
$L__BB10_183:
	ld.shared.u64 	%rd11752, [m_Local_$_0];
	mul.wide.s32 	%rd81, %r12496, 16;
	add.s64 	%rd11753, %rd11752, %rd81;
	st.u32 	[%rd11753+40], %r99;
	ld.local.u32 	%r12448, [%rd1];
	setp.ne.s32 	%p6533, %r12448, 0;
	@%p6533 bra 	$L__BB10_186;
	ld.shared.u64 	%rd11754, [m_Local_$_0];
	add.s64 	%rd11755, %rd11754, %rd81;
	st.u32 	[%rd11755+36], %r12495;
	ld.local.u32 	%r12450, [%rd1];
	setp.ne.s32 	%p6534, %r12450, 0;
	@%p6534 bra 	$L__BB10_186;
	ld.shared.u64 	%rd11756, [m_Local_$_0];
	add.s64 	%rd11757, %rd11756, %rd81;
	st.u32 	[%rd11757+32], %r98;
	ld.local.u32 	%r12451, [%rd1];
	setp.eq.s32 	%p6535, %r12451, 0;
	selp.b32 	%r12497, %r12496, 0, %p6535;
$L__BB10_186:
	st.local.u32 	[%rd1], %r12497;
	bra.uni 	$L__BB10_188;
$L__BB10_187:
	shl.b32 	%r12454, %r12495, 2;
	cvt.u64.u32 	%rd11758, %r12454;
	add.s64 	%rd11759, %rd79, %rd11758;
	mov.b32 	%r12455, -1;
	st.u32 	[%rd11759+32], %r12455;
	ld.local.u32 	%r12497, [%rd1];
$L__BB10_188:
	setp.eq.s32 	%p6536, %r12497, 0;
	add.s32 	%r12495, %r12495, 1;
	@%p6536 bra 	$L__BB10_173;
	bra.uni 	$L__BB10_6659;
$L__BB10_189:
	mov.b16 	%rs1617, 1;
	mov.b32 	%r12499, 0;
	mov.b16 	%rs1616, 0;
$L__BB10_190:
	and.b16  	%rs304, %rs1617, 255;
	setp.eq.s16 	%p1081, %rs304, 0;
	@%p1081 bra 	$L__BB10_2397;
	setp.ne.s32 	%p1082, %r2, 0;
	mov.b16 	%rs305, 1;
	mov.b32 	%r12917, 0;
	mov.b32 	%r12916, -1;
	mov.u32 	%r12915, %r12499;
	mov.u16 	%rs1617, %rs305;
	@%p1082 bra 	$L__BB10_2129;
	setp.ne.s32 	%p1083, %r3590, -1;
	@%p1083 bra 	$L__BB10_194;
	mov.b32 	%r3838, 21352;
	st.local.u32 	[%rd1], %r3838;
	mov.pred 	%p6550, -1;
	bra.uni 	$L__BB10_195;
$L__BB10_194:
	ld.shared.u64 	%rd2561, [m_Local_$_0];
	add.s64 	%rd2562, %rd2561, %rd15;
	ld.u32 	%r3837, [%rd2562+32];
	setp.ne.s32 	%p6550, %r3837, -1;
$L__BB10_195:
	setp.eq.s32 	%p1085, %r3590, -1;
	@%p1085 bra 	$L__BB10_6659;
	and.b16  	%rs306, %rs1616, 255;
	setp.ne.s16 	%p1086, %rs306, 0;
	not.pred 	%p1087, %p6550;
	or.pred  	%p1088, %p1087, %p1086;
	@%p1088 bra 	$L__BB10_201;
	mov.b32 	%r12857, 0;
	mov.b32 	%r12916, -1;
$L__BB10_198:
	add.s32 	%r12915, %r12857, %r12499;
	setp.eq.s32 	%p2477, %r12857, %r1;
	mov.b16 	%rs1616, 0;
	mov.u32 	%r12917, %r1;
	mov.u16 	%rs1617, %rs305;
	@%p2477 bra 	$L__BB10_2129;
	ld.shared.u64 	%rd746, [m_Local_$_0];
	add.s64 	%rd4825, %rd746, %rd15;
	ld.u32 	%r1014, [%rd4825+32];
	setp.ne.s32 	%p2478, %r1014, -1;
	@%p2478 bra 	$L__BB10_1895;
	mov.b32 	%r12861, 21352;
	st.local.u32 	[%rd1], %r12861;
	mov.b32 	%r1017, 0;
	bra.uni 	$L__BB10_1896;
$L__BB10_201:
	ld.shared.u64 	%rd82, [m_Local_$_0];
	add.s64 	%rd2563, %rd82, %rd15;
	ld.u32 	%r3839, [%rd2563+32];
	setp.ne.s32 	%p1089, %r3839, -1;
	ld.shared.u64 	%rd11763, [m_Local_$_1];
	@%p1089 bra 	$L__BB10_236;
	atom.global.add.u64 	%rd2564, [%rd16], 48;
	add.s64 	%rd2565, %rd2564, 56;
	setp.lt.u64 	%p1090, %rd2565, %rd11763;
	shr.u64 	%rd84, %rd2564, 4;
	cvt.u32.u64 	%r108, %rd84;
	setp.ne.s32 	%p1091, %r108, -1;
	and.pred  	%p1092, %p1090, %p1091;
	@%p1092 bra 	$L__BB10_204;
	mov.b32 	%r3889, 21106;
	st.local.u32 	[%rd1], %r3889;
	mov.b32 	%r12505, -1;
	mov.pred 	%p6553, 0;
	bra.uni 	$L__BB10_233;
$L__BB10_204:
	shl.b64 	%rd2566, %rd84, 32;
	shr.s64 	%rd85, %rd2566, 28;
	add.s64 	%rd2567, %rd82, %rd85;
	mov.b16 	%rs307, 1;
	st.u8 	[%rd2567], %rs307;
	mov.b16 	%rs308, 0;
	st.u8 	[%rd2567+1], %rs308;
	mov.b32 	%r3840, 2911;
	st.u32 	[%rd2567+4], %r3840;
	st.u8 	[%rd2567+3], %rs307;
	mov.b32 	%r3841, 48;
	st.u32 	[%rd2567+8], %r3841;
	mov.b32 	%r3842, -1;
	st.u32 	[%rd2567+16], %r3842;
	ld.shared.u64 	%rd2568, [m_Local_$_0];
	add.s64 	%rd2569, %rd2568, %rd85;
	st.u32 	[%rd2569+32], %r3842;
	ld.shared.u64 	%rd2570, [m_Local_$_0];
	add.s64 	%rd2571, %rd2570, %rd85;
	mov.b32 	%r3843, 0;
	st.u32 	[%rd2571+40], %r3843;
	ld.shared.u64 	%rd2572, [m_Local_$_1];
	atom.global.add.u64 	%rd2573, [%rd16], 64;
	add.s64 	%rd2574, %rd2573, 72;
	setp.lt.u64 	%p1093, %rd2574, %rd2572;
	shr.u64 	%rd2575, %rd2573, 4;
	cvt.u32.u64 	%r3844, %rd2575;
	selp.b32 	%r109, %r3844, -1, %p1093;
	setp.ne.s32 	%p1094, %r109, -1;
	@%p1094 bra 	$L__BB10_206;
	mov.b32 	%r3883, 21352;
	st.local.u32 	[%rd1], %r3883;
	bra.uni 	$L__BB10_231;
$L__BB10_206:
	ld.shared.u64 	%rd2576, [m_Local_$_0];
	mul.wide.s32 	%rd86, %r109, 16;
	add.s64 	%rd2577, %rd2576, %rd86;
	mov.b16 	%rs309, 0;
	st.u8 	[%rd2577], %rs309;
	st.u8 	[%rd2577+1], %rs309;
	mov.b32 	%r3846, 11550;
	st.u32 	[%rd2577+4], %r3846;
	mov.b16 	%rs310, 1;
	st.u8 	[%rd2577+3], %rs310;
	mov.b32 	%r3847, 64;
	st.u32 	[%rd2577+8], %r3847;
	mov.b32 	%r3848, 8;
	st.u32 	[%rd2577+12], %r3848;
	mov.b32 	%r12500, 0;
$L__BB10_207:
	ld.shared.u64 	%rd87, [m_Local_$_0];
	add.s64 	%rd88, %rd87, %rd86;
	ld.u32 	%r111, [%rd88+12];
	setp.lt.s32 	%p1095, %r12500, %r111;
	@%p1095 bra 	$L__BB10_218;
	ld.shared.u64 	%rd2578, [m_Local_$_1];
	atom.global.add.u64 	%rd2579, [%rd16], 48;
	add.s64 	%rd2580, %rd2579, 56;
	setp.lt.u64 	%p1096, %rd2580, %rd2578;
	shr.u64 	%rd89, %rd2579, 4;
	cvt.u32.u64 	%r12501, %rd89;
	setp.ne.s32 	%p1097, %r12501, -1;
	and.pred  	%p1098, %p1096, %p1097;
	@%p1098 bra 	$L__BB10_210;
	mov.b32 	%r3855, 21106;
	st.local.u32 	[%rd1], %r3855;
	mov.b32 	%r12501, -1;
	mov.pred 	%p6551, 0;
	bra.uni 	$L__BB10_211;
$L__BB10_210:
	shl.b64 	%rd2581, %rd89, 32;
	shr.s64 	%rd2582, %rd2581, 28;
	add.s64 	%rd2583, %rd87, %rd2582;
	mov.b16 	%rs311, 0;
	st.u8 	[%rd2583], %rs311;
	st.u8 	[%rd2583+1], %rs311;
	mov.b32 	%r3849, 3608;
	st.u32 	[%rd2583+4], %r3849;
	mov.b16 	%rs312, 1;
	st.u8 	[%rd2583+3], %rs312;
	mov.b32 	%r3850, 48;
	st.u32 	[%rd2583+8], %r3850;
	mov.b32 	%r3851, -1;
	st.u32 	[%rd2583+16], %r3851;
	ld.shared.u64 	%rd2584, [m_Local_$_0];
	add.s64 	%rd2585, %rd2584, %rd2582;
	mov.b32 	%r3852, 0;
	st.u32 	[%rd2585+32], %r3852;
	ld.shared.u64 	%rd2586, [m_Local_$_0];
	add.s64 	%rd2587, %rd2586, %rd2582;
	st.u32 	[%rd2587+36], %r3852;
	ld.shared.u64 	%rd2588, [m_Local_$_0];
	add.s64 	%rd2589, %rd2588, %rd2582;
	st.u32 	[%rd2589+40], %r3852;
	ld.local.u32 	%r3853, [%rd1];
	setp.eq.s32 	%p6551, %r3853, 0;
$L__BB10_211:
	mov.b32 	%r12502, 0;
	not.pred 	%p1100, %p6551;
	@%p1100 bra 	$L__BB10_217;
	setp.ne.s32 	%p1101, %r12501, -1;
	@%p1101 bra 	$L__BB10_214;
	mov.b32 	%r3863, 21352;
	st.local.u32 	[%rd1], %r3863;
	bra.uni 	$L__BB10_217;
$L__BB10_214:
	ld.shared.u64 	%rd2590, [m_Local_$_0];
	mul.wide.s32 	%rd90, %r12501, 16;
	add.s64 	%rd2591, %rd2590, %rd90;
	st.u32 	[%rd2591+40], %r111;
	ld.local.u32 	%r3858, [%rd1];
	setp.ne.s32 	%p1102, %r3858, 0;
	@%p1102 bra 	$L__BB10_217;
	ld.shared.u64 	%rd2592, [m_Local_$_0];
	add.s64 	%rd2593, %rd2592, %rd90;
	st.u32 	[%rd2593+36], %r12500;
	ld.local.u32 	%r3860, [%rd1];
	setp.ne.s32 	%p1103, %r3860, 0;
	@%p1103 bra 	$L__BB10_217;
	ld.shared.u64 	%rd2594, [m_Local_$_0];
	add.s64 	%rd2595, %rd2594, %rd90;
	st.u32 	[%rd2595+32], %r109;
	ld.local.u32 	%r3861, [%rd1];
	setp.eq.s32 	%p1104, %r3861, 0;
	selp.b32 	%r12502, %r12501, 0, %p1104;
$L__BB10_217:
	st.local.u32 	[%rd1], %r12502;
	bra.uni 	$L__BB10_219;
$L__BB10_218:
	shl.b32 	%r3864, %r12500, 2;
	cvt.u64.u32 	%rd2596, %r3864;
	add.s64 	%rd2597, %rd88, %rd2596;
	mov.b32 	%r3865, -1;
	st.u32 	[%rd2597+32], %r3865;
$L__BB10_219:
	add.s32 	%r116, %r12500, 1;
	ld.shared.u64 	%rd91, [m_Local_$_0];
	add.s64 	%rd92, %rd91, %rd86;
	ld.u32 	%r117, [%rd92+12];
	setp.lt.s32 	%p1105, %r116, %r117;
	@%p1105 bra 	$L__BB10_229;
	ld.shared.u64 	%rd2598, [m_Local_$_1];
	atom.global.add.u64 	%rd2599, [%rd16], 48;
	add.s64 	%rd2600, %rd2599, 56;
	setp.ge.u64 	%p1106, %rd2600, %rd2598;
	shr.u64 	%rd93, %rd2599, 4;
	cvt.u32.u64 	%r12503, %rd93;
	setp.eq.s32 	%p1107, %r12503, -1;
	or.pred  	%p1108, %p1106, %p1107;
	@%p1108 bra 	$L__BB10_222;
	shl.b64 	%rd2601, %rd93, 32;
	shr.s64 	%rd2602, %rd2601, 28;
	add.s64 	%rd2603, %rd91, %rd2602;
	mov.b16 	%rs313, 0;
	st.u8 	[%rd2603], %rs313;
	st.u8 	[%rd2603+1], %rs313;
	mov.b32 	%r3866, 3608;
	st.u32 	[%rd2603+4], %r3866;
	mov.b16 	%rs314, 1;
	st.u8 	[%rd2603+3], %rs314;
	mov.b32 	%r3867, 48;
	st.u32 	[%rd2603+8], %r3867;
	mov.b32 	%r3868, -1;
	st.u32 	[%rd2603+16], %r3868;
	ld.shared.u64 	%rd2604, [m_Local_$_0];
	add.s64 	%rd2605, %rd2604, %rd2602;
	mov.b32 	%r3869, 0;
	st.u32 	[%rd2605+32], %r3869;
	ld.shared.u64 	%rd2606, [m_Local_$_0];
	add.s64 	%rd2607, %rd2606, %rd2602;
	st.u32 	[%rd2607+36], %r3869;
	ld.shared.u64 	%rd2608, [m_Local_$_0];
	add.s64 	%rd2609, %rd2608, %rd2602;
	st.u32 	[%rd2609+40], %r3869;
	ld.local.u32 	%r3870, [%rd1];
	setp.eq.s32 	%p6552, %r3870, 0;
	bra.uni 	$L__BB10_223;
$L__BB10_222:
	mov.b32 	%r3872, 21106;
	st.local.u32 	[%rd1], %r3872;
	mov.b32 	%r12503, -1;
	mov.pred 	%p6552, 0;
$L__BB10_223:
	mov.b32 	%r12504, 0;
	not.pred 	%p1110, %p6552;
	@%p1110 bra 	$L__BB10_228;
	setp.eq.s32 	%p1111, %r12503, -1;
	@%p1111 bra 	$L__BB10_6666;
	ld.shared.u64 	%rd2610, [m_Local_$_0];
	mul.wide.s32 	%rd94, %r12503, 16;
	add.s64 	%rd2611, %rd2610, %rd94;
	st.u32 	[%rd2611+40], %r117;
	ld.local.u32 	%r3875, [%rd1];
	setp.eq.s32 	%p1112, %r3875, 0;
	@%p1112 bra 	$L__BB10_226;
	bra.uni 	$L__BB10_228;
$L__BB10_226:
	ld.shared.u64 	%rd2612, [m_Local_$_0];
	add.s64 	%rd2613, %rd2612, %rd94;
	st.u32 	[%rd2613+36], %r116;
	ld.local.u32 	%r3877, [%rd1];
	setp.ne.s32 	%p1113, %r3877, 0;
	@%p1113 bra 	$L__BB10_228;
	ld.shared.u64 	%rd2614, [m_Local_$_0];
	add.s64 	%rd2615, %rd2614, %rd94;
	st.u32 	[%rd2615+32], %r109;
	ld.local.u32 	%r3878, [%rd1];
	setp.eq.s32 	%p1114, %r3878, 0;
	selp.b32 	%r12504, %r12503, 0, %p1114;
$L__BB10_228:
	st.local.u32 	[%rd1], %r12504;
	bra.uni 	$L__BB10_230;
$L__BB10_229:
	shl.b32 	%r3881, %r116, 2;
	cvt.u64.u32 	%rd2616, %r3881;
	add.s64 	%rd2617, %rd92, %rd2616;
	mov.b32 	%r3882, -1;
	st.u32 	[%rd2617+32], %r3882;
$L__BB10_230:
	add.s32 	%r12500, %r12500, 2;
	setp.ne.s32 	%p1115, %r12500, 8;
	@%p1115 bra 	$L__BB10_207;
$L__BB10_231:
	ld.shared.u64 	%rd2618, [m_Local_$_0];
	add.s64 	%rd2619, %rd2618, %rd85;
	st.u32 	[%rd2619+32], %r109;
	ld.local.u32 	%r3885, [%rd1];
	setp.ne.s32 	%p1117, %r3885, 0;
	mov.b32 	%r12505, 0;
	mov.pred 	%p6553, 0;
	@%p1117 bra 	$L__BB10_233;
	ld.shared.u64 	%rd2620, [m_Local_$_0];
	add.s64 	%rd2621, %rd2620, %rd85;
	mov.b32 	%r3886, 0;
	st.u32 	[%rd2621+40], %r3886;
	ld.local.u32 	%r3887, [%rd1];
	setp.eq.s32 	%p6553, %r3887, 0;
	selp.b32 	%r12505, %r108, 0, %p6553;
$L__BB10_233:
	not.pred 	%p1119, %p6553;
	@%p1119 bra 	$L__BB10_6659;
	ld.shared.u64 	%rd2622, [m_Local_$_0];
	add.s64 	%rd2623, %rd2622, %rd15;
	st.u32 	[%rd2623+32], %r12505;
	ld.local.u32 	%r3890, [%rd1];
	setp.ne.s32 	%p1120, %r3890, 0;
	@%p1120 bra 	$L__BB10_6659;
	ld.shared.u64 	%rd11763, [m_Local_$_1];
$L__BB10_236:
	atom.global.add.u64 	%rd2624, [%rd16], 32;
	add.s64 	%rd2625, %rd2624, 40;
	setp.lt.u64 	%p1121, %rd2625, %rd11763;
	shr.u64 	%rd97, %rd2624, 4;
	cvt.u32.u64 	%r12506, %rd97;
	setp.ne.s32 	%p1122, %r12506, -1;
	and.pred  	%p1123, %p1121, %p1122;
	@%p1123 bra 	$L__BB10_238;
	mov.b32 	%r3895, 21352;
	st.local.u32 	[%rd1], %r3895;
	mov.b32 	%r12506, -1;
	bra.uni 	$L__BB10_239;
$L__BB10_238:
	ld.shared.u64 	%rd2626, [m_Local_$_0];
	shl.b64 	%rd2627, %rd97, 32;
	shr.s64 	%rd2628, %rd2627, 28;
	add.s64 	%rd2629, %rd2626, %rd2628;
	mov.b16 	%rs315, 0;
	st.u8 	[%rd2629], %rs315;
	st.u8 	[%rd2629+1], %rs315;
	mov.b32 	%r3891, 4335;
	st.u32 	[%rd2629+4], %r3891;
	mov.b16 	%rs316, 1;
	st.u8 	[%rd2629+3], %rs316;
	mov.b32 	%r3892, 32;
	st.u32 	[%rd2629+8], %r3892;
	mov.b32 	%r3893, 0;
	st.u32 	[%rd2629+12], %r3893;
	ld.shared.u64 	%rd11763, [m_Local_$_1];
$L__BB10_239:
	atom.global.add.u64 	%rd2630, [%rd16], 48;
	add.s64 	%rd2631, %rd2630, 56;
	setp.lt.u64 	%p1124, %rd2631, %rd11763;
	shr.u64 	%rd2632, %rd2630, 4;
	cvt.u32.u64 	%r3896, %rd2632;
	selp.b32 	%r127, %r3896, -1, %p1124;
	setp.ne.s32 	%p1125, %r127, -1;
	@%p1125 bra 	$L__BB10_241;
	mov.b32 	%r4006, 21352;
	st.local.u32 	[%rd1], %r4006;
	bra.uni 	$L__BB10_316;
$L__BB10_241:
	ld.shared.u64 	%rd2633, [m_Local_$_0];
	mul.wide.s32 	%rd100, %r127, 16;
	add.s64 	%rd2634, %rd2633, %rd100;
	mov.b16 	%rs317, 1;
	st.u8 	[%rd2634], %rs317;
	mov.b16 	%rs318, 0;
	st.u8 	[%rd2634+1], %rs318;
	mov.b32 	%r3897, 2905;
	st.u32 	[%rd2634+4], %r3897;
	st.u8 	[%rd2634+3], %rs317;
	mov.b32 	%r3898, 48;
	st.u32 	[%rd2634+8], %r3898;
	mov.b32 	%r3899, -1;
	st.u32 	[%rd2634+16], %r3899;
	ld.shared.u64 	%rd101, [m_Local_$_0];
	mul.wide.s32 	%rd102, %r12506, 16;
	add.s64 	%rd2635, %rd101, %rd102;
	ld.u32 	%r128, [%rd2635+12];
	shl.b32 	%r3900, %r128, 2;
	add.s32 	%r3901, %r3900, 32;
	shr.s32 	%r3902, %r3901, 31;
	shr.u32 	%r3903, %r3902, 29;
	add.s32 	%r3904, %r3901, %r3903;
	and.b32  	%r3905, %r3904, -8;
	sub.s32 	%r3906, %r3901, %r3905;
	setp.eq.s32 	%p1126, %r3906, 0;
	sub.s32 	%r3907, %r3900, %r3906;
	add.s32 	%r3908, %r3907, 40;
	selp.b32 	%r129, %r3901, %r3908, %p1126;
	ld.shared.u64 	%rd103, [m_Local_$_1];
	and.b32  	%r3909, %r129, 12;
	setp.eq.s32 	%p1127, %r3909, 0;
	mov.u32 	%r12507, %r129;
	@%p1127 bra 	$L__BB10_243;
	shr.s32 	%r3910, %r129, 31;
	shr.u32 	%r3911, %r3910, 28;
	add.s32 	%r3912, %r129, %r3911;
	and.b32  	%r3913, %r3912, -16;
	add.s32 	%r12507, %r3913, 16;
$L__BB10_243:
	cvt.s64.s32 	%rd2636, %r12507;
	atom.global.add.u64 	%rd2637, [%rd16], %rd2636;
	cvt.s64.s32 	%rd2638, %r129;
	add.s64 	%rd2639, %rd2638, %rd2637;
	add.s64 	%rd2640, %rd2639, 8;
	setp.lt.u64 	%p1128, %rd2640, %rd103;
	shr.u64 	%rd2641, %rd2637, 4;
	cvt.u32.u64 	%r3914, %rd2641;
	selp.b32 	%r132, %r3914, -1, %p1128;
	setp.ne.s32 	%p1129, %r132, -1;
	@%p1129 bra 	$L__BB10_245;
	mov.b32 	%r3970, 21352;
	st.local.u32 	[%rd1], %r3970;
	bra.uni 	$L__BB10_284;
$L__BB10_245:
	mul.wide.s32 	%rd104, %r132, 16;
	add.s64 	%rd2642, %rd101, %rd104;
	mov.b16 	%rs319, 0;
	st.u8 	[%rd2642], %rs319;
	st.u8 	[%rd2642+1], %rs319;
	mov.b32 	%r3915, 4335;
	st.u32 	[%rd2642+4], %r3915;
	mov.b16 	%rs320, 1;
	st.u8 	[%rd2642+3], %rs320;
	st.u32 	[%rd2642+8], %r129;
	st.u32 	[%rd2642+12], %r128;
	setp.lt.s32 	%p1130, %r128, 1;
	@%p1130 bra 	$L__BB10_284;
	setp.eq.s32 	%p1131, %r128, 1;
	mov.b32 	%r147, 0;
	@%p1131 bra 	$L__BB10_272;
	and.b32  	%r147, %r128, 2147483646;
	mov.b32 	%r12508, 0;
$L__BB10_248:
	ld.shared.u64 	%rd105, [m_Local_$_0];
	add.s64 	%rd106, %rd105, %rd104;
	ld.u32 	%r135, [%rd106+12];
	setp.lt.s32 	%p1132, %r12508, %r135;
	@%p1132 bra 	$L__BB10_259;
	ld.shared.u64 	%rd2643, [m_Local_$_1];
	atom.global.add.u64 	%rd2644, [%rd16], 48;
	add.s64 	%rd2645, %rd2644, 56;
	setp.lt.u64 	%p1133, %rd2645, %rd2643;
	shr.u64 	%rd107, %rd2644, 4;
	cvt.u32.u64 	%r12509, %rd107;
	setp.ne.s32 	%p1134, %r12509, -1;
	and.pred  	%p1135, %p1133, %p1134;
	@%p1135 bra 	$L__BB10_251;
	mov.b32 	%r3924, 21106;
	st.local.u32 	[%rd1], %r3924;
	mov.b32 	%r12509, -1;
	mov.pred 	%p6554, 0;
	bra.uni 	$L__BB10_252;
$L__BB10_251:
	shl.b64 	%rd2646, %rd107, 32;
	shr.s64 	%rd2647, %rd2646, 28;
	add.s64 	%rd2648, %rd105, %rd2647;
	mov.b16 	%rs321, 0;
	st.u8 	[%rd2648], %rs321;
	st.u8 	[%rd2648+1], %rs321;
	mov.b32 	%r3918, 3608;
	st.u32 	[%rd2648+4], %r3918;
	mov.b16 	%rs322, 1;
	st.u8 	[%rd2648+3], %rs322;
	mov.b32 	%r3919, 48;
	st.u32 	[%rd2648+8], %r3919;
	mov.b32 	%r3920, -1;
	st.u32 	[%rd2648+16], %r3920;
	ld.shared.u64 	%rd2649, [m_Local_$_0];
	add.s64 	%rd2650, %rd2649, %rd2647;
	mov.b32 	%r3921, 0;
	st.u32 	[%rd2650+32], %r3921;
	ld.shared.u64 	%rd2651, [m_Local_$_0];
	add.s64 	%rd2652, %rd2651, %rd2647;
	st.u32 	[%rd2652+36], %r3921;
	ld.shared.u64 	%rd2653, [m_Local_$_0];
	add.s64 	%rd2654, %rd2653, %rd2647;
	st.u32 	[%rd2654+40], %r3921;
	ld.local.u32 	%r3922, [%rd1];
	setp.eq.s32 	%p6554, %r3922, 0;
$L__BB10_252:
	mov.b32 	%r12510, 0;
	not.pred 	%p1137, %p6554;
	@%p1137 bra 	$L__BB10_258;
	setp.ne.s32 	%p1138, %r12509, -1;
	@%p1138 bra 	$L__BB10_255;
	mov.b32 	%r3932, 21352;
	st.local.u32 	[%rd1], %r3932;
	bra.uni 	$L__BB10_258;
$L__BB10_255:
	ld.shared.u64 	%rd2655, [m_Local_$_0];
	mul.wide.s32 	%rd108, %r12509, 16;
	add.s64 	%rd2656, %rd2655, %rd108;
	st.u32 	[%rd2656+40], %r135;
	ld.local.u32 	%r3927, [%rd1];
	setp.ne.s32 	%p1139, %r3927, 0;
	@%p1139 bra 	$L__BB10_258;
	ld.shared.u64 	%rd2657, [m_Local_$_0];
	add.s64 	%rd2658, %rd2657, %rd108;
	st.u32 	[%rd2658+36], %r12508;
	ld.local.u32 	%r3929, [%rd1];
	setp.ne.s32 	%p1140, %r3929, 0;
	@%p1140 bra 	$L__BB10_258;
	ld.shared.u64 	%rd2659, [m_Local_$_0];
	add.s64 	%rd2660, %rd2659, %rd108;
	st.u32 	[%rd2660+32], %r132;
	ld.local.u32 	%r3930, [%rd1];
	setp.eq.s32 	%p1141, %r3930, 0;
	selp.b32 	%r12510, %r12509, 0, %p1141;
$L__BB10_258:
	st.local.u32 	[%rd1], %r12510;
	bra.uni 	$L__BB10_260;
$L__BB10_259:
	shl.b32 	%r3933, %r12508, 2;
	cvt.u64.u32 	%rd2661, %r3933;
	add.s64 	%rd2662, %rd106, %rd2661;
	mov.b32 	%r3934, 0;
	st.u32 	[%rd2662+32], %r3934;
	mov.b16 	%rs323, 0;
	st.u8 	[%rd2662+32], %rs323;
$L__BB10_260:
	add.s32 	%r140, %r12508, 1;
	ld.shared.u64 	%rd109, [m_Local_$_0];
	add.s64 	%rd110, %rd109, %rd104;
	ld.u32 	%r141, [%rd110+12];
	setp.lt.s32 	%p1142, %r140, %r141;
	@%p1142 bra 	$L__BB10_270;
	ld.shared.u64 	%rd2663, [m_Local_$_1];
	atom.global.add.u64 	%rd2664, [%rd16], 48;
	add.s64 	%rd2665, %rd2664, 56;
	setp.ge.u64 	%p1143, %rd2665, %rd2663;
	shr.u64 	%rd111, %rd2664, 4;
	cvt.u32.u64 	%r12511, %rd111;
	setp.eq.s32 	%p1144, %r12511, -1;
	or.pred  	%p1145, %p1143, %p1144;
	@%p1145 bra 	$L__BB10_263;
	shl.b64 	%rd2666, %rd111, 32;
	shr.s64 	%rd2667, %rd2666, 28;
	add.s64 	%rd2668, %rd109, %rd2667;
	mov.b16 	%rs324, 0;
	st.u8 	[%rd2668], %rs324;
	st.u8 	[%rd2668+1], %rs324;
	mov.b32 	%r3935, 3608;
	st.u32 	[%rd2668+4], %r3935;
	mov.b16 	%rs325, 1;
	st.u8 	[%rd2668+3], %rs325;
	mov.b32 	%r3936, 48;
	st.u32 	[%rd2668+8], %r3936;
	mov.b32 	%r3937, -1;
	st.u32 	[%rd2668+16], %r3937;
	ld.shared.u64 	%rd2669, [m_Local_$_0];
	add.s64 	%rd2670, %rd2669, %rd2667;
	mov.b32 	%r3938, 0;
	st.u32 	[%rd2670+32], %r3938;
	ld.shared.u64 	%rd2671, [m_Local_$_0];
	add.s64 	%rd2672, %rd2671, %rd2667;
	st.u32 	[%rd2672+36], %r3938;
	ld.shared.u64 	%rd2673, [m_Local_$_0];
	add.s64 	%rd2674, %rd2673, %rd2667;
	st.u32 	[%rd2674+40], %r3938;
	ld.local.u32 	%r3939, [%rd1];
	setp.eq.s32 	%p6555, %r3939, 0;
	bra.uni 	$L__BB10_264;
$L__BB10_263:
	mov.b32 	%r3941, 21106;
	st.local.u32 	[%rd1], %r3941;
	mov.b32 	%r12511, -1;
	mov.pred 	%p6555, 0;
$L__BB10_264:
	mov.b32 	%r12512, 0;
	not.pred 	%p1147, %p6555;
	@%p1147 bra 	$L__BB10_269;
	setp.eq.s32 	%p1148, %r12511, -1;
	@%p1148 bra 	$L__BB10_6667;
	ld.shared.u64 	%rd2675, [m_Local_$_0];
	mul.wide.s32 	%rd112, %r12511, 16;
	add.s64 	%rd2676, %rd2675, %rd112;
	st.u32 	[%rd2676+40], %r141;
	ld.local.u32 	%r3944, [%rd1];
	setp.eq.s32 	%p1149, %r3944, 0;
	@%p1149 bra 	$L__BB10_267;
	bra.uni 	$L__BB10_269;
$L__BB10_267:
	ld.shared.u64 	%rd2677, [m_Local_$_0];
	add.s64 	%rd2678, %rd2677, %rd112;
	st.u32 	[%rd2678+36], %r140;
	ld.local.u32 	%r3946, [%rd1];
	setp.ne.s32 	%p1150, %r3946, 0;
	@%p1150 bra 	$L__BB10_269;
	ld.shared.u64 	%rd2679, [m_Local_$_0];
	add.s64 	%rd2680, %rd2679, %rd112;
	st.u32 	[%rd2680+32], %r132;
	ld.local.u32 	%r3947, [%rd1];
	setp.eq.s32 	%p1151, %r3947, 0;
	selp.b32 	%r12512, %r12511, 0, %p1151;
$L__BB10_269:
	st.local.u32 	[%rd1], %r12512;
	bra.uni 	$L__BB10_271;
$L__BB10_270:
	shl.b32 	%r3950, %r140, 2;
	cvt.u64.u32 	%rd2681, %r3950;
	add.s64 	%rd2682, %rd110, %rd2681;
	mov.b32 	%r3951, 0;
	st.u32 	[%rd2682+32], %r3951;
	mov.b16 	%rs326, 0;
	st.u8 	[%rd2682+32], %rs326;
$L__BB10_271:
	add.s32 	%r12508, %r12508, 2;
	setp.ne.s32 	%p1152, %r12508, %r147;
	@%p1152 bra 	$L__BB10_248;
$L__BB10_272:
	and.b32  	%r3952, %r128, 1;
	setp.eq.b32 	%p1153, %r3952, 1;
	not.pred 	%p1154, %p1153;
	@%p1154 bra 	$L__BB10_284;
	ld.shared.u64 	%rd113, [m_Local_$_0];
	add.s64 	%rd114, %rd113, %rd104;
	ld.u32 	%r148, [%rd114+12];
	setp.lt.s32 	%p1155, %r147, %r148;
	@%p1155 bra 	$L__BB10_283;
	ld.shared.u64 	%rd2683, [m_Local_$_1];
	atom.global.add.u64 	%rd2684, [%rd16], 48;
	add.s64 	%rd2685, %rd2684, 56;
	setp.ge.u64 	%p1156, %rd2685, %rd2683;
	shr.u64 	%rd115, %rd2684, 4;
	cvt.u32.u64 	%r12514, %rd115;
	setp.eq.s32 	%p1157, %r12514, -1;
	or.pred  	%p1158, %p1156, %p1157;
	@%p1158 bra 	$L__BB10_276;
	shl.b64 	%rd2686, %rd115, 32;
	shr.s64 	%rd2687, %rd2686, 28;
	add.s64 	%rd2688, %rd113, %rd2687;
	mov.b16 	%rs327, 0;
	st.u8 	[%rd2688], %rs327;
	st.u8 	[%rd2688+1], %rs327;
	mov.b32 	%r3953, 3608;
	st.u32 	[%rd2688+4], %r3953;
	mov.b16 	%rs328, 1;
	st.u8 	[%rd2688+3], %rs328;
	mov.b32 	%r3954, 48;
	st.u32 	[%rd2688+8], %r3954;
	mov.b32 	%r3955, -1;
	st.u32 	[%rd2688+16], %r3955;
	ld.shared.u64 	%rd2689, [m_Local_$_0];
	add.s64 	%rd2690, %rd2689, %rd2687;
	mov.b32 	%r3956, 0;
	st.u32 	[%rd2690+32], %r3956;
	ld.shared.u64 	%rd2691, [m_Local_$_0];
	add.s64 	%rd2692, %rd2691, %rd2687;
	st.u32 	[%rd2692+36], %r3956;
	ld.shared.u64 	%rd2693, [m_Local_$_0];
	add.s64 	%rd2694, %rd2693, %rd2687;
	st.u32 	[%rd2694+40], %r3956;
	ld.local.u32 	%r3957, [%rd1];
	setp.eq.s32 	%p6556, %r3957, 0;
	bra.uni 	$L__BB10_277;
$L__BB10_276:
	mov.b32 	%r3959, 21106;
	st.local.u32 	[%rd1], %r3959;
	mov.b32 	%r12514, -1;
	mov.pred 	%p6556, 0;
$L__BB10_277:
	mov.b32 	%r12515, 0;
	not.pred 	%p1160, %p6556;
	@%p1160 bra 	$L__BB10_282;
	setp.eq.s32 	%p1161, %r12514, -1;
	@%p1161 bra 	$L__BB10_6668;
	ld.shared.u64 	%rd2695, [m_Local_$_0];
	mul.wide.s32 	%rd116, %r12514, 16;
	add.s64 	%rd2696, %rd2695, %rd116;
	st.u32 	[%rd2696+40], %r148;
	ld.local.u32 	%r3962, [%rd1];
	setp.eq.s32 	%p1162, %r3962, 0;
	@%p1162 bra 	$L__BB10_280;
	bra.uni 	$L__BB10_282;
$L__BB10_280:
	ld.shared.u64 	%rd2697, [m_Local_$_0];
	add.s64 	%rd2698, %rd2697, %rd116;
	st.u32 	[%rd2698+36], %r147;
	ld.local.u32 	%r3964, [%rd1];
	setp.ne.s32 	%p1163, %r3964, 0;
	@%p1163 bra 	$L__BB10_282;
	ld.shared.u64 	%rd2699, [m_Local_$_0];
	add.s64 	%rd2700, %rd2699, %rd116;
	st.u32 	[%rd2700+32], %r132;
	ld.local.u32 	%r3965, [%rd1];
	setp.eq.s32 	%p1164, %r3965, 0;
	selp.b32 	%r12515, %r12514, 0, %p1164;
$L__BB10_282:
	st.local.u32 	[%rd1], %r12515;
	bra.uni 	$L__BB10_284;
$L__BB10_283:
	shl.b32 	%r3968, %r147, 2;
	cvt.u64.u32 	%rd2701, %r3968;
	add.s64 	%rd2702, %rd114, %rd2701;
	mov.b32 	%r3969, 0;
	st.u32 	[%rd2702+32], %r3969;
	mov.b16 	%rs329, 0;
	st.u8 	[%rd2702+32], %rs329;
$L__BB10_284:
	setp.lt.s32 	%p1165, %r128, 1;
	@%p1165 bra 	$L__BB10_315;
	mul.wide.s32 	%rd117, %r132, 16;
	mov.b32 	%r12516, 0;
$L__BB10_286:
	setp.ne.s32 	%p1166, %r12506, -1;
	shl.b32 	%r154, %r12516, 2;
	@%p1166 bra 	$L__BB10_288;
	mov.b32 	%r3987, 21352;
	st.local.u32 	[%rd1], %r3987;
	mov.b16 	%rs1555, 0;
	bra.uni 	$L__BB10_300;
$L__BB10_288:
	ld.shared.u64 	%rd118, [m_Local_$_0];
	add.s64 	%rd119, %rd118, %rd102;
	ld.u32 	%r155, [%rd119+12];
	setp.lt.s32 	%p1167, %r12516, %r155;
	@%p1167 bra 	$L__BB10_299;
	ld.shared.u64 	%rd2703, [m_Local_$_1];
	atom.global.add.u64 	%rd2704, [%rd16], 48;
	add.s64 	%rd2705, %rd2704, 56;
	setp.lt.u64 	%p1168, %rd2705, %rd2703;
	shr.u64 	%rd120, %rd2704, 4;
	cvt.u32.u64 	%r12517, %rd120;
	setp.ne.s32 	%p1169, %r12517, -1;
	and.pred  	%p1170, %p1168, %p1169;
	@%p1170 bra 	$L__BB10_291;
	mov.b32 	%r3978, 21106;
	st.local.u32 	[%rd1], %r3978;
	mov.b32 	%r12517, -1;
	mov.pred 	%p6557, 0;
	bra.uni 	$L__BB10_292;
$L__BB10_291:
	shl.b64 	%rd2706, %rd120, 32;
	shr.s64 	%rd2707, %rd2706, 28;
	add.s64 	%rd2708, %rd118, %rd2707;
	mov.b16 	%rs330, 0;
	st.u8 	[%rd2708], %rs330;
	st.u8 	[%rd2708+1], %rs330;
	mov.b32 	%r3972, 3608;
	st.u32 	[%rd2708+4], %r3972;
	mov.b16 	%rs331, 1;
	st.u8 	[%rd2708+3], %rs331;
	mov.b32 	%r3973, 48;
	st.u32 	[%rd2708+8], %r3973;
	mov.b32 	%r3974, -1;
	st.u32 	[%rd2708+16], %r3974;
	ld.shared.u64 	%rd2709, [m_Local_$_0];
	add.s64 	%rd2710, %rd2709, %rd2707;
	mov.b32 	%r3975, 0;
	st.u32 	[%rd2710+32], %r3975;
	ld.shared.u64 	%rd2711, [m_Local_$_0];
	add.s64 	%rd2712, %rd2711, %rd2707;
	st.u32 	[%rd2712+36], %r3975;
	ld.shared.u64 	%rd2713, [m_Local_$_0];
	add.s64 	%rd2714, %rd2713, %rd2707;
	st.u32 	[%rd2714+40], %r3975;
	ld.local.u32 	%r3976, [%rd1];
	setp.eq.s32 	%p6557, %r3976, 0;
$L__BB10_292:
	mov.b32 	%r12518, 0;
	not.pred 	%p1172, %p6557;
	@%p1172 bra 	$L__BB10_298;
	setp.ne.s32 	%p1173, %r12517, -1;
	@%p1173 bra 	$L__BB10_295;
	mov.b32 	%r3986, 21352;
	st.local.u32 	[%rd1], %r3986;
	bra.uni 	$L__BB10_298;
$L__BB10_295:
	ld.shared.u64 	%rd2715, [m_Local_$_0];
	mul.wide.s32 	%rd121, %r12517, 16;
	add.s64 	%rd2716, %rd2715, %rd121;
	st.u32 	[%rd2716+40], %r155;
	ld.local.u32 	%r3981, [%rd1];
	setp.ne.s32 	%p1174, %r3981, 0;
	@%p1174 bra 	$L__BB10_298;
	ld.shared.u64 	%rd2717, [m_Local_$_0];
	add.s64 	%rd2718, %rd2717, %rd121;
	st.u32 	[%rd2718+36], %r12516;
	ld.local.u32 	%r3983, [%rd1];
	setp.ne.s32 	%p1175, %r3983, 0;
	@%p1175 bra 	$L__BB10_298;
	ld.shared.u64 	%rd2719, [m_Local_$_0];
	add.s64 	%rd2720, %rd2719, %rd121;
	st.u32 	[%rd2720+32], %r12506;
	ld.local.u32 	%r3984, [%rd1];
	setp.eq.s32 	%p1176, %r3984, 0;
	selp.b32 	%r12518, %r12517, 0, %p1176;
$L__BB10_298:
	st.local.u32 	[%rd1], %r12518;
	mov.b16 	%rs1555, 0;
	bra.uni 	$L__BB10_300;
$L__BB10_299:
	cvt.u64.u32 	%rd2721, %r154;
	add.s64 	%rd2722, %rd119, %rd2721;
	ld.u8 	%rs1555, [%rd2722+32];
$L__BB10_300:
	setp.ne.s32 	%p1177, %r132, -1;
	@%p1177 bra 	$L__BB10_302;
	mov.b32 	%r4004, 21352;
	st.local.u32 	[%rd1], %r4004;
	bra.uni 	$L__BB10_314;
$L__BB10_302:
	ld.shared.u64 	%rd122, [m_Local_$_0];
	add.s64 	%rd123, %rd122, %rd117;
	ld.u32 	%r160, [%rd123+12];
	setp.lt.s32 	%p1178, %r12516, %r160;
	@%p1178 bra 	$L__BB10_313;
	ld.shared.u64 	%rd2723, [m_Local_$_1];
	atom.global.add.u64 	%rd2724, [%rd16], 48;
	add.s64 	%rd2725, %rd2724, 56;
	setp.lt.u64 	%p1179, %rd2725, %rd2723;
	shr.u64 	%rd124, %rd2724, 4;
	cvt.u32.u64 	%r12519, %rd124;
	setp.ne.s32 	%p1180, %r12519, -1;
	and.pred  	%p1181, %p1179, %p1180;
	@%p1181 bra 	$L__BB10_305;
	mov.b32 	%r3994, 21106;
	st.local.u32 	[%rd1], %r3994;
	mov.b32 	%r12519, -1;
	mov.pred 	%p6558, 0;
	bra.uni 	$L__BB10_306;
$L__BB10_305:
	shl.b64 	%rd2726, %rd124, 32;
	shr.s64 	%rd2727, %rd2726, 28;
	add.s64 	%rd2728, %rd122, %rd2727;
	mov.b16 	%rs334, 0;
	st.u8 	[%rd2728], %rs334;
	st.u8 	[%rd2728+1], %rs334;
	mov.b32 	%r3988, 3608;
	st.u32 	[%rd2728+4], %r3988;
	mov.b16 	%rs335, 1;
	st.u8 	[%rd2728+3], %rs335;
	mov.b32 	%r3989, 48;
	st.u32 	[%rd2728+8], %r3989;
	mov.b32 	%r3990, -1;
	st.u32 	[%rd2728+16], %r3990;
	ld.shared.u64 	%rd2729, [m_Local_$_0];
	add.s64 	%rd2730, %rd2729, %rd2727;
	mov.b32 	%r3991, 0;
	st.u32 	[%rd2730+32], %r3991;
	ld.shared.u64 	%rd2731, [m_Local_$_0];
	add.s64 	%rd2732, %rd2731, %rd2727;
	st.u32 	[%rd2732+36], %r3991;
	ld.shared.u64 	%rd2733, [m_Local_$_0];
	add.s64 	%rd2734, %rd2733, %rd2727;
	st.u32 	[%rd2734+40], %r3991;
	ld.local.u32 	%r3992, [%rd1];
	setp.eq.s32 	%p6558, %r3992, 0;
$L__BB10_306:
	mov.b32 	%r12520, 0;
	not.pred 	%p1183, %p6558;
	@%p1183 bra 	$L__BB10_312;
	setp.ne.s32 	%p1184, %r12519, -1;
	@%p1184 bra 	$L__BB10_309;
	mov.b32 	%r4002, 21352;
	st.local.u32 	[%rd1], %r4002;
	bra.uni 	$L__BB10_312;
$L__BB10_309:
	ld.shared.u64 	%rd2735, [m_Local_$_0];
	mul.wide.s32 	%rd125, %r12519, 16;
	add.s64 	%rd2736, %rd2735, %rd125;
	st.u32 	[%rd2736+40], %r160;
	ld.local.u32 	%r3997, [%rd1];
	setp.ne.s32 	%p1185, %r3997, 0;
	@%p1185 bra 	$L__BB10_312;
	ld.shared.u64 	%rd2737, [m_Local_$_0];
	add.s64 	%rd2738, %rd2737, %rd125;
	st.u32 	[%rd2738+36], %r12516;
	ld.local.u32 	%r3999, [%rd1];
	setp.ne.s32 	%p1186, %r3999, 0;
	@%p1186 bra 	$L__BB10_312;
	ld.shared.u64 	%rd2739, [m_Local_$_0];
	add.s64 	%rd2740, %rd2739, %rd125;
	st.u32 	[%rd2740+32], %r132;
	ld.local.u32 	%r4000, [%rd1];
	setp.eq.s32 	%p1187, %r4000, 0;
	selp.b32 	%r12520, %r12519, 0, %p1187;
$L__BB10_312:
	st.local.u32 	[%rd1], %r12520;
	bra.uni 	$L__BB10_314;
$L__BB10_313:
	cvt.u64.u32 	%rd2741, %r154;
	add.s64 	%rd2742, %rd123, %rd2741;
	mov.b32 	%r4003, 0;
	st.u32 	[%rd2742+32], %r4003;
	st.u8 	[%rd2742+32], %rs1555;
$L__BB10_314:
	add.s32 	%r12516, %r12516, 1;
	setp.ne.s32 	%p1188, %r12516, %r128;
	@%p1188 bra 	$L__BB10_286;
$L__BB10_315:
	ld.shared.u64 	%rd2743, [m_Local_$_0];
	add.s64 	%rd2744, %rd2743, %rd100;
	st.u32 	[%rd2744+32], %r132;
	ld.shared.u64 	%rd2745, [m_Local_$_0];
	add.s64 	%rd2746, %rd2745, %rd100;
	st.u32 	[%rd2746+40], %r128;
	ld.shared.u64 	%rd2747, [m_Local_$_0];
	add.s64 	%rd2748, %rd2747, %rd100;
	mov.b32 	%r4005, 0;
	st.u32 	[%rd2748+48], %r4005;
	ld.shared.u64 	%rd11763, [m_Local_$_1];
$L__BB10_316:
	atom.global.add.u64 	%rd2749, [%rd16], 48;
	add.s64 	%rd2750, %rd2749, 56;
	setp.lt.u64 	%p1189, %rd2750, %rd11763;
	shr.u64 	%rd128, %rd2749, 4;
	cvt.u32.u64 	%r166, %rd128;
	setp.ne.s32 	%p1190, %r166, -1;
	and.pred  	%p1191, %p1189, %p1190;
	@%p1191 bra 	$L__BB10_318;
	mov.b32 	%r4015, 21106;
	st.local.u32 	[%rd1], %r4015;
	mov.b32 	%r12521, -1;
	mov.pred 	%p6559, 0;
	bra.uni 	$L__BB10_320;
$L__BB10_318:
	ld.shared.u64 	%rd2751, [m_Local_$_0];
	shl.b64 	%rd2752, %rd128, 32;
	shr.s64 	%rd129, %rd2752, 28;
	add.s64 	%rd2753, %rd2751, %rd129;
	mov.b16 	%rs336, 2;
	st.u8 	[%rd2753], %rs336;
	mov.b16 	%rs337, 0;
	st.u8 	[%rd2753+1], %rs337;
	mov.b32 	%r4008, 3421;
	st.u32 	[%rd2753+4], %r4008;
	mov.b16 	%rs338, 1;
	st.u8 	[%rd2753+3], %rs338;
	mov.b32 	%r4009, 48;
	st.u32 	[%rd2753+8], %r4009;
	mov.b32 	%r4010, -1;
	st.u32 	[%rd2753+16], %r4010;
	ld.shared.u64 	%rd2754, [m_Local_$_0];
	add.s64 	%rd2755, %rd2754, %rd129;
	st.u32 	[%rd2755+32], %r4010;
	ld.shared.u64 	%rd2756, [m_Local_$_0];
	add.s64 	%rd2757, %rd2756, %rd129;
	st.u32 	[%rd2757+36], %r4010;
	ld.shared.u64 	%rd2758, [m_Local_$_0];
	add.s64 	%rd2759, %rd2758, %rd129;
	st.u32 	[%rd2759+32], %r127;
	ld.local.u32 	%r4011, [%rd1];
	setp.ne.s32 	%p1193, %r4011, 0;
	mov.b32 	%r12521, 0;
	mov.pred 	%p6559, 0;
	@%p1193 bra 	$L__BB10_320;
	ld.shared.u64 	%rd2760, [m_Local_$_0];
	add.s64 	%rd2761, %rd2760, %rd129;
	mov.b32 	%r4012, -1;
	st.u32 	[%rd2761+36], %r4012;
	ld.local.u32 	%r4013, [%rd1];
	setp.eq.s32 	%p6559, %r4013, 0;
	selp.b32 	%r12521, %r166, 0, %p6559;
$L__BB10_320:
	not.pred 	%p1195, %p6559;
	@%p1195 bra 	$L__BB10_6659;
	mul.wide.s32 	%rd130, %r12521, 16;
	mov.b32 	%r12916, -1;
	mov.b32 	%r12522, 0;
$L__BB10_322:
	setp.ne.s32 	%p1196, %r12521, -1;
	@%p1196 bra 	$L__BB10_324;
	mov.b32 	%r4021, 21352;
	st.local.u32 	[%rd1], %r4021;
	mov.b32 	%r12526, 0;
	ld.shared.u64 	%rd11766, [m_Local_$_0];
	mov.u32 	%r174, %r12526;
	bra.uni 	$L__BB10_325;
$L__BB10_324:
	ld.shared.u64 	%rd11766, [m_Local_$_0];
	add.s64 	%rd2762, %rd11766, %rd130;
	ld.u32 	%r174, [%rd2762+32];
	ld.u32 	%r12526, [%rd2762+36];
	setp.eq.s32 	%p1197, %r174, -1;
	mov.b32 	%r12528, 7;
	mov.b32 	%r12527, -1;
	@%p1197 bra 	$L__BB10_336;
$L__BB10_325:
	mul.wide.s32 	%rd2763, %r174, 16;
	add.s64 	%rd2764, %rd11766, %rd2763;
	ld.u32 	%r4023, [%rd2764+4];
	mov.b32 	%r12528, 0;
	setp.gt.s32 	%p1198, %r4023, 12638;
	@%p1198 bra 	$L__BB10_329;
	setp.eq.s32 	%p1202, %r4023, 2905;
	@%p1202 bra 	$L__BB10_335;
	setp.eq.s32 	%p1203, %r4023, 12637;
	@%p1203 bra 	$L__BB10_328;
	bra.uni 	$L__BB10_332;
$L__BB10_328:
	mov.b32 	%r12528, 3;
	mov.u32 	%r12527, %r174;
	bra.uni 	$L__BB10_336;
$L__BB10_329:
	setp.eq.s32 	%p1199, %r4023, 12639;
	@%p1199 bra 	$L__BB10_333;
	setp.eq.s32 	%p1200, %r4023, 12643;
	@%p1200 bra 	$L__BB10_334;
	setp.eq.s32 	%p1201, %r4023, 12647;
	mov.u32 	%r12527, %r174;
	@%p1201 bra 	$L__BB10_336;
$L__BB10_332:
	mov.u64 	%rd2979, $str$8;
	cvta.global.u64 	%rd2980, %rd2979;
	{ // callseq 14, 0
	.param .b64 param0;
	st.param.b64 	[param0], %rd2980;
	.param .b64 param1;
	st.param.b64 	[param1], 0;
	.param .b32 retval0;
	call.uni (retval0), 
	vprintf, 
	(
	param0, 
	param1
	);
	ld.param.b32 	%r4232, [retval0];
	} // callseq 14
	mov.pred 	%p6568, -1;
	bra.uni 	$L__BB10_521;
$L__BB10_333:
	mov.b32 	%r12528, 1;
	mov.u32 	%r12527, %r174;
	bra.uni 	$L__BB10_336;
$L__BB10_334:
	mov.b32 	%r12528, 2;
	mov.u32 	%r12527, %r174;
	bra.uni 	$L__BB10_336;
$L__BB10_335:
	mov.b32 	%r12528, 4;
	mov.u32 	%r12527, %r174;
$L__BB10_336:
	setp.eq.s32 	%p1204, %r12526, -1;
	mov.b32 	%r12529, 7;
	@%p1204 bra 	$L__BB10_348;
	mul.wide.s32 	%rd2765, %r12526, 16;
	add.s64 	%rd2766, %rd11766, %rd2765;
	ld.u32 	%r4030, [%rd2766+4];
	mov.b32 	%r12529, 0;
	setp.gt.s32 	%p1205, %r4030, 12638;
	@%p1205 bra 	$L__BB10_341;
	setp.eq.s32 	%p1209, %r4030, 2905;
	@%p1209 bra 	$L__BB10_347;
	setp.eq.s32 	%p1210, %r4030, 12637;
	@%p1210 bra 	$L__BB10_340;
	bra.uni 	$L__BB10_344;
$L__BB10_340:
	mov.b32 	%r12529, 3;
	bra.uni 	$L__BB10_348;
$L__BB10_341:
	setp.eq.s32 	%p1206, %r4030, 12639;
	@%p1206 bra 	$L__BB10_345;
	setp.eq.s32 	%p1207, %r4030, 12643;
	@%p1207 bra 	$L__BB10_346;
	setp.eq.s32 	%p1208, %r4030, 12647;
	@%p1208 bra 	$L__BB10_348;
$L__BB10_344:
	mov.u64 	%rd2767, $str$9;
	cvta.global.u64 	%rd2768, %rd2767;
	{ // callseq 11, 0
	.param .b64 param0;
	st.param.b64 	[param0], %rd2768;
	.param .b64 param1;
	st.param.b64 	[param1], 0;
	.param .b32 retval0;
	call.uni (retval0), 
	vprintf, 
	(
	param0, 
	param1
	);
	ld.param.b32 	%r4035, [retval0];
	} // callseq 11
	mov.pred 	%p6568, -1;
	bra.uni 	$L__BB10_521;
$L__BB10_345:
	mov.b32 	%r12529, 1;
	bra.uni 	$L__BB10_348;
$L__BB10_346:
	mov.b32 	%r12529, 2;
	bra.uni 	$L__BB10_348;
$L__BB10_347:
	mov.b32 	%r12529, 4;
$L__BB10_348:
	and.b32  	%r4037, %r12527, %r12526;
	setp.ne.s32 	%p1212, %r4037, -1;
	@%p1212 bra 	$L__BB10_350;
	mov.u64 	%rd2977, $str$10;
	cvta.global.u64 	%rd2978, %rd2977;
	{ // callseq 13, 0
	.param .b64 param0;
	st.param.b64 	[param0], %rd2978;
	.param .b64 param1;
	st.param.b64 	[param1], 0;
	.param .b32 retval0;
	call.uni (retval0), 
	vprintf, 
	(
	param0, 
	param1
	);
	ld.param.b32 	%r4230, [retval0];
	} // callseq 13
	mov.pred 	%p6568, -1;
	bra.uni 	$L__BB10_521;
$L__BB10_350:
	mov.b32 	%r12530, 0;
	mov.b16 	%rs1556, 0;
	mov.u32 	%r12562, %r12530;
	mov.u32 	%r12532, %r12530;
$L__BB10_351:
	setp.eq.s32 	%p1213, %r12530, 100000;
	@%p1213 bra 	$L__BB10_520;
	bar.sync 	0;
	and.b16  	%rs340, %rs1556, 255;
	setp.ne.s16 	%p1214, %rs340, 0;
	@%p1214 bra 	$L__BB10_520;
	ld.global.u64 	%rd2769, [host_device_interface];
	atom.relaxed.cas.b32 	%r4039, [%rd2769+4], -1, 0;
	add.s32 	%r4040, %r4039, 1;
	setp.gt.u32 	%p1215, %r4040, 1;
	@%p1215 bra 	$L__BB10_518;
	ld.global.u64 	%rd11767, [host_device_interface];
	ld.volatile.u8 	%rs342, [%rd11767];
	setp.eq.s16 	%p1217, %rs342, 0;
	@%p1217 bra 	$L__BB10_356;
	ld.volatile.u32 	%r4042, [%rd11767+4];
	add.u64 	%rd2770, %SP, 0;
	add.u64 	%rd2771, %SPL, 0;
	mov.b32 	%r4043, 0;
	st.local.v2.u32 	[%rd2771], {%r4043, %r4042};
	mov.u64 	%rd2772, $str$7;
	cvta.global.u64 	%rd2773, %rd2772;
	{ // callseq 12, 0
	.param .b64 param0;
	st.param.b64 	[param0], %rd2773;
	.param .b64 param1;
	st.param.b64 	[param1], %rd2770;
	.param .b32 retval0;
	call.uni (retval0), 
	vprintf, 
	(
	param0, 
	param1
	);
	ld.param.b32 	%r4044, [retval0];
	} // callseq 12
	ld.global.u64 	%rd11767, [host_device_interface];
$L__BB10_356:
	mov.b32 	%r12533, 0;
$L__BB10_357:
	ld.volatile.u8 	%rs343, [%rd11767+8];
	setp.ne.s16 	%p1218, %rs343, 0;
	add.s32 	%r183, %r12533, 1;
	setp.lt.u32 	%p1219, %r12533, 10000;
	and.pred  	%p1220, %p1218, %p1219;
	mov.u32 	%r12533, %r183;
	@%p1220 bra 	$L__BB10_357;
	mov.b32 	%r4048, 6;
	st.volatile.u32 	[%rd11767+12], %r4048;
	st.volatile.u32 	[%rd11767+2384], %r4048;
	st.volatile.u32 	[%rd11767+2388], %r12528;
	st.volatile.u32 	[%rd11767+2392], %r12529;
	mov.b16 	%rs344, 1;
	st.volatile.u8 	[%rd11767+8], %rs344;
	membar.sys;
	mov.b32 	%r12534, 0;
$L__BB10_359:
	ld.global.u64 	%rd2774, [host_device_interface];
	ld.volatile.u8 	%rs345, [%rd2774+2397];
	setp.ne.s16 	%p1221, %rs345, 0;
	@%p1221 bra 	$L__BB10_365;
	membar.sys;
	setp.eq.s32 	%p1222, %r12534, 30000;
	@%p1222 bra 	$L__BB10_365;
	ld.global.u64 	%rd2775, [host_device_interface];
	ld.volatile.u8 	%rs346, [%rd2775+2397];
	setp.ne.s16 	%p1223, %rs346, 0;
	@%p1223 bra 	$L__BB10_365;
	membar.sys;
	ld.global.u64 	%rd2776, [host_device_interface];
	ld.volatile.u8 	%rs347, [%rd2776+2397];
	setp.ne.s16 	%p1224, %rs347, 0;
	@%p1224 bra 	$L__BB10_365;
	membar.sys;
	ld.global.u64 	%rd2777, [host_device_interface];
	ld.volatile.u8 	%rs348, [%rd2777+2397];
	setp.ne.s16 	%p1225, %rs348, 0;
	@%p1225 bra 	$L__BB10_365;
	membar.sys;
	add.s32 	%r12534, %r12534, 4;
	bra.uni 	$L__BB10_359;
$L__BB10_365:
	setp.ne.s32 	%p1226, %r12521, -1;
	@%p1226 bra 	$L__BB10_367;
	mov.b32 	%r4050, 21352;
	st.local.u32 	[%rd1], %r4050;
	mov.b64 	%rd11769, 0;
	ld.shared.u64 	%rd141, [m_Local_$_0];
	bra.uni 	$L__BB10_368;
$L__BB10_367:
	ld.shared.u64 	%rd141, [m_Local_$_0];
	add.s64 	%rd2778, %rd141, %rd130;
	ld.u32 	%r4049, [%rd2778+32];
	mul.wide.s32 	%rd11769, %r4049, 16;
$L__BB10_368:
	add.s64 	%rd143, %rd141, %rd11769;
	setp.gt.s32 	%p1227, %r12528, 1;
	@%p1227 bra 	$L__BB10_372;
	setp.eq.s32 	%p1231, %r12528, 0;
	@%p1231 bra 	$L__BB10_381;
	setp.eq.s32 	%p1232, %r12528, 1;
	@%p1232 bra 	$L__BB10_371;
	bra.uni 	$L__BB10_441;
$L__BB10_371:
	ld.global.u64 	%rd2874, [host_device_interface];
	ld.volatile.u64 	%rd2875, [%rd2874+40];
	st.u64 	[%rd143+32], %rd2875;
	bra.uni 	$L__BB10_441;
$L__BB10_372:
	setp.eq.s32 	%p1228, %r12528, 2;
	@%p1228 bra 	$L__BB10_382;
	setp.eq.s32 	%p1229, %r12528, 3;
	@%p1229 bra 	$L__BB10_383;
	setp.eq.s32 	%p1230, %r12528, 4;
	@%p1230 bra 	$L__BB10_375;
	bra.uni 	$L__BB10_441;
$L__BB10_375:
	mov.b32 	%r12535, 0;
	ld.global.u64 	%rd144, [host_device_interface];
$L__BB10_376:
	mov.u32 	%r186, %r12535;
	cvt.u64.u32 	%rd2780, %r186;
	add.s64 	%rd2781, %rd144, %rd2780;
	ld.volatile.u8 	%rs349, [%rd2781+80];
	setp.ne.s16 	%p1233, %rs349, 0;
	add.s32 	%r12535, %r186, 1;
	@%p1233 bra 	$L__BB10_376;
	shl.b32 	%r4052, %r186, 2;
	add.s32 	%r4053, %r4052, 32;
	and.b32  	%r188, %r186, 1;
	setp.eq.s32 	%p1234, %r188, 0;
	and.b32  	%r4054, %r4052, 2147483640;
	add.s32 	%r4055, %r4054, 40;
	selp.b32 	%r189, %r4053, %r4055, %p1234;
	ld.shared.u64 	%rd145, [m_Local_$_1];
	and.b32  	%r4056, %r189, 12;
	setp.eq.s32 	%p1235, %r4056, 0;
	mov.u32 	%r12536, %r189;
	@%p1235 bra 	$L__BB10_379;
	shr.s32 	%r4057, %r189, 31;
	shr.u32 	%r4058, %r4057, 28;
	add.s32 	%r4059, %r189, %r4058;
	and.b32  	%r4060, %r4059, -16;
	add.s32 	%r12536, %r4060, 16;
$L__BB10_379:
	cvt.s64.s32 	%rd2782, %r12536;
	atom.global.add.u64 	%rd2783, [%rd16], %rd2782;
	cvt.s64.s32 	%rd2784, %r189;
	add.s64 	%rd2785, %rd2784, %rd2783;
	add.s64 	%rd2786, %rd2785, 8;
	setp.lt.u64 	%p1236, %rd2786, %rd145;
	shr.u64 	%rd2787, %rd2783, 4;
	cvt.u32.u64 	%r4061, %rd2787;
	selp.b32 	%r192, %r4061, -1, %p1236;
	setp.ne.s32 	%p1237, %r192, -1;
	@%p1237 bra 	$L__BB10_384;
	mov.b32 	%r4116, 21352;
	st.local.u32 	[%rd1], %r4116;
	bra.uni 	$L__BB10_423;
$L__BB10_381:
	ld.global.u64 	%rd2876, [host_device_interface];
	ld.volatile.u32 	%r4137, [%rd2876+28];
	st.u32 	[%rd143+32], %r4137;
	bra.uni 	$L__BB10_441;
$L__BB10_382:
	ld.global.u64 	%rd2873, [host_device_interface];
	ld.volatile.f32 	%f1, [%rd2873+56];
	st.f32 	[%rd143+32], %f1;
	bra.uni 	$L__BB10_441;
$L__BB10_383:
	ld.global.u64 	%rd2872, [host_device_interface];
	ld.volatile.f64 	%fd54, [%rd2872+64];
	st.f64 	[%rd143+32], %fd54;
	bra.uni 	$L__BB10_441;
$L__BB10_384:
	mul.wide.s32 	%rd146, %r192, 16;
	add.s64 	%rd2788, %rd141, %rd146;
	mov.b16 	%rs350, 0;
	st.u8 	[%rd2788], %rs350;
	st.u8 	[%rd2788+1], %rs350;
	mov.b32 	%r4063, 4335;
	st.u32 	[%rd2788+4], %r4063;
	mov.b16 	%rs351, 1;
	st.u8 	[%rd2788+3], %rs351;
	st.u32 	[%rd2788+8], %r189;
	st.u32 	[%rd2788+12], %r186;
	mov.b32 	%r207, 0;
	setp.eq.s32 	%p1238, %r186, 0;
	@%p1238 bra 	$L__BB10_440;
	setp.eq.s32 	%p1239, %r186, 1;
	@%p1239 bra 	$L__BB10_411;
	and.b32  	%r207, %r186, 2147483646;
	mov.b32 	%r12537, 0;
$L__BB10_387:
	ld.shared.u64 	%rd147, [m_Local_$_0];
	add.s64 	%rd148, %rd147, %rd146;
	ld.u32 	%r195, [%rd148+12];
	setp.lt.s32 	%p1240, %r12537, %r195;
	@%p1240 bra 	$L__BB10_398;
	ld.shared.u64 	%rd2789, [m_Local_$_1];
	atom.global.add.u64 	%rd2790, [%rd16], 48;
	add.s64 	%rd2791, %rd2790, 56;
	setp.lt.u64 	%p1241, %rd2791, %rd2789;
	shr.u64 	%rd149, %rd2790, 4;
	cvt.u32.u64 	%r12538, %rd149;
	setp.ne.s32 	%p1242, %r12538, -1;
	and.pred  	%p1243, %p1241, %p1242;
	@%p1243 bra 	$L__BB10_390;
	mov.b32 	%r4071, 21106;
	st.local.u32 	[%rd1], %r4071;
	mov.b32 	%r12538, -1;
	mov.pred 	%p6560, 0;
	bra.uni 	$L__BB10_391;
$L__BB10_390:
	shl.b64 	%rd2792, %rd149, 32;
	shr.s64 	%rd2793, %rd2792, 28;
	add.s64 	%rd2794, %rd147, %rd2793;
	mov.b16 	%rs352, 0;
	st.u8 	[%rd2794], %rs352;
	st.u8 	[%rd2794+1], %rs352;
	mov.b32 	%r4065, 3608;
	st.u32 	[%rd2794+4], %r4065;
	mov.b16 	%rs353, 1;
	st.u8 	[%rd2794+3], %rs353;
	mov.b32 	%r4066, 48;
	st.u32 	[%rd2794+8], %r4066;
	mov.b32 	%r4067, -1;
	st.u32 	[%rd2794+16], %r4067;
	ld.shared.u64 	%rd2795, [m_Local_$_0];
	add.s64 	%rd2796, %rd2795, %rd2793;
	mov.b32 	%r4068, 0;
	st.u32 	[%rd2796+32], %r4068;
	ld.shared.u64 	%rd2797, [m_Local_$_0];
	add.s64 	%rd2798, %rd2797, %rd2793;
	st.u32 	[%rd2798+36], %r4068;
	ld.shared.u64 	%rd2799, [m_Local_$_0];
	add.s64 	%rd2800, %rd2799, %rd2793;
	st.u32 	[%rd2800+40], %r4068;
	ld.local.u32 	%r4069, [%rd1];
	setp.eq.s32 	%p6560, %r4069, 0;
$L__BB10_391:
	mov.b32 	%r12539, 0;
	not.pred 	%p1245, %p6560;
	@%p1245 bra 	$L__BB10_397;
	setp.ne.s32 	%p1246, %r12538, -1;
	@%p1246 bra 	$L__BB10_394;
	mov.b32 	%r4079, 21352;
	st.local.u32 	[%rd1], %r4079;
	bra.uni 	$L__BB10_397;
$L__BB10_394:
	ld.shared.u64 	%rd2801, [m_Local_$_0];
	mul.wide.s32 	%rd150, %r12538, 16;
	add.s64 	%rd2802, %rd2801, %rd150;
	st.u32 	[%rd2802+40], %r195;
	ld.local.u32 	%r4074, [%rd1];
	setp.ne.s32 	%p1247, %r4074, 0;
	@%p1247 bra 	$L__BB10_397;
	ld.shared.u64 	%rd2803, [m_Local_$_0];
	add.s64 	%rd2804, %rd2803, %rd150;
	st.u32 	[%rd2804+36], %r12537;
	ld.local.u32 	%r4076, [%rd1];
	setp.ne.s32 	%p1248, %r4076, 0;
	@%p1248 bra 	$L__BB10_397;
	ld.shared.u64 	%rd2805, [m_Local_$_0];
	add.s64 	%rd2806, %rd2805, %rd150;
	st.u32 	[%rd2806+32], %r192;
	ld.local.u32 	%r4077, [%rd1];
	setp.eq.s32 	%p1249, %r4077, 0;
	selp.b32 	%r12539, %r12538, 0, %p1249;
$L__BB10_397:
	st.local.u32 	[%rd1], %r12539;
	bra.uni 	$L__BB10_399;
$L__BB10_398:
	shl.b32 	%r4080, %r12537, 2;
	cvt.u64.u32 	%rd2807, %r4080;
	add.s64 	%rd2808, %rd148, %rd2807;
	mov.b32 	%r4081, 0;
	st.u32 	[%rd2808+32], %r4081;
	mov.b16 	%rs354, 0;
	st.u8 	[%rd2808+32], %rs354;
$L__BB10_399:
	add.s32 	%r200, %r12537, 1;
	ld.shared.u64 	%rd151, [m_Local_$_0];
	add.s64 	%rd152, %rd151, %rd146;
	ld.u32 	%r201, [%rd152+12];
	setp.lt.s32 	%p1250, %r200, %r201;
	@%p1250 bra 	$L__BB10_409;
	ld.shared.u64 	%rd2809, [m_Local_$_1];
	atom.global.add.u64 	%rd2810, [%rd16], 48;
	add.s64 	%rd2811, %rd2810, 56;
	setp.ge.u64 	%p1251, %rd2811, %rd2809;
	shr.u64 	%rd153, %rd2810, 4;
	cvt.u32.u64 	%r12540, %rd153;
	setp.eq.s32 	%p1252, %r12540, -1;
	or.pred  	%p1253, %p1251, %p1252;
	@%p1253 bra 	$L__BB10_402;
	shl.b64 	%rd2812, %rd153, 32;
	shr.s64 	%rd2813, %rd2812, 28;
	add.s64 	%rd2814, %rd151, %rd2813;
	mov.b16 	%rs355, 0;
	st.u8 	[%rd2814], %rs355;
	st.u8 	[%rd2814+1], %rs355;
	mov.b32 	%r4082, 3608;
	st.u32 	[%rd2814+4], %r4082;
	mov.b16 	%rs356, 1;
	st.u8 	[%rd2814+3], %rs356;
	mov.b32 	%r4083, 48;
	st.u32 	[%rd2814+8], %r4083;
	mov.b32 	%r4084, -1;
	st.u32 	[%rd2814+16], %r4084;
	ld.shared.u64 	%rd2815, [m_Local_$_0];
	add.s64 	%rd2816, %rd2815, %rd2813;
	mov.b32 	%r4085, 0;
	st.u32 	[%rd2816+32], %r4085;
	ld.shared.u64 	%rd2817, [m_Local_$_0];
	add.s64 	%rd2818, %rd2817, %rd2813;
	st.u32 	[%rd2818+36], %r4085;
	ld.shared.u64 	%rd2819, [m_Local_$_0];
	add.s64 	%rd2820, %rd2819, %rd2813;
	st.u32 	[%rd2820+40], %r4085;
	ld.local.u32 	%r4086, [%rd1];
	setp.eq.s32 	%p6561, %r4086, 0;
	bra.uni 	$L__BB10_403;
$L__BB10_402:
	mov.b32 	%r4088, 21106;
	st.local.u32 	[%rd1], %r4088;
	mov.b32 	%r12540, -1;
	mov.pred 	%p6561, 0;
$L__BB10_403:
	mov.b32 	%r12541, 0;
	not.pred 	%p1255, %p6561;
	@%p1255 bra 	$L__BB10_408;
	setp.eq.s32 	%p1256, %r12540, -1;
	@%p1256 bra 	$L__BB10_6669;
	ld.shared.u64 	%rd2821, [m_Local_$_0];
	mul.wide.s32 	%rd154, %r12540, 16;
	add.s64 	%rd2822, %rd2821, %rd154;
	st.u32 	[%rd2822+40], %r201;
	ld.local.u32 	%r4091, [%rd1];
	setp.eq.s32 	%p1257, %r4091, 0;
	@%p1257 bra 	$L__BB10_406;
	bra.uni 	$L__BB10_408;
$L__BB10_406:
	ld.shared.u64 	%rd2823, [m_Local_$_0];
	add.s64 	%rd2824, %rd2823, %rd154;
	st.u32 	[%rd2824+36], %r200;
	ld.local.u32 	%r4093, [%rd1];
	setp.ne.s32 	%p1258, %r4093, 0;
	@%p1258 bra 	$L__BB10_408;
	ld.shared.u64 	%rd2825, [m_Local_$_0];
	add.s64 	%rd2826, %rd2825, %rd154;
	st.u32 	[%rd2826+32], %r192;
	ld.local.u32 	%r4094, [%rd1];
	setp.eq.s32 	%p1259, %r4094, 0;
	selp.b32 	%r12541, %r12540, 0, %p1259;
$L__BB10_408:
	st.local.u32 	[%rd1], %r12541;
	bra.uni 	$L__BB10_410;
$L__BB10_409:
	shl.b32 	%r4097, %r200, 2;
	cvt.u64.u32 	%rd2827, %r4097;
	add.s64 	%rd2828, %rd152, %rd2827;
	mov.b32 	%r4098, 0;
	st.u32 	[%rd2828+32], %r4098;
	mov.b16 	%rs357, 0;
	st.u8 	[%rd2828+32], %rs357;
$L__BB10_410:
	add.s32 	%r12537, %r12537, 2;
	setp.ne.s32 	%p1260, %r12537, %r207;
	@%p1260 bra 	$L__BB10_387;
$L__BB10_411:
	setp.eq.s32 	%p1261, %r188, 0;
	@%p1261 bra 	$L__BB10_423;
	ld.shared.u64 	%rd155, [m_Local_$_0];
	add.s64 	%rd156, %rd155, %rd146;
	ld.u32 	%r208, [%rd156+12];
	setp.lt.s32 	%p1262, %r207, %r208;
	@%p1262 bra 	$L__BB10_422;
	ld.shared.u64 	%rd2829, [m_Local_$_1];
	atom.global.add.u64 	%rd2830, [%rd16], 48;
	add.s64 	%rd2831, %rd2830, 56;
	setp.ge.u64 	%p1263, %rd2831, %rd2829;
	shr.u64 	%rd157, %rd2830, 4;
	cvt.u32.u64 	%r12543, %rd157;
	setp.eq.s32 	%p1264, %r12543, -1;
	or.pred  	%p1265, %p1263, %p1264;
	@%p1265 bra 	$L__BB10_415;
	shl.b64 	%rd2832, %rd157, 32;
	shr.s64 	%rd2833, %rd2832, 28;
	add.s64 	%rd2834, %rd155, %rd2833;
	mov.b16 	%rs358, 0;
	st.u8 	[%rd2834], %rs358;
	st.u8 	[%rd2834+1], %rs358;
	mov.b32 	%r4099, 3608;
	st.u32 	[%rd2834+4], %r4099;
	mov.b16 	%rs359, 1;
	st.u8 	[%rd2834+3], %rs359;
	mov.b32 	%r4100, 48;
	st.u32 	[%rd2834+8], %r4100;
	mov.b32 	%r4101, -1;
	st.u32 	[%rd2834+16], %r4101;
	ld.shared.u64 	%rd2835, [m_Local_$_0];
	add.s64 	%rd2836, %rd2835, %rd2833;
	mov.b32 	%r4102, 0;
	st.u32 	[%rd2836+32], %r4102;
	ld.shared.u64 	%rd2837, [m_Local_$_0];
	add.s64 	%rd2838, %rd2837, %rd2833;
	st.u32 	[%rd2838+36], %r4102;
	ld.shared.u64 	%rd2839, [m_Local_$_0];
	add.s64 	%rd2840, %rd2839, %rd2833;
	st.u32 	[%rd2840+40], %r4102;
	ld.local.u32 	%r4103, [%rd1];
	setp.eq.s32 	%p6562, %r4103, 0;
	bra.uni 	$L__BB10_416;
$L__BB10_415:
	mov.b32 	%r4105, 21106;
	st.local.u32 	[%rd1], %r4105;
	mov.b32 	%r12543, -1;
	mov.pred 	%p6562, 0;
$L__BB10_416:
	mov.b32 	%r12544, 0;
	not.pred 	%p1267, %p6562;
	@%p1267 bra 	$L__BB10_421;
	setp.eq.s32 	%p1268, %r12543, -1;
	@%p1268 bra 	$L__BB10_6670;
	ld.shared.u64 	%rd2841, [m_Local_$_0];
	mul.wide.s32 	%rd158, %r12543, 16;
	add.s64 	%rd2842, %rd2841, %rd158;
	st.u32 	[%rd2842+40], %r208;
	ld.local.u32 	%r4108, [%rd1];
	setp.eq.s32 	%p1269, %r4108, 0;
	@%p1269 bra 	$L__BB10_419;
	bra.uni 	$L__BB10_421;
$L__BB10_419:
	ld.shared.u64 	%rd2843, [m_Local_$_0];
	add.s64 	%rd2844, %rd2843, %rd158;
	st.u32 	[%rd2844+36], %r207;
	ld.local.u32 	%r4110, [%rd1];
	setp.ne.s32 	%p1270, %r4110, 0;
	@%p1270 bra 	$L__BB10_421;
	ld.shared.u64 	%rd2845, [m_Local_$_0];
	add.s64 	%rd2846, %rd2845, %rd158;
	st.u32 	[%rd2846+32], %r192;
	ld.local.u32 	%r4111, [%rd1];
	setp.eq.s32 	%p1271, %r4111, 0;
	selp.b32 	%r12544, %r12543, 0, %p1271;
$L__BB10_421:
	st.local.u32 	[%rd1], %r12544;
	bra.uni 	$L__BB10_423;
$L__BB10_422:
	shl.b32 	%r4114, %r207, 2;
	cvt.u64.u32 	%rd2847, %r4114;
	add.s64 	%rd2848, %rd156, %rd2847;
	mov.b32 	%r4115, 0;
	st.u32 	[%rd2848+32], %r4115;
	mov.b16 	%rs360, 0;
	st.u8 	[%rd2848+32], %rs360;
$L__BB10_423:
	setp.eq.s32 	%p1272, %r186, 0;
	@%p1272 bra 	$L__BB10_440;
	mul.wide.s32 	%rd159, %r192, 16;
	mov.b32 	%r12545, 0;
$L__BB10_425:
	setp.ne.s32 	%p1273, %r192, -1;
	ld.global.u64 	%rd2849, [host_device_interface];
	cvt.u64.u32 	%rd2850, %r12545;
	add.s64 	%rd2851, %rd2849, %rd2850;
	ld.volatile.u8 	%rs6, [%rd2851+80];
	@%p1273 bra 	$L__BB10_427;
	mov.b32 	%r4135, 21352;
	st.local.u32 	[%rd1], %r4135;
	bra.uni 	$L__BB10_439;
$L__BB10_427:
	ld.shared.u64 	%rd160, [m_Local_$_0];
	add.s64 	%rd161, %rd160, %rd159;
	ld.u32 	%r214, [%rd161+12];
	setp.lt.s32 	%p1274, %r12545, %r214;
	@%p1274 bra 	$L__BB10_438;
	ld.shared.u64 	%rd2852, [m_Local_$_1];
	atom.global.add.u64 	%rd2853, [%rd16], 48;
	add.s64 	%rd2854, %rd2853, 56;
	setp.lt.u64 	%p1275, %rd2854, %rd2852;
	shr.u64 	%rd162, %rd2853, 4;
	cvt.u32.u64 	%r12546, %rd162;
	setp.ne.s32 	%p1276, %r12546, -1;
	and.pred  	%p1277, %p1275, %p1276;
	@%p1277 bra 	$L__BB10_430;
	mov.b32 	%r4124, 21106;
	st.local.u32 	[%rd1], %r4124;
	mov.b32 	%r12546, -1;
	mov.pred 	%p6563, 0;
	bra.uni 	$L__BB10_431;
$L__BB10_430:
	shl.b64 	%rd2855, %rd162, 32;
	shr.s64 	%rd2856, %rd2855, 28;
	add.s64 	%rd2857, %rd160, %rd2856;
	mov.b16 	%rs361, 0;
	st.u8 	[%rd2857], %rs361;
	st.u8 	[%rd2857+1], %rs361;
	mov.b32 	%r4118, 3608;
	st.u32 	[%rd2857+4], %r4118;
	mov.b16 	%rs362, 1;
	st.u8 	[%rd2857+3], %rs362;
	mov.b32 	%r4119, 48;
	st.u32 	[%rd2857+8], %r4119;
	mov.b32 	%r4120, -1;
	st.u32 	[%rd2857+16], %r4120;
	ld.shared.u64 	%rd2858, [m_Local_$_0];
	add.s64 	%rd2859, %rd2858, %rd2856;
	mov.b32 	%r4121, 0;
	st.u32 	[%rd2859+32], %r4121;
	ld.shared.u64 	%rd2860, [m_Local_$_0];
	add.s64 	%rd2861, %rd2860, %rd2856;
	st.u32 	[%rd2861+36], %r4121;
	ld.shared.u64 	%rd2862, [m_Local_$_0];
	add.s64 	%rd2863, %rd2862, %rd2856;
	st.u32 	[%rd2863+40], %r4121;
	ld.local.u32 	%r4122, [%rd1];
	setp.eq.s32 	%p6563, %r4122, 0;
$L__BB10_431:
	mov.b32 	%r12547, 0;
	not.pred 	%p1279, %p6563;
	@%p1279 bra 	$L__BB10_437;
	setp.ne.s32 	%p1280, %r12546, -1;
	@%p1280 bra 	$L__BB10_434;
	mov.b32 	%r4132, 21352;
	st.local.u32 	[%rd1], %r4132;
	bra.uni 	$L__BB10_437;
$L__BB10_434:
	ld.shared.u64 	%rd2864, [m_Local_$_0];
	mul.wide.s32 	%rd163, %r12546, 16;
	add.s64 	%rd2865, %rd2864, %rd163;
	st.u32 	[%rd2865+40], %r214;
	ld.local.u32 	%r4127, [%rd1];
	setp.ne.s32 	%p1281, %r4127, 0;
	@%p1281 bra 	$L__BB10_437;
	ld.shared.u64 	%rd2866, [m_Local_$_0];
	add.s64 	%rd2867, %rd2866, %rd163;
	st.u32 	[%rd2867+36], %r12545;
	ld.local.u32 	%r4129, [%rd1];
	setp.ne.s32 	%p1282, %r4129, 0;
	@%p1282 bra 	$L__BB10_437;
	ld.shared.u64 	%rd2868, [m_Local_$_0];
	add.s64 	%rd2869, %rd2868, %rd163;
	st.u32 	[%rd2869+32], %r192;
	ld.local.u32 	%r4130, [%rd1];
	setp.eq.s32 	%p1283, %r4130, 0;
	selp.b32 	%r12547, %r12546, 0, %p1283;
$L__BB10_437:
	st.local.u32 	[%rd1], %r12547;
	bra.uni 	$L__BB10_439;
$L__BB10_438:
	shl.b32 	%r4133, %r12545, 2;
	cvt.u64.u32 	%rd2870, %r4133;
	add.s64 	%rd2871, %rd161, %rd2870;
	mov.b32 	%r4134, 0;
	st.u32 	[%rd2871+32], %r4134;
	st.u8 	[%rd2871+32], %rs6;
$L__BB10_439:
	add.s32 	%r12545, %r12545, 1;
	setp.ne.s32 	%p1284, %r12545, %r186;
	@%p1284 bra 	$L__BB10_425;
$L__BB10_440:
	st.u32 	[%rd143+32], %r192;
	st.u32 	[%rd143+40], %r186;
	mov.b32 	%r4136, 0;
	st.u32 	[%rd143+44], %r4136;
$L__BB10_441:
	setp.ne.s32 	%p1285, %r12521, -1;
	@%p1285 bra 	$L__BB10_443;
	mov.b32 	%r4139, 21352;
	st.local.u32 	[%rd1], %r4139;
	mov.b64 	%rd11771, 0;
	ld.shared.u64 	%rd167, [m_Local_$_0];
	bra.uni 	$L__BB10_444;
$L__BB10_443:
	ld.shared.u64 	%rd167, [m_Local_$_0];
	add.s64 	%rd2877, %rd167, %rd130;
	ld.u32 	%r4138, [%rd2877+36];
	mul.wide.s32 	%rd11771, %r4138, 16;
$L__BB10_444:
	add.s64 	%rd169, %rd167, %rd11771;
	setp.gt.s32 	%p1286, %r12529, 1;
	@%p1286 bra 	$L__BB10_448;
	setp.eq.s32 	%p1290, %r12529, 0;
	@%p1290 bra 	$L__BB10_457;
	setp.eq.s32 	%p1291, %r12529, 1;
	@%p1291 bra 	$L__BB10_447;
	bra.uni 	$L__BB10_517;
$L__BB10_447:
	ld.global.u64 	%rd2973, [host_device_interface];
	ld.volatile.u64 	%rd2974, [%rd2973+48];
	st.u64 	[%rd169+32], %rd2974;
	bra.uni 	$L__BB10_517;
$L__BB10_448:
	setp.eq.s32 	%p1287, %r12529, 2;
	@%p1287 bra 	$L__BB10_458;
	setp.eq.s32 	%p1288, %r12529, 3;
	@%p1288 bra 	$L__BB10_459;
	setp.eq.s32 	%p1289, %r12529, 4;
	@%p1289 bra 	$L__BB10_451;
	bra.uni 	$L__BB10_517;
$L__BB10_451:
	mov.b32 	%r12548, 0;
	ld.global.u64 	%rd170, [host_device_interface];
$L__BB10_452:
	mov.u32 	%r220, %r12548;
	cvt.u64.u32 	%rd2879, %r220;
	add.s64 	%rd2880, %rd170, %rd2879;
	ld.volatile.u8 	%rs363, [%rd2880+1104];
	setp.ne.s16 	%p1292, %rs363, 0;
	add.s32 	%r12548, %r220, 1;
	@%p1292 bra 	$L__BB10_452;
	shl.b32 	%r4141, %r220, 2;
	add.s32 	%r4142, %r4141, 32;
	and.b32  	%r222, %r220, 1;
	setp.eq.s32 	%p1293, %r222, 0;
	and.b32  	%r4143, %r4141, 2147483640;
	add.s32 	%r4144, %r4143, 40;
	selp.b32 	%r223, %r4142, %r4144, %p1293;
	ld.shared.u64 	%rd171, [m_Local_$_1];
	and.b32  	%r4145, %r223, 12;
	setp.eq.s32 	%p1294, %r4145, 0;
	mov.u32 	%r12549, %r223;
	@%p1294 bra 	$L__BB10_455;
	shr.s32 	%r4146, %r223, 31;
	shr.u32 	%r4147, %r4146, 28;
	add.s32 	%r4148, %r223, %r4147;
	and.b32  	%r4149, %r4148, -16;
	add.s32 	%r12549, %r4149, 16;
$L__BB10_455:
	cvt.s64.s32 	%rd2881, %r12549;
	atom.global.add.u64 	%rd2882, [%rd16], %rd2881;
	cvt.s64.s32 	%rd2883, %r223;
	add.s64 	%rd2884, %rd2883, %rd2882;
	add.s64 	%rd2885, %rd2884, 8;
	setp.lt.u64 	%p1295, %rd2885, %rd171;
	shr.u64 	%rd2886, %rd2882, 4;
	cvt.u32.u64 	%r4150, %rd2886;
	selp.b32 	%r226, %r4150, -1, %p1295;
	setp.ne.s32 	%p1296, %r226, -1;
	@%p1296 bra 	$L__BB10_460;
	mov.b32 	%r4205, 21352;
	st.local.u32 	[%rd1], %r4205;
	bra.uni 	$L__BB10_499;
$L__BB10_457:
	ld.global.u64 	%rd2975, [host_device_interface];
	ld.volatile.u32 	%r4226, [%rd2975+32];
	st.u32 	[%rd169+32], %r4226;
	bra.uni 	$L__BB10_517;
$L__BB10_458:
	ld.global.u64 	%rd2972, [host_device_interface];
	ld.volatile.f32 	%f2, [%rd2972+60];
	st.f32 	[%rd169+32], %f2;
	bra.uni 	$L__BB10_517;
$L__BB10_459:
	ld.global.u64 	%rd2971, [host_device_interface];
	ld.volatile.f64 	%fd55, [%rd2971+72];
	st.f64 	[%rd169+32], %fd55;
	bra.uni 	$L__BB10_517;
$L__BB10_460:
	mul.wide.s32 	%rd172, %r226, 16;
	add.s64 	%rd2887, %rd167, %rd172;
	mov.b16 	%rs364, 0;
	st.u8 	[%rd2887], %rs364;
	st.u8 	[%rd2887+1], %rs364;
	mov.b32 	%r4152, 4335;
	st.u32 	[%rd2887+4], %r4152;
	mov.b16 	%rs365, 1;
	st.u8 	[%rd2887+3], %rs365;
	st.u32 	[%rd2887+8], %r223;
	st.u32 	[%rd2887+12], %r220;
	mov.b32 	%r241, 0;
	setp.eq.s32 	%p1297, %r220, 0;
	@%p1297 bra 	$L__BB10_516;
	setp.eq.s32 	%p1298, %r220, 1;
	@%p1298 bra 	$L__BB10_487;
	and.b32  	%r241, %r220, 2147483646;
	mov.b32 	%r12550, 0;
$L__BB10_463:
	ld.shared.u64 	%rd173, [m_Local_$_0];
	add.s64 	%rd174, %rd173, %rd172;
	ld.u32 	%r229, [%rd174+12];
	setp.lt.s32 	%p1299, %r12550, %r229;
	@%p1299 bra 	$L__BB10_474;
	ld.shared.u64 	%rd2888, [m_Local_$_1];
	atom.global.add.u64 	%rd2889, [%rd16], 48;
	add.s64 	%rd2890, %rd2889, 56;
	setp.lt.u64 	%p1300, %rd2890, %rd2888;
	shr.u64 	%rd175, %rd2889, 4;
	cvt.u32.u64 	%r12551, %rd175;
	setp.ne.s32 	%p1301, %r12551, -1;
	and.pred  	%p1302, %p1300, %p1301;
	@%p1302 bra 	$L__BB10_466;
	mov.b32 	%r4160, 21106;
	st.local.u32 	[%rd1], %r4160;
	mov.b32 	%r12551, -1;
	mov.pred 	%p6564, 0;
	bra.uni 	$L__BB10_467;
$L__BB10_466:
	shl.b64 	%rd2891, %rd175, 32;
	shr.s64 	%rd2892, %rd2891, 28;
	add.s64 	%rd2893, %rd173, %rd2892;
	mov.b16 	%rs366, 0;
	st.u8 	[%rd2893], %rs366;
	st.u8 	[%rd2893+1], %rs366;
	mov.b32 	%r4154, 3608;
	st.u32 	[%rd2893+4], %r4154;
	mov.b16 	%rs367, 1;
	st.u8 	[%rd2893+3], %rs367;
	mov.b32 	%r4155, 48;
	st.u32 	[%rd2893+8], %r4155;
	mov.b32 	%r4156, -1;
	st.u32 	[%rd2893+16], %r4156;
	ld.shared.u64 	%rd2894, [m_Local_$_0];
	add.s64 	%rd2895, %rd2894, %rd2892;
	mov.b32 	%r4157, 0;
	st.u32 	[%rd2895+32], %r4157;
	ld.shared.u64 	%rd2896, [m_Local_$_0];
	add.s64 	%rd2897, %rd2896, %rd2892;
	st.u32 	[%rd2897+36], %r4157;
	ld.shared.u64 	%rd2898, [m_Local_$_0];
	add.s64 	%rd2899, %rd2898, %rd2892;
	st.u32 	[%rd2899+40], %r4157;
	ld.local.u32 	%r4158, [%rd1];
	setp.eq.s32 	%p6564, %r4158, 0;
$L__BB10_467:
	mov.b32 	%r12552, 0;
	not.pred 	%p1304, %p6564;
	@%p1304 bra 	$L__BB10_473;
	setp.ne.s32 	%p1305, %r12551, -1;
	@%p1305 bra 	$L__BB10_470;
	mov.b32 	%r4168, 21352;
	st.local.u32 	[%rd1], %r4168;
	bra.uni 	$L__BB10_473;
$L__BB10_470:
	ld.shared.u64 	%rd2900, [m_Local_$_0];
	mul.wide.s32 	%rd176, %r12551, 16;
	add.s64 	%rd2901, %rd2900, %rd176;
	st.u32 	[%rd2901+40], %r229;
	ld.local.u32 	%r4163, [%rd1];
	setp.ne.s32 	%p1306, %r4163, 0;
	@%p1306 bra 	$L__BB10_473;
	ld.shared.u64 	%rd2902, [m_Local_$_0];
	add.s64 	%rd2903, %rd2902, %rd176;
	st.u32 	[%rd2903+36], %r12550;
	ld.local.u32 	%r4165, [%rd1];
	setp.ne.s32 	%p1307, %r4165, 0;
	@%p1307 bra 	$L__BB10_473;
	ld.shared.u64 	%rd2904, [m_Local_$_0];
	add.s64 	%rd2905, %rd2904, %rd176;
	st.u32 	[%rd2905+32], %r226;
	ld.local.u32 	%r4166, [%rd1];
	setp.eq.s32 	%p1308, %r4166, 0;
	selp.b32 	%r12552, %r12551, 0, %p1308;
$L__BB10_473:
	st.local.u32 	[%rd1], %r12552;
	bra.uni 	$L__BB10_475;
$L__BB10_474:
	shl.b32 	%r4169, %r12550, 2;
	cvt.u64.u32 	%rd2906, %r4169;
	add.s64 	%rd2907, %rd174, %rd2906;
	mov.b32 	%r4170, 0;
	st.u32 	[%rd2907+32], %r4170;
	mov.b16 	%rs368, 0;
	st.u8 	[%rd2907+32], %rs368;
$L__BB10_475:
	add.s32 	%r234, %r12550, 1;
	ld.shared.u64 	%rd177, [m_Local_$_0];
	add.s64 	%rd178, %rd177, %rd172;
	ld.u32 	%r235, [%rd178+12];
	setp.lt.s32 	%p1309, %r234, %r235;
	@%p1309 bra 	$L__BB10_485;
	ld.shared.u64 	%rd2908, [m_Local_$_1];
	atom.global.add.u64 	%rd2909, [%rd16], 48;
	add.s64 	%rd2910, %rd2909, 56;
	setp.ge.u64 	%p1310, %rd2910, %rd2908;
	shr.u64 	%rd179, %rd2909, 4;
	cvt.u32.u64 	%r12553, %rd179;
	setp.eq.s32 	%p1311, %r12553, -1;
	or.pred  	%p1312, %p1310, %p1311;
	@%p1312 bra 	$L__BB10_478;
	shl.b64 	%rd2911, %rd179, 32;
	shr.s64 	%rd2912, %rd2911, 28;
	add.s64 	%rd2913, %rd177, %rd2912;
	mov.b16 	%rs369, 0;
	st.u8 	[%rd2913], %rs369;
	st.u8 	[%rd2913+1], %rs369;
	mov.b32 	%r4171, 3608;
	st.u32 	[%rd2913+4], %r4171;
	mov.b16 	%rs370, 1;
	st.u8 	[%rd2913+3], %rs370;
	mov.b32 	%r4172, 48;
	st.u32 	[%rd2913+8], %r4172;
	mov.b32 	%r4173, -1;
	st.u32 	[%rd2913+16], %r4173;
	ld.shared.u64 	%rd2914, [m_Local_$_0];
	add.s64 	%rd2915, %rd2914, %rd2912;
	mov.b32 	%r4174, 0;
	st.u32 	[%rd2915+32], %r4174;
	ld.shared.u64 	%rd2916, [m_Local_$_0];
	add.s64 	%rd2917, %rd2916, %rd2912;
	st.u32 	[%rd2917+36], %r4174;
	ld.shared.u64 	%rd2918, [m_Local_$_0];
	add.s64 	%rd2919, %rd2918, %rd2912;
	st.u32 	[%rd2919+40], %r4174;
	ld.local.u32 	%r4175, [%rd1];
	setp.eq.s32 	%p6565, %r4175, 0;
	bra.uni 	$L__BB10_479;
$L__BB10_478:
	mov.b32 	%r4177, 21106;
	st.local.u32 	[%rd1], %r4177;
	mov.b32 	%r12553, -1;
	mov.pred 	%p6565, 0;
$L__BB10_479:
	mov.b32 	%r12554, 0;
	not.pred 	%p1314, %p6565;
	@%p1314 bra 	$L__BB10_484;
	setp.eq.s32 	%p1315, %r12553, -1;
	@%p1315 bra 	$L__BB10_6671;
	ld.shared.u64 	%rd2920, [m_Local_$_0];
	mul.wide.s32 	%rd180, %r12553, 16;
	add.s64 	%rd2921, %rd2920, %rd180;
	st.u32 	[%rd2921+40], %r235;
	ld.local.u32 	%r4180, [%rd1];
	setp.eq.s32 	%p1316, %r4180, 0;
	@%p1316 bra 	$L__BB10_482;
	bra.uni 	$L__BB10_484;
$L__BB10_482:
	ld.shared.u64 	%rd2922, [m_Local_$_0];
	add.s64 	%rd2923, %rd2922, %rd180;
	st.u32 	[%rd2923+36], %r234;
	ld.local.u32 	%r4182, [%rd1];
	setp.ne.s32 	%p1317, %r4182, 0;
	@%p1317 bra 	$L__BB10_484;
	ld.shared.u64 	%rd2924, [m_Local_$_0];
	add.s64 	%rd2925, %rd2924, %rd180;
	st.u32 	[%rd2925+32], %r226;
	ld.local.u32 	%r4183, [%rd1];
	setp.eq.s32 	%p1318, %r4183, 0;
	selp.b32 	%r12554, %r12553, 0, %p1318;
$L__BB10_484:
	st.local.u32 	[%rd1], %r12554;
	bra.uni 	$L__BB10_486;
$L__BB10_485:
	shl.b32 	%r4186, %r234, 2;
	cvt.u64.u32 	%rd2926, %r4186;
	add.s64 	%rd2927, %rd178, %rd2926;
	mov.b32 	%r4187, 0;
	st.u32 	[%rd2927+32], %r4187;
	mov.b16 	%rs371, 0;
	st.u8 	[%rd2927+32], %rs371;
$L__BB10_486:
	add.s32 	%r12550, %r12550, 2;
	setp.ne.s32 	%p1319, %r12550, %r241;
	@%p1319 bra 	$L__BB10_463;
$L__BB10_487:
	setp.eq.s32 	%p1320, %r222, 0;
	@%p1320 bra 	$L__BB10_499;
	ld.shared.u64 	%rd181, [m_Local_$_0];
	add.s64 	%rd182, %rd181, %rd172;
	ld.u32 	%r242, [%rd182+12];
	setp.lt.s32 	%p1321, %r241, %r242;
	@%p1321 bra 	$L__BB10_498;
	ld.shared.u64 	%rd2928, [m_Local_$_1];
	atom.global.add.u64 	%rd2929, [%rd16], 48;
	add.s64 	%rd2930, %rd2929, 56;
	setp.ge.u64 	%p1322, %rd2930, %rd2928;
	shr.u64 	%rd183, %rd2929, 4;
	cvt.u32.u64 	%r12556, %rd183;
	setp.eq.s32 	%p1323, %r12556, -1;
	or.pred  	%p1324, %p1322, %p1323;
	@%p1324 bra 	$L__BB10_491;
	shl.b64 	%rd2931, %rd183, 32;
	shr.s64 	%rd2932, %rd2931, 28;
	add.s64 	%rd2933, %rd181, %rd2932;
	mov.b16 	%rs372, 0;
	st.u8 	[%rd2933], %rs372;
	st.u8 	[%rd2933+1], %rs372;
	mov.b32 	%r4188, 3608;
	st.u32 	[%rd2933+4], %r4188;
	mov.b16 	%rs373, 1;
	st.u8 	[%rd2933+3], %rs373;
	mov.b32 	%r4189, 48;
	st.u32 	[%rd2933+8], %r4189;
	mov.b32 	%r4190, -1;
	st.u32 	[%rd2933+16], %r4190;
	ld.shared.u64 	%rd2934, [m_Local_$_0];
	add.s64 	%rd2935, %rd2934, %rd2932;
	mov.b32 	%r4191, 0;
	st.u32 	[%rd2935+32], %r4191;
	ld.shared.u64 	%rd2936, [m_Local_$_0];
	add.s64 	%rd2937, %rd2936, %rd2932;
	st.u32 	[%rd2937+36], %r4191;
	ld.shared.u64 	%rd2938, [m_Local_$_0];
	add.s64 	%rd2939, %rd2938, %rd2932;
	st.u32 	[%rd2939+40], %r4191;
	ld.local.u32 	%r4192, [%rd1];
	setp.eq.s32 	%p6566, %r4192, 0;
	bra.uni 	$L__BB10_492;
$L__BB10_491:
	mov.b32 	%r4194, 21106;
	st.local.u32 	[%rd1], %r4194;
	mov.b32 	%r12556, -1;
	mov.pred 	%p6566, 0;
$L__BB10_492:
	mov.b32 	%r12557, 0;
	not.pred 	%p1326, %p6566;
	@%p1326 bra 	$L__BB10_497;
	setp.eq.s32 	%p1327, %r12556, -1;
	@%p1327 bra 	$L__BB10_6672;
	ld.shared.u64 	%rd2940, [m_Local_$_0];
	mul.wide.s32 	%rd184, %r12556, 16;
	add.s64 	%rd2941, %rd2940, %rd184;
	st.u32 	[%rd2941+40], %r242;
	ld.local.u32 	%r4197, [%rd1];
	setp.eq.s32 	%p1328, %r4197, 0;
	@%p1328 bra 	$L__BB10_495;
	bra.uni 	$L__BB10_497;
$L__BB10_495:
	ld.shared.u64 	%rd2942, [m_Local_$_0];
	add.s64 	%rd2943, %rd2942, %rd184;
	st.u32 	[%rd2943+36], %r241;
	ld.local.u32 	%r4199, [%rd1];
	setp.ne.s32 	%p1329, %r4199, 0;
	@%p1329 bra 	$L__BB10_497;
	ld.shared.u64 	%rd2944, [m_Local_$_0];
	add.s64 	%rd2945, %rd2944, %rd184;
	st.u32 	[%rd2945+32], %r226;
	ld.local.u32 	%r4200, [%rd1];
	setp.eq.s32 	%p1330, %r4200, 0;
	selp.b32 	%r12557, %r12556, 0, %p1330;
$L__BB10_497:
	st.local.u32 	[%rd1], %r12557;
	bra.uni 	$L__BB10_499;
$L__BB10_498:
	shl.b32 	%r4203, %r241, 2;
	cvt.u64.u32 	%rd2946, %r4203;
	add.s64 	%rd2947, %rd182, %rd2946;
	mov.b32 	%r4204, 0;
	st.u32 	[%rd2947+32], %r4204;
	mov.b16 	%rs374, 0;
	st.u8 	[%rd2947+32], %rs374;
$L__BB10_499:
	setp.eq.s32 	%p1331, %r220, 0;
	@%p1331 bra 	$L__BB10_516;
	mul.wide.s32 	%rd185, %r226, 16;
	mov.b32 	%r12558, 0;
$L__BB10_501:
	setp.ne.s32 	%p1332, %r226, -1;
	ld.global.u64 	%rd2948, [host_device_interface];
	cvt.u64.u32 	%rd2949, %r12558;
	add.s64 	%rd2950, %rd2948, %rd2949;
	ld.volatile.u8 	%rs7, [%rd2950+1104];
	@%p1332 bra 	$L__BB10_503;
	mov.b32 	%r4224, 21352;
	st.local.u32 	[%rd1], %r4224;
	bra.uni 	$L__BB10_515;
$L__BB10_503:
	ld.shared.u64 	%rd186, [m_Local_$_0];
	add.s64 	%rd187, %rd186, %rd185;
	ld.u32 	%r248, [%rd187+12];
	setp.lt.s32 	%p1333, %r12558, %r248;
	@%p1333 bra 	$L__BB10_514;
	ld.shared.u64 	%rd2951, [m_Local_$_1];
	atom.global.add.u64 	%rd2952, [%rd16], 48;
	add.s64 	%rd2953, %rd2952, 56;
	setp.lt.u64 	%p1334, %rd2953, %rd2951;
	shr.u64 	%rd188, %rd2952, 4;
	cvt.u32.u64 	%r12559, %rd188;
	setp.ne.s32 	%p1335, %r12559, -1;
	and.pred  	%p1336, %p1334, %p1335;
	@%p1336 bra 	$L__BB10_506;
	mov.b32 	%r4213, 21106;
	st.local.u32 	[%rd1], %r4213;
	mov.b32 	%r12559, -1;
	mov.pred 	%p6567, 0;
	bra.uni 	$L__BB10_507;
$L__BB10_506:
	shl.b64 	%rd2954, %rd188, 32;
	shr.s64 	%rd2955, %rd2954, 28;
	add.s64 	%rd2956, %rd186, %rd2955;
	mov.b16 	%rs375, 0;
	st.u8 	[%rd2956], %rs375;
	st.u8 	[%rd2956+1], %rs375;
	mov.b32 	%r4207, 3608;
	st.u32 	[%rd2956+4], %r4207;
	mov.b16 	%rs376, 1;
	st.u8 	[%rd2956+3], %rs376;
	mov.b32 	%r4208, 48;
	st.u32 	[%rd2956+8], %r4208;
	mov.b32 	%r4209, -1;
	st.u32 	[%rd2956+16], %r4209;
	ld.shared.u64 	%rd2957, [m_Local_$_0];
	add.s64 	%rd2958, %rd2957, %rd2955;
	mov.b32 	%r4210, 0;
	st.u32 	[%rd2958+32], %r4210;
	ld.shared.u64 	%rd2959, [m_Local_$_0];
	add.s64 	%rd2960, %rd2959, %rd2955;
	st.u32 	[%rd2960+36], %r4210;
	ld.shared.u64 	%rd2961, [m_Local_$_0];
	add.s64 	%rd2962, %rd2961, %rd2955;
	st.u32 	[%rd2962+40], %r4210;
	ld.local.u32 	%r4211, [%rd1];
	setp.eq.s32 	%p6567, %r4211, 0;
$L__BB10_507:
	mov.b32 	%r12560, 0;
	not.pred 	%p1338, %p6567;
	@%p1338 bra 	$L__BB10_513;
	setp.ne.s32 	%p1339, %r12559, -1;
	@%p1339 bra 	$L__BB10_510;
	mov.b32 	%r4221, 21352;
	st.local.u32 	[%rd1], %r4221;
	bra.uni 	$L__BB10_513;
$L__BB10_510:
	ld.shared.u64 	%rd2963, [m_Local_$_0];
	mul.wide.s32 	%rd189, %r12559, 16;
	add.s64 	%rd2964, %rd2963, %rd189;
	st.u32 	[%rd2964+40], %r248;
	ld.local.u32 	%r4216, [%rd1];
	setp.ne.s32 	%p1340, %r4216, 0;
	@%p1340 bra 	$L__BB10_513;
	ld.shared.u64 	%rd2965, [m_Local_$_0];
	add.s64 	%rd2966, %rd2965, %rd189;
	st.u32 	[%rd2966+36], %r12558;
	ld.local.u32 	%r4218, [%rd1];
	setp.ne.s32 	%p1341, %r4218, 0;
	@%p1341 bra 	$L__BB10_513;
	ld.shared.u64 	%rd2967, [m_Local_$_0];
	add.s64 	%rd2968, %rd2967, %rd189;
	st.u32 	[%rd2968+32], %r226;
	ld.local.u32 	%r4219, [%rd1];
	setp.eq.s32 	%p1342, %r4219, 0;
	selp.b32 	%r12560, %r12559, 0, %p1342;
$L__BB10_513:
	st.local.u32 	[%rd1], %r12560;
	bra.uni 	$L__BB10_515;
$L__BB10_514:
	shl.b32 	%r4222, %r12558, 2;
	cvt.u64.u32 	%rd2969, %r4222;
	add.s64 	%rd2970, %rd187, %rd2969;
	mov.b32 	%r4223, 0;
	st.u32 	[%rd2970+32], %r4223;
	st.u8 	[%rd2970+32], %rs7;
$L__BB10_515:
	add.s32 	%r12558, %r12558, 1;
	setp.ne.s32 	%p1343, %r12558, %r220;
	@%p1343 bra 	$L__BB10_501;
$L__BB10_516:
	st.u32 	[%rd169+32], %r226;
	st.u32 	[%rd169+40], %r220;
	mov.b32 	%r4225, 0;
	st.u32 	[%rd169+44], %r4225;
$L__BB10_517:
	ld.global.u64 	%rd2976, [host_device_interface];
	ld.volatile.u8 	%rs378, [%rd2976+2396];
	setp.eq.s16 	%p1344, %rs378, 0;
	selp.u32 	%r12532, 1, 0, %p1344;
	mov.b32 	%r4227, 33;
	st.volatile.u32 	[%rd2976+12], %r4227;
	mov.b32 	%r4228, 8;
	st.volatile.u32 	[%rd2976+2384], %r4228;
	st.volatile.u32 	[%rd2976+2388], %r4228;
	st.volatile.u32 	[%rd2976+2392], %r4228;
	mov.b16 	%rs379, 0;
	st.volatile.u8 	[%rd2976+2397], %rs379;
	mov.b32 	%r4229, -1;
	st.volatile.u32 	[%rd2976+4], %r4229;
	membar.sys;
	mov.b16 	%rs1556, 1;
	bra.uni 	$L__BB10_519;
$L__BB10_518:
	add.s32 	%r4041, %r12562, 1;
	setp.gt.s32 	%p1216, %r12562, 49;
	selp.b32 	%r12562, 0, %r4041, %p1216;
	mov.b16 	%rs1556, 0;
$L__BB10_519:
	setp.lt.s32 	%p1345, %r12562, 100;
	add.s32 	%r12530, %r12530, 1;
	@%p1345 bra 	$L__BB10_351;
$L__BB10_520:
	setp.eq.s32 	%p6568, %r12532, 0;
$L__BB10_521:
	ld.local.u32 	%r4234, [%rd1];
	setp.ne.s32 	%p1348, %r4234, 0;
	@%p1348 bra 	$L__BB10_6659;
	mov.b16 	%rs1616, 0;
	mov.u32 	%r12915, %r12499;
	mov.u32 	%r12917, %r12522;
	mov.u16 	%rs1617, %rs1616;
	@%p6568 bra 	$L__BB10_2129;
	setp.ne.s32 	%p1349, %r12521, -1;
	@%p1349 bra 	$L__BB10_525;
	mov.b32 	%r4236, 21352;
	st.local.u32 	[%rd1], %r4236;
	mov.b32 	%r261, 0;
	bra.uni 	$L__BB10_526;
$L__BB10_525:
	ld.shared.u64 	%rd2981, [m_Local_$_0];
	add.s64 	%rd2982, %rd2981, %rd130;
	ld.u32 	%r261, [%rd2982+32];
$L__BB10_526:
	setp.eq.s32 	%p1350, %r12521, -1;
	@%p1350 bra 	$L__BB10_6659;
	ld.shared.u64 	%rd2983, [m_Local_$_1];
	atom.global.add.u64 	%rd2984, [%rd16], 48;
	add.s64 	%rd2985, %rd2984, 56;
	setp.lt.u64 	%p1351, %rd2985, %rd2983;
	shr.u64 	%rd2986, %rd2984, 4;
	cvt.u32.u64 	%r4237, %rd2986;
	selp.b32 	%r262, %r4237, -1, %p1351;
	setp.ne.s32 	%p1352, %r262, -1;
	@%p1352 bra 	$L__BB10_529;
	mov.b32 	%r5673, 21106;
	st.local.u32 	[%rd1], %r5673;
	mov.b32 	%r12786, -1;
	mov.pred 	%p6630, 0;
	bra.uni 	$L__BB10_1596;
$L__BB10_529:
	ld.shared.u64 	%rd2987, [m_Local_$_0];
	mul.wide.s32 	%rd190, %r262, 16;
	add.s64 	%rd2988, %rd2987, %rd190;
	mov.b16 	%rs381, 1;
	st.u8 	[%rd2988], %rs381;
	mov.b16 	%rs382, 0;
	st.u8 	[%rd2988+1], %rs382;
	mov.b32 	%r4238, 2907;
	st.u32 	[%rd2988+4], %r4238;
	st.u8 	[%rd2988+3], %rs381;
	mov.b32 	%r4239, 48;
	st.u32 	[%rd2988+8], %r4239;
	mov.b32 	%r4240, -1;
	st.u32 	[%rd2988+16], %r4240;
	ld.shared.u64 	%rd2989, [m_Local_$_0];
	add.s64 	%rd2990, %rd2989, %rd190;
	st.u32 	[%rd2990+32], %r4240;
	ld.shared.u64 	%rd2991, [m_Local_$_0];
	add.s64 	%rd2992, %rd2991, %rd190;
	mov.b32 	%r4241, 0;
	st.u32 	[%rd2992+40], %r4241;
	ld.shared.u64 	%rd2993, [m_Local_$_1];
	atom.global.add.u64 	%rd2994, [%rd16], 48;
	add.s64 	%rd2995, %rd2994, 48;
	setp.lt.u64 	%p1353, %rd2995, %rd2993;
	shr.u64 	%rd2996, %rd2994, 4;
	cvt.u32.u64 	%r4242, %rd2996;
	selp.b32 	%r263, %r4242, -1, %p1353;
	setp.ne.s32 	%p1354, %r263, -1;
	@%p1354 bra 	$L__BB10_531;
	mov.b32 	%r4262, 21352;
	st.local.u32 	[%rd1], %r4262;
	bra.uni 	$L__BB10_543;
$L__BB10_531:
	ld.shared.u64 	%rd2997, [m_Local_$_0];
	mul.wide.s32 	%rd2998, %r263, 16;
	add.s64 	%rd2999, %rd2997, %rd2998;
	mov.b16 	%rs383, 0;
	st.u8 	[%rd2999], %rs383;
	st.u8 	[%rd2999+1], %rs383;
	mov.b32 	%r4243, 4335;
	st.u32 	[%rd2999+4], %r4243;
	mov.b16 	%rs384, 1;
	st.u8 	[%rd2999+3], %rs384;
	mov.b32 	%r4244, 40;
	st.u32 	[%rd2999+8], %r4244;
	mov.b32 	%r4245, 1;
	st.u32 	[%rd2999+12], %r4245;
	ld.shared.u64 	%rd191, [m_Local_$_0];
	add.s64 	%rd192, %rd191, %rd2998;
	ld.u32 	%r264, [%rd192+12];
	setp.gt.s32 	%p1355, %r264, 0;
	@%p1355 bra 	$L__BB10_542;
	ld.shared.u64 	%rd3000, [m_Local_$_1];
	atom.global.add.u64 	%rd3001, [%rd16], 48;
	add.s64 	%rd3002, %rd3001, 56;
	setp.lt.u64 	%p1356, %rd3002, %rd3000;
	shr.u64 	%rd193, %rd3001, 4;
	cvt.u32.u64 	%r12565, %rd193;
	setp.ne.s32 	%p1357, %r12565, -1;
	and.pred  	%p1358, %p1356, %p1357;
	@%p1358 bra 	$L__BB10_534;
	mov.b32 	%r4252, 21106;
	st.local.u32 	[%rd1], %r4252;
	mov.b32 	%r12565, -1;
	mov.pred 	%p6569, 0;
	bra.uni 	$L__BB10_535;
$L__BB10_534:
	shl.b64 	%rd3003, %rd193, 32;
	shr.s64 	%rd3004, %rd3003, 28;
	add.s64 	%rd3005, %rd191, %rd3004;
	mov.b16 	%rs385, 0;
	st.u8 	[%rd3005], %rs385;
	st.u8 	[%rd3005+1], %rs385;
	mov.b32 	%r4246, 3608;
	st.u32 	[%rd3005+4], %r4246;
	mov.b16 	%rs386, 1;
	st.u8 	[%rd3005+3], %rs386;
	mov.b32 	%r4247, 48;
	st.u32 	[%rd3005+8], %r4247;
	mov.b32 	%r4248, -1;
	st.u32 	[%rd3005+16], %r4248;
	ld.shared.u64 	%rd3006, [m_Local_$_0];
	add.s64 	%rd3007, %rd3006, %rd3004;
	mov.b32 	%r4249, 0;
	st.u32 	[%rd3007+32], %r4249;
	ld.shared.u64 	%rd3008, [m_Local_$_0];
	add.s64 	%rd3009, %rd3008, %rd3004;
	st.u32 	[%rd3009+36], %r4249;
	ld.shared.u64 	%rd3010, [m_Local_$_0];
	add.s64 	%rd3011, %rd3010, %rd3004;
	st.u32 	[%rd3011+40], %r4249;
	ld.local.u32 	%r4250, [%rd1];
	setp.eq.s32 	%p6569, %r4250, 0;
$L__BB10_535:
	mov.b32 	%r12566, 0;
	not.pred 	%p1360, %p6569;
	@%p1360 bra 	$L__BB10_541;
	setp.ne.s32 	%p1361, %r12565, -1;
	@%p1361 bra 	$L__BB10_538;
	mov.b32 	%r4260, 21352;
	st.local.u32 	[%rd1], %r4260;
	bra.uni 	$L__BB10_541;
$L__BB10_538:
	ld.shared.u64 	%rd3012, [m_Local_$_0];
	mul.wide.s32 	%rd194, %r12565, 16;
	add.s64 	%rd3013, %rd3012, %rd194;
	st.u32 	[%rd3013+40], %r264;
	ld.local.u32 	%r4255, [%rd1];
	setp.ne.s32 	%p1362, %r4255, 0;
	@%p1362 bra 	$L__BB10_541;
	ld.shared.u64 	%rd3014, [m_Local_$_0];
	add.s64 	%rd3015, %rd3014, %rd194;
	mov.b32 	%r12566, 0;
	st.u32 	[%rd3015+36], %r12566;
	ld.local.u32 	%r4257, [%rd1];
	setp.ne.s32 	%p1363, %r4257, 0;
	@%p1363 bra 	$L__BB10_541;
	ld.shared.u64 	%rd3016, [m_Local_$_0];
	add.s64 	%rd3017, %rd3016, %rd194;
	st.u32 	[%rd3017+32], %r263;
	ld.local.u32 	%r4258, [%rd1];
	setp.eq.s32 	%p1364, %r4258, 0;
	selp.b32 	%r12566, %r12565, 0, %p1364;
$L__BB10_541:
	st.local.u32 	[%rd1], %r12566;
	bra.uni 	$L__BB10_543;
$L__BB10_542:
	mov.b32 	%r4261, 0;
	st.u32 	[%rd192+32], %r4261;
	mov.b16 	%rs387, 0;
	st.u8 	[%rd192+32], %rs387;
$L__BB10_543:
	setp.ne.s32 	%p1365, %r263, -1;
	@%p1365 bra 	$L__BB10_545;
	mov.b32 	%r4279, 21352;
	st.local.u32 	[%rd1], %r4279;
	bra.uni 	$L__BB10_557;
$L__BB10_545:
	mul.wide.s32 	%rd3018, %r263, 16;
	ld.shared.u64 	%rd195, [m_Local_$_0];
	add.s64 	%rd196, %rd195, %rd3018;
	ld.u32 	%r269, [%rd196+12];
	setp.gt.s32 	%p1366, %r269, 0;
	@%p1366 bra 	$L__BB10_556;
	ld.shared.u64 	%rd3019, [m_Local_$_1];
	atom.global.add.u64 	%rd3020, [%rd16], 48;
	add.s64 	%rd3021, %rd3020, 56;
	setp.lt.u64 	%p1367, %rd3021, %rd3019;
	shr.u64 	%rd197, %rd3020, 4;
	cvt.u32.u64 	%r12567, %rd197;
	setp.ne.s32 	%p1368, %r12567, -1;
	and.pred  	%p1369, %p1367, %p1368;
	@%p1369 bra 	$L__BB10_548;
	mov.b32 	%r4269, 21106;
	st.local.u32 	[%rd1], %r4269;
	mov.b32 	%r12567, -1;
	mov.pred 	%p6570, 0;
	bra.uni 	$L__BB10_549;
$L__BB10_548:
	shl.b64 	%rd3022, %rd197, 32;
	shr.s64 	%rd3023, %rd3022, 28;
	add.s64 	%rd3024, %rd195, %rd3023;
	mov.b16 	%rs388, 0;
	st.u8 	[%rd3024], %rs388;
	st.u8 	[%rd3024+1], %rs388;
	mov.b32 	%r4263, 3608;
	st.u32 	[%rd3024+4], %r4263;
	mov.b16 	%rs389, 1;
	st.u8 	[%rd3024+3], %rs389;
	mov.b32 	%r4264, 48;
	st.u32 	[%rd3024+8], %r4264;
	mov.b32 	%r4265, -1;
	st.u32 	[%rd3024+16], %r4265;
	ld.shared.u64 	%rd3025, [m_Local_$_0];
	add.s64 	%rd3026, %rd3025, %rd3023;
	mov.b32 	%r4266, 0;
	st.u32 	[%rd3026+32], %r4266;
	ld.shared.u64 	%rd3027, [m_Local_$_0];
	add.s64 	%rd3028, %rd3027, %rd3023;
	st.u32 	[%rd3028+36], %r4266;
	ld.shared.u64 	%rd3029, [m_Local_$_0];
	add.s64 	%rd3030, %rd3029, %rd3023;
	st.u32 	[%rd3030+40], %r4266;
	ld.local.u32 	%r4267, [%rd1];
	setp.eq.s32 	%p6570, %r4267, 0;
$L__BB10_549:
	mov.b32 	%r12568, 0;
	not.pred 	%p1371, %p6570;
	@%p1371 bra 	$L__BB10_555;
	setp.ne.s32 	%p1372, %r12567, -1;
	@%p1372 bra 	$L__BB10_552;
	mov.b32 	%r4277, 21352;
	st.local.u32 	[%rd1], %r4277;
	bra.uni 	$L__BB10_555;
$L__BB10_552:
	ld.shared.u64 	%rd3031, [m_Local_$_0];
	mul.wide.s32 	%rd198, %r12567, 16;
	add.s64 	%rd3032, %rd3031, %rd198;
	st.u32 	[%rd3032+40], %r269;
	ld.local.u32 	%r4272, [%rd1];
	setp.ne.s32 	%p1373, %r4272, 0;
	@%p1373 bra 	$L__BB10_555;
	ld.shared.u64 	%rd3033, [m_Local_$_0];
	add.s64 	%rd3034, %rd3033, %rd198;
	mov.b32 	%r12568, 0;
	st.u32 	[%rd3034+36], %r12568;
	ld.local.u32 	%r4274, [%rd1];
	setp.ne.s32 	%p1374, %r4274, 0;
	@%p1374 bra 	$L__BB10_555;
	ld.shared.u64 	%rd3035, [m_Local_$_0];
	add.s64 	%rd3036, %rd3035, %rd198;
	st.u32 	[%rd3036+32], %r263;
	ld.local.u32 	%r4275, [%rd1];
	setp.eq.s32 	%p1375, %r4275, 0;
	selp.b32 	%r12568, %r12567, 0, %p1375;
$L__BB10_555:
	st.local.u32 	[%rd1], %r12568;
	bra.uni 	$L__BB10_557;
$L__BB10_556:
	mov.b32 	%r4278, 0;
	st.u32 	[%rd196+32], %r4278;
	mov.b16 	%rs390, 44;
	st.u8 	[%rd196+32], %rs390;
$L__BB10_557:
	ld.shared.u64 	%rd3037, [m_Local_$_1];
	atom.global.add.u64 	%rd3038, [%rd16], 48;
	add.s64 	%rd3039, %rd3038, 56;
	setp.lt.u64 	%p1376, %rd3039, %rd3037;
	shr.u64 	%rd3040, %rd3038, 4;
	cvt.u32.u64 	%r4280, %rd3040;
	selp.b32 	%r274, %r4280, -1, %p1376;
	setp.ne.s32 	%p1377, %r274, -1;
	@%p1377 bra 	$L__BB10_559;
	mov.b32 	%r4390, 21352;
	st.local.u32 	[%rd1], %r4390;
	bra.uni 	$L__BB10_634;
$L__BB10_559:
	ld.shared.u64 	%rd3041, [m_Local_$_0];
	mul.wide.s32 	%rd199, %r274, 16;
	add.s64 	%rd3042, %rd3041, %rd199;
	mov.b16 	%rs391, 1;
	st.u8 	[%rd3042], %rs391;
	mov.b16 	%rs392, 0;
	st.u8 	[%rd3042+1], %rs392;
	mov.b32 	%r4281, 2905;
	st.u32 	[%rd3042+4], %r4281;
	st.u8 	[%rd3042+3], %rs391;
	mov.b32 	%r4282, 48;
	st.u32 	[%rd3042+8], %r4282;
	mov.b32 	%r4283, -1;
	st.u32 	[%rd3042+16], %r4283;
	ld.shared.u64 	%rd200, [m_Local_$_0];
	mul.wide.s32 	%rd201, %r263, 16;
	add.s64 	%rd3043, %rd200, %rd201;
	ld.u32 	%r275, [%rd3043+12];
	shl.b32 	%r4284, %r275, 2;
	add.s32 	%r4285, %r4284, 32;
	shr.s32 	%r4286, %r4285, 31;
	shr.u32 	%r4287, %r4286, 29;
	add.s32 	%r4288, %r4285, %r4287;
	and.b32  	%r4289, %r4288, -8;
	sub.s32 	%r4290, %r4285, %r4289;
	setp.eq.s32 	%p1378, %r4290, 0;
	sub.s32 	%r4291, %r4284, %r4290;
	add.s32 	%r4292, %r4291, 40;
	selp.b32 	%r276, %r4285, %r4292, %p1378;
	ld.shared.u64 	%rd202, [m_Local_$_1];
	and.b32  	%r4293, %r276, 12;
	setp.eq.s32 	%p1379, %r4293, 0;
	mov.u32 	%r12569, %r276;
	@%p1379 bra 	$L__BB10_561;
	shr.s32 	%r4294, %r276, 31;
	shr.u32 	%r4295, %r4294, 28;
	add.s32 	%r4296, %r276, %r4295;
	and.b32  	%r4297, %r4296, -16;
	add.s32 	%r12569, %r4297, 16;
$L__BB10_561:
	cvt.s64.s32 	%rd3044, %r12569;
	atom.global.add.u64 	%rd3045, [%rd16], %rd3044;
	cvt.s64.s32 	%rd3046, %r276;
	add.s64 	%rd3047, %rd3046, %rd3045;
	add.s64 	%rd3048, %rd3047, 8;
	setp.lt.u64 	%p1380, %rd3048, %rd202;
	shr.u64 	%rd3049, %rd3045, 4;
	cvt.u32.u64 	%r4298, %rd3049;
	selp.b32 	%r279, %r4298, -1, %p1380;
	setp.ne.s32 	%p1381, %r279, -1;
	@%p1381 bra 	$L__BB10_563;
	mov.b32 	%r4354, 21352;
	st.local.u32 	[%rd1], %r4354;
	bra.uni 	$L__BB10_602;
$L__BB10_563:
	mul.wide.s32 	%rd203, %r279, 16;
	add.s64 	%rd3050, %rd200, %rd203;
	mov.b16 	%rs393, 0;
	st.u8 	[%rd3050], %rs393;
	st.u8 	[%rd3050+1], %rs393;
	mov.b32 	%r4299, 4335;
	st.u32 	[%rd3050+4], %r4299;
	mov.b16 	%rs394, 1;
	st.u8 	[%rd3050+3], %rs394;
	st.u32 	[%rd3050+8], %r276;
	st.u32 	[%rd3050+12], %r275;
	setp.lt.s32 	%p1382, %r275, 1;
	@%p1382 bra 	$L__BB10_602;
	setp.eq.s32 	%p1383, %r275, 1;
	mov.b32 	%r294, 0;
	@%p1383 bra 	$L__BB10_590;
	and.b32  	%r294, %r275, 2147483646;
	mov.b32 	%r12570, 0;
$L__BB10_566:
	ld.shared.u64 	%rd204, [m_Local_$_0];
	add.s64 	%rd205, %rd204, %rd203;
	ld.u32 	%r282, [%rd205+12];
	setp.lt.s32 	%p1384, %r12570, %r282;
	@%p1384 bra 	$L__BB10_577;
	ld.shared.u64 	%rd3051, [m_Local_$_1];
	atom.global.add.u64 	%rd3052, [%rd16], 48;
	add.s64 	%rd3053, %rd3052, 56;
	setp.lt.u64 	%p1385, %rd3053, %rd3051;
	shr.u64 	%rd206, %rd3052, 4;
	cvt.u32.u64 	%r12571, %rd206;
	setp.ne.s32 	%p1386, %r12571, -1;
	and.pred  	%p1387, %p1385, %p1386;
	@%p1387 bra 	$L__BB10_569;
	mov.b32 	%r4308, 21106;
	st.local.u32 	[%rd1], %r4308;
	mov.b32 	%r12571, -1;
	mov.pred 	%p6571, 0;
	bra.uni 	$L__BB10_570;
$L__BB10_569:
	shl.b64 	%rd3054, %rd206, 32;
	shr.s64 	%rd3055, %rd3054, 28;
	add.s64 	%rd3056, %rd204, %rd3055;
	mov.b16 	%rs395, 0;
	st.u8 	[%rd3056], %rs395;
	st.u8 	[%rd3056+1], %rs395;
	mov.b32 	%r4302, 3608;
	st.u32 	[%rd3056+4], %r4302;
	mov.b16 	%rs396, 1;
	st.u8 	[%rd3056+3], %rs396;
	mov.b32 	%r4303, 48;
	st.u32 	[%rd3056+8], %r4303;
	mov.b32 	%r4304, -1;
	st.u32 	[%rd3056+16], %r4304;
	ld.shared.u64 	%rd3057, [m_Local_$_0];
	add.s64 	%rd3058, %rd3057, %rd3055;
	mov.b32 	%r4305, 0;
	st.u32 	[%rd3058+32], %r4305;
	ld.shared.u64 	%rd3059, [m_Local_$_0];
	add.s64 	%rd3060, %rd3059, %rd3055;
	st.u32 	[%rd3060+36], %r4305;
	ld.shared.u64 	%rd3061, [m_Local_$_0];
	add.s64 	%rd3062, %rd3061, %rd3055;
	st.u32 	[%rd3062+40], %r4305;
	ld.local.u32 	%r4306, [%rd1];
	setp.eq.s32 	%p6571, %r4306, 0;
$L__BB10_570:
	mov.b32 	%r12572, 0;
	not.pred 	%p1389, %p6571;
	@%p1389 bra 	$L__BB10_576;
	setp.ne.s32 	%p1390, %r12571, -1;
	@%p1390 bra 	$L__BB10_573;
	mov.b32 	%r4316, 21352;
	st.local.u32 	[%rd1], %r4316;
	bra.uni 	$L__BB10_576;
$L__BB10_573:
	ld.shared.u64 	%rd3063, [m_Local_$_0];
	mul.wide.s32 	%rd207, %r12571, 16;
	add.s64 	%rd3064, %rd3063, %rd207;
	st.u32 	[%rd3064+40], %r282;
	ld.local.u32 	%r4311, [%rd1];
	setp.ne.s32 	%p1391, %r4311, 0;
	@%p1391 bra 	$L__BB10_576;
	ld.shared.u64 	%rd3065, [m_Local_$_0];
	add.s64 	%rd3066, %rd3065, %rd207;
	st.u32 	[%rd3066+36], %r12570;
	ld.local.u32 	%r4313, [%rd1];
	setp.ne.s32 	%p1392, %r4313, 0;
	@%p1392 bra 	$L__BB10_576;
	ld.shared.u64 	%rd3067, [m_Local_$_0];
	add.s64 	%rd3068, %rd3067, %rd207;
	st.u32 	[%rd3068+32], %r279;
	ld.local.u32 	%r4314, [%rd1];
	setp.eq.s32 	%p1393, %r4314, 0;
	selp.b32 	%r12572, %r12571, 0, %p1393;
$L__BB10_576:
	st.local.u32 	[%rd1], %r12572;
	bra.uni 	$L__BB10_578;
$L__BB10_577:
	shl.b32 	%r4317, %r12570, 2;
	cvt.u64.u32 	%rd3069, %r4317;
	add.s64 	%rd3070, %rd205, %rd3069;
	mov.b32 	%r4318, 0;
	st.u32 	[%rd3070+32], %r4318;
	mov.b16 	%rs397, 0;
	st.u8 	[%rd3070+32], %rs397;
$L__BB10_578:
	add.s32 	%r287, %r12570, 1;
	ld.shared.u64 	%rd208, [m_Local_$_0];
	add.s64 	%rd209, %rd208, %rd203;
	ld.u32 	%r288, [%rd209+12];
	setp.lt.s32 	%p1394, %r287, %r288;
	@%p1394 bra 	$L__BB10_588;
	ld.shared.u64 	%rd3071, [m_Local_$_1];
	atom.global.add.u64 	%rd3072, [%rd16], 48;
	add.s64 	%rd3073, %rd3072, 56;
	setp.ge.u64 	%p1395, %rd3073, %rd3071;
	shr.u64 	%rd210, %rd3072, 4;
	cvt.u32.u64 	%r12573, %rd210;
	setp.eq.s32 	%p1396, %r12573, -1;
	or.pred  	%p1397, %p1395, %p1396;
	@%p1397 bra 	$L__BB10_581;
	shl.b64 	%rd3074, %rd210, 32;
	shr.s64 	%rd3075, %rd3074, 28;
	add.s64 	%rd3076, %rd208, %rd3075;
	mov.b16 	%rs398, 0;
	st.u8 	[%rd3076], %rs398;
	st.u8 	[%rd3076+1], %rs398;
	mov.b32 	%r4319, 3608;
	st.u32 	[%rd3076+4], %r4319;
	mov.b16 	%rs399, 1;
	st.u8 	[%rd3076+3], %rs399;
	mov.b32 	%r4320, 48;
	st.u32 	[%rd3076+8], %r4320;
	mov.b32 	%r4321, -1;
	st.u32 	[%rd3076+16], %r4321;
	ld.shared.u64 	%rd3077, [m_Local_$_0];
	add.s64 	%rd3078, %rd3077, %rd3075;
	mov.b32 	%r4322, 0;
	st.u32 	[%rd3078+32], %r4322;
	ld.shared.u64 	%rd3079, [m_Local_$_0];
	add.s64 	%rd3080, %rd3079, %rd3075;
	st.u32 	[%rd3080+36], %r4322;
	ld.shared.u64 	%rd3081, [m_Local_$_0];
	add.s64 	%rd3082, %rd3081, %rd3075;
	st.u32 	[%rd3082+40], %r4322;
	ld.local.u32 	%r4323, [%rd1];
	setp.eq.s32 	%p6572, %r4323, 0;
	bra.uni 	$L__BB10_582;
$L__BB10_581:
	mov.b32 	%r4325, 21106;
	st.local.u32 	[%rd1], %r4325;
	mov.b32 	%r12573, -1;
	mov.pred 	%p6572, 0;
$L__BB10_582:
	mov.b32 	%r12574, 0;
	not.pred 	%p1399, %p6572;
	@%p1399 bra 	$L__BB10_587;
	setp.eq.s32 	%p1400, %r12573, -1;
	@%p1400 bra 	$L__BB10_6673;
	ld.shared.u64 	%rd3083, [m_Local_$_0];
	mul.wide.s32 	%rd211, %r12573, 16;
	add.s64 	%rd3084, %rd3083, %rd211;
	st.u32 	[%rd3084+40], %r288;
	ld.local.u32 	%r4328, [%rd1];
	setp.eq.s32 	%p1401, %r4328, 0;
	@%p1401 bra 	$L__BB10_585;
	bra.uni 	$L__BB10_587;
$L__BB10_585:
	ld.shared.u64 	%rd3085, [m_Local_$_0];
	add.s64 	%rd3086, %rd3085, %rd211;
	st.u32 	[%rd3086+36], %r287;
	ld.local.u32 	%r4330, [%rd1];
	setp.ne.s32 	%p1402, %r4330, 0;
	@%p1402 bra 	$L__BB10_587;
	ld.shared.u64 	%rd3087, [m_Local_$_0];
	add.s64 	%rd3088, %rd3087, %rd211;
	st.u32 	[%rd3088+32], %r279;
	ld.local.u32 	%r4331, [%rd1];
	setp.eq.s32 	%p1403, %r4331, 0;
	selp.b32 	%r12574, %r12573, 0, %p1403;
$L__BB10_587:
	st.local.u32 	[%rd1], %r12574;
	bra.uni 	$L__BB10_589;
$L__BB10_588:
	shl.b32 	%r4334, %r287, 2;
	cvt.u64.u32 	%rd3089, %r4334;
	add.s64 	%rd3090, %rd209, %rd3089;
	mov.b32 	%r4335, 0;
	st.u32 	[%rd3090+32], %r4335;
	mov.b16 	%rs400, 0;
	st.u8 	[%rd3090+32], %rs400;
$L__BB10_589:
	add.s32 	%r12570, %r12570, 2;
	setp.ne.s32 	%p1404, %r12570, %r294;
	@%p1404 bra 	$L__BB10_566;
$L__BB10_590:
	and.b32  	%r4336, %r275, 1;
	setp.eq.b32 	%p1405, %r4336, 1;
	not.pred 	%p1406, %p1405;
	@%p1406 bra 	$L__BB10_602;
	ld.shared.u64 	%rd212, [m_Local_$_0];
	add.s64 	%rd213, %rd212, %rd203;
	ld.u32 	%r295, [%rd213+12];
	setp.lt.s32 	%p1407, %r294, %r295;
	@%p1407 bra 	$L__BB10_601;
	ld.shared.u64 	%rd3091, [m_Local_$_1];
	atom.global.add.u64 	%rd3092, [%rd16], 48;
	add.s64 	%rd3093, %rd3092, 56;
	setp.ge.u64 	%p1408, %rd3093, %rd3091;
	shr.u64 	%rd214, %rd3092, 4;
	cvt.u32.u64 	%r12576, %rd214;
	setp.eq.s32 	%p1409, %r12576, -1;
	or.pred  	%p1410, %p1408, %p1409;
	@%p1410 bra 	$L__BB10_594;
	shl.b64 	%rd3094, %rd214, 32;
	shr.s64 	%rd3095, %rd3094, 28;
	add.s64 	%rd3096, %rd212, %rd3095;
	mov.b16 	%rs401, 0;
	st.u8 	[%rd3096], %rs401;
	st.u8 	[%rd3096+1], %rs401;
	mov.b32 	%r4337, 3608;
	st.u32 	[%rd3096+4], %r4337;
	mov.b16 	%rs402, 1;
	st.u8 	[%rd3096+3], %rs402;
	mov.b32 	%r4338, 48;
	st.u32 	[%rd3096+8], %r4338;
	mov.b32 	%r4339, -1;
	st.u32 	[%rd3096+16], %r4339;
	ld.shared.u64 	%rd3097, [m_Local_$_0];
	add.s64 	%rd3098, %rd3097, %rd3095;
	mov.b32 	%r4340, 0;
	st.u32 	[%rd3098+32], %r4340;
	ld.shared.u64 	%rd3099, [m_Local_$_0];
	add.s64 	%rd3100, %rd3099, %rd3095;
	st.u32 	[%rd3100+36], %r4340;
	ld.shared.u64 	%rd3101, [m_Local_$_0];
	add.s64 	%rd3102, %rd3101, %rd3095;
	st.u32 	[%rd3102+40], %r4340;
	ld.local.u32 	%r4341, [%rd1];
	setp.eq.s32 	%p6573, %r4341, 0;
	bra.uni 	$L__BB10_595;
$L__BB10_594:
	mov.b32 	%r4343, 21106;
	st.local.u32 	[%rd1], %r4343;
	mov.b32 	%r12576, -1;
	mov.pred 	%p6573, 0;
$L__BB10_595:
	mov.b32 	%r12577, 0;
	not.pred 	%p1412, %p6573;
	@%p1412 bra 	$L__BB10_600;
	setp.eq.s32 	%p1413, %r12576, -1;
	@%p1413 bra 	$L__BB10_6674;
	ld.shared.u64 	%rd3103, [m_Local_$_0];
	mul.wide.s32 	%rd215, %r12576, 16;
	add.s64 	%rd3104, %rd3103, %rd215;
	st.u32 	[%rd3104+40], %r295;
	ld.local.u32 	%r4346, [%rd1];
	setp.eq.s32 	%p1414, %r4346, 0;
	@%p1414 bra 	$L__BB10_598;
	bra.uni 	$L__BB10_600;
$L__BB10_598:
	ld.shared.u64 	%rd3105, [m_Local_$_0];
	add.s64 	%rd3106, %rd3105, %rd215;
	st.u32 	[%rd3106+36], %r294;
	ld.local.u32 	%r4348, [%rd1];
	setp.ne.s32 	%p1415, %r4348, 0;
	@%p1415 bra 	$L__BB10_600;
	ld.shared.u64 	%rd3107, [m_Local_$_0];
	add.s64 	%rd3108, %rd3107, %rd215;
	st.u32 	[%rd3108+32], %r279;
	ld.local.u32 	%r4349, [%rd1];
	setp.eq.s32 	%p1416, %r4349, 0;
	selp.b32 	%r12577, %r12576, 0, %p1416;
$L__BB10_600:
	st.local.u32 	[%rd1], %r12577;
	bra.uni 	$L__BB10_602;
$L__BB10_601:
	shl.b32 	%r4352, %r294, 2;
	cvt.u64.u32 	%rd3109, %r4352;
	add.s64 	%rd3110, %rd213, %rd3109;
	mov.b32 	%r4353, 0;
	st.u32 	[%rd3110+32], %r4353;
	mov.b16 	%rs403, 0;
	st.u8 	[%rd3110+32], %rs403;
$L__BB10_602:
	setp.lt.s32 	%p1417, %r275, 1;
	@%p1417 bra 	$L__BB10_633;
	mul.wide.s32 	%rd216, %r279, 16;
	mov.b32 	%r12578, 0;
$L__BB10_604:
	setp.ne.s32 	%p1418, %r263, -1;
	shl.b32 	%r301, %r12578, 2;
	@%p1418 bra 	$L__BB10_606;
	mov.b32 	%r4371, 21352;
	st.local.u32 	[%rd1], %r4371;
	mov.b16 	%rs1558, 0;
	bra.uni 	$L__BB10_618;
$L__BB10_606:
	ld.shared.u64 	%rd217, [m_Local_$_0];
	add.s64 	%rd218, %rd217, %rd201;
	ld.u32 	%r302, [%rd218+12];
	setp.lt.s32 	%p1419, %r12578, %r302;
	@%p1419 bra 	$L__BB10_617;
	ld.shared.u64 	%rd3111, [m_Local_$_1];
	atom.global.add.u64 	%rd3112, [%rd16], 48;
	add.s64 	%rd3113, %rd3112, 56;
	setp.lt.u64 	%p1420, %rd3113, %rd3111;
	shr.u64 	%rd219, %rd3112, 4;
	cvt.u32.u64 	%r12579, %rd219;
	setp.ne.s32 	%p1421, %r12579, -1;
	and.pred  	%p1422, %p1420, %p1421;
	@%p1422 bra 	$L__BB10_609;
	mov.b32 	%r4362, 21106;
	st.local.u32 	[%rd1], %r4362;
	mov.b32 	%r12579, -1;
	mov.pred 	%p6574, 0;
	bra.uni 	$L__BB10_610;
$L__BB10_609:
	shl.b64 	%rd3114, %rd219, 32;
	shr.s64 	%rd3115, %rd3114, 28;
	add.s64 	%rd3116, %rd217, %rd3115;
	mov.b16 	%rs404, 0;
	st.u8 	[%rd3116], %rs404;
	st.u8 	[%rd3116+1], %rs404;
	mov.b32 	%r4356, 3608;
	st.u32 	[%rd3116+4], %r4356;
	mov.b16 	%rs405, 1;
	st.u8 	[%rd3116+3], %rs405;
	mov.b32 	%r4357, 48;
	st.u32 	[%rd3116+8], %r4357;
	mov.b32 	%r4358, -1;
	st.u32 	[%rd3116+16], %r4358;
	ld.shared.u64 	%rd3117, [m_Local_$_0];
	add.s64 	%rd3118, %rd3117, %rd3115;
	mov.b32 	%r4359, 0;
	st.u32 	[%rd3118+32], %r4359;
	ld.shared.u64 	%rd3119, [m_Local_$_0];
	add.s64 	%rd3120, %rd3119, %rd3115;
	st.u32 	[%rd3120+36], %r4359;
	ld.shared.u64 	%rd3121, [m_Local_$_0];
	add.s64 	%rd3122, %rd3121, %rd3115;
	st.u32 	[%rd3122+40], %r4359;
	ld.local.u32 	%r4360, [%rd1];
	setp.eq.s32 	%p6574, %r4360, 0;
$L__BB10_610:
	mov.b32 	%r12580, 0;
	not.pred 	%p1424, %p6574;
	@%p1424 bra 	$L__BB10_616;
	setp.ne.s32 	%p1425, %r12579, -1;
	@%p1425 bra 	$L__BB10_613;
	mov.b32 	%r4370, 21352;
	st.local.u32 	[%rd1], %r4370;
	bra.uni 	$L__BB10_616;
$L__BB10_613:
	ld.shared.u64 	%rd3123, [m_Local_$_0];
	mul.wide.s32 	%rd220, %r12579, 16;
	add.s64 	%rd3124, %rd3123, %rd220;
	st.u32 	[%rd3124+40], %r302;
	ld.local.u32 	%r4365, [%rd1];
	setp.ne.s32 	%p1426, %r4365, 0;
	@%p1426 bra 	$L__BB10_616;
	ld.shared.u64 	%rd3125, [m_Local_$_0];
	add.s64 	%rd3126, %rd3125, %rd220;
	st.u32 	[%rd3126+36], %r12578;
	ld.local.u32 	%r4367, [%rd1];
	setp.ne.s32 	%p1427, %r4367, 0;
	@%p1427 bra 	$L__BB10_616;
	ld.shared.u64 	%rd3127, [m_Local_$_0];
	add.s64 	%rd3128, %rd3127, %rd220;
	st.u32 	[%rd3128+32], %r263;
	ld.local.u32 	%r4368, [%rd1];
	setp.eq.s32 	%p1428, %r4368, 0;
	selp.b32 	%r12580, %r12579, 0, %p1428;
$L__BB10_616:
	st.local.u32 	[%rd1], %r12580;
	mov.b16 	%rs1558, 0;
	bra.uni 	$L__BB10_618;
$L__BB10_617:
	cvt.u64.u32 	%rd3129, %r301;
	add.s64 	%rd3130, %rd218, %rd3129;
	ld.u8 	%rs1558, [%rd3130+32];
$L__BB10_618:
	setp.ne.s32 	%p1429, %r279, -1;
	@%p1429 bra 	$L__BB10_620;
	mov.b32 	%r4388, 21352;
	st.local.u32 	[%rd1], %r4388;
	bra.uni 	$L__BB10_632;
$L__BB10_620:
	ld.shared.u64 	%rd221, [m_Local_$_0];
	add.s64 	%rd222, %rd221, %rd216;
	ld.u32 	%r307, [%rd222+12];
	setp.lt.s32 	%p1430, %r12578, %r307;
	@%p1430 bra 	$L__BB10_631;
	ld.shared.u64 	%rd3131, [m_Local_$_1];
	atom.global.add.u64 	%rd3132, [%rd16], 48;
	add.s64 	%rd3133, %rd3132, 56;
	setp.lt.u64 	%p1431, %rd3133, %rd3131;
	shr.u64 	%rd223, %rd3132, 4;
	cvt.u32.u64 	%r12581, %rd223;
	setp.ne.s32 	%p1432, %r12581, -1;
	and.pred  	%p1433, %p1431, %p1432;
	@%p1433 bra 	$L__BB10_623;
	mov.b32 	%r4378, 21106;
	st.local.u32 	[%rd1], %r4378;
	mov.b32 	%r12581, -1;
	mov.pred 	%p6575, 0;
	bra.uni 	$L__BB10_624;
$L__BB10_623:
	shl.b64 	%rd3134, %rd223, 32;
	shr.s64 	%rd3135, %rd3134, 28;
	add.s64 	%rd3136, %rd221, %rd3135;
	mov.b16 	%rs408, 0;
	st.u8 	[%rd3136], %rs408;
	st.u8 	[%rd3136+1], %rs408;
	mov.b32 	%r4372, 3608;
	st.u32 	[%rd3136+4], %r4372;
	mov.b16 	%rs409, 1;
	st.u8 	[%rd3136+3], %rs409;
	mov.b32 	%r4373, 48;
	st.u32 	[%rd3136+8], %r4373;
	mov.b32 	%r4374, -1;
	st.u32 	[%rd3136+16], %r4374;
	ld.shared.u64 	%rd3137, [m_Local_$_0];
	add.s64 	%rd3138, %rd3137, %rd3135;
	mov.b32 	%r4375, 0;
	st.u32 	[%rd3138+32], %r4375;
	ld.shared.u64 	%rd3139, [m_Local_$_0];
	add.s64 	%rd3140, %rd3139, %rd3135;
	st.u32 	[%rd3140+36], %r4375;
	ld.shared.u64 	%rd3141, [m_Local_$_0];
	add.s64 	%rd3142, %rd3141, %rd3135;
	st.u32 	[%rd3142+40], %r4375;
	ld.local.u32 	%r4376, [%rd1];
	setp.eq.s32 	%p6575, %r4376, 0;
$L__BB10_624:
	mov.b32 	%r12582, 0;
	not.pred 	%p1435, %p6575;
	@%p1435 bra 	$L__BB10_630;
	setp.ne.s32 	%p1436, %r12581, -1;
	@%p1436 bra 	$L__BB10_627;
	mov.b32 	%r4386, 21352;
	st.local.u32 	[%rd1], %r4386;
	bra.uni 	$L__BB10_630;
$L__BB10_627:
	ld.shared.u64 	%rd3143, [m_Local_$_0];
	mul.wide.s32 	%rd224, %r12581, 16;
	add.s64 	%rd3144, %rd3143, %rd224;
	st.u32 	[%rd3144+40], %r307;
	ld.local.u32 	%r4381, [%rd1];
	setp.ne.s32 	%p1437, %r4381, 0;
	@%p1437 bra 	$L__BB10_630;
	ld.shared.u64 	%rd3145, [m_Local_$_0];
	add.s64 	%rd3146, %rd3145, %rd224;
	st.u32 	[%rd3146+36], %r12578;
	ld.local.u32 	%r4383, [%rd1];
	setp.ne.s32 	%p1438, %r4383, 0;
	@%p1438 bra 	$L__BB10_630;
	ld.shared.u64 	%rd3147, [m_Local_$_0];
	add.s64 	%rd3148, %rd3147, %rd224;
	st.u32 	[%rd3148+32], %r279;
	ld.local.u32 	%r4384, [%rd1];
	setp.eq.s32 	%p1439, %r4384, 0;
	selp.b32 	%r12582, %r12581, 0, %p1439;
$L__BB10_630:
	st.local.u32 	[%rd1], %r12582;
	bra.uni 	$L__BB10_632;
$L__BB10_631:
	cvt.u64.u32 	%rd3149, %r301;
	add.s64 	%rd3150, %rd222, %rd3149;
	mov.b32 	%r4387, 0;
	st.u32 	[%rd3150+32], %r4387;
	st.u8 	[%rd3150+32], %rs1558;
$L__BB10_632:
	add.s32 	%r12578, %r12578, 1;
	setp.ne.s32 	%p1440, %r12578, %r275;
	@%p1440 bra 	$L__BB10_604;
$L__BB10_633:
	ld.shared.u64 	%rd3151, [m_Local_$_0];
	add.s64 	%rd3152, %rd3151, %rd199;
	st.u32 	[%rd3152+32], %r279;
	ld.shared.u64 	%rd3153, [m_Local_$_0];
	add.s64 	%rd3154, %rd3153, %rd199;
	st.u32 	[%rd3154+40], %r275;
	ld.shared.u64 	%rd3155, [m_Local_$_0];
	add.s64 	%rd3156, %rd3155, %rd199;
	mov.b32 	%r4389, 0;
	st.u32 	[%rd3156+48], %r4389;
$L__BB10_634:
	setp.ne.s32 	%p1441, %r261, -1;
	@%p1441 bra 	$L__BB10_636;
	mov.b32 	%r4392, 21352;
	st.local.u32 	[%rd1], %r4392;
	mov.b32 	%r12583, 0;
	mov.u32 	%r316, %r12583;
	bra.uni 	$L__BB10_637;
$L__BB10_636:
	ld.shared.u64 	%rd3157, [m_Local_$_0];
	mul.wide.s32 	%rd3158, %r261, 16;
	add.s64 	%rd3159, %rd3157, %rd3158;
	ld.u32 	%r12583, [%rd3159+32];
	ld.u32 	%r316, [%rd3159+40];
$L__BB10_637:
	setp.ne.s32 	%p1442, %r274, -1;
	@%p1442 bra 	$L__BB10_639;
	mov.b32 	%r4394, 21352;
	st.local.u32 	[%rd1], %r4394;
	mov.b32 	%r12585, 0;
	mov.u32 	%r12586, %r12585;
	bra.uni 	$L__BB10_640;
$L__BB10_639:
	ld.shared.u64 	%rd3160, [m_Local_$_0];
	mul.wide.s32 	%rd3161, %r274, 16;
	add.s64 	%rd3162, %rd3160, %rd3161;
	ld.u32 	%r12585, [%rd3162+32];
	ld.u32 	%r12586, [%rd3162+40];
$L__BB10_640:
	setp.eq.s32 	%p79, %r12586, 0;
	setp.lt.s32 	%p1443, %r316, 1;
	or.pred  	%p1444, %p1443, %p79;
	mov.b32 	%r12601, 0;
	@%p1444 bra 	$L__BB10_705;
	mul.wide.s32 	%rd225, %r12583, 16;
	mul.wide.s32 	%rd226, %r12585, 16;
	mov.b32 	%r12602, 0;
	mov.u32 	%r12601, %r12602;
$L__BB10_642:
	setp.ne.s32 	%p1445, %r12583, -1;
	@%p1445 bra 	$L__BB10_644;
	mov.b32 	%r4415, 21352;
	st.local.u32 	[%rd1], %r4415;
	mov.b16 	%rs1559, 0;
	bra.uni 	$L__BB10_656;
$L__BB10_644:
	ld.shared.u64 	%rd227, [m_Local_$_0];
	add.s64 	%rd228, %rd227, %rd225;
	ld.u32 	%r4397, [%rd228+12];
	setp.gt.s32 	%p1446, %r12602, -1;
	setp.lt.s32 	%p1447, %r12602, %r4397;
	and.pred  	%p1448, %p1446, %p1447;
	@%p1448 bra 	$L__BB10_655;
	ld.shared.u64 	%rd3165, [m_Local_$_1];
	atom.global.add.u64 	%rd3166, [%rd16], 48;
	add.s64 	%rd3167, %rd3166, 56;
	setp.lt.u64 	%p1449, %rd3167, %rd3165;
	shr.u64 	%rd229, %rd3166, 4;
	cvt.u32.u64 	%r12589, %rd229;
	setp.ne.s32 	%p1450, %r12589, -1;
	and.pred  	%p1451, %p1449, %p1450;
	@%p1451 bra 	$L__BB10_647;
	mov.b32 	%r4406, 21106;
	st.local.u32 	[%rd1], %r4406;
	mov.b32 	%r12589, -1;
	mov.pred 	%p6576, 0;
	bra.uni 	$L__BB10_648;
$L__BB10_647:
	shl.b64 	%rd3168, %rd229, 32;
	shr.s64 	%rd3169, %rd3168, 28;
	add.s64 	%rd3170, %rd227, %rd3169;
	mov.b16 	%rs410, 0;
	st.u8 	[%rd3170], %rs410;
	st.u8 	[%rd3170+1], %rs410;
	mov.b32 	%r4400, 3608;
	st.u32 	[%rd3170+4], %r4400;
	mov.b16 	%rs411, 1;
	st.u8 	[%rd3170+3], %rs411;
	mov.b32 	%r4401, 48;
	st.u32 	[%rd3170+8], %r4401;
	mov.b32 	%r4402, -1;
	st.u32 	[%rd3170+16], %r4402;
	ld.shared.u64 	%rd3171, [m_Local_$_0];
	add.s64 	%rd3172, %rd3171, %rd3169;
	mov.b32 	%r4403, 0;
	st.u32 	[%rd3172+32], %r4403;
	ld.shared.u64 	%rd3173, [m_Local_$_0];
	add.s64 	%rd3174, %rd3173, %rd3169;
	st.u32 	[%rd3174+36], %r4403;
	ld.shared.u64 	%rd3175, [m_Local_$_0];
	add.s64 	%rd3176, %rd3175, %rd3169;
	st.u32 	[%rd3176+40], %r4403;
	ld.local.u32 	%r4404, [%rd1];
	setp.eq.s32 	%p6576, %r4404, 0;
$L__BB10_648:
	mov.b32 	%r12590, 0;
	not.pred 	%p1453, %p6576;
	@%p1453 bra 	$L__BB10_654;
	setp.ne.s32 	%p1454, %r12589, -1;
	@%p1454 bra 	$L__BB10_651;
	mov.b32 	%r4414, 21352;
	st.local.u32 	[%rd1], %r4414;
	bra.uni 	$L__BB10_654;
$L__BB10_651:
	ld.shared.u64 	%rd3177, [m_Local_$_0];
	mul.wide.s32 	%rd230, %r12589, 16;
	add.s64 	%rd3178, %rd3177, %rd230;
	st.u32 	[%rd3178+40], %r4397;
	ld.local.u32 	%r4409, [%rd1];
	setp.ne.s32 	%p1455, %r4409, 0;
	@%p1455 bra 	$L__BB10_654;
	ld.shared.u64 	%rd3179, [m_Local_$_0];
	add.s64 	%rd3180, %rd3179, %rd230;
	st.u32 	[%rd3180+36], %r12602;
	ld.local.u32 	%r4411, [%rd1];
	setp.ne.s32 	%p1456, %r4411, 0;
	@%p1456 bra 	$L__BB10_654;
	ld.shared.u64 	%rd3181, [m_Local_$_0];
	add.s64 	%rd3182, %rd3181, %rd230;
	st.u32 	[%rd3182+32], %r12583;
	ld.local.u32 	%r4412, [%rd1];
	setp.eq.s32 	%p1457, %r4412, 0;
	selp.b32 	%r12590, %r12589, 0, %p1457;
$L__BB10_654:
	st.local.u32 	[%rd1], %r12590;
	mov.b16 	%rs1559, 0;
	bra.uni 	$L__BB10_656;
$L__BB10_655:
	shl.b32 	%r4398, %r12602, 2;
	add.s32 	%r4399, %r4398, 32;
	cvt.u64.u32 	%rd3163, %r4399;
	add.s64 	%rd3164, %rd228, %rd3163;
	ld.u8 	%rs1559, [%rd3164];
$L__BB10_656:
	setp.ne.s32 	%p1458, %r12585, -1;
	@%p1458 bra 	$L__BB10_658;
	mov.b32 	%r4431, 21352;
	st.local.u32 	[%rd1], %r4431;
	mov.b16 	%rs1560, 0;
	bra.uni 	$L__BB10_670;
$L__BB10_658:
	ld.shared.u64 	%rd231, [m_Local_$_0];
	add.s64 	%rd232, %rd231, %rd226;
	ld.u32 	%r328, [%rd232+12];
	setp.gt.s32 	%p1459, %r328, 0;
	@%p1459 bra 	$L__BB10_669;
	ld.shared.u64 	%rd3183, [m_Local_$_1];
	atom.global.add.u64 	%rd3184, [%rd16], 48;
	add.s64 	%rd3185, %rd3184, 56;
	setp.lt.u64 	%p1460, %rd3185, %rd3183;
	shr.u64 	%rd233, %rd3184, 4;
	cvt.u32.u64 	%r12591, %rd233;
	setp.ne.s32 	%p1461, %r12591, -1;
	and.pred  	%p1462, %p1460, %p1461;
	@%p1462 bra 	$L__BB10_661;
	mov.b32 	%r4422, 21106;
	st.local.u32 	[%rd1], %r4422;
	mov.b32 	%r12591, -1;
	mov.pred 	%p6577, 0;
	bra.uni 	$L__BB10_662;
$L__BB10_661:
	shl.b64 	%rd3186, %rd233, 32;
	shr.s64 	%rd3187, %rd3186, 28;
	add.s64 	%rd3188, %rd231, %rd3187;
	mov.b16 	%rs414, 0;
	st.u8 	[%rd3188], %rs414;
	st.u8 	[%rd3188+1], %rs414;
	mov.b32 	%r4416, 3608;
	st.u32 	[%rd3188+4], %r4416;
	mov.b16 	%rs415, 1;
	st.u8 	[%rd3188+3], %rs415;
	mov.b32 	%r4417, 48;
	st.u32 	[%rd3188+8], %r4417;
	mov.b32 	%r4418, -1;
	st.u32 	[%rd3188+16], %r4418;
	ld.shared.u64 	%rd3189, [m_Local_$_0];
	add.s64 	%rd3190, %rd3189, %rd3187;
	mov.b32 	%r4419, 0;
	st.u32 	[%rd3190+32], %r4419;
	ld.shared.u64 	%rd3191, [m_Local_$_0];
	add.s64 	%rd3192, %rd3191, %rd3187;
	st.u32 	[%rd3192+36], %r4419;
	ld.shared.u64 	%rd3193, [m_Local_$_0];
	add.s64 	%rd3194, %rd3193, %rd3187;
	st.u32 	[%rd3194+40], %r4419;
	ld.local.u32 	%r4420, [%rd1];
	setp.eq.s32 	%p6577, %r4420, 0;
$L__BB10_662:
	mov.b32 	%r12592, 0;
	not.pred 	%p1464, %p6577;
	@%p1464 bra 	$L__BB10_668;
	setp.ne.s32 	%p1465, %r12591, -1;
	@%p1465 bra 	$L__BB10_665;
	mov.b32 	%r4430, 21352;
	st.local.u32 	[%rd1], %r4430;
	bra.uni 	$L__BB10_668;
$L__BB10_665:
	ld.shared.u64 	%rd3195, [m_Local_$_0];
	mul.wide.s32 	%rd234, %r12591, 16;
	add.s64 	%rd3196, %rd3195, %rd234;
	st.u32 	[%rd3196+40], %r328;
	ld.local.u32 	%r4425, [%rd1];
	setp.ne.s32 	%p1466, %r4425, 0;
	@%p1466 bra 	$L__BB10_668;
	ld.shared.u64 	%rd3197, [m_Local_$_0];
	add.s64 	%rd3198, %rd3197, %rd234;
	mov.b32 	%r12592, 0;
	st.u32 	[%rd3198+36], %r12592;
	ld.local.u32 	%r4427, [%rd1];
	setp.ne.s32 	%p1467, %r4427, 0;
	@%p1467 bra 	$L__BB10_668;
	ld.shared.u64 	%rd3199, [m_Local_$_0];
	add.s64 	%rd3200, %rd3199, %rd234;
	st.u32 	[%rd3200+32], %r12585;
	ld.local.u32 	%r4428, [%rd1];
	setp.eq.s32 	%p1468, %r4428, 0;
	selp.b32 	%r12592, %r12591, 0, %p1468;
$L__BB10_668:
	st.local.u32 	[%rd1], %r12592;
	mov.b16 	%rs1560, 0;
	bra.uni 	$L__BB10_670;
$L__BB10_669:
	ld.u8 	%rs1560, [%rd232+32];
$L__BB10_670:
	and.b16  	%rs418, %rs1560, 255;
	and.b16  	%rs419, %rs1559, 255;
	setp.ne.s16 	%p1469, %rs419, %rs418;
	@%p1469 bra 	$L__BB10_704;
	setp.lt.s32 	%p1470, %r12586, 2;
	mov.b32 	%r12599, 1;
	@%p1470 bra 	$L__BB10_703;
	mov.b32 	%r12593, 1;
	mov.u32 	%r12594, %r12602;
	bra.uni 	$L__BB10_674;
$L__BB10_673:
	add.s32 	%r12593, %r12593, 1;
	setp.eq.s32 	%p1496, %r12593, %r12586;
	mov.b32 	%r12599, 1;
	mov.u32 	%r12594, %r12602;
	@%p1496 bra 	$L__BB10_703;
$L__BB10_674:
	add.s32 	%r12602, %r12594, 1;
	@%p1445 bra 	$L__BB10_676;
	mov.b32 	%r4452, 21352;
	st.local.u32 	[%rd1], %r4452;
	mov.b16 	%rs1561, 0;
	bra.uni 	$L__BB10_688;
$L__BB10_676:
	ld.shared.u64 	%rd235, [m_Local_$_0];
	add.s64 	%rd236, %rd235, %rd225;
	ld.u32 	%r4434, [%rd236+12];
	setp.gt.s32 	%p1472, %r12594, -2;
	setp.lt.s32 	%p1473, %r12602, %r4434;
	and.pred  	%p1474, %p1472, %p1473;
	@%p1474 bra 	$L__BB10_687;
	ld.shared.u64 	%rd3203, [m_Local_$_1];
	atom.global.add.u64 	%rd3204, [%rd16], 48;
	add.s64 	%rd3205, %rd3204, 56;
	setp.lt.u64 	%p1475, %rd3205, %rd3203;
	shr.u64 	%rd237, %rd3204, 4;
	cvt.u32.u64 	%r12595, %rd237;
	setp.ne.s32 	%p1476, %r12595, -1;
	and.pred  	%p1477, %p1475, %p1476;
	@%p1477 bra 	$L__BB10_679;
	mov.b32 	%r4443, 21106;
	st.local.u32 	[%rd1], %r4443;
	mov.b32 	%r12595, -1;
	mov.pred 	%p6578, 0;
	bra.uni 	$L__BB10_680;
$L__BB10_679:
	shl.b64 	%rd3206, %rd237, 32;
	shr.s64 	%rd3207, %rd3206, 28;
	add.s64 	%rd3208, %rd235, %rd3207;
	mov.b16 	%rs420, 0;
	st.u8 	[%rd3208], %rs420;
	st.u8 	[%rd3208+1], %rs420;
	mov.b32 	%r4437, 3608;
	st.u32 	[%rd3208+4], %r4437;
	mov.b16 	%rs421, 1;
	st.u8 	[%rd3208+3], %rs421;
	mov.b32 	%r4438, 48;
	st.u32 	[%rd3208+8], %r4438;
	mov.b32 	%r4439, -1;
	st.u32 	[%rd3208+16], %r4439;
	ld.shared.u64 	%rd3209, [m_Local_$_0];
	add.s64 	%rd3210, %rd3209, %rd3207;
	mov.b32 	%r4440, 0;
	st.u32 	[%rd3210+32], %r4440;
	ld.shared.u64 	%rd3211, [m_Local_$_0];
	add.s64 	%rd3212, %rd3211, %rd3207;
	st.u32 	[%rd3212+36], %r4440;
	ld.shared.u64 	%rd3213, [m_Local_$_0];
	add.s64 	%rd3214, %rd3213, %rd3207;
	st.u32 	[%rd3214+40], %r4440;
	ld.local.u32 	%r4441, [%rd1];
	setp.eq.s32 	%p6578, %r4441, 0;
$L__BB10_680:
	mov.b32 	%r12596, 0;
	not.pred 	%p1479, %p6578;
	@%p1479 bra 	$L__BB10_686;
	setp.ne.s32 	%p1480, %r12595, -1;
	@%p1480 bra 	$L__BB10_683;
	mov.b32 	%r4451, 21352;
	st.local.u32 	[%rd1], %r4451;
	bra.uni 	$L__BB10_686;
$L__BB10_683:
	ld.shared.u64 	%rd3215, [m_Local_$_0];
	mul.wide.s32 	%rd238, %r12595, 16;
	add.s64 	%rd3216, %rd3215, %rd238;
	st.u32 	[%rd3216+40], %r4434;
	ld.local.u32 	%r4446, [%rd1];
	setp.ne.s32 	%p1481, %r4446, 0;
	@%p1481 bra 	$L__BB10_686;
	ld.shared.u64 	%rd3217, [m_Local_$_0];
	add.s64 	%rd3218, %rd3217, %rd238;
	st.u32 	[%rd3218+36], %r12602;
	ld.local.u32 	%r4448, [%rd1];
	setp.ne.s32 	%p1482, %r4448, 0;
	@%p1482 bra 	$L__BB10_686;
	ld.shared.u64 	%rd3219, [m_Local_$_0];
	add.s64 	%rd3220, %rd3219, %rd238;
	st.u32 	[%rd3220+32], %r12583;
	ld.local.u32 	%r4449, [%rd1];
	setp.eq.s32 	%p1483, %r4449, 0;
	selp.b32 	%r12596, %r12595, 0, %p1483;
$L__BB10_686:
	st.local.u32 	[%rd1], %r12596;
	mov.b16 	%rs1561, 0;
	bra.uni 	$L__BB10_688;
$L__BB10_687:
	shl.b32 	%r4435, %r12602, 2;
	add.s32 	%r4436, %r4435, 32;
	cvt.u64.u32 	%rd3201, %r4436;
	add.s64 	%rd3202, %rd236, %rd3201;
	ld.u8 	%rs1561, [%rd3202];
$L__BB10_688:
	@%p1458 bra 	$L__BB10_690;
	mov.b32 	%r4469, 21352;
	st.local.u32 	[%rd1], %r4469;
	mov.b16 	%rs1562, 0;
	bra.uni 	$L__BB10_702;
$L__BB10_690:
	ld.shared.u64 	%rd239, [m_Local_$_0];
	add.s64 	%rd240, %rd239, %rd226;
	ld.u32 	%r342, [%rd240+12];
	setp.lt.s32 	%p1485, %r12593, %r342;
	@%p1485 bra 	$L__BB10_701;
	ld.shared.u64 	%rd3221, [m_Local_$_1];
	atom.global.add.u64 	%rd3222, [%rd16], 48;
	add.s64 	%rd3223, %rd3222, 56;
	setp.lt.u64 	%p1486, %rd3223, %rd3221;
	shr.u64 	%rd241, %rd3222, 4;
	cvt.u32.u64 	%r12597, %rd241;
	setp.ne.s32 	%p1487, %r12597, -1;
	and.pred  	%p1488, %p1486, %p1487;
	@%p1488 bra 	$L__BB10_693;
	mov.b32 	%r4459, 21106;
	st.local.u32 	[%rd1], %r4459;
	mov.b32 	%r12597, -1;
	mov.pred 	%p6579, 0;
	bra.uni 	$L__BB10_694;
$L__BB10_693:
	shl.b64 	%rd3224, %rd241, 32;
	shr.s64 	%rd3225, %rd3224, 28;
	add.s64 	%rd3226, %rd239, %rd3225;
	mov.b16 	%rs424, 0;
	st.u8 	[%rd3226], %rs424;
	st.u8 	[%rd3226+1], %rs424;
	mov.b32 	%r4453, 3608;
	st.u32 	[%rd3226+4], %r4453;
	mov.b16 	%rs425, 1;
	st.u8 	[%rd3226+3], %rs425;
	mov.b32 	%r4454, 48;
	st.u32 	[%rd3226+8], %r4454;
	mov.b32 	%r4455, -1;
	st.u32 	[%rd3226+16], %r4455;
	ld.shared.u64 	%rd3227, [m_Local_$_0];
	add.s64 	%rd3228, %rd3227, %rd3225;
	mov.b32 	%r4456, 0;
	st.u32 	[%rd3228+32], %r4456;
	ld.shared.u64 	%rd3229, [m_Local_$_0];
	add.s64 	%rd3230, %rd3229, %rd3225;
	st.u32 	[%rd3230+36], %r4456;
	ld.shared.u64 	%rd3231, [m_Local_$_0];
	add.s64 	%rd3232, %rd3231, %rd3225;
	st.u32 	[%rd3232+40], %r4456;
	ld.local.u32 	%r4457, [%rd1];
	setp.eq.s32 	%p6579, %r4457, 0;
$L__BB10_694:
	mov.b32 	%r12598, 0;
	not.pred 	%p1490, %p6579;
	@%p1490 bra 	$L__BB10_700;
	setp.ne.s32 	%p1491, %r12597, -1;
	@%p1491 bra 	$L__BB10_697;
	mov.b32 	%r4467, 21352;
	st.local.u32 	[%rd1], %r4467;
	bra.uni 	$L__BB10_700;
$L__BB10_697:
	ld.shared.u64 	%rd3233, [m_Local_$_0];
	mul.wide.s32 	%rd242, %r12597, 16;
	add.s64 	%rd3234, %rd3233, %rd242;
	st.u32 	[%rd3234+40], %r342;
	ld.local.u32 	%r4462, [%rd1];
	setp.ne.s32 	%p1492, %r4462, 0;
	@%p1492 bra 	$L__BB10_700;
	ld.shared.u64 	%rd3235, [m_Local_$_0];
	add.s64 	%rd3236, %rd3235, %rd242;
	st.u32 	[%rd3236+36], %r12593;
	ld.local.u32 	%r4464, [%rd1];
	setp.ne.s32 	%p1493, %r4464, 0;
	@%p1493 bra 	$L__BB10_700;
	ld.shared.u64 	%rd3237, [m_Local_$_0];
	add.s64 	%rd3238, %rd3237, %rd242;
	st.u32 	[%rd3238+32], %r12585;
	ld.local.u32 	%r4465, [%rd1];
	setp.eq.s32 	%p1494, %r4465, 0;
	selp.b32 	%r12598, %r12597, 0, %p1494;
$L__BB10_700:
	st.local.u32 	[%rd1], %r12598;
	mov.b16 	%rs1562, 0;
	bra.uni 	$L__BB10_702;
$L__BB10_701:
	shl.b32 	%r4468, %r12593, 2;
	cvt.u64.u32 	%rd3239, %r4468;
	add.s64 	%rd3240, %rd240, %rd3239;
	ld.u8 	%rs1562, [%rd3240+32];
$L__BB10_702:
	and.b16  	%rs428, %rs1562, 255;
	and.b16  	%rs429, %rs1561, 255;
	setp.eq.s16 	%p1495, %rs429, %rs428;
	mov.b32 	%r12599, 0;
	@%p1495 bra 	$L__BB10_673;
$L__BB10_703:
	add.s32 	%r12601, %r12599, %r12601;
$L__BB10_704:
	add.s32 	%r12602, %r12602, 1;
	setp.lt.s32 	%p1497, %r12602, %r316;
	@%p1497 bra 	$L__BB10_642;
$L__BB10_705:
	add.s32 	%r354, %r12601, 1;
	shl.b32 	%r4472, %r354, 2;
	add.s32 	%r4473, %r4472, 32;
	shr.s32 	%r4474, %r4473, 31;
	shr.u32 	%r4475, %r4474, 29;
	add.s32 	%r4476, %r4473, %r4475;
	and.b32  	%r4477, %r4476, -8;
	sub.s32 	%r4478, %r4473, %r4477;
	setp.eq.s32 	%p1498, %r4478, 0;
	sub.s32 	%r4479, %r4472, %r4478;
	add.s32 	%r4480, %r4479, 40;
	selp.b32 	%r355, %r4473, %r4480, %p1498;
	ld.shared.u64 	%rd243, [m_Local_$_1];
	and.b32  	%r4481, %r355, 12;
	setp.eq.s32 	%p1499, %r4481, 0;
	mov.u32 	%r12604, %r355;
	@%p1499 bra 	$L__BB10_707;
	shr.s32 	%r4482, %r355, 31;
	shr.u32 	%r4483, %r4482, 28;
	add.s32 	%r4484, %r355, %r4483;
	and.b32  	%r4485, %r4484, -16;
	add.s32 	%r12604, %r4485, 16;
$L__BB10_707:
	cvt.s64.s32 	%rd3241, %r12604;
	atom.global.add.u64 	%rd3242, [%rd16], %rd3241;
	cvt.s64.s32 	%rd3243, %r355;
	add.s64 	%rd3244, %rd3243, %rd3242;
	add.s64 	%rd3245, %rd3244, 8;
	setp.lt.u64 	%p1500, %rd3245, %rd243;
	shr.u64 	%rd3246, %rd3242, 4;
	cvt.u32.u64 	%r4486, %rd3246;
	selp.b32 	%r358, %r4486, -1, %p1500;
	setp.ne.s32 	%p1501, %r358, -1;
	@%p1501 bra 	$L__BB10_709;
	mov.b32 	%r4542, 21352;
	st.local.u32 	[%rd1], %r4542;
	bra.uni 	$L__BB10_748;
$L__BB10_709:
	ld.shared.u64 	%rd3247, [m_Local_$_0];
	mul.wide.s32 	%rd244, %r358, 16;
	add.s64 	%rd3248, %rd3247, %rd244;
	mov.b16 	%rs430, 0;
	st.u8 	[%rd3248], %rs430;
	st.u8 	[%rd3248+1], %rs430;
	mov.b32 	%r4487, 2903;
	st.u32 	[%rd3248+4], %r4487;
	mov.b16 	%rs431, 1;
	st.u8 	[%rd3248+3], %rs431;
	st.u32 	[%rd3248+8], %r355;
	st.u32 	[%rd3248+12], %r354;
	setp.lt.s32 	%p1502, %r12601, 0;
	@%p1502 bra 	$L__BB10_748;
	setp.eq.s32 	%p1503, %r12601, 0;
	mov.b32 	%r373, 0;
	@%p1503 bra 	$L__BB10_736;
	and.b32  	%r373, %r354, 2147483646;
	mov.b32 	%r12605, 0;
$L__BB10_712:
	ld.shared.u64 	%rd245, [m_Local_$_0];
	add.s64 	%rd246, %rd245, %rd244;
	ld.u32 	%r361, [%rd246+12];
	setp.lt.s32 	%p1504, %r12605, %r361;
	@%p1504 bra 	$L__BB10_723;
	ld.shared.u64 	%rd3249, [m_Local_$_1];
	atom.global.add.u64 	%rd3250, [%rd16], 48;
	add.s64 	%rd3251, %rd3250, 56;
	setp.lt.u64 	%p1505, %rd3251, %rd3249;
	shr.u64 	%rd247, %rd3250, 4;
	cvt.u32.u64 	%r12606, %rd247;
	setp.ne.s32 	%p1506, %r12606, -1;
	and.pred  	%p1507, %p1505, %p1506;
	@%p1507 bra 	$L__BB10_715;
	mov.b32 	%r4496, 21106;
	st.local.u32 	[%rd1], %r4496;
	mov.b32 	%r12606, -1;
	mov.pred 	%p6580, 0;
	bra.uni 	$L__BB10_716;
$L__BB10_715:
	shl.b64 	%rd3252, %rd247, 32;
	shr.s64 	%rd3253, %rd3252, 28;
	add.s64 	%rd3254, %rd245, %rd3253;
	mov.b16 	%rs432, 0;
	st.u8 	[%rd3254], %rs432;
	st.u8 	[%rd3254+1], %rs432;
	mov.b32 	%r4490, 3608;
	st.u32 	[%rd3254+4], %r4490;
	mov.b16 	%rs433, 1;
	st.u8 	[%rd3254+3], %rs433;
	mov.b32 	%r4491, 48;
	st.u32 	[%rd3254+8], %r4491;
	mov.b32 	%r4492, -1;
	st.u32 	[%rd3254+16], %r4492;
	ld.shared.u64 	%rd3255, [m_Local_$_0];
	add.s64 	%rd3256, %rd3255, %rd3253;
	mov.b32 	%r4493, 0;
	st.u32 	[%rd3256+32], %r4493;
	ld.shared.u64 	%rd3257, [m_Local_$_0];
	add.s64 	%rd3258, %rd3257, %rd3253;
	st.u32 	[%rd3258+36], %r4493;
	ld.shared.u64 	%rd3259, [m_Local_$_0];
	add.s64 	%rd3260, %rd3259, %rd3253;
	st.u32 	[%rd3260+40], %r4493;
	ld.local.u32 	%r4494, [%rd1];
	setp.eq.s32 	%p6580, %r4494, 0;
$L__BB10_716:
	mov.b32 	%r12607, 0;
	not.pred 	%p1509, %p6580;
	@%p1509 bra 	$L__BB10_722;
	setp.ne.s32 	%p1510, %r12606, -1;
	@%p1510 bra 	$L__BB10_719;
	mov.b32 	%r4504, 21352;
	st.local.u32 	[%rd1], %r4504;
	bra.uni 	$L__BB10_722;
$L__BB10_719:
	ld.shared.u64 	%rd3261, [m_Local_$_0];
	mul.wide.s32 	%rd248, %r12606, 16;
	add.s64 	%rd3262, %rd3261, %rd248;
	st.u32 	[%rd3262+40], %r361;
	ld.local.u32 	%r4499, [%rd1];
	setp.ne.s32 	%p1511, %r4499, 0;
	@%p1511 bra 	$L__BB10_722;
	ld.shared.u64 	%rd3263, [m_Local_$_0];
	add.s64 	%rd3264, %rd3263, %rd248;
	st.u32 	[%rd3264+36], %r12605;
	ld.local.u32 	%r4501, [%rd1];
	setp.ne.s32 	%p1512, %r4501, 0;
	@%p1512 bra 	$L__BB10_722;
	ld.shared.u64 	%rd3265, [m_Local_$_0];
	add.s64 	%rd3266, %rd3265, %rd248;
	st.u32 	[%rd3266+32], %r358;
	ld.local.u32 	%r4502, [%rd1];
	setp.eq.s32 	%p1513, %r4502, 0;
	selp.b32 	%r12607, %r12606, 0, %p1513;
$L__BB10_722:
	st.local.u32 	[%rd1], %r12607;
	bra.uni 	$L__BB10_724;
$L__BB10_723:
	shl.b32 	%r4505, %r12605, 2;
	cvt.u64.u32 	%rd3267, %r4505;
	add.s64 	%rd3268, %rd246, %rd3267;
	mov.b32 	%r4506, -1;
	st.u32 	[%rd3268+32], %r4506;
$L__BB10_724:
	add.s32 	%r366, %r12605, 1;
	ld.shared.u64 	%rd249, [m_Local_$_0];
	add.s64 	%rd250, %rd249, %rd244;
	ld.u32 	%r367, [%rd250+12];
	setp.lt.s32 	%p1514, %r366, %r367;
	@%p1514 bra 	$L__BB10_734;
	ld.shared.u64 	%rd3269, [m_Local_$_1];
	atom.global.add.u64 	%rd3270, [%rd16], 48;
	add.s64 	%rd3271, %rd3270, 56;
	setp.ge.u64 	%p1515, %rd3271, %rd3269;
	shr.u64 	%rd251, %rd3270, 4;
	cvt.u32.u64 	%r12608, %rd251;
	setp.eq.s32 	%p1516, %r12608, -1;
	or.pred  	%p1517, %p1515, %p1516;
	@%p1517 bra 	$L__BB10_727;
	shl.b64 	%rd3272, %rd251, 32;
	shr.s64 	%rd3273, %rd3272, 28;
	add.s64 	%rd3274, %rd249, %rd3273;
	mov.b16 	%rs434, 0;
	st.u8 	[%rd3274], %rs434;
	st.u8 	[%rd3274+1], %rs434;
	mov.b32 	%r4507, 3608;
	st.u32 	[%rd3274+4], %r4507;
	mov.b16 	%rs435, 1;
	st.u8 	[%rd3274+3], %rs435;
	mov.b32 	%r4508, 48;
	st.u32 	[%rd3274+8], %r4508;
	mov.b32 	%r4509, -1;
	st.u32 	[%rd3274+16], %r4509;
	ld.shared.u64 	%rd3275, [m_Local_$_0];
	add.s64 	%rd3276, %rd3275, %rd3273;
	mov.b32 	%r4510, 0;
	st.u32 	[%rd3276+32], %r4510;
	ld.shared.u64 	%rd3277, [m_Local_$_0];
	add.s64 	%rd3278, %rd3277, %rd3273;
	st.u32 	[%rd3278+36], %r4510;
	ld.shared.u64 	%rd3279, [m_Local_$_0];
	add.s64 	%rd3280, %rd3279, %rd3273;
	st.u32 	[%rd3280+40], %r4510;
	ld.local.u32 	%r4511, [%rd1];
	setp.eq.s32 	%p6581, %r4511, 0;
	bra.uni 	$L__BB10_728;
$L__BB10_727:
	mov.b32 	%r4513, 21106;
	st.local.u32 	[%rd1], %r4513;
	mov.b32 	%r12608, -1;
	mov.pred 	%p6581, 0;
$L__BB10_728:
	mov.b32 	%r12609, 0;
	not.pred 	%p1519, %p6581;
	@%p1519 bra 	$L__BB10_733;
	setp.eq.s32 	%p1520, %r12608, -1;
	@%p1520 bra 	$L__BB10_6675;
	ld.shared.u64 	%rd3281, [m_Local_$_0];
	mul.wide.s32 	%rd252, %r12608, 16;
	add.s64 	%rd3282, %rd3281, %rd252;
	st.u32 	[%rd3282+40], %r367;
	ld.local.u32 	%r4516, [%rd1];
	setp.eq.s32 	%p1521, %r4516, 0;
	@%p1521 bra 	$L__BB10_731;
	bra.uni 	$L__BB10_733;
$L__BB10_731:
	ld.shared.u64 	%rd3283, [m_Local_$_0];
	add.s64 	%rd3284, %rd3283, %rd252;
	st.u32 	[%rd3284+36], %r366;
	ld.local.u32 	%r4518, [%rd1];
	setp.ne.s32 	%p1522, %r4518, 0;
	@%p1522 bra 	$L__BB10_733;
	ld.shared.u64 	%rd3285, [m_Local_$_0];
	add.s64 	%rd3286, %rd3285, %rd252;
	st.u32 	[%rd3286+32], %r358;
	ld.local.u32 	%r4519, [%rd1];
	setp.eq.s32 	%p1523, %r4519, 0;
	selp.b32 	%r12609, %r12608, 0, %p1523;
$L__BB10_733:
	st.local.u32 	[%rd1], %r12609;
	bra.uni 	$L__BB10_735;
$L__BB10_734:
	shl.b32 	%r4522, %r366, 2;
	cvt.u64.u32 	%rd3287, %r4522;
	add.s64 	%rd3288, %rd250, %rd3287;
	mov.b32 	%r4523, -1;
	st.u32 	[%rd3288+32], %r4523;
$L__BB10_735:
	add.s32 	%r12605, %r12605, 2;
	setp.ne.s32 	%p1524, %r12605, %r373;
	@%p1524 bra 	$L__BB10_712;
$L__BB10_736:
	and.b32  	%r4524, %r12601, 1;
	setp.eq.b32 	%p1525, %r4524, 1;
	@%p1525 bra 	$L__BB10_748;
	ld.shared.u64 	%rd253, [m_Local_$_0];
	add.s64 	%rd254, %rd253, %rd244;
	ld.u32 	%r374, [%rd254+12];
	setp.lt.s32 	%p1526, %r373, %r374;
	@%p1526 bra 	$L__BB10_747;
	ld.shared.u64 	%rd3289, [m_Local_$_1];
	atom.global.add.u64 	%rd3290, [%rd16], 48;
	add.s64 	%rd3291, %rd3290, 56;
	setp.ge.u64 	%p1527, %rd3291, %rd3289;
	shr.u64 	%rd255, %rd3290, 4;
	cvt.u32.u64 	%r12611, %rd255;
	setp.eq.s32 	%p1528, %r12611, -1;
	or.pred  	%p1529, %p1527, %p1528;
	@%p1529 bra 	$L__BB10_740;
	shl.b64 	%rd3292, %rd255, 32;
	shr.s64 	%rd3293, %rd3292, 28;
	add.s64 	%rd3294, %rd253, %rd3293;
	mov.b16 	%rs436, 0;
	st.u8 	[%rd3294], %rs436;
	st.u8 	[%rd3294+1], %rs436;
	mov.b32 	%r4525, 3608;
	st.u32 	[%rd3294+4], %r4525;
	mov.b16 	%rs437, 1;
	st.u8 	[%rd3294+3], %rs437;
	mov.b32 	%r4526, 48;
	st.u32 	[%rd3294+8], %r4526;
	mov.b32 	%r4527, -1;
	st.u32 	[%rd3294+16], %r4527;
	ld.shared.u64 	%rd3295, [m_Local_$_0];
	add.s64 	%rd3296, %rd3295, %rd3293;
	mov.b32 	%r4528, 0;
	st.u32 	[%rd3296+32], %r4528;
	ld.shared.u64 	%rd3297, [m_Local_$_0];
	add.s64 	%rd3298, %rd3297, %rd3293;
	st.u32 	[%rd3298+36], %r4528;
	ld.shared.u64 	%rd3299, [m_Local_$_0];
	add.s64 	%rd3300, %rd3299, %rd3293;
	st.u32 	[%rd3300+40], %r4528;
	ld.local.u32 	%r4529, [%rd1];
	setp.eq.s32 	%p6582, %r4529, 0;
	bra.uni 	$L__BB10_741;
$L__BB10_740:
	mov.b32 	%r4531, 21106;
	st.local.u32 	[%rd1], %r4531;
	mov.b32 	%r12611, -1;
	mov.pred 	%p6582, 0;
$L__BB10_741:
	mov.b32 	%r12612, 0;
	not.pred 	%p1531, %p6582;
	@%p1531 bra 	$L__BB10_746;
	setp.eq.s32 	%p1532, %r12611, -1;
	@%p1532 bra 	$L__BB10_6676;
	ld.shared.u64 	%rd3301, [m_Local_$_0];
	mul.wide.s32 	%rd256, %r12611, 16;
	add.s64 	%rd3302, %rd3301, %rd256;
	st.u32 	[%rd3302+40], %r374;
	ld.local.u32 	%r4534, [%rd1];
	setp.eq.s32 	%p1533, %r4534, 0;
	@%p1533 bra 	$L__BB10_744;
	bra.uni 	$L__BB10_746;
$L__BB10_744:
	ld.shared.u64 	%rd3303, [m_Local_$_0];
	add.s64 	%rd3304, %rd3303, %rd256;
	st.u32 	[%rd3304+36], %r373;
	ld.local.u32 	%r4536, [%rd1];
	setp.ne.s32 	%p1534, %r4536, 0;
	@%p1534 bra 	$L__BB10_746;
	ld.shared.u64 	%rd3305, [m_Local_$_0];
	add.s64 	%rd3306, %rd3305, %rd256;
	st.u32 	[%rd3306+32], %r358;
	ld.local.u32 	%r4537, [%rd1];
	setp.eq.s32 	%p1535, %r4537, 0;
	selp.b32 	%r12612, %r12611, 0, %p1535;
$L__BB10_746:
	st.local.u32 	[%rd1], %r12612;
	bra.uni 	$L__BB10_748;
$L__BB10_747:
	shl.b32 	%r4540, %r373, 2;
	cvt.u64.u32 	%rd3307, %r4540;
	add.s64 	%rd3308, %rd254, %rd3307;
	mov.b32 	%r4541, -1;
	st.u32 	[%rd3308+32], %r4541;
$L__BB10_748:
	setp.eq.s32 	%p1536, %r12601, 0;
	@%p1536 bra 	$L__BB10_756;
	setp.lt.s32 	%p1537, %r12601, 1;
	mov.b32 	%r12660, 0;
	@%p1537 bra 	$L__BB10_997;
	mul.wide.s32 	%rd257, %r12583, 16;
	mul.wide.s32 	%rd258, %r12585, 16;
	setp.eq.s32 	%p1538, %r316, 0;
	or.pred  	%p1539, %p1538, %p79;
	@%p1539 bra 	$L__BB10_1162;
	mul.wide.s32 	%rd259, %r358, 16;
	mov.b32 	%r12615, 0;
	mov.u32 	%r12660, %r12615;
$L__BB10_752:
	setp.ge.s32 	%p1540, %r12660, %r316;
	@%p1540 bra 	$L__BB10_1162;
	mov.u32 	%r12617, %r12660;
$L__BB10_754:
	setp.ne.s32 	%p1541, %r12583, -1;
	@%p1541 bra 	$L__BB10_770;
	mov.b32 	%r4563, 21352;
	st.local.u32 	[%rd1], %r4563;
	mov.b16 	%rs1563, 0;
	bra.uni 	$L__BB10_782;
$L__BB10_756:
	setp.ne.s32 	%p1880, %r358, -1;
	@%p1880 bra 	$L__BB10_758;
	mov.b32 	%r5109, 21352;
	st.local.u32 	[%rd1], %r5109;
	bra.uni 	$L__BB10_1162;
$L__BB10_758:
	ld.shared.u64 	%rd260, [m_Local_$_0];
	mul.wide.s32 	%rd3884, %r358, 16;
	add.s64 	%rd261, %rd260, %rd3884;
	ld.u32 	%r379, [%rd261+12];
	setp.gt.s32 	%p1881, %r379, 0;
	@%p1881 bra 	$L__BB10_769;
	ld.shared.u64 	%rd3885, [m_Local_$_1];
	atom.global.add.u64 	%rd3886, [%rd16], 48;
	add.s64 	%rd3887, %rd3886, 56;
	setp.lt.u64 	%p1882, %rd3887, %rd3885;
	shr.u64 	%rd262, %rd3886, 4;
	cvt.u32.u64 	%r12613, %rd262;
	setp.ne.s32 	%p1883, %r12613, -1;
	and.pred  	%p1884, %p1882, %p1883;
	@%p1884 bra 	$L__BB10_761;
	mov.b32 	%r5100, 21106;
	st.local.u32 	[%rd1], %r5100;
	mov.b32 	%r12613, -1;
	mov.pred 	%p6583, 0;
	bra.uni 	$L__BB10_762;
$L__BB10_761:
	shl.b64 	%rd3888, %rd262, 32;
	shr.s64 	%rd3889, %rd3888, 28;
	add.s64 	%rd3890, %rd260, %rd3889;
	mov.b16 	%rs534, 0;
	st.u8 	[%rd3890], %rs534;
	st.u8 	[%rd3890+1], %rs534;
	mov.b32 	%r5094, 3608;
	st.u32 	[%rd3890+4], %r5094;
	mov.b16 	%rs535, 1;
	st.u8 	[%rd3890+3], %rs535;
	mov.b32 	%r5095, 48;
	st.u32 	[%rd3890+8], %r5095;
	mov.b32 	%r5096, -1;
	st.u32 	[%rd3890+16], %r5096;
	ld.shared.u64 	%rd3891, [m_Local_$_0];
	add.s64 	%rd3892, %rd3891, %rd3889;
	mov.b32 	%r5097, 0;
	st.u32 	[%rd3892+32], %r5097;
	ld.shared.u64 	%rd3893, [m_Local_$_0];
	add.s64 	%rd3894, %rd3893, %rd3889;
	st.u32 	[%rd3894+36], %r5097;
	ld.shared.u64 	%rd3895, [m_Local_$_0];
	add.s64 	%rd3896, %rd3895, %rd3889;
	st.u32 	[%rd3896+40], %r5097;
	ld.local.u32 	%r5098, [%rd1];
	setp.eq.s32 	%p6583, %r5098, 0;
$L__BB10_762:
	mov.b32 	%r12614, 0;
	not.pred 	%p1886, %p6583;
	@%p1886 bra 	$L__BB10_768;
	setp.ne.s32 	%p1887, %r12613, -1;
	@%p1887 bra 	$L__BB10_765;
	mov.b32 	%r5108, 21352;
	st.local.u32 	[%rd1], %r5108;
	bra.uni 	$L__BB10_768;
$L__BB10_765:
	ld.shared.u64 	%rd3897, [m_Local_$_0];
	mul.wide.s32 	%rd263, %r12613, 16;
	add.s64 	%rd3898, %rd3897, %rd263;
	st.u32 	[%rd3898+40], %r379;
	ld.local.u32 	%r5103, [%rd1];
	setp.ne.s32 	%p1888, %r5103, 0;
	@%p1888 bra 	$L__BB10_768;
	ld.shared.u64 	%rd3899, [m_Local_$_0];
	add.s64 	%rd3900, %rd3899, %rd263;
	mov.b32 	%r12614, 0;
	st.u32 	[%rd3900+36], %r12614;
	ld.local.u32 	%r5105, [%rd1];
	setp.ne.s32 	%p1889, %r5105, 0;
	@%p1889 bra 	$L__BB10_768;
	ld.shared.u64 	%rd3901, [m_Local_$_0];
	add.s64 	%rd3902, %rd3901, %rd263;
	st.u32 	[%rd3902+32], %r358;
	ld.local.u32 	%r5106, [%rd1];
	setp.eq.s32 	%p1890, %r5106, 0;
	selp.b32 	%r12614, %r12613, 0, %p1890;
$L__BB10_768:
	st.local.u32 	[%rd1], %r12614;
	bra.uni 	$L__BB10_1162;
$L__BB10_769:
	st.u32 	[%rd261+32], %r261;
	bra.uni 	$L__BB10_1162;
$L__BB10_770:
	ld.shared.u64 	%rd264, [m_Local_$_0];
	add.s64 	%rd265, %rd264, %rd257;
	ld.u32 	%r4545, [%rd265+12];
	setp.gt.s32 	%p1542, %r12617, -1;
	setp.lt.s32 	%p1543, %r12617, %r4545;
	and.pred  	%p1544, %p1542, %p1543;
	@%p1544 bra 	$L__BB10_781;
	ld.shared.u64 	%rd3311, [m_Local_$_1];
	atom.global.add.u64 	%rd3312, [%rd16], 48;
	add.s64 	%rd3313, %rd3312, 56;
	setp.lt.u64 	%p1545, %rd3313, %rd3311;
	shr.u64 	%rd266, %rd3312, 4;
	cvt.u32.u64 	%r12618, %rd266;
	setp.ne.s32 	%p1546, %r12618, -1;
	and.pred  	%p1547, %p1545, %p1546;
	@%p1547 bra 	$L__BB10_773;
	mov.b32 	%r4554, 21106;
	st.local.u32 	[%rd1], %r4554;
	mov.b32 	%r12618, -1;
	mov.pred 	%p6584, 0;
	bra.uni 	$L__BB10_774;
$L__BB10_773:
	shl.b64 	%rd3314, %rd266, 32;
	shr.s64 	%rd3315, %rd3314, 28;
	add.s64 	%rd3316, %rd264, %rd3315;
	mov.b16 	%rs438, 0;
	st.u8 	[%rd3316], %rs438;
	st.u8 	[%rd3316+1], %rs438;
	mov.b32 	%r4548, 3608;
	st.u32 	[%rd3316+4], %r4548;
	mov.b16 	%rs439, 1;
	st.u8 	[%rd3316+3], %rs439;
	mov.b32 	%r4549, 48;
	st.u32 	[%rd3316+8], %r4549;
	mov.b32 	%r4550, -1;
	st.u32 	[%rd3316+16], %r4550;
	ld.shared.u64 	%rd3317, [m_Local_$_0];
	add.s64 	%rd3318, %rd3317, %rd3315;
	mov.b32 	%r4551, 0;
	st.u32 	[%rd3318+32], %r4551;
	ld.shared.u64 	%rd3319, [m_Local_$_0];
	add.s64 	%rd3320, %rd3319, %rd3315;
	st.u32 	[%rd3320+36], %r4551;
	ld.shared.u64 	%rd3321, [m_Local_$_0];
	add.s64 	%rd3322, %rd3321, %rd3315;
	st.u32 	[%rd3322+40], %r4551;
	ld.local.u32 	%r4552, [%rd1];
	setp.eq.s32 	%p6584, %r4552, 0;
$L__BB10_774:
	mov.b32 	%r12619, 0;
	not.pred 	%p1549, %p6584;
	@%p1549 bra 	$L__BB10_780;
	setp.ne.s32 	%p1550, %r12618, -1;
	@%p1550 bra 	$L__BB10_777;
	mov.b32 	%r4562, 21352;
	st.local.u32 	[%rd1], %r4562;
	bra.uni 	$L__BB10_780;
$L__BB10_777:
	ld.shared.u64 	%rd3323, [m_Local_$_0];
	mul.wide.s32 	%rd267, %r12618, 16;
	add.s64 	%rd3324, %rd3323, %rd267;
	st.u32 	[%rd3324+40], %r4545;
	ld.local.u32 	%r4557, [%rd1];
	setp.ne.s32 	%p1551, %r4557, 0;
	@%p1551 bra 	$L__BB10_780;
	ld.shared.u64 	%rd3325, [m_Local_$_0];
	add.s64 	%rd3326, %rd3325, %rd267;
	st.u32 	[%rd3326+36], %r12617;
	ld.local.u32 	%r4559, [%rd1];
	setp.ne.s32 	%p1552, %r4559, 0;
	@%p1552 bra 	$L__BB10_780;
	ld.shared.u64 	%rd3327, [m_Local_$_0];
	add.s64 	%rd3328, %rd3327, %rd267;
	st.u32 	[%rd3328+32], %r12583;
	ld.local.u32 	%r4560, [%rd1];
	setp.eq.s32 	%p1553, %r4560, 0;
	selp.b32 	%r12619, %r12618, 0, %p1553;
$L__BB10_780:
	st.local.u32 	[%rd1], %r12619;
	mov.b16 	%rs1563, 0;
	bra.uni 	$L__BB10_782;
$L__BB10_781:
	shl.b32 	%r4546, %r12617, 2;
	add.s32 	%r4547, %r4546, 32;
	cvt.u64.u32 	%rd3309, %r4547;
	add.s64 	%rd3310, %rd265, %rd3309;
	ld.u8 	%rs1563, [%rd3310];
$L__BB10_782:
	setp.ne.s32 	%p1554, %r12585, -1;
	@%p1554 bra 	$L__BB10_784;
	mov.b32 	%r4579, 21352;
	st.local.u32 	[%rd1], %r4579;
	mov.b16 	%rs1564, 0;
	bra.uni 	$L__BB10_796;
$L__BB10_784:
	ld.shared.u64 	%rd268, [m_Local_$_0];
	add.s64 	%rd269, %rd268, %rd258;
	ld.u32 	%r392, [%rd269+12];
	setp.gt.s32 	%p1555, %r392, 0;
	@%p1555 bra 	$L__BB10_795;
	ld.shared.u64 	%rd3329, [m_Local_$_1];
	atom.global.add.u64 	%rd3330, [%rd16], 48;
	add.s64 	%rd3331, %rd3330, 56;
	setp.lt.u64 	%p1556, %rd3331, %rd3329;
	shr.u64 	%rd270, %rd3330, 4;
	cvt.u32.u64 	%r12620, %rd270;
	setp.ne.s32 	%p1557, %r12620, -1;
	and.pred  	%p1558, %p1556, %p1557;
	@%p1558 bra 	$L__BB10_787;
	mov.b32 	%r4570, 21106;
	st.local.u32 	[%rd1], %r4570;
	mov.b32 	%r12620, -1;
	mov.pred 	%p6585, 0;
	bra.uni 	$L__BB10_788;
$L__BB10_787:
	shl.b64 	%rd3332, %rd270, 32;
	shr.s64 	%rd3333, %rd3332, 28;
	add.s64 	%rd3334, %rd268, %rd3333;
	mov.b16 	%rs442, 0;
	st.u8 	[%rd3334], %rs442;
	st.u8 	[%rd3334+1], %rs442;
	mov.b32 	%r4564, 3608;
	st.u32 	[%rd3334+4], %r4564;
	mov.b16 	%rs443, 1;
	st.u8 	[%rd3334+3], %rs443;
	mov.b32 	%r4565, 48;
	st.u32 	[%rd3334+8], %r4565;
	mov.b32 	%r4566, -1;
	st.u32 	[%rd3334+16], %r4566;
	ld.shared.u64 	%rd3335, [m_Local_$_0];
	add.s64 	%rd3336, %rd3335, %rd3333;
	mov.b32 	%r4567, 0;
	st.u32 	[%rd3336+32], %r4567;
	ld.shared.u64 	%rd3337, [m_Local_$_0];
	add.s64 	%rd3338, %rd3337, %rd3333;
	st.u32 	[%rd3338+36], %r4567;
	ld.shared.u64 	%rd3339, [m_Local_$_0];
	add.s64 	%rd3340, %rd3339, %rd3333;
	st.u32 	[%rd3340+40], %r4567;
	ld.local.u32 	%r4568, [%rd1];
	setp.eq.s32 	%p6585, %r4568, 0;
$L__BB10_788:
	mov.b32 	%r12621, 0;
	not.pred 	%p1560, %p6585;
	@%p1560 bra 	$L__BB10_794;
	setp.ne.s32 	%p1561, %r12620, -1;
	@%p1561 bra 	$L__BB10_791;
	mov.b32 	%r4578, 21352;
	st.local.u32 	[%rd1], %r4578;
	bra.uni 	$L__BB10_794;
$L__BB10_791:
	ld.shared.u64 	%rd3341, [m_Local_$_0];
	mul.wide.s32 	%rd271, %r12620, 16;
	add.s64 	%rd3342, %rd3341, %rd271;
	st.u32 	[%rd3342+40], %r392;
	ld.local.u32 	%r4573, [%rd1];
	setp.ne.s32 	%p1562, %r4573, 0;
	@%p1562 bra 	$L__BB10_794;
	ld.shared.u64 	%rd3343, [m_Local_$_0];
	add.s64 	%rd3344, %rd3343, %rd271;
	mov.b32 	%r12621, 0;
	st.u32 	[%rd3344+36], %r12621;
	ld.local.u32 	%r4575, [%rd1];
	setp.ne.s32 	%p1563, %r4575, 0;
	@%p1563 bra 	$L__BB10_794;
	ld.shared.u64 	%rd3345, [m_Local_$_0];
	add.s64 	%rd3346, %rd3345, %rd271;
	st.u32 	[%rd3346+32], %r12585;
	ld.local.u32 	%r4576, [%rd1];
	setp.eq.s32 	%p1564, %r4576, 0;
	selp.b32 	%r12621, %r12620, 0, %p1564;
$L__BB10_794:
	st.local.u32 	[%rd1], %r12621;
	mov.b16 	%rs1564, 0;
	bra.uni 	$L__BB10_796;
$L__BB10_795:
	ld.u8 	%rs1564, [%rd269+32];
$L__BB10_796:
	and.b16  	%rs446, %rs1564, 255;
	and.b16  	%rs447, %rs1563, 255;
	setp.ne.s16 	%p1565, %rs447, %rs446;
	mov.u32 	%r12628, %r12617;
	@%p1565 bra 	$L__BB10_829;
	setp.lt.s32 	%p1566, %r12586, 2;
	@%p1566 bra 	$L__BB10_830;
	mov.b32 	%r12622, 1;
	mov.u32 	%r12623, %r12617;
	bra.uni 	$L__BB10_800;
$L__BB10_799:
	add.s32 	%r12622, %r12622, 1;
	setp.eq.s32 	%p1593, %r12622, %r12586;
	mov.u32 	%r12623, %r12628;
	@%p1593 bra 	$L__BB10_830;
$L__BB10_800:
	add.s32 	%r12628, %r12623, 1;
	@%p1541 bra 	$L__BB10_802;
	mov.b32 	%r4599, 21352;
	st.local.u32 	[%rd1], %r4599;
	mov.b16 	%rs1565, 0;
	bra.uni 	$L__BB10_814;
$L__BB10_802:
	ld.shared.u64 	%rd272, [m_Local_$_0];
	add.s64 	%rd273, %rd272, %rd257;
	ld.u32 	%r4581, [%rd273+12];
	setp.gt.s32 	%p1568, %r12623, -2;
	setp.lt.s32 	%p1569, %r12628, %r4581;
	and.pred  	%p1570, %p1568, %p1569;
	@%p1570 bra 	$L__BB10_813;
	ld.shared.u64 	%rd3349, [m_Local_$_1];
	atom.global.add.u64 	%rd3350, [%rd16], 48;
	add.s64 	%rd3351, %rd3350, 56;
	setp.lt.u64 	%p1571, %rd3351, %rd3349;
	shr.u64 	%rd274, %rd3350, 4;
	cvt.u32.u64 	%r12624, %rd274;
	setp.ne.s32 	%p1572, %r12624, -1;
	and.pred  	%p1573, %p1571, %p1572;
	@%p1573 bra 	$L__BB10_805;
	mov.b32 	%r4590, 21106;
	st.local.u32 	[%rd1], %r4590;
	mov.b32 	%r12624, -1;
	mov.pred 	%p6586, 0;
	bra.uni 	$L__BB10_806;
$L__BB10_805:
	shl.b64 	%rd3352, %rd274, 32;
	shr.s64 	%rd3353, %rd3352, 28;
	add.s64 	%rd3354, %rd272, %rd3353;
	mov.b16 	%rs448, 0;
	st.u8 	[%rd3354], %rs448;
	st.u8 	[%rd3354+1], %rs448;
	mov.b32 	%r4584, 3608;
	st.u32 	[%rd3354+4], %r4584;
	mov.b16 	%rs449, 1;
	st.u8 	[%rd3354+3], %rs449;
	mov.b32 	%r4585, 48;
	st.u32 	[%rd3354+8], %r4585;
	mov.b32 	%r4586, -1;
	st.u32 	[%rd3354+16], %r4586;
	ld.shared.u64 	%rd3355, [m_Local_$_0];
	add.s64 	%rd3356, %rd3355, %rd3353;
	mov.b32 	%r4587, 0;
	st.u32 	[%rd3356+32], %r4587;
	ld.shared.u64 	%rd3357, [m_Local_$_0];
	add.s64 	%rd3358, %rd3357, %rd3353;
	st.u32 	[%rd3358+36], %r4587;
	ld.shared.u64 	%rd3359, [m_Local_$_0];
	add.s64 	%rd3360, %rd3359, %rd3353;
	st.u32 	[%rd3360+40], %r4587;
	ld.local.u32 	%r4588, [%rd1];
	setp.eq.s32 	%p6586, %r4588, 0;
$L__BB10_806:
	mov.b32 	%r12625, 0;
	not.pred 	%p1575, %p6586;
	@%p1575 bra 	$L__BB10_812;
	setp.ne.s32 	%p1576, %r12624, -1;
	@%p1576 bra 	$L__BB10_809;
	mov.b32 	%r4598, 21352;
	st.local.u32 	[%rd1], %r4598;
	bra.uni 	$L__BB10_812;
$L__BB10_809:
	ld.shared.u64 	%rd3361, [m_Local_$_0];
	mul.wide.s32 	%rd275, %r12624, 16;
	add.s64 	%rd3362, %rd3361, %rd275;
	st.u32 	[%rd3362+40], %r4581;
	ld.local.u32 	%r4593, [%rd1];
	setp.ne.s32 	%p1577, %r4593, 0;
	@%p1577 bra 	$L__BB10_812;
	ld.shared.u64 	%rd3363, [m_Local_$_0];
	add.s64 	%rd3364, %rd3363, %rd275;
	st.u32 	[%rd3364+36], %r12628;
	ld.local.u32 	%r4595, [%rd1];
	setp.ne.s32 	%p1578, %r4595, 0;
	@%p1578 bra 	$L__BB10_812;
	ld.shared.u64 	%rd3365, [m_Local_$_0];
	add.s64 	%rd3366, %rd3365, %rd275;
	st.u32 	[%rd3366+32], %r12583;
	ld.local.u32 	%r4596, [%rd1];
	setp.eq.s32 	%p1579, %r4596, 0;
	selp.b32 	%r12625, %r12624, 0, %p1579;
$L__BB10_812:
	st.local.u32 	[%rd1], %r12625;
	mov.b16 	%rs1565, 0;
	bra.uni 	$L__BB10_814;
$L__BB10_813:
	shl.b32 	%r4582, %r12628, 2;
	add.s32 	%r4583, %r4582, 32;
	cvt.u64.u32 	%rd3347, %r4583;
	add.s64 	%rd3348, %rd273, %rd3347;
	ld.u8 	%rs1565, [%rd3348];
$L__BB10_814:
	@%p1554 bra 	$L__BB10_816;
	mov.b32 	%r4616, 21352;
	st.local.u32 	[%rd1], %r4616;
	mov.b16 	%rs1566, 0;
	bra.uni 	$L__BB10_828;
$L__BB10_816:
	ld.shared.u64 	%rd276, [m_Local_$_0];
	add.s64 	%rd277, %rd276, %rd258;
	ld.u32 	%r406, [%rd277+12];
	setp.lt.s32 	%p1581, %r12622, %r406;
	@%p1581 bra 	$L__BB10_827;
	ld.shared.u64 	%rd3367, [m_Local_$_1];
	atom.global.add.u64 	%rd3368, [%rd16], 48;
	add.s64 	%rd3369, %rd3368, 56;
	setp.lt.u64 	%p1582, %rd3369, %rd3367;
	shr.u64 	%rd278, %rd3368, 4;
	cvt.u32.u64 	%r12626, %rd278;
	setp.ne.s32 	%p1583, %r12626, -1;
	and.pred  	%p1584, %p1582, %p1583;
	@%p1584 bra 	$L__BB10_819;
	mov.b32 	%r4606, 21106;
	st.local.u32 	[%rd1], %r4606;
	mov.b32 	%r12626, -1;
	mov.pred 	%p6587, 0;
	bra.uni 	$L__BB10_820;
$L__BB10_819:
	shl.b64 	%rd3370, %rd278, 32;
	shr.s64 	%rd3371, %rd3370, 28;
	add.s64 	%rd3372, %rd276, %rd3371;
	mov.b16 	%rs452, 0;
	st.u8 	[%rd3372], %rs452;
	st.u8 	[%rd3372+1], %rs452;
	mov.b32 	%r4600, 3608;
	st.u32 	[%rd3372+4], %r4600;
	mov.b16 	%rs453, 1;
	st.u8 	[%rd3372+3], %rs453;
	mov.b32 	%r4601, 48;
	st.u32 	[%rd3372+8], %r4601;
	mov.b32 	%r4602, -1;
	st.u32 	[%rd3372+16], %r4602;
	ld.shared.u64 	%rd3373, [m_Local_$_0];
	add.s64 	%rd3374, %rd3373, %rd3371;
	mov.b32 	%r4603, 0;
	st.u32 	[%rd3374+32], %r4603;
	ld.shared.u64 	%rd3375, [m_Local_$_0];
	add.s64 	%rd3376, %rd3375, %rd3371;
	st.u32 	[%rd3376+36], %r4603;
	ld.shared.u64 	%rd3377, [m_Local_$_0];
	add.s64 	%rd3378, %rd3377, %rd3371;
	st.u32 	[%rd3378+40], %r4603;
	ld.local.u32 	%r4604, [%rd1];
	setp.eq.s32 	%p6587, %r4604, 0;
$L__BB10_820:
	mov.b32 	%r12627, 0;
	not.pred 	%p1586, %p6587;
	@%p1586 bra 	$L__BB10_826;
	setp.ne.s32 	%p1587, %r12626, -1;
	@%p1587 bra 	$L__BB10_823;
	mov.b32 	%r4614, 21352;
	st.local.u32 	[%rd1], %r4614;
	bra.uni 	$L__BB10_826;
$L__BB10_823:
	ld.shared.u64 	%rd3379, [m_Local_$_0];
	mul.wide.s32 	%rd279, %r12626, 16;
	add.s64 	%rd3380, %rd3379, %rd279;
	st.u32 	[%rd3380+40], %r406;
	ld.local.u32 	%r4609, [%rd1];
	setp.ne.s32 	%p1588, %r4609, 0;
	@%p1588 bra 	$L__BB10_826;
	ld.shared.u64 	%rd3381, [m_Local_$_0];
	add.s64 	%rd3382, %rd3381, %rd279;
	st.u32 	[%rd3382+36], %r12622;
	ld.local.u32 	%r4611, [%rd1];
	setp.ne.s32 	%p1589, %r4611, 0;
	@%p1589 bra 	$L__BB10_826;
	ld.shared.u64 	%rd3383, [m_Local_$_0];
	add.s64 	%rd3384, %rd3383, %rd279;
	st.u32 	[%rd3384+32], %r12585;
	ld.local.u32 	%r4612, [%rd1];
	setp.eq.s32 	%p1590, %r4612, 0;
	selp.b32 	%r12627, %r12626, 0, %p1590;
$L__BB10_826:
	st.local.u32 	[%rd1], %r12627;
	mov.b16 	%rs1566, 0;
	bra.uni 	$L__BB10_828;
$L__BB10_827:
	shl.b32 	%r4615, %r12622, 2;
	cvt.u64.u32 	%rd3385, %r4615;
	add.s64 	%rd3386, %rd277, %rd3385;
	ld.u8 	%rs1566, [%rd3386+32];
$L__BB10_828:
	and.b16  	%rs456, %rs1566, 255;
	and.b16  	%rs457, %rs1565, 255;
	setp.eq.s16 	%p1591, %rs457, %rs456;
	@%p1591 bra 	$L__BB10_799;
$L__BB10_829:
	add.s32 	%r12617, %r12628, 1;
	setp.lt.s32 	%p1592, %r12617, %r316;
	@%p1592 bra 	$L__BB10_754;
	bra.uni 	$L__BB10_1162;
$L__BB10_830:
	setp.eq.s32 	%p1594, %r12617, -1;
	@%p1594 bra 	$L__BB10_1162;
	min.s32 	%r413, %r12617, %r316;
	sub.s32 	%r414, %r413, %r12660;
	shl.b32 	%r4617, %r414, 2;
	add.s32 	%r4618, %r4617, 32;
	shr.s32 	%r4619, %r4618, 31;
	shr.u32 	%r4620, %r4619, 29;
	add.s32 	%r4621, %r4618, %r4620;
	and.b32  	%r4622, %r4621, -8;
	sub.s32 	%r4623, %r4618, %r4622;
	setp.eq.s32 	%p1595, %r4623, 0;
	sub.s32 	%r4624, %r4617, %r4623;
	add.s32 	%r4625, %r4624, 40;
	selp.b32 	%r415, %r4618, %r4625, %p1595;
	ld.shared.u64 	%rd280, [m_Local_$_1];
	and.b32  	%r4626, %r415, 12;
	setp.eq.s32 	%p1596, %r4626, 0;
	mov.u32 	%r12629, %r415;
	@%p1596 bra 	$L__BB10_833;
	shr.s32 	%r4627, %r415, 31;
	shr.u32 	%r4628, %r4627, 28;
	add.s32 	%r4629, %r415, %r4628;
	and.b32  	%r4630, %r4629, -16;
	add.s32 	%r12629, %r4630, 16;
$L__BB10_833:
	cvt.s64.s32 	%rd3387, %r12629;
	atom.global.add.u64 	%rd3388, [%rd16], %rd3387;
	cvt.s64.s32 	%rd3389, %r415;
	add.s64 	%rd3390, %rd3389, %rd3388;
	add.s64 	%rd3391, %rd3390, 8;
	setp.lt.u64 	%p1597, %rd3391, %rd280;
	shr.u64 	%rd3392, %rd3388, 4;
	cvt.u32.u64 	%r4631, %rd3392;
	selp.b32 	%r418, %r4631, -1, %p1597;
	setp.ne.s32 	%p1598, %r418, -1;
	@%p1598 bra 	$L__BB10_835;
	mov.b32 	%r4688, 21352;
	st.local.u32 	[%rd1], %r4688;
	bra.uni 	$L__BB10_874;
$L__BB10_835:
	ld.shared.u64 	%rd3393, [m_Local_$_0];
	mul.wide.s32 	%rd281, %r418, 16;
	add.s64 	%rd3394, %rd3393, %rd281;
	mov.b16 	%rs458, 0;
	st.u8 	[%rd3394], %rs458;
	st.u8 	[%rd3394+1], %rs458;
	mov.b32 	%r4632, 4335;
	st.u32 	[%rd3394+4], %r4632;
	mov.b16 	%rs459, 1;
	st.u8 	[%rd3394+3], %rs459;
	st.u32 	[%rd3394+8], %r415;
	st.u32 	[%rd3394+12], %r414;
	setp.lt.s32 	%p1599, %r414, 1;
	@%p1599 bra 	$L__BB10_874;
	add.s32 	%r4634, %r12660, 1;
	setp.eq.s32 	%p1600, %r413, %r4634;
	mov.b32 	%r433, 0;
	@%p1600 bra 	$L__BB10_862;
	and.b32  	%r433, %r414, 2147483646;
	mov.b32 	%r12630, 0;
$L__BB10_838:
	ld.shared.u64 	%rd282, [m_Local_$_0];
	add.s64 	%rd283, %rd282, %rd281;
	ld.u32 	%r421, [%rd283+12];
	setp.lt.s32 	%p1601, %r12630, %r421;
	@%p1601 bra 	$L__BB10_849;
	ld.shared.u64 	%rd3395, [m_Local_$_1];
	atom.global.add.u64 	%rd3396, [%rd16], 48;
	add.s64 	%rd3397, %rd3396, 56;
	setp.lt.u64 	%p1602, %rd3397, %rd3395;
	shr.u64 	%rd284, %rd3396, 4;
	cvt.u32.u64 	%r12631, %rd284;
	setp.ne.s32 	%p1603, %r12631, -1;
	and.pred  	%p1604, %p1602, %p1603;
	@%p1604 bra 	$L__BB10_841;
	mov.b32 	%r4642, 21106;
	st.local.u32 	[%rd1], %r4642;
	mov.b32 	%r12631, -1;
	mov.pred 	%p6588, 0;
	bra.uni 	$L__BB10_842;
$L__BB10_841:
	shl.b64 	%rd3398, %rd284, 32;
	shr.s64 	%rd3399, %rd3398, 28;
	add.s64 	%rd3400, %rd282, %rd3399;
	mov.b16 	%rs460, 0;
	st.u8 	[%rd3400], %rs460;
	st.u8 	[%rd3400+1], %rs460;
	mov.b32 	%r4636, 3608;
	st.u32 	[%rd3400+4], %r4636;
	mov.b16 	%rs461, 1;
	st.u8 	[%rd3400+3], %rs461;
	mov.b32 	%r4637, 48;
	st.u32 	[%rd3400+8], %r4637;
	mov.b32 	%r4638, -1;
	st.u32 	[%rd3400+16], %r4638;
	ld.shared.u64 	%rd3401, [m_Local_$_0];
	add.s64 	%rd3402, %rd3401, %rd3399;
	mov.b32 	%r4639, 0;
	st.u32 	[%rd3402+32], %r4639;
	ld.shared.u64 	%rd3403, [m_Local_$_0];
	add.s64 	%rd3404, %rd3403, %rd3399;
	st.u32 	[%rd3404+36], %r4639;
	ld.shared.u64 	%rd3405, [m_Local_$_0];
	add.s64 	%rd3406, %rd3405, %rd3399;
	st.u32 	[%rd3406+40], %r4639;
	ld.local.u32 	%r4640, [%rd1];
	setp.eq.s32 	%p6588, %r4640, 0;
$L__BB10_842:
	mov.b32 	%r12632, 0;
	not.pred 	%p1606, %p6588;
	@%p1606 bra 	$L__BB10_848;
	setp.ne.s32 	%p1607, %r12631, -1;
	@%p1607 bra 	$L__BB10_845;
	mov.b32 	%r4650, 21352;
	st.local.u32 	[%rd1], %r4650;
	bra.uni 	$L__BB10_848;
$L__BB10_845:
	ld.shared.u64 	%rd3407, [m_Local_$_0];
	mul.wide.s32 	%rd285, %r12631, 16;
	add.s64 	%rd3408, %rd3407, %rd285;
	st.u32 	[%rd3408+40], %r421;
	ld.local.u32 	%r4645, [%rd1];
	setp.ne.s32 	%p1608, %r4645, 0;
	@%p1608 bra 	$L__BB10_848;
	ld.shared.u64 	%rd3409, [m_Local_$_0];
	add.s64 	%rd3410, %rd3409, %rd285;
	st.u32 	[%rd3410+36], %r12630;
	ld.local.u32 	%r4647, [%rd1];
	setp.ne.s32 	%p1609, %r4647, 0;
	@%p1609 bra 	$L__BB10_848;
	ld.shared.u64 	%rd3411, [m_Local_$_0];
	add.s64 	%rd3412, %rd3411, %rd285;
	st.u32 	[%rd3412+32], %r418;
	ld.local.u32 	%r4648, [%rd1];
	setp.eq.s32 	%p1610, %r4648, 0;
	selp.b32 	%r12632, %r12631, 0, %p1610;
$L__BB10_848:
	st.local.u32 	[%rd1], %r12632;
	bra.uni 	$L__BB10_850;
$L__BB10_849:
	shl.b32 	%r4651, %r12630, 2;
	cvt.u64.u32 	%rd3413, %r4651;
	add.s64 	%rd3414, %rd283, %rd3413;
	mov.b32 	%r4652, 0;
	st.u32 	[%rd3414+32], %r4652;
	mov.b16 	%rs462, 0;
	st.u8 	[%rd3414+32], %rs462;
$L__BB10_850:
	add.s32 	%r426, %r12630, 1;
	ld.shared.u64 	%rd286, [m_Local_$_0];
	add.s64 	%rd287, %rd286, %rd281;
	ld.u32 	%r427, [%rd287+12];
	setp.lt.s32 	%p1611, %r426, %r427;
	@%p1611 bra 	$L__BB10_860;
	ld.shared.u64 	%rd3415, [m_Local_$_1];
	atom.global.add.u64 	%rd3416, [%rd16], 48;
	add.s64 	%rd3417, %rd3416, 56;
	setp.ge.u64 	%p1612, %rd3417, %rd3415;
	shr.u64 	%rd288, %rd3416, 4;
	cvt.u32.u64 	%r12633, %rd288;
	setp.eq.s32 	%p1613, %r12633, -1;
	or.pred  	%p1614, %p1612, %p1613;
	@%p1614 bra 	$L__BB10_853;
	shl.b64 	%rd3418, %rd288, 32;
	shr.s64 	%rd3419, %rd3418, 28;
	add.s64 	%rd3420, %rd286, %rd3419;
	mov.b16 	%rs463, 0;
	st.u8 	[%rd3420], %rs463;
	st.u8 	[%rd3420+1], %rs463;
	mov.b32 	%r4653, 3608;
	st.u32 	[%rd3420+4], %r4653;
	mov.b16 	%rs464, 1;
	st.u8 	[%rd3420+3], %rs464;
	mov.b32 	%r4654, 48;
	st.u32 	[%rd3420+8], %r4654;
	mov.b32 	%r4655, -1;
	st.u32 	[%rd3420+16], %r4655;
	ld.shared.u64 	%rd3421, [m_Local_$_0];
	add.s64 	%rd3422, %rd3421, %rd3419;
	mov.b32 	%r4656, 0;
	st.u32 	[%rd3422+32], %r4656;
	ld.shared.u64 	%rd3423, [m_Local_$_0];
	add.s64 	%rd3424, %rd3423, %rd3419;
	st.u32 	[%rd3424+36], %r4656;
	ld.shared.u64 	%rd3425, [m_Local_$_0];
	add.s64 	%rd3426, %rd3425, %rd3419;
	st.u32 	[%rd3426+40], %r4656;
	ld.local.u32 	%r4657, [%rd1];
	setp.eq.s32 	%p6589, %r4657, 0;
	bra.uni 	$L__BB10_854;
$L__BB10_853:
	mov.b32 	%r4659, 21106;
	st.local.u32 	[%rd1], %r4659;
	mov.b32 	%r12633, -1;
	mov.pred 	%p6589, 0;
$L__BB10_854:
	mov.b32 	%r12634, 0;
	not.pred 	%p1616, %p6589;
	@%p1616 bra 	$L__BB10_859;
	setp.eq.s32 	%p1617, %r12633, -1;
	@%p1617 bra 	$L__BB10_6677;
	ld.shared.u64 	%rd3427, [m_Local_$_0];
	mul.wide.s32 	%rd289, %r12633, 16;
	add.s64 	%rd3428, %rd3427, %rd289;
	st.u32 	[%rd3428+40], %r427;
	ld.local.u32 	%r4662, [%rd1];
	setp.eq.s32 	%p1618, %r4662, 0;
	@%p1618 bra 	$L__BB10_857;
	bra.uni 	$L__BB10_859;
$L__BB10_857:
	ld.shared.u64 	%rd3429, [m_Local_$_0];
	add.s64 	%rd3430, %rd3429, %rd289;
	st.u32 	[%rd3430+36], %r426;
	ld.local.u32 	%r4664, [%rd1];
	setp.ne.s32 	%p1619, %r4664, 0;
	@%p1619 bra 	$L__BB10_859;
	ld.shared.u64 	%rd3431, [m_Local_$_0];
	add.s64 	%rd3432, %rd3431, %rd289;
	st.u32 	[%rd3432+32], %r418;
	ld.local.u32 	%r4665, [%rd1];
	setp.eq.s32 	%p1620, %r4665, 0;
	selp.b32 	%r12634, %r12633, 0, %p1620;
$L__BB10_859:
	st.local.u32 	[%rd1], %r12634;
	bra.uni 	$L__BB10_861;
$L__BB10_860:
	shl.b32 	%r4668, %r426, 2;
	cvt.u64.u32 	%rd3433, %r4668;
	add.s64 	%rd3434, %rd287, %rd3433;
	mov.b32 	%r4669, 0;
	st.u32 	[%rd3434+32], %r4669;
	mov.b16 	%rs465, 0;
	st.u8 	[%rd3434+32], %rs465;
$L__BB10_861:
	add.s32 	%r12630, %r12630, 2;
	setp.ne.s32 	%p1621, %r12630, %r433;
	@%p1621 bra 	$L__BB10_838;
$L__BB10_862:
	and.b32  	%r4670, %r414, 1;
	setp.eq.b32 	%p1622, %r4670, 1;
	not.pred 	%p1623, %p1622;
	@%p1623 bra 	$L__BB10_874;
	ld.shared.u64 	%rd290, [m_Local_$_0];
	add.s64 	%rd291, %rd290, %rd281;
	ld.u32 	%r434, [%rd291+12];
	setp.lt.s32 	%p1624, %r433, %r434;
	@%p1624 bra 	$L__BB10_873;
	ld.shared.u64 	%rd3435, [m_Local_$_1];
	atom.global.add.u64 	%rd3436, [%rd16], 48;
	add.s64 	%rd3437, %rd3436, 56;
	setp.ge.u64 	%p1625, %rd3437, %rd3435;
	shr.u64 	%rd292, %rd3436, 4;
	cvt.u32.u64 	%r12636, %rd292;
	setp.eq.s32 	%p1626, %r12636, -1;
	or.pred  	%p1627, %p1625, %p1626;
	@%p1627 bra 	$L__BB10_866;
	shl.b64 	%rd3438, %rd292, 32;
	shr.s64 	%rd3439, %rd3438, 28;
	add.s64 	%rd3440, %rd290, %rd3439;
	mov.b16 	%rs466, 0;
	st.u8 	[%rd3440], %rs466;
	st.u8 	[%rd3440+1], %rs466;
	mov.b32 	%r4671, 3608;
	st.u32 	[%rd3440+4], %r4671;
	mov.b16 	%rs467, 1;
	st.u8 	[%rd3440+3], %rs467;
	mov.b32 	%r4672, 48;
	st.u32 	[%rd3440+8], %r4672;
	mov.b32 	%r4673, -1;
	st.u32 	[%rd3440+16], %r4673;
	ld.shared.u64 	%rd3441, [m_Local_$_0];
	add.s64 	%rd3442, %rd3441, %rd3439;
	mov.b32 	%r4674, 0;
	st.u32 	[%rd3442+32], %r4674;
	ld.shared.u64 	%rd3443, [m_Local_$_0];
	add.s64 	%rd3444, %rd3443, %rd3439;
	st.u32 	[%rd3444+36], %r4674;
	ld.shared.u64 	%rd3445, [m_Local_$_0];
	add.s64 	%rd3446, %rd3445, %rd3439;
	st.u32 	[%rd3446+40], %r4674;
	ld.local.u32 	%r4675, [%rd1];
	setp.eq.s32 	%p6590, %r4675, 0;
	bra.uni 	$L__BB10_867;
$L__BB10_866:
	mov.b32 	%r4677, 21106;
	st.local.u32 	[%rd1], %r4677;
	mov.b32 	%r12636, -1;
	mov.pred 	%p6590, 0;
$L__BB10_867:
	mov.b32 	%r12637, 0;
	not.pred 	%p1629, %p6590;
	@%p1629 bra 	$L__BB10_872;
	setp.eq.s32 	%p1630, %r12636, -1;
	@%p1630 bra 	$L__BB10_6678;
	ld.shared.u64 	%rd3447, [m_Local_$_0];
	mul.wide.s32 	%rd293, %r12636, 16;
	add.s64 	%rd3448, %rd3447, %rd293;
	st.u32 	[%rd3448+40], %r434;
	ld.local.u32 	%r4680, [%rd1];
	setp.eq.s32 	%p1631, %r4680, 0;
	@%p1631 bra 	$L__BB10_870;
	bra.uni 	$L__BB10_872;
$L__BB10_870:
	ld.shared.u64 	%rd3449, [m_Local_$_0];
	add.s64 	%rd3450, %rd3449, %rd293;
	st.u32 	[%rd3450+36], %r433;
	ld.local.u32 	%r4682, [%rd1];
	setp.ne.s32 	%p1632, %r4682, 0;
	@%p1632 bra 	$L__BB10_872;
	ld.shared.u64 	%rd3451, [m_Local_$_0];
	add.s64 	%rd3452, %rd3451, %rd293;
	st.u32 	[%rd3452+32], %r418;
	ld.local.u32 	%r4683, [%rd1];
	setp.eq.s32 	%p1633, %r4683, 0;
	selp.b32 	%r12637, %r12636, 0, %p1633;
$L__BB10_872:
	st.local.u32 	[%rd1], %r12637;
	bra.uni 	$L__BB10_874;
$L__BB10_873:
	shl.b32 	%r4686, %r433, 2;
	cvt.u64.u32 	%rd3453, %r4686;
	add.s64 	%rd3454, %rd291, %rd3453;
	mov.b32 	%r4687, 0;
	st.u32 	[%rd3454+32], %r4687;
	mov.b16 	%rs468, 0;
	st.u8 	[%rd3454+32], %rs468;
$L__BB10_874:
	setp.lt.s32 	%p1634, %r414, 1;
	@%p1634 bra 	$L__BB10_905;
	mul.wide.s32 	%rd294, %r418, 16;
	mov.b32 	%r12638, 0;
$L__BB10_876:
	@%p1541 bra 	$L__BB10_878;
	mov.b32 	%r4708, 21352;
	st.local.u32 	[%rd1], %r4708;
	mov.b16 	%rs1567, 0;
	bra.uni 	$L__BB10_890;
$L__BB10_878:
	ld.shared.u64 	%rd295, [m_Local_$_0];
	add.s64 	%rd296, %rd295, %rd257;
	ld.u32 	%r4690, [%rd296+12];
	setp.gt.s32 	%p1636, %r12660, -1;
	setp.lt.s32 	%p1637, %r12660, %r4690;
	and.pred  	%p1638, %p1636, %p1637;
	@%p1638 bra 	$L__BB10_889;
	ld.shared.u64 	%rd3457, [m_Local_$_1];
	atom.global.add.u64 	%rd3458, [%rd16], 48;
	add.s64 	%rd3459, %rd3458, 56;
	setp.lt.u64 	%p1639, %rd3459, %rd3457;
	shr.u64 	%rd297, %rd3458, 4;
	cvt.u32.u64 	%r12640, %rd297;
	setp.ne.s32 	%p1640, %r12640, -1;
	and.pred  	%p1641, %p1639, %p1640;
	@%p1641 bra 	$L__BB10_881;
	mov.b32 	%r4699, 21106;
	st.local.u32 	[%rd1], %r4699;
	mov.b32 	%r12640, -1;
	mov.pred 	%p6591, 0;
	bra.uni 	$L__BB10_882;
$L__BB10_881:
	shl.b64 	%rd3460, %rd297, 32;
	shr.s64 	%rd3461, %rd3460, 28;
	add.s64 	%rd3462, %rd295, %rd3461;
	mov.b16 	%rs469, 0;
	st.u8 	[%rd3462], %rs469;
	st.u8 	[%rd3462+1], %rs469;
	mov.b32 	%r4693, 3608;
	st.u32 	[%rd3462+4], %r4693;
	mov.b16 	%rs470, 1;
	st.u8 	[%rd3462+3], %rs470;
	mov.b32 	%r4694, 48;
	st.u32 	[%rd3462+8], %r4694;
	mov.b32 	%r4695, -1;
	st.u32 	[%rd3462+16], %r4695;
	ld.shared.u64 	%rd3463, [m_Local_$_0];
	add.s64 	%rd3464, %rd3463, %rd3461;
	mov.b32 	%r4696, 0;
	st.u32 	[%rd3464+32], %r4696;
	ld.shared.u64 	%rd3465, [m_Local_$_0];
	add.s64 	%rd3466, %rd3465, %rd3461;
	st.u32 	[%rd3466+36], %r4696;
	ld.shared.u64 	%rd3467, [m_Local_$_0];
	add.s64 	%rd3468, %rd3467, %rd3461;
	st.u32 	[%rd3468+40], %r4696;
	ld.local.u32 	%r4697, [%rd1];
	setp.eq.s32 	%p6591, %r4697, 0;
$L__BB10_882:
	mov.b32 	%r12641, 0;
	not.pred 	%p1643, %p6591;
	@%p1643 bra 	$L__BB10_888;
	setp.ne.s32 	%p1644, %r12640, -1;
	@%p1644 bra 	$L__BB10_885;
	mov.b32 	%r4707, 21352;
	st.local.u32 	[%rd1], %r4707;
	bra.uni 	$L__BB10_888;
$L__BB10_885:
	ld.shared.u64 	%rd3469, [m_Local_$_0];
	mul.wide.s32 	%rd298, %r12640, 16;
	add.s64 	%rd3470, %rd3469, %rd298;
	st.u32 	[%rd3470+40], %r4690;
	ld.local.u32 	%r4702, [%rd1];
	setp.ne.s32 	%p1645, %r4702, 0;
	@%p1645 bra 	$L__BB10_888;
	ld.shared.u64 	%rd3471, [m_Local_$_0];
	add.s64 	%rd3472, %rd3471, %rd298;
	st.u32 	[%rd3472+36], %r12660;
	ld.local.u32 	%r4704, [%rd1];
	setp.ne.s32 	%p1646, %r4704, 0;
	@%p1646 bra 	$L__BB10_888;
	ld.shared.u64 	%rd3473, [m_Local_$_0];
	add.s64 	%rd3474, %rd3473, %rd298;
	st.u32 	[%rd3474+32], %r12583;
	ld.local.u32 	%r4705, [%rd1];
	setp.eq.s32 	%p1647, %r4705, 0;
	selp.b32 	%r12641, %r12640, 0, %p1647;
$L__BB10_888:
	st.local.u32 	[%rd1], %r12641;
	mov.b16 	%rs1567, 0;
	bra.uni 	$L__BB10_890;
$L__BB10_889:
	shl.b32 	%r4691, %r12660, 2;
	add.s32 	%r4692, %r4691, 32;
	cvt.u64.u32 	%rd3455, %r4692;
	add.s64 	%rd3456, %rd296, %rd3455;
	ld.u8 	%rs1567, [%rd3456];
$L__BB10_890:
	@%p1598 bra 	$L__BB10_892;
	mov.b32 	%r4726, 21352;
	st.local.u32 	[%rd1], %r4726;
	bra.uni 	$L__BB10_904;
$L__BB10_892:
	ld.shared.u64 	%rd299, [m_Local_$_0];
	add.s64 	%rd300, %rd299, %rd294;
	ld.u32 	%r446, [%rd300+12];
	setp.lt.s32 	%p1649, %r12638, %r446;
	@%p1649 bra 	$L__BB10_903;
	ld.shared.u64 	%rd3475, [m_Local_$_1];
	atom.global.add.u64 	%rd3476, [%rd16], 48;
	add.s64 	%rd3477, %rd3476, 56;
	setp.lt.u64 	%p1650, %rd3477, %rd3475;
	shr.u64 	%rd301, %rd3476, 4;
	cvt.u32.u64 	%r12642, %rd301;
	setp.ne.s32 	%p1651, %r12642, -1;
	and.pred  	%p1652, %p1650, %p1651;
	@%p1652 bra 	$L__BB10_895;
	mov.b32 	%r4715, 21106;
	st.local.u32 	[%rd1], %r4715;
	mov.b32 	%r12642, -1;
	mov.pred 	%p6592, 0;
	bra.uni 	$L__BB10_896;
$L__BB10_895:
	shl.b64 	%rd3478, %rd301, 32;
	shr.s64 	%rd3479, %rd3478, 28;
	add.s64 	%rd3480, %rd299, %rd3479;
	mov.b16 	%rs473, 0;
	st.u8 	[%rd3480], %rs473;
	st.u8 	[%rd3480+1], %rs473;
	mov.b32 	%r4709, 3608;
	st.u32 	[%rd3480+4], %r4709;
	mov.b16 	%rs474, 1;
	st.u8 	[%rd3480+3], %rs474;
	mov.b32 	%r4710, 48;
	st.u32 	[%rd3480+8], %r4710;
	mov.b32 	%r4711, -1;
	st.u32 	[%rd3480+16], %r4711;
	ld.shared.u64 	%rd3481, [m_Local_$_0];
	add.s64 	%rd3482, %rd3481, %rd3479;
	mov.b32 	%r4712, 0;
	st.u32 	[%rd3482+32], %r4712;
	ld.shared.u64 	%rd3483, [m_Local_$_0];
	add.s64 	%rd3484, %rd3483, %rd3479;
	st.u32 	[%rd3484+36], %r4712;
	ld.shared.u64 	%rd3485, [m_Local_$_0];
	add.s64 	%rd3486, %rd3485, %rd3479;
	st.u32 	[%rd3486+40], %r4712;
	ld.local.u32 	%r4713, [%rd1];
	setp.eq.s32 	%p6592, %r4713, 0;
$L__BB10_896:
	mov.b32 	%r12643, 0;
	not.pred 	%p1654, %p6592;
	@%p1654 bra 	$L__BB10_902;
	setp.ne.s32 	%p1655, %r12642, -1;
	@%p1655 bra 	$L__BB10_899;
	mov.b32 	%r4723, 21352;
	st.local.u32 	[%rd1], %r4723;
	bra.uni 	$L__BB10_902;
$L__BB10_899:
	ld.shared.u64 	%rd3487, [m_Local_$_0];
	mul.wide.s32 	%rd302, %r12642, 16;
	add.s64 	%rd3488, %rd3487, %rd302;
	st.u32 	[%rd3488+40], %r446;
	ld.local.u32 	%r4718, [%rd1];
	setp.ne.s32 	%p1656, %r4718, 0;
	@%p1656 bra 	$L__BB10_902;
	ld.shared.u64 	%rd3489, [m_Local_$_0];
	add.s64 	%rd3490, %rd3489, %rd302;
	st.u32 	[%rd3490+36], %r12638;
	ld.local.u32 	%r4720, [%rd1];
	setp.ne.s32 	%p1657, %r4720, 0;
	@%p1657 bra 	$L__BB10_902;
	ld.shared.u64 	%rd3491, [m_Local_$_0];
	add.s64 	%rd3492, %rd3491, %rd302;
	st.u32 	[%rd3492+32], %r418;
	ld.local.u32 	%r4721, [%rd1];
	setp.eq.s32 	%p1658, %r4721, 0;
	selp.b32 	%r12643, %r12642, 0, %p1658;
$L__BB10_902:
	st.local.u32 	[%rd1], %r12643;
	bra.uni 	$L__BB10_904;
$L__BB10_903:
	shl.b32 	%r4724, %r12638, 2;
	cvt.u64.u32 	%rd3493, %r4724;
	add.s64 	%rd3494, %rd300, %rd3493;
	mov.b32 	%r4725, 0;
	st.u32 	[%rd3494+32], %r4725;
	st.u8 	[%rd3494+32], %rs1567;
$L__BB10_904:
	add.s32 	%r12660, %r12660, 1;
	add.s32 	%r12638, %r12638, 1;
	setp.ne.s32 	%p1659, %r12638, %r414;
	@%p1659 bra 	$L__BB10_876;
$L__BB10_905:
	ld.shared.u64 	%rd3495, [m_Local_$_1];
	atom.global.add.u64 	%rd3496, [%rd16], 48;
	add.s64 	%rd3497, %rd3496, 56;
	setp.lt.u64 	%p1660, %rd3497, %rd3495;
	shr.u64 	%rd3498, %rd3496, 4;
	cvt.u32.u64 	%r4727, %rd3498;
	selp.b32 	%r453, %r4727, -1, %p1660;
	setp.ne.s32 	%p1661, %r453, -1;
	@%p1661 bra 	$L__BB10_907;
	mov.b32 	%r4837, 21352;
	st.local.u32 	[%rd1], %r4837;
	bra.uni 	$L__BB10_982;
$L__BB10_907:
	ld.shared.u64 	%rd3499, [m_Local_$_0];
	mul.wide.s32 	%rd303, %r453, 16;
	add.s64 	%rd3500, %rd3499, %rd303;
	mov.b16 	%rs475, 1;
	st.u8 	[%rd3500], %rs475;
	mov.b16 	%rs476, 0;
	st.u8 	[%rd3500+1], %rs476;
	mov.b32 	%r4728, 2905;
	st.u32 	[%rd3500+4], %r4728;
	st.u8 	[%rd3500+3], %rs475;
	mov.b32 	%r4729, 48;
	st.u32 	[%rd3500+8], %r4729;
	mov.b32 	%r4730, -1;
	st.u32 	[%rd3500+16], %r4730;
	ld.shared.u64 	%rd304, [m_Local_$_0];
	mul.wide.s32 	%rd305, %r418, 16;
	add.s64 	%rd3501, %rd304, %rd305;
	ld.u32 	%r454, [%rd3501+12];
	shl.b32 	%r4731, %r454, 2;
	add.s32 	%r4732, %r4731, 32;
	shr.s32 	%r4733, %r4732, 31;
	shr.u32 	%r4734, %r4733, 29;
	add.s32 	%r4735, %r4732, %r4734;
	and.b32  	%r4736, %r4735, -8;
	sub.s32 	%r4737, %r4732, %r4736;
	setp.eq.s32 	%p1662, %r4737, 0;
	sub.s32 	%r4738, %r4731, %r4737;
	add.s32 	%r4739, %r4738, 40;
	selp.b32 	%r455, %r4732, %r4739, %p1662;
	ld.shared.u64 	%rd306, [m_Local_$_1];
	and.b32  	%r4740, %r455, 12;
	setp.eq.s32 	%p1663, %r4740, 0;
	mov.u32 	%r12644, %r455;
	@%p1663 bra 	$L__BB10_909;
	shr.s32 	%r4741, %r455, 31;
	shr.u32 	%r4742, %r4741, 28;
	add.s32 	%r4743, %r455, %r4742;
	and.b32  	%r4744, %r4743, -16;
	add.s32 	%r12644, %r4744, 16;
$L__BB10_909:
	cvt.s64.s32 	%rd3502, %r12644;
	atom.global.add.u64 	%rd3503, [%rd16], %rd3502;
	cvt.s64.s32 	%rd3504, %r455;
	add.s64 	%rd3505, %rd3504, %rd3503;
	add.s64 	%rd3506, %rd3505, 8;
	setp.lt.u64 	%p1664, %rd3506, %rd306;
	shr.u64 	%rd3507, %rd3503, 4;
	cvt.u32.u64 	%r4745, %rd3507;
	selp.b32 	%r458, %r4745, -1, %p1664;
	setp.ne.s32 	%p1665, %r458, -1;
	@%p1665 bra 	$L__BB10_911;
	mov.b32 	%r4801, 21352;
	st.local.u32 	[%rd1], %r4801;
	bra.uni 	$L__BB10_950;
$L__BB10_911:
	mul.wide.s32 	%rd307, %r458, 16;
	add.s64 	%rd3508, %rd304, %rd307;
	mov.b16 	%rs477, 0;
	st.u8 	[%rd3508], %rs477;
	st.u8 	[%rd3508+1], %rs477;
	mov.b32 	%r4746, 4335;
	st.u32 	[%rd3508+4], %r4746;
	mov.b16 	%rs478, 1;
	st.u8 	[%rd3508+3], %rs478;
	st.u32 	[%rd3508+8], %r455;
	st.u32 	[%rd3508+12], %r454;
	setp.lt.s32 	%p1666, %r454, 1;
	@%p1666 bra 	$L__BB10_950;
	setp.eq.s32 	%p1667, %r454, 1;
	mov.b32 	%r473, 0;
	@%p1667 bra 	$L__BB10_938;
	and.b32  	%r473, %r454, 2147483646;
	mov.b32 	%r12645, 0;
$L__BB10_914:
	ld.shared.u64 	%rd308, [m_Local_$_0];
	add.s64 	%rd309, %rd308, %rd307;
	ld.u32 	%r461, [%rd309+12];
	setp.lt.s32 	%p1668, %r12645, %r461;
	@%p1668 bra 	$L__BB10_925;
	ld.shared.u64 	%rd3509, [m_Local_$_1];
	atom.global.add.u64 	%rd3510, [%rd16], 48;
	add.s64 	%rd3511, %rd3510, 56;
	setp.lt.u64 	%p1669, %rd3511, %rd3509;
	shr.u64 	%rd310, %rd3510, 4;
	cvt.u32.u64 	%r12646, %rd310;
	setp.ne.s32 	%p1670, %r12646, -1;
	and.pred  	%p1671, %p1669, %p1670;
	@%p1671 bra 	$L__BB10_917;
	mov.b32 	%r4755, 21106;
	st.local.u32 	[%rd1], %r4755;
	mov.b32 	%r12646, -1;
	mov.pred 	%p6593, 0;
	bra.uni 	$L__BB10_918;
$L__BB10_917:
	shl.b64 	%rd3512, %rd310, 32;
	shr.s64 	%rd3513, %rd3512, 28;
	add.s64 	%rd3514, %rd308, %rd3513;
	mov.b16 	%rs479, 0;
	st.u8 	[%rd3514], %rs479;
	st.u8 	[%rd3514+1], %rs479;
	mov.b32 	%r4749, 3608;
	st.u32 	[%rd3514+4], %r4749;
	mov.b16 	%rs480, 1;
	st.u8 	[%rd3514+3], %rs480;
	mov.b32 	%r4750, 48;
	st.u32 	[%rd3514+8], %r4750;
	mov.b32 	%r4751, -1;
	st.u32 	[%rd3514+16], %r4751;
	ld.shared.u64 	%rd3515, [m_Local_$_0];
	add.s64 	%rd3516, %rd3515, %rd3513;
	mov.b32 	%r4752, 0;
	st.u32 	[%rd3516+32], %r4752;
	ld.shared.u64 	%rd3517, [m_Local_$_0];
	add.s64 	%rd3518, %rd3517, %rd3513;
	st.u32 	[%rd3518+36], %r4752;
	ld.shared.u64 	%rd3519, [m_Local_$_0];
	add.s64 	%rd3520, %rd3519, %rd3513;
	st.u32 	[%rd3520+40], %r4752;
	ld.local.u32 	%r4753, [%rd1];
	setp.eq.s32 	%p6593, %r4753, 0;
$L__BB10_918:
	mov.b32 	%r12647, 0;
	not.pred 	%p1673, %p6593;
	@%p1673 bra 	$L__BB10_924;
	setp.ne.s32 	%p1674, %r12646, -1;
	@%p1674 bra 	$L__BB10_921;
	mov.b32 	%r4763, 21352;
	st.local.u32 	[%rd1], %r4763;
	bra.uni 	$L__BB10_924;
$L__BB10_921:
	ld.shared.u64 	%rd3521, [m_Local_$_0];
	mul.wide.s32 	%rd311, %r12646, 16;
	add.s64 	%rd3522, %rd3521, %rd311;
	st.u32 	[%rd3522+40], %r461;
	ld.local.u32 	%r4758, [%rd1];
	setp.ne.s32 	%p1675, %r4758, 0;
	@%p1675 bra 	$L__BB10_924;
	ld.shared.u64 	%rd3523, [m_Local_$_0];
	add.s64 	%rd3524, %rd3523, %rd311;
	st.u32 	[%rd3524+36], %r12645;
	ld.local.u32 	%r4760, [%rd1];
	setp.ne.s32 	%p1676, %r4760, 0;
	@%p1676 bra 	$L__BB10_924;
	ld.shared.u64 	%rd3525, [m_Local_$_0];
	add.s64 	%rd3526, %rd3525, %rd311;
	st.u32 	[%rd3526+32], %r458;
	ld.local.u32 	%r4761, [%rd1];
	setp.eq.s32 	%p1677, %r4761, 0;
	selp.b32 	%r12647, %r12646, 0, %p1677;
$L__BB10_924:
	st.local.u32 	[%rd1], %r12647;
	bra.uni 	$L__BB10_926;
$L__BB10_925:
	shl.b32 	%r4764, %r12645, 2;
	cvt.u64.u32 	%rd3527, %r4764;
	add.s64 	%rd3528, %rd309, %rd3527;
	mov.b32 	%r4765, 0;
	st.u32 	[%rd3528+32], %r4765;
	mov.b16 	%rs481, 0;
	st.u8 	[%rd3528+32], %rs481;
$L__BB10_926:
	add.s32 	%r466, %r12645, 1;
	ld.shared.u64 	%rd312, [m_Local_$_0];
	add.s64 	%rd313, %rd312, %rd307;
	ld.u32 	%r467, [%rd313+12];
	setp.lt.s32 	%p1678, %r466, %r467;
	@%p1678 bra 	$L__BB10_936;
	ld.shared.u64 	%rd3529, [m_Local_$_1];
	atom.global.add.u64 	%rd3530, [%rd16], 48;
	add.s64 	%rd3531, %rd3530, 56;
	setp.ge.u64 	%p1679, %rd3531, %rd3529;
	shr.u64 	%rd314, %rd3530, 4;
	cvt.u32.u64 	%r12648, %rd314;
	setp.eq.s32 	%p1680, %r12648, -1;
	or.pred  	%p1681, %p1679, %p1680;
	@%p1681 bra 	$L__BB10_929;
	shl.b64 	%rd3532, %rd314, 32;
	shr.s64 	%rd3533, %rd3532, 28;
	add.s64 	%rd3534, %rd312, %rd3533;
	mov.b16 	%rs482, 0;
	st.u8 	[%rd3534], %rs482;
	st.u8 	[%rd3534+1], %rs482;
	mov.b32 	%r4766, 3608;
	st.u32 	[%rd3534+4], %r4766;
	mov.b16 	%rs483, 1;
	st.u8 	[%rd3534+3], %rs483;
	mov.b32 	%r4767, 48;
	st.u32 	[%rd3534+8], %r4767;
	mov.b32 	%r4768, -1;
	st.u32 	[%rd3534+16], %r4768;
	ld.shared.u64 	%rd3535, [m_Local_$_0];
	add.s64 	%rd3536, %rd3535, %rd3533;
	mov.b32 	%r4769, 0;
	st.u32 	[%rd3536+32], %r4769;
	ld.shared.u64 	%rd3537, [m_Local_$_0];
	add.s64 	%rd3538, %rd3537, %rd3533;
	st.u32 	[%rd3538+36], %r4769;
	ld.shared.u64 	%rd3539, [m_Local_$_0];
	add.s64 	%rd3540, %rd3539, %rd3533;
	st.u32 	[%rd3540+40], %r4769;
	ld.local.u32 	%r4770, [%rd1];
	setp.eq.s32 	%p6594, %r4770, 0;
	bra.uni 	$L__BB10_930;
$L__BB10_929:
	mov.b32 	%r4772, 21106;
	st.local.u32 	[%rd1], %r4772;
	mov.b32 	%r12648, -1;
	mov.pred 	%p6594, 0;
$L__BB10_930:
	mov.b32 	%r12649, 0;
	not.pred 	%p1683, %p6594;
	@%p1683 bra 	$L__BB10_935;
	setp.eq.s32 	%p1684, %r12648, -1;
	@%p1684 bra 	$L__BB10_6679;
	ld.shared.u64 	%rd3541, [m_Local_$_0];
	mul.wide.s32 	%rd315, %r12648, 16;
	add.s64 	%rd3542, %rd3541, %rd315;
	st.u32 	[%rd3542+40], %r467;
	ld.local.u32 	%r4775, [%rd1];
	setp.eq.s32 	%p1685, %r4775, 0;
	@%p1685 bra 	$L__BB10_933;
	bra.uni 	$L__BB10_935;
$L__BB10_933:
	ld.shared.u64 	%rd3543, [m_Local_$_0];
	add.s64 	%rd3544, %rd3543, %rd315;
	st.u32 	[%rd3544+36], %r466;
	ld.local.u32 	%r4777, [%rd1];
	setp.ne.s32 	%p1686, %r4777, 0;
	@%p1686 bra 	$L__BB10_935;
	ld.shared.u64 	%rd3545, [m_Local_$_0];
	add.s64 	%rd3546, %rd3545, %rd315;
	st.u32 	[%rd3546+32], %r458;
	ld.local.u32 	%r4778, [%rd1];
	setp.eq.s32 	%p1687, %r4778, 0;
	selp.b32 	%r12649, %r12648, 0, %p1687;
$L__BB10_935:
	st.local.u32 	[%rd1], %r12649;
	bra.uni 	$L__BB10_937;
$L__BB10_936:
	shl.b32 	%r4781, %r466, 2;
	cvt.u64.u32 	%rd3547, %r4781;
	add.s64 	%rd3548, %rd313, %rd3547;
	mov.b32 	%r4782, 0;
	st.u32 	[%rd3548+32], %r4782;
	mov.b16 	%rs484, 0;
	st.u8 	[%rd3548+32], %rs484;
$L__BB10_937:
	add.s32 	%r12645, %r12645, 2;
	setp.ne.s32 	%p1688, %r12645, %r473;
	@%p1688 bra 	$L__BB10_914;
$L__BB10_938:
	and.b32  	%r4783, %r454, 1;
	setp.eq.b32 	%p1689, %r4783, 1;
	not.pred 	%p1690, %p1689;
	@%p1690 bra 	$L__BB10_950;
	ld.shared.u64 	%rd316, [m_Local_$_0];
	add.s64 	%rd317, %rd316, %rd307;
	ld.u32 	%r474, [%rd317+12];
	setp.lt.s32 	%p1691, %r473, %r474;
	@%p1691 bra 	$L__BB10_949;
	ld.shared.u64 	%rd3549, [m_Local_$_1];
	atom.global.add.u64 	%rd3550, [%rd16], 48;
	add.s64 	%rd3551, %rd3550, 56;
	setp.ge.u64 	%p1692, %rd3551, %rd3549;
	shr.u64 	%rd318, %rd3550, 4;
	cvt.u32.u64 	%r12651, %rd318;
	setp.eq.s32 	%p1693, %r12651, -1;
	or.pred  	%p1694, %p1692, %p1693;
	@%p1694 bra 	$L__BB10_942;
	shl.b64 	%rd3552, %rd318, 32;
	shr.s64 	%rd3553, %rd3552, 28;
	add.s64 	%rd3554, %rd316, %rd3553;
	mov.b16 	%rs485, 0;
	st.u8 	[%rd3554], %rs485;
	st.u8 	[%rd3554+1], %rs485;
	mov.b32 	%r4784, 3608;
	st.u32 	[%rd3554+4], %r4784;
	mov.b16 	%rs486, 1;
	st.u8 	[%rd3554+3], %rs486;
	mov.b32 	%r4785, 48;
	st.u32 	[%rd3554+8], %r4785;
	mov.b32 	%r4786, -1;
	st.u32 	[%rd3554+16], %r4786;
	ld.shared.u64 	%rd3555, [m_Local_$_0];
	add.s64 	%rd3556, %rd3555, %rd3553;
	mov.b32 	%r4787, 0;
	st.u32 	[%rd3556+32], %r4787;
	ld.shared.u64 	%rd3557, [m_Local_$_0];
	add.s64 	%rd3558, %rd3557, %rd3553;
	st.u32 	[%rd3558+36], %r4787;
	ld.shared.u64 	%rd3559, [m_Local_$_0];
	add.s64 	%rd3560, %rd3559, %rd3553;
	st.u32 	[%rd3560+40], %r4787;
	ld.local.u32 	%r4788, [%rd1];
	setp.eq.s32 	%p6595, %r4788, 0;
	bra.uni 	$L__BB10_943;
$L__BB10_942:
	mov.b32 	%r4790, 21106;
	st.local.u32 	[%rd1], %r4790;
	mov.b32 	%r12651, -1;
	mov.pred 	%p6595, 0;
$L__BB10_943:
	mov.b32 	%r12652, 0;
	not.pred 	%p1696, %p6595;
	@%p1696 bra 	$L__BB10_948;
	setp.eq.s32 	%p1697, %r12651, -1;
	@%p1697 bra 	$L__BB10_6680;
	ld.shared.u64 	%rd3561, [m_Local_$_0];
	mul.wide.s32 	%rd319, %r12651, 16;
	add.s64 	%rd3562, %rd3561, %rd319;
	st.u32 	[%rd3562+40], %r474;
	ld.local.u32 	%r4793, [%rd1];
	setp.eq.s32 	%p1698, %r4793, 0;
	@%p1698 bra 	$L__BB10_946;
	bra.uni 	$L__BB10_948;
$L__BB10_946:
	ld.shared.u64 	%rd3563, [m_Local_$_0];
	add.s64 	%rd3564, %rd3563, %rd319;
	st.u32 	[%rd3564+36], %r473;
	ld.local.u32 	%r4795, [%rd1];
	setp.ne.s32 	%p1699, %r4795, 0;
	@%p1699 bra 	$L__BB10_948;
	ld.shared.u64 	%rd3565, [m_Local_$_0];
	add.s64 	%rd3566, %rd3565, %rd319;
	st.u32 	[%rd3566+32], %r458;
	ld.local.u32 	%r4796, [%rd1];
	setp.eq.s32 	%p1700, %r4796, 0;
	selp.b32 	%r12652, %r12651, 0, %p1700;
$L__BB10_948:
	st.local.u32 	[%rd1], %r12652;
	bra.uni 	$L__BB10_950;
$L__BB10_949:
	shl.b32 	%r4799, %r473, 2;
	cvt.u64.u32 	%rd3567, %r4799;
	add.s64 	%rd3568, %rd317, %rd3567;
	mov.b32 	%r4800, 0;
	st.u32 	[%rd3568+32], %r4800;
	mov.b16 	%rs487, 0;
	st.u8 	[%rd3568+32], %rs487;
$L__BB10_950:
	setp.lt.s32 	%p1701, %r454, 1;
	@%p1701 bra 	$L__BB10_981;
	mul.wide.s32 	%rd320, %r458, 16;
	mov.b32 	%r12653, 0;
$L__BB10_952:
	shl.b32 	%r480, %r12653, 2;
	@%p1598 bra 	$L__BB10_954;
	mov.b32 	%r4818, 21352;
	st.local.u32 	[%rd1], %r4818;
	mov.b16 	%rs1568, 0;
	bra.uni 	$L__BB10_966;
$L__BB10_954:
	ld.shared.u64 	%rd321, [m_Local_$_0];
	add.s64 	%rd322, %rd321, %rd305;
	ld.u32 	%r481, [%rd322+12];
	setp.lt.s32 	%p1703, %r12653, %r481;
	@%p1703 bra 	$L__BB10_965;
	ld.shared.u64 	%rd3569, [m_Local_$_1];
	atom.global.add.u64 	%rd3570, [%rd16], 48;
	add.s64 	%rd3571, %rd3570, 56;
	setp.lt.u64 	%p1704, %rd3571, %rd3569;
	shr.u64 	%rd323, %rd3570, 4;
	cvt.u32.u64 	%r12654, %rd323;
	setp.ne.s32 	%p1705, %r12654, -1;
	and.pred  	%p1706, %p1704, %p1705;
	@%p1706 bra 	$L__BB10_957;
	mov.b32 	%r4809, 21106;
	st.local.u32 	[%rd1], %r4809;
	mov.b32 	%r12654, -1;
	mov.pred 	%p6596, 0;
	bra.uni 	$L__BB10_958;
$L__BB10_957:
	shl.b64 	%rd3572, %rd323, 32;
	shr.s64 	%rd3573, %rd3572, 28;
	add.s64 	%rd3574, %rd321, %rd3573;
	mov.b16 	%rs488, 0;
	st.u8 	[%rd3574], %rs488;
	st.u8 	[%rd3574+1], %rs488;
	mov.b32 	%r4803, 3608;
	st.u32 	[%rd3574+4], %r4803;
	mov.b16 	%rs489, 1;
	st.u8 	[%rd3574+3], %rs489;
	mov.b32 	%r4804, 48;
	st.u32 	[%rd3574+8], %r4804;
	mov.b32 	%r4805, -1;
	st.u32 	[%rd3574+16], %r4805;
	ld.shared.u64 	%rd3575, [m_Local_$_0];
	add.s64 	%rd3576, %rd3575, %rd3573;
	mov.b32 	%r4806, 0;
	st.u32 	[%rd3576+32], %r4806;
	ld.shared.u64 	%rd3577, [m_Local_$_0];
	add.s64 	%rd3578, %rd3577, %rd3573;
	st.u32 	[%rd3578+36], %r4806;
	ld.shared.u64 	%rd3579, [m_Local_$_0];
	add.s64 	%rd3580, %rd3579, %rd3573;
	st.u32 	[%rd3580+40], %r4806;
	ld.local.u32 	%r4807, [%rd1];
	setp.eq.s32 	%p6596, %r4807, 0;
$L__BB10_958:
	mov.b32 	%r12655, 0;
	not.pred 	%p1708, %p6596;
	@%p1708 bra 	$L__BB10_964;
	setp.ne.s32 	%p1709, %r12654, -1;
	@%p1709 bra 	$L__BB10_961;
	mov.b32 	%r4817, 21352;
	st.local.u32 	[%rd1], %r4817;
	bra.uni 	$L__BB10_964;
$L__BB10_961:
	ld.shared.u64 	%rd3581, [m_Local_$_0];
	mul.wide.s32 	%rd324, %r12654, 16;
	add.s64 	%rd3582, %rd3581, %rd324;
	st.u32 	[%rd3582+40], %r481;
	ld.local.u32 	%r4812, [%rd1];
	setp.ne.s32 	%p1710, %r4812, 0;
	@%p1710 bra 	$L__BB10_964;
	ld.shared.u64 	%rd3583, [m_Local_$_0];
	add.s64 	%rd3584, %rd3583, %rd324;
	st.u32 	[%rd3584+36], %r12653;
	ld.local.u32 	%r4814, [%rd1];
	setp.ne.s32 	%p1711, %r4814, 0;
	@%p1711 bra 	$L__BB10_964;
	ld.shared.u64 	%rd3585, [m_Local_$_0];
	add.s64 	%rd3586, %rd3585, %rd324;
	st.u32 	[%rd3586+32], %r418;
	ld.local.u32 	%r4815, [%rd1];
	setp.eq.s32 	%p1712, %r4815, 0;
	selp.b32 	%r12655, %r12654, 0, %p1712;
$L__BB10_964:
	st.local.u32 	[%rd1], %r12655;
	mov.b16 	%rs1568, 0;
	bra.uni 	$L__BB10_966;
$L__BB10_965:
	cvt.u64.u32 	%rd3587, %r480;
	add.s64 	%rd3588, %rd322, %rd3587;
	ld.u8 	%rs1568, [%rd3588+32];
$L__BB10_966:
	@%p1665 bra 	$L__BB10_968;
	mov.b32 	%r4835, 21352;
	st.local.u32 	[%rd1], %r4835;
	bra.uni 	$L__BB10_980;
$L__BB10_968:
	ld.shared.u64 	%rd325, [m_Local_$_0];
	add.s64 	%rd326, %rd325, %rd320;
	ld.u32 	%r486, [%rd326+12];
	setp.lt.s32 	%p1714, %r12653, %r486;
	@%p1714 bra 	$L__BB10_979;
	ld.shared.u64 	%rd3589, [m_Local_$_1];
	atom.global.add.u64 	%rd3590, [%rd16], 48;
	add.s64 	%rd3591, %rd3590, 56;
	setp.lt.u64 	%p1715, %rd3591, %rd3589;
	shr.u64 	%rd327, %rd3590, 4;
	cvt.u32.u64 	%r12656, %rd327;
	setp.ne.s32 	%p1716, %r12656, -1;
	and.pred  	%p1717, %p1715, %p1716;
	@%p1717 bra 	$L__BB10_971;
	mov.b32 	%r4825, 21106;
	st.local.u32 	[%rd1], %r4825;
	mov.b32 	%r12656, -1;
	mov.pred 	%p6597, 0;
	bra.uni 	$L__BB10_972;
$L__BB10_971:
	shl.b64 	%rd3592, %rd327, 32;
	shr.s64 	%rd3593, %rd3592, 28;
	add.s64 	%rd3594, %rd325, %rd3593;
	mov.b16 	%rs492, 0;
	st.u8 	[%rd3594], %rs492;
	st.u8 	[%rd3594+1], %rs492;
	mov.b32 	%r4819, 3608;
	st.u32 	[%rd3594+4], %r4819;
	mov.b16 	%rs493, 1;
	st.u8 	[%rd3594+3], %rs493;
	mov.b32 	%r4820, 48;
	st.u32 	[%rd3594+8], %r4820;
	mov.b32 	%r4821, -1;
	st.u32 	[%rd3594+16], %r4821;
	ld.shared.u64 	%rd3595, [m_Local_$_0];
	add.s64 	%rd3596, %rd3595, %rd3593;
	mov.b32 	%r4822, 0;
	st.u32 	[%rd3596+32], %r4822;
	ld.shared.u64 	%rd3597, [m_Local_$_0];
	add.s64 	%rd3598, %rd3597, %rd3593;
	st.u32 	[%rd3598+36], %r4822;
	ld.shared.u64 	%rd3599, [m_Local_$_0];
	add.s64 	%rd3600, %rd3599, %rd3593;
	st.u32 	[%rd3600+40], %r4822;
	ld.local.u32 	%r4823, [%rd1];
	setp.eq.s32 	%p6597, %r4823, 0;
$L__BB10_972:
	mov.b32 	%r12657, 0;
	not.pred 	%p1719, %p6597;
	@%p1719 bra 	$L__BB10_978;
	setp.ne.s32 	%p1720, %r12656, -1;
	@%p1720 bra 	$L__BB10_975;
	mov.b32 	%r4833, 21352;
	st.local.u32 	[%rd1], %r4833;
	bra.uni 	$L__BB10_978;
$L__BB10_975:
	ld.shared.u64 	%rd3601, [m_Local_$_0];
	mul.wide.s32 	%rd328, %r12656, 16;
	add.s64 	%rd3602, %rd3601, %rd328;
	st.u32 	[%rd3602+40], %r486;
	ld.local.u32 	%r4828, [%rd1];
	setp.ne.s32 	%p1721, %r4828, 0;
	@%p1721 bra 	$L__BB10_978;
	ld.shared.u64 	%rd3603, [m_Local_$_0];
	add.s64 	%rd3604, %rd3603, %rd328;
	st.u32 	[%rd3604+36], %r12653;
	ld.local.u32 	%r4830, [%rd1];
	setp.ne.s32 	%p1722, %r4830, 0;
	@%p1722 bra 	$L__BB10_978;
	ld.shared.u64 	%rd3605, [m_Local_$_0];
	add.s64 	%rd3606, %rd3605, %rd328;
	st.u32 	[%rd3606+32], %r458;
	ld.local.u32 	%r4831, [%rd1];
	setp.eq.s32 	%p1723, %r4831, 0;
	selp.b32 	%r12657, %r12656, 0, %p1723;
$L__BB10_978:
	st.local.u32 	[%rd1], %r12657;
	bra.uni 	$L__BB10_980;
$L__BB10_979:
	cvt.u64.u32 	%rd3607, %r480;
	add.s64 	%rd3608, %rd326, %rd3607;
	mov.b32 	%r4834, 0;
	st.u32 	[%rd3608+32], %r4834;
	st.u8 	[%rd3608+32], %rs1568;
$L__BB10_980:
	add.s32 	%r12653, %r12653, 1;
	setp.ne.s32 	%p1724, %r12653, %r454;
	@%p1724 bra 	$L__BB10_952;
$L__BB10_981:
	ld.shared.u64 	%rd3609, [m_Local_$_0];
	add.s64 	%rd3610, %rd3609, %rd303;
	st.u32 	[%rd3610+32], %r458;
	ld.shared.u64 	%rd3611, [m_Local_$_0];
	add.s64 	%rd3612, %rd3611, %rd303;
	st.u32 	[%rd3612+40], %r454;
	ld.shared.u64 	%rd3613, [m_Local_$_0];
	add.s64 	%rd3614, %rd3613, %rd303;
	mov.b32 	%r4836, 0;
	st.u32 	[%rd3614+48], %r4836;
$L__BB10_982:
	setp.ne.s32 	%p1725, %r358, -1;
	@%p1725 bra 	$L__BB10_984;
	mov.b32 	%r4854, 21352;
	st.local.u32 	[%rd1], %r4854;
	bra.uni 	$L__BB10_996;
$L__BB10_984:
	ld.shared.u64 	%rd329, [m_Local_$_0];
	add.s64 	%rd330, %rd329, %rd259;
	ld.u32 	%r492, [%rd330+12];
	setp.lt.s32 	%p1726, %r12615, %r492;
	@%p1726 bra 	$L__BB10_995;
	ld.shared.u64 	%rd3615, [m_Local_$_1];
	atom.global.add.u64 	%rd3616, [%rd16], 48;
	add.s64 	%rd3617, %rd3616, 56;
	setp.lt.u64 	%p1727, %rd3617, %rd3615;
	shr.u64 	%rd331, %rd3616, 4;
	cvt.u32.u64 	%r12658, %rd331;
	setp.ne.s32 	%p1728, %r12658, -1;
	and.pred  	%p1729, %p1727, %p1728;
	@%p1729 bra 	$L__BB10_987;
	mov.b32 	%r4844, 21106;
	st.local.u32 	[%rd1], %r4844;
	mov.b32 	%r12658, -1;
	mov.pred 	%p6598, 0;
	bra.uni 	$L__BB10_988;
$L__BB10_987:
	shl.b64 	%rd3618, %rd331, 32;
	shr.s64 	%rd3619, %rd3618, 28;
	add.s64 	%rd3620, %rd329, %rd3619;
	mov.b16 	%rs494, 0;
	st.u8 	[%rd3620], %rs494;
	st.u8 	[%rd3620+1], %rs494;
	mov.b32 	%r4838, 3608;
	st.u32 	[%rd3620+4], %r4838;
	mov.b16 	%rs495, 1;
	st.u8 	[%rd3620+3], %rs495;
	mov.b32 	%r4839, 48;
	st.u32 	[%rd3620+8], %r4839;
	mov.b32 	%r4840, -1;
	st.u32 	[%rd3620+16], %r4840;
	ld.shared.u64 	%rd3621, [m_Local_$_0];
	add.s64 	%rd3622, %rd3621, %rd3619;
	mov.b32 	%r4841, 0;
	st.u32 	[%rd3622+32], %r4841;
	ld.shared.u64 	%rd3623, [m_Local_$_0];
	add.s64 	%rd3624, %rd3623, %rd3619;
	st.u32 	[%rd3624+36], %r4841;
	ld.shared.u64 	%rd3625, [m_Local_$_0];
	add.s64 	%rd3626, %rd3625, %rd3619;
	st.u32 	[%rd3626+40], %r4841;
	ld.local.u32 	%r4842, [%rd1];
	setp.eq.s32 	%p6598, %r4842, 0;
$L__BB10_988:
	mov.b32 	%r12659, 0;
	not.pred 	%p1731, %p6598;
	@%p1731 bra 	$L__BB10_994;
	setp.ne.s32 	%p1732, %r12658, -1;
	@%p1732 bra 	$L__BB10_991;
	mov.b32 	%r4852, 21352;
	st.local.u32 	[%rd1], %r4852;
	bra.uni 	$L__BB10_994;
$L__BB10_991:
	ld.shared.u64 	%rd3627, [m_Local_$_0];
	mul.wide.s32 	%rd332, %r12658, 16;
	add.s64 	%rd3628, %rd3627, %rd332;
	st.u32 	[%rd3628+40], %r492;
	ld.local.u32 	%r4847, [%rd1];
	setp.ne.s32 	%p1733, %r4847, 0;
	@%p1733 bra 	$L__BB10_994;
	ld.shared.u64 	%rd3629, [m_Local_$_0];
	add.s64 	%rd3630, %rd3629, %rd332;
	st.u32 	[%rd3630+36], %r12615;
	ld.local.u32 	%r4849, [%rd1];
	setp.ne.s32 	%p1734, %r4849, 0;
	@%p1734 bra 	$L__BB10_994;
	ld.shared.u64 	%rd3631, [m_Local_$_0];
	add.s64 	%rd3632, %rd3631, %rd332;
	st.u32 	[%rd3632+32], %r358;
	ld.local.u32 	%r4850, [%rd1];
	setp.eq.s32 	%p1735, %r4850, 0;
	selp.b32 	%r12659, %r12658, 0, %p1735;
$L__BB10_994:
	st.local.u32 	[%rd1], %r12659;
	bra.uni 	$L__BB10_996;
$L__BB10_995:
	shl.b32 	%r4853, %r12615, 2;
	cvt.u64.u32 	%rd3633, %r4853;
	add.s64 	%rd3634, %rd330, %rd3633;
	st.u32 	[%rd3634+32], %r453;
$L__BB10_996:
	add.s32 	%r12660, %r12617, %r12586;
	add.s32 	%r12615, %r12615, 1;
	setp.ne.s32 	%p1736, %r12615, %r12601;
	@%p1736 bra 	$L__BB10_752;
$L__BB10_997:
	sub.s32 	%r500, %r316, %r12660;
	shl.b32 	%r4855, %r500, 2;
	add.s32 	%r4856, %r4855, 32;
	shr.s32 	%r4857, %r4856, 31;
	shr.u32 	%r4858, %r4857, 29;
	add.s32 	%r4859, %r4856, %r4858;
	and.b32  	%r4860, %r4859, -8;
	sub.s32 	%r4861, %r4856, %r4860;
	setp.eq.s32 	%p1737, %r4861, 0;
	sub.s32 	%r4862, %r4855, %r4861;
	add.s32 	%r4863, %r4862, 40;
	selp.b32 	%r501, %r4856, %r4863, %p1737;
	ld.shared.u64 	%rd333, [m_Local_$_1];
	and.b32  	%r4864, %r501, 12;
	setp.eq.s32 	%p1738, %r4864, 0;
	mov.u32 	%r12661, %r501;
	@%p1738 bra 	$L__BB10_999;
	shr.s32 	%r4865, %r501, 31;
	shr.u32 	%r4866, %r4865, 28;
	add.s32 	%r4867, %r501, %r4866;
	and.b32  	%r4868, %r4867, -16;
	add.s32 	%r12661, %r4868, 16;
$L__BB10_999:
	cvt.s64.s32 	%rd3635, %r12661;
	atom.global.add.u64 	%rd3636, [%rd16], %rd3635;
	cvt.s64.s32 	%rd3637, %r501;
	add.s64 	%rd3638, %rd3637, %rd3636;
	add.s64 	%rd3639, %rd3638, 8;
	setp.lt.u64 	%p1739, %rd3639, %rd333;
	shr.u64 	%rd3640, %rd3636, 4;
	cvt.u32.u64 	%r4869, %rd3640;
	selp.b32 	%r504, %r4869, -1, %p1739;
	setp.ne.s32 	%p1740, %r504, -1;
	@%p1740 bra 	$L__BB10_1001;
	mov.b32 	%r4926, 21352;
	st.local.u32 	[%rd1], %r4926;
	bra.uni 	$L__BB10_1040;
$L__BB10_1001:
	ld.shared.u64 	%rd3641, [m_Local_$_0];
	mul.wide.s32 	%rd334, %r504, 16;
	add.s64 	%rd3642, %rd3641, %rd334;
	mov.b16 	%rs496, 0;
	st.u8 	[%rd3642], %rs496;
	st.u8 	[%rd3642+1], %rs496;
	mov.b32 	%r4870, 4335;
	st.u32 	[%rd3642+4], %r4870;
	mov.b16 	%rs497, 1;
	st.u8 	[%rd3642+3], %rs497;
	st.u32 	[%rd3642+8], %r501;
	st.u32 	[%rd3642+12], %r500;
	setp.lt.s32 	%p1741, %r500, 1;
	@%p1741 bra 	$L__BB10_1040;
	add.s32 	%r4872, %r12660, 1;
	setp.eq.s32 	%p1742, %r316, %r4872;
	mov.b32 	%r519, 0;
	@%p1742 bra 	$L__BB10_1028;
	and.b32  	%r519, %r500, 2147483646;
	mov.b32 	%r12662, 0;
$L__BB10_1004:
	ld.shared.u64 	%rd335, [m_Local_$_0];
	add.s64 	%rd336, %rd335, %rd334;
	ld.u32 	%r507, [%rd336+12];
	setp.lt.s32 	%p1743, %r12662, %r507;
	@%p1743 bra 	$L__BB10_1015;
	ld.shared.u64 	%rd3643, [m_Local_$_1];
	atom.global.add.u64 	%rd3644, [%rd16], 48;
	add.s64 	%rd3645, %rd3644, 56;
	setp.lt.u64 	%p1744, %rd3645, %rd3643;
	shr.u64 	%rd337, %rd3644, 4;
	cvt.u32.u64 	%r12663, %rd337;
	setp.ne.s32 	%p1745, %r12663, -1;
	and.pred  	%p1746, %p1744, %p1745;
	@%p1746 bra 	$L__BB10_1007;
	mov.b32 	%r4880, 21106;
	st.local.u32 	[%rd1], %r4880;
	mov.b32 	%r12663, -1;
	mov.pred 	%p6599, 0;
	bra.uni 	$L__BB10_1008;
$L__BB10_1007:
	shl.b64 	%rd3646, %rd337, 32;
	shr.s64 	%rd3647, %rd3646, 28;
	add.s64 	%rd3648, %rd335, %rd3647;
	mov.b16 	%rs498, 0;
	st.u8 	[%rd3648], %rs498;
	st.u8 	[%rd3648+1], %rs498;
	mov.b32 	%r4874, 3608;
	st.u32 	[%rd3648+4], %r4874;
	mov.b16 	%rs499, 1;
	st.u8 	[%rd3648+3], %rs499;
	mov.b32 	%r4875, 48;
	st.u32 	[%rd3648+8], %r4875;
	mov.b32 	%r4876, -1;
	st.u32 	[%rd3648+16], %r4876;
	ld.shared.u64 	%rd3649, [m_Local_$_0];
	add.s64 	%rd3650, %rd3649, %rd3647;
	mov.b32 	%r4877, 0;
	st.u32 	[%rd3650+32], %r4877;
	ld.shared.u64 	%rd3651, [m_Local_$_0];
	add.s64 	%rd3652, %rd3651, %rd3647;
	st.u32 	[%rd3652+36], %r4877;
	ld.shared.u64 	%rd3653, [m_Local_$_0];
	add.s64 	%rd3654, %rd3653, %rd3647;
	st.u32 	[%rd3654+40], %r4877;
	ld.local.u32 	%r4878, [%rd1];
	setp.eq.s32 	%p6599, %r4878, 0;
$L__BB10_1008:
	mov.b32 	%r12664, 0;
	not.pred 	%p1748, %p6599;
	@%p1748 bra 	$L__BB10_1014;
	setp.ne.s32 	%p1749, %r12663, -1;
	@%p1749 bra 	$L__BB10_1011;
	mov.b32 	%r4888, 21352;
	st.local.u32 	[%rd1], %r4888;
	bra.uni 	$L__BB10_1014;
$L__BB10_1011:
	ld.shared.u64 	%rd3655, [m_Local_$_0];
	mul.wide.s32 	%rd338, %r12663, 16;
	add.s64 	%rd3656, %rd3655, %rd338;
	st.u32 	[%rd3656+40], %r507;
	ld.local.u32 	%r4883, [%rd1];
	setp.ne.s32 	%p1750, %r4883, 0;
	@%p1750 bra 	$L__BB10_1014;
	ld.shared.u64 	%rd3657, [m_Local_$_0];
	add.s64 	%rd3658, %rd3657, %rd338;
	st.u32 	[%rd3658+36], %r12662;
	ld.local.u32 	%r4885, [%rd1];
	setp.ne.s32 	%p1751, %r4885, 0;
	@%p1751 bra 	$L__BB10_1014;
	ld.shared.u64 	%rd3659, [m_Local_$_0];
	add.s64 	%rd3660, %rd3659, %rd338;
	st.u32 	[%rd3660+32], %r504;
	ld.local.u32 	%r4886, [%rd1];
	setp.eq.s32 	%p1752, %r4886, 0;
	selp.b32 	%r12664, %r12663, 0, %p1752;
$L__BB10_1014:
	st.local.u32 	[%rd1], %r12664;
	bra.uni 	$L__BB10_1016;
$L__BB10_1015:
	shl.b32 	%r4889, %r12662, 2;
	cvt.u64.u32 	%rd3661, %r4889;
	add.s64 	%rd3662, %rd336, %rd3661;
	mov.b32 	%r4890, 0;
	st.u32 	[%rd3662+32], %r4890;
	mov.b16 	%rs500, 0;
	st.u8 	[%rd3662+32], %rs500;
$L__BB10_1016:
	add.s32 	%r512, %r12662, 1;
	ld.shared.u64 	%rd339, [m_Local_$_0];
	add.s64 	%rd340, %rd339, %rd334;
	ld.u32 	%r513, [%rd340+12];
	setp.lt.s32 	%p1753, %r512, %r513;
	@%p1753 bra 	$L__BB10_1026;
	ld.shared.u64 	%rd3663, [m_Local_$_1];
	atom.global.add.u64 	%rd3664, [%rd16], 48;
	add.s64 	%rd3665, %rd3664, 56;
	setp.ge.u64 	%p1754, %rd3665, %rd3663;
	shr.u64 	%rd341, %rd3664, 4;
	cvt.u32.u64 	%r12665, %rd341;
	setp.eq.s32 	%p1755, %r12665, -1;
	or.pred  	%p1756, %p1754, %p1755;
	@%p1756 bra 	$L__BB10_1019;
	shl.b64 	%rd3666, %rd341, 32;
	shr.s64 	%rd3667, %rd3666, 28;
	add.s64 	%rd3668, %rd339, %rd3667;
	mov.b16 	%rs501, 0;
	st.u8 	[%rd3668], %rs501;
	st.u8 	[%rd3668+1], %rs501;
	mov.b32 	%r4891, 3608;
	st.u32 	[%rd3668+4], %r4891;
	mov.b16 	%rs502, 1;
	st.u8 	[%rd3668+3], %rs502;
	mov.b32 	%r4892, 48;
	st.u32 	[%rd3668+8], %r4892;
	mov.b32 	%r4893, -1;
	st.u32 	[%rd3668+16], %r4893;
	ld.shared.u64 	%rd3669, [m_Local_$_0];
	add.s64 	%rd3670, %rd3669, %rd3667;
	mov.b32 	%r4894, 0;
	st.u32 	[%rd3670+32], %r4894;
	ld.shared.u64 	%rd3671, [m_Local_$_0];
	add.s64 	%rd3672, %rd3671, %rd3667;
	st.u32 	[%rd3672+36], %r4894;
	ld.shared.u64 	%rd3673, [m_Local_$_0];
	add.s64 	%rd3674, %rd3673, %rd3667;
	st.u32 	[%rd3674+40], %r4894;
	ld.local.u32 	%r4895, [%rd1];
	setp.eq.s32 	%p6600, %r4895, 0;
	bra.uni 	$L__BB10_1020;
$L__BB10_1019:
	mov.b32 	%r4897, 21106;
	st.local.u32 	[%rd1], %r4897;
	mov.b32 	%r12665, -1;
	mov.pred 	%p6600, 0;
$L__BB10_1020:
	mov.b32 	%r12666, 0;
	not.pred 	%p1758, %p6600;
	@%p1758 bra 	$L__BB10_1025;
	setp.eq.s32 	%p1759, %r12665, -1;
	@%p1759 bra 	$L__BB10_6681;
	ld.shared.u64 	%rd3675, [m_Local_$_0];
	mul.wide.s32 	%rd342, %r12665, 16;
	add.s64 	%rd3676, %rd3675, %rd342;
	st.u32 	[%rd3676+40], %r513;
	ld.local.u32 	%r4900, [%rd1];
	setp.eq.s32 	%p1760, %r4900, 0;
	@%p1760 bra 	$L__BB10_1023;
	bra.uni 	$L__BB10_1025;
$L__BB10_1023:
	ld.shared.u64 	%rd3677, [m_Local_$_0];
	add.s64 	%rd3678, %rd3677, %rd342;
	st.u32 	[%rd3678+36], %r512;
	ld.local.u32 	%r4902, [%rd1];
	setp.ne.s32 	%p1761, %r4902, 0;
	@%p1761 bra 	$L__BB10_1025;
	ld.shared.u64 	%rd3679, [m_Local_$_0];
	add.s64 	%rd3680, %rd3679, %rd342;
	st.u32 	[%rd3680+32], %r504;
	ld.local.u32 	%r4903, [%rd1];
	setp.eq.s32 	%p1762, %r4903, 0;
	selp.b32 	%r12666, %r12665, 0, %p1762;
$L__BB10_1025:
	st.local.u32 	[%rd1], %r12666;
	bra.uni 	$L__BB10_1027;
$L__BB10_1026:
	shl.b32 	%r4906, %r512, 2;
	cvt.u64.u32 	%rd3681, %r4906;
	add.s64 	%rd3682, %rd340, %rd3681;
	mov.b32 	%r4907, 0;
	st.u32 	[%rd3682+32], %r4907;
	mov.b16 	%rs503, 0;
	st.u8 	[%rd3682+32], %rs503;
$L__BB10_1027:
	add.s32 	%r12662, %r12662, 2;
	setp.ne.s32 	%p1763, %r12662, %r519;
	@%p1763 bra 	$L__BB10_1004;
$L__BB10_1028:
	and.b32  	%r4908, %r500, 1;
	setp.eq.b32 	%p1764, %r4908, 1;
	not.pred 	%p1765, %p1764;
	@%p1765 bra 	$L__BB10_1040;
	ld.shared.u64 	%rd343, [m_Local_$_0];
	add.s64 	%rd344, %rd343, %rd334;
	ld.u32 	%r520, [%rd344+12];
	setp.lt.s32 	%p1766, %r519, %r520;
	@%p1766 bra 	$L__BB10_1039;
	ld.shared.u64 	%rd3683, [m_Local_$_1];
	atom.global.add.u64 	%rd3684, [%rd16], 48;
	add.s64 	%rd3685, %rd3684, 56;
	setp.ge.u64 	%p1767, %rd3685, %rd3683;
	shr.u64 	%rd345, %rd3684, 4;
	cvt.u32.u64 	%r12668, %rd345;
	setp.eq.s32 	%p1768, %r12668, -1;
	or.pred  	%p1769, %p1767, %p1768;
	@%p1769 bra 	$L__BB10_1032;
	shl.b64 	%rd3686, %rd345, 32;
	shr.s64 	%rd3687, %rd3686, 28;
	add.s64 	%rd3688, %rd343, %rd3687;
	mov.b16 	%rs504, 0;
	st.u8 	[%rd3688], %rs504;
	st.u8 	[%rd3688+1], %rs504;
	mov.b32 	%r4909, 3608;
	st.u32 	[%rd3688+4], %r4909;
	mov.b16 	%rs505, 1;
	st.u8 	[%rd3688+3], %rs505;
	mov.b32 	%r4910, 48;
	st.u32 	[%rd3688+8], %r4910;
	mov.b32 	%r4911, -1;
	st.u32 	[%rd3688+16], %r4911;
	ld.shared.u64 	%rd3689, [m_Local_$_0];
	add.s64 	%rd3690, %rd3689, %rd3687;
	mov.b32 	%r4912, 0;
	st.u32 	[%rd3690+32], %r4912;
	ld.shared.u64 	%rd3691, [m_Local_$_0];
	add.s64 	%rd3692, %rd3691, %rd3687;
	st.u32 	[%rd3692+36], %r4912;
	ld.shared.u64 	%rd3693, [m_Local_$_0];
	add.s64 	%rd3694, %rd3693, %rd3687;
	st.u32 	[%rd3694+40], %r4912;
	ld.local.u32 	%r4913, [%rd1];
	setp.eq.s32 	%p6601, %r4913, 0;
	bra.uni 	$L__BB10_1033;
$L__BB10_1032:
	mov.b32 	%r4915, 21106;
	st.local.u32 	[%rd1], %r4915;
	mov.b32 	%r12668, -1;
	mov.pred 	%p6601, 0;
$L__BB10_1033:
	mov.b32 	%r12669, 0;
	not.pred 	%p1771, %p6601;
	@%p1771 bra 	$L__BB10_1038;
	setp.eq.s32 	%p1772, %r12668, -1;
	@%p1772 bra 	$L__BB10_6682;
	ld.shared.u64 	%rd3695, [m_Local_$_0];
	mul.wide.s32 	%rd346, %r12668, 16;
	add.s64 	%rd3696, %rd3695, %rd346;
	st.u32 	[%rd3696+40], %r520;
	ld.local.u32 	%r4918, [%rd1];
	setp.eq.s32 	%p1773, %r4918, 0;
	@%p1773 bra 	$L__BB10_1036;
	bra.uni 	$L__BB10_1038;
$L__BB10_1036:
	ld.shared.u64 	%rd3697, [m_Local_$_0];
	add.s64 	%rd3698, %rd3697, %rd346;
	st.u32 	[%rd3698+36], %r519;
	ld.local.u32 	%r4920, [%rd1];
	setp.ne.s32 	%p1774, %r4920, 0;
	@%p1774 bra 	$L__BB10_1038;
	ld.shared.u64 	%rd3699, [m_Local_$_0];
	add.s64 	%rd3700, %rd3699, %rd346;
	st.u32 	[%rd3700+32], %r504;
	ld.local.u32 	%r4921, [%rd1];
	setp.eq.s32 	%p1775, %r4921, 0;
	selp.b32 	%r12669, %r12668, 0, %p1775;
$L__BB10_1038:
	st.local.u32 	[%rd1], %r12669;
	bra.uni 	$L__BB10_1040;
$L__BB10_1039:
	shl.b32 	%r4924, %r519, 2;
	cvt.u64.u32 	%rd3701, %r4924;
	add.s64 	%rd3702, %rd344, %rd3701;
	mov.b32 	%r4925, 0;
	st.u32 	[%rd3702+32], %r4925;
	mov.b16 	%rs506, 0;
	st.u8 	[%rd3702+32], %rs506;
$L__BB10_1040:
	setp.lt.s32 	%p1776, %r500, 1;
	@%p1776 bra 	$L__BB10_1071;
	mul.wide.s32 	%rd347, %r12583, 16;
	mul.wide.s32 	%rd348, %r504, 16;
	mov.b32 	%r12670, 0;
$L__BB10_1042:
	setp.ne.s32 	%p1777, %r12583, -1;
	@%p1777 bra 	$L__BB10_1044;
	mov.b32 	%r4946, 21352;
	st.local.u32 	[%rd1], %r4946;
	mov.b16 	%rs1569, 0;
	bra.uni 	$L__BB10_1056;
$L__BB10_1044:
	ld.shared.u64 	%rd349, [m_Local_$_0];
	add.s64 	%rd350, %rd349, %rd347;
	ld.u32 	%r4928, [%rd350+12];
	setp.gt.s32 	%p1778, %r12660, -1;
	setp.lt.s32 	%p1779, %r12660, %r4928;
	and.pred  	%p1780, %p1778, %p1779;
	@%p1780 bra 	$L__BB10_1055;
	ld.shared.u64 	%rd3705, [m_Local_$_1];
	atom.global.add.u64 	%rd3706, [%rd16], 48;
	add.s64 	%rd3707, %rd3706, 56;
	setp.lt.u64 	%p1781, %rd3707, %rd3705;
	shr.u64 	%rd351, %rd3706, 4;
	cvt.u32.u64 	%r12672, %rd351;
	setp.ne.s32 	%p1782, %r12672, -1;
	and.pred  	%p1783, %p1781, %p1782;
	@%p1783 bra 	$L__BB10_1047;
	mov.b32 	%r4937, 21106;
	st.local.u32 	[%rd1], %r4937;
	mov.b32 	%r12672, -1;
	mov.pred 	%p6602, 0;
	bra.uni 	$L__BB10_1048;
$L__BB10_1047:
	shl.b64 	%rd3708, %rd351, 32;
	shr.s64 	%rd3709, %rd3708, 28;
	add.s64 	%rd3710, %rd349, %rd3709;
	mov.b16 	%rs507, 0;
	st.u8 	[%rd3710], %rs507;
	st.u8 	[%rd3710+1], %rs507;
	mov.b32 	%r4931, 3608;
	st.u32 	[%rd3710+4], %r4931;
	mov.b16 	%rs508, 1;
	st.u8 	[%rd3710+3], %rs508;
	mov.b32 	%r4932, 48;
	st.u32 	[%rd3710+8], %r4932;
	mov.b32 	%r4933, -1;
	st.u32 	[%rd3710+16], %r4933;
	ld.shared.u64 	%rd3711, [m_Local_$_0];
	add.s64 	%rd3712, %rd3711, %rd3709;
	mov.b32 	%r4934, 0;
	st.u32 	[%rd3712+32], %r4934;
	ld.shared.u64 	%rd3713, [m_Local_$_0];
	add.s64 	%rd3714, %rd3713, %rd3709;
	st.u32 	[%rd3714+36], %r4934;
	ld.shared.u64 	%rd3715, [m_Local_$_0];
	add.s64 	%rd3716, %rd3715, %rd3709;
	st.u32 	[%rd3716+40], %r4934;
	ld.local.u32 	%r4935, [%rd1];
	setp.eq.s32 	%p6602, %r4935, 0;
$L__BB10_1048:
	mov.b32 	%r12673, 0;
	not.pred 	%p1785, %p6602;
	@%p1785 bra 	$L__BB10_1054;
	setp.ne.s32 	%p1786, %r12672, -1;
	@%p1786 bra 	$L__BB10_1051;
	mov.b32 	%r4945, 21352;
	st.local.u32 	[%rd1], %r4945;
	bra.uni 	$L__BB10_1054;
$L__BB10_1051:
	ld.shared.u64 	%rd3717, [m_Local_$_0];
	mul.wide.s32 	%rd352, %r12672, 16;
	add.s64 	%rd3718, %rd3717, %rd352;
	st.u32 	[%rd3718+40], %r4928;
	ld.local.u32 	%r4940, [%rd1];
	setp.ne.s32 	%p1787, %r4940, 0;
	@%p1787 bra 	$L__BB10_1054;
	ld.shared.u64 	%rd3719, [m_Local_$_0];
	add.s64 	%rd3720, %rd3719, %rd352;
	st.u32 	[%rd3720+36], %r12660;
	ld.local.u32 	%r4942, [%rd1];
	setp.ne.s32 	%p1788, %r4942, 0;
	@%p1788 bra 	$L__BB10_1054;
	ld.shared.u64 	%rd3721, [m_Local_$_0];
	add.s64 	%rd3722, %rd3721, %rd352;
	st.u32 	[%rd3722+32], %r12583;
	ld.local.u32 	%r4943, [%rd1];
	setp.eq.s32 	%p1789, %r4943, 0;
	selp.b32 	%r12673, %r12672, 0, %p1789;
$L__BB10_1054:
	st.local.u32 	[%rd1], %r12673;
	mov.b16 	%rs1569, 0;
	bra.uni 	$L__BB10_1056;
$L__BB10_1055:
	shl.b32 	%r4929, %r12660, 2;
	add.s32 	%r4930, %r4929, 32;
	cvt.u64.u32 	%rd3703, %r4930;
	add.s64 	%rd3704, %rd350, %rd3703;
	ld.u8 	%rs1569, [%rd3704];
$L__BB10_1056:
	setp.ne.s32 	%p1790, %r504, -1;
	@%p1790 bra 	$L__BB10_1058;
	mov.b32 	%r4964, 21352;
	st.local.u32 	[%rd1], %r4964;
	bra.uni 	$L__BB10_1070;
$L__BB10_1058:
	ld.shared.u64 	%rd353, [m_Local_$_0];
	add.s64 	%rd354, %rd353, %rd348;
	ld.u32 	%r532, [%rd354+12];
	setp.lt.s32 	%p1791, %r12670, %r532;
	@%p1791 bra 	$L__BB10_1069;
	ld.shared.u64 	%rd3723, [m_Local_$_1];
	atom.global.add.u64 	%rd3724, [%rd16], 48;
	add.s64 	%rd3725, %rd3724, 56;
	setp.lt.u64 	%p1792, %rd3725, %rd3723;
	shr.u64 	%rd355, %rd3724, 4;
	cvt.u32.u64 	%r12674, %rd355;
	setp.ne.s32 	%p1793, %r12674, -1;
	and.pred  	%p1794, %p1792, %p1793;
	@%p1794 bra 	$L__BB10_1061;
	mov.b32 	%r4953, 21106;
	st.local.u32 	[%rd1], %r4953;
	mov.b32 	%r12674, -1;
	mov.pred 	%p6603, 0;
	bra.uni 	$L__BB10_1062;
$L__BB10_1061:
	shl.b64 	%rd3726, %rd355, 32;
	shr.s64 	%rd3727, %rd3726, 28;
	add.s64 	%rd3728, %rd353, %rd3727;
	mov.b16 	%rs511, 0;
	st.u8 	[%rd3728], %rs511;
	st.u8 	[%rd3728+1], %rs511;
	mov.b32 	%r4947, 3608;
	st.u32 	[%rd3728+4], %r4947;
	mov.b16 	%rs512, 1;
	st.u8 	[%rd3728+3], %rs512;
	mov.b32 	%r4948, 48;
	st.u32 	[%rd3728+8], %r4948;
	mov.b32 	%r4949, -1;
	st.u32 	[%rd3728+16], %r4949;
	ld.shared.u64 	%rd3729, [m_Local_$_0];
	add.s64 	%rd3730, %rd3729, %rd3727;
	mov.b32 	%r4950, 0;
	st.u32 	[%rd3730+32], %r4950;
	ld.shared.u64 	%rd3731, [m_Local_$_0];
	add.s64 	%rd3732, %rd3731, %rd3727;
	st.u32 	[%rd3732+36], %r4950;
	ld.shared.u64 	%rd3733, [m_Local_$_0];
	add.s64 	%rd3734, %rd3733, %rd3727;
	st.u32 	[%rd3734+40], %r4950;
	ld.local.u32 	%r4951, [%rd1];
	setp.eq.s32 	%p6603, %r4951, 0;
$L__BB10_1062:
	mov.b32 	%r12675, 0;
	not.pred 	%p1796, %p6603;
	@%p1796 bra 	$L__BB10_1068;
	setp.ne.s32 	%p1797, %r12674, -1;
	@%p1797 bra 	$L__BB10_1065;
	mov.b32 	%r4961, 21352;
	st.local.u32 	[%rd1], %r4961;
	bra.uni 	$L__BB10_1068;
$L__BB10_1065:
	ld.shared.u64 	%rd3735, [m_Local_$_0];
	mul.wide.s32 	%rd356, %r12674, 16;
	add.s64 	%rd3736, %rd3735, %rd356;
	st.u32 	[%rd3736+40], %r532;
	ld.local.u32 	%r4956, [%rd1];
	setp.ne.s32 	%p1798, %r4956, 0;
	@%p1798 bra 	$L__BB10_1068;
	ld.shared.u64 	%rd3737, [m_Local_$_0];
	add.s64 	%rd3738, %rd3737, %rd356;
	st.u32 	[%rd3738+36], %r12670;
	ld.local.u32 	%r4958, [%rd1];
	setp.ne.s32 	%p1799, %r4958, 0;
	@%p1799 bra 	$L__BB10_1068;
	ld.shared.u64 	%rd3739, [m_Local_$_0];
	add.s64 	%rd3740, %rd3739, %rd356;
	st.u32 	[%rd3740+32], %r504;
	ld.local.u32 	%r4959, [%rd1];
	setp.eq.s32 	%p1800, %r4959, 0;
	selp.b32 	%r12675, %r12674, 0, %p1800;
$L__BB10_1068:
	st.local.u32 	[%rd1], %r12675;
	bra.uni 	$L__BB10_1070;
$L__BB10_1069:
	shl.b32 	%r4962, %r12670, 2;
	cvt.u64.u32 	%rd3741, %r4962;
	add.s64 	%rd3742, %rd354, %rd3741;
	mov.b32 	%r4963, 0;
	st.u32 	[%rd3742+32], %r4963;
	st.u8 	[%rd3742+32], %rs1569;
$L__BB10_1070:
	add.s32 	%r12660, %r12660, 1;
	add.s32 	%r12670, %r12670, 1;
	setp.ne.s32 	%p1801, %r12670, %r500;
	@%p1801 bra 	$L__BB10_1042;
$L__BB10_1071:
	ld.shared.u64 	%rd3743, [m_Local_$_1];
	atom.global.add.u64 	%rd3744, [%rd16], 48;
	add.s64 	%rd3745, %rd3744, 56;
	setp.lt.u64 	%p1802, %rd3745, %rd3743;
	shr.u64 	%rd3746, %rd3744, 4;
	cvt.u32.u64 	%r4965, %rd3746;
	selp.b32 	%r539, %r4965, -1, %p1802;
	setp.ne.s32 	%p1803, %r539, -1;
	@%p1803 bra 	$L__BB10_1073;
	mov.b32 	%r5075, 21352;
	st.local.u32 	[%rd1], %r5075;
	bra.uni 	$L__BB10_1148;
$L__BB10_1073:
	ld.shared.u64 	%rd3747, [m_Local_$_0];
	mul.wide.s32 	%rd357, %r539, 16;
	add.s64 	%rd3748, %rd3747, %rd357;
	mov.b16 	%rs513, 1;
	st.u8 	[%rd3748], %rs513;
	mov.b16 	%rs514, 0;
	st.u8 	[%rd3748+1], %rs514;
	mov.b32 	%r4966, 2905;
	st.u32 	[%rd3748+4], %r4966;
	st.u8 	[%rd3748+3], %rs513;
	mov.b32 	%r4967, 48;
	st.u32 	[%rd3748+8], %r4967;
	mov.b32 	%r4968, -1;
	st.u32 	[%rd3748+16], %r4968;
	ld.shared.u64 	%rd358, [m_Local_$_0];
	mul.wide.s32 	%rd359, %r504, 16;
	add.s64 	%rd3749, %rd358, %rd359;
	ld.u32 	%r540, [%rd3749+12];
	shl.b32 	%r4969, %r540, 2;
	add.s32 	%r4970, %r4969, 32;
	shr.s32 	%r4971, %r4970, 31;
	shr.u32 	%r4972, %r4971, 29;
	add.s32 	%r4973, %r4970, %r4972;
	and.b32  	%r4974, %r4973, -8;
	sub.s32 	%r4975, %r4970, %r4974;
	setp.eq.s32 	%p1804, %r4975, 0;
	sub.s32 	%r4976, %r4969, %r4975;
	add.s32 	%r4977, %r4976, 40;
	selp.b32 	%r541, %r4970, %r4977, %p1804;
	ld.shared.u64 	%rd360, [m_Local_$_1];
	and.b32  	%r4978, %r541, 12;
	setp.eq.s32 	%p1805, %r4978, 0;
	mov.u32 	%r12676, %r541;
	@%p1805 bra 	$L__BB10_1075;
	shr.s32 	%r4979, %r541, 31;
	shr.u32 	%r4980, %r4979, 28;
	add.s32 	%r4981, %r541, %r4980;
	and.b32  	%r4982, %r4981, -16;
	add.s32 	%r12676, %r4982, 16;
$L__BB10_1075:
	cvt.s64.s32 	%rd3750, %r12676;
	atom.global.add.u64 	%rd3751, [%rd16], %rd3750;
	cvt.s64.s32 	%rd3752, %r541;
	add.s64 	%rd3753, %rd3752, %rd3751;
	add.s64 	%rd3754, %rd3753, 8;
	setp.lt.u64 	%p1806, %rd3754, %rd360;
	shr.u64 	%rd3755, %rd3751, 4;
	cvt.u32.u64 	%r4983, %rd3755;
	selp.b32 	%r544, %r4983, -1, %p1806;
	setp.ne.s32 	%p1807, %r544, -1;
	@%p1807 bra 	$L__BB10_1077;
	mov.b32 	%r5039, 21352;
	st.local.u32 	[%rd1], %r5039;
	bra.uni 	$L__BB10_1116;
$L__BB10_1077:
	mul.wide.s32 	%rd361, %r544, 16;
	add.s64 	%rd3756, %rd358, %rd361;
	mov.b16 	%rs515, 0;
	st.u8 	[%rd3756], %rs515;
	st.u8 	[%rd3756+1], %rs515;
	mov.b32 	%r4984, 4335;
	st.u32 	[%rd3756+4], %r4984;
	mov.b16 	%rs516, 1;
	st.u8 	[%rd3756+3], %rs516;
	st.u32 	[%rd3756+8], %r541;
	st.u32 	[%rd3756+12], %r540;
	setp.lt.s32 	%p1808, %r540, 1;
	@%p1808 bra 	$L__BB10_1116;
	setp.eq.s32 	%p1809, %r540, 1;
	mov.b32 	%r559, 0;
	@%p1809 bra 	$L__BB10_1104;
	and.b32  	%r559, %r540, 2147483646;
	mov.b32 	%r12677, 0;
$L__BB10_1080:
	ld.shared.u64 	%rd362, [m_Local_$_0];
	add.s64 	%rd363, %rd362, %rd361;
	ld.u32 	%r547, [%rd363+12];
	setp.lt.s32 	%p1810, %r12677, %r547;
	@%p1810 bra 	$L__BB10_1091;
	ld.shared.u64 	%rd3757, [m_Local_$_1];
	atom.global.add.u64 	%rd3758, [%rd16], 48;
	add.s64 	%rd3759, %rd3758, 56;
	setp.lt.u64 	%p1811, %rd3759, %rd3757;
	shr.u64 	%rd364, %rd3758, 4;
	cvt.u32.u64 	%r12678, %rd364;
	setp.ne.s32 	%p1812, %r12678, -1;
	and.pred  	%p1813, %p1811, %p1812;
	@%p1813 bra 	$L__BB10_1083;
	mov.b32 	%r4993, 21106;
	st.local.u32 	[%rd1], %r4993;
	mov.b32 	%r12678, -1;
	mov.pred 	%p6604, 0;
	bra.uni 	$L__BB10_1084;
$L__BB10_1083:
	shl.b64 	%rd3760, %rd364, 32;
	shr.s64 	%rd3761, %rd3760, 28;
	add.s64 	%rd3762, %rd362, %rd3761;
	mov.b16 	%rs517, 0;
	st.u8 	[%rd3762], %rs517;
	st.u8 	[%rd3762+1], %rs517;
	mov.b32 	%r4987, 3608;
	st.u32 	[%rd3762+4], %r4987;
	mov.b16 	%rs518, 1;
	st.u8 	[%rd3762+3], %rs518;
	mov.b32 	%r4988, 48;
	st.u32 	[%rd3762+8], %r4988;
	mov.b32 	%r4989, -1;
	st.u32 	[%rd3762+16], %r4989;
	ld.shared.u64 	%rd3763, [m_Local_$_0];
	add.s64 	%rd3764, %rd3763, %rd3761;
	mov.b32 	%r4990, 0;
	st.u32 	[%rd3764+32], %r4990;
	ld.shared.u64 	%rd3765, [m_Local_$_0];
	add.s64 	%rd3766, %rd3765, %rd3761;
	st.u32 	[%rd3766+36], %r4990;
	ld.shared.u64 	%rd3767, [m_Local_$_0];
	add.s64 	%rd3768, %rd3767, %rd3761;
	st.u32 	[%rd3768+40], %r4990;
	ld.local.u32 	%r4991, [%rd1];
	setp.eq.s32 	%p6604, %r4991, 0;
$L__BB10_1084:
	mov.b32 	%r12679, 0;
	not.pred 	%p1815, %p6604;
	@%p1815 bra 	$L__BB10_1090;
	setp.ne.s32 	%p1816, %r12678, -1;
	@%p1816 bra 	$L__BB10_1087;
	mov.b32 	%r5001, 21352;
	st.local.u32 	[%rd1], %r5001;
	bra.uni 	$L__BB10_1090;
$L__BB10_1087:
	ld.shared.u64 	%rd3769, [m_Local_$_0];
	mul.wide.s32 	%rd365, %r12678, 16;
	add.s64 	%rd3770, %rd3769, %rd365;
	st.u32 	[%rd3770+40], %r547;
	ld.local.u32 	%r4996, [%rd1];
	setp.ne.s32 	%p1817, %r4996, 0;
	@%p1817 bra 	$L__BB10_1090;
	ld.shared.u64 	%rd3771, [m_Local_$_0];
	add.s64 	%rd3772, %rd3771, %rd365;
	st.u32 	[%rd3772+36], %r12677;
	ld.local.u32 	%r4998, [%rd1];
	setp.ne.s32 	%p1818, %r4998, 0;
	@%p1818 bra 	$L__BB10_1090;
	ld.shared.u64 	%rd3773, [m_Local_$_0];
	add.s64 	%rd3774, %rd3773, %rd365;
	st.u32 	[%rd3774+32], %r544;
	ld.local.u32 	%r4999, [%rd1];
	setp.eq.s32 	%p1819, %r4999, 0;
	selp.b32 	%r12679, %r12678, 0, %p1819;
$L__BB10_1090:
	st.local.u32 	[%rd1], %r12679;
	bra.uni 	$L__BB10_1092;
$L__BB10_1091:
	shl.b32 	%r5002, %r12677, 2;
	cvt.u64.u32 	%rd3775, %r5002;
	add.s64 	%rd3776, %rd363, %rd3775;
	mov.b32 	%r5003, 0;
	st.u32 	[%rd3776+32], %r5003;
	mov.b16 	%rs519, 0;
	st.u8 	[%rd3776+32], %rs519;
$L__BB10_1092:
	add.s32 	%r552, %r12677, 1;
	ld.shared.u64 	%rd366, [m_Local_$_0];
	add.s64 	%rd367, %rd366, %rd361;
	ld.u32 	%r553, [%rd367+12];
	setp.lt.s32 	%p1820, %r552, %r553;
	@%p1820 bra 	$L__BB10_1102;
	ld.shared.u64 	%rd3777, [m_Local_$_1];
	atom.global.add.u64 	%rd3778, [%rd16], 48;
	add.s64 	%rd3779, %rd3778, 56;
	setp.ge.u64 	%p1821, %rd3779, %rd3777;
	shr.u64 	%rd368, %rd3778, 4;
	cvt.u32.u64 	%r12680, %rd368;
	setp.eq.s32 	%p1822, %r12680, -1;
	or.pred  	%p1823, %p1821, %p1822;
	@%p1823 bra 	$L__BB10_1095;
	shl.b64 	%rd3780, %rd368, 32;
	shr.s64 	%rd3781, %rd3780, 28;
	add.s64 	%rd3782, %rd366, %rd3781;
	mov.b16 	%rs520, 0;
	st.u8 	[%rd3782], %rs520;
	st.u8 	[%rd3782+1], %rs520;
	mov.b32 	%r5004, 3608;
	st.u32 	[%rd3782+4], %r5004;
	mov.b16 	%rs521, 1;
	st.u8 	[%rd3782+3], %rs521;
	mov.b32 	%r5005, 48;
	st.u32 	[%rd3782+8], %r5005;
	mov.b32 	%r5006, -1;
	st.u32 	[%rd3782+16], %r5006;
	ld.shared.u64 	%rd3783, [m_Local_$_0];
	add.s64 	%rd3784, %rd3783, %rd3781;
	mov.b32 	%r5007, 0;
	st.u32 	[%rd3784+32], %r5007;
	ld.shared.u64 	%rd3785, [m_Local_$_0];
	add.s64 	%rd3786, %rd3785, %rd3781;
	st.u32 	[%rd3786+36], %r5007;
	ld.shared.u64 	%rd3787, [m_Local_$_0];
	add.s64 	%rd3788, %rd3787, %rd3781;
	st.u32 	[%rd3788+40], %r5007;
	ld.local.u32 	%r5008, [%rd1];
	setp.eq.s32 	%p6605, %r5008, 0;
	bra.uni 	$L__BB10_1096;
$L__BB10_1095:
	mov.b32 	%r5010, 21106;
	st.local.u32 	[%rd1], %r5010;
	mov.b32 	%r12680, -1;
	mov.pred 	%p6605, 0;
$L__BB10_1096:
	mov.b32 	%r12681, 0;
	not.pred 	%p1825, %p6605;
	@%p1825 bra 	$L__BB10_1101;
	setp.eq.s32 	%p1826, %r12680, -1;
	@%p1826 bra 	$L__BB10_6683;
	ld.shared.u64 	%rd3789, [m_Local_$_0];
	mul.wide.s32 	%rd369, %r12680, 16;
	add.s64 	%rd3790, %rd3789, %rd369;
	st.u32 	[%rd3790+40], %r553;
	ld.local.u32 	%r5013, [%rd1];
	setp.eq.s32 	%p1827, %r5013, 0;
	@%p1827 bra 	$L__BB10_1099;
	bra.uni 	$L__BB10_1101;
$L__BB10_1099:
	ld.shared.u64 	%rd3791, [m_Local_$_0];
	add.s64 	%rd3792, %rd3791, %rd369;
	st.u32 	[%rd3792+36], %r552;
	ld.local.u32 	%r5015, [%rd1];
	setp.ne.s32 	%p1828, %r5015, 0;
	@%p1828 bra 	$L__BB10_1101;
	ld.shared.u64 	%rd3793, [m_Local_$_0];
	add.s64 	%rd3794, %rd3793, %rd369;
	st.u32 	[%rd3794+32], %r544;
	ld.local.u32 	%r5016, [%rd1];
	setp.eq.s32 	%p1829, %r5016, 0;
	selp.b32 	%r12681, %r12680, 0, %p1829;
$L__BB10_1101:
	st.local.u32 	[%rd1], %r12681;
	bra.uni 	$L__BB10_1103;
$L__BB10_1102:
	shl.b32 	%r5019, %r552, 2;
	cvt.u64.u32 	%rd3795, %r5019;
	add.s64 	%rd3796, %rd367, %rd3795;
	mov.b32 	%r5020, 0;
	st.u32 	[%rd3796+32], %r5020;
	mov.b16 	%rs522, 0;
	st.u8 	[%rd3796+32], %rs522;
$L__BB10_1103:
	add.s32 	%r12677, %r12677, 2;
	setp.ne.s32 	%p1830, %r12677, %r559;
	@%p1830 bra 	$L__BB10_1080;
$L__BB10_1104:
	and.b32  	%r5021, %r540, 1;
	setp.eq.b32 	%p1831, %r5021, 1;
	not.pred 	%p1832, %p1831;
	@%p1832 bra 	$L__BB10_1116;
	ld.shared.u64 	%rd370, [m_Local_$_0];
	add.s64 	%rd371, %rd370, %rd361;
	ld.u32 	%r560, [%rd371+12];
	setp.lt.s32 	%p1833, %r559, %r560;
	@%p1833 bra 	$L__BB10_1115;
	ld.shared.u64 	%rd3797, [m_Local_$_1];
	atom.global.add.u64 	%rd3798, [%rd16], 48;
	add.s64 	%rd3799, %rd3798, 56;
	setp.ge.u64 	%p1834, %rd3799, %rd3797;
	shr.u64 	%rd372, %rd3798, 4;
	cvt.u32.u64 	%r12683, %rd372;
	setp.eq.s32 	%p1835, %r12683, -1;
	or.pred  	%p1836, %p1834, %p1835;
	@%p1836 bra 	$L__BB10_1108;
	shl.b64 	%rd3800, %rd372, 32;
	shr.s64 	%rd3801, %rd3800, 28;
	add.s64 	%rd3802, %rd370, %rd3801;
	mov.b16 	%rs523, 0;
	st.u8 	[%rd3802], %rs523;
	st.u8 	[%rd3802+1], %rs523;
	mov.b32 	%r5022, 3608;
	st.u32 	[%rd3802+4], %r5022;
	mov.b16 	%rs524, 1;
	st.u8 	[%rd3802+3], %rs524;
	mov.b32 	%r5023, 48;
	st.u32 	[%rd3802+8], %r5023;
	mov.b32 	%r5024, -1;
	st.u32 	[%rd3802+16], %r5024;
	ld.shared.u64 	%rd3803, [m_Local_$_0];
	add.s64 	%rd3804, %rd3803, %rd3801;
	mov.b32 	%r5025, 0;
	st.u32 	[%rd3804+32], %r5025;
	ld.shared.u64 	%rd3805, [m_Local_$_0];
	add.s64 	%rd3806, %rd3805, %rd3801;
	st.u32 	[%rd3806+36], %r5025;
	ld.shared.u64 	%rd3807, [m_Local_$_0];
	add.s64 	%rd3808, %rd3807, %rd3801;
	st.u32 	[%rd3808+40], %r5025;
	ld.local.u32 	%r5026, [%rd1];
	setp.eq.s32 	%p6606, %r5026, 0;
	bra.uni 	$L__BB10_1109;
$L__BB10_1108:
	mov.b32 	%r5028, 21106;
	st.local.u32 	[%rd1], %r5028;
	mov.b32 	%r12683, -1;
	mov.pred 	%p6606, 0;
$L__BB10_1109:
	mov.b32 	%r12684, 0;
	not.pred 	%p1838, %p6606;
	@%p1838 bra 	$L__BB10_1114;
	setp.eq.s32 	%p1839, %r12683, -1;
	@%p1839 bra 	$L__BB10_6684;
	ld.shared.u64 	%rd3809, [m_Local_$_0];
	mul.wide.s32 	%rd373, %r12683, 16;
	add.s64 	%rd3810, %rd3809, %rd373;
	st.u32 	[%rd3810+40], %r560;
	ld.local.u32 	%r5031, [%rd1];
	setp.eq.s32 	%p1840, %r5031, 0;
	@%p1840 bra 	$L__BB10_1112;
	bra.uni 	$L__BB10_1114;
$L__BB10_1112:
	ld.shared.u64 	%rd3811, [m_Local_$_0];
	add.s64 	%rd3812, %rd3811, %rd373;
	st.u32 	[%rd3812+36], %r559;
	ld.local.u32 	%r5033, [%rd1];
	setp.ne.s32 	%p1841, %r5033, 0;
	@%p1841 bra 	$L__BB10_1114;
	ld.shared.u64 	%rd3813, [m_Local_$_0];
	add.s64 	%rd3814, %rd3813, %rd373;
	st.u32 	[%rd3814+32], %r544;
	ld.local.u32 	%r5034, [%rd1];
	setp.eq.s32 	%p1842, %r5034, 0;
	selp.b32 	%r12684, %r12683, 0, %p1842;
$L__BB10_1114:
	st.local.u32 	[%rd1], %r12684;
	bra.uni 	$L__BB10_1116;
$L__BB10_1115:
	shl.b32 	%r5037, %r559, 2;
	cvt.u64.u32 	%rd3815, %r5037;
	add.s64 	%rd3816, %rd371, %rd3815;
	mov.b32 	%r5038, 0;
	st.u32 	[%rd3816+32], %r5038;
	mov.b16 	%rs525, 0;
	st.u8 	[%rd3816+32], %rs525;
$L__BB10_1116:
	setp.lt.s32 	%p1843, %r540, 1;
	@%p1843 bra 	$L__BB10_1147;
	mul.wide.s32 	%rd374, %r544, 16;
	mov.b32 	%r12685, 0;
$L__BB10_1118:
	setp.ne.s32 	%p1844, %r504, -1;
	shl.b32 	%r566, %r12685, 2;
	@%p1844 bra 	$L__BB10_1120;
	mov.b32 	%r5056, 21352;
	st.local.u32 	[%rd1], %r5056;
	mov.b16 	%rs1570, 0;
	bra.uni 	$L__BB10_1132;
$L__BB10_1120:
	ld.shared.u64 	%rd375, [m_Local_$_0];
	add.s64 	%rd376, %rd375, %rd359;
	ld.u32 	%r567, [%rd376+12];
	setp.lt.s32 	%p1845, %r12685, %r567;
	@%p1845 bra 	$L__BB10_1131;
	ld.shared.u64 	%rd3817, [m_Local_$_1];
	atom.global.add.u64 	%rd3818, [%rd16], 48;
	add.s64 	%rd3819, %rd3818, 56;
	setp.lt.u64 	%p1846, %rd3819, %rd3817;
	shr.u64 	%rd377, %rd3818, 4;
	cvt.u32.u64 	%r12686, %rd377;
	setp.ne.s32 	%p1847, %r12686, -1;
	and.pred  	%p1848, %p1846, %p1847;
	@%p1848 bra 	$L__BB10_1123;
	mov.b32 	%r5047, 21106;
	st.local.u32 	[%rd1], %r5047;
	mov.b32 	%r12686, -1;
	mov.pred 	%p6607, 0;
	bra.uni 	$L__BB10_1124;
$L__BB10_1123:
	shl.b64 	%rd3820, %rd377, 32;
	shr.s64 	%rd3821, %rd3820, 28;
	add.s64 	%rd3822, %rd375, %rd3821;
	mov.b16 	%rs526, 0;
	st.u8 	[%rd3822], %rs526;
	st.u8 	[%rd3822+1], %rs526;
	mov.b32 	%r5041, 3608;
	st.u32 	[%rd3822+4], %r5041;
	mov.b16 	%rs527, 1;
	st.u8 	[%rd3822+3], %rs527;
	mov.b32 	%r5042, 48;
	st.u32 	[%rd3822+8], %r5042;
	mov.b32 	%r5043, -1;
	st.u32 	[%rd3822+16], %r5043;
	ld.shared.u64 	%rd3823, [m_Local_$_0];
	add.s64 	%rd3824, %rd3823, %rd3821;
	mov.b32 	%r5044, 0;
	st.u32 	[%rd3824+32], %r5044;
	ld.shared.u64 	%rd3825, [m_Local_$_0];
	add.s64 	%rd3826, %rd3825, %rd3821;
	st.u32 	[%rd3826+36], %r5044;
	ld.shared.u64 	%rd3827, [m_Local_$_0];
	add.s64 	%rd3828, %rd3827, %rd3821;
	st.u32 	[%rd3828+40], %r5044;
	ld.local.u32 	%r5045, [%rd1];
	setp.eq.s32 	%p6607, %r5045, 0;
$L__BB10_1124:
	mov.b32 	%r12687, 0;
	not.pred 	%p1850, %p6607;
	@%p1850 bra 	$L__BB10_1130;
	setp.ne.s32 	%p1851, %r12686, -1;
	@%p1851 bra 	$L__BB10_1127;
	mov.b32 	%r5055, 21352;
	st.local.u32 	[%rd1], %r5055;
	bra.uni 	$L__BB10_1130;
$L__BB10_1127:
	ld.shared.u64 	%rd3829, [m_Local_$_0];
	mul.wide.s32 	%rd378, %r12686, 16;
	add.s64 	%rd3830, %rd3829, %rd378;
	st.u32 	[%rd3830+40], %r567;
	ld.local.u32 	%r5050, [%rd1];
	setp.ne.s32 	%p1852, %r5050, 0;
	@%p1852 bra 	$L__BB10_1130;
	ld.shared.u64 	%rd3831, [m_Local_$_0];
	add.s64 	%rd3832, %rd3831, %rd378;
	st.u32 	[%rd3832+36], %r12685;
	ld.local.u32 	%r5052, [%rd1];
	setp.ne.s32 	%p1853, %r5052, 0;
	@%p1853 bra 	$L__BB10_1130;
	ld.shared.u64 	%rd3833, [m_Local_$_0];
	add.s64 	%rd3834, %rd3833, %rd378;
	st.u32 	[%rd3834+32], %r504;
	ld.local.u32 	%r5053, [%rd1];
	setp.eq.s32 	%p1854, %r5053, 0;
	selp.b32 	%r12687, %r12686, 0, %p1854;
$L__BB10_1130:
	st.local.u32 	[%rd1], %r12687;
	mov.b16 	%rs1570, 0;
	bra.uni 	$L__BB10_1132;
$L__BB10_1131:
	cvt.u64.u32 	%rd3835, %r566;
	add.s64 	%rd3836, %rd376, %rd3835;
	ld.u8 	%rs1570, [%rd3836+32];
$L__BB10_1132:
	setp.ne.s32 	%p1855, %r544, -1;
	@%p1855 bra 	$L__BB10_1134;
	mov.b32 	%r5073, 21352;
	st.local.u32 	[%rd1], %r5073;
	bra.uni 	$L__BB10_1146;
$L__BB10_1134:
	ld.shared.u64 	%rd379, [m_Local_$_0];
	add.s64 	%rd380, %rd379, %rd374;
	ld.u32 	%r572, [%rd380+12];
	setp.lt.s32 	%p1856, %r12685, %r572;
	@%p1856 bra 	$L__BB10_1145;
	ld.shared.u64 	%rd3837, [m_Local_$_1];
	atom.global.add.u64 	%rd3838, [%rd16], 48;
	add.s64 	%rd3839, %rd3838, 56;
	setp.lt.u64 	%p1857, %rd3839, %rd3837;
	shr.u64 	%rd381, %rd3838, 4;
	cvt.u32.u64 	%r12688, %rd381;
	setp.ne.s32 	%p1858, %r12688, -1;
	and.pred  	%p1859, %p1857, %p1858;
	@%p1859 bra 	$L__BB10_1137;
	mov.b32 	%r5063, 21106;
	st.local.u32 	[%rd1], %r5063;
	mov.b32 	%r12688, -1;
	mov.pred 	%p6608, 0;
	bra.uni 	$L__BB10_1138;
$L__BB10_1137:
	shl.b64 	%rd3840, %rd381, 32;
	shr.s64 	%rd3841, %rd3840, 28;
	add.s64 	%rd3842, %rd379, %rd3841;
	mov.b16 	%rs530, 0;
	st.u8 	[%rd3842], %rs530;
	st.u8 	[%rd3842+1], %rs530;
	mov.b32 	%r5057, 3608;
	st.u32 	[%rd3842+4], %r5057;
	mov.b16 	%rs531, 1;
	st.u8 	[%rd3842+3], %rs531;
	mov.b32 	%r5058, 48;
	st.u32 	[%rd3842+8], %r5058;
	mov.b32 	%r5059, -1;
	st.u32 	[%rd3842+16], %r5059;
	ld.shared.u64 	%rd3843, [m_Local_$_0];
	add.s64 	%rd3844, %rd3843, %rd3841;
	mov.b32 	%r5060, 0;
	st.u32 	[%rd3844+32], %r5060;
	ld.shared.u64 	%rd3845, [m_Local_$_0];
	add.s64 	%rd3846, %rd3845, %rd3841;
	st.u32 	[%rd3846+36], %r5060;
	ld.shared.u64 	%rd3847, [m_Local_$_0];
	add.s64 	%rd3848, %rd3847, %rd3841;
	st.u32 	[%rd3848+40], %r5060;
	ld.local.u32 	%r5061, [%rd1];
	setp.eq.s32 	%p6608, %r5061, 0;
$L__BB10_1138:
	mov.b32 	%r12689, 0;
	not.pred 	%p1861, %p6608;
	@%p1861 bra 	$L__BB10_1144;
	setp.ne.s32 	%p1862, %r12688, -1;
	@%p1862 bra 	$L__BB10_1141;
	mov.b32 	%r5071, 21352;
	st.local.u32 	[%rd1], %r5071;
	bra.uni 	$L__BB10_1144;
$L__BB10_1141:
	ld.shared.u64 	%rd3849, [m_Local_$_0];
	mul.wide.s32 	%rd382, %r12688, 16;
	add.s64 	%rd3850, %rd3849, %rd382;
	st.u32 	[%rd3850+40], %r572;
	ld.local.u32 	%r5066, [%rd1];
	setp.ne.s32 	%p1863, %r5066, 0;
	@%p1863 bra 	$L__BB10_1144;
	ld.shared.u64 	%rd3851, [m_Local_$_0];
	add.s64 	%rd3852, %rd3851, %rd382;
	st.u32 	[%rd3852+36], %r12685;
	ld.local.u32 	%r5068, [%rd1];
	setp.ne.s32 	%p1864, %r5068, 0;
	@%p1864 bra 	$L__BB10_1144;
	ld.shared.u64 	%rd3853, [m_Local_$_0];
	add.s64 	%rd3854, %rd3853, %rd382;
	st.u32 	[%rd3854+32], %r544;
	ld.local.u32 	%r5069, [%rd1];
	setp.eq.s32 	%p1865, %r5069, 0;
	selp.b32 	%r12689, %r12688, 0, %p1865;
$L__BB10_1144:
	st.local.u32 	[%rd1], %r12689;
	bra.uni 	$L__BB10_1146;
$L__BB10_1145:
	cvt.u64.u32 	%rd3855, %r566;
	add.s64 	%rd3856, %rd380, %rd3855;
	mov.b32 	%r5072, 0;
	st.u32 	[%rd3856+32], %r5072;
	st.u8 	[%rd3856+32], %rs1570;
$L__BB10_1146:
	add.s32 	%r12685, %r12685, 1;
	setp.ne.s32 	%p1866, %r12685, %r540;
	@%p1866 bra 	$L__BB10_1118;
$L__BB10_1147:
	ld.shared.u64 	%rd3857, [m_Local_$_0];
	add.s64 	%rd3858, %rd3857, %rd357;
	st.u32 	[%rd3858+32], %r544;
	ld.shared.u64 	%rd3859, [m_Local_$_0];
	add.s64 	%rd3860, %rd3859, %rd357;
	st.u32 	[%rd3860+40], %r540;
	ld.shared.u64 	%rd3861, [m_Local_$_0];
	add.s64 	%rd3862, %rd3861, %rd357;
	mov.b32 	%r5074, 0;
	st.u32 	[%rd3862+48], %r5074;
$L__BB10_1148:
	setp.ne.s32 	%p1867, %r358, -1;
	@%p1867 bra 	$L__BB10_1150;
	mov.b32 	%r5093, 21352;
	st.local.u32 	[%rd1], %r5093;
	bra.uni 	$L__BB10_1162;
$L__BB10_1150:
	ld.shared.u64 	%rd383, [m_Local_$_0];
	mul.wide.s32 	%rd3863, %r358, 16;
	add.s64 	%rd384, %rd383, %rd3863;
	ld.u32 	%r5076, [%rd384+12];
	setp.gt.s32 	%p1868, %r12601, -1;
	setp.lt.s32 	%p1869, %r12601, %r5076;
	and.pred  	%p1870, %p1868, %p1869;
	@%p1870 bra 	$L__BB10_1161;
	ld.shared.u64 	%rd3866, [m_Local_$_1];
	atom.global.add.u64 	%rd3867, [%rd16], 48;
	add.s64 	%rd3868, %rd3867, 56;
	setp.lt.u64 	%p1871, %rd3868, %rd3866;
	shr.u64 	%rd385, %rd3867, 4;
	cvt.u32.u64 	%r12690, %rd385;
	setp.ne.s32 	%p1872, %r12690, -1;
	and.pred  	%p1873, %p1871, %p1872;
	@%p1873 bra 	$L__BB10_1153;
	mov.b32 	%r5084, 21106;
	st.local.u32 	[%rd1], %r5084;
	mov.b32 	%r12690, -1;
	mov.pred 	%p6609, 0;
	bra.uni 	$L__BB10_1154;
$L__BB10_1153:
	shl.b64 	%rd3869, %rd385, 32;
	shr.s64 	%rd3870, %rd3869, 28;
	add.s64 	%rd3871, %rd383, %rd3870;
	mov.b16 	%rs532, 0;
	st.u8 	[%rd3871], %rs532;
	st.u8 	[%rd3871+1], %rs532;
	mov.b32 	%r5078, 3608;
	st.u32 	[%rd3871+4], %r5078;
	mov.b16 	%rs533, 1;
	st.u8 	[%rd3871+3], %rs533;
	mov.b32 	%r5079, 48;
	st.u32 	[%rd3871+8], %r5079;
	mov.b32 	%r5080, -1;
	st.u32 	[%rd3871+16], %r5080;
	ld.shared.u64 	%rd3872, [m_Local_$_0];
	add.s64 	%rd3873, %rd3872, %rd3870;
	mov.b32 	%r5081, 0;
	st.u32 	[%rd3873+32], %r5081;
	ld.shared.u64 	%rd3874, [m_Local_$_0];
	add.s64 	%rd3875, %rd3874, %rd3870;
	st.u32 	[%rd3875+36], %r5081;
	ld.shared.u64 	%rd3876, [m_Local_$_0];
	add.s64 	%rd3877, %rd3876, %rd3870;
	st.u32 	[%rd3877+40], %r5081;
	ld.local.u32 	%r5082, [%rd1];
	setp.eq.s32 	%p6609, %r5082, 0;
$L__BB10_1154:
	mov.b32 	%r12691, 0;
	not.pred 	%p1875, %p6609;
	@%p1875 bra 	$L__BB10_1160;
	setp.ne.s32 	%p1876, %r12690, -1;
	@%p1876 bra 	$L__BB10_1157;
	mov.b32 	%r5092, 21352;
	st.local.u32 	[%rd1], %r5092;
	bra.uni 	$L__BB10_1160;
$L__BB10_1157:
	ld.shared.u64 	%rd3878, [m_Local_$_0];
	mul.wide.s32 	%rd386, %r12690, 16;
	add.s64 	%rd3879, %rd3878, %rd386;
	st.u32 	[%rd3879+40], %r5076;
	ld.local.u32 	%r5087, [%rd1];
	setp.ne.s32 	%p1877, %r5087, 0;
	@%p1877 bra 	$L__BB10_1160;
	ld.shared.u64 	%rd3880, [m_Local_$_0];
	add.s64 	%rd3881, %rd3880, %rd386;
	st.u32 	[%rd3881+36], %r12601;
	ld.local.u32 	%r5089, [%rd1];
	setp.ne.s32 	%p1878, %r5089, 0;
	@%p1878 bra 	$L__BB10_1160;
	ld.shared.u64 	%rd3882, [m_Local_$_0];
	add.s64 	%rd3883, %rd3882, %rd386;
	st.u32 	[%rd3883+32], %r358;
	ld.local.u32 	%r5090, [%rd1];
	setp.eq.s32 	%p1879, %r5090, 0;
	selp.b32 	%r12691, %r12690, 0, %p1879;
$L__BB10_1160:
	st.local.u32 	[%rd1], %r12691;
	bra.uni 	$L__BB10_1162;
$L__BB10_1161:
	shl.b32 	%r5077, %r12601, 2;
	cvt.u64.u32 	%rd3864, %r5077;
	add.s64 	%rd3865, %rd384, %rd3864;
	st.u32 	[%rd3865+32], %r539;
$L__BB10_1162:
	ld.local.u32 	%r5111, [%rd1];
	setp.ne.s32 	%p1892, %r5111, 0;
	mov.b32 	%r12786, 0;
	mov.pred 	%p6630, 0;
	@%p1892 bra 	$L__BB10_1596;
	setp.eq.s32 	%p1893, %r358, -1;
	@%p1893 bra 	$L__BB10_1419;
	ld.shared.u64 	%rd387, [m_Local_$_0];
	mul.wide.s32 	%rd388, %r358, 16;
	add.s64 	%rd3903, %rd387, %rd388;
	ld.u32 	%r583, [%rd3903+12];
	shl.b32 	%r584, %r583, 3;
	add.s32 	%r585, %r584, 32;
	ld.shared.u64 	%rd389, [m_Local_$_1];
	and.b32  	%r586, %r583, 1;
	setp.eq.s32 	%p1894, %r586, 0;
	mov.u32 	%r12692, %r585;
	@%p1894 bra 	$L__BB10_1166;
	shr.s32 	%r5112, %r585, 31;
	shr.u32 	%r5113, %r5112, 28;
	add.s32 	%r5114, %r585, %r5113;
	and.b32  	%r5115, %r5114, -16;
	sub.s32 	%r5116, %r5115, %r585;
	add.s32 	%r5117, %r584, %r5116;
	add.s32 	%r12692, %r5117, 48;
$L__BB10_1166:
	cvt.s64.s32 	%rd3904, %r12692;
	atom.global.add.u64 	%rd3905, [%rd16], %rd3904;
	cvt.s64.s32 	%rd3906, %r584;
	add.s64 	%rd3907, %rd3906, %rd3905;
	add.s64 	%rd3908, %rd3907, 40;
	setp.lt.u64 	%p1895, %rd3908, %rd389;
	shr.u64 	%rd3909, %rd3905, 4;
	cvt.u32.u64 	%r5118, %rd3909;
	selp.b32 	%r589, %r5118, -1, %p1895;
	setp.ne.s32 	%p1896, %r589, -1;
	@%p1896 bra 	$L__BB10_1168;
	mov.b32 	%r5170, 21352;
	st.local.u32 	[%rd1], %r5170;
	bra.uni 	$L__BB10_1207;
$L__BB10_1168:
	mul.wide.s32 	%rd390, %r589, 16;
	add.s64 	%rd3910, %rd387, %rd390;
	mov.b16 	%rs536, 0;
	st.u8 	[%rd3910], %rs536;
	st.u8 	[%rd3910+1], %rs536;
	mov.b32 	%r5119, 2900;
	st.u32 	[%rd3910+4], %r5119;
	mov.b16 	%rs537, 1;
	st.u8 	[%rd3910+3], %rs537;
	st.u32 	[%rd3910+8], %r585;
	st.u32 	[%rd3910+12], %r583;
	setp.lt.s32 	%p1897, %r583, 1;
	@%p1897 bra 	$L__BB10_1207;
	setp.eq.s32 	%p1898, %r583, 1;
	mov.b32 	%r604, 0;
	@%p1898 bra 	$L__BB10_1195;
	and.b32  	%r604, %r583, 2147483646;
	mov.b32 	%r12693, 0;
$L__BB10_1171:
	ld.shared.u64 	%rd391, [m_Local_$_0];
	add.s64 	%rd392, %rd391, %rd390;
	ld.u32 	%r592, [%rd392+12];
	setp.lt.s32 	%p1899, %r12693, %r592;
	@%p1899 bra 	$L__BB10_1182;
	ld.shared.u64 	%rd3911, [m_Local_$_1];
	atom.global.add.u64 	%rd3912, [%rd16], 48;
	add.s64 	%rd3913, %rd3912, 56;
	setp.lt.u64 	%p1900, %rd3913, %rd3911;
	shr.u64 	%rd393, %rd3912, 4;
	cvt.u32.u64 	%r12694, %rd393;
	setp.ne.s32 	%p1901, %r12694, -1;
	and.pred  	%p1902, %p1900, %p1901;
	@%p1902 bra 	$L__BB10_1174;
	mov.b32 	%r5128, 21106;
	st.local.u32 	[%rd1], %r5128;
	mov.b32 	%r12694, -1;
	mov.pred 	%p6610, 0;
	bra.uni 	$L__BB10_1175;
$L__BB10_1174:
	shl.b64 	%rd3914, %rd393, 32;
	shr.s64 	%rd3915, %rd3914, 28;
	add.s64 	%rd3916, %rd391, %rd3915;
	mov.b16 	%rs538, 0;
	st.u8 	[%rd3916], %rs538;
	st.u8 	[%rd3916+1], %rs538;
	mov.b32 	%r5122, 3608;
	st.u32 	[%rd3916+4], %r5122;
	mov.b16 	%rs539, 1;
	st.u8 	[%rd3916+3], %rs539;
	mov.b32 	%r5123, 48;
	st.u32 	[%rd3916+8], %r5123;
	mov.b32 	%r5124, -1;
	st.u32 	[%rd3916+16], %r5124;
	ld.shared.u64 	%rd3917, [m_Local_$_0];
	add.s64 	%rd3918, %rd3917, %rd3915;
	mov.b32 	%r5125, 0;
	st.u32 	[%rd3918+32], %r5125;
	ld.shared.u64 	%rd3919, [m_Local_$_0];
	add.s64 	%rd3920, %rd3919, %rd3915;
	st.u32 	[%rd3920+36], %r5125;
	ld.shared.u64 	%rd3921, [m_Local_$_0];
	add.s64 	%rd3922, %rd3921, %rd3915;
	st.u32 	[%rd3922+40], %r5125;
	ld.local.u32 	%r5126, [%rd1];
	setp.eq.s32 	%p6610, %r5126, 0;
$L__BB10_1175:
	mov.b32 	%r12695, 0;
	not.pred 	%p1904, %p6610;
	@%p1904 bra 	$L__BB10_1181;
	setp.ne.s32 	%p1905, %r12694, -1;
	@%p1905 bra 	$L__BB10_1178;
	mov.b32 	%r5136, 21352;
	st.local.u32 	[%rd1], %r5136;
	bra.uni 	$L__BB10_1181;
$L__BB10_1178:
	ld.shared.u64 	%rd3923, [m_Local_$_0];
	mul.wide.s32 	%rd394, %r12694, 16;
	add.s64 	%rd3924, %rd3923, %rd394;
	st.u32 	[%rd3924+40], %r592;
	ld.local.u32 	%r5131, [%rd1];
	setp.ne.s32 	%p1906, %r5131, 0;
	@%p1906 bra 	$L__BB10_1181;
	ld.shared.u64 	%rd3925, [m_Local_$_0];
	add.s64 	%rd3926, %rd3925, %rd394;
	st.u32 	[%rd3926+36], %r12693;
	ld.local.u32 	%r5133, [%rd1];
	setp.ne.s32 	%p1907, %r5133, 0;
	@%p1907 bra 	$L__BB10_1181;
	ld.shared.u64 	%rd3927, [m_Local_$_0];
	add.s64 	%rd3928, %rd3927, %rd394;
	st.u32 	[%rd3928+32], %r589;
	ld.local.u32 	%r5134, [%rd1];
	setp.eq.s32 	%p1908, %r5134, 0;
	selp.b32 	%r12695, %r12694, 0, %p1908;
$L__BB10_1181:
	st.local.u32 	[%rd1], %r12695;
	bra.uni 	$L__BB10_1183;
$L__BB10_1182:
	shl.b32 	%r5137, %r12693, 3;
	cvt.u64.u32 	%rd3929, %r5137;
	add.s64 	%rd3930, %rd392, %rd3929;
	mov.b64 	%rd3931, 0;
	st.u64 	[%rd3930+32], %rd3931;
$L__BB10_1183:
	add.s32 	%r597, %r12693, 1;
	ld.shared.u64 	%rd395, [m_Local_$_0];
	add.s64 	%rd396, %rd395, %rd390;
	ld.u32 	%r598, [%rd396+12];
	setp.lt.s32 	%p1909, %r597, %r598;
	@%p1909 bra 	$L__BB10_1193;
	ld.shared.u64 	%rd3932, [m_Local_$_1];
	atom.global.add.u64 	%rd3933, [%rd16], 48;
	add.s64 	%rd3934, %rd3933, 56;
	setp.ge.u64 	%p1910, %rd3934, %rd3932;
	shr.u64 	%rd397, %rd3933, 4;
	cvt.u32.u64 	%r12696, %rd397;
	setp.eq.s32 	%p1911, %r12696, -1;
	or.pred  	%p1912, %p1910, %p1911;
	@%p1912 bra 	$L__BB10_1186;
	shl.b64 	%rd3935, %rd397, 32;
	shr.s64 	%rd3936, %rd3935, 28;
	add.s64 	%rd3937, %rd395, %rd3936;
	mov.b16 	%rs540, 0;
	st.u8 	[%rd3937], %rs540;
	st.u8 	[%rd3937+1], %rs540;
	mov.b32 	%r5138, 3608;
	st.u32 	[%rd3937+4], %r5138;
	mov.b16 	%rs541, 1;
	st.u8 	[%rd3937+3], %rs541;
	mov.b32 	%r5139, 48;
	st.u32 	[%rd3937+8], %r5139;
	mov.b32 	%r5140, -1;
	st.u32 	[%rd3937+16], %r5140;
	ld.shared.u64 	%rd3938, [m_Local_$_0];
	add.s64 	%rd3939, %rd3938, %rd3936;
	mov.b32 	%r5141, 0;
	st.u32 	[%rd3939+32], %r5141;
	ld.shared.u64 	%rd3940, [m_Local_$_0];
	add.s64 	%rd3941, %rd3940, %rd3936;
	st.u32 	[%rd3941+36], %r5141;
	ld.shared.u64 	%rd3942, [m_Local_$_0];
	add.s64 	%rd3943, %rd3942, %rd3936;
	st.u32 	[%rd3943+40], %r5141;
	ld.local.u32 	%r5142, [%rd1];
	setp.eq.s32 	%p6611, %r5142, 0;
	bra.uni 	$L__BB10_1187;
$L__BB10_1186:
	mov.b32 	%r5144, 21106;
	st.local.u32 	[%rd1], %r5144;
	mov.b32 	%r12696, -1;
	mov.pred 	%p6611, 0;
$L__BB10_1187:
	mov.b32 	%r12697, 0;
	not.pred 	%p1914, %p6611;
	@%p1914 bra 	$L__BB10_1192;
	setp.eq.s32 	%p1915, %r12696, -1;
	@%p1915 bra 	$L__BB10_6685;
	ld.shared.u64 	%rd3944, [m_Local_$_0];
	mul.wide.s32 	%rd398, %r12696, 16;
	add.s64 	%rd3945, %rd3944, %rd398;
	st.u32 	[%rd3945+40], %r598;
	ld.local.u32 	%r5147, [%rd1];
	setp.eq.s32 	%p1916, %r5147, 0;
	@%p1916 bra 	$L__BB10_1190;
	bra.uni 	$L__BB10_1192;
$L__BB10_1190:
	ld.shared.u64 	%rd3946, [m_Local_$_0];
	add.s64 	%rd3947, %rd3946, %rd398;
	st.u32 	[%rd3947+36], %r597;
	ld.local.u32 	%r5149, [%rd1];
	setp.ne.s32 	%p1917, %r5149, 0;
	@%p1917 bra 	$L__BB10_1192;
	ld.shared.u64 	%rd3948, [m_Local_$_0];
	add.s64 	%rd3949, %rd3948, %rd398;
	st.u32 	[%rd3949+32], %r589;
	ld.local.u32 	%r5150, [%rd1];
	setp.eq.s32 	%p1918, %r5150, 0;
	selp.b32 	%r12697, %r12696, 0, %p1918;
$L__BB10_1192:
	st.local.u32 	[%rd1], %r12697;
	bra.uni 	$L__BB10_1194;
$L__BB10_1193:
	shl.b32 	%r5153, %r597, 3;
	cvt.u64.u32 	%rd3950, %r5153;
	add.s64 	%rd3951, %rd396, %rd3950;
	mov.b64 	%rd3952, 0;
	st.u64 	[%rd3951+32], %rd3952;
$L__BB10_1194:
	add.s32 	%r12693, %r12693, 2;
	setp.ne.s32 	%p1919, %r12693, %r604;
	@%p1919 bra 	$L__BB10_1171;
$L__BB10_1195:
	setp.eq.s32 	%p1920, %r586, 0;
	@%p1920 bra 	$L__BB10_1207;
	ld.shared.u64 	%rd399, [m_Local_$_0];
	add.s64 	%rd400, %rd399, %rd390;
	ld.u32 	%r605, [%rd400+12];
	setp.lt.s32 	%p1921, %r604, %r605;
	@%p1921 bra 	$L__BB10_1206;
	ld.shared.u64 	%rd3953, [m_Local_$_1];
	atom.global.add.u64 	%rd3954, [%rd16], 48;
	add.s64 	%rd3955, %rd3954, 56;
	setp.ge.u64 	%p1922, %rd3955, %rd3953;
	shr.u64 	%rd401, %rd3954, 4;
	cvt.u32.u64 	%r12699, %rd401;
	setp.eq.s32 	%p1923, %r12699, -1;
	or.pred  	%p1924, %p1922, %p1923;
	@%p1924 bra 	$L__BB10_1199;
	shl.b64 	%rd3956, %rd401, 32;
	shr.s64 	%rd3957, %rd3956, 28;
	add.s64 	%rd3958, %rd399, %rd3957;
	mov.b16 	%rs542, 0;
	st.u8 	[%rd3958], %rs542;
	st.u8 	[%rd3958+1], %rs542;
	mov.b32 	%r5154, 3608;
	st.u32 	[%rd3958+4], %r5154;
	mov.b16 	%rs543, 1;
	st.u8 	[%rd3958+3], %rs543;
	mov.b32 	%r5155, 48;
	st.u32 	[%rd3958+8], %r5155;
	mov.b32 	%r5156, -1;
	st.u32 	[%rd3958+16], %r5156;
	ld.shared.u64 	%rd3959, [m_Local_$_0];
	add.s64 	%rd3960, %rd3959, %rd3957;
	mov.b32 	%r5157, 0;
	st.u32 	[%rd3960+32], %r5157;
	ld.shared.u64 	%rd3961, [m_Local_$_0];
	add.s64 	%rd3962, %rd3961, %rd3957;
	st.u32 	[%rd3962+36], %r5157;
	ld.shared.u64 	%rd3963, [m_Local_$_0];
	add.s64 	%rd3964, %rd3963, %rd3957;
	st.u32 	[%rd3964+40], %r5157;
	ld.local.u32 	%r5158, [%rd1];
	setp.eq.s32 	%p6612, %r5158, 0;
	bra.uni 	$L__BB10_1200;
$L__BB10_1199:
	mov.b32 	%r5160, 21106;
	st.local.u32 	[%rd1], %r5160;
	mov.b32 	%r12699, -1;
	mov.pred 	%p6612, 0;
$L__BB10_1200:
	mov.b32 	%r12700, 0;
	not.pred 	%p1926, %p6612;
	@%p1926 bra 	$L__BB10_1205;
	setp.eq.s32 	%p1927, %r12699, -1;
	@%p1927 bra 	$L__BB10_6686;
	ld.shared.u64 	%rd3965, [m_Local_$_0];
	mul.wide.s32 	%rd402, %r12699, 16;
	add.s64 	%rd3966, %rd3965, %rd402;
	st.u32 	[%rd3966+40], %r605;
	ld.local.u32 	%r5163, [%rd1];
	setp.eq.s32 	%p1928, %r5163, 0;
	@%p1928 bra 	$L__BB10_1203;
	bra.uni 	$L__BB10_1205;
$L__BB10_1203:
	ld.shared.u64 	%rd3967, [m_Local_$_0];
	add.s64 	%rd3968, %rd3967, %rd402;
	st.u32 	[%rd3968+36], %r604;
	ld.local.u32 	%r5165, [%rd1];
	setp.ne.s32 	%p1929, %r5165, 0;
	@%p1929 bra 	$L__BB10_1205;
	ld.shared.u64 	%rd3969, [m_Local_$_0];
	add.s64 	%rd3970, %rd3969, %rd402;
	st.u32 	[%rd3970+32], %r589;
	ld.local.u32 	%r5166, [%rd1];
	setp.eq.s32 	%p1930, %r5166, 0;
	selp.b32 	%r12700, %r12699, 0, %p1930;
$L__BB10_1205:
	st.local.u32 	[%rd1], %r12700;
	bra.uni 	$L__BB10_1207;
$L__BB10_1206:
	shl.b32 	%r5169, %r604, 3;
	cvt.u64.u32 	%rd3971, %r5169;
	add.s64 	%rd3972, %rd400, %rd3971;
	mov.b64 	%rd3973, 0;
	st.u64 	[%rd3972+32], %rd3973;
$L__BB10_1207:
	ld.shared.u64 	%rd3974, [m_Local_$_0];
	add.s64 	%rd3975, %rd3974, %rd190;
	st.u32 	[%rd3975+32], %r589;
	ld.local.u32 	%r5172, [%rd1];
	setp.ne.s32 	%p1932, %r5172, 0;
	@%p1932 bra 	$L__BB10_1596;
	ld.shared.u64 	%rd405, [m_Local_$_0];
	add.s64 	%rd3976, %rd405, %rd388;
	ld.u32 	%r12701, [%rd3976+12];
	setp.lt.s32 	%p1933, %r12701, 1;
	@%p1933 bra 	$L__BB10_1418;
	mov.b32 	%r12702, 0;
	bra.uni 	$L__BB10_1211;
$L__BB10_1210:
	add.s32 	%r12702, %r12702, 1;
	ld.shared.u64 	%rd405, [m_Local_$_0];
	add.s64 	%rd4100, %rd405, %rd388;
	ld.u32 	%r12701, [%rd4100+12];
	setp.ge.s32 	%p2078, %r12702, %r12701;
	@%p2078 bra 	$L__BB10_1418;
$L__BB10_1211:
	add.s64 	%rd3977, %rd405, %rd190;
	ld.u32 	%r615, [%rd3977+32];
	setp.lt.s32 	%p1934, %r12702, %r12701;
	@%p1934 bra 	$L__BB10_1222;
	ld.shared.u64 	%rd3978, [m_Local_$_1];
	atom.global.add.u64 	%rd3979, [%rd16], 48;
	add.s64 	%rd3980, %rd3979, 56;
	setp.lt.u64 	%p1935, %rd3980, %rd3978;
	shr.u64 	%rd406, %rd3979, 4;
	cvt.u32.u64 	%r12703, %rd406;
	setp.ne.s32 	%p1936, %r12703, -1;
	and.pred  	%p1937, %p1935, %p1936;
	@%p1937 bra 	$L__BB10_1214;
	mov.b32 	%r5180, 21106;
	st.local.u32 	[%rd1], %r5180;
	mov.b32 	%r12703, -1;
	mov.pred 	%p6613, 0;
	bra.uni 	$L__BB10_1215;
$L__BB10_1214:
	shl.b64 	%rd3981, %rd406, 32;
	shr.s64 	%rd3982, %rd3981, 28;
	add.s64 	%rd3983, %rd405, %rd3982;
	mov.b16 	%rs544, 0;
	st.u8 	[%rd3983], %rs544;
	st.u8 	[%rd3983+1], %rs544;
	mov.b32 	%r5174, 3608;
	st.u32 	[%rd3983+4], %r5174;
	mov.b16 	%rs545, 1;
	st.u8 	[%rd3983+3], %rs545;
	mov.b32 	%r5175, 48;
	st.u32 	[%rd3983+8], %r5175;
	mov.b32 	%r5176, -1;
	st.u32 	[%rd3983+16], %r5176;
	ld.shared.u64 	%rd3984, [m_Local_$_0];
	add.s64 	%rd3985, %rd3984, %rd3982;
	mov.b32 	%r5177, 0;
	st.u32 	[%rd3985+32], %r5177;
	ld.shared.u64 	%rd3986, [m_Local_$_0];
	add.s64 	%rd3987, %rd3986, %rd3982;
	st.u32 	[%rd3987+36], %r5177;
	ld.shared.u64 	%rd3988, [m_Local_$_0];
	add.s64 	%rd3989, %rd3988, %rd3982;
	st.u32 	[%rd3989+40], %r5177;
	ld.local.u32 	%r5178, [%rd1];
	setp.eq.s32 	%p6613, %r5178, 0;
$L__BB10_1215:
	mov.b32 	%r12718, 0;
	not.pred 	%p1939, %p6613;
	@%p1939 bra 	$L__BB10_1221;
	setp.ne.s32 	%p1940, %r12703, -1;
	@%p1940 bra 	$L__BB10_1218;
	mov.b32 	%r5188, 21352;
	st.local.u32 	[%rd1], %r5188;
	bra.uni 	$L__BB10_1221;
$L__BB10_1218:
	ld.shared.u64 	%rd3990, [m_Local_$_0];
	mul.wide.s32 	%rd407, %r12703, 16;
	add.s64 	%rd3991, %rd3990, %rd407;
	st.u32 	[%rd3991+40], %r12701;
	ld.local.u32 	%r5183, [%rd1];
	setp.ne.s32 	%p1941, %r5183, 0;
	@%p1941 bra 	$L__BB10_1221;
	ld.shared.u64 	%rd3992, [m_Local_$_0];
	add.s64 	%rd3993, %rd3992, %rd407;
	st.u32 	[%rd3993+36], %r12702;
	ld.local.u32 	%r5185, [%rd1];
	setp.ne.s32 	%p1942, %r5185, 0;
	@%p1942 bra 	$L__BB10_1221;
	ld.shared.u64 	%rd3994, [m_Local_$_0];
	add.s64 	%rd3995, %rd3994, %rd407;
	st.u32 	[%rd3995+32], %r358;
	ld.local.u32 	%r5186, [%rd1];
	setp.eq.s32 	%p1943, %r5186, 0;
	selp.b32 	%r12718, %r12703, 0, %p1943;
$L__BB10_1221:
	st.local.u32 	[%rd1], %r12718;
	mov.b32 	%r12706, 0;
	bra.uni 	$L__BB10_1223;
$L__BB10_1222:
	shl.b32 	%r5191, %r12702, 2;
	cvt.u64.u32 	%rd3996, %r5191;
	add.s64 	%rd3997, %rd388, %rd3996;
	add.s64 	%rd3998, %rd405, %rd3997;
	ld.u32 	%r12706, [%rd3998+32];
	mov.b32 	%r12718, 0;
$L__BB10_1223:
	setp.ne.s32 	%p1944, %r12718, 0;
	@%p1944 bra 	$L__BB10_1417;
	setp.ne.s32 	%p1945, %r12706, -1;
	@%p1945 bra 	$L__BB10_1226;
	mov.b32 	%r12718, 21352;
	st.local.u32 	[%rd1], %r12718;
	mov.b32 	%r12708, 0;
	mov.u32 	%r12709, %r12708;
	bra.uni 	$L__BB10_1227;
$L__BB10_1226:
	ld.shared.u64 	%rd3999, [m_Local_$_0];
	mul.wide.s32 	%rd4000, %r12706, 16;
	add.s64 	%rd4001, %rd3999, %rd4000;
	ld.u32 	%r12708, [%rd4001+32];
	ld.u32 	%r12709, [%rd4001+40];
	mov.b32 	%r12718, 0;
$L__BB10_1227:
	setp.lt.s32 	%p1946, %r12709, 1;
	@%p1946 bra 	$L__BB10_1273;
	mul.wide.s32 	%rd408, %r12708, 16;
	setp.eq.s32 	%p1947, %r12709, 1;
	mov.b32 	%r12723, 0;
	@%p1947 bra 	$L__BB10_1258;
	and.b32  	%r12723, %r12709, 2147483646;
	mov.b32 	%r12712, 0;
$L__BB10_1230:
	setp.ne.s32 	%p1948, %r12708, -1;
	@%p1948 bra 	$L__BB10_1232;
	mov.b32 	%r12718, 21352;
	st.local.u32 	[%rd1], %r12718;
	mov.b16 	%rs1571, 0;
	bra.uni 	$L__BB10_1244;
$L__BB10_1232:
	ld.shared.u64 	%rd409, [m_Local_$_0];
	add.s64 	%rd410, %rd409, %rd408;
	ld.u32 	%r632, [%rd410+12];
	setp.lt.s32 	%p1949, %r12712, %r632;
	@%p1949 bra 	$L__BB10_1243;
	ld.shared.u64 	%rd4002, [m_Local_$_1];
	atom.global.add.u64 	%rd4003, [%rd16], 48;
	add.s64 	%rd4004, %rd4003, 56;
	setp.lt.u64 	%p1950, %rd4004, %rd4002;
	shr.u64 	%rd411, %rd4003, 4;
	cvt.u32.u64 	%r12713, %rd411;
	setp.ne.s32 	%p1951, %r12713, -1;
	and.pred  	%p1952, %p1950, %p1951;
	@%p1952 bra 	$L__BB10_1235;
	mov.b32 	%r5203, 21106;
	st.local.u32 	[%rd1], %r5203;
	mov.b32 	%r12713, -1;
	mov.pred 	%p6614, 0;
	bra.uni 	$L__BB10_1236;
$L__BB10_1235:
	shl.b64 	%rd4005, %rd411, 32;
	shr.s64 	%rd4006, %rd4005, 28;
	add.s64 	%rd4007, %rd409, %rd4006;
	mov.b16 	%rs546, 0;
	st.u8 	[%rd4007], %rs546;
	st.u8 	[%rd4007+1], %rs546;
	mov.b32 	%r5197, 3608;
	st.u32 	[%rd4007+4], %r5197;
	mov.b16 	%rs547, 1;
	st.u8 	[%rd4007+3], %rs547;
	mov.b32 	%r5198, 48;
	st.u32 	[%rd4007+8], %r5198;
	mov.b32 	%r5199, -1;
	st.u32 	[%rd4007+16], %r5199;
	ld.shared.u64 	%rd4008, [m_Local_$_0];
	add.s64 	%rd4009, %rd4008, %rd4006;
	mov.b32 	%r5200, 0;
	st.u32 	[%rd4009+32], %r5200;
	ld.shared.u64 	%rd4010, [m_Local_$_0];
	add.s64 	%rd4011, %rd4010, %rd4006;
	st.u32 	[%rd4011+36], %r5200;
	ld.shared.u64 	%rd4012, [m_Local_$_0];
	add.s64 	%rd4013, %rd4012, %rd4006;
	st.u32 	[%rd4013+40], %r5200;
	ld.local.u32 	%r5201, [%rd1];
	setp.eq.s32 	%p6614, %r5201, 0;
$L__BB10_1236:
	mov.b32 	%r12718, 0;
	not.pred 	%p1954, %p6614;
	@%p1954 bra 	$L__BB10_1242;
	setp.ne.s32 	%p1955, %r12713, -1;
	@%p1955 bra 	$L__BB10_1239;
	mov.b32 	%r5211, 21352;
	st.local.u32 	[%rd1], %r5211;
	bra.uni 	$L__BB10_1242;
$L__BB10_1239:
	ld.shared.u64 	%rd4014, [m_Local_$_0];
	mul.wide.s32 	%rd412, %r12713, 16;
	add.s64 	%rd4015, %rd4014, %rd412;
	st.u32 	[%rd4015+40], %r632;
	ld.local.u32 	%r5206, [%rd1];
	setp.ne.s32 	%p1956, %r5206, 0;
	@%p1956 bra 	$L__BB10_1242;
	ld.shared.u64 	%rd4016, [m_Local_$_0];
	add.s64 	%rd4017, %rd4016, %rd412;
	st.u32 	[%rd4017+36], %r12712;
	ld.local.u32 	%r5208, [%rd1];
	setp.ne.s32 	%p1957, %r5208, 0;
	@%p1957 bra 	$L__BB10_1242;
	ld.shared.u64 	%rd4018, [m_Local_$_0];
	add.s64 	%rd4019, %rd4018, %rd412;
	st.u32 	[%rd4019+32], %r12708;
	ld.local.u32 	%r5209, [%rd1];
	setp.eq.s32 	%p1958, %r5209, 0;
	selp.b32 	%r12718, %r12713, 0, %p1958;
$L__BB10_1242:
	st.local.u32 	[%rd1], %r12718;
	mov.b16 	%rs1571, 0;
	bra.uni 	$L__BB10_1244;
$L__BB10_1243:
	shl.b32 	%r5212, %r12712, 2;
	cvt.u64.u32 	%rd4020, %r5212;
	add.s64 	%rd4021, %rd410, %rd4020;
	ld.u8 	%rs1571, [%rd4021+32];
$L__BB10_1244:
	setp.eq.s32 	%p1959, %r12708, -1;
	cvt.u64.u32 	%rd4022, %r12712;
	add.s64 	%rd413, %rd14, %rd4022;
	st.local.u8 	[%rd413], %rs1571;
	add.s32 	%r639, %r12712, 1;
	@%p1959 bra 	$L__BB10_1256;
	ld.shared.u64 	%rd414, [m_Local_$_0];
	add.s64 	%rd415, %rd414, %rd408;
	ld.u32 	%r640, [%rd415+12];
	setp.lt.s32 	%p1960, %r639, %r640;
	@%p1960 bra 	$L__BB10_1255;
	ld.shared.u64 	%rd4023, [m_Local_$_1];
	atom.global.add.u64 	%rd4024, [%rd16], 48;
	add.s64 	%rd4025, %rd4024, 56;
	setp.ge.u64 	%p1961, %rd4025, %rd4023;
	shr.u64 	%rd416, %rd4024, 4;
	cvt.u32.u64 	%r12717, %rd416;
	setp.eq.s32 	%p1962, %r12717, -1;
	or.pred  	%p1963, %p1961, %p1962;
	@%p1963 bra 	$L__BB10_1248;
	shl.b64 	%rd4026, %rd416, 32;
	shr.s64 	%rd4027, %rd4026, 28;
	add.s64 	%rd4028, %rd414, %rd4027;
	mov.b16 	%rs550, 0;
	st.u8 	[%rd4028], %rs550;
	st.u8 	[%rd4028+1], %rs550;
	mov.b32 	%r5214, 3608;
	st.u32 	[%rd4028+4], %r5214;
	mov.b16 	%rs551, 1;
	st.u8 	[%rd4028+3], %rs551;
	mov.b32 	%r5215, 48;
	st.u32 	[%rd4028+8], %r5215;
	mov.b32 	%r5216, -1;
	st.u32 	[%rd4028+16], %r5216;
	ld.shared.u64 	%rd4029, [m_Local_$_0];
	add.s64 	%rd4030, %rd4029, %rd4027;
	mov.b32 	%r5217, 0;
	st.u32 	[%rd4030+32], %r5217;
	ld.shared.u64 	%rd4031, [m_Local_$_0];
	add.s64 	%rd4032, %rd4031, %rd4027;
	st.u32 	[%rd4032+36], %r5217;
	ld.shared.u64 	%rd4033, [m_Local_$_0];
	add.s64 	%rd4034, %rd4033, %rd4027;
	st.u32 	[%rd4034+40], %r5217;
	ld.local.u32 	%r5218, [%rd1];
	setp.eq.s32 	%p6615, %r5218, 0;
	bra.uni 	$L__BB10_1249;
$L__BB10_1248:
	mov.b32 	%r5220, 21106;
	st.local.u32 	[%rd1], %r5220;
	mov.b32 	%r12717, -1;
	mov.pred 	%p6615, 0;
$L__BB10_1249:
	mov.b32 	%r12718, 0;
	not.pred 	%p1965, %p6615;
	@%p1965 bra 	$L__BB10_1254;
	setp.eq.s32 	%p1966, %r12717, -1;
	@%p1966 bra 	$L__BB10_6687;
	ld.shared.u64 	%rd4035, [m_Local_$_0];
	mul.wide.s32 	%rd417, %r12717, 16;
	add.s64 	%rd4036, %rd4035, %rd417;
	st.u32 	[%rd4036+40], %r640;
	ld.local.u32 	%r5223, [%rd1];
	setp.eq.s32 	%p1967, %r5223, 0;
	@%p1967 bra 	$L__BB10_1252;
	bra.uni 	$L__BB10_1254;
$L__BB10_1252:
	ld.shared.u64 	%rd4037, [m_Local_$_0];
	add.s64 	%rd4038, %rd4037, %rd417;
	st.u32 	[%rd4038+36], %r639;
	ld.local.u32 	%r5225, [%rd1];
	setp.ne.s32 	%p1968, %r5225, 0;
	@%p1968 bra 	$L__BB10_1254;
	ld.shared.u64 	%rd4039, [m_Local_$_0];
	add.s64 	%rd4040, %rd4039, %rd417;
	st.u32 	[%rd4040+32], %r12708;
	ld.local.u32 	%r5226, [%rd1];
	setp.eq.s32 	%p1969, %r5226, 0;
	selp.b32 	%r12718, %r12717, 0, %p1969;
$L__BB10_1254:
	st.local.u32 	[%rd1], %r12718;
	mov.b16 	%rs1572, 0;
	bra.uni 	$L__BB10_1257;
$L__BB10_1255:
	shl.b32 	%r5229, %r639, 2;
	cvt.u64.u32 	%rd4041, %r5229;
	add.s64 	%rd4042, %rd415, %rd4041;
	ld.u8 	%rs1572, [%rd4042+32];
	bra.uni 	$L__BB10_1257;
$L__BB10_1256:
	mov.b32 	%r12718, 21352;
	st.local.u32 	[%rd1], %r12718;
	mov.b16 	%rs1572, 0;
$L__BB10_1257:
	st.local.u8 	[%rd413+1], %rs1572;
	add.s32 	%r12712, %r12712, 2;
	setp.ne.s32 	%p1970, %r12712, %r12723;
	@%p1970 bra 	$L__BB10_1230;
$L__BB10_1258:
	and.b32  	%r5231, %r12709, 1;
	setp.eq.b32 	%p1971, %r5231, 1;
	not.pred 	%p1972, %p1971;
	@%p1972 bra 	$L__BB10_1273;
	setp.eq.s32 	%p1973, %r12708, -1;
	@%p1973 bra 	$L__BB10_1271;
	ld.shared.u64 	%rd418, [m_Local_$_0];
	add.s64 	%rd419, %rd418, %rd408;
	ld.u32 	%r651, [%rd419+12];
	setp.lt.s32 	%p1974, %r12723, %r651;
	@%p1974 bra 	$L__BB10_1270;
	ld.shared.u64 	%rd4043, [m_Local_$_1];
	atom.global.add.u64 	%rd4044, [%rd16], 48;
	add.s64 	%rd4045, %rd4044, 56;
	setp.ge.u64 	%p1975, %rd4045, %rd4043;
	shr.u64 	%rd420, %rd4044, 4;
	cvt.u32.u64 	%r12724, %rd420;
	setp.eq.s32 	%p1976, %r12724, -1;
	or.pred  	%p1977, %p1975, %p1976;
	@%p1977 bra 	$L__BB10_1263;
	shl.b64 	%rd4046, %rd420, 32;
	shr.s64 	%rd4047, %rd4046, 28;
	add.s64 	%rd4048, %rd418, %rd4047;
	mov.b16 	%rs554, 0;
	st.u8 	[%rd4048], %rs554;
	st.u8 	[%rd4048+1], %rs554;
	mov.b32 	%r5232, 3608;
	st.u32 	[%rd4048+4], %r5232;
	mov.b16 	%rs555, 1;
	st.u8 	[%rd4048+3], %rs555;
	mov.b32 	%r5233, 48;
	st.u32 	[%rd4048+8], %r5233;
	mov.b32 	%r5234, -1;
	st.u32 	[%rd4048+16], %r5234;
	ld.shared.u64 	%rd4049, [m_Local_$_0];
	add.s64 	%rd4050, %rd4049, %rd4047;
	mov.b32 	%r5235, 0;
	st.u32 	[%rd4050+32], %r5235;
	ld.shared.u64 	%rd4051, [m_Local_$_0];
	add.s64 	%rd4052, %rd4051, %rd4047;
	st.u32 	[%rd4052+36], %r5235;
	ld.shared.u64 	%rd4053, [m_Local_$_0];
	add.s64 	%rd4054, %rd4053, %rd4047;
	st.u32 	[%rd4054+40], %r5235;
	ld.local.u32 	%r5236, [%rd1];
	setp.eq.s32 	%p6616, %r5236, 0;
	bra.uni 	$L__BB10_1264;
$L__BB10_1263:
	mov.b32 	%r5238, 21106;
	st.local.u32 	[%rd1], %r5238;
	mov.b32 	%r12724, -1;
	mov.pred 	%p6616, 0;
$L__BB10_1264:
	mov.b32 	%r12718, 0;
	not.pred 	%p1979, %p6616;
	@%p1979 bra 	$L__BB10_1269;
	setp.eq.s32 	%p1980, %r12724, -1;
	@%p1980 bra 	$L__BB10_6688;
	ld.shared.u64 	%rd4055, [m_Local_$_0];
	mul.wide.s32 	%rd421, %r12724, 16;
	add.s64 	%rd4056, %rd4055, %rd421;
	st.u32 	[%rd4056+40], %r651;
	ld.local.u32 	%r5241, [%rd1];
	setp.eq.s32 	%p1981, %r5241, 0;
	@%p1981 bra 	$L__BB10_1267;
	bra.uni 	$L__BB10_1269;
$L__BB10_1267:
	ld.shared.u64 	%rd4057, [m_Local_$_0];
	add.s64 	%rd4058, %rd4057, %rd421;
	st.u32 	[%rd4058+36], %r12723;
	ld.local.u32 	%r5243, [%rd1];
	setp.ne.s32 	%p1982, %r5243, 0;
	@%p1982 bra 	$L__BB10_1269;
	ld.shared.u64 	%rd4059, [m_Local_$_0];
	add.s64 	%rd4060, %rd4059, %rd421;
	st.u32 	[%rd4060+32], %r12708;
	ld.local.u32 	%r5244, [%rd1];
	setp.eq.s32 	%p1983, %r5244, 0;
	selp.b32 	%r12718, %r12724, 0, %p1983;
$L__BB10_1269:
	st.local.u32 	[%rd1], %r12718;
	mov.b16 	%rs1573, 0;
	bra.uni 	$L__BB10_1272;
$L__BB10_1270:
	shl.b32 	%r5247, %r12723, 2;
	cvt.u64.u32 	%rd4061, %r5247;
	add.s64 	%rd4062, %rd419, %rd4061;
	ld.u8 	%rs1573, [%rd4062+32];
	bra.uni 	$L__BB10_1272;
$L__BB10_1271:
	mov.b32 	%r12718, 21352;
	st.local.u32 	[%rd1], %r12718;
	mov.b16 	%rs1573, 0;
$L__BB10_1272:
	cvt.u64.u32 	%rd4063, %r12723;
	add.s64 	%rd4064, %rd14, %rd4063;
	st.local.u8 	[%rd4064], %rs1573;
$L__BB10_1273:
	cvt.s64.s32 	%rd4065, %r12709;
	add.s64 	%rd4066, %rd14, %rd4065;
	mov.b16 	%rs558, 0;
	st.local.u8 	[%rd4066], %rs558;
	mov.b64 	%rd4067, 4621819117588971520;
	st.local.u64 	[%rd13], %rd4067;
	mov.b64 	%rd4068, 4636737291354636288;
	st.local.u64 	[%rd13+8], %rd4068;
	mov.b64 	%rd4069, 4666723172467343360;
	st.local.u64 	[%rd13+16], %rd4069;
	mov.b64 	%rd4070, 4726483295884279808;
	st.local.u64 	[%rd13+24], %rd4070;
	mov.b64 	%rd4071, 4846369599423283200;
	st.local.u64 	[%rd13+32], %rd4071;
	mov.b64 	%rd4072, 5085611494797045271;
	st.local.u64 	[%rd13+40], %rd4072;
	mov.b64 	%rd4073, 5564284217833028085;
	st.local.u64 	[%rd13+48], %rd4073;
	mov.b64 	%rd4074, 6521906365687930162;
	st.local.u64 	[%rd13+56], %rd4074;
	mov.b64 	%rd4075, 8436737289693151036;
	st.local.u64 	[%rd13+64], %rd4075;
	mov.u64 	%rd11773, %rd14;
$L__BB10_1274:
	ld.local.u8 	%rs559, [%rd11773];
	add.s16 	%rs560, %rs559, -9;
	setp.lt.u16 	%p1984, %rs560, 5;
	@%p1984 bra 	$L__BB10_6689;
	setp.eq.s16 	%p1985, %rs559, 32;
	@%p1985 bra 	$L__BB10_6689;
	setp.eq.s16 	%p1986, %rs559, 45;
	setp.eq.s16 	%p1987, %rs559, 43;
	or.pred  	%p1988, %p1986, %p1987;
	selp.u64 	%rd4076, 1, 0, %p1988;
	add.s64 	%rd425, %rd11773, %rd4076;
	mov.b32 	%r12731, 0;
	mov.b32 	%r12730, -1;
	mov.u32 	%r12732, %r12730;
$L__BB10_1277:
	ld.local.u8 	%rs42, [%rd425];
	add.s16 	%rs561, %rs42, -58;
	and.b16  	%rs562, %rs561, 255;
	setp.gt.u16 	%p1989, %rs562, 245;
	@%p1989 bra 	$L__BB10_1279;
	setp.ne.s16 	%p1990, %rs42, 46;
	setp.gt.s32 	%p1991, %r12730, -1;
	or.pred  	%p1992, %p1990, %p1991;
	mov.u32 	%r12732, %r12731;
	@%p1992 bra 	$L__BB10_1280;
$L__BB10_1279:
	add.s64 	%rd425, %rd425, 1;
	add.s32 	%r12731, %r12731, 1;
	mov.u32 	%r12730, %r12732;
	bra.uni 	$L__BB10_1277;
$L__BB10_1280:
	neg.s32 	%r5251, %r12731;
	cvt.s64.s32 	%rd4077, %r5251;
	add.s64 	%rd427, %rd425, %rd4077;
	selp.b32 	%r664, %r12730, %r12731, %p1991;
	selp.s32 	%r5252, -1, 0, %p1991;
	add.s32 	%r665, %r12731, %r5252;
	min.s32 	%r666, %r665, 18;
	setp.eq.s32 	%p1994, %r665, 0;
	mov.f64 	%fd120, 0d0000000000000000;
	@%p1994 bra 	$L__BB10_1401;
	setp.gt.s32 	%p1995, %r665, 9;
	mov.f64 	%fd115, 0d0000000000000000;
	mov.u32 	%r12734, %r666;
	mov.u64 	%rd11775, %rd427;
	@%p1995 bra 	$L__BB10_1282;
	bra.uni 	$L__BB10_1286;
$L__BB10_1282:
	ld.local.u8 	%rs1574, [%rd427];
	add.s64 	%rd11775, %rd427, 1;
	add.s64 	%rd11778, %rd427, 3;
	add.s64 	%rd432, %rd427, 2;
	setp.ne.s16 	%p1996, %rs1574, 46;
	mov.u64 	%rd11777, %rd432;
	@%p1996 bra 	$L__BB10_1284;
	ld.local.u8 	%rs1574, [%rd427+1];
	add.s64 	%rd433, %rd427, 4;
	mov.u64 	%rd11777, %rd11778;
	mov.u64 	%rd11778, %rd433;
	mov.u64 	%rd11775, %rd432;
$L__BB10_1284:
	cvt.u32.u16 	%r5253, %rs1574;
	cvt.s32.s8 	%r5254, %r5253;
	add.s32 	%r12733, %r5254, -48;
	add.s32 	%r12734, %r666, -1;
	setp.eq.s32 	%p1997, %r665, 10;
	@%p1997 bra 	$L__BB10_1285;
	bra.uni 	$L__BB10_1362;
$L__BB10_1285:
	cvt.rn.f64.s32 	%fd58, %r12733;
	mul.f64 	%fd115, %fd58, 0d41CDCD6500000000;
$L__BB10_1286:
	setp.lt.s32 	%p2013, %r12734, 1;
	mov.f64 	%fd116, 0d0000000000000000;
	@%p2013 bra 	$L__BB10_1386;
	and.b32  	%r670, %r12734, 15;
	setp.lt.u32 	%p2014, %r12734, 16;
	mov.b32 	%r12742, 0;
	@%p2014 bra 	$L__BB10_1321;
	ld.local.u8 	%rs1583, [%rd11775];
	add.s64 	%rd11796, %rd11775, 1;
	add.s64 	%rd11795, %rd11775, 3;
	add.s64 	%rd467, %rd11775, 2;
	setp.ne.s16 	%p2015, %rs1583, 46;
	mov.u64 	%rd11797, %rd467;
	@%p2015 bra 	$L__BB10_1290;
	ld.local.u8 	%rs1583, [%rd11775+1];
	add.s64 	%rd468, %rd11775, 4;
	mov.u64 	%rd11797, %rd11795;
	mov.u64 	%rd11795, %rd468;
	mov.u64 	%rd11796, %rd467;
$L__BB10_1290:
	ld.local.u8 	%rs1584, [%rd11796];
	setp.ne.s16 	%p2016, %rs1584, 46;
	@%p2016 bra 	$L__BB10_1292;
	ld.local.u8 	%rs1584, [%rd11797];
	mov.u64 	%rd11797, %rd11795;
$L__BB10_1292:
	cvt.u32.u16 	%r5281, %rs1584;
	cvt.s32.s8 	%r5282, %r5281;
	cvt.s16.s8 	%rs564, %rs1583;
	mul.wide.s16 	%r5283, %rs564, 10;
	add.s32 	%r5284, %r5283, %r5282;
	add.s32 	%r689, %r5284, -528;
	ld.local.u8 	%rs1585, [%rd11797];
	add.s64 	%rd11800, %rd11797, 1;
	add.s64 	%rd11799, %rd11797, 3;
	add.s64 	%rd475, %rd11797, 2;
	setp.ne.s16 	%p2017, %rs1585, 46;
	mov.u64 	%rd11801, %rd475;
	@%p2017 bra 	$L__BB10_1294;
	ld.local.u8 	%rs1585, [%rd11797+1];
	add.s64 	%rd476, %rd11797, 4;
	mov.u64 	%rd11801, %rd11799;
	mov.u64 	%rd11799, %rd476;
	mov.u64 	%rd11800, %rd475;
$L__BB10_1294:
	cvt.u32.u16 	%r5285, %rs1585;
	cvt.s32.s8 	%r5286, %r5285;
	mad.lo.s32 	%r5287, %r689, 10, %r5286;
	add.s32 	%r690, %r5287, -48;
	ld.local.u8 	%rs1586, [%rd11800];
	setp.ne.s16 	%p2018, %rs1586, 46;
	@%p2018 bra 	$L__BB10_1296;
	ld.local.u8 	%rs1586, [%rd11801];
	mov.u64 	%rd11801, %rd11799;
$L__BB10_1296:
	cvt.u32.u16 	%r5288, %rs1586;
	cvt.s32.s8 	%r5289, %r5288;
	mad.lo.s32 	%r5290, %r690, 10, %r5289;
	add.s32 	%r691, %r5290, -48;
	ld.local.u8 	%rs1587, [%rd11801];
	add.s64 	%rd11804, %rd11801, 1;
	add.s64 	%rd11803, %rd11801, 3;
	add.s64 	%rd483, %rd11801, 2;
	setp.ne.s16 	%p2019, %rs1587, 46;
	mov.u64 	%rd11805, %rd483;
	@%p2019 bra 	$L__BB10_1298;
	ld.local.u8 	%rs1587, [%rd11801+1];
	add.s64 	%rd484, %rd11801, 4;
	mov.u64 	%rd11805, %rd11803;
	mov.u64 	%rd11803, %rd484;
	mov.u64 	%rd11804, %rd483;
$L__BB10_1298:
	cvt.u32.u16 	%r5291, %rs1587;
	cvt.s32.s8 	%r5292, %r5291;
	mad.lo.s32 	%r5293, %r691, 10, %r5292;
	add.s32 	%r692, %r5293, -48;
	ld.local.u8 	%rs1588, [%rd11804];
	setp.ne.s16 	%p2020, %rs1588, 46;
	@%p2020 bra 	$L__BB10_1300;
	ld.local.u8 	%rs1588, [%rd11805];
	mov.u64 	%rd11805, %rd11803;
$L__BB10_1300:
	cvt.u32.u16 	%r5294, %rs1588;
	cvt.s32.s8 	%r5295, %r5294;
	mad.lo.s32 	%r5296, %r692, 10, %r5295;
	add.s32 	%r693, %r5296, -48;
	ld.local.u8 	%rs1589, [%rd11805];
	add.s64 	%rd11808, %rd11805, 1;
	add.s64 	%rd11807, %rd11805, 3;
	add.s64 	%rd491, %rd11805, 2;
	setp.ne.s16 	%p2021, %rs1589, 46;
	mov.u64 	%rd11809, %rd491;
	@%p2021 bra 	$L__BB10_1302;
	ld.local.u8 	%rs1589, [%rd11805+1];
	add.s64 	%rd492, %rd11805, 4;
	mov.u64 	%rd11809, %rd11807;
	mov.u64 	%rd11807, %rd492;
	mov.u64 	%rd11808, %rd491;
$L__BB10_1302:
	cvt.u32.u16 	%r5297, %rs1589;
	cvt.s32.s8 	%r5298, %r5297;
	mad.lo.s32 	%r5299, %r693, 10, %r5298;
	add.s32 	%r694, %r5299, -48;
	ld.local.u8 	%rs1590, [%rd11808];
	setp.ne.s16 	%p2022, %rs1590, 46;
	@%p2022 bra 	$L__BB10_1304;
	ld.local.u8 	%rs1590, [%rd11809];
	mov.u64 	%rd11809, %rd11807;
$L__BB10_1304:
	cvt.u32.u16 	%r5300, %rs1590;
	cvt.s32.s8 	%r5301, %r5300;
	mad.lo.s32 	%r5302, %r694, 10, %r5301;
	add.s32 	%r695, %r5302, -48;
	ld.local.u8 	%rs1591, [%rd11809];
	add.s64 	%rd11812, %rd11809, 1;
	add.s64 	%rd11811, %rd11809, 3;
	add.s64 	%rd499, %rd11809, 2;
	setp.ne.s16 	%p2023, %rs1591, 46;
	mov.u64 	%rd11813, %rd499;
	@%p2023 bra 	$L__BB10_1306;
	ld.local.u8 	%rs1591, [%rd11809+1];
	add.s64 	%rd500, %rd11809, 4;
	mov.u64 	%rd11813, %rd11811;
	mov.u64 	%rd11811, %rd500;
	mov.u64 	%rd11812, %rd499;
$L__BB10_1306:
	cvt.u32.u16 	%r5303, %rs1591;
	cvt.s32.s8 	%r5304, %r5303;
	mad.lo.s32 	%r5305, %r695, 10, %r5304;
	add.s32 	%r696, %r5305, -48;
	ld.local.u8 	%rs1592, [%rd11812];
	setp.ne.s16 	%p2024, %rs1592, 46;
	@%p2024 bra 	$L__BB10_1308;
	ld.local.u8 	%rs1592, [%rd11813];
	mov.u64 	%rd11813, %rd11811;
$L__BB10_1308:
	cvt.u32.u16 	%r5306, %rs1592;
	cvt.s32.s8 	%r5307, %r5306;
	mad.lo.s32 	%r5308, %r696, 10, %r5307;
	add.s32 	%r697, %r5308, -48;
	ld.local.u8 	%rs1593, [%rd11813];
	add.s64 	%rd11816, %rd11813, 1;
	add.s64 	%rd11815, %rd11813, 3;
	add.s64 	%rd507, %rd11813, 2;
	setp.ne.s16 	%p2025, %rs1593, 46;
	mov.u64 	%rd11817, %rd507;
	@%p2025 bra 	$L__BB10_1310;
	ld.local.u8 	%rs1593, [%rd11813+1];
	add.s64 	%rd508, %rd11813, 4;
	mov.u64 	%rd11817, %rd11815;
	mov.u64 	%rd11815, %rd508;
	mov.u64 	%rd11816, %rd507;
$L__BB10_1310:
	cvt.u32.u16 	%r5309, %rs1593;
	cvt.s32.s8 	%r5310, %r5309;
	mad.lo.s32 	%r5311, %r697, 10, %r5310;
	add.s32 	%r698, %r5311, -48;
	ld.local.u8 	%rs1594, [%rd11816];
	setp.ne.s16 	%p2026, %rs1594, 46;
	@%p2026 bra 	$L__BB10_1312;
	ld.local.u8 	%rs1594, [%rd11817];
	mov.u64 	%rd11817, %rd11815;
$L__BB10_1312:
	cvt.u32.u16 	%r5312, %rs1594;
	cvt.s32.s8 	%r5313, %r5312;
	mad.lo.s32 	%r5314, %r698, 10, %r5313;
	add.s32 	%r699, %r5314, -48;
	ld.local.u8 	%rs1595, [%rd11817];
	add.s64 	%rd11820, %rd11817, 1;
	add.s64 	%rd11819, %rd11817, 3;
	add.s64 	%rd515, %rd11817, 2;
	setp.ne.s16 	%p2027, %rs1595, 46;
	mov.u64 	%rd11821, %rd515;
	@%p2027 bra 	$L__BB10_1314;
	ld.local.u8 	%rs1595, [%rd11817+1];
	add.s64 	%rd516, %rd11817, 4;
	mov.u64 	%rd11821, %rd11819;
	mov.u64 	%rd11819, %rd516;
	mov.u64 	%rd11820, %rd515;
$L__BB10_1314:
	cvt.u32.u16 	%r5315, %rs1595;
	cvt.s32.s8 	%r5316, %r5315;
	mad.lo.s32 	%r5317, %r699, 10, %r5316;
	add.s32 	%r700, %r5317, -48;
	ld.local.u8 	%rs1596, [%rd11820];
	setp.ne.s16 	%p2028, %rs1596, 46;
	@%p2028 bra 	$L__BB10_1316;
	ld.local.u8 	%rs1596, [%rd11821];
	mov.u64 	%rd11821, %rd11819;
$L__BB10_1316:
	cvt.u32.u16 	%r5318, %rs1596;
	cvt.s32.s8 	%r5319, %r5318;
	mad.lo.s32 	%r5320, %r700, 10, %r5319;
	add.s32 	%r701, %r5320, -48;
	ld.local.u8 	%rs1597, [%rd11821];
	add.s64 	%rd11824, %rd11821, 1;
	add.s64 	%rd11823, %rd11821, 3;
	add.s64 	%rd523, %rd11821, 2;
	setp.ne.s16 	%p2029, %rs1597, 46;
	mov.u64 	%rd11775, %rd523;
	@%p2029 bra 	$L__BB10_1318;
	ld.local.u8 	%rs1597, [%rd11821+1];
	add.s64 	%rd524, %rd11821, 4;
	mov.u64 	%rd11775, %rd11823;
	mov.u64 	%rd11823, %rd524;
	mov.u64 	%rd11824, %rd523;
$L__BB10_1318:
	cvt.u32.u16 	%r5321, %rs1597;
	cvt.s32.s8 	%r5322, %r5321;
	mad.lo.s32 	%r5323, %r701, 10, %r5322;
	add.s32 	%r702, %r5323, -48;
	ld.local.u8 	%rs1598, [%rd11824];
	setp.ne.s16 	%p2030, %rs1598, 46;
	@%p2030 bra 	$L__BB10_1320;
	ld.local.u8 	%rs1598, [%rd11775];
	mov.u64 	%rd11775, %rd11823;
$L__BB10_1320:
	cvt.u32.u16 	%r5324, %rs1598;
	cvt.s32.s8 	%r5325, %r5324;
	mad.lo.s32 	%r5326, %r702, 10, %r5325;
	add.s32 	%r12742, %r5326, -48;
$L__BB10_1321:
	setp.eq.s32 	%p2031, %r670, 0;
	@%p2031 bra 	$L__BB10_1361;
	and.b32  	%r706, %r12734, 7;
	setp.lt.u32 	%p2032, %r670, 8;
	@%p2032 bra 	$L__BB10_1340;
	ld.local.u8 	%rs1599, [%rd11775];
	add.s64 	%rd11829, %rd11775, 1;
	add.s64 	%rd11828, %rd11775, 3;
	add.s64 	%rd532, %rd11775, 2;
	setp.ne.s16 	%p2033, %rs1599, 46;
	mov.u64 	%rd11830, %rd532;
	@%p2033 bra 	$L__BB10_1325;
	ld.local.u8 	%rs1599, [%rd11775+1];
	add.s64 	%rd533, %rd11775, 4;
	mov.u64 	%rd11830, %rd11828;
	mov.u64 	%rd11828, %rd533;
	mov.u64 	%rd11829, %rd532;
$L__BB10_1325:
	cvt.u32.u16 	%r5328, %rs1599;
	cvt.s32.s8 	%r5329, %r5328;
	mad.lo.s32 	%r5330, %r12742, 10, %r5329;
	add.s32 	%r707, %r5330, -48;
	ld.local.u8 	%rs1600, [%rd11829];
	setp.ne.s16 	%p2034, %rs1600, 46;
	@%p2034 bra 	$L__BB10_1327;
	ld.local.u8 	%rs1600, [%rd11830];
	mov.u64 	%rd11830, %rd11828;
$L__BB10_1327:
	cvt.u32.u16 	%r5331, %rs1600;
	cvt.s32.s8 	%r5332, %r5331;
	mad.lo.s32 	%r5333, %r707, 10, %r5332;
	add.s32 	%r708, %r5333, -48;
	ld.local.u8 	%rs1601, [%rd11830];
	add.s64 	%rd11833, %rd11830, 1;
	add.s64 	%rd11832, %rd11830, 3;
	add.s64 	%rd540, %rd11830, 2;
	setp.ne.s16 	%p2035, %rs1601, 46;
	mov.u64 	%rd11834, %rd540;
	@%p2035 bra 	$L__BB10_1329;
	ld.local.u8 	%rs1601, [%rd11830+1];
	add.s64 	%rd541, %rd11830, 4;
	mov.u64 	%rd11834, %rd11832;
	mov.u64 	%rd11832, %rd541;
	mov.u64 	%rd11833, %rd540;
$L__BB10_1329:
	cvt.u32.u16 	%r5334, %rs1601;
	cvt.s32.s8 	%r5335, %r5334;
	mad.lo.s32 	%r5336, %r708, 10, %r5335;
	add.s32 	%r709, %r5336, -48;
	ld.local.u8 	%rs1602, [%rd11833];
	setp.ne.s16 	%p2036, %rs1602, 46;
	@%p2036 bra 	$L__BB10_1331;
	ld.local.u8 	%rs1602, [%rd11834];
	mov.u64 	%rd11834, %rd11832;
$L__BB10_1331:
	cvt.u32.u16 	%r5337, %rs1602;
	cvt.s32.s8 	%r5338, %r5337;
	mad.lo.s32 	%r5339, %r709, 10, %r5338;
	add.s32 	%r710, %r5339, -48;
	ld.local.u8 	%rs1603, [%rd11834];
	add.s64 	%rd11837, %rd11834, 1;
	add.s64 	%rd11836, %rd11834, 3;
	add.s64 	%rd548, %rd11834, 2;
	setp.ne.s16 	%p2037, %rs1603, 46;
	mov.u64 	%rd11838, %rd548;
	@%p2037 bra 	$L__BB10_1333;
	ld.local.u8 	%rs1603, [%rd11834+1];
	add.s64 	%rd549, %rd11834, 4;
	mov.u64 	%rd11838, %rd11836;
	mov.u64 	%rd11836, %rd549;
	mov.u64 	%rd11837, %rd548;
$L__BB10_1333:
	cvt.u32.u16 	%r5340, %rs1603;
	cvt.s32.s8 	%r5341, %r5340;
	mad.lo.s32 	%r5342, %r710, 10, %r5341;
	add.s32 	%r711, %r5342, -48;
	ld.local.u8 	%rs1604, [%rd11837];
	setp.ne.s16 	%p2038, %rs1604, 46;
	@%p2038 bra 	$L__BB10_1335;
	ld.local.u8 	%rs1604, [%rd11838];
	mov.u64 	%rd11838, %rd11836;
$L__BB10_1335:
	cvt.u32.u16 	%r5343, %rs1604;
	cvt.s32.s8 	%r5344, %r5343;
	mad.lo.s32 	%r5345, %r711, 10, %r5344;
	add.s32 	%r712, %r5345, -48;
	ld.local.u8 	%rs1605, [%rd11838];
	add.s64 	%rd11841, %rd11838, 1;
	add.s64 	%rd11840, %rd11838, 3;
	add.s64 	%rd556, %rd11838, 2;
	setp.ne.s16 	%p2039, %rs1605, 46;
	mov.u64 	%rd11775, %rd556;
	@%p2039 bra 	$L__BB10_1337;
	ld.local.u8 	%rs1605, [%rd11838+1];
	add.s64 	%rd557, %rd11838, 4;
	mov.u64 	%rd11775, %rd11840;
	mov.u64 	%rd11840, %rd557;
	mov.u64 	%rd11841, %rd556;
$L__BB10_1337:
	cvt.u32.u16 	%r5346, %rs1605;
	cvt.s32.s8 	%r5347, %r5346;
	mad.lo.s32 	%r5348, %r712, 10, %r5347;
	add.s32 	%r713, %r5348, -48;
	ld.local.u8 	%rs1606, [%rd11841];
	setp.ne.s16 	%p2040, %rs1606, 46;
	@%p2040 bra 	$L__BB10_1339;
	ld.local.u8 	%rs1606, [%rd11775];
	mov.u64 	%rd11775, %rd11840;
$L__BB10_1339:
	cvt.u32.u16 	%r5349, %rs1606;
	cvt.s32.s8 	%r5350, %r5349;
	mad.lo.s32 	%r5351, %r713, 10, %r5350;
	add.s32 	%r12742, %r5351, -48;
$L__BB10_1340:
	setp.eq.s32 	%p2041, %r706, 0;
	@%p2041 bra 	$L__BB10_1361;
	and.b32  	%r717, %r12734, 3;
	setp.lt.u32 	%p2042, %r706, 4;
	@%p2042 bra 	$L__BB10_1351;
	ld.local.u8 	%rs1607, [%rd11775];
	add.s64 	%rd11846, %rd11775, 1;
	add.s64 	%rd11845, %rd11775, 3;
	add.s64 	%rd565, %rd11775, 2;
	setp.ne.s16 	%p2043, %rs1607, 46;
	mov.u64 	%rd11847, %rd565;
	@%p2043 bra 	$L__BB10_1344;
	ld.local.u8 	%rs1607, [%rd11775+1];
	add.s64 	%rd566, %rd11775, 4;
	mov.u64 	%rd11847, %rd11845;
	mov.u64 	%rd11845, %rd566;
	mov.u64 	%rd11846, %rd565;
$L__BB10_1344:
	cvt.u32.u16 	%r5353, %rs1607;
	cvt.s32.s8 	%r5354, %r5353;
	mad.lo.s32 	%r5355, %r12742, 10, %r5354;
	add.s32 	%r718, %r5355, -48;
	ld.local.u8 	%rs1608, [%rd11846];
	setp.ne.s16 	%p2044, %rs1608, 46;
	@%p2044 bra 	$L__BB10_1346;
	ld.local.u8 	%rs1608, [%rd11847];
	mov.u64 	%rd11847, %rd11845;
$L__BB10_1346:
	cvt.u32.u16 	%r5356, %rs1608;
	cvt.s32.s8 	%r5357, %r5356;
	mad.lo.s32 	%r5358, %r718, 10, %r5357;
	add.s32 	%r719, %r5358, -48;
	ld.local.u8 	%rs1609, [%rd11847];
	add.s64 	%rd11850, %rd11847, 1;
	add.s64 	%rd11849, %rd11847, 3;
	add.s64 	%rd573, %rd11847, 2;
	setp.ne.s16 	%p2045, %rs1609, 46;
	mov.u64 	%rd11775, %rd573;
	@%p2045 bra 	$L__BB10_1348;
	ld.local.u8 	%rs1609, [%rd11847+1];
	add.s64 	%rd574, %rd11847, 4;
	mov.u64 	%rd11775, %rd11849;
	mov.u64 	%rd11849, %rd574;
	mov.u64 	%rd11850, %rd573;
$L__BB10_1348:
	cvt.u32.u16 	%r5359, %rs1609;
	cvt.s32.s8 	%r5360, %r5359;
	mad.lo.s32 	%r5361, %r719, 10, %r5360;
	add.s32 	%r720, %r5361, -48;
	ld.local.u8 	%rs1610, [%rd11850];
	setp.ne.s16 	%p2046, %rs1610, 46;
	@%p2046 bra 	$L__BB10_1350;
	ld.local.u8 	%rs1610, [%rd11775];
	mov.u64 	%rd11775, %rd11849;
$L__BB10_1350:
	cvt.u32.u16 	%r5362, %rs1610;
	cvt.s32.s8 	%r5363, %r5362;
	mad.lo.s32 	%r5364, %r720, 10, %r5363;
	add.s32 	%r12742, %r5364, -48;
$L__BB10_1351:
	setp.eq.s32 	%p2047, %r717, 0;
	@%p2047 bra 	$L__BB10_1361;
	ld.local.u8 	%rs1611, [%rd11775];
	add.s64 	%rd11855, %rd11775, 1;
	add.s64 	%rd11854, %rd11775, 3;
	add.s64 	%rd582, %rd11775, 2;
	setp.ne.s16 	%p2048, %rs1611, 46;
	mov.u64 	%rd11856, %rd582;
	@%p2048 bra 	$L__BB10_1354;
	ld.local.u8 	%rs1611, [%rd11775+1];
	add.s64 	%rd583, %rd11775, 4;
	mov.u64 	%rd11856, %rd11854;
	mov.u64 	%rd11854, %rd583;
	mov.u64 	%rd11855, %rd582;
$L__BB10_1354:
	cvt.u32.u16 	%r5365, %rs1611;
	cvt.s32.s8 	%r5366, %r5365;
	mad.lo.s32 	%r5367, %r12742, 10, %r5366;
	add.s32 	%r12742, %r5367, -48;
	setp.eq.s32 	%p2049, %r717, 1;
	@%p2049 bra 	$L__BB10_1361;
	ld.local.u8 	%rs1612, [%rd11855];
	setp.ne.s16 	%p2050, %rs1612, 46;
	@%p2050 bra 	$L__BB10_1357;
	ld.local.u8 	%rs1612, [%rd11856];
	mov.u64 	%rd11856, %rd11854;
$L__BB10_1357:
	cvt.u32.u16 	%r5368, %rs1612;
	cvt.s32.s8 	%r5369, %r5368;
	mad.lo.s32 	%r5370, %r12742, 10, %r5369;
	add.s32 	%r12742, %r5370, -48;
	setp.eq.s32 	%p2051, %r717, 2;
	@%p2051 bra 	$L__BB10_1361;
	ld.local.u8 	%rs1613, [%rd11856];
	setp.ne.s16 	%p2052, %rs1613, 46;
	@%p2052 bra 	$L__BB10_1360;
	ld.local.u8 	%rs1613, [%rd11856+1];
$L__BB10_1360:
	cvt.u32.u16 	%r5371, %rs1613;
	cvt.s32.s8 	%r5372, %r5371;
	mad.lo.s32 	%r5373, %r12742, 10, %r5372;
	add.s32 	%r12742, %r5373, -48;
$L__BB10_1361:
	cvt.rn.f64.s32 	%fd116, %r12742;
	bra.uni 	$L__BB10_1386;
$L__BB10_1362:
	ld.local.u8 	%rs1575, [%rd11775];
	setp.ne.s16 	%p1998, %rs1575, 46;
	mov.u64 	%rd11775, %rd11777;
	@%p1998 bra 	$L__BB10_1364;
	ld.local.u8 	%rs1575, [%rd11777];
	mov.u64 	%rd11775, %rd11778;
$L__BB10_1364:
	cvt.u32.u16 	%r5255, %rs1575;
	cvt.s32.s8 	%r5256, %r5255;
	mad.lo.s32 	%r5257, %r12733, 10, %r5256;
	add.s32 	%r12733, %r5257, -48;
	add.s32 	%r12734, %r666, -2;
	setp.lt.u32 	%p1999, %r665, 12;
	@%p1999 bra 	$L__BB10_1285;
	ld.local.u8 	%rs1576, [%rd11775];
	add.s64 	%rd11783, %rd11775, 1;
	add.s64 	%rd11782, %rd11775, 3;
	add.s64 	%rd440, %rd11775, 2;
	setp.ne.s16 	%p2000, %rs1576, 46;
	mov.u64 	%rd11781, %rd440;
	@%p2000 bra 	$L__BB10_1367;
	ld.local.u8 	%rs1576, [%rd11775+1];
	add.s64 	%rd441, %rd11775, 4;
	mov.u64 	%rd11781, %rd11782;
	mov.u64 	%rd11782, %rd441;
	mov.u64 	%rd11783, %rd440;
$L__BB10_1367:
	cvt.u32.u16 	%r5258, %rs1576;
	cvt.s32.s8 	%r5259, %r5258;
	mad.lo.s32 	%r5260, %r12733, 10, %r5259;
	add.s32 	%r12733, %r5260, -48;
	add.s32 	%r12734, %r666, -3;
	setp.eq.s32 	%p2001, %r665, 12;
	mov.u64 	%rd11775, %rd11783;
	@%p2001 bra 	$L__BB10_1285;
	ld.local.u8 	%rs1577, [%rd11783];
	setp.ne.s16 	%p2002, %rs1577, 46;
	mov.u64 	%rd11775, %rd11781;
	@%p2002 bra 	$L__BB10_1370;
	ld.local.u8 	%rs1577, [%rd11781];
	mov.u64 	%rd11775, %rd11782;
$L__BB10_1370:
	cvt.u32.u16 	%r5261, %rs1577;
	cvt.s32.s8 	%r5262, %r5261;
	mad.lo.s32 	%r5263, %r12733, 10, %r5262;
	add.s32 	%r12733, %r5263, -48;
	add.s32 	%r12734, %r666, -4;
	setp.lt.u32 	%p2003, %r665, 14;
	@%p2003 bra 	$L__BB10_1285;
	ld.local.u8 	%rs1578, [%rd11775];
	add.s64 	%rd11787, %rd11775, 1;
	add.s64 	%rd11786, %rd11775, 3;
	add.s64 	%rd448, %rd11775, 2;
	setp.ne.s16 	%p2004, %rs1578, 46;
	mov.u64 	%rd11785, %rd448;
	@%p2004 bra 	$L__BB10_1373;
	ld.local.u8 	%rs1578, [%rd11775+1];
	add.s64 	%rd449, %rd11775, 4;
	mov.u64 	%rd11785, %rd11786;
	mov.u64 	%rd11786, %rd449;
	mov.u64 	%rd11787, %rd448;
$L__BB10_1373:
	cvt.u32.u16 	%r5264, %rs1578;
	cvt.s32.s8 	%r5265, %r5264;
	mad.lo.s32 	%r5266, %r12733, 10, %r5265;
	add.s32 	%r12733, %r5266, -48;
	add.s32 	%r12734, %r666, -5;
	setp.eq.s32 	%p2005, %r665, 14;
	mov.u64 	%rd11775, %rd11787;
	@%p2005 bra 	$L__BB10_1285;
	ld.local.u8 	%rs1579, [%rd11787];
	setp.ne.s16 	%p2006, %rs1579, 46;
	mov.u64 	%rd11775, %rd11785;
	@%p2006 bra 	$L__BB10_1376;
	ld.local.u8 	%rs1579, [%rd11785];
	mov.u64 	%rd11775, %rd11786;
$L__BB10_1376:
	cvt.u32.u16 	%r5267, %rs1579;
	cvt.s32.s8 	%r5268, %r5267;
	mad.lo.s32 	%r5269, %r12733, 10, %r5268;
	add.s32 	%r12733, %r5269, -48;
	add.s32 	%r12734, %r666, -6;
	setp.lt.u32 	%p2007, %r665, 16;
	@%p2007 bra 	$L__BB10_1285;
	ld.local.u8 	%rs1580, [%rd11775];
	add.s64 	%rd11791, %rd11775, 1;
	add.s64 	%rd11790, %rd11775, 3;
	add.s64 	%rd456, %rd11775, 2;
	setp.ne.s16 	%p2008, %rs1580, 46;
	mov.u64 	%rd11789, %rd456;
	@%p2008 bra 	$L__BB10_1379;
	ld.local.u8 	%rs1580, [%rd11775+1];
	add.s64 	%rd457, %rd11775, 4;
	mov.u64 	%rd11789, %rd11790;
	mov.u64 	%rd11790, %rd457;
	mov.u64 	%rd11791, %rd456;
$L__BB10_1379:
	cvt.u32.u16 	%r5270, %rs1580;
	cvt.s32.s8 	%r5271, %r5270;
	mad.lo.s32 	%r5272, %r12733, 10, %r5271;
	add.s32 	%r12733, %r5272, -48;
	add.s32 	%r12734, %r666, -7;
	setp.eq.s32 	%p2009, %r665, 16;
	mov.u64 	%rd11775, %rd11791;
	@%p2009 bra 	$L__BB10_1285;
	ld.local.u8 	%rs1581, [%rd11791];
	setp.ne.s16 	%p2010, %rs1581, 46;
	mov.u64 	%rd11775, %rd11789;
	@%p2010 bra 	$L__BB10_1382;
	ld.local.u8 	%rs1581, [%rd11789];
	mov.u64 	%rd11775, %rd11790;
$L__BB10_1382:
	cvt.u32.u16 	%r5273, %rs1581;
	cvt.s32.s8 	%r5274, %r5273;
	mad.lo.s32 	%r5275, %r12733, 10, %r5274;
	add.s32 	%r12733, %r5275, -48;
	add.s32 	%r12734, %r666, -8;
	setp.lt.u32 	%p2011, %r665, 18;
	@%p2011 bra 	$L__BB10_1285;
	ld.local.u8 	%rs1582, [%rd11775];
	add.s64 	%rd11793, %rd11775, 1;
	setp.ne.s16 	%p2012, %rs1582, 46;
	@%p2012 bra 	$L__BB10_1385;
	ld.local.u8 	%rs1582, [%rd11775+1];
	add.s64 	%rd11793, %rd11775, 2;
$L__BB10_1385:
	cvt.u32.u16 	%r5276, %rs1582;
	cvt.s32.s8 	%r5277, %r5276;
	mad.lo.s32 	%r5278, %r12733, 10, %r5277;
	add.s32 	%r12733, %r5278, -48;
	add.s32 	%r12734, %r666, -9;
	mov.u64 	%rd11775, %rd11793;
	bra.uni 	$L__BB10_1285;
$L__BB10_1386:
	add.f64 	%fd120, %fd115, %fd116;
	or.b16  	%rs565, %rs42, 32;
	mov.pred 	%p6617, -1;
	mov.b32 	%r12744, 0;
	and.b16  	%rs566, %rs565, 255;
	setp.eq.s16 	%p2054, %rs566, 101;
	@%p2054 bra 	$L__BB10_1387;
	bra.uni 	$L__BB10_1393;
$L__BB10_1387:
	add.s64 	%rd588, %rd425, 1;
	ld.local.u8 	%rs163, [%rd425+1];
	setp.ne.s16 	%p6617, %rs163, 45;
	@%p6617 bra 	$L__BB10_1389;
	add.s64 	%rd11858, %rd425, 2;
	bra.uni 	$L__BB10_1390;
$L__BB10_1389:
	setp.eq.s16 	%p2055, %rs163, 43;
	add.s64 	%rd4078, %rd425, 2;
	selp.b64 	%rd11858, %rd4078, %rd588, %p2055;
$L__BB10_1390:
	ld.local.u8 	%rs1614, [%rd11858];
	add.s16 	%rs567, %rs1614, -58;
	and.b16  	%rs568, %rs567, 255;
	setp.lt.u16 	%p2056, %rs568, 246;
	@%p2056 bra 	$L__BB10_1401;
	mov.b32 	%r12744, 0;
$L__BB10_1392:
	cvt.u32.u16 	%r5376, %rs1614;
	and.b32  	%r5377, %r5376, 255;
	mad.lo.s32 	%r5378, %r12744, 10, %r5377;
	add.s32 	%r12744, %r5378, -48;
	add.s64 	%rd593, %rd11858, 1;
	ld.local.u8 	%rs1614, [%rd11858+1];
	add.s16 	%rs569, %rs1614, -58;
	and.b16  	%rs570, %rs569, 255;
	setp.gt.u16 	%p2057, %rs570, 245;
	mov.u64 	%rd11858, %rd593;
	@%p2057 bra 	$L__BB10_1392;
$L__BB10_1393:
	neg.s32 	%r5379, %r12744;
	selp.b32 	%r5380, %r12744, %r5379, %p6617;
	neg.s32 	%r5381, %r665;
	setp.gt.s32 	%p2058, %r665, 18;
	selp.b32 	%r5382, -18, %r5381, %p2058;
	add.s32 	%r5383, %r5382, %r664;
	add.s32 	%r731, %r5383, %r5380;
	setp.eq.s32 	%p2059, %r731, 0;
	mov.f64 	%fd118, 0d3FF0000000000000;
	@%p2059 bra 	$L__BB10_1398;
	abs.s32 	%r5384, %r731;
	min.u32 	%r12745, %r5384, 511;
	mov.f64 	%fd118, 0d3FF0000000000000;
	mov.u64 	%rd11859, %rd13;
$L__BB10_1395:
	and.b32  	%r5385, %r12745, 1;
	setp.eq.b32 	%p2060, %r5385, 1;
	not.pred 	%p2061, %p2060;
	@%p2061 bra 	$L__BB10_1397;
	ld.local.f64 	%fd62, [%rd11859];
	mul.f64 	%fd118, %fd118, %fd62;
$L__BB10_1397:
	shr.u32 	%r734, %r12745, 1;
	add.s64 	%rd11859, %rd11859, 8;
	setp.gt.u32 	%p2062, %r12745, 1;
	mov.u32 	%r12745, %r734;
	@%p2062 bra 	$L__BB10_1395;
$L__BB10_1398:
	setp.gt.s32 	%p2063, %r731, -1;
	@%p2063 bra 	$L__BB10_1400;
	div.rn.f64 	%fd120, %fd120, %fd118;
	bra.uni 	$L__BB10_1401;
$L__BB10_1400:
	mul.f64 	%fd120, %fd120, %fd118;
$L__BB10_1401:
	neg.f64 	%fd63, %fd120;
	selp.f64 	%fd13, %fd63, %fd120, %p1986;
	setp.ne.s32 	%p2065, %r12718, 0;
	@%p2065 bra 	$L__BB10_1417;
	setp.ne.s32 	%p2066, %r615, -1;
	@%p2066 bra 	$L__BB10_1404;
	mov.b32 	%r12718, 21352;
	st.local.u32 	[%rd1], %r12718;
	bra.uni 	$L__BB10_1416;
$L__BB10_1404:
	ld.shared.u64 	%rd596, [m_Local_$_0];
	mul.wide.s32 	%rd4079, %r615, 16;
	add.s64 	%rd597, %rd596, %rd4079;
	ld.u32 	%r735, [%rd597+12];
	setp.lt.s32 	%p2067, %r12702, %r735;
	@%p2067 bra 	$L__BB10_1415;
	ld.shared.u64 	%rd4080, [m_Local_$_1];
	atom.global.add.u64 	%rd4081, [%rd16], 48;
	add.s64 	%rd4082, %rd4081, 56;
	setp.lt.u64 	%p2068, %rd4082, %rd4080;
	shr.u64 	%rd598, %rd4081, 4;
	cvt.u32.u64 	%r12746, %rd598;
	setp.ne.s32 	%p2069, %r12746, -1;
	and.pred  	%p2070, %p2068, %p2069;
	@%p2070 bra 	$L__BB10_1407;
	mov.b32 	%r5392, 21106;
	st.local.u32 	[%rd1], %r5392;
	mov.b32 	%r12746, -1;
	mov.pred 	%p6618, 0;
	bra.uni 	$L__BB10_1408;
$L__BB10_1407:
	shl.b64 	%rd4083, %rd598, 32;
	shr.s64 	%rd4084, %rd4083, 28;
	add.s64 	%rd4085, %rd596, %rd4084;
	mov.b16 	%rs571, 0;
	st.u8 	[%rd4085], %rs571;
	st.u8 	[%rd4085+1], %rs571;
	mov.b32 	%r5386, 3608;
	st.u32 	[%rd4085+4], %r5386;
	mov.b16 	%rs572, 1;
	st.u8 	[%rd4085+3], %rs572;
	mov.b32 	%r5387, 48;
	st.u32 	[%rd4085+8], %r5387;
	mov.b32 	%r5388, -1;
	st.u32 	[%rd4085+16], %r5388;
	ld.shared.u64 	%rd4086, [m_Local_$_0];
	add.s64 	%rd4087, %rd4086, %rd4084;
	mov.b32 	%r5389, 0;
	st.u32 	[%rd4087+32], %r5389;
	ld.shared.u64 	%rd4088, [m_Local_$_0];
	add.s64 	%rd4089, %rd4088, %rd4084;
	st.u32 	[%rd4089+36], %r5389;
	ld.shared.u64 	%rd4090, [m_Local_$_0];
	add.s64 	%rd4091, %rd4090, %rd4084;
	st.u32 	[%rd4091+40], %r5389;
	ld.local.u32 	%r5390, [%rd1];
	setp.eq.s32 	%p6618, %r5390, 0;
$L__BB10_1408:
	mov.b32 	%r12718, 0;
	not.pred 	%p2072, %p6618;
	@%p2072 bra 	$L__BB10_1414;
	setp.ne.s32 	%p2073, %r12746, -1;
	@%p2073 bra 	$L__BB10_1411;
	mov.b32 	%r5400, 21352;
	st.local.u32 	[%rd1], %r5400;
	bra.uni 	$L__BB10_1414;
$L__BB10_1411:
	ld.shared.u64 	%rd4092, [m_Local_$_0];
	mul.wide.s32 	%rd599, %r12746, 16;
	add.s64 	%rd4093, %rd4092, %rd599;
	st.u32 	[%rd4093+40], %r735;
	ld.local.u32 	%r5395, [%rd1];
	setp.ne.s32 	%p2074, %r5395, 0;
	@%p2074 bra 	$L__BB10_1414;
	ld.shared.u64 	%rd4094, [m_Local_$_0];
	add.s64 	%rd4095, %rd4094, %rd599;
	st.u32 	[%rd4095+36], %r12702;
	ld.local.u32 	%r5397, [%rd1];
	setp.ne.s32 	%p2075, %r5397, 0;
	@%p2075 bra 	$L__BB10_1414;
	ld.shared.u64 	%rd4096, [m_Local_$_0];
	add.s64 	%rd4097, %rd4096, %rd599;
	st.u32 	[%rd4097+32], %r615;
	ld.local.u32 	%r5398, [%rd1];
	setp.eq.s32 	%p2076, %r5398, 0;
	selp.b32 	%r12718, %r12746, 0, %p2076;
$L__BB10_1414:
	st.local.u32 	[%rd1], %r12718;
	bra.uni 	$L__BB10_1416;
$L__BB10_1415:
	shl.b32 	%r5401, %r12702, 3;
	cvt.u64.u32 	%rd4098, %r5401;
	add.s64 	%rd4099, %rd597, %rd4098;
	st.f64 	[%rd4099+32], %fd13;
	ld.local.u32 	%r12718, [%rd1];
$L__BB10_1416:
	setp.eq.s32 	%p2077, %r12718, 0;
	@%p2077 bra 	$L__BB10_1210;
$L__BB10_1417:
	setp.eq.s32 	%p6630, %r12718, 0;
	mov.b32 	%r12786, 0;
	bra.uni 	$L__BB10_1596;
$L__BB10_1418:
	add.s64 	%rd4101, %rd405, %rd190;
	st.u32 	[%rd4101+40], %r12701;
	ld.local.u32 	%r5405, [%rd1];
	setp.eq.s32 	%p2080, %r5405, 0;
	@%p2080 bra 	$L__BB10_1595;
	bra.uni 	$L__BB10_1596;
$L__BB10_1419:
	ld.shared.u64 	%rd4102, [m_Local_$_1];
	atom.global.add.u64 	%rd4103, [%rd16], 176;
	add.s64 	%rd4104, %rd4103, 176;
	setp.lt.u64 	%p2081, %rd4104, %rd4102;
	shr.u64 	%rd4105, %rd4103, 4;
	cvt.u32.u64 	%r5406, %rd4105;
	selp.b32 	%r743, %r5406, -1, %p2081;
	setp.ne.s32 	%p2082, %r743, -1;
	@%p2082 bra 	$L__BB10_1421;
	mov.b32 	%r5445, 21352;
	st.local.u32 	[%rd1], %r5445;
	bra.uni 	$L__BB10_1446;
$L__BB10_1421:
	ld.shared.u64 	%rd4106, [m_Local_$_0];
	mul.wide.s32 	%rd601, %r743, 16;
	add.s64 	%rd4107, %rd4106, %rd601;
	mov.b16 	%rs573, 0;
	st.u8 	[%rd4107], %rs573;
	st.u8 	[%rd4107+1], %rs573;
	mov.b32 	%r5408, 4335;
	st.u32 	[%rd4107+4], %r5408;
	mov.b16 	%rs574, 1;
	st.u8 	[%rd4107+3], %rs574;
	mov.b32 	%r5409, 168;
	st.u32 	[%rd4107+8], %r5409;
	mov.b32 	%r5410, 34;
	st.u32 	[%rd4107+12], %r5410;
	mov.b32 	%r12750, 0;
$L__BB10_1422:
	ld.shared.u64 	%rd602, [m_Local_$_0];
	add.s64 	%rd603, %rd602, %rd601;
	ld.u32 	%r745, [%rd603+12];
	setp.lt.s32 	%p2083, %r12750, %r745;
	@%p2083 bra 	$L__BB10_1433;
	ld.shared.u64 	%rd4108, [m_Local_$_1];
	atom.global.add.u64 	%rd4109, [%rd16], 48;
	add.s64 	%rd4110, %rd4109, 56;
	setp.lt.u64 	%p2084, %rd4110, %rd4108;
	shr.u64 	%rd604, %rd4109, 4;
	cvt.u32.u64 	%r12751, %rd604;
	setp.ne.s32 	%p2085, %r12751, -1;
	and.pred  	%p2086, %p2084, %p2085;
	@%p2086 bra 	$L__BB10_1425;
	mov.b32 	%r5417, 21106;
	st.local.u32 	[%rd1], %r5417;
	mov.b32 	%r12751, -1;
	mov.pred 	%p6619, 0;
	bra.uni 	$L__BB10_1426;
$L__BB10_1425:
	shl.b64 	%rd4111, %rd604, 32;
	shr.s64 	%rd4112, %rd4111, 28;
	add.s64 	%rd4113, %rd602, %rd4112;
	mov.b16 	%rs575, 0;
	st.u8 	[%rd4113], %rs575;
	st.u8 	[%rd4113+1], %rs575;
	mov.b32 	%r5411, 3608;
	st.u32 	[%rd4113+4], %r5411;
	mov.b16 	%rs576, 1;
	st.u8 	[%rd4113+3], %rs576;
	mov.b32 	%r5412, 48;
	st.u32 	[%rd4113+8], %r5412;
	mov.b32 	%r5413, -1;
	st.u32 	[%rd4113+16], %r5413;
	ld.shared.u64 	%rd4114, [m_Local_$_0];
	add.s64 	%rd4115, %rd4114, %rd4112;
	mov.b32 	%r5414, 0;
	st.u32 	[%rd4115+32], %r5414;
	ld.shared.u64 	%rd4116, [m_Local_$_0];
	add.s64 	%rd4117, %rd4116, %rd4112;
	st.u32 	[%rd4117+36], %r5414;
	ld.shared.u64 	%rd4118, [m_Local_$_0];
	add.s64 	%rd4119, %rd4118, %rd4112;
	st.u32 	[%rd4119+40], %r5414;
	ld.local.u32 	%r5415, [%rd1];
	setp.eq.s32 	%p6619, %r5415, 0;
$L__BB10_1426:
	mov.b32 	%r12752, 0;
	not.pred 	%p2088, %p6619;
	@%p2088 bra 	$L__BB10_1432;
	setp.ne.s32 	%p2089, %r12751, -1;
	@%p2089 bra 	$L__BB10_1429;
	mov.b32 	%r5425, 21352;
	st.local.u32 	[%rd1], %r5425;
	bra.uni 	$L__BB10_1432;
$L__BB10_1429:
	ld.shared.u64 	%rd4120, [m_Local_$_0];
	mul.wide.s32 	%rd605, %r12751, 16;
	add.s64 	%rd4121, %rd4120, %rd605;
	st.u32 	[%rd4121+40], %r745;
	ld.local.u32 	%r5420, [%rd1];
	setp.ne.s32 	%p2090, %r5420, 0;
	@%p2090 bra 	$L__BB10_1432;
	ld.shared.u64 	%rd4122, [m_Local_$_0];
	add.s64 	%rd4123, %rd4122, %rd605;
	st.u32 	[%rd4123+36], %r12750;
	ld.local.u32 	%r5422, [%rd1];
	setp.ne.s32 	%p2091, %r5422, 0;
	@%p2091 bra 	$L__BB10_1432;
	ld.shared.u64 	%rd4124, [m_Local_$_0];
	add.s64 	%rd4125, %rd4124, %rd605;
	st.u32 	[%rd4125+32], %r743;
	ld.local.u32 	%r5423, [%rd1];
	setp.eq.s32 	%p2092, %r5423, 0;
	selp.b32 	%r12752, %r12751, 0, %p2092;
$L__BB10_1432:
	st.local.u32 	[%rd1], %r12752;
	bra.uni 	$L__BB10_1434;
$L__BB10_1433:
	shl.b32 	%r5426, %r12750, 2;
	cvt.u64.u32 	%rd4126, %r5426;
	add.s64 	%rd4127, %rd603, %rd4126;
	mov.b32 	%r5427, 0;
	st.u32 	[%rd4127+32], %r5427;
	mov.b16 	%rs577, 0;
	st.u8 	[%rd4127+32], %rs577;
$L__BB10_1434:
	add.s32 	%r750, %r12750, 1;
	ld.shared.u64 	%rd606, [m_Local_$_0];
	add.s64 	%rd607, %rd606, %rd601;
	ld.u32 	%r751, [%rd607+12];
	setp.lt.s32 	%p2093, %r750, %r751;
	@%p2093 bra 	$L__BB10_1444;
	ld.shared.u64 	%rd4128, [m_Local_$_1];
	atom.global.add.u64 	%rd4129, [%rd16], 48;
	add.s64 	%rd4130, %rd4129, 56;
	setp.ge.u64 	%p2094, %rd4130, %rd4128;
	shr.u64 	%rd608, %rd4129, 4;
	cvt.u32.u64 	%r12753, %rd608;
	setp.eq.s32 	%p2095, %r12753, -1;
	or.pred  	%p2096, %p2094, %p2095;
	@%p2096 bra 	$L__BB10_1437;
	shl.b64 	%rd4131, %rd608, 32;
	shr.s64 	%rd4132, %rd4131, 28;
	add.s64 	%rd4133, %rd606, %rd4132;
	mov.b16 	%rs578, 0;
	st.u8 	[%rd4133], %rs578;
	st.u8 	[%rd4133+1], %rs578;
	mov.b32 	%r5428, 3608;
	st.u32 	[%rd4133+4], %r5428;
	mov.b16 	%rs579, 1;
	st.u8 	[%rd4133+3], %rs579;
	mov.b32 	%r5429, 48;
	st.u32 	[%rd4133+8], %r5429;
	mov.b32 	%r5430, -1;
	st.u32 	[%rd4133+16], %r5430;
	ld.shared.u64 	%rd4134, [m_Local_$_0];
	add.s64 	%rd4135, %rd4134, %rd4132;
	mov.b32 	%r5431, 0;
	st.u32 	[%rd4135+32], %r5431;
	ld.shared.u64 	%rd4136, [m_Local_$_0];
	add.s64 	%rd4137, %rd4136, %rd4132;
	st.u32 	[%rd4137+36], %r5431;
	ld.shared.u64 	%rd4138, [m_Local_$_0];
	add.s64 	%rd4139, %rd4138, %rd4132;
	st.u32 	[%rd4139+40], %r5431;
	ld.local.u32 	%r5432, [%rd1];
	setp.eq.s32 	%p6620, %r5432, 0;
	bra.uni 	$L__BB10_1438;
$L__BB10_1437:
	mov.b32 	%r5434, 21106;
	st.local.u32 	[%rd1], %r5434;
	mov.b32 	%r12753, -1;
	mov.pred 	%p6620, 0;
$L__BB10_1438:
	mov.b32 	%r12754, 0;
	not.pred 	%p2098, %p6620;
	@%p2098 bra 	$L__BB10_1443;
	setp.eq.s32 	%p2099, %r12753, -1;
	@%p2099 bra 	$L__BB10_6690;
	ld.shared.u64 	%rd4140, [m_Local_$_0];
	mul.wide.s32 	%rd609, %r12753, 16;
	add.s64 	%rd4141, %rd4140, %rd609;
	st.u32 	[%rd4141+40], %r751;
	ld.local.u32 	%r5437, [%rd1];
	setp.eq.s32 	%p2100, %r5437, 0;
	@%p2100 bra 	$L__BB10_1441;
	bra.uni 	$L__BB10_1443;
$L__BB10_1441:
	ld.shared.u64 	%rd4142, [m_Local_$_0];
	add.s64 	%rd4143, %rd4142, %rd609;
	st.u32 	[%rd4143+36], %r750;
	ld.local.u32 	%r5439, [%rd1];
	setp.ne.s32 	%p2101, %r5439, 0;
	@%p2101 bra 	$L__BB10_1443;
	ld.shared.u64 	%rd4144, [m_Local_$_0];
	add.s64 	%rd4145, %rd4144, %rd609;
	st.u32 	[%rd4145+32], %r743;
	ld.local.u32 	%r5440, [%rd1];
	setp.eq.s32 	%p2102, %r5440, 0;
	selp.b32 	%r12754, %r12753, 0, %p2102;
$L__BB10_1443:
	st.local.u32 	[%rd1], %r12754;
	bra.uni 	$L__BB10_1445;
$L__BB10_1444:
	shl.b32 	%r5443, %r750, 2;
	cvt.u64.u32 	%rd4146, %r5443;
	add.s64 	%rd4147, %rd607, %rd4146;
	mov.b32 	%r5444, 0;
	st.u32 	[%rd4147+32], %r5444;
	mov.b16 	%rs580, 0;
	st.u8 	[%rd4147+32], %rs580;
$L__BB10_1445:
	add.s32 	%r12750, %r12750, 2;
	setp.ne.s32 	%p2103, %r12750, 34;
	@%p2103 bra 	$L__BB10_1422;
$L__BB10_1446:
	mul.wide.s32 	%rd610, %r743, 16;
	mov.b32 	%r12755, 0;
$L__BB10_1447:
	setp.ne.s32 	%p2104, %r743, -1;
	cvt.u64.u32 	%rd4148, %r12755;
	mov.u64 	%rd4149, $str$22;
	add.s64 	%rd611, %rd4149, %rd4148;
	@%p2104 bra 	$L__BB10_1449;
	mov.b32 	%r5464, 21352;
	st.local.u32 	[%rd1], %r5464;
	bra.uni 	$L__BB10_1461;
$L__BB10_1449:
	ld.shared.u64 	%rd612, [m_Local_$_0];
	add.s64 	%rd613, %rd612, %rd610;
	ld.u32 	%r758, [%rd613+12];
	setp.lt.s32 	%p2105, %r12755, %r758;
	@%p2105 bra 	$L__BB10_1460;
	ld.shared.u64 	%rd4150, [m_Local_$_1];
	atom.global.add.u64 	%rd4151, [%rd16], 48;
	add.s64 	%rd4152, %rd4151, 56;
	setp.lt.u64 	%p2106, %rd4152, %rd4150;
	shr.u64 	%rd614, %rd4151, 4;
	cvt.u32.u64 	%r12756, %rd614;
	setp.ne.s32 	%p2107, %r12756, -1;
	and.pred  	%p2108, %p2106, %p2107;
	@%p2108 bra 	$L__BB10_1452;
	mov.b32 	%r5453, 21106;
	st.local.u32 	[%rd1], %r5453;
	mov.b32 	%r12756, -1;
	mov.pred 	%p6621, 0;
	bra.uni 	$L__BB10_1453;
$L__BB10_1452:
	shl.b64 	%rd4153, %rd614, 32;
	shr.s64 	%rd4154, %rd4153, 28;
	add.s64 	%rd4155, %rd612, %rd4154;
	mov.b16 	%rs581, 0;
	st.u8 	[%rd4155], %rs581;
	st.u8 	[%rd4155+1], %rs581;
	mov.b32 	%r5447, 3608;
	st.u32 	[%rd4155+4], %r5447;
	mov.b16 	%rs582, 1;
	st.u8 	[%rd4155+3], %rs582;
	mov.b32 	%r5448, 48;
	st.u32 	[%rd4155+8], %r5448;
	mov.b32 	%r5449, -1;
	st.u32 	[%rd4155+16], %r5449;
	ld.shared.u64 	%rd4156, [m_Local_$_0];
	add.s64 	%rd4157, %rd4156, %rd4154;
	mov.b32 	%r5450, 0;
	st.u32 	[%rd4157+32], %r5450;
	ld.shared.u64 	%rd4158, [m_Local_$_0];
	add.s64 	%rd4159, %rd4158, %rd4154;
	st.u32 	[%rd4159+36], %r5450;
	ld.shared.u64 	%rd4160, [m_Local_$_0];
	add.s64 	%rd4161, %rd4160, %rd4154;
	st.u32 	[%rd4161+40], %r5450;
	ld.local.u32 	%r5451, [%rd1];
	setp.eq.s32 	%p6621, %r5451, 0;
$L__BB10_1453:
	mov.b32 	%r12757, 0;
	not.pred 	%p2110, %p6621;
	@%p2110 bra 	$L__BB10_1459;
	setp.ne.s32 	%p2111, %r12756, -1;
	@%p2111 bra 	$L__BB10_1456;
	mov.b32 	%r5461, 21352;
	st.local.u32 	[%rd1], %r5461;
	bra.uni 	$L__BB10_1459;
$L__BB10_1456:
	ld.shared.u64 	%rd4162, [m_Local_$_0];
	mul.wide.s32 	%rd615, %r12756, 16;
	add.s64 	%rd4163, %rd4162, %rd615;
	st.u32 	[%rd4163+40], %r758;
	ld.local.u32 	%r5456, [%rd1];
	setp.ne.s32 	%p2112, %r5456, 0;
	@%p2112 bra 	$L__BB10_1459;
	ld.shared.u64 	%rd4164, [m_Local_$_0];
	add.s64 	%rd4165, %rd4164, %rd615;
	st.u32 	[%rd4165+36], %r12755;
	ld.local.u32 	%r5458, [%rd1];
	setp.ne.s32 	%p2113, %r5458, 0;
	@%p2113 bra 	$L__BB10_1459;
	ld.shared.u64 	%rd4166, [m_Local_$_0];
	add.s64 	%rd4167, %rd4166, %rd615;
	st.u32 	[%rd4167+32], %r743;
	ld.local.u32 	%r5459, [%rd1];
	setp.eq.s32 	%p2114, %r5459, 0;
	selp.b32 	%r12757, %r12756, 0, %p2114;
$L__BB10_1459:
	st.local.u32 	[%rd1], %r12757;
	bra.uni 	$L__BB10_1461;
$L__BB10_1460:
	ld.global.nc.u8 	%rs583, [%rd611];
	cvt.u16.u8 	%rs584, %rs583;
	shl.b32 	%r5462, %r12755, 2;
	cvt.u64.u32 	%rd4168, %r5462;
	add.s64 	%rd4169, %rd613, %rd4168;
	mov.b32 	%r5463, 0;
	st.u32 	[%rd4169+32], %r5463;
	st.u8 	[%rd4169+32], %rs584;
$L__BB10_1461:
	setp.eq.s32 	%p2115, %r743, -1;
	add.s32 	%r763, %r12755, 1;
	ld.global.nc.u8 	%rs585, [%rd611+1];
	cvt.u16.u8 	%rs167, %rs585;
	@%p2115 bra 	$L__BB10_1473;
	ld.shared.u64 	%rd616, [m_Local_$_0];
	add.s64 	%rd617, %rd616, %rd610;
	ld.u32 	%r764, [%rd617+12];
	setp.lt.s32 	%p2116, %r763, %r764;
	@%p2116 bra 	$L__BB10_1472;
	ld.shared.u64 	%rd4170, [m_Local_$_1];
	atom.global.add.u64 	%rd4171, [%rd16], 48;
	add.s64 	%rd4172, %rd4171, 56;
	setp.ge.u64 	%p2117, %rd4172, %rd4170;
	shr.u64 	%rd618, %rd4171, 4;
	cvt.u32.u64 	%r12758, %rd618;
	setp.eq.s32 	%p2118, %r12758, -1;
	or.pred  	%p2119, %p2117, %p2118;
	@%p2119 bra 	$L__BB10_1465;
	shl.b64 	%rd4173, %rd618, 32;
	shr.s64 	%rd4174, %rd4173, 28;
	add.s64 	%rd4175, %rd616, %rd4174;
	mov.b16 	%rs586, 0;
	st.u8 	[%rd4175], %rs586;
	st.u8 	[%rd4175+1], %rs586;
	mov.b32 	%r5465, 3608;
	st.u32 	[%rd4175+4], %r5465;
	mov.b16 	%rs587, 1;
	st.u8 	[%rd4175+3], %rs587;
	mov.b32 	%r5466, 48;
	st.u32 	[%rd4175+8], %r5466;
	mov.b32 	%r5467, -1;
	st.u32 	[%rd4175+16], %r5467;
	ld.shared.u64 	%rd4176, [m_Local_$_0];
	add.s64 	%rd4177, %rd4176, %rd4174;
	mov.b32 	%r5468, 0;
	st.u32 	[%rd4177+32], %r5468;
	ld.shared.u64 	%rd4178, [m_Local_$_0];
	add.s64 	%rd4179, %rd4178, %rd4174;
	st.u32 	[%rd4179+36], %r5468;
	ld.shared.u64 	%rd4180, [m_Local_$_0];
	add.s64 	%rd4181, %rd4180, %rd4174;
	st.u32 	[%rd4181+40], %r5468;
	ld.local.u32 	%r5469, [%rd1];
	setp.eq.s32 	%p6622, %r5469, 0;
	bra.uni 	$L__BB10_1466;
$L__BB10_1465:
	mov.b32 	%r5471, 21106;
	st.local.u32 	[%rd1], %r5471;
	mov.b32 	%r12758, -1;
	mov.pred 	%p6622, 0;
$L__BB10_1466:
	mov.b32 	%r12759, 0;
	not.pred 	%p2121, %p6622;
	@%p2121 bra 	$L__BB10_1471;
	setp.eq.s32 	%p2122, %r12758, -1;
	@%p2122 bra 	$L__BB10_6691;
	ld.shared.u64 	%rd4182, [m_Local_$_0];
	mul.wide.s32 	%rd619, %r12758, 16;
	add.s64 	%rd4183, %rd4182, %rd619;
	st.u32 	[%rd4183+40], %r764;
	ld.local.u32 	%r5474, [%rd1];
	setp.eq.s32 	%p2123, %r5474, 0;
	@%p2123 bra 	$L__BB10_1469;
	bra.uni 	$L__BB10_1471;
$L__BB10_1469:
	ld.shared.u64 	%rd4184, [m_Local_$_0];
	add.s64 	%rd4185, %rd4184, %rd619;
	st.u32 	[%rd4185+36], %r763;
	ld.local.u32 	%r5476, [%rd1];
	setp.ne.s32 	%p2124, %r5476, 0;
	@%p2124 bra 	$L__BB10_1471;
	ld.shared.u64 	%rd4186, [m_Local_$_0];
	add.s64 	%rd4187, %rd4186, %rd619;
	st.u32 	[%rd4187+32], %r743;
	ld.local.u32 	%r5477, [%rd1];
	setp.eq.s32 	%p2125, %r5477, 0;
	selp.b32 	%r12759, %r12758, 0, %p2125;
$L__BB10_1471:
	st.local.u32 	[%rd1], %r12759;
	bra.uni 	$L__BB10_1474;
$L__BB10_1472:
	shl.b32 	%r5480, %r763, 2;
	cvt.u64.u32 	%rd4188, %r5480;
	add.s64 	%rd4189, %rd617, %rd4188;
	mov.b32 	%r5481, 0;
	st.u32 	[%rd4189+32], %r5481;
	st.u8 	[%rd4189+32], %rs167;
	bra.uni 	$L__BB10_1474;
$L__BB10_1473:
	mov.b32 	%r5482, 21352;
	st.local.u32 	[%rd1], %r5482;
$L__BB10_1474:
	add.s32 	%r12755, %r12755, 2;
	setp.ne.s32 	%p2126, %r12755, 34;
	@%p2126 bra 	$L__BB10_1447;
	ld.shared.u64 	%rd4190, [m_Local_$_1];
	atom.global.add.u64 	%rd620, [%rd16], 48;
	add.s64 	%rd4191, %rd620, 56;
	setp.lt.u64 	%p2127, %rd4191, %rd4190;
	and.b64  	%rd4192, %rd620, 68719476720;
	setp.ne.s64 	%p2128, %rd4192, 68719476720;
	and.pred  	%p174, %p2127, %p2128;
	@%p174 bra 	$L__BB10_1477;
	mov.b32 	%r12779, 21352;
	st.local.u32 	[%rd1], %r12779;
	st.local.u32 	[%rd1], %r12779;
	mov.b64 	%rd11862, 0;
	mov.b64 	%rd11861, -16;
	bra.uni 	$L__BB10_1552;
$L__BB10_1477:
	ld.shared.u64 	%rd4195, [m_Local_$_0];
	shl.b64 	%rd4196, %rd620, 28;
	shr.s64 	%rd4197, %rd4196, 28;
	and.b64  	%rd11861, %rd4197, -16;
	add.s64 	%rd4198, %rd4195, %rd11861;
	mov.b16 	%rs588, 1;
	st.u8 	[%rd4198], %rs588;
	mov.b16 	%rs589, 0;
	st.u8 	[%rd4198+1], %rs589;
	mov.b32 	%r5484, 2905;
	st.u32 	[%rd4198+4], %r5484;
	st.u8 	[%rd4198+3], %rs588;
	mov.b32 	%r5485, 48;
	st.u32 	[%rd4198+8], %r5485;
	mov.b32 	%r5486, -1;
	st.u32 	[%rd4198+16], %r5486;
	ld.shared.u64 	%rd622, [m_Local_$_0];
	add.s64 	%rd4199, %rd622, %rd610;
	ld.u32 	%r770, [%rd4199+12];
	shl.b32 	%r5487, %r770, 2;
	add.s32 	%r5488, %r5487, 32;
	shr.s32 	%r5489, %r5488, 31;
	shr.u32 	%r5490, %r5489, 29;
	add.s32 	%r5491, %r5488, %r5490;
	and.b32  	%r5492, %r5491, -8;
	sub.s32 	%r5493, %r5488, %r5492;
	setp.eq.s32 	%p2129, %r5493, 0;
	sub.s32 	%r5494, %r5487, %r5493;
	add.s32 	%r5495, %r5494, 40;
	selp.b32 	%r771, %r5488, %r5495, %p2129;
	ld.shared.u64 	%rd623, [m_Local_$_1];
	and.b32  	%r5496, %r771, 12;
	setp.eq.s32 	%p2130, %r5496, 0;
	mov.u32 	%r12760, %r771;
	@%p2130 bra 	$L__BB10_1479;
	shr.s32 	%r5497, %r771, 31;
	shr.u32 	%r5498, %r5497, 28;
	add.s32 	%r5499, %r771, %r5498;
	and.b32  	%r5500, %r5499, -16;
	add.s32 	%r12760, %r5500, 16;
$L__BB10_1479:
	cvt.s64.s32 	%rd4200, %r12760;
	atom.global.add.u64 	%rd4201, [%rd16], %rd4200;
	cvt.s64.s32 	%rd4202, %r771;
	add.s64 	%rd4203, %rd4202, %rd4201;
	add.s64 	%rd4204, %rd4203, 8;
	setp.lt.u64 	%p2131, %rd4204, %rd623;
	shr.u64 	%rd4205, %rd4201, 4;
	cvt.u32.u64 	%r5501, %rd4205;
	selp.b32 	%r774, %r5501, -1, %p2131;
	setp.ne.s32 	%p2132, %r774, -1;
	@%p2132 bra 	$L__BB10_1481;
	mov.b32 	%r5557, 21352;
	st.local.u32 	[%rd1], %r5557;
	bra.uni 	$L__BB10_1520;
$L__BB10_1481:
	mul.wide.s32 	%rd624, %r774, 16;
	add.s64 	%rd4206, %rd622, %rd624;
	mov.b16 	%rs590, 0;
	st.u8 	[%rd4206], %rs590;
	st.u8 	[%rd4206+1], %rs590;
	mov.b32 	%r5502, 4335;
	st.u32 	[%rd4206+4], %r5502;
	mov.b16 	%rs591, 1;
	st.u8 	[%rd4206+3], %rs591;
	st.u32 	[%rd4206+8], %r771;
	st.u32 	[%rd4206+12], %r770;
	setp.lt.s32 	%p2133, %r770, 1;
	@%p2133 bra 	$L__BB10_1520;
	setp.eq.s32 	%p2134, %r770, 1;
	mov.b32 	%r789, 0;
	@%p2134 bra 	$L__BB10_1508;
	and.b32  	%r789, %r770, 2147483646;
	mov.b32 	%r12761, 0;
$L__BB10_1484:
	ld.shared.u64 	%rd625, [m_Local_$_0];
	add.s64 	%rd626, %rd625, %rd624;
	ld.u32 	%r777, [%rd626+12];
	setp.lt.s32 	%p2135, %r12761, %r777;
	@%p2135 bra 	$L__BB10_1495;
	ld.shared.u64 	%rd4207, [m_Local_$_1];
	atom.global.add.u64 	%rd4208, [%rd16], 48;
	add.s64 	%rd4209, %rd4208, 56;
	setp.lt.u64 	%p2136, %rd4209, %rd4207;
	shr.u64 	%rd627, %rd4208, 4;
	cvt.u32.u64 	%r12762, %rd627;
	setp.ne.s32 	%p2137, %r12762, -1;
	and.pred  	%p2138, %p2136, %p2137;
	@%p2138 bra 	$L__BB10_1487;
	mov.b32 	%r5511, 21106;
	st.local.u32 	[%rd1], %r5511;
	mov.b32 	%r12762, -1;
	mov.pred 	%p6623, 0;
	bra.uni 	$L__BB10_1488;
$L__BB10_1487:
	shl.b64 	%rd4210, %rd627, 32;
	shr.s64 	%rd4211, %rd4210, 28;
	add.s64 	%rd4212, %rd625, %rd4211;
	mov.b16 	%rs592, 0;
	st.u8 	[%rd4212], %rs592;
	st.u8 	[%rd4212+1], %rs592;
	mov.b32 	%r5505, 3608;
	st.u32 	[%rd4212+4], %r5505;
	mov.b16 	%rs593, 1;
	st.u8 	[%rd4212+3], %rs593;
	mov.b32 	%r5506, 48;
	st.u32 	[%rd4212+8], %r5506;
	mov.b32 	%r5507, -1;
	st.u32 	[%rd4212+16], %r5507;
	ld.shared.u64 	%rd4213, [m_Local_$_0];
	add.s64 	%rd4214, %rd4213, %rd4211;
	mov.b32 	%r5508, 0;
	st.u32 	[%rd4214+32], %r5508;
	ld.shared.u64 	%rd4215, [m_Local_$_0];
	add.s64 	%rd4216, %rd4215, %rd4211;
	st.u32 	[%rd4216+36], %r5508;
	ld.shared.u64 	%rd4217, [m_Local_$_0];
	add.s64 	%rd4218, %rd4217, %rd4211;
	st.u32 	[%rd4218+40], %r5508;
	ld.local.u32 	%r5509, [%rd1];
	setp.eq.s32 	%p6623, %r5509, 0;
$L__BB10_1488:
	mov.b32 	%r12763, 0;
	not.pred 	%p2140, %p6623;
	@%p2140 bra 	$L__BB10_1494;
	setp.ne.s32 	%p2141, %r12762, -1;
	@%p2141 bra 	$L__BB10_1491;
	mov.b32 	%r5519, 21352;
	st.local.u32 	[%rd1], %r5519;
	bra.uni 	$L__BB10_1494;
$L__BB10_1491:
	ld.shared.u64 	%rd4219, [m_Local_$_0];
	mul.wide.s32 	%rd628, %r12762, 16;
	add.s64 	%rd4220, %rd4219, %rd628;
	st.u32 	[%rd4220+40], %r777;
	ld.local.u32 	%r5514, [%rd1];
	setp.ne.s32 	%p2142, %r5514, 0;
	@%p2142 bra 	$L__BB10_1494;
	ld.shared.u64 	%rd4221, [m_Local_$_0];
	add.s64 	%rd4222, %rd4221, %rd628;
	st.u32 	[%rd4222+36], %r12761;
	ld.local.u32 	%r5516, [%rd1];
	setp.ne.s32 	%p2143, %r5516, 0;
	@%p2143 bra 	$L__BB10_1494;
	ld.shared.u64 	%rd4223, [m_Local_$_0];
	add.s64 	%rd4224, %rd4223, %rd628;
	st.u32 	[%rd4224+32], %r774;
	ld.local.u32 	%r5517, [%rd1];
	setp.eq.s32 	%p2144, %r5517, 0;
	selp.b32 	%r12763, %r12762, 0, %p2144;
$L__BB10_1494:
	st.local.u32 	[%rd1], %r12763;
	bra.uni 	$L__BB10_1496;
$L__BB10_1495:
	shl.b32 	%r5520, %r12761, 2;
	cvt.u64.u32 	%rd4225, %r5520;
	add.s64 	%rd4226, %rd626, %rd4225;
	mov.b32 	%r5521, 0;
	st.u32 	[%rd4226+32], %r5521;
	mov.b16 	%rs594, 0;
	st.u8 	[%rd4226+32], %rs594;
$L__BB10_1496:
	add.s32 	%r782, %r12761, 1;
	ld.shared.u64 	%rd629, [m_Local_$_0];
	add.s64 	%rd630, %rd629, %rd624;
	ld.u32 	%r783, [%rd630+12];
	setp.lt.s32 	%p2145, %r782, %r783;
	@%p2145 bra 	$L__BB10_1506;
	ld.shared.u64 	%rd4227, [m_Local_$_1];
	atom.global.add.u64 	%rd4228, [%rd16], 48;
	add.s64 	%rd4229, %rd4228, 56;
	setp.ge.u64 	%p2146, %rd4229, %rd4227;
	shr.u64 	%rd631, %rd4228, 4;
	cvt.u32.u64 	%r12764, %rd631;
	setp.eq.s32 	%p2147, %r12764, -1;
	or.pred  	%p2148, %p2146, %p2147;
	@%p2148 bra 	$L__BB10_1499;
	shl.b64 	%rd4230, %rd631, 32;
	shr.s64 	%rd4231, %rd4230, 28;
	add.s64 	%rd4232, %rd629, %rd4231;
	mov.b16 	%rs595, 0;
	st.u8 	[%rd4232], %rs595;
	st.u8 	[%rd4232+1], %rs595;
	mov.b32 	%r5522, 3608;
	st.u32 	[%rd4232+4], %r5522;
	mov.b16 	%rs596, 1;
	st.u8 	[%rd4232+3], %rs596;
	mov.b32 	%r5523, 48;
	st.u32 	[%rd4232+8], %r5523;
	mov.b32 	%r5524, -1;
	st.u32 	[%rd4232+16], %r5524;
	ld.shared.u64 	%rd4233, [m_Local_$_0];
	add.s64 	%rd4234, %rd4233, %rd4231;
	mov.b32 	%r5525, 0;
	st.u32 	[%rd4234+32], %r5525;
	ld.shared.u64 	%rd4235, [m_Local_$_0];
	add.s64 	%rd4236, %rd4235, %rd4231;
	st.u32 	[%rd4236+36], %r5525;
	ld.shared.u64 	%rd4237, [m_Local_$_0];
	add.s64 	%rd4238, %rd4237, %rd4231;
	st.u32 	[%rd4238+40], %r5525;
	ld.local.u32 	%r5526, [%rd1];
	setp.eq.s32 	%p6624, %r5526, 0;
	bra.uni 	$L__BB10_1500;
$L__BB10_1499:
	mov.b32 	%r5528, 21106;
	st.local.u32 	[%rd1], %r5528;
	mov.b32 	%r12764, -1;
	mov.pred 	%p6624, 0;
$L__BB10_1500:
	mov.b32 	%r12765, 0;
	not.pred 	%p2150, %p6624;
	@%p2150 bra 	$L__BB10_1505;
	setp.eq.s32 	%p2151, %r12764, -1;
	@%p2151 bra 	$L__BB10_6692;
	ld.shared.u64 	%rd4239, [m_Local_$_0];
	mul.wide.s32 	%rd632, %r12764, 16;
	add.s64 	%rd4240, %rd4239, %rd632;
	st.u32 	[%rd4240+40], %r783;
	ld.local.u32 	%r5531, [%rd1];
	setp.eq.s32 	%p2152, %r5531, 0;
	@%p2152 bra 	$L__BB10_1503;
	bra.uni 	$L__BB10_1505;
$L__BB10_1503:
	ld.shared.u64 	%rd4241, [m_Local_$_0];
	add.s64 	%rd4242, %rd4241, %rd632;
	st.u32 	[%rd4242+36], %r782;
	ld.local.u32 	%r5533, [%rd1];
	setp.ne.s32 	%p2153, %r5533, 0;
	@%p2153 bra 	$L__BB10_1505;
	ld.shared.u64 	%rd4243, [m_Local_$_0];
	add.s64 	%rd4244, %rd4243, %rd632;
	st.u32 	[%rd4244+32], %r774;
	ld.local.u32 	%r5534, [%rd1];
	setp.eq.s32 	%p2154, %r5534, 0;
	selp.b32 	%r12765, %r12764, 0, %p2154;
$L__BB10_1505:
	st.local.u32 	[%rd1], %r12765;
	bra.uni 	$L__BB10_1507;
$L__BB10_1506:
	shl.b32 	%r5537, %r782, 2;
	cvt.u64.u32 	%rd4245, %r5537;
	add.s64 	%rd4246, %rd630, %rd4245;
	mov.b32 	%r5538, 0;
	st.u32 	[%rd4246+32], %r5538;
	mov.b16 	%rs597, 0;
	st.u8 	[%rd4246+32], %rs597;
$L__BB10_1507:
	add.s32 	%r12761, %r12761, 2;
	setp.ne.s32 	%p2155, %r12761, %r789;
	@%p2155 bra 	$L__BB10_1484;
$L__BB10_1508:
	and.b32  	%r5539, %r770, 1;
	setp.eq.b32 	%p2156, %r5539, 1;
	not.pred 	%p2157, %p2156;
	@%p2157 bra 	$L__BB10_1520;
	ld.shared.u64 	%rd633, [m_Local_$_0];
	add.s64 	%rd634, %rd633, %rd624;
	ld.u32 	%r790, [%rd634+12];
	setp.lt.s32 	%p2158, %r789, %r790;
	@%p2158 bra 	$L__BB10_1519;
	ld.shared.u64 	%rd4247, [m_Local_$_1];
	atom.global.add.u64 	%rd4248, [%rd16], 48;
	add.s64 	%rd4249, %rd4248, 56;
	setp.ge.u64 	%p2159, %rd4249, %rd4247;
	shr.u64 	%rd635, %rd4248, 4;
	cvt.u32.u64 	%r12767, %rd635;
	setp.eq.s32 	%p2160, %r12767, -1;
	or.pred  	%p2161, %p2159, %p2160;
	@%p2161 bra 	$L__BB10_1512;
	shl.b64 	%rd4250, %rd635, 32;
	shr.s64 	%rd4251, %rd4250, 28;
	add.s64 	%rd4252, %rd633, %rd4251;
	mov.b16 	%rs598, 0;
	st.u8 	[%rd4252], %rs598;
	st.u8 	[%rd4252+1], %rs598;
	mov.b32 	%r5540, 3608;
	st.u32 	[%rd4252+4], %r5540;
	mov.b16 	%rs599, 1;
	st.u8 	[%rd4252+3], %rs599;
	mov.b32 	%r5541, 48;
	st.u32 	[%rd4252+8], %r5541;
	mov.b32 	%r5542, -1;
	st.u32 	[%rd4252+16], %r5542;
	ld.shared.u64 	%rd4253, [m_Local_$_0];
	add.s64 	%rd4254, %rd4253, %rd4251;
	mov.b32 	%r5543, 0;
	st.u32 	[%rd4254+32], %r5543;
	ld.shared.u64 	%rd4255, [m_Local_$_0];
	add.s64 	%rd4256, %rd4255, %rd4251;
	st.u32 	[%rd4256+36], %r5543;
	ld.shared.u64 	%rd4257, [m_Local_$_0];
	add.s64 	%rd4258, %rd4257, %rd4251;
	st.u32 	[%rd4258+40], %r5543;
	ld.local.u32 	%r5544, [%rd1];
	setp.eq.s32 	%p6625, %r5544, 0;
	bra.uni 	$L__BB10_1513;
$L__BB10_1512:
	mov.b32 	%r5546, 21106;
	st.local.u32 	[%rd1], %r5546;
	mov.b32 	%r12767, -1;
	mov.pred 	%p6625, 0;
$L__BB10_1513:
	mov.b32 	%r12768, 0;
	not.pred 	%p2163, %p6625;
	@%p2163 bra 	$L__BB10_1518;
	setp.eq.s32 	%p2164, %r12767, -1;
	@%p2164 bra 	$L__BB10_6693;
	ld.shared.u64 	%rd4259, [m_Local_$_0];
	mul.wide.s32 	%rd636, %r12767, 16;
	add.s64 	%rd4260, %rd4259, %rd636;
	st.u32 	[%rd4260+40], %r790;
	ld.local.u32 	%r5549, [%rd1];
	setp.eq.s32 	%p2165, %r5549, 0;
	@%p2165 bra 	$L__BB10_1516;
	bra.uni 	$L__BB10_1518;
$L__BB10_1516:
	ld.shared.u64 	%rd4261, [m_Local_$_0];
	add.s64 	%rd4262, %rd4261, %rd636;
	st.u32 	[%rd4262+36], %r789;
	ld.local.u32 	%r5551, [%rd1];
	setp.ne.s32 	%p2166, %r5551, 0;
	@%p2166 bra 	$L__BB10_1518;
	ld.shared.u64 	%rd4263, [m_Local_$_0];
	add.s64 	%rd4264, %rd4263, %rd636;
	st.u32 	[%rd4264+32], %r774;
	ld.local.u32 	%r5552, [%rd1];
	setp.eq.s32 	%p2167, %r5552, 0;
	selp.b32 	%r12768, %r12767, 0, %p2167;
$L__BB10_1518:
	st.local.u32 	[%rd1], %r12768;
	bra.uni 	$L__BB10_1520;
$L__BB10_1519:
	shl.b32 	%r5555, %r789, 2;
	cvt.u64.u32 	%rd4265, %r5555;
	add.s64 	%rd4266, %rd634, %rd4265;
	mov.b32 	%r5556, 0;
	st.u32 	[%rd4266+32], %r5556;
	mov.b16 	%rs600, 0;
	st.u8 	[%rd4266+32], %rs600;
$L__BB10_1520:
	setp.lt.s32 	%p2168, %r770, 1;
	@%p2168 bra 	$L__BB10_1551;
	mul.wide.s32 	%rd637, %r774, 16;
	mov.b32 	%r12769, 0;
$L__BB10_1522:
	setp.ne.s32 	%p2169, %r743, -1;
	shl.b32 	%r796, %r12769, 2;
	@%p2169 bra 	$L__BB10_1524;
	mov.b32 	%r5574, 21352;
	st.local.u32 	[%rd1], %r5574;
	mov.b16 	%rs1615, 0;
	bra.uni 	$L__BB10_1536;
$L__BB10_1524:
	ld.shared.u64 	%rd638, [m_Local_$_0];
	add.s64 	%rd639, %rd638, %rd610;
	ld.u32 	%r797, [%rd639+12];
	setp.lt.s32 	%p2170, %r12769, %r797;
	@%p2170 bra 	$L__BB10_1535;
	ld.shared.u64 	%rd4267, [m_Local_$_1];
	atom.global.add.u64 	%rd4268, [%rd16], 48;
	add.s64 	%rd4269, %rd4268, 56;
	setp.lt.u64 	%p2171, %rd4269, %rd4267;
	shr.u64 	%rd640, %rd4268, 4;
	cvt.u32.u64 	%r12770, %rd640;
	setp.ne.s32 	%p2172, %r12770, -1;
	and.pred  	%p2173, %p2171, %p2172;
	@%p2173 bra 	$L__BB10_1527;
	mov.b32 	%r5565, 21106;
	st.local.u32 	[%rd1], %r5565;
	mov.b32 	%r12770, -1;
	mov.pred 	%p6626, 0;
	bra.uni 	$L__BB10_1528;
$L__BB10_1527:
	shl.b64 	%rd4270, %rd640, 32;
	shr.s64 	%rd4271, %rd4270, 28;
	add.s64 	%rd4272, %rd638, %rd4271;
	mov.b16 	%rs601, 0;
	st.u8 	[%rd4272], %rs601;
	st.u8 	[%rd4272+1], %rs601;
	mov.b32 	%r5559, 3608;
	st.u32 	[%rd4272+4], %r5559;
	mov.b16 	%rs602, 1;
	st.u8 	[%rd4272+3], %rs602;
	mov.b32 	%r5560, 48;
	st.u32 	[%rd4272+8], %r5560;
	mov.b32 	%r5561, -1;
	st.u32 	[%rd4272+16], %r5561;
	ld.shared.u64 	%rd4273, [m_Local_$_0];
	add.s64 	%rd4274, %rd4273, %rd4271;
	mov.b32 	%r5562, 0;
	st.u32 	[%rd4274+32], %r5562;
	ld.shared.u64 	%rd4275, [m_Local_$_0];
	add.s64 	%rd4276, %rd4275, %rd4271;
	st.u32 	[%rd4276+36], %r5562;
	ld.shared.u64 	%rd4277, [m_Local_$_0];
	add.s64 	%rd4278, %rd4277, %rd4271;
	st.u32 	[%rd4278+40], %r5562;
	ld.local.u32 	%r5563, [%rd1];
	setp.eq.s32 	%p6626, %r5563, 0;
$L__BB10_1528:
	mov.b32 	%r12771, 0;
	not.pred 	%p2175, %p6626;
	@%p2175 bra 	$L__BB10_1534;
	setp.ne.s32 	%p2176, %r12770, -1;
	@%p2176 bra 	$L__BB10_1531;
	mov.b32 	%r5573, 21352;
	st.local.u32 	[%rd1], %r5573;
	bra.uni 	$L__BB10_1534;
$L__BB10_1531:
	ld.shared.u64 	%rd4279, [m_Local_$_0];
	mul.wide.s32 	%rd641, %r12770, 16;
	add.s64 	%rd4280, %rd4279, %rd641;
	st.u32 	[%rd4280+40], %r797;
	ld.local.u32 	%r5568, [%rd1];
	setp.ne.s32 	%p2177, %r5568, 0;
	@%p2177 bra 	$L__BB10_1534;
	ld.shared.u64 	%rd4281, [m_Local_$_0];
	add.s64 	%rd4282, %rd4281, %rd641;
	st.u32 	[%rd4282+36], %r12769;
	ld.local.u32 	%r5570, [%rd1];
	setp.ne.s32 	%p2178, %r5570, 0;
	@%p2178 bra 	$L__BB10_1534;
	ld.shared.u64 	%rd4283, [m_Local_$_0];
	add.s64 	%rd4284, %rd4283, %rd641;
	st.u32 	[%rd4284+32], %r743;
	ld.local.u32 	%r5571, [%rd1];
	setp.eq.s32 	%p2179, %r5571, 0;
	selp.b32 	%r12771, %r12770, 0, %p2179;
$L__BB10_1534:
	st.local.u32 	[%rd1], %r12771;
	mov.b16 	%rs1615, 0;
	bra.uni 	$L__BB10_1536;
$L__BB10_1535:
	cvt.u64.u32 	%rd4285, %r796;
	add.s64 	%rd4286, %rd639, %rd4285;
	ld.u8 	%rs1615, [%rd4286+32];
$L__BB10_1536:
	setp.ne.s32 	%p2180, %r774, -1;
	@%p2180 bra 	$L__BB10_1538;
	mov.b32 	%r5591, 21352;
	st.local.u32 	[%rd1], %r5591;
	bra.uni 	$L__BB10_1550;
$L__BB10_1538:
	ld.shared.u64 	%rd642, [m_Local_$_0];
	add.s64 	%rd643, %rd642, %rd637;
	ld.u32 	%r802, [%rd643+12];
	setp.lt.s32 	%p2181, %r12769, %r802;
	@%p2181 bra 	$L__BB10_1549;
	ld.shared.u64 	%rd4287, [m_Local_$_1];
	atom.global.add.u64 	%rd4288, [%rd16], 48;
	add.s64 	%rd4289, %rd4288, 56;
	setp.lt.u64 	%p2182, %rd4289, %rd4287;
	shr.u64 	%rd644, %rd4288, 4;
	cvt.u32.u64 	%r12772, %rd644;
	setp.ne.s32 	%p2183, %r12772, -1;
	and.pred  	%p2184, %p2182, %p2183;
	@%p2184 bra 	$L__BB10_1541;
	mov.b32 	%r5581, 21106;
	st.local.u32 	[%rd1], %r5581;
	mov.b32 	%r12772, -1;
	mov.pred 	%p6627, 0;
	bra.uni 	$L__BB10_1542;
$L__BB10_1541:
	shl.b64 	%rd4290, %rd644, 32;
	shr.s64 	%rd4291, %rd4290, 28;
	add.s64 	%rd4292, %rd642, %rd4291;
	mov.b16 	%rs605, 0;
	st.u8 	[%rd4292], %rs605;
	st.u8 	[%rd4292+1], %rs605;
	mov.b32 	%r5575, 3608;
	st.u32 	[%rd4292+4], %r5575;
	mov.b16 	%rs606, 1;
	st.u8 	[%rd4292+3], %rs606;
	mov.b32 	%r5576, 48;
	st.u32 	[%rd4292+8], %r5576;
	mov.b32 	%r5577, -1;
	st.u32 	[%rd4292+16], %r5577;
	ld.shared.u64 	%rd4293, [m_Local_$_0];
	add.s64 	%rd4294, %rd4293, %rd4291;
	mov.b32 	%r5578, 0;
	st.u32 	[%rd4294+32], %r5578;
	ld.shared.u64 	%rd4295, [m_Local_$_0];
	add.s64 	%rd4296, %rd4295, %rd4291;
	st.u32 	[%rd4296+36], %r5578;
	ld.shared.u64 	%rd4297, [m_Local_$_0];
	add.s64 	%rd4298, %rd4297, %rd4291;
	st.u32 	[%rd4298+40], %r5578;
	ld.local.u32 	%r5579, [%rd1];
	setp.eq.s32 	%p6627, %r5579, 0;
$L__BB10_1542:
	mov.b32 	%r12773, 0;
	not.pred 	%p2186, %p6627;
	@%p2186 bra 	$L__BB10_1548;
	setp.ne.s32 	%p2187, %r12772, -1;
	@%p2187 bra 	$L__BB10_1545;
	mov.b32 	%r5589, 21352;
	st.local.u32 	[%rd1], %r5589;
	bra.uni 	$L__BB10_1548;
$L__BB10_1545:
	ld.shared.u64 	%rd4299, [m_Local_$_0];
	mul.wide.s32 	%rd645, %r12772, 16;
	add.s64 	%rd4300, %rd4299, %rd645;
	st.u32 	[%rd4300+40], %r802;
	ld.local.u32 	%r5584, [%rd1];
	setp.ne.s32 	%p2188, %r5584, 0;
	@%p2188 bra 	$L__BB10_1548;
	ld.shared.u64 	%rd4301, [m_Local_$_0];
	add.s64 	%rd4302, %rd4301, %rd645;
	st.u32 	[%rd4302+36], %r12769;
	ld.local.u32 	%r5586, [%rd1];
	setp.ne.s32 	%p2189, %r5586, 0;
	@%p2189 bra 	$L__BB10_1548;
	ld.shared.u64 	%rd4303, [m_Local_$_0];
	add.s64 	%rd4304, %rd4303, %rd645;
	st.u32 	[%rd4304+32], %r774;
	ld.local.u32 	%r5587, [%rd1];
	setp.eq.s32 	%p2190, %r5587, 0;
	selp.b32 	%r12773, %r12772, 0, %p2190;
$L__BB10_1548:
	st.local.u32 	[%rd1], %r12773;
	bra.uni 	$L__BB10_1550;
$L__BB10_1549:
	cvt.u64.u32 	%rd4305, %r796;
	add.s64 	%rd4306, %rd643, %rd4305;
	mov.b32 	%r5590, 0;
	st.u32 	[%rd4306+32], %r5590;
	st.u8 	[%rd4306+32], %rs1615;
$L__BB10_1550:
	add.s32 	%r12769, %r12769, 1;
	setp.ne.s32 	%p2191, %r12769, %r770;
	@%p2191 bra 	$L__BB10_1522;
$L__BB10_1551:
	ld.shared.u64 	%rd4307, [m_Local_$_0];
	add.s64 	%rd4308, %rd4307, %rd11861;
	st.u32 	[%rd4308+32], %r774;
	ld.shared.u64 	%rd4309, [m_Local_$_0];
	add.s64 	%rd4310, %rd4309, %rd11861;
	st.u32 	[%rd4310+40], %r770;
	ld.shared.u64 	%rd4311, [m_Local_$_0];
	add.s64 	%rd4312, %rd4311, %rd11861;
	mov.b32 	%r5592, 0;
	st.u32 	[%rd4312+48], %r5592;
	ld.shared.u64 	%rd4313, [m_Local_$_0];
	add.s64 	%rd4314, %rd4313, %rd11861;
	ld.u32 	%r5593, [%rd4314+32];
	mul.wide.s32 	%rd11862, %r5593, 16;
	ld.local.u32 	%r12779, [%rd1];
$L__BB10_1552:
	setp.ne.s32 	%p2192, %r12779, 0;
	@%p2192 bra 	$L__BB10_1565;
	@%p174 bra 	$L__BB10_1555;
	mov.b32 	%r12779, 21352;
	st.local.u32 	[%rd1], %r12779;
	mov.b32 	%r12776, 0;
	bra.uni 	$L__BB10_1556;
$L__BB10_1555:
	ld.shared.u64 	%rd4315, [m_Local_$_0];
	add.s64 	%rd4316, %rd4315, %rd11861;
	ld.u32 	%r12776, [%rd4316+40];
	mov.b32 	%r12779, 0;
$L__BB10_1556:
	not.pred 	%p2193, %p174;
	@%p2193 bra 	$L__BB10_1565;
	ld.shared.u64 	%rd649, [m_Local_$_0];
	add.s64 	%rd4317, %rd649, %rd11861;
	ld.u32 	%r813, [%rd4317+48];
	setp.ge.s32 	%p2194, %r813, %r12776;
	@%p2194 bra 	$L__BB10_1564;
	sub.s32 	%r5597, %r12776, %r813;
	and.b32  	%r814, %r5597, 3;
	setp.eq.s32 	%p2195, %r814, 0;
	mov.u32 	%r12777, %r813;
	@%p2195 bra 	$L__BB10_1562;
	shl.b32 	%r5598, %r813, 2;
	cvt.s64.s32 	%rd4318, %r5598;
	add.s64 	%rd4319, %rd11862, %rd4318;
	add.s64 	%rd4320, %rd649, %rd4319;
	ld.s8 	%r5599, [%rd4320+32];
	st.local.u32 	[%rd12], %r5599;
	mov.u64 	%rd4321, $str;
	cvta.global.u64 	%rd4322, %rd4321;
	add.u64 	%rd4323, %SP, 80;
	{ // callseq 15, 0
	.param .b64 param0;
	st.param.b64 	[param0], %rd4322;
	.param .b64 param1;
	st.param.b64 	[param1], %rd4323;
	.param .b32 retval0;
	call.uni (retval0), 
	vprintf, 
	(
	param0, 
	param1
	);
	ld.param.b32 	%r5600, [retval0];
	} // callseq 15
	add.s32 	%r12777, %r813, 1;
	setp.eq.s32 	%p2196, %r814, 1;
	@%p2196 bra 	$L__BB10_1562;
	shl.b32 	%r5602, %r12777, 2;
	cvt.s64.s32 	%rd4324, %r5602;
	add.s64 	%rd4325, %rd11862, %rd4324;
	add.s64 	%rd4326, %rd649, %rd4325;
	ld.s8 	%r5603, [%rd4326+32];
	st.local.u32 	[%rd12], %r5603;
	cvta.global.u64 	%rd4328, %rd4321;
	{ // callseq 16, 0
	.param .b64 param0;
	st.param.b64 	[param0], %rd4328;
	.param .b64 param1;
	st.param.b64 	[param1], %rd4323;
	.param .b32 retval0;
	call.uni (retval0), 
	vprintf, 
	(
	param0, 
	param1
	);
	ld.param.b32 	%r5604, [retval0];
	} // callseq 16
	add.s32 	%r12777, %r813, 2;
	setp.eq.s32 	%p2197, %r814, 2;
	@%p2197 bra 	$L__BB10_1562;
	shl.b32 	%r5606, %r12777, 2;
	cvt.s64.s32 	%rd4330, %r5606;
	add.s64 	%rd4331, %rd11862, %rd4330;
	add.s64 	%rd4332, %rd649, %rd4331;
	ld.s8 	%r5607, [%rd4332+32];
	st.local.u32 	[%rd12], %r5607;
	cvta.global.u64 	%rd4334, %rd4321;
	{ // callseq 17, 0
	.param .b64 param0;
	st.param.b64 	[param0], %rd4334;
	.param .b64 param1;
	st.param.b64 	[param1], %rd4323;
	.param .b32 retval0;
	call.uni (retval0), 
	vprintf, 
	(
	param0, 
	param1
	);
	ld.param.b32 	%r5608, [retval0];
	} // callseq 17
	add.s32 	%r12777, %r813, 3;
$L__BB10_1562:
	sub.s32 	%r5610, %r813, %r12776;
	setp.gt.u32 	%p2198, %r5610, -4;
	@%p2198 bra 	$L__BB10_1564;
$L__BB10_1563:
	shl.b32 	%r5611, %r12777, 2;
	cvt.s64.s32 	%rd4336, %r5611;
	add.s64 	%rd4337, %rd11862, %rd4336;
	add.s64 	%rd4338, %rd649, %rd4337;
	ld.s8 	%r5612, [%rd4338+32];
	st.local.u32 	[%rd12], %r5612;
	mov.u64 	%rd4339, $str;
	cvta.global.u64 	%rd4340, %rd4339;
	add.u64 	%rd4341, %SP, 80;
	{ // callseq 18, 0
	.param .b64 param0;
	st.param.b64 	[param0], %rd4340;
	.param .b64 param1;
	st.param.b64 	[param1], %rd4341;
	.param .b32 retval0;
	call.uni (retval0), 
	vprintf, 
	(
	param0, 
	param1
	);
	ld.param.b32 	%r5613, [retval0];
	} // callseq 18
	add.s32 	%r5615, %r5611, 4;
	cvt.s64.s32 	%rd4342, %r5615;
	add.s64 	%rd4343, %rd11862, %rd4342;
	add.s64 	%rd4344, %rd649, %rd4343;
	ld.s8 	%r5616, [%rd4344+32];
	st.local.u32 	[%rd12], %r5616;
	{ // callseq 19, 0
	.param .b64 param0;
	st.param.b64 	[param0], %rd4340;
	.param .b64 param1;
	st.param.b64 	[param1], %rd4341;
	.param .b32 retval0;
	call.uni (retval0), 
	vprintf, 
	(
	param0, 
	param1
	);
	ld.param.b32 	%r5617, [retval0];
	} // callseq 19
	add.s32 	%r5619, %r5611, 8;
	cvt.s64.s32 	%rd4345, %r5619;
	add.s64 	%rd4346, %rd11862, %rd4345;
	add.s64 	%rd4347, %rd649, %rd4346;
	ld.s8 	%r5620, [%rd4347+32];
	st.local.u32 	[%rd12], %r5620;
	{ // callseq 20, 0
	.param .b64 param0;
	st.param.b64 	[param0], %rd4340;
	.param .b64 param1;
	st.param.b64 	[param1], %rd4341;
	.param .b32 retval0;
	call.uni (retval0), 
	vprintf, 
	(
	param0, 
	param1
	);
	ld.param.b32 	%r5621, [retval0];
	} // callseq 20
	add.s32 	%r5623, %r5611, 12;
	cvt.s64.s32 	%rd4348, %r5623;
	add.s64 	%rd4349, %rd11862, %rd4348;
	add.s64 	%rd4350, %rd649, %rd4349;
	ld.s8 	%r5624, [%rd4350+32];
	st.local.u32 	[%rd12], %r5624;
	{ // callseq 21, 0
	.param .b64 param0;
	st.param.b64 	[param0], %rd4340;
	.param .b64 param1;
	st.param.b64 	[param1], %rd4341;
	.param .b32 retval0;
	call.uni (retval0), 
	vprintf, 
	(
	param0, 
	param1
	);
	ld.param.b32 	%r5625, [retval0];
	} // callseq 21
	add.s32 	%r12777, %r12777, 4;
	setp.ne.s32 	%p2199, %r12777, %r12776;
	@%p2199 bra 	$L__BB10_1563;
$L__BB10_1564:
	mov.u64 	%rd4351, $str$1;
	cvta.global.u64 	%rd4352, %rd4351;
	{ // callseq 22, 0
	.param .b64 param0;
	st.param.b64 	[param0], %rd4352;
	.param .b64 param1;
	st.param.b64 	[param1], 0;
	.param .b32 retval0;
	call.uni (retval0), 
	vprintf, 
	(
	param0, 
	param1
	);
	ld.param.b32 	%r5627, [retval0];
	} // callseq 22
	ld.local.u32 	%r12779, [%rd1];
$L__BB10_1565:
	setp.ne.s32 	%p2201, %r12779, 0;
	mov.b32 	%r12786, 0;
	@%p2201 bra 	$L__BB10_1596;
	ld.shared.u64 	%rd4353, [m_Local_$_1];
	atom.global.add.u64 	%rd4354, [%rd16], 1056;
	add.s64 	%rd4355, %rd4354, 1064;
	setp.lt.u64 	%p2202, %rd4355, %rd4353;
	shr.u64 	%rd4356, %rd4354, 4;
	cvt.u32.u64 	%r5630, %rd4356;
	selp.b32 	%r823, %r5630, -1, %p2202;
	setp.ne.s32 	%p2203, %r823, -1;
	@%p2203 bra 	$L__BB10_1568;
	mov.b32 	%r5667, 21352;
	st.local.u32 	[%rd1], %r5667;
	bra.uni 	$L__BB10_1593;
$L__BB10_1568:
	ld.shared.u64 	%rd4357, [m_Local_$_0];
	mul.wide.s32 	%rd650, %r823, 16;
	add.s64 	%rd4358, %rd4357, %rd650;
	mov.b16 	%rs607, 0;
	st.u8 	[%rd4358], %rs607;
	st.u8 	[%rd4358+1], %rs607;
	mov.b32 	%r5632, 2900;
	st.u32 	[%rd4358+4], %r5632;
	mov.b16 	%rs608, 1;
	st.u8 	[%rd4358+3], %rs608;
	mov.b32 	%r5633, 1056;
	st.u32 	[%rd4358+8], %r5633;
	mov.b32 	%r5634, 128;
	st.u32 	[%rd4358+12], %r5634;
	mov.b32 	%r12780, 0;
$L__BB10_1569:
	ld.shared.u64 	%rd651, [m_Local_$_0];
	add.s64 	%rd652, %rd651, %rd650;
	ld.u32 	%r825, [%rd652+12];
	setp.lt.s32 	%p2204, %r12780, %r825;
	@%p2204 bra 	$L__BB10_1580;
	ld.shared.u64 	%rd4359, [m_Local_$_1];
	atom.global.add.u64 	%rd4360, [%rd16], 48;
	add.s64 	%rd4361, %rd4360, 56;
	setp.lt.u64 	%p2205, %rd4361, %rd4359;
	shr.u64 	%rd653, %rd4360, 4;
	cvt.u32.u64 	%r12781, %rd653;
	setp.ne.s32 	%p2206, %r12781, -1;
	and.pred  	%p2207, %p2205, %p2206;
	@%p2207 bra 	$L__BB10_1572;
	mov.b32 	%r5641, 21106;
	st.local.u32 	[%rd1], %r5641;
	mov.b32 	%r12781, -1;
	mov.pred 	%p6628, 0;
	bra.uni 	$L__BB10_1573;
$L__BB10_1572:
	shl.b64 	%rd4362, %rd653, 32;
	shr.s64 	%rd4363, %rd4362, 28;
	add.s64 	%rd4364, %rd651, %rd4363;
	mov.b16 	%rs609, 0;
	st.u8 	[%rd4364], %rs609;
	st.u8 	[%rd4364+1], %rs609;
	mov.b32 	%r5635, 3608;
	st.u32 	[%rd4364+4], %r5635;
	mov.b16 	%rs610, 1;
	st.u8 	[%rd4364+3], %rs610;
	mov.b32 	%r5636, 48;
	st.u32 	[%rd4364+8], %r5636;
	mov.b32 	%r5637, -1;
	st.u32 	[%rd4364+16], %r5637;
	ld.shared.u64 	%rd4365, [m_Local_$_0];
	add.s64 	%rd4366, %rd4365, %rd4363;
	mov.b32 	%r5638, 0;
	st.u32 	[%rd4366+32], %r5638;
	ld.shared.u64 	%rd4367, [m_Local_$_0];
	add.s64 	%rd4368, %rd4367, %rd4363;
	st.u32 	[%rd4368+36], %r5638;
	ld.shared.u64 	%rd4369, [m_Local_$_0];
	add.s64 	%rd4370, %rd4369, %rd4363;
	st.u32 	[%rd4370+40], %r5638;
	ld.local.u32 	%r5639, [%rd1];
	setp.eq.s32 	%p6628, %r5639, 0;
$L__BB10_1573:
	mov.b32 	%r12782, 0;
	not.pred 	%p2209, %p6628;
	@%p2209 bra 	$L__BB10_1579;
	setp.ne.s32 	%p2210, %r12781, -1;
	@%p2210 bra 	$L__BB10_1576;
	mov.b32 	%r5649, 21352;
	st.local.u32 	[%rd1], %r5649;
	bra.uni 	$L__BB10_1579;
$L__BB10_1576:
	ld.shared.u64 	%rd4371, [m_Local_$_0];
	mul.wide.s32 	%rd654, %r12781, 16;
	add.s64 	%rd4372, %rd4371, %rd654;
	st.u32 	[%rd4372+40], %r825;
	ld.local.u32 	%r5644, [%rd1];
	setp.ne.s32 	%p2211, %r5644, 0;
	@%p2211 bra 	$L__BB10_1579;
	ld.shared.u64 	%rd4373, [m_Local_$_0];
	add.s64 	%rd4374, %rd4373, %rd654;
	st.u32 	[%rd4374+36], %r12780;
	ld.local.u32 	%r5646, [%rd1];
	setp.ne.s32 	%p2212, %r5646, 0;
	@%p2212 bra 	$L__BB10_1579;
	ld.shared.u64 	%rd4375, [m_Local_$_0];
	add.s64 	%rd4376, %rd4375, %rd654;
	st.u32 	[%rd4376+32], %r823;
	ld.local.u32 	%r5647, [%rd1];
	setp.eq.s32 	%p2213, %r5647, 0;
	selp.b32 	%r12782, %r12781, 0, %p2213;
$L__BB10_1579:
	st.local.u32 	[%rd1], %r12782;
	bra.uni 	$L__BB10_1581;
$L__BB10_1580:
	shl.b32 	%r5650, %r12780, 3;
	cvt.u64.u32 	%rd4377, %r5650;
	add.s64 	%rd4378, %rd652, %rd4377;
	mov.b64 	%rd4379, 0;
	st.u64 	[%rd4378+32], %rd4379;
$L__BB10_1581:
	add.s32 	%r830, %r12780, 1;
	ld.shared.u64 	%rd655, [m_Local_$_0];
	add.s64 	%rd656, %rd655, %rd650;
	ld.u32 	%r831, [%rd656+12];
	setp.lt.s32 	%p2214, %r830, %r831;
	@%p2214 bra 	$L__BB10_1591;
	ld.shared.u64 	%rd4380, [m_Local_$_1];
	atom.global.add.u64 	%rd4381, [%rd16], 48;
	add.s64 	%rd4382, %rd4381, 56;
	setp.ge.u64 	%p2215, %rd4382, %rd4380;
	shr.u64 	%rd657, %rd4381, 4;
	cvt.u32.u64 	%r12783, %rd657;
	setp.eq.s32 	%p2216, %r12783, -1;
	or.pred  	%p2217, %p2215, %p2216;
	@%p2217 bra 	$L__BB10_1584;
	shl.b64 	%rd4383, %rd657, 32;
	shr.s64 	%rd4384, %rd4383, 28;
	add.s64 	%rd4385, %rd655, %rd4384;
	mov.b16 	%rs611, 0;
	st.u8 	[%rd4385], %rs611;
	st.u8 	[%rd4385+1], %rs611;
	mov.b32 	%r5651, 3608;
	st.u32 	[%rd4385+4], %r5651;
	mov.b16 	%rs612, 1;
	st.u8 	[%rd4385+3], %rs612;
	mov.b32 	%r5652, 48;
	st.u32 	[%rd4385+8], %r5652;
	mov.b32 	%r5653, -1;
	st.u32 	[%rd4385+16], %r5653;
	ld.shared.u64 	%rd4386, [m_Local_$_0];
	add.s64 	%rd4387, %rd4386, %rd4384;
	mov.b32 	%r5654, 0;
	st.u32 	[%rd4387+32], %r5654;
	ld.shared.u64 	%rd4388, [m_Local_$_0];
	add.s64 	%rd4389, %rd4388, %rd4384;
	st.u32 	[%rd4389+36], %r5654;
	ld.shared.u64 	%rd4390, [m_Local_$_0];
	add.s64 	%rd4391, %rd4390, %rd4384;
	st.u32 	[%rd4391+40], %r5654;
	ld.local.u32 	%r5655, [%rd1];
	setp.eq.s32 	%p6629, %r5655, 0;
	bra.uni 	$L__BB10_1585;
$L__BB10_1584:
	mov.b32 	%r5657, 21106;
	st.local.u32 	[%rd1], %r5657;
	mov.b32 	%r12783, -1;
	mov.pred 	%p6629, 0;
$L__BB10_1585:
	mov.b32 	%r12784, 0;
	not.pred 	%p2219, %p6629;
	@%p2219 bra 	$L__BB10_1590;
	setp.eq.s32 	%p2220, %r12783, -1;
	@%p2220 bra 	$L__BB10_6694;
	ld.shared.u64 	%rd4392, [m_Local_$_0];
	mul.wide.s32 	%rd658, %r12783, 16;
	add.s64 	%rd4393, %rd4392, %rd658;
	st.u32 	[%rd4393+40], %r831;
	ld.local.u32 	%r5660, [%rd1];
	setp.eq.s32 	%p2221, %r5660, 0;
	@%p2221 bra 	$L__BB10_1588;
	bra.uni 	$L__BB10_1590;
$L__BB10_1588:
	ld.shared.u64 	%rd4394, [m_Local_$_0];
	add.s64 	%rd4395, %rd4394, %rd658;
	st.u32 	[%rd4395+36], %r830;
	ld.local.u32 	%r5662, [%rd1];
	setp.ne.s32 	%p2222, %r5662, 0;
	@%p2222 bra 	$L__BB10_1590;
	ld.shared.u64 	%rd4396, [m_Local_$_0];
	add.s64 	%rd4397, %rd4396, %rd658;
	st.u32 	[%rd4397+32], %r823;
	ld.local.u32 	%r5663, [%rd1];
	setp.eq.s32 	%p2223, %r5663, 0;
	selp.b32 	%r12784, %r12783, 0, %p2223;
$L__BB10_1590:
	st.local.u32 	[%rd1], %r12784;
	bra.uni 	$L__BB10_1592;
$L__BB10_1591:
	shl.b32 	%r5666, %r830, 3;
	cvt.u64.u32 	%rd4398, %r5666;
	add.s64 	%rd4399, %rd656, %rd4398;
	mov.b64 	%rd4400, 0;
	st.u64 	[%rd4399+32], %rd4400;
$L__BB10_1592:
	add.s32 	%r12780, %r12780, 2;
	setp.ne.s32 	%p2224, %r12780, 128;
	@%p2224 bra 	$L__BB10_1569;
$L__BB10_1593:
	ld.shared.u64 	%rd4401, [m_Local_$_0];
	add.s64 	%rd4402, %rd4401, %rd190;
	st.u32 	[%rd4402+32], %r823;
	ld.local.u32 	%r5669, [%rd1];
	setp.ne.s32 	%p2226, %r5669, 0;
	@%p2226 bra 	$L__BB10_1596;
	ld.shared.u64 	%rd4403, [m_Local_$_0];
	add.s64 	%rd4404, %rd4403, %rd190;
	mov.b32 	%r12786, 0;
	st.u32 	[%rd4404+40], %r12786;
	ld.local.u32 	%r5671, [%rd1];
	setp.ne.s32 	%p2228, %r5671, 0;
	@%p2228 bra 	$L__BB10_1596;
$L__BB10_1595:
	mov.pred 	%p6630, -1;
	mov.u32 	%r12786, %r262;
$L__BB10_1596:
	not.pred 	%p2231, %p6630;
	@%p2231 bra 	$L__BB10_6659;
	setp.ne.s32 	%p2232, %r12916, -1;
	@%p2232 bra 	$L__BB10_1704;
	setp.ne.s32 	%p2233, %r12786, -1;
	@%p2233 bra 	$L__BB10_1600;
	mov.b32 	%r5675, 21352;
	st.local.u32 	[%rd1], %r5675;
	mov.b32 	%r12787, 0;
	bra.uni 	$L__BB10_1601;
$L__BB10_1600:
	ld.shared.u64 	%rd4405, [m_Local_$_0];
	mul.wide.s32 	%rd4406, %r12786, 16;
	add.s64 	%rd4407, %rd4405, %rd4406;
	ld.u32 	%r12787, [%rd4407+40];
$L__BB10_1601:
	setp.eq.s32 	%p2234, %r12786, -1;
	@%p2234 bra 	$L__BB10_6659;
	ld.shared.u64 	%rd4408, [m_Local_$_1];
	atom.global.add.u64 	%rd4409, [%rd16], %rd17;
	add.s64 	%rd4410, %rd4409, %rd18;
	setp.lt.u64 	%p2235, %rd4410, %rd4408;
	shr.u64 	%rd4411, %rd4409, 4;
	cvt.u32.u64 	%r5676, %rd4411;
	selp.b32 	%r12916, %r5676, -1, %p2235;
	setp.ne.s32 	%p2236, %r12916, -1;
	@%p2236 bra 	$L__BB10_1604;
	mov.b32 	%r5809, 21352;
	st.local.u32 	[%rd1], %r5809;
	mov.b32 	%r12916, -1;
	bra.uni 	$L__BB10_1704;
$L__BB10_1604:
	ld.shared.u64 	%rd4412, [m_Local_$_0];
	mul.wide.s32 	%rd659, %r12916, 16;
	add.s64 	%rd4413, %rd4412, %rd659;
	mov.b16 	%rs613, 0;
	st.u8 	[%rd4413], %rs613;
	st.u8 	[%rd4413+1], %rs613;
	mov.b32 	%r5678, 2894;
	st.u32 	[%rd4413+4], %r5678;
	mov.b16 	%rs614, 1;
	st.u8 	[%rd4413+3], %rs614;
	st.u32 	[%rd4413+8], %r3;
	st.u32 	[%rd4413+12], %r1;
	shl.b32 	%r5679, %r12787, 3;
	add.s32 	%r842, %r5679, 32;
	and.b32  	%r843, %r12787, 1;
	setp.eq.s32 	%p2237, %r843, 0;
	shr.s32 	%r5680, %r842, 31;
	shr.u32 	%r5681, %r5680, 28;
	add.s32 	%r5682, %r842, %r5681;
	and.b32  	%r5683, %r5682, -16;
	add.s32 	%r5684, %r5683, 16;
	cvt.s64.s32 	%rd4414, %r5679;
	add.s64 	%rd660, %rd4414, 40;
	add.s32 	%r844, %r12787, -1;
	selp.b32 	%r5685, %r842, %r5684, %p2237;
	cvt.s64.s32 	%rd661, %r5685;
	and.b32  	%r845, %r12787, 2147483646;
	mov.b32 	%r12788, 0;
$L__BB10_1605:
	ld.shared.u64 	%rd4415, [m_Local_$_1];
	atom.global.add.u64 	%rd4416, [%rd16], %rd661;
	add.s64 	%rd4417, %rd660, %rd4416;
	setp.lt.u64 	%p2238, %rd4417, %rd4415;
	shr.u64 	%rd4418, %rd4416, 4;
	cvt.u32.u64 	%r5686, %rd4418;
	selp.b32 	%r847, %r5686, -1, %p2238;
	setp.ne.s32 	%p2239, %r847, -1;
	@%p2239 bra 	$L__BB10_1607;
	mov.b32 	%r5738, 21352;
	st.local.u32 	[%rd1], %r5738;
	bra.uni 	$L__BB10_1646;
$L__BB10_1607:
	setp.lt.s32 	%p2240, %r12787, 1;
	ld.shared.u64 	%rd4419, [m_Local_$_0];
	mul.wide.s32 	%rd662, %r847, 16;
	add.s64 	%rd4420, %rd4419, %rd662;
	mov.b16 	%rs615, 0;
	st.u8 	[%rd4420], %rs615;
	st.u8 	[%rd4420+1], %rs615;
	mov.b32 	%r5687, 2900;
	st.u32 	[%rd4420+4], %r5687;
	mov.b16 	%rs616, 1;
	st.u8 	[%rd4420+3], %rs616;
	st.u32 	[%rd4420+8], %r842;
	st.u32 	[%rd4420+12], %r12787;
	@%p2240 bra 	$L__BB10_1646;
	setp.eq.s32 	%p2241, %r844, 0;
	mov.b32 	%r861, 0;
	@%p2241 bra 	$L__BB10_1634;
	mov.b32 	%r12789, 0;
$L__BB10_1610:
	ld.shared.u64 	%rd663, [m_Local_$_0];
	add.s64 	%rd664, %rd663, %rd662;
	ld.u32 	%r849, [%rd664+12];
	setp.lt.s32 	%p2242, %r12789, %r849;
	@%p2242 bra 	$L__BB10_1621;
	ld.shared.u64 	%rd4421, [m_Local_$_1];
	atom.global.add.u64 	%rd4422, [%rd16], 48;
	add.s64 	%rd4423, %rd4422, 56;
	setp.lt.u64 	%p2243, %rd4423, %rd4421;
	shr.u64 	%rd665, %rd4422, 4;
	cvt.u32.u64 	%r12790, %rd665;
	setp.ne.s32 	%p2244, %r12790, -1;
	and.pred  	%p2245, %p2243, %p2244;
	@%p2245 bra 	$L__BB10_1613;
	mov.b32 	%r5696, 21106;
	st.local.u32 	[%rd1], %r5696;
	mov.b32 	%r12790, -1;
	mov.pred 	%p6631, 0;
	bra.uni 	$L__BB10_1614;
$L__BB10_1613:
	shl.b64 	%rd4424, %rd665, 32;
	shr.s64 	%rd4425, %rd4424, 28;
	add.s64 	%rd4426, %rd663, %rd4425;
	mov.b16 	%rs617, 0;
	st.u8 	[%rd4426], %rs617;
	st.u8 	[%rd4426+1], %rs617;
	mov.b32 	%r5690, 3608;
	st.u32 	[%rd4426+4], %r5690;
	mov.b16 	%rs618, 1;
	st.u8 	[%rd4426+3], %rs618;
	mov.b32 	%r5691, 48;
	st.u32 	[%rd4426+8], %r5691;
	mov.b32 	%r5692, -1;
	st.u32 	[%rd4426+16], %r5692;
	ld.shared.u64 	%rd4427, [m_Local_$_0];
	add.s64 	%rd4428, %rd4427, %rd4425;
	mov.b32 	%r5693, 0;
	st.u32 	[%rd4428+32], %r5693;
	ld.shared.u64 	%rd4429, [m_Local_$_0];
	add.s64 	%rd4430, %rd4429, %rd4425;
	st.u32 	[%rd4430+36], %r5693;
	ld.shared.u64 	%rd4431, [m_Local_$_0];
	add.s64 	%rd4432, %rd4431, %rd4425;
	st.u32 	[%rd4432+40], %r5693;
	ld.local.u32 	%r5694, [%rd1];
	setp.eq.s32 	%p6631, %r5694, 0;
$L__BB10_1614:
	mov.b32 	%r12791, 0;
	not.pred 	%p2247, %p6631;
	@%p2247 bra 	$L__BB10_1620;
	setp.ne.s32 	%p2248, %r12790, -1;
	@%p2248 bra 	$L__BB10_1617;
	mov.b32 	%r5704, 21352;
	st.local.u32 	[%rd1], %r5704;
	bra.uni 	$L__BB10_1620;
$L__BB10_1617:
	ld.shared.u64 	%rd4433, [m_Local_$_0];
	mul.wide.s32 	%rd666, %r12790, 16;
	add.s64 	%rd4434, %rd4433, %rd666;
	st.u32 	[%rd4434+40], %r849;
	ld.local.u32 	%r5699, [%rd1];
	setp.ne.s32 	%p2249, %r5699, 0;
	@%p2249 bra 	$L__BB10_1620;
	ld.shared.u64 	%rd4435, [m_Local_$_0];
	add.s64 	%rd4436, %rd4435, %rd666;
	st.u32 	[%rd4436+36], %r12789;
	ld.local.u32 	%r5701, [%rd1];
	setp.ne.s32 	%p2250, %r5701, 0;
	@%p2250 bra 	$L__BB10_1620;
	ld.shared.u64 	%rd4437, [m_Local_$_0];
	add.s64 	%rd4438, %rd4437, %rd666;
	st.u32 	[%rd4438+32], %r847;
	ld.local.u32 	%r5702, [%rd1];
	setp.eq.s32 	%p2251, %r5702, 0;
	selp.b32 	%r12791, %r12790, 0, %p2251;
$L__BB10_1620:
	st.local.u32 	[%rd1], %r12791;
	bra.uni 	$L__BB10_1622;
$L__BB10_1621:
	shl.b32 	%r5705, %r12789, 3;
	cvt.u64.u32 	%rd4439, %r5705;
	add.s64 	%rd4440, %rd664, %rd4439;
	mov.b64 	%rd4441, 0;
	st.u64 	[%rd4440+32], %rd4441;
$L__BB10_1622:
	add.s32 	%r854, %r12789, 1;
	ld.shared.u64 	%rd667, [m_Local_$_0];
	add.s64 	%rd668, %rd667, %rd662;
	ld.u32 	%r855, [%rd668+12];
	setp.lt.s32 	%p2252, %r854, %r855;
	@%p2252 bra 	$L__BB10_1632;
	ld.shared.u64 	%rd4442, [m_Local_$_1];
	atom.global.add.u64 	%rd4443, [%rd16], 48;
	add.s64 	%rd4444, %rd4443, 56;
	setp.ge.u64 	%p2253, %rd4444, %rd4442;
	shr.u64 	%rd669, %rd4443, 4;
	cvt.u32.u64 	%r12792, %rd669;
	setp.eq.s32 	%p2254, %r12792, -1;
	or.pred  	%p2255, %p2253, %p2254;
	@%p2255 bra 	$L__BB10_1625;
	shl.b64 	%rd4445, %rd669, 32;
	shr.s64 	%rd4446, %rd4445, 28;
	add.s64 	%rd4447, %rd667, %rd4446;
	mov.b16 	%rs619, 0;
	st.u8 	[%rd4447], %rs619;
	st.u8 	[%rd4447+1], %rs619;
	mov.b32 	%r5706, 3608;
	st.u32 	[%rd4447+4], %r5706;
	mov.b16 	%rs620, 1;
	st.u8 	[%rd4447+3], %rs620;
	mov.b32 	%r5707, 48;
	st.u32 	[%rd4447+8], %r5707;
	mov.b32 	%r5708, -1;
	st.u32 	[%rd4447+16], %r5708;
	ld.shared.u64 	%rd4448, [m_Local_$_0];
	add.s64 	%rd4449, %rd4448, %rd4446;
	mov.b32 	%r5709, 0;
	st.u32 	[%rd4449+32], %r5709;
	ld.shared.u64 	%rd4450, [m_Local_$_0];
	add.s64 	%rd4451, %rd4450, %rd4446;
	st.u32 	[%rd4451+36], %r5709;
	ld.shared.u64 	%rd4452, [m_Local_$_0];
	add.s64 	%rd4453, %rd4452, %rd4446;
	st.u32 	[%rd4453+40], %r5709;
	ld.local.u32 	%r5710, [%rd1];
	setp.eq.s32 	%p6632, %r5710, 0;
	bra.uni 	$L__BB10_1626;
$L__BB10_1625:
	mov.b32 	%r5712, 21106;
	st.local.u32 	[%rd1], %r5712;
	mov.b32 	%r12792, -1;
	mov.pred 	%p6632, 0;
$L__BB10_1626:
	mov.b32 	%r12793, 0;
	not.pred 	%p2257, %p6632;
	@%p2257 bra 	$L__BB10_1631;
	setp.eq.s32 	%p2258, %r12792, -1;
	@%p2258 bra 	$L__BB10_6695;
	ld.shared.u64 	%rd4454, [m_Local_$_0];
	mul.wide.s32 	%rd670, %r12792, 16;
	add.s64 	%rd4455, %rd4454, %rd670;
	st.u32 	[%rd4455+40], %r855;
	ld.local.u32 	%r5715, [%rd1];
	setp.eq.s32 	%p2259, %r5715, 0;
	@%p2259 bra 	$L__BB10_1629;
	bra.uni 	$L__BB10_1631;
$L__BB10_1629:
	ld.shared.u64 	%rd4456, [m_Local_$_0];
	add.s64 	%rd4457, %rd4456, %rd670;
	st.u32 	[%rd4457+36], %r854;
	ld.local.u32 	%r5717, [%rd1];
	setp.ne.s32 	%p2260, %r5717, 0;
	@%p2260 bra 	$L__BB10_1631;
	ld.shared.u64 	%rd4458, [m_Local_$_0];
	add.s64 	%rd4459, %rd4458, %rd670;
	st.u32 	[%rd4459+32], %r847;
	ld.local.u32 	%r5718, [%rd1];
	setp.eq.s32 	%p2261, %r5718, 0;
	selp.b32 	%r12793, %r12792, 0, %p2261;
$L__BB10_1631:
	st.local.u32 	[%rd1], %r12793;
	bra.uni 	$L__BB10_1633;
$L__BB10_1632:
	shl.b32 	%r5721, %r854, 3;
	cvt.u64.u32 	%rd4460, %r5721;
	add.s64 	%rd4461, %rd668, %rd4460;
	mov.b64 	%rd4462, 0;
	st.u64 	[%rd4461+32], %rd4462;
$L__BB10_1633:
	add.s32 	%r12789, %r12789, 2;
	setp.ne.s32 	%p2262, %r12789, %r845;
	mov.u32 	%r861, %r845;
	@%p2262 bra 	$L__BB10_1610;
$L__BB10_1634:
	@%p2237 bra 	$L__BB10_1646;
	ld.shared.u64 	%rd671, [m_Local_$_0];
	add.s64 	%rd672, %rd671, %rd662;
	ld.u32 	%r862, [%rd672+12];
	setp.lt.s32 	%p2264, %r861, %r862;
	@%p2264 bra 	$L__BB10_1645;
	ld.shared.u64 	%rd4463, [m_Local_$_1];
	atom.global.add.u64 	%rd4464, [%rd16], 48;
	add.s64 	%rd4465, %rd4464, 56;
	setp.ge.u64 	%p2265, %rd4465, %rd4463;
	shr.u64 	%rd673, %rd4464, 4;
	cvt.u32.u64 	%r12795, %rd673;
	setp.eq.s32 	%p2266, %r12795, -1;
	or.pred  	%p2267, %p2265, %p2266;
	@%p2267 bra 	$L__BB10_1638;
	shl.b64 	%rd4466, %rd673, 32;
	shr.s64 	%rd4467, %rd4466, 28;
	add.s64 	%rd4468, %rd671, %rd4467;
	mov.b16 	%rs621, 0;
	st.u8 	[%rd4468], %rs621;
	st.u8 	[%rd4468+1], %rs621;
	mov.b32 	%r5722, 3608;
	st.u32 	[%rd4468+4], %r5722;
	mov.b16 	%rs622, 1;
	st.u8 	[%rd4468+3], %rs622;
	mov.b32 	%r5723, 48;
	st.u32 	[%rd4468+8], %r5723;
	mov.b32 	%r5724, -1;
	st.u32 	[%rd4468+16], %r5724;
	ld.shared.u64 	%rd4469, [m_Local_$_0];
	add.s64 	%rd4470, %rd4469, %rd4467;
	mov.b32 	%r5725, 0;
	st.u32 	[%rd4470+32], %r5725;
	ld.shared.u64 	%rd4471, [m_Local_$_0];
	add.s64 	%rd4472, %rd4471, %rd4467;
	st.u32 	[%rd4472+36], %r5725;
	ld.shared.u64 	%rd4473, [m_Local_$_0];
	add.s64 	%rd4474, %rd4473, %rd4467;
	st.u32 	[%rd4474+40], %r5725;
	ld.local.u32 	%r5726, [%rd1];
	setp.eq.s32 	%p6633, %r5726, 0;
	bra.uni 	$L__BB10_1639;
$L__BB10_1638:
	mov.b32 	%r5728, 21106;
	st.local.u32 	[%rd1], %r5728;
	mov.b32 	%r12795, -1;
	mov.pred 	%p6633, 0;
$L__BB10_1639:
	mov.b32 	%r12796, 0;
	not.pred 	%p2269, %p6633;
	@%p2269 bra 	$L__BB10_1644;
	setp.eq.s32 	%p2270, %r12795, -1;
	@%p2270 bra 	$L__BB10_6696;
	ld.shared.u64 	%rd4475, [m_Local_$_0];
	mul.wide.s32 	%rd674, %r12795, 16;
	add.s64 	%rd4476, %rd4475, %rd674;
	st.u32 	[%rd4476+40], %r862;
	ld.local.u32 	%r5731, [%rd1];
	setp.eq.s32 	%p2271, %r5731, 0;
	@%p2271 bra 	$L__BB10_1642;
	bra.uni 	$L__BB10_1644;
$L__BB10_1642:
	ld.shared.u64 	%rd4477, [m_Local_$_0];
	add.s64 	%rd4478, %rd4477, %rd674;
	st.u32 	[%rd4478+36], %r861;
	ld.local.u32 	%r5733, [%rd1];
	setp.ne.s32 	%p2272, %r5733, 0;
	@%p2272 bra 	$L__BB10_1644;
	ld.shared.u64 	%rd4479, [m_Local_$_0];
	add.s64 	%rd4480, %rd4479, %rd674;
	st.u32 	[%rd4480+32], %r847;
	ld.local.u32 	%r5734, [%rd1];
	setp.eq.s32 	%p2273, %r5734, 0;
	selp.b32 	%r12796, %r12795, 0, %p2273;
$L__BB10_1644:
	st.local.u32 	[%rd1], %r12796;
	bra.uni 	$L__BB10_1646;
$L__BB10_1645:
	shl.b32 	%r5737, %r861, 3;
	cvt.u64.u32 	%rd4481, %r5737;
	add.s64 	%rd4482, %rd672, %rd4481;
	mov.b64 	%rd4483, 0;
	st.u64 	[%rd4482+32], %rd4483;
$L__BB10_1646:
	ld.shared.u64 	%rd675, [m_Local_$_0];
	add.s64 	%rd676, %rd675, %rd659;
	ld.u32 	%r867, [%rd676+12];
	setp.lt.s32 	%p2274, %r12788, %r867;
	@%p2274 bra 	$L__BB10_1657;
	ld.shared.u64 	%rd4484, [m_Local_$_1];
	atom.global.add.u64 	%rd4485, [%rd16], 48;
	add.s64 	%rd4486, %rd4485, 56;
	setp.lt.u64 	%p2275, %rd4486, %rd4484;
	shr.u64 	%rd677, %rd4485, 4;
	cvt.u32.u64 	%r12797, %rd677;
	setp.ne.s32 	%p2276, %r12797, -1;
	and.pred  	%p2277, %p2275, %p2276;
	@%p2277 bra 	$L__BB10_1649;
	mov.b32 	%r5745, 21106;
	st.local.u32 	[%rd1], %r5745;
	mov.b32 	%r12797, -1;
	mov.pred 	%p6634, 0;
	bra.uni 	$L__BB10_1650;
$L__BB10_1649:
	shl.b64 	%rd4487, %rd677, 32;
	shr.s64 	%rd4488, %rd4487, 28;
	add.s64 	%rd4489, %rd675, %rd4488;
	mov.b16 	%rs623, 0;
	st.u8 	[%rd4489], %rs623;
	st.u8 	[%rd4489+1], %rs623;
	mov.b32 	%r5739, 3608;
	st.u32 	[%rd4489+4], %r5739;
	mov.b16 	%rs624, 1;
	st.u8 	[%rd4489+3], %rs624;
	mov.b32 	%r5740, 48;
	st.u32 	[%rd4489+8], %r5740;
	mov.b32 	%r5741, -1;
	st.u32 	[%rd4489+16], %r5741;
	ld.shared.u64 	%rd4490, [m_Local_$_0];
	add.s64 	%rd4491, %rd4490, %rd4488;
	mov.b32 	%r5742, 0;
	st.u32 	[%rd4491+32], %r5742;
	ld.shared.u64 	%rd4492, [m_Local_$_0];
	add.s64 	%rd4493, %rd4492, %rd4488;
	st.u32 	[%rd4493+36], %r5742;
	ld.shared.u64 	%rd4494, [m_Local_$_0];
	add.s64 	%rd4495, %rd4494, %rd4488;
	st.u32 	[%rd4495+40], %r5742;
	ld.local.u32 	%r5743, [%rd1];
	setp.eq.s32 	%p6634, %r5743, 0;
$L__BB10_1650:
	mov.b32 	%r12798, 0;
	not.pred 	%p2279, %p6634;
	@%p2279 bra 	$L__BB10_1656;
	setp.ne.s32 	%p2280, %r12797, -1;
	@%p2280 bra 	$L__BB10_1653;
	mov.b32 	%r5753, 21352;
	st.local.u32 	[%rd1], %r5753;
	bra.uni 	$L__BB10_1656;
$L__BB10_1653:
	ld.shared.u64 	%rd4496, [m_Local_$_0];
	mul.wide.s32 	%rd678, %r12797, 16;
	add.s64 	%rd4497, %rd4496, %rd678;
	st.u32 	[%rd4497+40], %r867;
	ld.local.u32 	%r5748, [%rd1];
	setp.ne.s32 	%p2281, %r5748, 0;
	@%p2281 bra 	$L__BB10_1656;
	ld.shared.u64 	%rd4498, [m_Local_$_0];
	add.s64 	%rd4499, %rd4498, %rd678;
	st.u32 	[%rd4499+36], %r12788;
	ld.local.u32 	%r5750, [%rd1];
	setp.ne.s32 	%p2282, %r5750, 0;
	@%p2282 bra 	$L__BB10_1656;
	ld.shared.u64 	%rd4500, [m_Local_$_0];
	add.s64 	%rd4501, %rd4500, %rd678;
	st.u32 	[%rd4501+32], %r12916;
	ld.local.u32 	%r5751, [%rd1];
	setp.eq.s32 	%p2283, %r5751, 0;
	selp.b32 	%r12798, %r12797, 0, %p2283;
$L__BB10_1656:
	st.local.u32 	[%rd1], %r12798;
	bra.uni 	$L__BB10_1658;
$L__BB10_1657:
	shl.b32 	%r5754, %r12788, 2;
	cvt.u64.u32 	%rd4502, %r5754;
	add.s64 	%rd4503, %rd676, %rd4502;
	st.u32 	[%rd4503+32], %r847;
$L__BB10_1658:
	setp.lt.s32 	%p2284, %r12787, 1;
	@%p2284 bra 	$L__BB10_1703;
	setp.eq.s32 	%p2285, %r844, 0;
	mul.wide.s32 	%rd679, %r847, 16;
	mov.b32 	%r885, 0;
	@%p2285 bra 	$L__BB10_1689;
	mov.b32 	%r12799, 0;
$L__BB10_1661:
	@%p2239 bra 	$L__BB10_1663;
	mov.b32 	%r5773, 21352;
	st.local.u32 	[%rd1], %r5773;
	bra.uni 	$L__BB10_1675;
$L__BB10_1663:
	ld.shared.u64 	%rd680, [m_Local_$_0];
	add.s64 	%rd681, %rd680, %rd679;
	ld.u32 	%r873, [%rd681+12];
	setp.lt.s32 	%p2287, %r12799, %r873;
	@%p2287 bra 	$L__BB10_1674;
	ld.shared.u64 	%rd4504, [m_Local_$_1];
	atom.global.add.u64 	%rd4505, [%rd16], 48;
	add.s64 	%rd4506, %rd4505, 56;
	setp.lt.u64 	%p2288, %rd4506, %rd4504;
	shr.u64 	%rd682, %rd4505, 4;
	cvt.u32.u64 	%r12800, %rd682;
	setp.ne.s32 	%p2289, %r12800, -1;
	and.pred  	%p2290, %p2288, %p2289;
	@%p2290 bra 	$L__BB10_1666;
	mov.b32 	%r5763, 21106;
	st.local.u32 	[%rd1], %r5763;
	mov.b32 	%r12800, -1;
	mov.pred 	%p6635, 0;
	bra.uni 	$L__BB10_1667;
$L__BB10_1666:
	shl.b64 	%rd4507, %rd682, 32;
	shr.s64 	%rd4508, %rd4507, 28;
	add.s64 	%rd4509, %rd680, %rd4508;
	mov.b16 	%rs625, 0;
	st.u8 	[%rd4509], %rs625;
	st.u8 	[%rd4509+1], %rs625;
	mov.b32 	%r5757, 3608;
	st.u32 	[%rd4509+4], %r5757;
	mov.b16 	%rs626, 1;
	st.u8 	[%rd4509+3], %rs626;
	mov.b32 	%r5758, 48;
	st.u32 	[%rd4509+8], %r5758;
	mov.b32 	%r5759, -1;
	st.u32 	[%rd4509+16], %r5759;
	ld.shared.u64 	%rd4510, [m_Local_$_0];
	add.s64 	%rd4511, %rd4510, %rd4508;
	mov.b32 	%r5760, 0;
	st.u32 	[%rd4511+32], %r5760;
	ld.shared.u64 	%rd4512, [m_Local_$_0];
	add.s64 	%rd4513, %rd4512, %rd4508;
	st.u32 	[%rd4513+36], %r5760;
	ld.shared.u64 	%rd4514, [m_Local_$_0];
	add.s64 	%rd4515, %rd4514, %rd4508;
	st.u32 	[%rd4515+40], %r5760;
	ld.local.u32 	%r5761, [%rd1];
	setp.eq.s32 	%p6635, %r5761, 0;
$L__BB10_1667:
	mov.b32 	%r12801, 0;
	not.pred 	%p2292, %p6635;
	@%p2292 bra 	$L__BB10_1673;
	setp.ne.s32 	%p2293, %r12800, -1;
	@%p2293 bra 	$L__BB10_1670;
	mov.b32 	%r5771, 21352;
	st.local.u32 	[%rd1], %r5771;
	bra.uni 	$L__BB10_1673;
$L__BB10_1670:
	ld.shared.u64 	%rd4516, [m_Local_$_0];
	mul.wide.s32 	%rd683, %r12800, 16;
	add.s64 	%rd4517, %rd4516, %rd683;
	st.u32 	[%rd4517+40], %r873;
	ld.local.u32 	%r5766, [%rd1];
	setp.ne.s32 	%p2294, %r5766, 0;
	@%p2294 bra 	$L__BB10_1673;
	ld.shared.u64 	%rd4518, [m_Local_$_0];
	add.s64 	%rd4519, %rd4518, %rd683;
	st.u32 	[%rd4519+36], %r12799;
	ld.local.u32 	%r5768, [%rd1];
	setp.ne.s32 	%p2295, %r5768, 0;
	@%p2295 bra 	$L__BB10_1673;
	ld.shared.u64 	%rd4520, [m_Local_$_0];
	add.s64 	%rd4521, %rd4520, %rd683;
	st.u32 	[%rd4521+32], %r847;
	ld.local.u32 	%r5769, [%rd1];
	setp.eq.s32 	%p2296, %r5769, 0;
	selp.b32 	%r12801, %r12800, 0, %p2296;
$L__BB10_1673:
	st.local.u32 	[%rd1], %r12801;
	bra.uni 	$L__BB10_1675;
$L__BB10_1674:
	shl.b32 	%r5772, %r12799, 3;
	cvt.u64.u32 	%rd4522, %r5772;
	add.s64 	%rd4523, %rd681, %rd4522;
	mov.b64 	%rd4524, 0;
	st.u64 	[%rd4523+32], %rd4524;
$L__BB10_1675:
	setp.eq.s32 	%p2297, %r847, -1;
	add.s32 	%r878, %r12799, 1;
	@%p2297 bra 	$L__BB10_1687;
	ld.shared.u64 	%rd684, [m_Local_$_0];
	add.s64 	%rd685, %rd684, %rd679;
	ld.u32 	%r879, [%rd685+12];
	setp.lt.s32 	%p2298, %r878, %r879;
	@%p2298 bra 	$L__BB10_1686;
	ld.shared.u64 	%rd4525, [m_Local_$_1];
	atom.global.add.u64 	%rd4526, [%rd16], 48;
	add.s64 	%rd4527, %rd4526, 56;
	setp.ge.u64 	%p2299, %rd4527, %rd4525;
	shr.u64 	%rd686, %rd4526, 4;
	cvt.u32.u64 	%r12802, %rd686;
	setp.eq.s32 	%p2300, %r12802, -1;
	or.pred  	%p2301, %p2299, %p2300;
	@%p2301 bra 	$L__BB10_1679;
	shl.b64 	%rd4528, %rd686, 32;
	shr.s64 	%rd4529, %rd4528, 28;
	add.s64 	%rd4530, %rd684, %rd4529;
	mov.b16 	%rs627, 0;
	st.u8 	[%rd4530], %rs627;
	st.u8 	[%rd4530+1], %rs627;
	mov.b32 	%r5774, 3608;
	st.u32 	[%rd4530+4], %r5774;
	mov.b16 	%rs628, 1;
	st.u8 	[%rd4530+3], %rs628;
	mov.b32 	%r5775, 48;
	st.u32 	[%rd4530+8], %r5775;
	mov.b32 	%r5776, -1;
	st.u32 	[%rd4530+16], %r5776;
	ld.shared.u64 	%rd4531, [m_Local_$_0];
	add.s64 	%rd4532, %rd4531, %rd4529;
	mov.b32 	%r5777, 0;
	st.u32 	[%rd4532+32], %r5777;
	ld.shared.u64 	%rd4533, [m_Local_$_0];
	add.s64 	%rd4534, %rd4533, %rd4529;
	st.u32 	[%rd4534+36], %r5777;
	ld.shared.u64 	%rd4535, [m_Local_$_0];
	add.s64 	%rd4536, %rd4535, %rd4529;
	st.u32 	[%rd4536+40], %r5777;
	ld.local.u32 	%r5778, [%rd1];
	setp.eq.s32 	%p6636, %r5778, 0;
	bra.uni 	$L__BB10_1680;
$L__BB10_1679:
	mov.b32 	%r5780, 21106;
	st.local.u32 	[%rd1], %r5780;
	mov.b32 	%r12802, -1;
	mov.pred 	%p6636, 0;
$L__BB10_1680:
	mov.b32 	%r12803, 0;
	not.pred 	%p2303, %p6636;
	@%p2303 bra 	$L__BB10_1685;
	setp.eq.s32 	%p2304, %r12802, -1;
	@%p2304 bra 	$L__BB10_6697;
	ld.shared.u64 	%rd4537, [m_Local_$_0];
	mul.wide.s32 	%rd687, %r12802, 16;
	add.s64 	%rd4538, %rd4537, %rd687;
	st.u32 	[%rd4538+40], %r879;
	ld.local.u32 	%r5783, [%rd1];
	setp.eq.s32 	%p2305, %r5783, 0;
	@%p2305 bra 	$L__BB10_1683;
	bra.uni 	$L__BB10_1685;
$L__BB10_1683:
	ld.shared.u64 	%rd4539, [m_Local_$_0];
	add.s64 	%rd4540, %rd4539, %rd687;
	st.u32 	[%rd4540+36], %r878;
	ld.local.u32 	%r5785, [%rd1];
	setp.ne.s32 	%p2306, %r5785, 0;
	@%p2306 bra 	$L__BB10_1685;
	ld.shared.u64 	%rd4541, [m_Local_$_0];
	add.s64 	%rd4542, %rd4541, %rd687;
	st.u32 	[%rd4542+32], %r847;
	ld.local.u32 	%r5786, [%rd1];
	setp.eq.s32 	%p2307, %r5786, 0;
	selp.b32 	%r12803, %r12802, 0, %p2307;
$L__BB10_1685:
	st.local.u32 	[%rd1], %r12803;
	bra.uni 	$L__BB10_1688;
$L__BB10_1686:
	shl.b32 	%r5789, %r878, 3;
	cvt.u64.u32 	%rd4543, %r5789;
	add.s64 	%rd4544, %rd685, %rd4543;
	mov.b64 	%rd4545, 0;
	st.u64 	[%rd4544+32], %rd4545;
	bra.uni 	$L__BB10_1688;
$L__BB10_1687:
	mov.b32 	%r5790, 21352;
	st.local.u32 	[%rd1], %r5790;
$L__BB10_1688:
	add.s32 	%r12799, %r12799, 2;
	setp.ne.s32 	%p2308, %r12799, %r845;
	mov.u32 	%r885, %r845;
	@%p2308 bra 	$L__BB10_1661;
$L__BB10_1689:
	@%p2237 bra 	$L__BB10_1703;
	setp.eq.s32 	%p2310, %r847, -1;
	@%p2310 bra 	$L__BB10_1702;
	ld.shared.u64 	%rd688, [m_Local_$_0];
	add.s64 	%rd689, %rd688, %rd679;
	ld.u32 	%r886, [%rd689+12];
	setp.lt.s32 	%p2311, %r885, %r886;
	@%p2311 bra 	$L__BB10_1701;
	ld.shared.u64 	%rd4546, [m_Local_$_1];
	atom.global.add.u64 	%rd4547, [%rd16], 48;
	add.s64 	%rd4548, %rd4547, 56;
	setp.ge.u64 	%p2312, %rd4548, %rd4546;
	shr.u64 	%rd690, %rd4547, 4;
	cvt.u32.u64 	%r12805, %rd690;
	setp.eq.s32 	%p2313, %r12805, -1;
	or.pred  	%p2314, %p2312, %p2313;
	@%p2314 bra 	$L__BB10_1694;
	shl.b64 	%rd4549, %rd690, 32;
	shr.s64 	%rd4550, %rd4549, 28;
	add.s64 	%rd4551, %rd688, %rd4550;
	mov.b16 	%rs629, 0;
	st.u8 	[%rd4551], %rs629;
	st.u8 	[%rd4551+1], %rs629;
	mov.b32 	%r5791, 3608;
	st.u32 	[%rd4551+4], %r5791;
	mov.b16 	%rs630, 1;
	st.u8 	[%rd4551+3], %rs630;
	mov.b32 	%r5792, 48;
	st.u32 	[%rd4551+8], %r5792;
	mov.b32 	%r5793, -1;
	st.u32 	[%rd4551+16], %r5793;
	ld.shared.u64 	%rd4552, [m_Local_$_0];
	add.s64 	%rd4553, %rd4552, %rd4550;
	mov.b32 	%r5794, 0;
	st.u32 	[%rd4553+32], %r5794;
	ld.shared.u64 	%rd4554, [m_Local_$_0];
	add.s64 	%rd4555, %rd4554, %rd4550;
	st.u32 	[%rd4555+36], %r5794;
	ld.shared.u64 	%rd4556, [m_Local_$_0];
	add.s64 	%rd4557, %rd4556, %rd4550;
	st.u32 	[%rd4557+40], %r5794;
	ld.local.u32 	%r5795, [%rd1];
	setp.eq.s32 	%p6637, %r5795, 0;
	bra.uni 	$L__BB10_1695;
$L__BB10_1694:
	mov.b32 	%r5797, 21106;
	st.local.u32 	[%rd1], %r5797;
	mov.b32 	%r12805, -1;
	mov.pred 	%p6637, 0;
$L__BB10_1695:
	mov.b32 	%r12806, 0;
	not.pred 	%p2316, %p6637;
	@%p2316 bra 	$L__BB10_1700;
	setp.eq.s32 	%p2317, %r12805, -1;
	@%p2317 bra 	$L__BB10_6698;
	ld.shared.u64 	%rd4558, [m_Local_$_0];
	mul.wide.s32 	%rd691, %r12805, 16;
	add.s64 	%rd4559, %rd4558, %rd691;
	st.u32 	[%rd4559+40], %r886;
	ld.local.u32 	%r5800, [%rd1];
	setp.eq.s32 	%p2318, %r5800, 0;
	@%p2318 bra 	$L__BB10_1698;
	bra.uni 	$L__BB10_1700;
$L__BB10_1698:
	ld.shared.u64 	%rd4560, [m_Local_$_0];
	add.s64 	%rd4561, %rd4560, %rd691;
	st.u32 	[%rd4561+36], %r885;
	ld.local.u32 	%r5802, [%rd1];
	setp.ne.s32 	%p2319, %r5802, 0;
	@%p2319 bra 	$L__BB10_1700;
	ld.shared.u64 	%rd4562, [m_Local_$_0];
	add.s64 	%rd4563, %rd4562, %rd691;
	st.u32 	[%rd4563+32], %r847;
	ld.local.u32 	%r5803, [%rd1];
	setp.eq.s32 	%p2320, %r5803, 0;
	selp.b32 	%r12806, %r12805, 0, %p2320;
$L__BB10_1700:
	st.local.u32 	[%rd1], %r12806;
	bra.uni 	$L__BB10_1703;
$L__BB10_1701:
	shl.b32 	%r5806, %r885, 3;
	cvt.u64.u32 	%rd4564, %r5806;
	add.s64 	%rd4565, %rd689, %rd4564;
	mov.b64 	%rd4566, 0;
	st.u64 	[%rd4565+32], %rd4566;
	bra.uni 	$L__BB10_1703;
$L__BB10_1702:
	mov.b32 	%r5807, 21352;
	st.local.u32 	[%rd1], %r5807;
$L__BB10_1703:
	add.s32 	%r12788, %r12788, 1;
	setp.ne.s32 	%p2321, %r12788, %r1;
	@%p2321 bra 	$L__BB10_1605;
$L__BB10_1704:
	setp.ne.s32 	%p2322, %r12786, -1;
	@%p2322 bra 	$L__BB10_1706;
	mov.b32 	%r5812, 21352;
	st.local.u32 	[%rd1], %r5812;
	mov.b32 	%r12808, 0;
	mov.pred 	%p6638, 0;
	bra.uni 	$L__BB10_1707;
$L__BB10_1706:
	ld.shared.u64 	%rd4567, [m_Local_$_0];
	mul.wide.s32 	%rd4568, %r12786, 16;
	add.s64 	%rd4569, %rd4567, %rd4568;
	ld.u32 	%r12808, [%rd4569+40];
	ld.local.u32 	%r5810, [%rd1];
	setp.eq.s32 	%p6638, %r5810, 0;
$L__BB10_1707:
	mov.b32 	%r12830, 0;
	mov.pred 	%p6644, 0;
	not.pred 	%p2325, %p6638;
	@%p2325 bra 	$L__BB10_1792;
	shl.b32 	%r895, %r12808, 3;
	add.s32 	%r896, %r895, 32;
	ld.shared.u64 	%rd692, [m_Local_$_1];
	and.b32  	%r897, %r12808, 1;
	setp.eq.s32 	%p2326, %r897, 0;
	mov.u32 	%r12809, %r896;
	@%p2326 bra 	$L__BB10_1710;
	shr.s32 	%r5814, %r896, 31;
	shr.u32 	%r5815, %r5814, 28;
	add.s32 	%r5816, %r896, %r5815;
	and.b32  	%r5817, %r5816, -16;
	sub.s32 	%r5818, %r5817, %r896;
	add.s32 	%r5819, %r895, %r5818;
	add.s32 	%r12809, %r5819, 48;
$L__BB10_1710:
	cvt.s64.s32 	%rd4570, %r12809;
	atom.global.add.u64 	%rd4571, [%rd16], %rd4570;
	cvt.s64.s32 	%rd4572, %r895;
	add.s64 	%rd4573, %rd4572, %rd4571;
	add.s64 	%rd4574, %rd4573, 40;
	setp.lt.u64 	%p2327, %rd4574, %rd692;
	shr.u64 	%rd4575, %rd4571, 4;
	cvt.u32.u64 	%r5820, %rd4575;
	selp.b32 	%r900, %r5820, -1, %p2327;
	setp.ne.s32 	%p2328, %r900, -1;
	@%p2328 bra 	$L__BB10_1712;
	mov.b32 	%r5872, 21352;
	st.local.u32 	[%rd1], %r5872;
	bra.uni 	$L__BB10_1751;
$L__BB10_1712:
	ld.shared.u64 	%rd4576, [m_Local_$_0];
	mul.wide.s32 	%rd693, %r900, 16;
	add.s64 	%rd4577, %rd4576, %rd693;
	mov.b16 	%rs631, 0;
	st.u8 	[%rd4577], %rs631;
	st.u8 	[%rd4577+1], %rs631;
	mov.b32 	%r5821, 2900;
	st.u32 	[%rd4577+4], %r5821;
	mov.b16 	%rs632, 1;
	st.u8 	[%rd4577+3], %rs632;
	st.u32 	[%rd4577+8], %r896;
	st.u32 	[%rd4577+12], %r12808;
	setp.lt.s32 	%p2329, %r12808, 1;
	@%p2329 bra 	$L__BB10_1751;
	setp.eq.s32 	%p2330, %r12808, 1;
	mov.b32 	%r915, 0;
	@%p2330 bra 	$L__BB10_1739;
	and.b32  	%r915, %r12808, 2147483646;
	mov.b32 	%r12810, 0;
$L__BB10_1715:
	ld.shared.u64 	%rd694, [m_Local_$_0];
	add.s64 	%rd695, %rd694, %rd693;
	ld.u32 	%r903, [%rd695+12];
	setp.lt.s32 	%p2331, %r12810, %r903;
	@%p2331 bra 	$L__BB10_1726;
	ld.shared.u64 	%rd4578, [m_Local_$_1];
	atom.global.add.u64 	%rd4579, [%rd16], 48;
	add.s64 	%rd4580, %rd4579, 56;
	setp.lt.u64 	%p2332, %rd4580, %rd4578;
	shr.u64 	%rd696, %rd4579, 4;
	cvt.u32.u64 	%r12811, %rd696;
	setp.ne.s32 	%p2333, %r12811, -1;
	and.pred  	%p2334, %p2332, %p2333;
	@%p2334 bra 	$L__BB10_1718;
	mov.b32 	%r5830, 21106;
	st.local.u32 	[%rd1], %r5830;
	mov.b32 	%r12811, -1;
	mov.pred 	%p6639, 0;
	bra.uni 	$L__BB10_1719;
$L__BB10_1718:
	shl.b64 	%rd4581, %rd696, 32;
	shr.s64 	%rd4582, %rd4581, 28;
	add.s64 	%rd4583, %rd694, %rd4582;
	mov.b16 	%rs633, 0;
	st.u8 	[%rd4583], %rs633;
	st.u8 	[%rd4583+1], %rs633;
	mov.b32 	%r5824, 3608;
	st.u32 	[%rd4583+4], %r5824;
	mov.b16 	%rs634, 1;
	st.u8 	[%rd4583+3], %rs634;
	mov.b32 	%r5825, 48;
	st.u32 	[%rd4583+8], %r5825;
	mov.b32 	%r5826, -1;
	st.u32 	[%rd4583+16], %r5826;
	ld.shared.u64 	%rd4584, [m_Local_$_0];
	add.s64 	%rd4585, %rd4584, %rd4582;
	mov.b32 	%r5827, 0;
	st.u32 	[%rd4585+32], %r5827;
	ld.shared.u64 	%rd4586, [m_Local_$_0];
	add.s64 	%rd4587, %rd4586, %rd4582;
	st.u32 	[%rd4587+36], %r5827;
	ld.shared.u64 	%rd4588, [m_Local_$_0];
	add.s64 	%rd4589, %rd4588, %rd4582;
	st.u32 	[%rd4589+40], %r5827;
	ld.local.u32 	%r5828, [%rd1];
	setp.eq.s32 	%p6639, %r5828, 0;
$L__BB10_1719:
	mov.b32 	%r12812, 0;
	not.pred 	%p2336, %p6639;
	@%p2336 bra 	$L__BB10_1725;
	setp.ne.s32 	%p2337, %r12811, -1;
	@%p2337 bra 	$L__BB10_1722;
	mov.b32 	%r5838, 21352;
	st.local.u32 	[%rd1], %r5838;
	bra.uni 	$L__BB10_1725;
$L__BB10_1722:
	ld.shared.u64 	%rd4590, [m_Local_$_0];
	mul.wide.s32 	%rd697, %r12811, 16;
	add.s64 	%rd4591, %rd4590, %rd697;
	st.u32 	[%rd4591+40], %r903;
	ld.local.u32 	%r5833, [%rd1];
	setp.ne.s32 	%p2338, %r5833, 0;
	@%p2338 bra 	$L__BB10_1725;
	ld.shared.u64 	%rd4592, [m_Local_$_0];
	add.s64 	%rd4593, %rd4592, %rd697;
	st.u32 	[%rd4593+36], %r12810;
	ld.local.u32 	%r5835, [%rd1];
	setp.ne.s32 	%p2339, %r5835, 0;
	@%p2339 bra 	$L__BB10_1725;
	ld.shared.u64 	%rd4594, [m_Local_$_0];
	add.s64 	%rd4595, %rd4594, %rd697;
	st.u32 	[%rd4595+32], %r900;
	ld.local.u32 	%r5836, [%rd1];
	setp.eq.s32 	%p2340, %r5836, 0;
	selp.b32 	%r12812, %r12811, 0, %p2340;
$L__BB10_1725:
	st.local.u32 	[%rd1], %r12812;
	bra.uni 	$L__BB10_1727;
$L__BB10_1726:
	shl.b32 	%r5839, %r12810, 3;
	cvt.u64.u32 	%rd4596, %r5839;
	add.s64 	%rd4597, %rd695, %rd4596;
	mov.b64 	%rd4598, 0;
	st.u64 	[%rd4597+32], %rd4598;
$L__BB10_1727:
	add.s32 	%r908, %r12810, 1;
	ld.shared.u64 	%rd698, [m_Local_$_0];
	add.s64 	%rd699, %rd698, %rd693;
	ld.u32 	%r909, [%rd699+12];
	setp.lt.s32 	%p2341, %r908, %r909;
	@%p2341 bra 	$L__BB10_1737;
	ld.shared.u64 	%rd4599, [m_Local_$_1];
	atom.global.add.u64 	%rd4600, [%rd16], 48;
	add.s64 	%rd4601, %rd4600, 56;
	setp.ge.u64 	%p2342, %rd4601, %rd4599;
	shr.u64 	%rd700, %rd4600, 4;
	cvt.u32.u64 	%r12813, %rd700;
	setp.eq.s32 	%p2343, %r12813, -1;
	or.pred  	%p2344, %p2342, %p2343;
	@%p2344 bra 	$L__BB10_1730;
	shl.b64 	%rd4602, %rd700, 32;
	shr.s64 	%rd4603, %rd4602, 28;
	add.s64 	%rd4604, %rd698, %rd4603;
	mov.b16 	%rs635, 0;
	st.u8 	[%rd4604], %rs635;
	st.u8 	[%rd4604+1], %rs635;
	mov.b32 	%r5840, 3608;
	st.u32 	[%rd4604+4], %r5840;
	mov.b16 	%rs636, 1;
	st.u8 	[%rd4604+3], %rs636;
	mov.b32 	%r5841, 48;
	st.u32 	[%rd4604+8], %r5841;
	mov.b32 	%r5842, -1;
	st.u32 	[%rd4604+16], %r5842;
	ld.shared.u64 	%rd4605, [m_Local_$_0];
	add.s64 	%rd4606, %rd4605, %rd4603;
	mov.b32 	%r5843, 0;
	st.u32 	[%rd4606+32], %r5843;
	ld.shared.u64 	%rd4607, [m_Local_$_0];
	add.s64 	%rd4608, %rd4607, %rd4603;
	st.u32 	[%rd4608+36], %r5843;
	ld.shared.u64 	%rd4609, [m_Local_$_0];
	add.s64 	%rd4610, %rd4609, %rd4603;
	st.u32 	[%rd4610+40], %r5843;
	ld.local.u32 	%r5844, [%rd1];
	setp.eq.s32 	%p6640, %r5844, 0;
	bra.uni 	$L__BB10_1731;
$L__BB10_1730:
	mov.b32 	%r5846, 21106;
	st.local.u32 	[%rd1], %r5846;
	mov.b32 	%r12813, -1;
	mov.pred 	%p6640, 0;
$L__BB10_1731:
	mov.b32 	%r12814, 0;
	not.pred 	%p2346, %p6640;
	@%p2346 bra 	$L__BB10_1736;
	setp.eq.s32 	%p2347, %r12813, -1;
	@%p2347 bra 	$L__BB10_6699;
	ld.shared.u64 	%rd4611, [m_Local_$_0];
	mul.wide.s32 	%rd701, %r12813, 16;
	add.s64 	%rd4612, %rd4611, %rd701;
	st.u32 	[%rd4612+40], %r909;
	ld.local.u32 	%r5849, [%rd1];
	setp.eq.s32 	%p2348, %r5849, 0;
	@%p2348 bra 	$L__BB10_1734;
	bra.uni 	$L__BB10_1736;
$L__BB10_1734:
	ld.shared.u64 	%rd4613, [m_Local_$_0];
	add.s64 	%rd4614, %rd4613, %rd701;
	st.u32 	[%rd4614+36], %r908;
	ld.local.u32 	%r5851, [%rd1];
	setp.ne.s32 	%p2349, %r5851, 0;
	@%p2349 bra 	$L__BB10_1736;
	ld.shared.u64 	%rd4615, [m_Local_$_0];
	add.s64 	%rd4616, %rd4615, %rd701;
	st.u32 	[%rd4616+32], %r900;
	ld.local.u32 	%r5852, [%rd1];
	setp.eq.s32 	%p2350, %r5852, 0;
	selp.b32 	%r12814, %r12813, 0, %p2350;
$L__BB10_1736:
	st.local.u32 	[%rd1], %r12814;
	bra.uni 	$L__BB10_1738;
$L__BB10_1737:
	shl.b32 	%r5855, %r908, 3;
	cvt.u64.u32 	%rd4617, %r5855;
	add.s64 	%rd4618, %rd699, %rd4617;
	mov.b64 	%rd4619, 0;
	st.u64 	[%rd4618+32], %rd4619;
$L__BB10_1738:
	add.s32 	%r12810, %r12810, 2;
	setp.ne.s32 	%p2351, %r12810, %r915;
	@%p2351 bra 	$L__BB10_1715;
$L__BB10_1739:
	setp.eq.s32 	%p2352, %r897, 0;
	@%p2352 bra 	$L__BB10_1751;
	ld.shared.u64 	%rd702, [m_Local_$_0];
	add.s64 	%rd703, %rd702, %rd693;
	ld.u32 	%r916, [%rd703+12];
	setp.lt.s32 	%p2353, %r915, %r916;
	@%p2353 bra 	$L__BB10_1750;
	ld.shared.u64 	%rd4620, [m_Local_$_1];
	atom.global.add.u64 	%rd4621, [%rd16], 48;
	add.s64 	%rd4622, %rd4621, 56;
	setp.ge.u64 	%p2354, %rd4622, %rd4620;
	shr.u64 	%rd704, %rd4621, 4;
	cvt.u32.u64 	%r12816, %rd704;
	setp.eq.s32 	%p2355, %r12816, -1;
	or.pred  	%p2356, %p2354, %p2355;
	@%p2356 bra 	$L__BB10_1743;
	shl.b64 	%rd4623, %rd704, 32;
	shr.s64 	%rd4624, %rd4623, 28;
	add.s64 	%rd4625, %rd702, %rd4624;
	mov.b16 	%rs637, 0;
	st.u8 	[%rd4625], %rs637;
	st.u8 	[%rd4625+1], %rs637;
	mov.b32 	%r5856, 3608;
	st.u32 	[%rd4625+4], %r5856;
	mov.b16 	%rs638, 1;
	st.u8 	[%rd4625+3], %rs638;
	mov.b32 	%r5857, 48;
	st.u32 	[%rd4625+8], %r5857;
	mov.b32 	%r5858, -1;
	st.u32 	[%rd4625+16], %r5858;
	ld.shared.u64 	%rd4626, [m_Local_$_0];
	add.s64 	%rd4627, %rd4626, %rd4624;
	mov.b32 	%r5859, 0;
	st.u32 	[%rd4627+32], %r5859;
	ld.shared.u64 	%rd4628, [m_Local_$_0];
	add.s64 	%rd4629, %rd4628, %rd4624;
	st.u32 	[%rd4629+36], %r5859;
	ld.shared.u64 	%rd4630, [m_Local_$_0];
	add.s64 	%rd4631, %rd4630, %rd4624;
	st.u32 	[%rd4631+40], %r5859;
	ld.local.u32 	%r5860, [%rd1];
	setp.eq.s32 	%p6641, %r5860, 0;
	bra.uni 	$L__BB10_1744;
$L__BB10_1743:
	mov.b32 	%r5862, 21106;
	st.local.u32 	[%rd1], %r5862;
	mov.b32 	%r12816, -1;
	mov.pred 	%p6641, 0;
$L__BB10_1744:
	mov.b32 	%r12817, 0;
	not.pred 	%p2358, %p6641;
	@%p2358 bra 	$L__BB10_1749;
	setp.eq.s32 	%p2359, %r12816, -1;
	@%p2359 bra 	$L__BB10_6700;
	ld.shared.u64 	%rd4632, [m_Local_$_0];
	mul.wide.s32 	%rd705, %r12816, 16;
	add.s64 	%rd4633, %rd4632, %rd705;
	st.u32 	[%rd4633+40], %r916;
	ld.local.u32 	%r5865, [%rd1];
	setp.eq.s32 	%p2360, %r5865, 0;
	@%p2360 bra 	$L__BB10_1747;
	bra.uni 	$L__BB10_1749;
$L__BB10_1747:
	ld.shared.u64 	%rd4634, [m_Local_$_0];
	add.s64 	%rd4635, %rd4634, %rd705;
	st.u32 	[%rd4635+36], %r915;
	ld.local.u32 	%r5867, [%rd1];
	setp.ne.s32 	%p2361, %r5867, 0;
	@%p2361 bra 	$L__BB10_1749;
	ld.shared.u64 	%rd4636, [m_Local_$_0];
	add.s64 	%rd4637, %rd4636, %rd705;
	st.u32 	[%rd4637+32], %r900;
	ld.local.u32 	%r5868, [%rd1];
	setp.eq.s32 	%p2362, %r5868, 0;
	selp.b32 	%r12817, %r12816, 0, %p2362;
$L__BB10_1749:
	st.local.u32 	[%rd1], %r12817;
	bra.uni 	$L__BB10_1751;
$L__BB10_1750:
	shl.b32 	%r5871, %r915, 3;
	cvt.u64.u32 	%rd4638, %r5871;
	add.s64 	%rd4639, %rd703, %rd4638;
	mov.b64 	%rd4640, 0;
	st.u64 	[%rd4639+32], %rd4640;
$L__BB10_1751:
	mul.wide.s32 	%rd706, %r12786, 16;
	mul.wide.s32 	%rd707, %r900, 16;
	mov.b32 	%r12818, 0;
$L__BB10_1752:
	setp.ne.s32 	%p2363, %r12786, -1;
	@%p2363 bra 	$L__BB10_1754;
	mov.b32 	%r12824, 21352;
	st.local.u32 	[%rd1], %r12824;
	mov.b32 	%r12820, 0;
	bra.uni 	$L__BB10_1755;
$L__BB10_1754:
	ld.shared.u64 	%rd4641, [m_Local_$_0];
	add.s64 	%rd4642, %rd4641, %rd706;
	ld.u32 	%r12820, [%rd4642+40];
	ld.local.u32 	%r12824, [%rd1];
$L__BB10_1755:
	setp.ne.s32 	%p2364, %r12824, 0;
	mov.b32 	%r12830, 0;
	@%p2364 bra 	$L__BB10_1791;
	setp.ge.s32 	%p2365, %r12818, %r12820;
	mov.b32 	%r12824, 0;
	mov.u32 	%r12830, %r900;
	@%p2365 bra 	$L__BB10_1791;
	setp.ne.s32 	%p2366, %r12786, -1;
	@%p2366 bra 	$L__BB10_1759;
	mov.b32 	%r12824, 21352;
	st.local.u32 	[%rd1], %r12824;
	mov.b32 	%r928, 0;
	bra.uni 	$L__BB10_1760;
$L__BB10_1759:
	ld.shared.u64 	%rd4643, [m_Local_$_0];
	add.s64 	%rd4644, %rd4643, %rd706;
	ld.u32 	%r928, [%rd4644+32];
	mov.b32 	%r12824, 0;
$L__BB10_1760:
	setp.eq.s32 	%p2367, %r12786, -1;
	mov.b32 	%r12830, 0;
	@%p2367 bra 	$L__BB10_1791;
	shl.b32 	%r929, %r12818, 3;
	setp.ne.s32 	%p2368, %r928, -1;
	mov.f64 	%fd15, 0d0000000000000000;
	@%p2368 bra 	$L__BB10_1763;
	mov.b32 	%r12824, 21352;
	st.local.u32 	[%rd1], %r12824;
	bra.uni 	$L__BB10_1775;
$L__BB10_1763:
	ld.shared.u64 	%rd708, [m_Local_$_0];
	mul.wide.s32 	%rd4645, %r928, 16;
	add.s64 	%rd709, %rd708, %rd4645;
	ld.u32 	%r930, [%rd709+12];
	setp.lt.s32 	%p2369, %r12818, %r930;
	@%p2369 bra 	$L__BB10_1774;
	ld.shared.u64 	%rd4646, [m_Local_$_1];
	atom.global.add.u64 	%rd4647, [%rd16], 48;
	add.s64 	%rd4648, %rd4647, 56;
	setp.lt.u64 	%p2370, %rd4648, %rd4646;
	shr.u64 	%rd710, %rd4647, 4;
	cvt.u32.u64 	%r12823, %rd710;
	setp.ne.s32 	%p2371, %r12823, -1;
	and.pred  	%p2372, %p2370, %p2371;
	@%p2372 bra 	$L__BB10_1766;
	mov.b32 	%r5888, 21106;
	st.local.u32 	[%rd1], %r5888;
	mov.b32 	%r12823, -1;
	mov.pred 	%p6642, 0;
	bra.uni 	$L__BB10_1767;
$L__BB10_1766:
	shl.b64 	%rd4649, %rd710, 32;
	shr.s64 	%rd4650, %rd4649, 28;
	add.s64 	%rd4651, %rd708, %rd4650;
	mov.b16 	%rs639, 0;
	st.u8 	[%rd4651], %rs639;
	st.u8 	[%rd4651+1], %rs639;
	mov.b32 	%r5882, 3608;
	st.u32 	[%rd4651+4], %r5882;
	mov.b16 	%rs640, 1;
	st.u8 	[%rd4651+3], %rs640;
	mov.b32 	%r5883, 48;
	st.u32 	[%rd4651+8], %r5883;
	mov.b32 	%r5884, -1;
	st.u32 	[%rd4651+16], %r5884;
	ld.shared.u64 	%rd4652, [m_Local_$_0];
	add.s64 	%rd4653, %rd4652, %rd4650;
	mov.b32 	%r5885, 0;
	st.u32 	[%rd4653+32], %r5885;
	ld.shared.u64 	%rd4654, [m_Local_$_0];
	add.s64 	%rd4655, %rd4654, %rd4650;
	st.u32 	[%rd4655+36], %r5885;
	ld.shared.u64 	%rd4656, [m_Local_$_0];
	add.s64 	%rd4657, %rd4656, %rd4650;
	st.u32 	[%rd4657+40], %r5885;
	ld.local.u32 	%r5886, [%rd1];
	setp.eq.s32 	%p6642, %r5886, 0;
$L__BB10_1767:
	mov.b32 	%r12824, 0;
	not.pred 	%p2374, %p6642;
	@%p2374 bra 	$L__BB10_1773;
	setp.ne.s32 	%p2375, %r12823, -1;
	@%p2375 bra 	$L__BB10_1770;
	mov.b32 	%r5896, 21352;
	st.local.u32 	[%rd1], %r5896;
	bra.uni 	$L__BB10_1773;
$L__BB10_1770:
	ld.shared.u64 	%rd4658, [m_Local_$_0];
	mul.wide.s32 	%rd711, %r12823, 16;
	add.s64 	%rd4659, %rd4658, %rd711;
	st.u32 	[%rd4659+40], %r930;
	ld.local.u32 	%r5891, [%rd1];
	setp.ne.s32 	%p2376, %r5891, 0;
	@%p2376 bra 	$L__BB10_1773;
	ld.shared.u64 	%rd4660, [m_Local_$_0];
	add.s64 	%rd4661, %rd4660, %rd711;
	st.u32 	[%rd4661+36], %r12818;
	ld.local.u32 	%r5893, [%rd1];
	setp.ne.s32 	%p2377, %r5893, 0;
	@%p2377 bra 	$L__BB10_1773;
	ld.shared.u64 	%rd4662, [m_Local_$_0];
	add.s64 	%rd4663, %rd4662, %rd711;
	st.u32 	[%rd4663+32], %r928;
	ld.local.u32 	%r5894, [%rd1];
	setp.eq.s32 	%p2378, %r5894, 0;
	selp.b32 	%r12824, %r12823, 0, %p2378;
$L__BB10_1773:
	st.local.u32 	[%rd1], %r12824;
	bra.uni 	$L__BB10_1775;
$L__BB10_1774:
	cvt.u64.u32 	%rd4664, %r929;
	add.s64 	%rd4665, %rd709, %rd4664;
	ld.f64 	%fd15, [%rd4665+32];
	mov.b32 	%r12824, 0;
$L__BB10_1775:
	setp.ne.s32 	%p2379, %r12824, 0;
	@%p2379 bra 	$L__BB10_1791;
	setp.ne.s32 	%p2380, %r900, -1;
	@%p2380 bra 	$L__BB10_1778;
	mov.b32 	%r12824, 21352;
	st.local.u32 	[%rd1], %r12824;
	bra.uni 	$L__BB10_1790;
$L__BB10_1778:
	ld.shared.u64 	%rd712, [m_Local_$_0];
	add.s64 	%rd713, %rd712, %rd707;
	ld.u32 	%r936, [%rd713+12];
	setp.lt.s32 	%p2381, %r12818, %r936;
	@%p2381 bra 	$L__BB10_1789;
	ld.shared.u64 	%rd4666, [m_Local_$_1];
	atom.global.add.u64 	%rd4667, [%rd16], 48;
	add.s64 	%rd4668, %rd4667, 56;
	setp.lt.u64 	%p2382, %rd4668, %rd4666;
	shr.u64 	%rd714, %rd4667, 4;
	cvt.u32.u64 	%r12826, %rd714;
	setp.ne.s32 	%p2383, %r12826, -1;
	and.pred  	%p2384, %p2382, %p2383;
	@%p2384 bra 	$L__BB10_1781;
	mov.b32 	%r5906, 21106;
	st.local.u32 	[%rd1], %r5906;
	mov.b32 	%r12826, -1;
	mov.pred 	%p6643, 0;
	bra.uni 	$L__BB10_1782;
$L__BB10_1781:
	shl.b64 	%rd4669, %rd714, 32;
	shr.s64 	%rd4670, %rd4669, 28;
	add.s64 	%rd4671, %rd712, %rd4670;
	mov.b16 	%rs641, 0;
	st.u8 	[%rd4671], %rs641;
	st.u8 	[%rd4671+1], %rs641;
	mov.b32 	%r5900, 3608;
	st.u32 	[%rd4671+4], %r5900;
	mov.b16 	%rs642, 1;
	st.u8 	[%rd4671+3], %rs642;
	mov.b32 	%r5901, 48;
	st.u32 	[%rd4671+8], %r5901;
	mov.b32 	%r5902, -1;
	st.u32 	[%rd4671+16], %r5902;
	ld.shared.u64 	%rd4672, [m_Local_$_0];
	add.s64 	%rd4673, %rd4672, %rd4670;
	mov.b32 	%r5903, 0;
	st.u32 	[%rd4673+32], %r5903;
	ld.shared.u64 	%rd4674, [m_Local_$_0];
	add.s64 	%rd4675, %rd4674, %rd4670;
	st.u32 	[%rd4675+36], %r5903;
	ld.shared.u64 	%rd4676, [m_Local_$_0];
	add.s64 	%rd4677, %rd4676, %rd4670;
	st.u32 	[%rd4677+40], %r5903;
	ld.local.u32 	%r5904, [%rd1];
	setp.eq.s32 	%p6643, %r5904, 0;
$L__BB10_1782:
	mov.b32 	%r12824, 0;
	not.pred 	%p2386, %p6643;
	@%p2386 bra 	$L__BB10_1788;
	setp.ne.s32 	%p2387, %r12826, -1;
	@%p2387 bra 	$L__BB10_1785;
	mov.b32 	%r5914, 21352;
	st.local.u32 	[%rd1], %r5914;
	bra.uni 	$L__BB10_1788;
$L__BB10_1785:
	ld.shared.u64 	%rd4678, [m_Local_$_0];
	mul.wide.s32 	%rd715, %r12826, 16;
	add.s64 	%rd4679, %rd4678, %rd715;
	st.u32 	[%rd4679+40], %r936;
	ld.local.u32 	%r5909, [%rd1];
	setp.ne.s32 	%p2388, %r5909, 0;
	@%p2388 bra 	$L__BB10_1788;
	ld.shared.u64 	%rd4680, [m_Local_$_0];
	add.s64 	%rd4681, %rd4680, %rd715;
	st.u32 	[%rd4681+36], %r12818;
	ld.local.u32 	%r5911, [%rd1];
	setp.ne.s32 	%p2389, %r5911, 0;
	@%p2389 bra 	$L__BB10_1788;
	ld.shared.u64 	%rd4682, [m_Local_$_0];
	add.s64 	%rd4683, %rd4682, %rd715;
	st.u32 	[%rd4683+32], %r900;
	ld.local.u32 	%r5912, [%rd1];
	setp.eq.s32 	%p2390, %r5912, 0;
	selp.b32 	%r12824, %r12826, 0, %p2390;
$L__BB10_1788:
	st.local.u32 	[%rd1], %r12824;
	bra.uni 	$L__BB10_1790;
$L__BB10_1789:
	cvt.u64.u32 	%rd4684, %r929;
	add.s64 	%rd4685, %rd713, %rd4684;
	st.f64 	[%rd4685+32], %fd15;
	ld.local.u32 	%r12824, [%rd1];
$L__BB10_1790:
	setp.eq.s32 	%p2391, %r12824, 0;
	add.s32 	%r12818, %r12818, 1;
	@%p2391 bra 	$L__BB10_1752;
$L__BB10_1791:
	setp.eq.s32 	%p6644, %r12824, 0;
$L__BB10_1792:
	not.pred 	%p2392, %p6644;
	@%p2392 bra 	$L__BB10_6659;
	setp.ne.s32 	%p2393, %r12916, -1;
	@%p2393 bra 	$L__BB10_1795;
	mov.b32 	%r12833, 21352;
	st.local.u32 	[%rd1], %r12833;
	bra.uni 	$L__BB10_1807;
$L__BB10_1795:
	ld.shared.u64 	%rd716, [m_Local_$_0];
	mul.wide.s32 	%rd4686, %r12916, 16;
	add.s64 	%rd717, %rd716, %rd4686;
	ld.u32 	%r947, [%rd717+12];
	setp.lt.s32 	%p2394, %r12522, %r947;
	@%p2394 bra 	$L__BB10_1806;
	ld.shared.u64 	%rd4687, [m_Local_$_1];
	atom.global.add.u64 	%rd4688, [%rd16], 48;
	add.s64 	%rd4689, %rd4688, 56;
	setp.lt.u64 	%p2395, %rd4689, %rd4687;
	shr.u64 	%rd718, %rd4688, 4;
	cvt.u32.u64 	%r12832, %rd718;
	setp.ne.s32 	%p2396, %r12832, -1;
	and.pred  	%p2397, %p2395, %p2396;
	@%p2397 bra 	$L__BB10_1798;
	mov.b32 	%r5923, 21106;
	st.local.u32 	[%rd1], %r5923;
	mov.b32 	%r12832, -1;
	mov.pred 	%p6645, 0;
	bra.uni 	$L__BB10_1799;
$L__BB10_1798:
	shl.b64 	%rd4690, %rd718, 32;
	shr.s64 	%rd4691, %rd4690, 28;
	add.s64 	%rd4692, %rd716, %rd4691;
	mov.b16 	%rs643, 0;
	st.u8 	[%rd4692], %rs643;
	st.u8 	[%rd4692+1], %rs643;
	mov.b32 	%r5917, 3608;
	st.u32 	[%rd4692+4], %r5917;
	mov.b16 	%rs644, 1;
	st.u8 	[%rd4692+3], %rs644;
	mov.b32 	%r5918, 48;
	st.u32 	[%rd4692+8], %r5918;
	mov.b32 	%r5919, -1;
	st.u32 	[%rd4692+16], %r5919;
	ld.shared.u64 	%rd4693, [m_Local_$_0];
	add.s64 	%rd4694, %rd4693, %rd4691;
	mov.b32 	%r5920, 0;
	st.u32 	[%rd4694+32], %r5920;
	ld.shared.u64 	%rd4695, [m_Local_$_0];
	add.s64 	%rd4696, %rd4695, %rd4691;
	st.u32 	[%rd4696+36], %r5920;
	ld.shared.u64 	%rd4697, [m_Local_$_0];
	add.s64 	%rd4698, %rd4697, %rd4691;
	st.u32 	[%rd4698+40], %r5920;
	ld.local.u32 	%r5921, [%rd1];
	setp.eq.s32 	%p6645, %r5921, 0;
$L__BB10_1799:
	mov.b32 	%r12833, 0;
	not.pred 	%p2399, %p6645;
	@%p2399 bra 	$L__BB10_1805;
	setp.ne.s32 	%p2400, %r12832, -1;
	@%p2400 bra 	$L__BB10_1802;
	mov.b32 	%r5931, 21352;
	st.local.u32 	[%rd1], %r5931;
	bra.uni 	$L__BB10_1805;
$L__BB10_1802:
	ld.shared.u64 	%rd4699, [m_Local_$_0];
	mul.wide.s32 	%rd719, %r12832, 16;
	add.s64 	%rd4700, %rd4699, %rd719;
	st.u32 	[%rd4700+40], %r947;
	ld.local.u32 	%r5926, [%rd1];
	setp.ne.s32 	%p2401, %r5926, 0;
	@%p2401 bra 	$L__BB10_1805;
	ld.shared.u64 	%rd4701, [m_Local_$_0];
	add.s64 	%rd4702, %rd4701, %rd719;
	st.u32 	[%rd4702+36], %r12522;
	ld.local.u32 	%r5928, [%rd1];
	setp.ne.s32 	%p2402, %r5928, 0;
	@%p2402 bra 	$L__BB10_1805;
	ld.shared.u64 	%rd4703, [m_Local_$_0];
	add.s64 	%rd4704, %rd4703, %rd719;
	st.u32 	[%rd4704+32], %r12916;
	ld.local.u32 	%r5929, [%rd1];
	setp.eq.s32 	%p2403, %r5929, 0;
	selp.b32 	%r12833, %r12832, 0, %p2403;
$L__BB10_1805:
	st.local.u32 	[%rd1], %r12833;
	bra.uni 	$L__BB10_1807;
$L__BB10_1806:
	shl.b32 	%r5932, %r12522, 2;
	cvt.u64.u32 	%rd4705, %r5932;
	add.s64 	%rd4706, %rd717, %rd4705;
	st.u32 	[%rd4706+32], %r12830;
	ld.local.u32 	%r12833, [%rd1];
$L__BB10_1807:
	setp.ne.s32 	%p2404, %r12833, 0;
	@%p2404 bra 	$L__BB10_6659;
	ld.shared.u64 	%rd720, [m_Local_$_0];
	add.s64 	%rd4707, %rd720, %rd15;
	ld.u32 	%r954, [%rd4707+32];
	setp.ne.s32 	%p2405, %r954, -1;
	@%p2405 bra 	$L__BB10_1810;
	mov.b32 	%r12855, 21352;
	st.local.u32 	[%rd1], %r12855;
	mov.b32 	%r957, 0;
	bra.uni 	$L__BB10_1811;
$L__BB10_1810:
	mul.wide.s32 	%rd4708, %r954, 16;
	add.s64 	%rd4709, %rd720, %rd4708;
	ld.u32 	%r957, [%rd4709+32];
	mov.b32 	%r12855, 0;
$L__BB10_1811:
	setp.eq.s32 	%p2406, %r954, -1;
	@%p2406 bra 	$L__BB10_1893;
	mul.wide.s32 	%rd721, %r954, 16;
	add.s64 	%rd4710, %rd720, %rd721;
	ld.u32 	%r958, [%rd4710+40];
	setp.ne.s32 	%p2407, %r957, -1;
	@%p2407 bra 	$L__BB10_1814;
	mov.b32 	%r12855, 21352;
	st.local.u32 	[%rd1], %r12855;
	bra.uni 	$L__BB10_1826;
$L__BB10_1814:
	mul.wide.s32 	%rd4711, %r957, 16;
	add.s64 	%rd722, %rd720, %rd4711;
	ld.u32 	%r5937, [%rd722+12];
	setp.gt.s32 	%p2408, %r958, -1;
	setp.lt.s32 	%p2409, %r958, %r5937;
	and.pred  	%p2410, %p2408, %p2409;
	@%p2410 bra 	$L__BB10_1825;
	ld.shared.u64 	%rd4714, [m_Local_$_1];
	atom.global.add.u64 	%rd4715, [%rd16], 48;
	add.s64 	%rd4716, %rd4715, 56;
	setp.lt.u64 	%p2411, %rd4716, %rd4714;
	shr.u64 	%rd723, %rd4715, 4;
	cvt.u32.u64 	%r12837, %rd723;
	setp.ne.s32 	%p2412, %r12837, -1;
	and.pred  	%p2413, %p2411, %p2412;
	@%p2413 bra 	$L__BB10_1817;
	mov.b32 	%r5945, 21106;
	st.local.u32 	[%rd1], %r5945;
	mov.b32 	%r12837, -1;
	mov.pred 	%p6646, 0;
	bra.uni 	$L__BB10_1818;
$L__BB10_1817:
	shl.b64 	%rd4717, %rd723, 32;
	shr.s64 	%rd4718, %rd4717, 28;
	add.s64 	%rd4719, %rd720, %rd4718;
	mov.b16 	%rs645, 0;
	st.u8 	[%rd4719], %rs645;
	st.u8 	[%rd4719+1], %rs645;
	mov.b32 	%r5939, 3608;
	st.u32 	[%rd4719+4], %r5939;
	mov.b16 	%rs646, 1;
	st.u8 	[%rd4719+3], %rs646;
	mov.b32 	%r5940, 48;
	st.u32 	[%rd4719+8], %r5940;
	mov.b32 	%r5941, -1;
	st.u32 	[%rd4719+16], %r5941;
	ld.shared.u64 	%rd4720, [m_Local_$_0];
	add.s64 	%rd4721, %rd4720, %rd4718;
	mov.b32 	%r5942, 0;
	st.u32 	[%rd4721+32], %r5942;
	ld.shared.u64 	%rd4722, [m_Local_$_0];
	add.s64 	%rd4723, %rd4722, %rd4718;
	st.u32 	[%rd4723+36], %r5942;
	ld.shared.u64 	%rd4724, [m_Local_$_0];
	add.s64 	%rd4725, %rd4724, %rd4718;
	st.u32 	[%rd4725+40], %r5942;
	ld.local.u32 	%r5943, [%rd1];
	setp.eq.s32 	%p6646, %r5943, 0;
$L__BB10_1818:
	mov.b32 	%r12855, 0;
	not.pred 	%p2415, %p6646;
	@%p2415 bra 	$L__BB10_1824;
	setp.ne.s32 	%p2416, %r12837, -1;
	@%p2416 bra 	$L__BB10_1821;
	mov.b32 	%r5953, 21352;
	st.local.u32 	[%rd1], %r5953;
	bra.uni 	$L__BB10_1824;
$L__BB10_1821:
	ld.shared.u64 	%rd4726, [m_Local_$_0];
	mul.wide.s32 	%rd724, %r12837, 16;
	add.s64 	%rd4727, %rd4726, %rd724;
	st.u32 	[%rd4727+40], %r5937;
	ld.local.u32 	%r5948, [%rd1];
	setp.ne.s32 	%p2417, %r5948, 0;
	@%p2417 bra 	$L__BB10_1824;
	ld.shared.u64 	%rd4728, [m_Local_$_0];
	add.s64 	%rd4729, %rd4728, %rd724;
	st.u32 	[%rd4729+36], %r958;
	ld.local.u32 	%r5950, [%rd1];
	setp.ne.s32 	%p2418, %r5950, 0;
	@%p2418 bra 	$L__BB10_1824;
	ld.shared.u64 	%rd4730, [m_Local_$_0];
	add.s64 	%rd4731, %rd4730, %rd724;
	st.u32 	[%rd4731+32], %r957;
	ld.local.u32 	%r5951, [%rd1];
	setp.eq.s32 	%p2419, %r5951, 0;
	selp.b32 	%r12855, %r12837, 0, %p2419;
$L__BB10_1824:
	st.local.u32 	[%rd1], %r12855;
	bra.uni 	$L__BB10_1826;
$L__BB10_1825:
	shl.b32 	%r5938, %r958, 2;
	cvt.u64.u32 	%rd4712, %r5938;
	add.s64 	%rd4713, %rd722, %rd4712;
	st.u32 	[%rd4713+32], %r12786;
	ld.local.u32 	%r12855, [%rd1];
$L__BB10_1826:
	setp.ne.s32 	%p2420, %r12855, 0;
	@%p2420 bra 	$L__BB10_1893;
	ld.shared.u64 	%rd4732, [m_Local_$_0];
	add.s64 	%rd4733, %rd4732, %rd721;
	ld.u32 	%r5955, [%rd4733+40];
	add.s32 	%r5956, %r5955, 1;
	st.u32 	[%rd4733+40], %r5956;
	ld.local.u32 	%r12855, [%rd1];
	setp.ne.s32 	%p2421, %r12855, 0;
	@%p2421 bra 	$L__BB10_1893;
	ld.shared.u64 	%rd725, [m_Local_$_0];
	add.s64 	%rd4734, %rd725, %rd721;
	ld.u32 	%r967, [%rd4734+40];
	ld.u32 	%r5958, [%rd4734+32];
	mul.wide.s32 	%rd4735, %r5958, 16;
	add.s64 	%rd4736, %rd725, %rd4735;
	ld.u32 	%r5959, [%rd4736+12];
	setp.ne.s32 	%p2422, %r967, %r5959;
	mov.b32 	%r12855, 0;
	@%p2422 bra 	$L__BB10_1893;
	shl.b32 	%r968, %r967, 1;
	shl.b32 	%r969, %r967, 3;
	add.s32 	%r970, %r969, 32;
	ld.shared.u64 	%rd726, [m_Local_$_1];
	and.b32  	%r5960, %r967, 1;
	setp.eq.b32 	%p2423, %r5960, 1;
	not.pred 	%p2424, %p2423;
	mov.u32 	%r12840, %r970;
	@%p2424 bra 	$L__BB10_1831;
	shr.s32 	%r5961, %r970, 31;
	shr.u32 	%r5962, %r5961, 28;
	add.s32 	%r5963, %r970, %r5962;
	and.b32  	%r5964, %r5963, -16;
	sub.s32 	%r5965, %r5964, %r970;
	add.s32 	%r5966, %r969, %r5965;
	add.s32 	%r12840, %r5966, 48;
$L__BB10_1831:
	cvt.s64.s32 	%rd4737, %r12840;
	atom.global.add.u64 	%rd4738, [%rd16], %rd4737;
	cvt.s64.s32 	%rd4739, %r969;
	add.s64 	%rd4740, %rd4739, %rd4738;
	add.s64 	%rd4741, %rd4740, 40;
	setp.lt.u64 	%p2425, %rd4741, %rd726;
	shr.u64 	%rd4742, %rd4738, 4;
	cvt.u32.u64 	%r5967, %rd4742;
	selp.b32 	%r973, %r5967, -1, %p2425;
	setp.ne.s32 	%p2426, %r973, -1;
	@%p2426 bra 	$L__BB10_1833;
	mov.b32 	%r6004, 21352;
	st.local.u32 	[%rd1], %r6004;
	bra.uni 	$L__BB10_1859;
$L__BB10_1833:
	mul.wide.s32 	%rd727, %r973, 16;
	add.s64 	%rd4743, %rd725, %rd727;
	mov.b16 	%rs647, 0;
	st.u8 	[%rd4743], %rs647;
	st.u8 	[%rd4743+1], %rs647;
	mov.b32 	%r5968, 11550;
	st.u32 	[%rd4743+4], %r5968;
	mov.b16 	%rs648, 1;
	st.u8 	[%rd4743+3], %rs648;
	st.u32 	[%rd4743+8], %r970;
	st.u32 	[%rd4743+12], %r968;
	setp.lt.s32 	%p2427, %r967, 1;
	@%p2427 bra 	$L__BB10_1859;
	mov.b32 	%r12841, 0;
$L__BB10_1835:
	ld.shared.u64 	%rd728, [m_Local_$_0];
	add.s64 	%rd729, %rd728, %rd727;
	ld.u32 	%r975, [%rd729+12];
	setp.lt.s32 	%p2428, %r12841, %r975;
	@%p2428 bra 	$L__BB10_1846;
	ld.shared.u64 	%rd4744, [m_Local_$_1];
	atom.global.add.u64 	%rd4745, [%rd16], 48;
	add.s64 	%rd4746, %rd4745, 56;
	setp.lt.u64 	%p2429, %rd4746, %rd4744;
	shr.u64 	%rd730, %rd4745, 4;
	cvt.u32.u64 	%r12842, %rd730;
	setp.ne.s32 	%p2430, %r12842, -1;
	and.pred  	%p2431, %p2429, %p2430;
	@%p2431 bra 	$L__BB10_1838;
	mov.b32 	%r5976, 21106;
	st.local.u32 	[%rd1], %r5976;
	mov.b32 	%r12842, -1;
	mov.pred 	%p6647, 0;
	bra.uni 	$L__BB10_1839;
$L__BB10_1838:
	shl.b64 	%rd4747, %rd730, 32;
	shr.s64 	%rd4748, %rd4747, 28;
	add.s64 	%rd4749, %rd728, %rd4748;
	mov.b16 	%rs649, 0;
	st.u8 	[%rd4749], %rs649;
	st.u8 	[%rd4749+1], %rs649;
	mov.b32 	%r5970, 3608;
	st.u32 	[%rd4749+4], %r5970;
	mov.b16 	%rs650, 1;
	st.u8 	[%rd4749+3], %rs650;
	mov.b32 	%r5971, 48;
	st.u32 	[%rd4749+8], %r5971;
	mov.b32 	%r5972, -1;
	st.u32 	[%rd4749+16], %r5972;
	ld.shared.u64 	%rd4750, [m_Local_$_0];
	add.s64 	%rd4751, %rd4750, %rd4748;
	mov.b32 	%r5973, 0;
	st.u32 	[%rd4751+32], %r5973;
	ld.shared.u64 	%rd4752, [m_Local_$_0];
	add.s64 	%rd4753, %rd4752, %rd4748;
	st.u32 	[%rd4753+36], %r5973;
	ld.shared.u64 	%rd4754, [m_Local_$_0];
	add.s64 	%rd4755, %rd4754, %rd4748;
	st.u32 	[%rd4755+40], %r5973;
	ld.local.u32 	%r5974, [%rd1];
	setp.eq.s32 	%p6647, %r5974, 0;
$L__BB10_1839:
	mov.b32 	%r12843, 0;
	not.pred 	%p2433, %p6647;
	@%p2433 bra 	$L__BB10_1845;
	setp.ne.s32 	%p2434, %r12842, -1;
	@%p2434 bra 	$L__BB10_1842;
	mov.b32 	%r5984, 21352;
	st.local.u32 	[%rd1], %r5984;
	bra.uni 	$L__BB10_1845;
$L__BB10_1842:
	ld.shared.u64 	%rd4756, [m_Local_$_0];
	mul.wide.s32 	%rd731, %r12842, 16;
	add.s64 	%rd4757, %rd4756, %rd731;
	st.u32 	[%rd4757+40], %r975;
	ld.local.u32 	%r5979, [%rd1];
	setp.ne.s32 	%p2435, %r5979, 0;
	@%p2435 bra 	$L__BB10_1845;
	ld.shared.u64 	%rd4758, [m_Local_$_0];
	add.s64 	%rd4759, %rd4758, %rd731;
	st.u32 	[%rd4759+36], %r12841;
	ld.local.u32 	%r5981, [%rd1];
	setp.ne.s32 	%p2436, %r5981, 0;
	@%p2436 bra 	$L__BB10_1845;
	ld.shared.u64 	%rd4760, [m_Local_$_0];
	add.s64 	%rd4761, %rd4760, %rd731;
	st.u32 	[%rd4761+32], %r973;
	ld.local.u32 	%r5982, [%rd1];
	setp.eq.s32 	%p2437, %r5982, 0;
	selp.b32 	%r12843, %r12842, 0, %p2437;
$L__BB10_1845:
	st.local.u32 	[%rd1], %r12843;
	bra.uni 	$L__BB10_1847;
$L__BB10_1846:
	shl.b32 	%r5985, %r12841, 2;
	cvt.u64.u32 	%rd4762, %r5985;
	add.s64 	%rd4763, %rd729, %rd4762;
	mov.b32 	%r5986, -1;
	st.u32 	[%rd4763+32], %r5986;
$L__BB10_1847:
	add.s32 	%r980, %r12841, 1;
	ld.shared.u64 	%rd732, [m_Local_$_0];
	add.s64 	%rd733, %rd732, %rd727;
	ld.u32 	%r981, [%rd733+12];
	setp.lt.s32 	%p2438, %r980, %r981;
	@%p2438 bra 	$L__BB10_1857;
	ld.shared.u64 	%rd4764, [m_Local_$_1];
	atom.global.add.u64 	%rd4765, [%rd16], 48;
	add.s64 	%rd4766, %rd4765, 56;
	setp.ge.u64 	%p2439, %rd4766, %rd4764;
	shr.u64 	%rd734, %rd4765, 4;
	cvt.u32.u64 	%r12844, %rd734;
	setp.eq.s32 	%p2440, %r12844, -1;
	or.pred  	%p2441, %p2439, %p2440;
	@%p2441 bra 	$L__BB10_1850;
	shl.b64 	%rd4767, %rd734, 32;
	shr.s64 	%rd4768, %rd4767, 28;
	add.s64 	%rd4769, %rd732, %rd4768;
	mov.b16 	%rs651, 0;
	st.u8 	[%rd4769], %rs651;
	st.u8 	[%rd4769+1], %rs651;
	mov.b32 	%r5987, 3608;
	st.u32 	[%rd4769+4], %r5987;
	mov.b16 	%rs652, 1;
	st.u8 	[%rd4769+3], %rs652;
	mov.b32 	%r5988, 48;
	st.u32 	[%rd4769+8], %r5988;
	mov.b32 	%r5989, -1;
	st.u32 	[%rd4769+16], %r5989;
	ld.shared.u64 	%rd4770, [m_Local_$_0];
	add.s64 	%rd4771, %rd4770, %rd4768;
	mov.b32 	%r5990, 0;
	st.u32 	[%rd4771+32], %r5990;
	ld.shared.u64 	%rd4772, [m_Local_$_0];
	add.s64 	%rd4773, %rd4772, %rd4768;
	st.u32 	[%rd4773+36], %r5990;
	ld.shared.u64 	%rd4774, [m_Local_$_0];
	add.s64 	%rd4775, %rd4774, %rd4768;
	st.u32 	[%rd4775+40], %r5990;
	ld.local.u32 	%r5991, [%rd1];
	setp.eq.s32 	%p6648, %r5991, 0;
	bra.uni 	$L__BB10_1851;
$L__BB10_1850:
	mov.b32 	%r5993, 21106;
	st.local.u32 	[%rd1], %r5993;
	mov.b32 	%r12844, -1;
	mov.pred 	%p6648, 0;
$L__BB10_1851:
	mov.b32 	%r12845, 0;
	not.pred 	%p2443, %p6648;
	@%p2443 bra 	$L__BB10_1856;
	setp.eq.s32 	%p2444, %r12844, -1;
	@%p2444 bra 	$L__BB10_6701;
	ld.shared.u64 	%rd4776, [m_Local_$_0];
	mul.wide.s32 	%rd735, %r12844, 16;
	add.s64 	%rd4777, %rd4776, %rd735;
	st.u32 	[%rd4777+40], %r981;
	ld.local.u32 	%r5996, [%rd1];
	setp.eq.s32 	%p2445, %r5996, 0;
	@%p2445 bra 	$L__BB10_1854;
	bra.uni 	$L__BB10_1856;
$L__BB10_1854:
	ld.shared.u64 	%rd4778, [m_Local_$_0];
	add.s64 	%rd4779, %rd4778, %rd735;
	st.u32 	[%rd4779+36], %r980;
	ld.local.u32 	%r5998, [%rd1];
	setp.ne.s32 	%p2446, %r5998, 0;
	@%p2446 bra 	$L__BB10_1856;
	ld.shared.u64 	%rd4780, [m_Local_$_0];
	add.s64 	%rd4781, %rd4780, %rd735;
	st.u32 	[%rd4781+32], %r973;
	ld.local.u32 	%r5999, [%rd1];
	setp.eq.s32 	%p2447, %r5999, 0;
	selp.b32 	%r12845, %r12844, 0, %p2447;
$L__BB10_1856:
	st.local.u32 	[%rd1], %r12845;
	bra.uni 	$L__BB10_1858;
$L__BB10_1857:
	shl.b32 	%r6002, %r980, 2;
	cvt.u64.u32 	%rd4782, %r6002;
	add.s64 	%rd4783, %rd733, %rd4782;
	mov.b32 	%r6003, -1;
	st.u32 	[%rd4783+32], %r6003;
$L__BB10_1858:
	add.s32 	%r12841, %r12841, 2;
	setp.ne.s32 	%p2448, %r12841, %r968;
	@%p2448 bra 	$L__BB10_1835;
$L__BB10_1859:
	mul.wide.s32 	%rd736, %r973, 16;
	ld.local.u32 	%r12846, [%rd1];
	mov.b32 	%r12847, 0;
$L__BB10_1860:
	ld.shared.u64 	%rd737, [m_Local_$_0];
	setp.ne.s32 	%p2449, %r12846, 0;
	mov.u32 	%r12855, %r12846;
	@%p2449 bra 	$L__BB10_1893;
	add.s64 	%rd738, %rd737, %rd721;
	ld.u32 	%r6006, [%rd738+40];
	setp.ge.s32 	%p2450, %r12847, %r6006;
	@%p2450 bra 	$L__BB10_1892;
	ld.u32 	%r990, [%rd738+32];
	shl.b32 	%r991, %r12847, 2;
	setp.ne.s32 	%p2451, %r990, -1;
	@%p2451 bra 	$L__BB10_1864;
	mov.b32 	%r12855, 21352;
	st.local.u32 	[%rd1], %r12855;
	mov.b32 	%r12851, 0;
	bra.uni 	$L__BB10_1876;
$L__BB10_1864:
	mul.wide.s32 	%rd4784, %r990, 16;
	add.s64 	%rd739, %rd737, %rd4784;
	ld.u32 	%r992, [%rd739+12];
	setp.lt.s32 	%p2452, %r12847, %r992;
	@%p2452 bra 	$L__BB10_1875;
	ld.shared.u64 	%rd4785, [m_Local_$_1];
	atom.global.add.u64 	%rd4786, [%rd16], 48;
	add.s64 	%rd4787, %rd4786, 56;
	setp.lt.u64 	%p2453, %rd4787, %rd4785;
	shr.u64 	%rd740, %rd4786, 4;
	cvt.u32.u64 	%r12848, %rd740;
	setp.ne.s32 	%p2454, %r12848, -1;
	and.pred  	%p2455, %p2453, %p2454;
	@%p2455 bra 	$L__BB10_1867;
	mov.b32 	%r6013, 21106;
	st.local.u32 	[%rd1], %r6013;
	mov.b32 	%r12848, -1;
	mov.pred 	%p6649, 0;
	bra.uni 	$L__BB10_1868;
$L__BB10_1867:
	shl.b64 	%rd4788, %rd740, 32;
	shr.s64 	%rd4789, %rd4788, 28;
	add.s64 	%rd4790, %rd737, %rd4789;
	mov.b16 	%rs653, 0;
	st.u8 	[%rd4790], %rs653;
	st.u8 	[%rd4790+1], %rs653;
	mov.b32 	%r6007, 3608;
	st.u32 	[%rd4790+4], %r6007;
	mov.b16 	%rs654, 1;
	st.u8 	[%rd4790+3], %rs654;
	mov.b32 	%r6008, 48;
	st.u32 	[%rd4790+8], %r6008;
	mov.b32 	%r6009, -1;
	st.u32 	[%rd4790+16], %r6009;
	ld.shared.u64 	%rd4791, [m_Local_$_0];
	add.s64 	%rd4792, %rd4791, %rd4789;
	mov.b32 	%r6010, 0;
	st.u32 	[%rd4792+32], %r6010;
	ld.shared.u64 	%rd4793, [m_Local_$_0];
	add.s64 	%rd4794, %rd4793, %rd4789;
	st.u32 	[%rd4794+36], %r6010;
	ld.shared.u64 	%rd4795, [m_Local_$_0];
	add.s64 	%rd4796, %rd4795, %rd4789;
	st.u32 	[%rd4796+40], %r6010;
	ld.local.u32 	%r6011, [%rd1];
	setp.eq.s32 	%p6649, %r6011, 0;
$L__BB10_1868:
	mov.b32 	%r12855, 0;
	not.pred 	%p2457, %p6649;
	@%p2457 bra 	$L__BB10_1874;
	setp.ne.s32 	%p2458, %r12848, -1;
	@%p2458 bra 	$L__BB10_1871;
	mov.b32 	%r6021, 21352;
	st.local.u32 	[%rd1], %r6021;
	bra.uni 	$L__BB10_1874;
$L__BB10_1871:
	ld.shared.u64 	%rd4797, [m_Local_$_0];
	mul.wide.s32 	%rd741, %r12848, 16;
	add.s64 	%rd4798, %rd4797, %rd741;
	st.u32 	[%rd4798+40], %r992;
	ld.local.u32 	%r6016, [%rd1];
	setp.ne.s32 	%p2459, %r6016, 0;
	@%p2459 bra 	$L__BB10_1874;
	ld.shared.u64 	%rd4799, [m_Local_$_0];
	add.s64 	%rd4800, %rd4799, %rd741;
	st.u32 	[%rd4800+36], %r12847;
	ld.local.u32 	%r6018, [%rd1];
	setp.ne.s32 	%p2460, %r6018, 0;
	@%p2460 bra 	$L__BB10_1874;
	ld.shared.u64 	%rd4801, [m_Local_$_0];
	add.s64 	%rd4802, %rd4801, %rd741;
	st.u32 	[%rd4802+32], %r990;
	ld.local.u32 	%r6019, [%rd1];
	setp.eq.s32 	%p2461, %r6019, 0;
	selp.b32 	%r12855, %r12848, 0, %p2461;
$L__BB10_1874:
	st.local.u32 	[%rd1], %r12855;
	mov.b32 	%r12851, 0;
	bra.uni 	$L__BB10_1876;
$L__BB10_1875:
	cvt.u64.u32 	%rd4803, %r991;
	add.s64 	%rd4804, %rd739, %rd4803;
	ld.u32 	%r12851, [%rd4804+32];
	mov.b32 	%r12855, 0;
$L__BB10_1876:
	setp.ne.s32 	%p2462, %r12855, 0;
	@%p2462 bra 	$L__BB10_1893;
	setp.ne.s32 	%p2463, %r973, -1;
	@%p2463 bra 	$L__BB10_1879;
	mov.b32 	%r12855, 21352;
	st.local.u32 	[%rd1], %r12855;
	bra.uni 	$L__BB10_1891;
$L__BB10_1879:
	ld.shared.u64 	%rd742, [m_Local_$_0];
	add.s64 	%rd743, %rd742, %rd736;
	ld.u32 	%r1000, [%rd743+12];
	setp.lt.s32 	%p2464, %r12847, %r1000;
	@%p2464 bra 	$L__BB10_1890;
	ld.shared.u64 	%rd4805, [m_Local_$_1];
	atom.global.add.u64 	%rd4806, [%rd16], 48;
	add.s64 	%rd4807, %rd4806, 56;
	setp.lt.u64 	%p2465, %rd4807, %rd4805;
	shr.u64 	%rd744, %rd4806, 4;
	cvt.u32.u64 	%r12852, %rd744;
	setp.ne.s32 	%p2466, %r12852, -1;
	and.pred  	%p2467, %p2465, %p2466;
	@%p2467 bra 	$L__BB10_1882;
	mov.b32 	%r6032, 21106;
	st.local.u32 	[%rd1], %r6032;
	mov.b32 	%r12852, -1;
	mov.pred 	%p6650, 0;
	bra.uni 	$L__BB10_1883;
$L__BB10_1882:
	shl.b64 	%rd4808, %rd744, 32;
	shr.s64 	%rd4809, %rd4808, 28;
	add.s64 	%rd4810, %rd742, %rd4809;
	mov.b16 	%rs655, 0;
	st.u8 	[%rd4810], %rs655;
	st.u8 	[%rd4810+1], %rs655;
	mov.b32 	%r6026, 3608;
	st.u32 	[%rd4810+4], %r6026;
	mov.b16 	%rs656, 1;
	st.u8 	[%rd4810+3], %rs656;
	mov.b32 	%r6027, 48;
	st.u32 	[%rd4810+8], %r6027;
	mov.b32 	%r6028, -1;
	st.u32 	[%rd4810+16], %r6028;
	ld.shared.u64 	%rd4811, [m_Local_$_0];
	add.s64 	%rd4812, %rd4811, %rd4809;
	mov.b32 	%r6029, 0;
	st.u32 	[%rd4812+32], %r6029;
	ld.shared.u64 	%rd4813, [m_Local_$_0];
	add.s64 	%rd4814, %rd4813, %rd4809;
	st.u32 	[%rd4814+36], %r6029;
	ld.shared.u64 	%rd4815, [m_Local_$_0];
	add.s64 	%rd4816, %rd4815, %rd4809;
	st.u32 	[%rd4816+40], %r6029;
	ld.local.u32 	%r6030, [%rd1];
	setp.eq.s32 	%p6650, %r6030, 0;
$L__BB10_1883:
	mov.b32 	%r12855, 0;
	not.pred 	%p2469, %p6650;
	@%p2469 bra 	$L__BB10_1889;
	setp.ne.s32 	%p2470, %r12852, -1;
	@%p2470 bra 	$L__BB10_1886;
	mov.b32 	%r6040, 21352;
	st.local.u32 	[%rd1], %r6040;
	bra.uni 	$L__BB10_1889;
$L__BB10_1886:
	ld.shared.u64 	%rd4817, [m_Local_$_0];
	mul.wide.s32 	%rd745, %r12852, 16;
	add.s64 	%rd4818, %rd4817, %rd745;
	st.u32 	[%rd4818+40], %r1000;
	ld.local.u32 	%r6035, [%rd1];
	setp.ne.s32 	%p2471, %r6035, 0;
	@%p2471 bra 	$L__BB10_1889;
	ld.shared.u64 	%rd4819, [m_Local_$_0];
	add.s64 	%rd4820, %rd4819, %rd745;
	st.u32 	[%rd4820+36], %r12847;
	ld.local.u32 	%r6037, [%rd1];
	setp.ne.s32 	%p2472, %r6037, 0;
	@%p2472 bra 	$L__BB10_1889;
	ld.shared.u64 	%rd4821, [m_Local_$_0];
	add.s64 	%rd4822, %rd4821, %rd745;
	st.u32 	[%rd4822+32], %r973;
	ld.local.u32 	%r6038, [%rd1];
	setp.eq.s32 	%p2473, %r6038, 0;
	selp.b32 	%r12855, %r12852, 0, %p2473;
$L__BB10_1889:
	st.local.u32 	[%rd1], %r12855;
	bra.uni 	$L__BB10_1891;
$L__BB10_1890:
	cvt.u64.u32 	%rd4823, %r991;
	add.s64 	%rd4824, %rd743, %rd4823;
	st.u32 	[%rd4824+32], %r12851;
	ld.local.u32 	%r12855, [%rd1];
$L__BB10_1891:
	setp.eq.s32 	%p2474, %r12855, 0;
	add.s32 	%r12847, %r12847, 1;
	mov.b32 	%r12846, 0;
	@%p2474 bra 	$L__BB10_1860;
	bra.uni 	$L__BB10_1893;
$L__BB10_1892:
	st.u32 	[%rd738+32], %r973;
	ld.local.u32 	%r12855, [%rd1];
$L__BB10_1893:
	setp.ne.s32 	%p2475, %r12855, 0;
	@%p2475 bra 	$L__BB10_6659;
	add.s32 	%r12522, %r12522, 1;
	setp.eq.s32 	%p2476, %r12522, %r1;
	mov.b16 	%rs1616, 1;
	mov.u32 	%r12915, %r12499;
	mov.u32 	%r12917, %r1;
	mov.u16 	%rs1617, %rs1616;
	@%p2476 bra 	$L__BB10_2129;
	bra.uni 	$L__BB10_322;
$L__BB10_1895:
	mul.wide.s32 	%rd4826, %r1014, 16;
	add.s64 	%rd4827, %rd746, %rd4826;
	ld.u32 	%r1017, [%rd4827+32];
	mov.b32 	%r12861, 0;
$L__BB10_1896:
	setp.eq.s32 	%p2479, %r1014, -1;
	mov.b32 	%r12865, 0;
	@%p2479 bra 	$L__BB10_1912;
	setp.ne.s32 	%p2480, %r1017, -1;
	@%p2480 bra 	$L__BB10_1899;
	mov.b32 	%r12861, 21352;
	st.local.u32 	[%rd1], %r12861;
	mov.b32 	%r12863, 0;
	bra.uni 	$L__BB10_1911;
$L__BB10_1899:
	mul.wide.s32 	%rd4828, %r1017, 16;
	add.s64 	%rd747, %rd746, %rd4828;
	ld.u32 	%r6049, [%rd747+12];
	setp.gt.s32 	%p2481, %r12915, -1;
	setp.lt.s32 	%p2482, %r12915, %r6049;
	and.pred  	%p2483, %p2481, %p2482;
	@%p2483 bra 	$L__BB10_1910;
	ld.shared.u64 	%rd4831, [m_Local_$_1];
	atom.global.add.u64 	%rd4832, [%rd16], 48;
	add.s64 	%rd4833, %rd4832, 56;
	setp.lt.u64 	%p2484, %rd4833, %rd4831;
	shr.u64 	%rd748, %rd4832, 4;
	cvt.u32.u64 	%r12860, %rd748;
	setp.ne.s32 	%p2485, %r12860, -1;
	and.pred  	%p2486, %p2484, %p2485;
	@%p2486 bra 	$L__BB10_1902;
	mov.b32 	%r6059, 21106;
	st.local.u32 	[%rd1], %r6059;
	mov.b32 	%r12860, -1;
	mov.pred 	%p6651, 0;
	bra.uni 	$L__BB10_1903;
$L__BB10_1902:
	shl.b64 	%rd4834, %rd748, 32;
	shr.s64 	%rd4835, %rd4834, 28;
	add.s64 	%rd4836, %rd746, %rd4835;
	mov.b16 	%rs660, 0;
	st.u8 	[%rd4836], %rs660;
	st.u8 	[%rd4836+1], %rs660;
	mov.b32 	%r6053, 3608;
	st.u32 	[%rd4836+4], %r6053;
	mov.b16 	%rs661, 1;
	st.u8 	[%rd4836+3], %rs661;
	mov.b32 	%r6054, 48;
	st.u32 	[%rd4836+8], %r6054;
	mov.b32 	%r6055, -1;
	st.u32 	[%rd4836+16], %r6055;
	ld.shared.u64 	%rd4837, [m_Local_$_0];
	add.s64 	%rd4838, %rd4837, %rd4835;
	mov.b32 	%r6056, 0;
	st.u32 	[%rd4838+32], %r6056;
	ld.shared.u64 	%rd4839, [m_Local_$_0];
	add.s64 	%rd4840, %rd4839, %rd4835;
	st.u32 	[%rd4840+36], %r6056;
	ld.shared.u64 	%rd4841, [m_Local_$_0];
	add.s64 	%rd4842, %rd4841, %rd4835;
	st.u32 	[%rd4842+40], %r6056;
	ld.local.u32 	%r6057, [%rd1];
	setp.eq.s32 	%p6651, %r6057, 0;
$L__BB10_1903:
	mov.b32 	%r12861, 0;
	not.pred 	%p2488, %p6651;
	@%p2488 bra 	$L__BB10_1909;
	setp.ne.s32 	%p2489, %r12860, -1;
	@%p2489 bra 	$L__BB10_1906;
	mov.b32 	%r6067, 21352;
	st.local.u32 	[%rd1], %r6067;
	bra.uni 	$L__BB10_1909;
$L__BB10_1906:
	ld.shared.u64 	%rd4843, [m_Local_$_0];
	mul.wide.s32 	%rd749, %r12860, 16;
	add.s64 	%rd4844, %rd4843, %rd749;
	st.u32 	[%rd4844+40], %r6049;
	ld.local.u32 	%r6062, [%rd1];
	setp.ne.s32 	%p2490, %r6062, 0;
	@%p2490 bra 	$L__BB10_1909;
	ld.shared.u64 	%rd4845, [m_Local_$_0];
	add.s64 	%rd4846, %rd4845, %rd749;
	st.u32 	[%rd4846+36], %r12915;
	ld.local.u32 	%r6064, [%rd1];
	setp.ne.s32 	%p2491, %r6064, 0;
	@%p2491 bra 	$L__BB10_1909;
	ld.shared.u64 	%rd4847, [m_Local_$_0];
	add.s64 	%rd4848, %rd4847, %rd749;
	st.u32 	[%rd4848+32], %r1017;
	ld.local.u32 	%r6065, [%rd1];
	setp.eq.s32 	%p2492, %r6065, 0;
	selp.b32 	%r12861, %r12860, 0, %p2492;
$L__BB10_1909:
	st.local.u32 	[%rd1], %r12861;
	mov.b32 	%r12863, 0;
	bra.uni 	$L__BB10_1911;
$L__BB10_1910:
	shl.b32 	%r6051, %r12915, 2;
	add.s32 	%r6052, %r6051, 32;
	cvt.u64.u32 	%rd4829, %r6052;
	add.s64 	%rd4830, %rd747, %rd4829;
	ld.u32 	%r12863, [%rd4830];
	mov.b32 	%r12861, 0;
$L__BB10_1911:
	setp.eq.s32 	%p2493, %r12861, 0;
	selp.b32 	%r12865, %r12863, 0, %p2493;
$L__BB10_1912:
	setp.ne.s32 	%p2494, %r12861, 0;
	@%p2494 bra 	$L__BB10_6659;
	setp.ne.s32 	%p2495, %r12916, -1;
	@%p2495 bra 	$L__BB10_2020;
	setp.ne.s32 	%p2496, %r12865, -1;
	@%p2496 bra 	$L__BB10_1916;
	mov.b32 	%r6072, 21352;
	st.local.u32 	[%rd1], %r6072;
	mov.b32 	%r12866, 0;
	bra.uni 	$L__BB10_1917;
$L__BB10_1916:
	ld.shared.u64 	%rd4849, [m_Local_$_0];
	mul.wide.s32 	%rd4850, %r12865, 16;
	add.s64 	%rd4851, %rd4849, %rd4850;
	ld.u32 	%r12866, [%rd4851+40];
$L__BB10_1917:
	setp.eq.s32 	%p2497, %r12865, -1;
	@%p2497 bra 	$L__BB10_6659;
	ld.shared.u64 	%rd4852, [m_Local_$_1];
	atom.global.add.u64 	%rd4853, [%rd16], %rd17;
	add.s64 	%rd4854, %rd4853, %rd18;
	setp.lt.u64 	%p2498, %rd4854, %rd4852;
	shr.u64 	%rd4855, %rd4853, 4;
	cvt.u32.u64 	%r6073, %rd4855;
	selp.b32 	%r12916, %r6073, -1, %p2498;
	setp.ne.s32 	%p2499, %r12916, -1;
	@%p2499 bra 	$L__BB10_1920;
	mov.b32 	%r6206, 21352;
	st.local.u32 	[%rd1], %r6206;
	mov.b32 	%r12916, -1;
	bra.uni 	$L__BB10_2020;
$L__BB10_1920:
	ld.shared.u64 	%rd4856, [m_Local_$_0];
	mul.wide.s32 	%rd750, %r12916, 16;
	add.s64 	%rd4857, %rd4856, %rd750;
	mov.b16 	%rs662, 0;
	st.u8 	[%rd4857], %rs662;
	st.u8 	[%rd4857+1], %rs662;
	mov.b32 	%r6075, 2894;
	st.u32 	[%rd4857+4], %r6075;
	mov.b16 	%rs663, 1;
	st.u8 	[%rd4857+3], %rs663;
	st.u32 	[%rd4857+8], %r3;
	st.u32 	[%rd4857+12], %r1;
	shl.b32 	%r6076, %r12866, 3;
	add.s32 	%r1032, %r6076, 32;
	and.b32  	%r1033, %r12866, 1;
	setp.eq.s32 	%p2500, %r1033, 0;
	shr.s32 	%r6077, %r1032, 31;
	shr.u32 	%r6078, %r6077, 28;
	add.s32 	%r6079, %r1032, %r6078;
	and.b32  	%r6080, %r6079, -16;
	add.s32 	%r6081, %r6080, 16;
	cvt.s64.s32 	%rd4858, %r6076;
	add.s64 	%rd751, %rd4858, 40;
	add.s32 	%r1034, %r12866, -1;
	selp.b32 	%r6082, %r1032, %r6081, %p2500;
	cvt.s64.s32 	%rd752, %r6082;
	and.b32  	%r1035, %r12866, 2147483646;
	mov.b32 	%r12867, 0;
$L__BB10_1921:
	ld.shared.u64 	%rd4859, [m_Local_$_1];
	atom.global.add.u64 	%rd4860, [%rd16], %rd752;
	add.s64 	%rd4861, %rd751, %rd4860;
	setp.lt.u64 	%p2501, %rd4861, %rd4859;
	shr.u64 	%rd4862, %rd4860, 4;
	cvt.u32.u64 	%r6083, %rd4862;
	selp.b32 	%r1037, %r6083, -1, %p2501;
	setp.ne.s32 	%p2502, %r1037, -1;
	@%p2502 bra 	$L__BB10_1923;
	mov.b32 	%r6135, 21352;
	st.local.u32 	[%rd1], %r6135;
	bra.uni 	$L__BB10_1962;
$L__BB10_1923:
	setp.lt.s32 	%p2503, %r12866, 1;
	ld.shared.u64 	%rd4863, [m_Local_$_0];
	mul.wide.s32 	%rd753, %r1037, 16;
	add.s64 	%rd4864, %rd4863, %rd753;
	mov.b16 	%rs664, 0;
	st.u8 	[%rd4864], %rs664;
	st.u8 	[%rd4864+1], %rs664;
	mov.b32 	%r6084, 2900;
	st.u32 	[%rd4864+4], %r6084;
	mov.b16 	%rs665, 1;
	st.u8 	[%rd4864+3], %rs665;
	st.u32 	[%rd4864+8], %r1032;
	st.u32 	[%rd4864+12], %r12866;
	@%p2503 bra 	$L__BB10_1962;
	setp.eq.s32 	%p2504, %r1034, 0;
	mov.b32 	%r1051, 0;
	@%p2504 bra 	$L__BB10_1950;
	mov.b32 	%r12868, 0;
$L__BB10_1926:
	ld.shared.u64 	%rd754, [m_Local_$_0];
	add.s64 	%rd755, %rd754, %rd753;
	ld.u32 	%r1039, [%rd755+12];
	setp.lt.s32 	%p2505, %r12868, %r1039;
	@%p2505 bra 	$L__BB10_1937;
	ld.shared.u64 	%rd4865, [m_Local_$_1];
	atom.global.add.u64 	%rd4866, [%rd16], 48;
	add.s64 	%rd4867, %rd4866, 56;
	setp.lt.u64 	%p2506, %rd4867, %rd4865;
	shr.u64 	%rd756, %rd4866, 4;
	cvt.u32.u64 	%r12869, %rd756;
	setp.ne.s32 	%p2507, %r12869, -1;
	and.pred  	%p2508, %p2506, %p2507;
	@%p2508 bra 	$L__BB10_1929;
	mov.b32 	%r6093, 21106;
	st.local.u32 	[%rd1], %r6093;
	mov.b32 	%r12869, -1;
	mov.pred 	%p6652, 0;
	bra.uni 	$L__BB10_1930;
$L__BB10_1929:
	shl.b64 	%rd4868, %rd756, 32;
	shr.s64 	%rd4869, %rd4868, 28;
	add.s64 	%rd4870, %rd754, %rd4869;
	mov.b16 	%rs666, 0;
	st.u8 	[%rd4870], %rs666;
	st.u8 	[%rd4870+1], %rs666;
	mov.b32 	%r6087, 3608;
	st.u32 	[%rd4870+4], %r6087;
	mov.b16 	%rs667, 1;
	st.u8 	[%rd4870+3], %rs667;
	mov.b32 	%r6088, 48;
	st.u32 	[%rd4870+8], %r6088;
	mov.b32 	%r6089, -1;
	st.u32 	[%rd4870+16], %r6089;
	ld.shared.u64 	%rd4871, [m_Local_$_0];
	add.s64 	%rd4872, %rd4871, %rd4869;
	mov.b32 	%r6090, 0;
	st.u32 	[%rd4872+32], %r6090;
	ld.shared.u64 	%rd4873, [m_Local_$_0];
	add.s64 	%rd4874, %rd4873, %rd4869;
	st.u32 	[%rd4874+36], %r6090;
	ld.shared.u64 	%rd4875, [m_Local_$_0];
	add.s64 	%rd4876, %rd4875, %rd4869;
	st.u32 	[%rd4876+40], %r6090;
	ld.local.u32 	%r6091, [%rd1];
	setp.eq.s32 	%p6652, %r6091, 0;
$L__BB10_1930:
	mov.b32 	%r12870, 0;
	not.pred 	%p2510, %p6652;
	@%p2510 bra 	$L__BB10_1936;
	setp.ne.s32 	%p2511, %r12869, -1;
	@%p2511 bra 	$L__BB10_1933;
	mov.b32 	%r6101, 21352;
	st.local.u32 	[%rd1], %r6101;
	bra.uni 	$L__BB10_1936;
$L__BB10_1933:
	ld.shared.u64 	%rd4877, [m_Local_$_0];
	mul.wide.s32 	%rd757, %r12869, 16;
	add.s64 	%rd4878, %rd4877, %rd757;
	st.u32 	[%rd4878+40], %r1039;
	ld.local.u32 	%r6096, [%rd1];
	setp.ne.s32 	%p2512, %r6096, 0;
	@%p2512 bra 	$L__BB10_1936;
	ld.shared.u64 	%rd4879, [m_Local_$_0];
	add.s64 	%rd4880, %rd4879, %rd757;
	st.u32 	[%rd4880+36], %r12868;
	ld.local.u32 	%r6098, [%rd1];
	setp.ne.s32 	%p2513, %r6098, 0;
	@%p2513 bra 	$L__BB10_1936;
	ld.shared.u64 	%rd4881, [m_Local_$_0];
	add.s64 	%rd4882, %rd4881, %rd757;
	st.u32 	[%rd4882+32], %r1037;
	ld.local.u32 	%r6099, [%rd1];
	setp.eq.s32 	%p2514, %r6099, 0;
	selp.b32 	%r12870, %r12869, 0, %p2514;
$L__BB10_1936:
	st.local.u32 	[%rd1], %r12870;
	bra.uni 	$L__BB10_1938;
$L__BB10_1937:
	shl.b32 	%r6102, %r12868, 3;
	cvt.u64.u32 	%rd4883, %r6102;
	add.s64 	%rd4884, %rd755, %rd4883;
	mov.b64 	%rd4885, 0;
	st.u64 	[%rd4884+32], %rd4885;
$L__BB10_1938:
	add.s32 	%r1044, %r12868, 1;
	ld.shared.u64 	%rd758, [m_Local_$_0];
	add.s64 	%rd759, %rd758, %rd753;
	ld.u32 	%r1045, [%rd759+12];
	setp.lt.s32 	%p2515, %r1044, %r1045;
	@%p2515 bra 	$L__BB10_1948;
	ld.shared.u64 	%rd4886, [m_Local_$_1];
	atom.global.add.u64 	%rd4887, [%rd16], 48;
	add.s64 	%rd4888, %rd4887, 56;
	setp.ge.u64 	%p2516, %rd4888, %rd4886;
	shr.u64 	%rd760, %rd4887, 4;
	cvt.u32.u64 	%r12871, %rd760;
	setp.eq.s32 	%p2517, %r12871, -1;
	or.pred  	%p2518, %p2516, %p2517;
	@%p2518 bra 	$L__BB10_1941;
	shl.b64 	%rd4889, %rd760, 32;
	shr.s64 	%rd4890, %rd4889, 28;
	add.s64 	%rd4891, %rd758, %rd4890;
	mov.b16 	%rs668, 0;
	st.u8 	[%rd4891], %rs668;
	st.u8 	[%rd4891+1], %rs668;
	mov.b32 	%r6103, 3608;
	st.u32 	[%rd4891+4], %r6103;
	mov.b16 	%rs669, 1;
	st.u8 	[%rd4891+3], %rs669;
	mov.b32 	%r6104, 48;
	st.u32 	[%rd4891+8], %r6104;
	mov.b32 	%r6105, -1;
	st.u32 	[%rd4891+16], %r6105;
	ld.shared.u64 	%rd4892, [m_Local_$_0];
	add.s64 	%rd4893, %rd4892, %rd4890;
	mov.b32 	%r6106, 0;
	st.u32 	[%rd4893+32], %r6106;
	ld.shared.u64 	%rd4894, [m_Local_$_0];
	add.s64 	%rd4895, %rd4894, %rd4890;
	st.u32 	[%rd4895+36], %r6106;
	ld.shared.u64 	%rd4896, [m_Local_$_0];
	add.s64 	%rd4897, %rd4896, %rd4890;
	st.u32 	[%rd4897+40], %r6106;
	ld.local.u32 	%r6107, [%rd1];
	setp.eq.s32 	%p6653, %r6107, 0;
	bra.uni 	$L__BB10_1942;
$L__BB10_1941:
	mov.b32 	%r6109, 21106;
	st.local.u32 	[%rd1], %r6109;
	mov.b32 	%r12871, -1;
	mov.pred 	%p6653, 0;
$L__BB10_1942:
	mov.b32 	%r12872, 0;
	not.pred 	%p2520, %p6653;
	@%p2520 bra 	$L__BB10_1947;
	setp.eq.s32 	%p2521, %r12871, -1;
	@%p2521 bra 	$L__BB10_6702;
	ld.shared.u64 	%rd4898, [m_Local_$_0];
	mul.wide.s32 	%rd761, %r12871, 16;
	add.s64 	%rd4899, %rd4898, %rd761;
	st.u32 	[%rd4899+40], %r1045;
	ld.local.u32 	%r6112, [%rd1];
	setp.eq.s32 	%p2522, %r6112, 0;
	@%p2522 bra 	$L__BB10_1945;
	bra.uni 	$L__BB10_1947;
$L__BB10_1945:
	ld.shared.u64 	%rd4900, [m_Local_$_0];
	add.s64 	%rd4901, %rd4900, %rd761;
	st.u32 	[%rd4901+36], %r1044;
	ld.local.u32 	%r6114, [%rd1];
	setp.ne.s32 	%p2523, %r6114, 0;
	@%p2523 bra 	$L__BB10_1947;
	ld.shared.u64 	%rd4902, [m_Local_$_0];
	add.s64 	%rd4903, %rd4902, %rd761;
	st.u32 	[%rd4903+32], %r1037;
	ld.local.u32 	%r6115, [%rd1];
	setp.eq.s32 	%p2524, %r6115, 0;
	selp.b32 	%r12872, %r12871, 0, %p2524;
$L__BB10_1947:
	st.local.u32 	[%rd1], %r12872;
	bra.uni 	$L__BB10_1949;
$L__BB10_1948:
	shl.b32 	%r6118, %r1044, 3;
	cvt.u64.u32 	%rd4904, %r6118;
	add.s64 	%rd4905, %rd759, %rd4904;
	mov.b64 	%rd4906, 0;
	st.u64 	[%rd4905+32], %rd4906;
$L__BB10_1949:
	add.s32 	%r12868, %r12868, 2;
	setp.ne.s32 	%p2525, %r12868, %r1035;
	mov.u32 	%r1051, %r1035;
	@%p2525 bra 	$L__BB10_1926;
$L__BB10_1950:
	setp.eq.s32 	%p2526, %r1033, 0;
	@%p2526 bra 	$L__BB10_1962;
	ld.shared.u64 	%rd762, [m_Local_$_0];
	add.s64 	%rd763, %rd762, %rd753;
	ld.u32 	%r1052, [%rd763+12];
	setp.lt.s32 	%p2527, %r1051, %r1052;
	@%p2527 bra 	$L__BB10_1961;
	ld.shared.u64 	%rd4907, [m_Local_$_1];
	atom.global.add.u64 	%rd4908, [%rd16], 48;
	add.s64 	%rd4909, %rd4908, 56;
	setp.ge.u64 	%p2528, %rd4909, %rd4907;
	shr.u64 	%rd764, %rd4908, 4;
	cvt.u32.u64 	%r12874, %rd764;
	setp.eq.s32 	%p2529, %r12874, -1;
	or.pred  	%p2530, %p2528, %p2529;
	@%p2530 bra 	$L__BB10_1954;
	shl.b64 	%rd4910, %rd764, 32;
	shr.s64 	%rd4911, %rd4910, 28;
	add.s64 	%rd4912, %rd762, %rd4911;
	mov.b16 	%rs670, 0;
	st.u8 	[%rd4912], %rs670;
	st.u8 	[%rd4912+1], %rs670;
	mov.b32 	%r6119, 3608;
	st.u32 	[%rd4912+4], %r6119;
	mov.b16 	%rs671, 1;
	st.u8 	[%rd4912+3], %rs671;
	mov.b32 	%r6120, 48;
	st.u32 	[%rd4912+8], %r6120;
	mov.b32 	%r6121, -1;
	st.u32 	[%rd4912+16], %r6121;
	ld.shared.u64 	%rd4913, [m_Local_$_0];
	add.s64 	%rd4914, %rd4913, %rd4911;
	mov.b32 	%r6122, 0;
	st.u32 	[%rd4914+32], %r6122;
	ld.shared.u64 	%rd4915, [m_Local_$_0];
	add.s64 	%rd4916, %rd4915, %rd4911;
	st.u32 	[%rd4916+36], %r6122;
	ld.shared.u64 	%rd4917, [m_Local_$_0];
	add.s64 	%rd4918, %rd4917, %rd4911;
	st.u32 	[%rd4918+40], %r6122;
	ld.local.u32 	%r6123, [%rd1];
	setp.eq.s32 	%p6654, %r6123, 0;
	bra.uni 	$L__BB10_1955;
$L__BB10_1954:
	mov.b32 	%r6125, 21106;
	st.local.u32 	[%rd1], %r6125;
	mov.b32 	%r12874, -1;
	mov.pred 	%p6654, 0;
$L__BB10_1955:
	mov.b32 	%r12875, 0;
	not.pred 	%p2532, %p6654;
	@%p2532 bra 	$L__BB10_1960;
	setp.eq.s32 	%p2533, %r12874, -1;
	@%p2533 bra 	$L__BB10_6703;
	ld.shared.u64 	%rd4919, [m_Local_$_0];
	mul.wide.s32 	%rd765, %r12874, 16;
	add.s64 	%rd4920, %rd4919, %rd765;
	st.u32 	[%rd4920+40], %r1052;
	ld.local.u32 	%r6128, [%rd1];
	setp.eq.s32 	%p2534, %r6128, 0;
	@%p2534 bra 	$L__BB10_1958;
	bra.uni 	$L__BB10_1960;
$L__BB10_1958:
	ld.shared.u64 	%rd4921, [m_Local_$_0];
	add.s64 	%rd4922, %rd4921, %rd765;
	st.u32 	[%rd4922+36], %r1051;
	ld.local.u32 	%r6130, [%rd1];
	setp.ne.s32 	%p2535, %r6130, 0;
	@%p2535 bra 	$L__BB10_1960;
	ld.shared.u64 	%rd4923, [m_Local_$_0];
	add.s64 	%rd4924, %rd4923, %rd765;
	st.u32 	[%rd4924+32], %r1037;
	ld.local.u32 	%r6131, [%rd1];
	setp.eq.s32 	%p2536, %r6131, 0;
	selp.b32 	%r12875, %r12874, 0, %p2536;
$L__BB10_1960:
	st.local.u32 	[%rd1], %r12875;
	bra.uni 	$L__BB10_1962;
$L__BB10_1961:
	shl.b32 	%r6134, %r1051, 3;
	cvt.u64.u32 	%rd4925, %r6134;
	add.s64 	%rd4926, %rd763, %rd4925;
	mov.b64 	%rd4927, 0;
	st.u64 	[%rd4926+32], %rd4927;
$L__BB10_1962:
	ld.shared.u64 	%rd766, [m_Local_$_0];
	add.s64 	%rd767, %rd766, %rd750;
	ld.u32 	%r1057, [%rd767+12];
	setp.lt.s32 	%p2537, %r12867, %r1057;
	@%p2537 bra 	$L__BB10_1973;
	ld.shared.u64 	%rd4928, [m_Local_$_1];
	atom.global.add.u64 	%rd4929, [%rd16], 48;
	add.s64 	%rd4930, %rd4929, 56;
	setp.lt.u64 	%p2538, %rd4930, %rd4928;
	shr.u64 	%rd768, %rd4929, 4;
	cvt.u32.u64 	%r12876, %rd768;
	setp.ne.s32 	%p2539, %r12876, -1;
	and.pred  	%p2540, %p2538, %p2539;
	@%p2540 bra 	$L__BB10_1965;
	mov.b32 	%r6142, 21106;
	st.local.u32 	[%rd1], %r6142;
	mov.b32 	%r12876, -1;
	mov.pred 	%p6655, 0;
	bra.uni 	$L__BB10_1966;
$L__BB10_1965:
	shl.b64 	%rd4931, %rd768, 32;
	shr.s64 	%rd4932, %rd4931, 28;
	add.s64 	%rd4933, %rd766, %rd4932;
	mov.b16 	%rs672, 0;
	st.u8 	[%rd4933], %rs672;
	st.u8 	[%rd4933+1], %rs672;
	mov.b32 	%r6136, 3608;
	st.u32 	[%rd4933+4], %r6136;
	mov.b16 	%rs673, 1;
	st.u8 	[%rd4933+3], %rs673;
	mov.b32 	%r6137, 48;
	st.u32 	[%rd4933+8], %r6137;
	mov.b32 	%r6138, -1;
	st.u32 	[%rd4933+16], %r6138;
	ld.shared.u64 	%rd4934, [m_Local_$_0];
	add.s64 	%rd4935, %rd4934, %rd4932;
	mov.b32 	%r6139, 0;
	st.u32 	[%rd4935+32], %r6139;
	ld.shared.u64 	%rd4936, [m_Local_$_0];
	add.s64 	%rd4937, %rd4936, %rd4932;
	st.u32 	[%rd4937+36], %r6139;
	ld.shared.u64 	%rd4938, [m_Local_$_0];
	add.s64 	%rd4939, %rd4938, %rd4932;
	st.u32 	[%rd4939+40], %r6139;
	ld.local.u32 	%r6140, [%rd1];
	setp.eq.s32 	%p6655, %r6140, 0;
$L__BB10_1966:
	mov.b32 	%r12877, 0;
	not.pred 	%p2542, %p6655;
	@%p2542 bra 	$L__BB10_1972;
	setp.ne.s32 	%p2543, %r12876, -1;
	@%p2543 bra 	$L__BB10_1969;
	mov.b32 	%r6150, 21352;
	st.local.u32 	[%rd1], %r6150;
	bra.uni 	$L__BB10_1972;
$L__BB10_1969:
	ld.shared.u64 	%rd4940, [m_Local_$_0];
	mul.wide.s32 	%rd769, %r12876, 16;
	add.s64 	%rd4941, %rd4940, %rd769;
	st.u32 	[%rd4941+40], %r1057;
	ld.local.u32 	%r6145, [%rd1];
	setp.ne.s32 	%p2544, %r6145, 0;
	@%p2544 bra 	$L__BB10_1972;
	ld.shared.u64 	%rd4942, [m_Local_$_0];
	add.s64 	%rd4943, %rd4942, %rd769;
	st.u32 	[%rd4943+36], %r12867;
	ld.local.u32 	%r6147, [%rd1];
	setp.ne.s32 	%p2545, %r6147, 0;
	@%p2545 bra 	$L__BB10_1972;
	ld.shared.u64 	%rd4944, [m_Local_$_0];
	add.s64 	%rd4945, %rd4944, %rd769;
	st.u32 	[%rd4945+32], %r12916;
	ld.local.u32 	%r6148, [%rd1];
	setp.eq.s32 	%p2546, %r6148, 0;
	selp.b32 	%r12877, %r12876, 0, %p2546;
$L__BB10_1972:
	st.local.u32 	[%rd1], %r12877;
	bra.uni 	$L__BB10_1974;
$L__BB10_1973:
	shl.b32 	%r6151, %r12867, 2;
	cvt.u64.u32 	%rd4946, %r6151;
	add.s64 	%rd4947, %rd767, %rd4946;
	st.u32 	[%rd4947+32], %r1037;
$L__BB10_1974:
	setp.lt.s32 	%p2547, %r12866, 1;
	@%p2547 bra 	$L__BB10_2019;
	setp.eq.s32 	%p2548, %r1034, 0;
	mul.wide.s32 	%rd770, %r1037, 16;
	mov.b32 	%r1075, 0;
	@%p2548 bra 	$L__BB10_2005;
	mov.b32 	%r12878, 0;
$L__BB10_1977:
	setp.ne.s32 	%p2549, %r1037, -1;
	@%p2549 bra 	$L__BB10_1979;
	mov.b32 	%r6170, 21352;
	st.local.u32 	[%rd1], %r6170;
	bra.uni 	$L__BB10_1991;
$L__BB10_1979:
	ld.shared.u64 	%rd771, [m_Local_$_0];
	add.s64 	%rd772, %rd771, %rd770;
	ld.u32 	%r1063, [%rd772+12];
	setp.lt.s32 	%p2550, %r12878, %r1063;
	@%p2550 bra 	$L__BB10_1990;
	ld.shared.u64 	%rd4948, [m_Local_$_1];
	atom.global.add.u64 	%rd4949, [%rd16], 48;
	add.s64 	%rd4950, %rd4949, 56;
	setp.lt.u64 	%p2551, %rd4950, %rd4948;
	shr.u64 	%rd773, %rd4949, 4;
	cvt.u32.u64 	%r12879, %rd773;
	setp.ne.s32 	%p2552, %r12879, -1;
	and.pred  	%p2553, %p2551, %p2552;
	@%p2553 bra 	$L__BB10_1982;
	mov.b32 	%r6160, 21106;
	st.local.u32 	[%rd1], %r6160;
	mov.b32 	%r12879, -1;
	mov.pred 	%p6656, 0;
	bra.uni 	$L__BB10_1983;
$L__BB10_1982:
	shl.b64 	%rd4951, %rd773, 32;
	shr.s64 	%rd4952, %rd4951, 28;
	add.s64 	%rd4953, %rd771, %rd4952;
	mov.b16 	%rs674, 0;
	st.u8 	[%rd4953], %rs674;
	st.u8 	[%rd4953+1], %rs674;
	mov.b32 	%r6154, 3608;
	st.u32 	[%rd4953+4], %r6154;
	mov.b16 	%rs675, 1;
	st.u8 	[%rd4953+3], %rs675;
	mov.b32 	%r6155, 48;
	st.u32 	[%rd4953+8], %r6155;
	mov.b32 	%r6156, -1;
	st.u32 	[%rd4953+16], %r6156;
	ld.shared.u64 	%rd4954, [m_Local_$_0];
	add.s64 	%rd4955, %rd4954, %rd4952;
	mov.b32 	%r6157, 0;
	st.u32 	[%rd4955+32], %r6157;
	ld.shared.u64 	%rd4956, [m_Local_$_0];
	add.s64 	%rd4957, %rd4956, %rd4952;
	st.u32 	[%rd4957+36], %r6157;
	ld.shared.u64 	%rd4958, [m_Local_$_0];
	add.s64 	%rd4959, %rd4958, %rd4952;
	st.u32 	[%rd4959+40], %r6157;
	ld.local.u32 	%r6158, [%rd1];
	setp.eq.s32 	%p6656, %r6158, 0;
$L__BB10_1983:
	mov.b32 	%r12880, 0;
	not.pred 	%p2555, %p6656;
	@%p2555 bra 	$L__BB10_1989;
	setp.ne.s32 	%p2556, %r12879, -1;
	@%p2556 bra 	$L__BB10_1986;
	mov.b32 	%r6168, 21352;
	st.local.u32 	[%rd1], %r6168;
	bra.uni 	$L__BB10_1989;
$L__BB10_1986:
	ld.shared.u64 	%rd4960, [m_Local_$_0];
	mul.wide.s32 	%rd774, %r12879, 16;
	add.s64 	%rd4961, %rd4960, %rd774;
	st.u32 	[%rd4961+40], %r1063;
	ld.local.u32 	%r6163, [%rd1];
	setp.ne.s32 	%p2557, %r6163, 0;
	@%p2557 bra 	$L__BB10_1989;
	ld.shared.u64 	%rd4962, [m_Local_$_0];
	add.s64 	%rd4963, %rd4962, %rd774;
	st.u32 	[%rd4963+36], %r12878;
	ld.local.u32 	%r6165, [%rd1];
	setp.ne.s32 	%p2558, %r6165, 0;
	@%p2558 bra 	$L__BB10_1989;
	ld.shared.u64 	%rd4964, [m_Local_$_0];
	add.s64 	%rd4965, %rd4964, %rd774;
	st.u32 	[%rd4965+32], %r1037;
	ld.local.u32 	%r6166, [%rd1];
	setp.eq.s32 	%p2559, %r6166, 0;
	selp.b32 	%r12880, %r12879, 0, %p2559;
$L__BB10_1989:
	st.local.u32 	[%rd1], %r12880;
	bra.uni 	$L__BB10_1991;
$L__BB10_1990:
	shl.b32 	%r6169, %r12878, 3;
	cvt.u64.u32 	%rd4966, %r6169;
	add.s64 	%rd4967, %rd772, %rd4966;
	mov.b64 	%rd4968, 0;
	st.u64 	[%rd4967+32], %rd4968;
$L__BB10_1991:
	setp.eq.s32 	%p2560, %r1037, -1;
	add.s32 	%r1068, %r12878, 1;
	@%p2560 bra 	$L__BB10_2003;
	ld.shared.u64 	%rd775, [m_Local_$_0];
	add.s64 	%rd776, %rd775, %rd770;
	ld.u32 	%r1069, [%rd776+12];
	setp.lt.s32 	%p2561, %r1068, %r1069;
	@%p2561 bra 	$L__BB10_2002;
	ld.shared.u64 	%rd4969, [m_Local_$_1];
	atom.global.add.u64 	%rd4970, [%rd16], 48;
	add.s64 	%rd4971, %rd4970, 56;
	setp.ge.u64 	%p2562, %rd4971, %rd4969;
	shr.u64 	%rd777, %rd4970, 4;
	cvt.u32.u64 	%r12881, %rd777;
	setp.eq.s32 	%p2563, %r12881, -1;
	or.pred  	%p2564, %p2562, %p2563;
	@%p2564 bra 	$L__BB10_1995;
	shl.b64 	%rd4972, %rd777, 32;
	shr.s64 	%rd4973, %rd4972, 28;
	add.s64 	%rd4974, %rd775, %rd4973;
	mov.b16 	%rs676, 0;
	st.u8 	[%rd4974], %rs676;
	st.u8 	[%rd4974+1], %rs676;
	mov.b32 	%r6171, 3608;
	st.u32 	[%rd4974+4], %r6171;
	mov.b16 	%rs677, 1;
	st.u8 	[%rd4974+3], %rs677;
	mov.b32 	%r6172, 48;
	st.u32 	[%rd4974+8], %r6172;
	mov.b32 	%r6173, -1;
	st.u32 	[%rd4974+16], %r6173;
	ld.shared.u64 	%rd4975, [m_Local_$_0];
	add.s64 	%rd4976, %rd4975, %rd4973;
	mov.b32 	%r6174, 0;
	st.u32 	[%rd4976+32], %r6174;
	ld.shared.u64 	%rd4977, [m_Local_$_0];
	add.s64 	%rd4978, %rd4977, %rd4973;
	st.u32 	[%rd4978+36], %r6174;
	ld.shared.u64 	%rd4979, [m_Local_$_0];
	add.s64 	%rd4980, %rd4979, %rd4973;
	st.u32 	[%rd4980+40], %r6174;
	ld.local.u32 	%r6175, [%rd1];
	setp.eq.s32 	%p6657, %r6175, 0;
	bra.uni 	$L__BB10_1996;
$L__BB10_1995:
	mov.b32 	%r6177, 21106;
	st.local.u32 	[%rd1], %r6177;
	mov.b32 	%r12881, -1;
	mov.pred 	%p6657, 0;
$L__BB10_1996:
	mov.b32 	%r12882, 0;
	not.pred 	%p2566, %p6657;
	@%p2566 bra 	$L__BB10_2001;
	setp.eq.s32 	%p2567, %r12881, -1;
	@%p2567 bra 	$L__BB10_6704;
	ld.shared.u64 	%rd4981, [m_Local_$_0];
	mul.wide.s32 	%rd778, %r12881, 16;
	add.s64 	%rd4982, %rd4981, %rd778;
	st.u32 	[%rd4982+40], %r1069;
	ld.local.u32 	%r6180, [%rd1];
	setp.eq.s32 	%p2568, %r6180, 0;
	@%p2568 bra 	$L__BB10_1999;
	bra.uni 	$L__BB10_2001;
$L__BB10_1999:
	ld.shared.u64 	%rd4983, [m_Local_$_0];
	add.s64 	%rd4984, %rd4983, %rd778;
	st.u32 	[%rd4984+36], %r1068;
	ld.local.u32 	%r6182, [%rd1];
	setp.ne.s32 	%p2569, %r6182, 0;
	@%p2569 bra 	$L__BB10_2001;
	ld.shared.u64 	%rd4985, [m_Local_$_0];
	add.s64 	%rd4986, %rd4985, %rd778;
	st.u32 	[%rd4986+32], %r1037;
	ld.local.u32 	%r6183, [%rd1];
	setp.eq.s32 	%p2570, %r6183, 0;
	selp.b32 	%r12882, %r12881, 0, %p2570;
$L__BB10_2001:
	st.local.u32 	[%rd1], %r12882;
	bra.uni 	$L__BB10_2004;
$L__BB10_2002:
	shl.b32 	%r6186, %r1068, 3;
	cvt.u64.u32 	%rd4987, %r6186;
	add.s64 	%rd4988, %rd776, %rd4987;
	mov.b64 	%rd4989, 0;
	st.u64 	[%rd4988+32], %rd4989;
	bra.uni 	$L__BB10_2004;
$L__BB10_2003:
	mov.b32 	%r6187, 21352;
	st.local.u32 	[%rd1], %r6187;
$L__BB10_2004:
	add.s32 	%r12878, %r12878, 2;
	setp.ne.s32 	%p2571, %r12878, %r1035;
	mov.u32 	%r1075, %r1035;
	@%p2571 bra 	$L__BB10_1977;
$L__BB10_2005:
	setp.eq.s32 	%p2572, %r1033, 0;
	@%p2572 bra 	$L__BB10_2019;
	setp.eq.s32 	%p2573, %r1037, -1;
	@%p2573 bra 	$L__BB10_2018;
	ld.shared.u64 	%rd779, [m_Local_$_0];
	add.s64 	%rd780, %rd779, %rd770;
	ld.u32 	%r1076, [%rd780+12];
	setp.lt.s32 	%p2574, %r1075, %r1076;
	@%p2574 bra 	$L__BB10_2017;
	ld.shared.u64 	%rd4990, [m_Local_$_1];
	atom.global.add.u64 	%rd4991, [%rd16], 48;
	add.s64 	%rd4992, %rd4991, 56;
	setp.ge.u64 	%p2575, %rd4992, %rd4990;
	shr.u64 	%rd781, %rd4991, 4;
	cvt.u32.u64 	%r12884, %rd781;
	setp.eq.s32 	%p2576, %r12884, -1;
	or.pred  	%p2577, %p2575, %p2576;
	@%p2577 bra 	$L__BB10_2010;
	shl.b64 	%rd4993, %rd781, 32;
	shr.s64 	%rd4994, %rd4993, 28;
	add.s64 	%rd4995, %rd779, %rd4994;
	mov.b16 	%rs678, 0;
	st.u8 	[%rd4995], %rs678;
	st.u8 	[%rd4995+1], %rs678;
	mov.b32 	%r6188, 3608;
	st.u32 	[%rd4995+4], %r6188;
	mov.b16 	%rs679, 1;
	st.u8 	[%rd4995+3], %rs679;
	mov.b32 	%r6189, 48;
	st.u32 	[%rd4995+8], %r6189;
	mov.b32 	%r6190, -1;
	st.u32 	[%rd4995+16], %r6190;
	ld.shared.u64 	%rd4996, [m_Local_$_0];
	add.s64 	%rd4997, %rd4996, %rd4994;
	mov.b32 	%r6191, 0;
	st.u32 	[%rd4997+32], %r6191;
	ld.shared.u64 	%rd4998, [m_Local_$_0];
	add.s64 	%rd4999, %rd4998, %rd4994;
	st.u32 	[%rd4999+36], %r6191;
	ld.shared.u64 	%rd5000, [m_Local_$_0];
	add.s64 	%rd5001, %rd5000, %rd4994;
	st.u32 	[%rd5001+40], %r6191;
	ld.local.u32 	%r6192, [%rd1];
	setp.eq.s32 	%p6658, %r6192, 0;
	bra.uni 	$L__BB10_2011;
$L__BB10_2010:
	mov.b32 	%r6194, 21106;
	st.local.u32 	[%rd1], %r6194;
	mov.b32 	%r12884, -1;
	mov.pred 	%p6658, 0;
$L__BB10_2011:
	mov.b32 	%r12885, 0;
	not.pred 	%p2579, %p6658;
	@%p2579 bra 	$L__BB10_2016;
	setp.eq.s32 	%p2580, %r12884, -1;
	@%p2580 bra 	$L__BB10_6705;
	ld.shared.u64 	%rd5002, [m_Local_$_0];
	mul.wide.s32 	%rd782, %r12884, 16;
	add.s64 	%rd5003, %rd5002, %rd782;
	st.u32 	[%rd5003+40], %r1076;
	ld.local.u32 	%r6197, [%rd1];
	setp.eq.s32 	%p2581, %r6197, 0;
	@%p2581 bra 	$L__BB10_2014;
	bra.uni 	$L__BB10_2016;
$L__BB10_2014:
	ld.shared.u64 	%rd5004, [m_Local_$_0];
	add.s64 	%rd5005, %rd5004, %rd782;
	st.u32 	[%rd5005+36], %r1075;
	ld.local.u32 	%r6199, [%rd1];
	setp.ne.s32 	%p2582, %r6199, 0;
	@%p2582 bra 	$L__BB10_2016;
	ld.shared.u64 	%rd5006, [m_Local_$_0];
	add.s64 	%rd5007, %rd5006, %rd782;
	st.u32 	[%rd5007+32], %r1037;
	ld.local.u32 	%r6200, [%rd1];
	setp.eq.s32 	%p2583, %r6200, 0;
	selp.b32 	%r12885, %r12884, 0, %p2583;
$L__BB10_2016:
	st.local.u32 	[%rd1], %r12885;
	bra.uni 	$L__BB10_2019;
$L__BB10_2017:
	shl.b32 	%r6203, %r1075, 3;
	cvt.u64.u32 	%rd5008, %r6203;
	add.s64 	%rd5009, %rd780, %rd5008;
	mov.b64 	%rd5010, 0;
	st.u64 	[%rd5009+32], %rd5010;
	bra.uni 	$L__BB10_2019;
$L__BB10_2018:
	mov.b32 	%r6204, 21352;
	st.local.u32 	[%rd1], %r6204;
$L__BB10_2019:
	add.s32 	%r12867, %r12867, 1;
	setp.ne.s32 	%p2584, %r12867, %r1;
	@%p2584 bra 	$L__BB10_1921;
$L__BB10_2020:
	setp.ne.s32 	%p2585, %r12865, -1;
	@%p2585 bra 	$L__BB10_2022;
	mov.b32 	%r6209, 21352;
	st.local.u32 	[%rd1], %r6209;
	mov.b32 	%r12887, 0;
	mov.pred 	%p6659, 0;
	bra.uni 	$L__BB10_2023;
$L__BB10_2022:
	ld.shared.u64 	%rd5011, [m_Local_$_0];
	mul.wide.s32 	%rd5012, %r12865, 16;
	add.s64 	%rd5013, %rd5011, %rd5012;
	ld.u32 	%r12887, [%rd5013+40];
	ld.local.u32 	%r6207, [%rd1];
	setp.eq.s32 	%p6659, %r6207, 0;
$L__BB10_2023:
	mov.b32 	%r12909, 0;
	mov.pred 	%p6665, 0;
	not.pred 	%p2588, %p6659;
	@%p2588 bra 	$L__BB10_2108;
	shl.b32 	%r1085, %r12887, 3;
	add.s32 	%r1086, %r1085, 32;
	ld.shared.u64 	%rd783, [m_Local_$_1];
	and.b32  	%r1087, %r12887, 1;
	setp.eq.s32 	%p2589, %r1087, 0;
	mov.u32 	%r12888, %r1086;
	@%p2589 bra 	$L__BB10_2026;
	shr.s32 	%r6211, %r1086, 31;
	shr.u32 	%r6212, %r6211, 28;
	add.s32 	%r6213, %r1086, %r6212;
	and.b32  	%r6214, %r6213, -16;
	sub.s32 	%r6215, %r6214, %r1086;
	add.s32 	%r6216, %r1085, %r6215;
	add.s32 	%r12888, %r6216, 48;
$L__BB10_2026:
	cvt.s64.s32 	%rd5014, %r12888;
	atom.global.add.u64 	%rd5015, [%rd16], %rd5014;
	cvt.s64.s32 	%rd5016, %r1085;
	add.s64 	%rd5017, %rd5016, %rd5015;
	add.s64 	%rd5018, %rd5017, 40;
	setp.lt.u64 	%p2590, %rd5018, %rd783;
	shr.u64 	%rd5019, %rd5015, 4;
	cvt.u32.u64 	%r6217, %rd5019;
	selp.b32 	%r1090, %r6217, -1, %p2590;
	setp.ne.s32 	%p2591, %r1090, -1;
	@%p2591 bra 	$L__BB10_2028;
	mov.b32 	%r6269, 21352;
	st.local.u32 	[%rd1], %r6269;
	bra.uni 	$L__BB10_2067;
$L__BB10_2028:
	ld.shared.u64 	%rd5020, [m_Local_$_0];
	mul.wide.s32 	%rd784, %r1090, 16;
	add.s64 	%rd5021, %rd5020, %rd784;
	mov.b16 	%rs680, 0;
	st.u8 	[%rd5021], %rs680;
	st.u8 	[%rd5021+1], %rs680;
	mov.b32 	%r6218, 2900;
	st.u32 	[%rd5021+4], %r6218;
	mov.b16 	%rs681, 1;
	st.u8 	[%rd5021+3], %rs681;
	st.u32 	[%rd5021+8], %r1086;
	st.u32 	[%rd5021+12], %r12887;
	setp.lt.s32 	%p2592, %r12887, 1;
	@%p2592 bra 	$L__BB10_2067;
	setp.eq.s32 	%p2593, %r12887, 1;
	mov.b32 	%r1105, 0;
	@%p2593 bra 	$L__BB10_2055;
	and.b32  	%r1105, %r12887, 2147483646;
	mov.b32 	%r12889, 0;
$L__BB10_2031:
	ld.shared.u64 	%rd785, [m_Local_$_0];
	add.s64 	%rd786, %rd785, %rd784;
	ld.u32 	%r1093, [%rd786+12];
	setp.lt.s32 	%p2594, %r12889, %r1093;
	@%p2594 bra 	$L__BB10_2042;
	ld.shared.u64 	%rd5022, [m_Local_$_1];
	atom.global.add.u64 	%rd5023, [%rd16], 48;
	add.s64 	%rd5024, %rd5023, 56;
	setp.lt.u64 	%p2595, %rd5024, %rd5022;
	shr.u64 	%rd787, %rd5023, 4;
	cvt.u32.u64 	%r12890, %rd787;
	setp.ne.s32 	%p2596, %r12890, -1;
	and.pred  	%p2597, %p2595, %p2596;
	@%p2597 bra 	$L__BB10_2034;
	mov.b32 	%r6227, 21106;
	st.local.u32 	[%rd1], %r6227;
	mov.b32 	%r12890, -1;
	mov.pred 	%p6660, 0;
	bra.uni 	$L__BB10_2035;
$L__BB10_2034:
	shl.b64 	%rd5025, %rd787, 32;
	shr.s64 	%rd5026, %rd5025, 28;
	add.s64 	%rd5027, %rd785, %rd5026;
	mov.b16 	%rs682, 0;
	st.u8 	[%rd5027], %rs682;
	st.u8 	[%rd5027+1], %rs682;
	mov.b32 	%r6221, 3608;
	st.u32 	[%rd5027+4], %r6221;
	mov.b16 	%rs683, 1;
	st.u8 	[%rd5027+3], %rs683;
	mov.b32 	%r6222, 48;
	st.u32 	[%rd5027+8], %r6222;
	mov.b32 	%r6223, -1;
	st.u32 	[%rd5027+16], %r6223;
	ld.shared.u64 	%rd5028, [m_Local_$_0];
	add.s64 	%rd5029, %rd5028, %rd5026;
	mov.b32 	%r6224, 0;
	st.u32 	[%rd5029+32], %r6224;
	ld.shared.u64 	%rd5030, [m_Local_$_0];
	add.s64 	%rd5031, %rd5030, %rd5026;
	st.u32 	[%rd5031+36], %r6224;
	ld.shared.u64 	%rd5032, [m_Local_$_0];
	add.s64 	%rd5033, %rd5032, %rd5026;
	st.u32 	[%rd5033+40], %r6224;
	ld.local.u32 	%r6225, [%rd1];
	setp.eq.s32 	%p6660, %r6225, 0;
$L__BB10_2035:
	mov.b32 	%r12891, 0;
	not.pred 	%p2599, %p6660;
	@%p2599 bra 	$L__BB10_2041;
	setp.ne.s32 	%p2600, %r12890, -1;
	@%p2600 bra 	$L__BB10_2038;
	mov.b32 	%r6235, 21352;
	st.local.u32 	[%rd1], %r6235;
	bra.uni 	$L__BB10_2041;
$L__BB10_2038:
	ld.shared.u64 	%rd5034, [m_Local_$_0];
	mul.wide.s32 	%rd788, %r12890, 16;
	add.s64 	%rd5035, %rd5034, %rd788;
	st.u32 	[%rd5035+40], %r1093;
	ld.local.u32 	%r6230, [%rd1];
	setp.ne.s32 	%p2601, %r6230, 0;
	@%p2601 bra 	$L__BB10_2041;
	ld.shared.u64 	%rd5036, [m_Local_$_0];
	add.s64 	%rd5037, %rd5036, %rd788;
	st.u32 	[%rd5037+36], %r12889;
	ld.local.u32 	%r6232, [%rd1];
	setp.ne.s32 	%p2602, %r6232, 0;
	@%p2602 bra 	$L__BB10_2041;
	ld.shared.u64 	%rd5038, [m_Local_$_0];
	add.s64 	%rd5039, %rd5038, %rd788;
	st.u32 	[%rd5039+32], %r1090;
	ld.local.u32 	%r6233, [%rd1];
	setp.eq.s32 	%p2603, %r6233, 0;
	selp.b32 	%r12891, %r12890, 0, %p2603;
$L__BB10_2041:
	st.local.u32 	[%rd1], %r12891;
	bra.uni 	$L__BB10_2043;
$L__BB10_2042:
	shl.b32 	%r6236, %r12889, 3;
	cvt.u64.u32 	%rd5040, %r6236;
	add.s64 	%rd5041, %rd786, %rd5040;
	mov.b64 	%rd5042, 0;
	st.u64 	[%rd5041+32], %rd5042;
$L__BB10_2043:
	add.s32 	%r1098, %r12889, 1;
	ld.shared.u64 	%rd789, [m_Local_$_0];
	add.s64 	%rd790, %rd789, %rd784;
	ld.u32 	%r1099, [%rd790+12];
	setp.lt.s32 	%p2604, %r1098, %r1099;
	@%p2604 bra 	$L__BB10_2053;
	ld.shared.u64 	%rd5043, [m_Local_$_1];
	atom.global.add.u64 	%rd5044, [%rd16], 48;
	add.s64 	%rd5045, %rd5044, 56;
	setp.ge.u64 	%p2605, %rd5045, %rd5043;
	shr.u64 	%rd791, %rd5044, 4;
	cvt.u32.u64 	%r12892, %rd791;
	setp.eq.s32 	%p2606, %r12892, -1;
	or.pred  	%p2607, %p2605, %p2606;
	@%p2607 bra 	$L__BB10_2046;
	shl.b64 	%rd5046, %rd791, 32;
	shr.s64 	%rd5047, %rd5046, 28;
	add.s64 	%rd5048, %rd789, %rd5047;
	mov.b16 	%rs684, 0;
	st.u8 	[%rd5048], %rs684;
	st.u8 	[%rd5048+1], %rs684;
	mov.b32 	%r6237, 3608;
	st.u32 	[%rd5048+4], %r6237;
	mov.b16 	%rs685, 1;
	st.u8 	[%rd5048+3], %rs685;
	mov.b32 	%r6238, 48;
	st.u32 	[%rd5048+8], %r6238;
	mov.b32 	%r6239, -1;
	st.u32 	[%rd5048+16], %r6239;
	ld.shared.u64 	%rd5049, [m_Local_$_0];
	add.s64 	%rd5050, %rd5049, %rd5047;
	mov.b32 	%r6240, 0;
	st.u32 	[%rd5050+32], %r6240;
	ld.shared.u64 	%rd5051, [m_Local_$_0];
	add.s64 	%rd5052, %rd5051, %rd5047;
	st.u32 	[%rd5052+36], %r6240;
	ld.shared.u64 	%rd5053, [m_Local_$_0];
	add.s64 	%rd5054, %rd5053, %rd5047;
	st.u32 	[%rd5054+40], %r6240;
	ld.local.u32 	%r6241, [%rd1];
	setp.eq.s32 	%p6661, %r6241, 0;
	bra.uni 	$L__BB10_2047;
$L__BB10_2046:
	mov.b32 	%r6243, 21106;
	st.local.u32 	[%rd1], %r6243;
	mov.b32 	%r12892, -1;
	mov.pred 	%p6661, 0;
$L__BB10_2047:
	mov.b32 	%r12893, 0;
	not.pred 	%p2609, %p6661;
	@%p2609 bra 	$L__BB10_2052;
	setp.eq.s32 	%p2610, %r12892, -1;
	@%p2610 bra 	$L__BB10_6706;
	ld.shared.u64 	%rd5055, [m_Local_$_0];
	mul.wide.s32 	%rd792, %r12892, 16;
	add.s64 	%rd5056, %rd5055, %rd792;
	st.u32 	[%rd5056+40], %r1099;
	ld.local.u32 	%r6246, [%rd1];
	setp.eq.s32 	%p2611, %r6246, 0;
	@%p2611 bra 	$L__BB10_2050;
	bra.uni 	$L__BB10_2052;
$L__BB10_2050:
	ld.shared.u64 	%rd5057, [m_Local_$_0];
	add.s64 	%rd5058, %rd5057, %rd792;
	st.u32 	[%rd5058+36], %r1098;
	ld.local.u32 	%r6248, [%rd1];
	setp.ne.s32 	%p2612, %r6248, 0;
	@%p2612 bra 	$L__BB10_2052;
	ld.shared.u64 	%rd5059, [m_Local_$_0];
	add.s64 	%rd5060, %rd5059, %rd792;
	st.u32 	[%rd5060+32], %r1090;
	ld.local.u32 	%r6249, [%rd1];
	setp.eq.s32 	%p2613, %r6249, 0;
	selp.b32 	%r12893, %r12892, 0, %p2613;
$L__BB10_2052:
	st.local.u32 	[%rd1], %r12893;
	bra.uni 	$L__BB10_2054;
$L__BB10_2053:
	shl.b32 	%r6252, %r1098, 3;
	cvt.u64.u32 	%rd5061, %r6252;
	add.s64 	%rd5062, %rd790, %rd5061;
	mov.b64 	%rd5063, 0;
	st.u64 	[%rd5062+32], %rd5063;
$L__BB10_2054:
	add.s32 	%r12889, %r12889, 2;
	setp.ne.s32 	%p2614, %r12889, %r1105;
	@%p2614 bra 	$L__BB10_2031;
$L__BB10_2055:
	setp.eq.s32 	%p2615, %r1087, 0;
	@%p2615 bra 	$L__BB10_2067;
	ld.shared.u64 	%rd793, [m_Local_$_0];
	add.s64 	%rd794, %rd793, %rd784;
	ld.u32 	%r1106, [%rd794+12];
	setp.lt.s32 	%p2616, %r1105, %r1106;
	@%p2616 bra 	$L__BB10_2066;
	ld.shared.u64 	%rd5064, [m_Local_$_1];
	atom.global.add.u64 	%rd5065, [%rd16], 48;
	add.s64 	%rd5066, %rd5065, 56;
	setp.ge.u64 	%p2617, %rd5066, %rd5064;
	shr.u64 	%rd795, %rd5065, 4;
	cvt.u32.u64 	%r12895, %rd795;
	setp.eq.s32 	%p2618, %r12895, -1;
	or.pred  	%p2619, %p2617, %p2618;
	@%p2619 bra 	$L__BB10_2059;
	shl.b64 	%rd5067, %rd795, 32;
	shr.s64 	%rd5068, %rd5067, 28;
	add.s64 	%rd5069, %rd793, %rd5068;
	mov.b16 	%rs686, 0;
	st.u8 	[%rd5069], %rs686;
	st.u8 	[%rd5069+1], %rs686;
	mov.b32 	%r6253, 3608;
	st.u32 	[%rd5069+4], %r6253;
	mov.b16 	%rs687, 1;
	st.u8 	[%rd5069+3], %rs687;
	mov.b32 	%r6254, 48;
	st.u32 	[%rd5069+8], %r6254;
	mov.b32 	%r6255, -1;
	st.u32 	[%rd5069+16], %r6255;
	ld.shared.u64 	%rd5070, [m_Local_$_0];
	add.s64 	%rd5071, %rd5070, %rd5068;
	mov.b32 	%r6256, 0;
	st.u32 	[%rd5071+32], %r6256;
	ld.shared.u64 	%rd5072, [m_Local_$_0];
	add.s64 	%rd5073, %rd5072, %rd5068;
	st.u32 	[%rd5073+36], %r6256;
	ld.shared.u64 	%rd5074, [m_Local_$_0];
	add.s64 	%rd5075, %rd5074, %rd5068;
	st.u32 	[%rd5075+40], %r6256;
	ld.local.u32 	%r6257, [%rd1];
	setp.eq.s32 	%p6662, %r6257, 0;
	bra.uni 	$L__BB10_2060;
$L__BB10_2059:
	mov.b32 	%r6259, 21106;
	st.local.u32 	[%rd1], %r6259;
	mov.b32 	%r12895, -1;
	mov.pred 	%p6662, 0;
$L__BB10_2060:
	mov.b32 	%r12896, 0;
	not.pred 	%p2621, %p6662;
	@%p2621 bra 	$L__BB10_2065;
	setp.eq.s32 	%p2622, %r12895, -1;
	@%p2622 bra 	$L__BB10_6707;
	ld.shared.u64 	%rd5076, [m_Local_$_0];
	mul.wide.s32 	%rd796, %r12895, 16;
	add.s64 	%rd5077, %rd5076, %rd796;
	st.u32 	[%rd5077+40], %r1106;
	ld.local.u32 	%r6262, [%rd1];
	setp.eq.s32 	%p2623, %r6262, 0;
	@%p2623 bra 	$L__BB10_2063;
	bra.uni 	$L__BB10_2065;
$L__BB10_2063:
	ld.shared.u64 	%rd5078, [m_Local_$_0];
	add.s64 	%rd5079, %rd5078, %rd796;
	st.u32 	[%rd5079+36], %r1105;
	ld.local.u32 	%r6264, [%rd1];
	setp.ne.s32 	%p2624, %r6264, 0;
	@%p2624 bra 	$L__BB10_2065;
	ld.shared.u64 	%rd5080, [m_Local_$_0];
	add.s64 	%rd5081, %rd5080, %rd796;
	st.u32 	[%rd5081+32], %r1090;
	ld.local.u32 	%r6265, [%rd1];
	setp.eq.s32 	%p2625, %r6265, 0;
	selp.b32 	%r12896, %r12895, 0, %p2625;
$L__BB10_2065:
	st.local.u32 	[%rd1], %r12896;
	bra.uni 	$L__BB10_2067;
$L__BB10_2066:
	shl.b32 	%r6268, %r1105, 3;
	cvt.u64.u32 	%rd5082, %r6268;
	add.s64 	%rd5083, %rd794, %rd5082;
	mov.b64 	%rd5084, 0;
	st.u64 	[%rd5083+32], %rd5084;
$L__BB10_2067:
	mul.wide.s32 	%rd797, %r12865, 16;
	mul.wide.s32 	%rd798, %r1090, 16;
	mov.b32 	%r12897, 0;
$L__BB10_2068:
	setp.ne.s32 	%p2626, %r12865, -1;
	@%p2626 bra 	$L__BB10_2070;
	mov.b32 	%r12903, 21352;
	st.local.u32 	[%rd1], %r12903;
	mov.b32 	%r12899, 0;
	bra.uni 	$L__BB10_2071;
$L__BB10_2070:
	ld.shared.u64 	%rd5085, [m_Local_$_0];
	add.s64 	%rd5086, %rd5085, %rd797;
	ld.u32 	%r12899, [%rd5086+40];
	ld.local.u32 	%r12903, [%rd1];
$L__BB10_2071:
	setp.ne.s32 	%p2627, %r12903, 0;
	mov.b32 	%r12909, 0;
	@%p2627 bra 	$L__BB10_2107;
	setp.ge.s32 	%p2628, %r12897, %r12899;
	mov.b32 	%r12903, 0;
	mov.u32 	%r12909, %r1090;
	@%p2628 bra 	$L__BB10_2107;
	setp.ne.s32 	%p2629, %r12865, -1;
	@%p2629 bra 	$L__BB10_2075;
	mov.b32 	%r12903, 21352;
	st.local.u32 	[%rd1], %r12903;
	mov.b32 	%r1118, 0;
	bra.uni 	$L__BB10_2076;
$L__BB10_2075:
	ld.shared.u64 	%rd5087, [m_Local_$_0];
	add.s64 	%rd5088, %rd5087, %rd797;
	ld.u32 	%r1118, [%rd5088+32];
	mov.b32 	%r12903, 0;
$L__BB10_2076:
	setp.eq.s32 	%p2630, %r12865, -1;
	mov.b32 	%r12909, 0;
	@%p2630 bra 	$L__BB10_2107;
	shl.b32 	%r1119, %r12897, 3;
	setp.ne.s32 	%p2631, %r1118, -1;
	mov.f64 	%fd17, 0d0000000000000000;
	@%p2631 bra 	$L__BB10_2079;
	mov.b32 	%r12903, 21352;
	st.local.u32 	[%rd1], %r12903;
	bra.uni 	$L__BB10_2091;
$L__BB10_2079:
	ld.shared.u64 	%rd799, [m_Local_$_0];
	mul.wide.s32 	%rd5089, %r1118, 16;
	add.s64 	%rd800, %rd799, %rd5089;
	ld.u32 	%r1120, [%rd800+12];
	setp.lt.s32 	%p2632, %r12897, %r1120;
	@%p2632 bra 	$L__BB10_2090;
	ld.shared.u64 	%rd5090, [m_Local_$_1];
	atom.global.add.u64 	%rd5091, [%rd16], 48;
	add.s64 	%rd5092, %rd5091, 56;
	setp.lt.u64 	%p2633, %rd5092, %rd5090;
	shr.u64 	%rd801, %rd5091, 4;
	cvt.u32.u64 	%r12902, %rd801;
	setp.ne.s32 	%p2634, %r12902, -1;
	and.pred  	%p2635, %p2633, %p2634;
	@%p2635 bra 	$L__BB10_2082;
	mov.b32 	%r6285, 21106;
	st.local.u32 	[%rd1], %r6285;
	mov.b32 	%r12902, -1;
	mov.pred 	%p6663, 0;
	bra.uni 	$L__BB10_2083;
$L__BB10_2082:
	shl.b64 	%rd5093, %rd801, 32;
	shr.s64 	%rd5094, %rd5093, 28;
	add.s64 	%rd5095, %rd799, %rd5094;
	mov.b16 	%rs688, 0;
	st.u8 	[%rd5095], %rs688;
	st.u8 	[%rd5095+1], %rs688;
	mov.b32 	%r6279, 3608;
	st.u32 	[%rd5095+4], %r6279;
	mov.b16 	%rs689, 1;
	st.u8 	[%rd5095+3], %rs689;
	mov.b32 	%r6280, 48;
	st.u32 	[%rd5095+8], %r6280;
	mov.b32 	%r6281, -1;
	st.u32 	[%rd5095+16], %r6281;
	ld.shared.u64 	%rd5096, [m_Local_$_0];
	add.s64 	%rd5097, %rd5096, %rd5094;
	mov.b32 	%r6282, 0;
	st.u32 	[%rd5097+32], %r6282;
	ld.shared.u64 	%rd5098, [m_Local_$_0];
	add.s64 	%rd5099, %rd5098, %rd5094;
	st.u32 	[%rd5099+36], %r6282;
	ld.shared.u64 	%rd5100, [m_Local_$_0];
	add.s64 	%rd5101, %rd5100, %rd5094;
	st.u32 	[%rd5101+40], %r6282;
	ld.local.u32 	%r6283, [%rd1];
	setp.eq.s32 	%p6663, %r6283, 0;
$L__BB10_2083:
	mov.b32 	%r12903, 0;
	not.pred 	%p2637, %p6663;
	@%p2637 bra 	$L__BB10_2089;
	setp.ne.s32 	%p2638, %r12902, -1;
	@%p2638 bra 	$L__BB10_2086;
	mov.b32 	%r6293, 21352;
	st.local.u32 	[%rd1], %r6293;
	bra.uni 	$L__BB10_2089;
$L__BB10_2086:
	ld.shared.u64 	%rd5102, [m_Local_$_0];
	mul.wide.s32 	%rd802, %r12902, 16;
	add.s64 	%rd5103, %rd5102, %rd802;
	st.u32 	[%rd5103+40], %r1120;
	ld.local.u32 	%r6288, [%rd1];
	setp.ne.s32 	%p2639, %r6288, 0;
	@%p2639 bra 	$L__BB10_2089;
	ld.shared.u64 	%rd5104, [m_Local_$_0];
	add.s64 	%rd5105, %rd5104, %rd802;
	st.u32 	[%rd5105+36], %r12897;
	ld.local.u32 	%r6290, [%rd1];
	setp.ne.s32 	%p2640, %r6290, 0;
	@%p2640 bra 	$L__BB10_2089;
	ld.shared.u64 	%rd5106, [m_Local_$_0];
	add.s64 	%rd5107, %rd5106, %rd802;
	st.u32 	[%rd5107+32], %r1118;
	ld.local.u32 	%r6291, [%rd1];
	setp.eq.s32 	%p2641, %r6291, 0;
	selp.b32 	%r12903, %r12902, 0, %p2641;
$L__BB10_2089:
	st.local.u32 	[%rd1], %r12903;
	bra.uni 	$L__BB10_2091;
$L__BB10_2090:
	cvt.u64.u32 	%rd5108, %r1119;
	add.s64 	%rd5109, %rd800, %rd5108;
	ld.f64 	%fd17, [%rd5109+32];
	mov.b32 	%r12903, 0;
$L__BB10_2091:
	setp.ne.s32 	%p2642, %r12903, 0;
	@%p2642 bra 	$L__BB10_2107;
	setp.ne.s32 	%p2643, %r1090, -1;
	@%p2643 bra 	$L__BB10_2094;
	mov.b32 	%r12903, 21352;
	st.local.u32 	[%rd1], %r12903;
	bra.uni 	$L__BB10_2106;
$L__BB10_2094:
	ld.shared.u64 	%rd803, [m_Local_$_0];
	add.s64 	%rd804, %rd803, %rd798;
	ld.u32 	%r1126, [%rd804+12];
	setp.lt.s32 	%p2644, %r12897, %r1126;
	@%p2644 bra 	$L__BB10_2105;
	ld.shared.u64 	%rd5110, [m_Local_$_1];
	atom.global.add.u64 	%rd5111, [%rd16], 48;
	add.s64 	%rd5112, %rd5111, 56;
	setp.lt.u64 	%p2645, %rd5112, %rd5110;
	shr.u64 	%rd805, %rd5111, 4;
	cvt.u32.u64 	%r12905, %rd805;
	setp.ne.s32 	%p2646, %r12905, -1;
	and.pred  	%p2647, %p2645, %p2646;
	@%p2647 bra 	$L__BB10_2097;
	mov.b32 	%r6303, 21106;
	st.local.u32 	[%rd1], %r6303;
	mov.b32 	%r12905, -1;
	mov.pred 	%p6664, 0;
	bra.uni 	$L__BB10_2098;
$L__BB10_2097:
	shl.b64 	%rd5113, %rd805, 32;
	shr.s64 	%rd5114, %rd5113, 28;
	add.s64 	%rd5115, %rd803, %rd5114;
	mov.b16 	%rs690, 0;
	st.u8 	[%rd5115], %rs690;
	st.u8 	[%rd5115+1], %rs690;
	mov.b32 	%r6297, 3608;
	st.u32 	[%rd5115+4], %r6297;
	mov.b16 	%rs691, 1;
	st.u8 	[%rd5115+3], %rs691;
	mov.b32 	%r6298, 48;
	st.u32 	[%rd5115+8], %r6298;
	mov.b32 	%r6299, -1;
	st.u32 	[%rd5115+16], %r6299;
	ld.shared.u64 	%rd5116, [m_Local_$_0];
	add.s64 	%rd5117, %rd5116, %rd5114;
	mov.b32 	%r6300, 0;
	st.u32 	[%rd5117+32], %r6300;
	ld.shared.u64 	%rd5118, [m_Local_$_0];
	add.s64 	%rd5119, %rd5118, %rd5114;
	st.u32 	[%rd5119+36], %r6300;
	ld.shared.u64 	%rd5120, [m_Local_$_0];
	add.s64 	%rd5121, %rd5120, %rd5114;
	st.u32 	[%rd5121+40], %r6300;
	ld.local.u32 	%r6301, [%rd1];
	setp.eq.s32 	%p6664, %r6301, 0;
$L__BB10_2098:
	mov.b32 	%r12903, 0;
	not.pred 	%p2649, %p6664;
	@%p2649 bra 	$L__BB10_2104;
	setp.ne.s32 	%p2650, %r12905, -1;
	@%p2650 bra 	$L__BB10_2101;
	mov.b32 	%r6311, 21352;
	st.local.u32 	[%rd1], %r6311;
	bra.uni 	$L__BB10_2104;
$L__BB10_2101:
	ld.shared.u64 	%rd5122, [m_Local_$_0];
	mul.wide.s32 	%rd806, %r12905, 16;
	add.s64 	%rd5123, %rd5122, %rd806;
	st.u32 	[%rd5123+40], %r1126;
	ld.local.u32 	%r6306, [%rd1];
	setp.ne.s32 	%p2651, %r6306, 0;
	@%p2651 bra 	$L__BB10_2104;
	ld.shared.u64 	%rd5124, [m_Local_$_0];
	add.s64 	%rd5125, %rd5124, %rd806;
	st.u32 	[%rd5125+36], %r12897;
	ld.local.u32 	%r6308, [%rd1];
	setp.ne.s32 	%p2652, %r6308, 0;
	@%p2652 bra 	$L__BB10_2104;
	ld.shared.u64 	%rd5126, [m_Local_$_0];
	add.s64 	%rd5127, %rd5126, %rd806;
	st.u32 	[%rd5127+32], %r1090;
	ld.local.u32 	%r6309, [%rd1];
	setp.eq.s32 	%p2653, %r6309, 0;
	selp.b32 	%r12903, %r12905, 0, %p2653;
$L__BB10_2104:
	st.local.u32 	[%rd1], %r12903;
	bra.uni 	$L__BB10_2106;
$L__BB10_2105:
	cvt.u64.u32 	%rd5128, %r1119;
	add.s64 	%rd5129, %rd804, %rd5128;
	st.f64 	[%rd5129+32], %fd17;
	ld.local.u32 	%r12903, [%rd1];
$L__BB10_2106:
	setp.eq.s32 	%p2654, %r12903, 0;
	add.s32 	%r12897, %r12897, 1;
	@%p2654 bra 	$L__BB10_2068;
$L__BB10_2107:
	setp.eq.s32 	%p6665, %r12903, 0;
$L__BB10_2108:
	not.pred 	%p2655, %p6665;
	@%p2655 bra 	$L__BB10_6659;
	setp.ne.s32 	%p2656, %r12916, -1;
	@%p2656 bra 	$L__BB10_2111;
	mov.b32 	%r12912, 21352;
	st.local.u32 	[%rd1], %r12912;
	bra.uni 	$L__BB10_2123;
$L__BB10_2111:
	ld.shared.u64 	%rd807, [m_Local_$_0];
	mul.wide.s32 	%rd5130, %r12916, 16;
	add.s64 	%rd808, %rd807, %rd5130;
	ld.u32 	%r1137, [%rd808+12];
	setp.lt.s32 	%p2657, %r12857, %r1137;
	@%p2657 bra 	$L__BB10_2122;
	ld.shared.u64 	%rd5131, [m_Local_$_1];
	atom.global.add.u64 	%rd5132, [%rd16], 48;
	add.s64 	%rd5133, %rd5132, 56;
	setp.lt.u64 	%p2658, %rd5133, %rd5131;
	shr.u64 	%rd809, %rd5132, 4;
	cvt.u32.u64 	%r12911, %rd809;
	setp.ne.s32 	%p2659, %r12911, -1;
	and.pred  	%p2660, %p2658, %p2659;
	@%p2660 bra 	$L__BB10_2114;
	mov.b32 	%r6320, 21106;
	st.local.u32 	[%rd1], %r6320;
	mov.b32 	%r12911, -1;
	mov.pred 	%p6666, 0;
	bra.uni 	$L__BB10_2115;
$L__BB10_2114:
	shl.b64 	%rd5134, %rd809, 32;
	shr.s64 	%rd5135, %rd5134, 28;
	add.s64 	%rd5136, %rd807, %rd5135;
	mov.b16 	%rs692, 0;
	st.u8 	[%rd5136], %rs692;
	st.u8 	[%rd5136+1], %rs692;
	mov.b32 	%r6314, 3608;
	st.u32 	[%rd5136+4], %r6314;
	mov.b16 	%rs693, 1;
	st.u8 	[%rd5136+3], %rs693;
	mov.b32 	%r6315, 48;
	st.u32 	[%rd5136+8], %r6315;
	mov.b32 	%r6316, -1;
	st.u32 	[%rd5136+16], %r6316;
	ld.shared.u64 	%rd5137, [m_Local_$_0];
	add.s64 	%rd5138, %rd5137, %rd5135;
	mov.b32 	%r6317, 0;
	st.u32 	[%rd5138+32], %r6317;
	ld.shared.u64 	%rd5139, [m_Local_$_0];
	add.s64 	%rd5140, %rd5139, %rd5135;
	st.u32 	[%rd5140+36], %r6317;
	ld.shared.u64 	%rd5141, [m_Local_$_0];
	add.s64 	%rd5142, %rd5141, %rd5135;
	st.u32 	[%rd5142+40], %r6317;
	ld.local.u32 	%r6318, [%rd1];
	setp.eq.s32 	%p6666, %r6318, 0;
$L__BB10_2115:
	mov.b32 	%r12912, 0;
	not.pred 	%p2662, %p6666;
	@%p2662 bra 	$L__BB10_2121;
	setp.ne.s32 	%p2663, %r12911, -1;
	@%p2663 bra 	$L__BB10_2118;
	mov.b32 	%r6328, 21352;
	st.local.u32 	[%rd1], %r6328;
	bra.uni 	$L__BB10_2121;
$L__BB10_2118:
	ld.shared.u64 	%rd5143, [m_Local_$_0];
	mul.wide.s32 	%rd810, %r12911, 16;
	add.s64 	%rd5144, %rd5143, %rd810;
	st.u32 	[%rd5144+40], %r1137;
	ld.local.u32 	%r6323, [%rd1];
	setp.ne.s32 	%p2664, %r6323, 0;
	@%p2664 bra 	$L__BB10_2121;
	ld.shared.u64 	%rd5145, [m_Local_$_0];
	add.s64 	%rd5146, %rd5145, %rd810;
	st.u32 	[%rd5146+36], %r12857;
	ld.local.u32 	%r6325, [%rd1];
	setp.ne.s32 	%p2665, %r6325, 0;
	@%p2665 bra 	$L__BB10_2121;
	ld.shared.u64 	%rd5147, [m_Local_$_0];
	add.s64 	%rd5148, %rd5147, %rd810;
	st.u32 	[%rd5148+32], %r12916;
	ld.local.u32 	%r6326, [%rd1];
	setp.eq.s32 	%p2666, %r6326, 0;
	selp.b32 	%r12912, %r12911, 0, %p2666;
$L__BB10_2121:
	st.local.u32 	[%rd1], %r12912;
	bra.uni 	$L__BB10_2123;
$L__BB10_2122:
	shl.b32 	%r6329, %r12857, 2;
	cvt.u64.u32 	%rd5149, %r6329;
	add.s64 	%rd5150, %rd808, %rd5149;
	st.u32 	[%rd5150+32], %r12909;
	ld.local.u32 	%r12912, [%rd1];
$L__BB10_2123:
	setp.ne.s32 	%p2667, %r12912, 0;
	@%p2667 bra 	$L__BB10_6659;
	add.s32 	%r12857, %r12857, 1;
	add.s32 	%r12915, %r12857, %r12499;
	ld.shared.u64 	%rd811, [m_Local_$_0];
	add.s64 	%rd5151, %rd811, %rd15;
	ld.u32 	%r1146, [%rd5151+32];
	setp.ne.s32 	%p2668, %r1146, -1;
	@%p2668 bra 	$L__BB10_2126;
	mov.b32 	%r6332, 21352;
	st.local.u32 	[%rd1], %r6332;
	mov.b32 	%r12914, 0;
	bra.uni 	$L__BB10_2127;
$L__BB10_2126:
	mul.wide.s32 	%rd5152, %r1146, 16;
	add.s64 	%rd5153, %rd811, %rd5152;
	ld.u32 	%r12914, [%rd5153+40];
$L__BB10_2127:
	setp.eq.s32 	%p2669, %r1146, -1;
	@%p2669 bra 	$L__BB10_6659;
	setp.ne.s32 	%p2670, %r12915, %r12914;
	mov.b16 	%rs1616, 0;
	mov.u32 	%r12917, %r12857;
	mov.u16 	%rs1617, %rs1616;
	@%p2670 bra 	$L__BB10_198;
$L__BB10_2129:
	bar.sync 	0;
	ld.local.u32 	%r6333, [%rd1];
	setp.ne.s32 	%p2671, %r6333, 0;
	@%p2671 bra 	$L__BB10_6659;
	setp.ge.s32 	%p2672, %r2, %r12917;
	@%p2672 bra 	$L__BB10_2215;
	setp.ne.s32 	%p2673, %r12916, -1;
	@%p2673 bra 	$L__BB10_2133;
	mov.b32 	%r6352, 21352;
	st.local.u32 	[%rd1], %r6352;
	mov.b32 	%r1158, 0;
	mov.pred 	%p6668, 0;
	bra.uni 	$L__BB10_2145;
$L__BB10_2133:
	ld.shared.u64 	%rd812, [m_Local_$_0];
	mul.wide.s32 	%rd5154, %r12916, 16;
	add.s64 	%rd813, %rd812, %rd5154;
	ld.u32 	%r1152, [%rd813+12];
	setp.lt.s32 	%p2674, %r2, %r1152;
	@%p2674 bra 	$L__BB10_2144;
	ld.shared.u64 	%rd5155, [m_Local_$_1];
	atom.global.add.u64 	%rd5156, [%rd16], 48;
	add.s64 	%rd5157, %rd5156, 56;
	setp.lt.u64 	%p2675, %rd5157, %rd5155;
	shr.u64 	%rd814, %rd5156, 4;
	cvt.u32.u64 	%r12918, %rd814;
	setp.ne.s32 	%p2676, %r12918, -1;
	and.pred  	%p2677, %p2675, %p2676;
	@%p2677 bra 	$L__BB10_2136;
	mov.b32 	%r6340, 21106;
	st.local.u32 	[%rd1], %r6340;
	mov.b32 	%r12918, -1;
	mov.pred 	%p6667, 0;
	bra.uni 	$L__BB10_2137;
$L__BB10_2136:
	shl.b64 	%rd5158, %rd814, 32;
	shr.s64 	%rd5159, %rd5158, 28;
	add.s64 	%rd5160, %rd812, %rd5159;
	mov.b16 	%rs695, 0;
	st.u8 	[%rd5160], %rs695;
	st.u8 	[%rd5160+1], %rs695;
	mov.b32 	%r6334, 3608;
	st.u32 	[%rd5160+4], %r6334;
	mov.b16 	%rs696, 1;
	st.u8 	[%rd5160+3], %rs696;
	mov.b32 	%r6335, 48;
	st.u32 	[%rd5160+8], %r6335;
	mov.b32 	%r6336, -1;
	st.u32 	[%rd5160+16], %r6336;
	ld.shared.u64 	%rd5161, [m_Local_$_0];
	add.s64 	%rd5162, %rd5161, %rd5159;
	mov.b32 	%r6337, 0;
	st.u32 	[%rd5162+32], %r6337;
	ld.shared.u64 	%rd5163, [m_Local_$_0];
	add.s64 	%rd5164, %rd5163, %rd5159;
	st.u32 	[%rd5164+36], %r6337;
	ld.shared.u64 	%rd5165, [m_Local_$_0];
	add.s64 	%rd5166, %rd5165, %rd5159;
	st.u32 	[%rd5166+40], %r6337;
	ld.local.u32 	%r6338, [%rd1];
	setp.eq.s32 	%p6667, %r6338, 0;
$L__BB10_2137:
	mov.b32 	%r12919, 0;
	not.pred 	%p2679, %p6667;
	@%p2679 bra 	$L__BB10_2143;
	setp.ne.s32 	%p2680, %r12918, -1;
	@%p2680 bra 	$L__BB10_2140;
	mov.b32 	%r6348, 21352;
	st.local.u32 	[%rd1], %r6348;
	bra.uni 	$L__BB10_2143;
$L__BB10_2140:
	ld.shared.u64 	%rd5167, [m_Local_$_0];
	mul.wide.s32 	%rd815, %r12918, 16;
	add.s64 	%rd5168, %rd5167, %rd815;
	st.u32 	[%rd5168+40], %r1152;
	ld.local.u32 	%r6343, [%rd1];
	setp.ne.s32 	%p2681, %r6343, 0;
	@%p2681 bra 	$L__BB10_2143;
	ld.shared.u64 	%rd5169, [m_Local_$_0];
	add.s64 	%rd5170, %rd5169, %rd815;
	st.u32 	[%rd5170+36], %r2;
	ld.local.u32 	%r6345, [%rd1];
	setp.ne.s32 	%p2682, %r6345, 0;
	@%p2682 bra 	$L__BB10_2143;
	ld.shared.u64 	%rd5171, [m_Local_$_0];
	add.s64 	%rd5172, %rd5171, %rd815;
	st.u32 	[%rd5172+32], %r12916;
	ld.local.u32 	%r6346, [%rd1];
	setp.eq.s32 	%p2683, %r6346, 0;
	selp.b32 	%r12919, %r12918, 0, %p2683;
$L__BB10_2143:
	st.local.u32 	[%rd1], %r12919;
	setp.eq.s32 	%p6668, %r12919, 0;
	mov.b32 	%r1158, 0;
	bra.uni 	$L__BB10_2145;
$L__BB10_2144:
	shl.b32 	%r6350, %r2, 2;
	cvt.u64.u32 	%rd5173, %r6350;
	add.s64 	%rd5174, %rd813, %rd5173;
	ld.u32 	%r1158, [%rd5174+32];
	mov.pred 	%p6668, -1;
$L__BB10_2145:
	not.pred 	%p2686, %p6668;
	@%p2686 bra 	$L__BB10_6659;
	mul.wide.s32 	%rd816, %r1158, 16;
	mov.f64 	%fd123, 0d7FEFFFFFFFFFFFFF;
	mov.b32 	%r12934, 0;
	mov.u32 	%r12922, %r12934;
	mov.u32 	%r12923, %r12934;
$L__BB10_2147:
	setp.ne.s32 	%p2687, %r3590, -1;
	@%p2687 bra 	$L__BB10_2149;
	mov.b32 	%r12934, 21352;
	st.local.u32 	[%rd1], %r12934;
	mov.b64 	%rd11863, 0;
	bra.uni 	$L__BB10_2150;
$L__BB10_2149:
	ld.shared.u64 	%rd5175, [m_Local_$_0];
	add.s64 	%rd5176, %rd5175, %rd15;
	ld.u32 	%r6354, [%rd5176+36];
	mul.wide.s32 	%rd11863, %r6354, 16;
$L__BB10_2150:
	setp.eq.s32 	%p2688, %r3590, -1;
	mov.b32 	%r6356, 0;
	mov.u32 	%r1202, %r6356;
	@%p2688 bra 	$L__BB10_2207;
	ld.shared.u64 	%rd819, [m_Local_$_0];
	add.s64 	%rd5178, %rd819, %rd11863;
	ld.u32 	%r6357, [%rd5178+12];
	setp.ge.s32 	%p2689, %r12923, %r6357;
	mov.u32 	%r1202, %r12922;
	@%p2689 bra 	$L__BB10_2207;
	add.s64 	%rd5179, %rd819, %rd15;
	ld.u32 	%r1163, [%rd5179+36];
	setp.ne.s32 	%p2690, %r1163, -1;
	@%p2690 bra 	$L__BB10_2154;
	mov.b32 	%r12934, 21352;
	st.local.u32 	[%rd1], %r12934;
	mov.b32 	%r12928, 0;
	mov.pred 	%p6670, 0;
	bra.uni 	$L__BB10_2166;
$L__BB10_2154:
	mul.wide.s32 	%rd5180, %r1163, 16;
	add.s64 	%rd820, %rd819, %rd5180;
	ld.u32 	%r1164, [%rd820+12];
	setp.lt.s32 	%p2691, %r12923, %r1164;
	@%p2691 bra 	$L__BB10_2165;
	ld.shared.u64 	%rd5181, [m_Local_$_1];
	atom.global.add.u64 	%rd5182, [%rd16], 48;
	add.s64 	%rd5183, %rd5182, 56;
	setp.lt.u64 	%p2692, %rd5183, %rd5181;
	shr.u64 	%rd821, %rd5182, 4;
	cvt.u32.u64 	%r12925, %rd821;
	setp.ne.s32 	%p2693, %r12925, -1;
	and.pred  	%p2694, %p2692, %p2693;
	@%p2694 bra 	$L__BB10_2157;
	mov.b32 	%r6364, 21106;
	st.local.u32 	[%rd1], %r6364;
	mov.b32 	%r12925, -1;
	mov.pred 	%p6669, 0;
	bra.uni 	$L__BB10_2158;
$L__BB10_2157:
	shl.b64 	%rd5184, %rd821, 32;
	shr.s64 	%rd5185, %rd5184, 28;
	add.s64 	%rd5186, %rd819, %rd5185;
	mov.b16 	%rs697, 0;
	st.u8 	[%rd5186], %rs697;
	st.u8 	[%rd5186+1], %rs697;
	mov.b32 	%r6358, 3608;
	st.u32 	[%rd5186+4], %r6358;
	mov.b16 	%rs698, 1;
	st.u8 	[%rd5186+3], %rs698;
	mov.b32 	%r6359, 48;
	st.u32 	[%rd5186+8], %r6359;
	mov.b32 	%r6360, -1;
	st.u32 	[%rd5186+16], %r6360;
	ld.shared.u64 	%rd5187, [m_Local_$_0];
	add.s64 	%rd5188, %rd5187, %rd5185;
	mov.b32 	%r6361, 0;
	st.u32 	[%rd5188+32], %r6361;
	ld.shared.u64 	%rd5189, [m_Local_$_0];
	add.s64 	%rd5190, %rd5189, %rd5185;
	st.u32 	[%rd5190+36], %r6361;
	ld.shared.u64 	%rd5191, [m_Local_$_0];
	add.s64 	%rd5192, %rd5191, %rd5185;
	st.u32 	[%rd5192+40], %r6361;
	ld.local.u32 	%r6362, [%rd1];
	setp.eq.s32 	%p6669, %r6362, 0;
$L__BB10_2158:
	mov.b32 	%r12934, 0;
	not.pred 	%p2696, %p6669;
	@%p2696 bra 	$L__BB10_2164;
	setp.ne.s32 	%p2697, %r12925, -1;
	@%p2697 bra 	$L__BB10_2161;
	mov.b32 	%r6372, 21352;
	st.local.u32 	[%rd1], %r6372;
	bra.uni 	$L__BB10_2164;
$L__BB10_2161:
	ld.shared.u64 	%rd5193, [m_Local_$_0];
	mul.wide.s32 	%rd822, %r12925, 16;
	add.s64 	%rd5194, %rd5193, %rd822;
	st.u32 	[%rd5194+40], %r1164;
	ld.local.u32 	%r6367, [%rd1];
	setp.ne.s32 	%p2698, %r6367, 0;
	@%p2698 bra 	$L__BB10_2164;
	ld.shared.u64 	%rd5195, [m_Local_$_0];
	add.s64 	%rd5196, %rd5195, %rd822;
	st.u32 	[%rd5196+36], %r12923;
	ld.local.u32 	%r6369, [%rd1];
	setp.ne.s32 	%p2699, %r6369, 0;
	@%p2699 bra 	$L__BB10_2164;
	ld.shared.u64 	%rd5197, [m_Local_$_0];
	add.s64 	%rd5198, %rd5197, %rd822;
	st.u32 	[%rd5198+32], %r1163;
	ld.local.u32 	%r6370, [%rd1];
	setp.eq.s32 	%p2700, %r6370, 0;
	selp.b32 	%r12934, %r12925, 0, %p2700;
$L__BB10_2164:
	st.local.u32 	[%rd1], %r12934;
	setp.eq.s32 	%p6670, %r12934, 0;
	mov.b32 	%r12928, 0;
	bra.uni 	$L__BB10_2166;
$L__BB10_2165:
	shl.b32 	%r6374, %r12923, 2;
	cvt.u64.u32 	%rd5199, %r6374;
	add.s64 	%rd5200, %rd820, %rd5199;
	ld.u32 	%r12928, [%rd5200+32];
	mov.pred 	%p6670, -1;
$L__BB10_2166:
	not.pred 	%p2703, %p6670;
	mov.u32 	%r1202, %r6356;
	@%p2703 bra 	$L__BB10_2207;
	ld.shared.u64 	%rd5201, [m_Local_$_0];
	mul.wide.s32 	%rd823, %r12928, 16;
	add.s64 	%rd5202, %rd5201, %rd823;
	ld.u32 	%r1172, [%rd5202+12];
	setp.lt.s32 	%p2705, %r1172, 1;
	mov.f64 	%fd127, 0d0000000000000000;
	mov.pred 	%p6675, -1;
	mov.b32 	%r12936, 0;
	@%p2705 bra 	$L__BB10_2201;
	mov.f64 	%fd127, 0d0000000000000000;
	mov.b32 	%r12936, 0;
	mov.u32 	%r12932, %r12936;
$L__BB10_2169:
	setp.ne.s32 	%p2706, %r1158, -1;
	shl.b32 	%r1177, %r12932, 3;
	mov.f64 	%fd125, 0d0000000000000000;
	@%p2706 bra 	$L__BB10_2171;
	mov.b32 	%r12934, 21352;
	st.local.u32 	[%rd1], %r12934;
	mov.pred 	%p6672, 0;
	mov.u32 	%r12936, %r12934;
	bra.uni 	$L__BB10_2183;
$L__BB10_2171:
	ld.shared.u64 	%rd824, [m_Local_$_0];
	add.s64 	%rd825, %rd824, %rd816;
	ld.u32 	%r1178, [%rd825+12];
	setp.lt.s32 	%p2707, %r12932, %r1178;
	@%p2707 bra 	$L__BB10_2182;
	ld.shared.u64 	%rd5203, [m_Local_$_1];
	atom.global.add.u64 	%rd5204, [%rd16], 48;
	add.s64 	%rd5205, %rd5204, 56;
	setp.lt.u64 	%p2708, %rd5205, %rd5203;
	shr.u64 	%rd826, %rd5204, 4;
	cvt.u32.u64 	%r12933, %rd826;
	setp.ne.s32 	%p2709, %r12933, -1;
	and.pred  	%p2710, %p2708, %p2709;
	@%p2710 bra 	$L__BB10_2174;
	mov.b32 	%r6386, 21106;
	st.local.u32 	[%rd1], %r6386;
	mov.b32 	%r12933, -1;
	mov.pred 	%p6671, 0;
	bra.uni 	$L__BB10_2175;
$L__BB10_2174:
	shl.b64 	%rd5206, %rd826, 32;
	shr.s64 	%rd5207, %rd5206, 28;
	add.s64 	%rd5208, %rd824, %rd5207;
	mov.b16 	%rs699, 0;
	st.u8 	[%rd5208], %rs699;
	st.u8 	[%rd5208+1], %rs699;
	mov.b32 	%r6380, 3608;
	st.u32 	[%rd5208+4], %r6380;
	mov.b16 	%rs700, 1;
	st.u8 	[%rd5208+3], %rs700;
	mov.b32 	%r6381, 48;
	st.u32 	[%rd5208+8], %r6381;
	mov.b32 	%r6382, -1;
	st.u32 	[%rd5208+16], %r6382;
	ld.shared.u64 	%rd5209, [m_Local_$_0];
	add.s64 	%rd5210, %rd5209, %rd5207;
	mov.b32 	%r6383, 0;
	st.u32 	[%rd5210+32], %r6383;
	ld.shared.u64 	%rd5211, [m_Local_$_0];
	add.s64 	%rd5212, %rd5211, %rd5207;
	st.u32 	[%rd5212+36], %r6383;
	ld.shared.u64 	%rd5213, [m_Local_$_0];
	add.s64 	%rd5214, %rd5213, %rd5207;
	st.u32 	[%rd5214+40], %r6383;
	ld.local.u32 	%r6384, [%rd1];
	setp.eq.s32 	%p6671, %r6384, 0;
$L__BB10_2175:
	mov.b32 	%r12934, 0;
	not.pred 	%p2712, %p6671;
	@%p2712 bra 	$L__BB10_2181;
	setp.ne.s32 	%p2713, %r12933, -1;
	@%p2713 bra 	$L__BB10_2178;
	mov.b32 	%r6394, 21352;
	st.local.u32 	[%rd1], %r6394;
	bra.uni 	$L__BB10_2181;
$L__BB10_2178:
	ld.shared.u64 	%rd5215, [m_Local_$_0];
	mul.wide.s32 	%rd827, %r12933, 16;
	add.s64 	%rd5216, %rd5215, %rd827;
	st.u32 	[%rd5216+40], %r1178;
	ld.local.u32 	%r6389, [%rd1];
	setp.ne.s32 	%p2714, %r6389, 0;
	@%p2714 bra 	$L__BB10_2181;
	ld.shared.u64 	%rd5217, [m_Local_$_0];
	add.s64 	%rd5218, %rd5217, %rd827;
	st.u32 	[%rd5218+36], %r12932;
	ld.local.u32 	%r6391, [%rd1];
	setp.ne.s32 	%p2715, %r6391, 0;
	@%p2715 bra 	$L__BB10_2181;
	ld.shared.u64 	%rd5219, [m_Local_$_0];
	add.s64 	%rd5220, %rd5219, %rd827;
	st.u32 	[%rd5220+32], %r1158;
	ld.local.u32 	%r6392, [%rd1];
	setp.eq.s32 	%p2716, %r6392, 0;
	selp.b32 	%r12934, %r12933, 0, %p2716;
$L__BB10_2181:
	st.local.u32 	[%rd1], %r12934;
	setp.eq.s32 	%p6672, %r12934, 0;
	mov.u32 	%r12936, %r12934;
	bra.uni 	$L__BB10_2183;
$L__BB10_2182:
	cvt.u64.u32 	%rd5221, %r1177;
	add.s64 	%rd5222, %rd825, %rd5221;
	ld.f64 	%fd125, [%rd5222+32];
	mov.pred 	%p6672, -1;
$L__BB10_2183:
	mov.f64 	%fd128, 0d0000000000000000;
	not.pred 	%p2719, %p6672;
	@%p2719 bra 	$L__BB10_2202;
	setp.ne.s32 	%p2720, %r12928, -1;
	mov.f64 	%fd126, 0d0000000000000000;
	@%p2720 bra 	$L__BB10_2186;
	mov.b32 	%r12934, 21352;
	st.local.u32 	[%rd1], %r12934;
	mov.pred 	%p6674, 0;
	mov.u32 	%r12936, %r12934;
	bra.uni 	$L__BB10_2198;
$L__BB10_2186:
	ld.shared.u64 	%rd828, [m_Local_$_0];
	add.s64 	%rd829, %rd828, %rd823;
	ld.u32 	%r1186, [%rd829+12];
	setp.lt.s32 	%p2721, %r12932, %r1186;
	@%p2721 bra 	$L__BB10_2197;
	ld.shared.u64 	%rd5223, [m_Local_$_1];
	atom.global.add.u64 	%rd5224, [%rd16], 48;
	add.s64 	%rd5225, %rd5224, 56;
	setp.lt.u64 	%p2722, %rd5225, %rd5223;
	shr.u64 	%rd830, %rd5224, 4;
	cvt.u32.u64 	%r12938, %rd830;
	setp.ne.s32 	%p2723, %r12938, -1;
	and.pred  	%p2724, %p2722, %p2723;
	@%p2724 bra 	$L__BB10_2189;
	mov.b32 	%r6402, 21106;
	st.local.u32 	[%rd1], %r6402;
	mov.b32 	%r12938, -1;
	mov.pred 	%p6673, 0;
	bra.uni 	$L__BB10_2190;
$L__BB10_2189:
	shl.b64 	%rd5226, %rd830, 32;
	shr.s64 	%rd5227, %rd5226, 28;
	add.s64 	%rd5228, %rd828, %rd5227;
	mov.b16 	%rs701, 0;
	st.u8 	[%rd5228], %rs701;
	st.u8 	[%rd5228+1], %rs701;
	mov.b32 	%r6396, 3608;
	st.u32 	[%rd5228+4], %r6396;
	mov.b16 	%rs702, 1;
	st.u8 	[%rd5228+3], %rs702;
	mov.b32 	%r6397, 48;
	st.u32 	[%rd5228+8], %r6397;
	mov.b32 	%r6398, -1;
	st.u32 	[%rd5228+16], %r6398;
	ld.shared.u64 	%rd5229, [m_Local_$_0];
	add.s64 	%rd5230, %rd5229, %rd5227;
	mov.b32 	%r6399, 0;
	st.u32 	[%rd5230+32], %r6399;
	ld.shared.u64 	%rd5231, [m_Local_$_0];
	add.s64 	%rd5232, %rd5231, %rd5227;
	st.u32 	[%rd5232+36], %r6399;
	ld.shared.u64 	%rd5233, [m_Local_$_0];
	add.s64 	%rd5234, %rd5233, %rd5227;
	st.u32 	[%rd5234+40], %r6399;
	ld.local.u32 	%r6400, [%rd1];
	setp.eq.s32 	%p6673, %r6400, 0;
$L__BB10_2190:
	mov.b32 	%r12934, 0;
	not.pred 	%p2726, %p6673;
	@%p2726 bra 	$L__BB10_2196;
	setp.ne.s32 	%p2727, %r12938, -1;
	@%p2727 bra 	$L__BB10_2193;
	mov.b32 	%r6410, 21352;
	st.local.u32 	[%rd1], %r6410;
	bra.uni 	$L__BB10_2196;
$L__BB10_2193:
	ld.shared.u64 	%rd5235, [m_Local_$_0];
	mul.wide.s32 	%rd831, %r12938, 16;
	add.s64 	%rd5236, %rd5235, %rd831;
	st.u32 	[%rd5236+40], %r1186;
	ld.local.u32 	%r6405, [%rd1];
	setp.ne.s32 	%p2728, %r6405, 0;
	@%p2728 bra 	$L__BB10_2196;
	ld.shared.u64 	%rd5237, [m_Local_$_0];
	add.s64 	%rd5238, %rd5237, %rd831;
	st.u32 	[%rd5238+36], %r12932;
	ld.local.u32 	%r6407, [%rd1];
	setp.ne.s32 	%p2729, %r6407, 0;
	@%p2729 bra 	$L__BB10_2196;
	ld.shared.u64 	%rd5239, [m_Local_$_0];
	add.s64 	%rd5240, %rd5239, %rd831;
	st.u32 	[%rd5240+32], %r12928;
	ld.local.u32 	%r6408, [%rd1];
	setp.eq.s32 	%p2730, %r6408, 0;
	selp.b32 	%r12934, %r12938, 0, %p2730;
$L__BB10_2196:
	st.local.u32 	[%rd1], %r12934;
	setp.eq.s32 	%p6674, %r12934, 0;
	mov.u32 	%r12936, %r12934;
	bra.uni 	$L__BB10_2198;
$L__BB10_2197:
	cvt.u64.u32 	%rd5241, %r1177;
	add.s64 	%rd5242, %rd829, %rd5241;
	ld.f64 	%fd126, [%rd5242+32];
	mov.pred 	%p6674, -1;
$L__BB10_2198:
	mov.f64 	%fd128, 0d0000000000000000;
	not.pred 	%p2733, %p6674;
	@%p2733 bra 	$L__BB10_2202;
	sub.f64 	%fd77, %fd125, %fd126;
	fma.rn.f64 	%fd127, %fd77, %fd77, %fd127;
	add.s32 	%r12932, %r12932, 1;
	setp.ne.s32 	%p2734, %r12932, %r1172;
	@%p2734 bra 	$L__BB10_2169;
	setp.eq.s32 	%p6675, %r12936, 0;
$L__BB10_2201:
	sqrt.rn.f64 	%fd78, %fd127;
	selp.f64 	%fd128, %fd78, 0d0000000000000000, %p6675;
$L__BB10_2202:
	setp.ne.s32 	%p2735, %r12936, 0;
	mov.b32 	%r1202, 0;
	@%p2735 bra 	$L__BB10_2207;
	setp.gt.f64 	%p2737, %fd128, %fd123;
	mov.pred 	%p2736, -1;
	mov.pred 	%p6676, %p2736;
	@%p2737 bra 	$L__BB10_2206;
	setp.lt.f64 	%p2739, %fd128, %fd123;
	mov.pred 	%p6676, 0;
	@%p2739 bra 	$L__BB10_2206;
	mov.pred 	%p6676, %p2736;
$L__BB10_2206:
	selp.b32 	%r12922, %r12922, %r12923, %p6676;
	selp.f64 	%fd123, %fd123, %fd128, %p6676;
	add.s32 	%r12923, %r12923, 1;
	bra.uni 	$L__BB10_2147;
$L__BB10_2207:
	setp.ne.s32 	%p2741, %r12934, 0;
	@%p2741 bra 	$L__BB10_6659;
	setp.ne.s32 	%p2742, %r3590, -1;
	@%p2742 bra 	$L__BB10_2395;
	mov.b32 	%r6601, 21352;
	st.local.u32 	[%rd1], %r6601;
	bra.uni 	$L__BB10_2214;
$L__BB10_2210:
	st.u32 	[%rd832+220], %r1277;
$L__BB10_2211:
	ld.local.u32 	%r6414, [%rd1];
	setp.eq.s32 	%p2747, %r6414, 0;
	@%p2747 bra 	$L__BB10_2216;
	not.pred 	%p2748, %p283;
	@%p2748 bra 	$L__BB10_2214;
	membar.gl;
	atom.exch.b32 	%r6415, [%rd833+16], -1;
$L__BB10_2214:
	ld.local.u32 	%r6602, [%rd1];
	setp.ne.s32 	%p2890, %r6602, 0;
	@%p2890 bra 	$L__BB10_6659;
$L__BB10_2215:
	bar.sync 	0;
	ld.local.u32 	%r6603, [%rd1];
	setp.eq.s32 	%p2891, %r6603, 0;
	mov.u32 	%r12499, %r12915;
	@%p2891 bra 	$L__BB10_190;
	bra.uni 	$L__BB10_6659;
$L__BB10_2216:
	ld.shared.u64 	%rd5243, [m_Local_$_0];
	add.s64 	%rd5244, %rd5243, %rd15;
	mov.b32 	%r6416, 20;
	st.u32 	[%rd5244+20], %r6416;
	ld.shared.u64 	%rd834, [m_Local_$_0];
	add.s64 	%rd5245, %rd834, %rd15;
	ld.u32 	%r1203, [%rd5245+44];
	ld.local.u32 	%r6417, [%rd1];
	setp.eq.s32 	%p2749, %r6417, 0;
	@%p2749 bra 	$L__BB10_2219;
	not.pred 	%p2750, %p283;
	@%p2750 bra 	$L__BB10_2214;
	membar.gl;
	atom.exch.b32 	%r6418, [%rd833+16], -1;
	bra.uni 	$L__BB10_2214;
$L__BB10_2219:
	shl.b32 	%r6419, %r1202, 2;
	add.s32 	%r1204, %r6419, 32;
	setp.ne.s32 	%p2751, %r1203, -1;
	@%p2751 bra 	$L__BB10_2221;
	mov.b32 	%r6436, 21352;
	st.local.u32 	[%rd1], %r6436;
	mov.pred 	%p6679, 0;
	mov.pred 	%p6680, %p6679;
	bra.uni 	$L__BB10_2233;
$L__BB10_2221:
	mul.wide.s32 	%rd5246, %r1203, 16;
	add.s64 	%rd835, %rd834, %rd5246;
	ld.u32 	%r1205, [%rd835+12];
	setp.lt.s32 	%p2752, %r1202, %r1205;
	@%p2752 bra 	$L__BB10_2232;
	ld.shared.u64 	%rd5247, [m_Local_$_1];
	atom.global.add.u64 	%rd5248, [%rd16], 48;
	add.s64 	%rd5249, %rd5248, 56;
	setp.lt.u64 	%p2753, %rd5249, %rd5247;
	shr.u64 	%rd836, %rd5248, 4;
	cvt.u32.u64 	%r12949, %rd836;
	setp.ne.s32 	%p2754, %r12949, -1;
	and.pred  	%p2755, %p2753, %p2754;
	@%p2755 bra 	$L__BB10_2224;
	mov.b32 	%r6426, 21106;
	st.local.u32 	[%rd1], %r6426;
	mov.b32 	%r12949, -1;
	mov.pred 	%p6678, 0;
	bra.uni 	$L__BB10_2225;
$L__BB10_2224:
	shl.b64 	%rd5250, %rd836, 32;
	shr.s64 	%rd5251, %rd5250, 28;
	add.s64 	%rd5252, %rd834, %rd5251;
	mov.b16 	%rs703, 0;
	st.u8 	[%rd5252], %rs703;
	st.u8 	[%rd5252+1], %rs703;
	mov.b32 	%r6420, 3608;
	st.u32 	[%rd5252+4], %r6420;
	mov.b16 	%rs704, 1;
	st.u8 	[%rd5252+3], %rs704;
	mov.b32 	%r6421, 48;
	st.u32 	[%rd5252+8], %r6421;
	mov.b32 	%r6422, -1;
	st.u32 	[%rd5252+16], %r6422;
	ld.shared.u64 	%rd5253, [m_Local_$_0];
	add.s64 	%rd5254, %rd5253, %rd5251;
	mov.b32 	%r6423, 0;
	st.u32 	[%rd5254+32], %r6423;
	ld.shared.u64 	%rd5255, [m_Local_$_0];
	add.s64 	%rd5256, %rd5255, %rd5251;
	st.u32 	[%rd5256+36], %r6423;
	ld.shared.u64 	%rd5257, [m_Local_$_0];
	add.s64 	%rd5258, %rd5257, %rd5251;
	st.u32 	[%rd5258+40], %r6423;
	ld.local.u32 	%r6424, [%rd1];
	setp.eq.s32 	%p6678, %r6424, 0;
$L__BB10_2225:
	mov.b32 	%r12950, 0;
	not.pred 	%p2757, %p6678;
	@%p2757 bra 	$L__BB10_2231;
	setp.ne.s32 	%p2758, %r12949, -1;
	@%p2758 bra 	$L__BB10_2228;
	mov.b32 	%r6434, 21352;
	st.local.u32 	[%rd1], %r6434;
	bra.uni 	$L__BB10_2231;
$L__BB10_2228:
	ld.shared.u64 	%rd5259, [m_Local_$_0];
	mul.wide.s32 	%rd837, %r12949, 16;
	add.s64 	%rd5260, %rd5259, %rd837;
	st.u32 	[%rd5260+40], %r1205;
	ld.local.u32 	%r6429, [%rd1];
	setp.ne.s32 	%p2759, %r6429, 0;
	@%p2759 bra 	$L__BB10_2231;
	ld.shared.u64 	%rd5261, [m_Local_$_0];
	add.s64 	%rd5262, %rd5261, %rd837;
	st.u32 	[%rd5262+36], %r1202;
	ld.local.u32 	%r6431, [%rd1];
	setp.ne.s32 	%p2760, %r6431, 0;
	@%p2760 bra 	$L__BB10_2231;
	ld.shared.u64 	%rd5263, [m_Local_$_0];
	add.s64 	%rd5264, %rd5263, %rd837;
	st.u32 	[%rd5264+32], %r1203;
	ld.local.u32 	%r6432, [%rd1];
	setp.eq.s32 	%p2761, %r6432, 0;
	selp.b32 	%r12950, %r12949, 0, %p2761;
$L__BB10_2231:
	st.local.u32 	[%rd1], %r12950;
	setp.eq.s32 	%p6679, %r12950, 0;
	mov.pred 	%p6680, 0;
	bra.uni 	$L__BB10_2233;
$L__BB10_2232:
	cvt.u64.u32 	%rd5265, %r1204;
	add.s64 	%rd5266, %rd835, %rd5265;
	ld.u32 	%r6435, [%rd5266];
	setp.eq.s32 	%p6680, %r6435, -1;
	mov.pred 	%p6679, -1;
$L__BB10_2233:
	@%p6679 bra 	$L__BB10_2236;
	not.pred 	%p2765, %p283;
	@%p2765 bra 	$L__BB10_2214;
	membar.gl;
	atom.exch.b32 	%r6437, [%rd833+16], -1;
	bra.uni 	$L__BB10_2214;
$L__BB10_2236:
	@%p6680 bra 	$L__BB10_2238;
	ld.shared.u64 	%rd848, [m_Local_$_0];
	add.s64 	%rd5267, %rd848, %rd15;
	ld.u32 	%r1229, [%rd5267+40];
	mov.b32 	%r1230, 0;
	bra.uni 	$L__BB10_2273;
$L__BB10_2238:
	ld.shared.u64 	%rd839, [m_Local_$_0];
	add.s64 	%rd5420, %rd839, %rd15;
	ld.u32 	%r1211, [%rd5420+40];
	setp.ne.s32 	%p2863, %r1211, -1;
	@%p2863 bra 	$L__BB10_2240;
	mov.b32 	%r12952, 21352;
	st.local.u32 	[%rd1], %r12952;
	bra.uni 	$L__BB10_2252;
$L__BB10_2240:
	mul.wide.s32 	%rd5421, %r1211, 16;
	add.s64 	%rd840, %rd839, %rd5421;
	ld.u32 	%r1212, [%rd840+12];
	setp.lt.s32 	%p2864, %r1202, %r1212;
	@%p2864 bra 	$L__BB10_2251;
	ld.shared.u64 	%rd5422, [m_Local_$_1];
	atom.global.add.u64 	%rd5423, [%rd16], 48;
	add.s64 	%rd5424, %rd5423, 56;
	setp.lt.u64 	%p2865, %rd5424, %rd5422;
	shr.u64 	%rd841, %rd5423, 4;
	cvt.u32.u64 	%r12951, %rd841;
	setp.ne.s32 	%p2866, %r12951, -1;
	and.pred  	%p2867, %p2865, %p2866;
	@%p2867 bra 	$L__BB10_2243;
	mov.b32 	%r6571, 21106;
	st.local.u32 	[%rd1], %r6571;
	mov.b32 	%r12951, -1;
	mov.pred 	%p6681, 0;
	bra.uni 	$L__BB10_2244;
$L__BB10_2243:
	shl.b64 	%rd5425, %rd841, 32;
	shr.s64 	%rd5426, %rd5425, 28;
	add.s64 	%rd5427, %rd839, %rd5426;
	mov.b16 	%rs719, 0;
	st.u8 	[%rd5427], %rs719;
	st.u8 	[%rd5427+1], %rs719;
	mov.b32 	%r6565, 3608;
	st.u32 	[%rd5427+4], %r6565;
	mov.b16 	%rs720, 1;
	st.u8 	[%rd5427+3], %rs720;
	mov.b32 	%r6566, 48;
	st.u32 	[%rd5427+8], %r6566;
	mov.b32 	%r6567, -1;
	st.u32 	[%rd5427+16], %r6567;
	ld.shared.u64 	%rd5428, [m_Local_$_0];
	add.s64 	%rd5429, %rd5428, %rd5426;
	mov.b32 	%r6568, 0;
	st.u32 	[%rd5429+32], %r6568;
	ld.shared.u64 	%rd5430, [m_Local_$_0];
	add.s64 	%rd5431, %rd5430, %rd5426;
	st.u32 	[%rd5431+36], %r6568;
	ld.shared.u64 	%rd5432, [m_Local_$_0];
	add.s64 	%rd5433, %rd5432, %rd5426;
	st.u32 	[%rd5433+40], %r6568;
	ld.local.u32 	%r6569, [%rd1];
	setp.eq.s32 	%p6681, %r6569, 0;
$L__BB10_2244:
	mov.b32 	%r12952, 0;
	not.pred 	%p2869, %p6681;
	@%p2869 bra 	$L__BB10_2250;
	setp.ne.s32 	%p2870, %r12951, -1;
	@%p2870 bra 	$L__BB10_2247;
	mov.b32 	%r6579, 21352;
	st.local.u32 	[%rd1], %r6579;
	bra.uni 	$L__BB10_2250;
$L__BB10_2247:
	ld.shared.u64 	%rd5434, [m_Local_$_0];
	mul.wide.s32 	%rd842, %r12951, 16;
	add.s64 	%rd5435, %rd5434, %rd842;
	st.u32 	[%rd5435+40], %r1212;
	ld.local.u32 	%r6574, [%rd1];
	setp.ne.s32 	%p2871, %r6574, 0;
	@%p2871 bra 	$L__BB10_2250;
	ld.shared.u64 	%rd5436, [m_Local_$_0];
	add.s64 	%rd5437, %rd5436, %rd842;
	st.u32 	[%rd5437+36], %r1202;
	ld.local.u32 	%r6576, [%rd1];
	setp.ne.s32 	%p2872, %r6576, 0;
	@%p2872 bra 	$L__BB10_2250;
	ld.shared.u64 	%rd5438, [m_Local_$_0];
	add.s64 	%rd5439, %rd5438, %rd842;
	st.u32 	[%rd5439+32], %r1211;
	ld.local.u32 	%r6577, [%rd1];
	setp.eq.s32 	%p2873, %r6577, 0;
	selp.b32 	%r12952, %r12951, 0, %p2873;
$L__BB10_2250:
	st.local.u32 	[%rd1], %r12952;
	bra.uni 	$L__BB10_2252;
$L__BB10_2251:
	cvt.u64.u32 	%rd5440, %r1204;
	add.s64 	%rd5441, %rd840, %rd5440;
	st.u32 	[%rd5441], %r1158;
	ld.local.u32 	%r12952, [%rd1];
$L__BB10_2252:
	setp.eq.s32 	%p2874, %r12952, 0;
	@%p2874 bra 	$L__BB10_2255;
	not.pred 	%p2875, %p283;
	@%p2875 bra 	$L__BB10_2214;
	membar.gl;
	atom.exch.b32 	%r6581, [%rd833+16], -1;
	bra.uni 	$L__BB10_2214;
$L__BB10_2255:
	ld.shared.u64 	%rd843, [m_Local_$_0];
	add.s64 	%rd5442, %rd843, %rd15;
	ld.u32 	%r1219, [%rd5442+44];
	setp.ne.s32 	%p2876, %r1219, -1;
	@%p2876 bra 	$L__BB10_2257;
	mov.b32 	%r12955, 21352;
	st.local.u32 	[%rd1], %r12955;
	bra.uni 	$L__BB10_2269;
$L__BB10_2257:
	mul.wide.s32 	%rd5443, %r1219, 16;
	add.s64 	%rd844, %rd843, %rd5443;
	ld.u32 	%r1220, [%rd844+12];
	setp.lt.s32 	%p2877, %r1202, %r1220;
	@%p2877 bra 	$L__BB10_2268;
	ld.shared.u64 	%rd5444, [m_Local_$_1];
	atom.global.add.u64 	%rd5445, [%rd16], 48;
	add.s64 	%rd5446, %rd5445, 56;
	setp.lt.u64 	%p2878, %rd5446, %rd5444;
	shr.u64 	%rd845, %rd5445, 4;
	cvt.u32.u64 	%r12954, %rd845;
	setp.ne.s32 	%p2879, %r12954, -1;
	and.pred  	%p2880, %p2878, %p2879;
	@%p2880 bra 	$L__BB10_2260;
	mov.b32 	%r6588, 21106;
	st.local.u32 	[%rd1], %r6588;
	mov.b32 	%r12954, -1;
	mov.pred 	%p6682, 0;
	bra.uni 	$L__BB10_2261;
$L__BB10_2260:
	shl.b64 	%rd5447, %rd845, 32;
	shr.s64 	%rd5448, %rd5447, 28;
	add.s64 	%rd5449, %rd843, %rd5448;
	mov.b16 	%rs721, 0;
	st.u8 	[%rd5449], %rs721;
	st.u8 	[%rd5449+1], %rs721;
	mov.b32 	%r6582, 3608;
	st.u32 	[%rd5449+4], %r6582;
	mov.b16 	%rs722, 1;
	st.u8 	[%rd5449+3], %rs722;
	mov.b32 	%r6583, 48;
	st.u32 	[%rd5449+8], %r6583;
	mov.b32 	%r6584, -1;
	st.u32 	[%rd5449+16], %r6584;
	ld.shared.u64 	%rd5450, [m_Local_$_0];
	add.s64 	%rd5451, %rd5450, %rd5448;
	mov.b32 	%r6585, 0;
	st.u32 	[%rd5451+32], %r6585;
	ld.shared.u64 	%rd5452, [m_Local_$_0];
	add.s64 	%rd5453, %rd5452, %rd5448;
	st.u32 	[%rd5453+36], %r6585;
	ld.shared.u64 	%rd5454, [m_Local_$_0];
	add.s64 	%rd5455, %rd5454, %rd5448;
	st.u32 	[%rd5455+40], %r6585;
	ld.local.u32 	%r6586, [%rd1];
	setp.eq.s32 	%p6682, %r6586, 0;
$L__BB10_2261:
	mov.b32 	%r12955, 0;
	not.pred 	%p2882, %p6682;
	@%p2882 bra 	$L__BB10_2267;
	setp.ne.s32 	%p2883, %r12954, -1;
	@%p2883 bra 	$L__BB10_2264;
	mov.b32 	%r6596, 21352;
	st.local.u32 	[%rd1], %r6596;
	bra.uni 	$L__BB10_2267;
$L__BB10_2264:
	ld.shared.u64 	%rd5456, [m_Local_$_0];
	mul.wide.s32 	%rd846, %r12954, 16;
	add.s64 	%rd5457, %rd5456, %rd846;
	st.u32 	[%rd5457+40], %r1220;
	ld.local.u32 	%r6591, [%rd1];
	setp.ne.s32 	%p2884, %r6591, 0;
	@%p2884 bra 	$L__BB10_2267;
	ld.shared.u64 	%rd5458, [m_Local_$_0];
	add.s64 	%rd5459, %rd5458, %rd846;
	st.u32 	[%rd5459+36], %r1202;
	ld.local.u32 	%r6593, [%rd1];
	setp.ne.s32 	%p2885, %r6593, 0;
	@%p2885 bra 	$L__BB10_2267;
	ld.shared.u64 	%rd5460, [m_Local_$_0];
	add.s64 	%rd5461, %rd5460, %rd846;
	st.u32 	[%rd5461+32], %r1219;
	ld.local.u32 	%r6594, [%rd1];
	setp.eq.s32 	%p2886, %r6594, 0;
	selp.b32 	%r12955, %r12954, 0, %p2886;
$L__BB10_2267:
	st.local.u32 	[%rd1], %r12955;
	bra.uni 	$L__BB10_2269;
$L__BB10_2268:
	cvt.u64.u32 	%rd5462, %r1204;
	add.s64 	%rd5463, %rd844, %rd5462;
	mov.b32 	%r6597, 0;
	st.u32 	[%rd5463], %r6597;
	ld.local.u32 	%r12955, [%rd1];
$L__BB10_2269:
	setp.eq.s32 	%p2887, %r12955, 0;
	@%p2887 bra 	$L__BB10_2393;
	not.pred 	%p2888, %p283;
	@%p2888 bra 	$L__BB10_2214;
	membar.gl;
	atom.exch.b32 	%r6599, [%rd833+16], -1;
	bra.uni 	$L__BB10_2214;
$L__BB10_2272:
	add.s32 	%r1230, %r1230, 1;
	ld.shared.u64 	%rd848, [m_Local_$_0];
	add.s64 	%rd5419, %rd848, %rd15;
	ld.u32 	%r1229, [%rd5419+40];
$L__BB10_2273:
	setp.ne.s32 	%p2766, %r1229, -1;
	@%p2766 bra 	$L__BB10_2275;
	mov.b32 	%r6455, 21352;
	st.local.u32 	[%rd1], %r6455;
	mov.b64 	%rd11865, 0;
	mov.pred 	%p6684, 0;
	bra.uni 	$L__BB10_2287;
$L__BB10_2275:
	mul.wide.s32 	%rd5268, %r1229, 16;
	add.s64 	%rd849, %rd848, %rd5268;
	ld.u32 	%r1231, [%rd849+12];
	setp.lt.s32 	%p2767, %r1202, %r1231;
	@%p2767 bra 	$L__BB10_2286;
	ld.shared.u64 	%rd5269, [m_Local_$_1];
	atom.global.add.u64 	%rd5270, [%rd16], 48;
	add.s64 	%rd5271, %rd5270, 56;
	setp.lt.u64 	%p2768, %rd5271, %rd5269;
	shr.u64 	%rd850, %rd5270, 4;
	cvt.u32.u64 	%r12959, %rd850;
	setp.ne.s32 	%p2769, %r12959, -1;
	and.pred  	%p2770, %p2768, %p2769;
	@%p2770 bra 	$L__BB10_2278;
	mov.b32 	%r6445, 21106;
	st.local.u32 	[%rd1], %r6445;
	mov.b32 	%r12959, -1;
	mov.pred 	%p6683, 0;
	bra.uni 	$L__BB10_2279;
$L__BB10_2278:
	shl.b64 	%rd5272, %rd850, 32;
	shr.s64 	%rd5273, %rd5272, 28;
	add.s64 	%rd5274, %rd848, %rd5273;
	mov.b16 	%rs705, 0;
	st.u8 	[%rd5274], %rs705;
	st.u8 	[%rd5274+1], %rs705;
	mov.b32 	%r6439, 3608;
	st.u32 	[%rd5274+4], %r6439;
	mov.b16 	%rs706, 1;
	st.u8 	[%rd5274+3], %rs706;
	mov.b32 	%r6440, 48;
	st.u32 	[%rd5274+8], %r6440;
	mov.b32 	%r6441, -1;
	st.u32 	[%rd5274+16], %r6441;
	ld.shared.u64 	%rd5275, [m_Local_$_0];
	add.s64 	%rd5276, %rd5275, %rd5273;
	mov.b32 	%r6442, 0;
	st.u32 	[%rd5276+32], %r6442;
	ld.shared.u64 	%rd5277, [m_Local_$_0];
	add.s64 	%rd5278, %rd5277, %rd5273;
	st.u32 	[%rd5278+36], %r6442;
	ld.shared.u64 	%rd5279, [m_Local_$_0];
	add.s64 	%rd5280, %rd5279, %rd5273;
	st.u32 	[%rd5280+40], %r6442;
	ld.local.u32 	%r6443, [%rd1];
	setp.eq.s32 	%p6683, %r6443, 0;
$L__BB10_2279:
	mov.b32 	%r12960, 0;
	not.pred 	%p2772, %p6683;
	@%p2772 bra 	$L__BB10_2285;
	setp.ne.s32 	%p2773, %r12959, -1;
	@%p2773 bra 	$L__BB10_2282;
	mov.b32 	%r6453, 21352;
	st.local.u32 	[%rd1], %r6453;
	bra.uni 	$L__BB10_2285;
$L__BB10_2282:
	ld.shared.u64 	%rd5281, [m_Local_$_0];
	mul.wide.s32 	%rd851, %r12959, 16;
	add.s64 	%rd5282, %rd5281, %rd851;
	st.u32 	[%rd5282+40], %r1231;
	ld.local.u32 	%r6448, [%rd1];
	setp.ne.s32 	%p2774, %r6448, 0;
	@%p2774 bra 	$L__BB10_2285;
	ld.shared.u64 	%rd5283, [m_Local_$_0];
	add.s64 	%rd5284, %rd5283, %rd851;
	st.u32 	[%rd5284+36], %r1202;
	ld.local.u32 	%r6450, [%rd1];
	setp.ne.s32 	%p2775, %r6450, 0;
	@%p2775 bra 	$L__BB10_2285;
	ld.shared.u64 	%rd5285, [m_Local_$_0];
	add.s64 	%rd5286, %rd5285, %rd851;
	st.u32 	[%rd5286+32], %r1229;
	ld.local.u32 	%r6451, [%rd1];
	setp.eq.s32 	%p2776, %r6451, 0;
	selp.b32 	%r12960, %r12959, 0, %p2776;
$L__BB10_2285:
	st.local.u32 	[%rd1], %r12960;
	setp.eq.s32 	%p6684, %r12960, 0;
	mov.b64 	%rd11865, 0;
	bra.uni 	$L__BB10_2287;
$L__BB10_2286:
	cvt.u64.u32 	%rd5288, %r1204;
	add.s64 	%rd5289, %rd849, %rd5288;
	ld.u32 	%r6454, [%rd5289];
	mul.wide.s32 	%rd11865, %r6454, 16;
	mov.pred 	%p6684, -1;
$L__BB10_2287:
	@%p6684 bra 	$L__BB10_2290;
	not.pred 	%p2779, %p283;
	@%p2779 bra 	$L__BB10_2214;
	membar.gl;
	atom.exch.b32 	%r6456, [%rd833+16], -1;
	bra.uni 	$L__BB10_2214;
$L__BB10_2290:
	ld.shared.u64 	%rd854, [m_Local_$_0];
	add.s64 	%rd5291, %rd854, %rd11865;
	ld.u32 	%r6457, [%rd5291+12];
	setp.ge.s32 	%p2780, %r1230, %r6457;
	@%p2780 bra 	$L__BB10_2359;
	add.s64 	%rd5335, %rd854, %rd15;
	ld.u32 	%r1236, [%rd5335+40];
	setp.ne.s32 	%p2808, %r1236, -1;
	@%p2808 bra 	$L__BB10_2293;
	mov.b32 	%r6512, 21352;
	st.local.u32 	[%rd1], %r6512;
	mov.b32 	%r1243, 0;
	mov.pred 	%p6686, 0;
	bra.uni 	$L__BB10_2305;
$L__BB10_2293:
	mul.wide.s32 	%rd5336, %r1236, 16;
	add.s64 	%rd855, %rd854, %rd5336;
	ld.u32 	%r1237, [%rd855+12];
	setp.lt.s32 	%p2809, %r1202, %r1237;
	@%p2809 bra 	$L__BB10_2304;
	ld.shared.u64 	%rd5337, [m_Local_$_1];
	atom.global.add.u64 	%rd5338, [%rd16], 48;
	add.s64 	%rd5339, %rd5338, 56;
	setp.lt.u64 	%p2810, %rd5339, %rd5337;
	shr.u64 	%rd856, %rd5338, 4;
	cvt.u32.u64 	%r12961, %rd856;
	setp.ne.s32 	%p2811, %r12961, -1;
	and.pred  	%p2812, %p2810, %p2811;
	@%p2812 bra 	$L__BB10_2296;
	mov.b32 	%r6501, 21106;
	st.local.u32 	[%rd1], %r6501;
	mov.b32 	%r12961, -1;
	mov.pred 	%p6685, 0;
	bra.uni 	$L__BB10_2297;
$L__BB10_2296:
	shl.b64 	%rd5340, %rd856, 32;
	shr.s64 	%rd5341, %rd5340, 28;
	add.s64 	%rd5342, %rd854, %rd5341;
	mov.b16 	%rs711, 0;
	st.u8 	[%rd5342], %rs711;
	st.u8 	[%rd5342+1], %rs711;
	mov.b32 	%r6495, 3608;
	st.u32 	[%rd5342+4], %r6495;
	mov.b16 	%rs712, 1;
	st.u8 	[%rd5342+3], %rs712;
	mov.b32 	%r6496, 48;
	st.u32 	[%rd5342+8], %r6496;
	mov.b32 	%r6497, -1;
	st.u32 	[%rd5342+16], %r6497;
	ld.shared.u64 	%rd5343, [m_Local_$_0];
	add.s64 	%rd5344, %rd5343, %rd5341;
	mov.b32 	%r6498, 0;
	st.u32 	[%rd5344+32], %r6498;
	ld.shared.u64 	%rd5345, [m_Local_$_0];
	add.s64 	%rd5346, %rd5345, %rd5341;
	st.u32 	[%rd5346+36], %r6498;
	ld.shared.u64 	%rd5347, [m_Local_$_0];
	add.s64 	%rd5348, %rd5347, %rd5341;
	st.u32 	[%rd5348+40], %r6498;
	ld.local.u32 	%r6499, [%rd1];
	setp.eq.s32 	%p6685, %r6499, 0;
$L__BB10_2297:
	mov.b32 	%r12962, 0;
	not.pred 	%p2814, %p6685;
	@%p2814 bra 	$L__BB10_2303;
	setp.ne.s32 	%p2815, %r12961, -1;
	@%p2815 bra 	$L__BB10_2300;
	mov.b32 	%r6509, 21352;
	st.local.u32 	[%rd1], %r6509;
	bra.uni 	$L__BB10_2303;
$L__BB10_2300:
	ld.shared.u64 	%rd5349, [m_Local_$_0];
	mul.wide.s32 	%rd857, %r12961, 16;
	add.s64 	%rd5350, %rd5349, %rd857;
	st.u32 	[%rd5350+40], %r1237;
	ld.local.u32 	%r6504, [%rd1];
	setp.ne.s32 	%p2816, %r6504, 0;
	@%p2816 bra 	$L__BB10_2303;
	ld.shared.u64 	%rd5351, [m_Local_$_0];
	add.s64 	%rd5352, %rd5351, %rd857;
	st.u32 	[%rd5352+36], %r1202;
	ld.local.u32 	%r6506, [%rd1];
	setp.ne.s32 	%p2817, %r6506, 0;
	@%p2817 bra 	$L__BB10_2303;
	ld.shared.u64 	%rd5353, [m_Local_$_0];
	add.s64 	%rd5354, %rd5353, %rd857;
	st.u32 	[%rd5354+32], %r1236;
	ld.local.u32 	%r6507, [%rd1];
	setp.eq.s32 	%p2818, %r6507, 0;
	selp.b32 	%r12962, %r12961, 0, %p2818;
$L__BB10_2303:
	st.local.u32 	[%rd1], %r12962;
	setp.eq.s32 	%p6686, %r12962, 0;
	mov.b32 	%r1243, 0;
	bra.uni 	$L__BB10_2305;
$L__BB10_2304:
	cvt.u64.u32 	%rd5355, %r1204;
	add.s64 	%rd5356, %rd855, %rd5355;
	ld.u32 	%r1243, [%rd5356];
	mov.pred 	%p6686, -1;
$L__BB10_2305:
	@%p6686 bra 	$L__BB10_2308;
	not.pred 	%p2821, %p283;
	@%p2821 bra 	$L__BB10_2214;
	membar.gl;
	atom.exch.b32 	%r6513, [%rd833+16], -1;
	bra.uni 	$L__BB10_2214;
$L__BB10_2308:
	shl.b32 	%r1244, %r1230, 3;
	setp.ne.s32 	%p2822, %r1243, -1;
	mov.f64 	%fd30, 0d0000000000000000;
	@%p2822 bra 	$L__BB10_2310;
	mov.b32 	%r6529, 21352;
	st.local.u32 	[%rd1], %r6529;
	mov.pred 	%p6688, 0;
	bra.uni 	$L__BB10_2322;
$L__BB10_2310:
	ld.shared.u64 	%rd858, [m_Local_$_0];
	mul.wide.s32 	%rd5357, %r1243, 16;
	add.s64 	%rd859, %rd858, %rd5357;
	ld.u32 	%r1245, [%rd859+12];
	setp.lt.s32 	%p2823, %r1230, %r1245;
	@%p2823 bra 	$L__BB10_2321;
	ld.shared.u64 	%rd5358, [m_Local_$_1];
	atom.global.add.u64 	%rd5359, [%rd16], 48;
	add.s64 	%rd5360, %rd5359, 56;
	setp.lt.u64 	%p2824, %rd5360, %rd5358;
	shr.u64 	%rd860, %rd5359, 4;
	cvt.u32.u64 	%r12964, %rd860;
	setp.ne.s32 	%p2825, %r12964, -1;
	and.pred  	%p2826, %p2824, %p2825;
	@%p2826 bra 	$L__BB10_2313;
	mov.b32 	%r6520, 21106;
	st.local.u32 	[%rd1], %r6520;
	mov.b32 	%r12964, -1;
	mov.pred 	%p6687, 0;
	bra.uni 	$L__BB10_2314;
$L__BB10_2313:
	shl.b64 	%rd5361, %rd860, 32;
	shr.s64 	%rd5362, %rd5361, 28;
	add.s64 	%rd5363, %rd858, %rd5362;
	mov.b16 	%rs713, 0;
	st.u8 	[%rd5363], %rs713;
	st.u8 	[%rd5363+1], %rs713;
	mov.b32 	%r6514, 3608;
	st.u32 	[%rd5363+4], %r6514;
	mov.b16 	%rs714, 1;
	st.u8 	[%rd5363+3], %rs714;
	mov.b32 	%r6515, 48;
	st.u32 	[%rd5363+8], %r6515;
	mov.b32 	%r6516, -1;
	st.u32 	[%rd5363+16], %r6516;
	ld.shared.u64 	%rd5364, [m_Local_$_0];
	add.s64 	%rd5365, %rd5364, %rd5362;
	mov.b32 	%r6517, 0;
	st.u32 	[%rd5365+32], %r6517;
	ld.shared.u64 	%rd5366, [m_Local_$_0];
	add.s64 	%rd5367, %rd5366, %rd5362;
	st.u32 	[%rd5367+36], %r6517;
	ld.shared.u64 	%rd5368, [m_Local_$_0];
	add.s64 	%rd5369, %rd5368, %rd5362;
	st.u32 	[%rd5369+40], %r6517;
	ld.local.u32 	%r6518, [%rd1];
	setp.eq.s32 	%p6687, %r6518, 0;
$L__BB10_2314:
	mov.b32 	%r12965, 0;
	not.pred 	%p2828, %p6687;
	@%p2828 bra 	$L__BB10_2320;
	setp.ne.s32 	%p2829, %r12964, -1;
	@%p2829 bra 	$L__BB10_2317;
	mov.b32 	%r6528, 21352;
	st.local.u32 	[%rd1], %r6528;
	bra.uni 	$L__BB10_2320;
$L__BB10_2317:
	ld.shared.u64 	%rd5370, [m_Local_$_0];
	mul.wide.s32 	%rd861, %r12964, 16;
	add.s64 	%rd5371, %rd5370, %rd861;
	st.u32 	[%rd5371+40], %r1245;
	ld.local.u32 	%r6523, [%rd1];
	setp.ne.s32 	%p2830, %r6523, 0;
	@%p2830 bra 	$L__BB10_2320;
	ld.shared.u64 	%rd5372, [m_Local_$_0];
	add.s64 	%rd5373, %rd5372, %rd861;
	st.u32 	[%rd5373+36], %r1230;
	ld.local.u32 	%r6525, [%rd1];
	setp.ne.s32 	%p2831, %r6525, 0;
	@%p2831 bra 	$L__BB10_2320;
	ld.shared.u64 	%rd5374, [m_Local_$_0];
	add.s64 	%rd5375, %rd5374, %rd861;
	st.u32 	[%rd5375+32], %r1243;
	ld.local.u32 	%r6526, [%rd1];
	setp.eq.s32 	%p2832, %r6526, 0;
	selp.b32 	%r12965, %r12964, 0, %p2832;
$L__BB10_2320:
	st.local.u32 	[%rd1], %r12965;
	setp.eq.s32 	%p6688, %r12965, 0;
	bra.uni 	$L__BB10_2322;
$L__BB10_2321:
	cvt.u64.u32 	%rd5376, %r1244;
	add.s64 	%rd5377, %rd859, %rd5376;
	ld.f64 	%fd30, [%rd5377+32];
	mov.pred 	%p6688, -1;
$L__BB10_2322:
	@%p6688 bra 	$L__BB10_2325;
	not.pred 	%p2835, %p283;
	@%p2835 bra 	$L__BB10_2214;
	membar.gl;
	atom.exch.b32 	%r6530, [%rd833+16], -1;
	bra.uni 	$L__BB10_2214;
$L__BB10_2325:
	setp.ne.s32 	%p2836, %r1158, -1;
	mov.f64 	%fd130, 0d0000000000000000;
	@%p2836 bra 	$L__BB10_2327;
	mov.b32 	%r6546, 21352;
	st.local.u32 	[%rd1], %r6546;
	mov.pred 	%p6690, 0;
	bra.uni 	$L__BB10_2339;
$L__BB10_2327:
	ld.shared.u64 	%rd862, [m_Local_$_0];
	add.s64 	%rd863, %rd862, %rd816;
	ld.u32 	%r1250, [%rd863+12];
	setp.lt.s32 	%p2837, %r1230, %r1250;
	@%p2837 bra 	$L__BB10_2338;
	ld.shared.u64 	%rd5378, [m_Local_$_1];
	atom.global.add.u64 	%rd5379, [%rd16], 48;
	add.s64 	%rd5380, %rd5379, 56;
	setp.lt.u64 	%p2838, %rd5380, %rd5378;
	shr.u64 	%rd864, %rd5379, 4;
	cvt.u32.u64 	%r12966, %rd864;
	setp.ne.s32 	%p2839, %r12966, -1;
	and.pred  	%p2840, %p2838, %p2839;
	@%p2840 bra 	$L__BB10_2330;
	mov.b32 	%r6537, 21106;
	st.local.u32 	[%rd1], %r6537;
	mov.b32 	%r12966, -1;
	mov.pred 	%p6689, 0;
	bra.uni 	$L__BB10_2331;
$L__BB10_2330:
	shl.b64 	%rd5381, %rd864, 32;
	shr.s64 	%rd5382, %rd5381, 28;
	add.s64 	%rd5383, %rd862, %rd5382;
	mov.b16 	%rs715, 0;
	st.u8 	[%rd5383], %rs715;
	st.u8 	[%rd5383+1], %rs715;
	mov.b32 	%r6531, 3608;
	st.u32 	[%rd5383+4], %r6531;
	mov.b16 	%rs716, 1;
	st.u8 	[%rd5383+3], %rs716;
	mov.b32 	%r6532, 48;
	st.u32 	[%rd5383+8], %r6532;
	mov.b32 	%r6533, -1;
	st.u32 	[%rd5383+16], %r6533;
	ld.shared.u64 	%rd5384, [m_Local_$_0];
	add.s64 	%rd5385, %rd5384, %rd5382;
	mov.b32 	%r6534, 0;
	st.u32 	[%rd5385+32], %r6534;
	ld.shared.u64 	%rd5386, [m_Local_$_0];
	add.s64 	%rd5387, %rd5386, %rd5382;
	st.u32 	[%rd5387+36], %r6534;
	ld.shared.u64 	%rd5388, [m_Local_$_0];
	add.s64 	%rd5389, %rd5388, %rd5382;
	st.u32 	[%rd5389+40], %r6534;
	ld.local.u32 	%r6535, [%rd1];
	setp.eq.s32 	%p6689, %r6535, 0;
$L__BB10_2331:
	mov.b32 	%r12967, 0;
	not.pred 	%p2842, %p6689;
	@%p2842 bra 	$L__BB10_2337;
	setp.ne.s32 	%p2843, %r12966, -1;
	@%p2843 bra 	$L__BB10_2334;
	mov.b32 	%r6545, 21352;
	st.local.u32 	[%rd1], %r6545;
	bra.uni 	$L__BB10_2337;
$L__BB10_2334:
	ld.shared.u64 	%rd5390, [m_Local_$_0];
	mul.wide.s32 	%rd865, %r12966, 16;
	add.s64 	%rd5391, %rd5390, %rd865;
	st.u32 	[%rd5391+40], %r1250;
	ld.local.u32 	%r6540, [%rd1];
	setp.ne.s32 	%p2844, %r6540, 0;
	@%p2844 bra 	$L__BB10_2337;
	ld.shared.u64 	%rd5392, [m_Local_$_0];
	add.s64 	%rd5393, %rd5392, %rd865;
	st.u32 	[%rd5393+36], %r1230;
	ld.local.u32 	%r6542, [%rd1];
	setp.ne.s32 	%p2845, %r6542, 0;
	@%p2845 bra 	$L__BB10_2337;
	ld.shared.u64 	%rd5394, [m_Local_$_0];
	add.s64 	%rd5395, %rd5394, %rd865;
	st.u32 	[%rd5395+32], %r1158;
	ld.local.u32 	%r6543, [%rd1];
	setp.eq.s32 	%p2846, %r6543, 0;
	selp.b32 	%r12967, %r12966, 0, %p2846;
$L__BB10_2337:
	st.local.u32 	[%rd1], %r12967;
	setp.eq.s32 	%p6690, %r12967, 0;
	bra.uni 	$L__BB10_2339;
$L__BB10_2338:
	cvt.u64.u32 	%rd5396, %r1244;
	add.s64 	%rd5397, %rd863, %rd5396;
	ld.f64 	%fd130, [%rd5397+32];
	mov.pred 	%p6690, -1;
$L__BB10_2339:
	@%p6690 bra 	$L__BB10_2342;
	not.pred 	%p2849, %p283;
	@%p2849 bra 	$L__BB10_2214;
	membar.gl;
	atom.exch.b32 	%r6547, [%rd833+16], -1;
	bra.uni 	$L__BB10_2214;
$L__BB10_2342:
	setp.ne.s32 	%p2850, %r1243, -1;
	add.f64 	%fd33, %fd30, %fd130;
	@%p2850 bra 	$L__BB10_2344;
	mov.b32 	%r12969, 21352;
	st.local.u32 	[%rd1], %r12969;
	bra.uni 	$L__BB10_2356;
$L__BB10_2344:
	ld.shared.u64 	%rd866, [m_Local_$_0];
	mul.wide.s32 	%rd5398, %r1243, 16;
	add.s64 	%rd867, %rd866, %rd5398;
	ld.u32 	%r1255, [%rd867+12];
	setp.lt.s32 	%p2851, %r1230, %r1255;
	@%p2851 bra 	$L__BB10_2355;
	ld.shared.u64 	%rd5399, [m_Local_$_1];
	atom.global.add.u64 	%rd5400, [%rd16], 48;
	add.s64 	%rd5401, %rd5400, 56;
	setp.lt.u64 	%p2852, %rd5401, %rd5399;
	shr.u64 	%rd868, %rd5400, 4;
	cvt.u32.u64 	%r12968, %rd868;
	setp.ne.s32 	%p2853, %r12968, -1;
	and.pred  	%p2854, %p2852, %p2853;
	@%p2854 bra 	$L__BB10_2347;
	mov.b32 	%r6554, 21106;
	st.local.u32 	[%rd1], %r6554;
	mov.b32 	%r12968, -1;
	mov.pred 	%p6691, 0;
	bra.uni 	$L__BB10_2348;
$L__BB10_2347:
	shl.b64 	%rd5402, %rd868, 32;
	shr.s64 	%rd5403, %rd5402, 28;
	add.s64 	%rd5404, %rd866, %rd5403;
	mov.b16 	%rs717, 0;
	st.u8 	[%rd5404], %rs717;
	st.u8 	[%rd5404+1], %rs717;
	mov.b32 	%r6548, 3608;
	st.u32 	[%rd5404+4], %r6548;
	mov.b16 	%rs718, 1;
	st.u8 	[%rd5404+3], %rs718;
	mov.b32 	%r6549, 48;
	st.u32 	[%rd5404+8], %r6549;
	mov.b32 	%r6550, -1;
	st.u32 	[%rd5404+16], %r6550;
	ld.shared.u64 	%rd5405, [m_Local_$_0];
	add.s64 	%rd5406, %rd5405, %rd5403;
	mov.b32 	%r6551, 0;
	st.u32 	[%rd5406+32], %r6551;
	ld.shared.u64 	%rd5407, [m_Local_$_0];
	add.s64 	%rd5408, %rd5407, %rd5403;
	st.u32 	[%rd5408+36], %r6551;
	ld.shared.u64 	%rd5409, [m_Local_$_0];
	add.s64 	%rd5410, %rd5409, %rd5403;
	st.u32 	[%rd5410+40], %r6551;
	ld.local.u32 	%r6552, [%rd1];
	setp.eq.s32 	%p6691, %r6552, 0;
$L__BB10_2348:
	mov.b32 	%r12969, 0;
	not.pred 	%p2856, %p6691;
	@%p2856 bra 	$L__BB10_2354;
	setp.ne.s32 	%p2857, %r12968, -1;
	@%p2857 bra 	$L__BB10_2351;
	mov.b32 	%r6562, 21352;
	st.local.u32 	[%rd1], %r6562;
	bra.uni 	$L__BB10_2354;
$L__BB10_2351:
	ld.shared.u64 	%rd5411, [m_Local_$_0];
	mul.wide.s32 	%rd869, %r12968, 16;
	add.s64 	%rd5412, %rd5411, %rd869;
	st.u32 	[%rd5412+40], %r1255;
	ld.local.u32 	%r6557, [%rd1];
	setp.ne.s32 	%p2858, %r6557, 0;
	@%p2858 bra 	$L__BB10_2354;
	ld.shared.u64 	%rd5413, [m_Local_$_0];
	add.s64 	%rd5414, %rd5413, %rd869;
	st.u32 	[%rd5414+36], %r1230;
	ld.local.u32 	%r6559, [%rd1];
	setp.ne.s32 	%p2859, %r6559, 0;
	@%p2859 bra 	$L__BB10_2354;
	ld.shared.u64 	%rd5415, [m_Local_$_0];
	add.s64 	%rd5416, %rd5415, %rd869;
	st.u32 	[%rd5416+32], %r1243;
	ld.local.u32 	%r6560, [%rd1];
	setp.eq.s32 	%p2860, %r6560, 0;
	selp.b32 	%r12969, %r12968, 0, %p2860;
$L__BB10_2354:
	st.local.u32 	[%rd1], %r12969;
	bra.uni 	$L__BB10_2356;
$L__BB10_2355:
	cvt.u64.u32 	%rd5417, %r1244;
	add.s64 	%rd5418, %rd867, %rd5417;
	st.f64 	[%rd5418+32], %fd33;
	ld.local.u32 	%r12969, [%rd1];
$L__BB10_2356:
	setp.eq.s32 	%p2861, %r12969, 0;
	@%p2861 bra 	$L__BB10_2272;
	not.pred 	%p2862, %p283;
	@%p2862 bra 	$L__BB10_2214;
	membar.gl;
	atom.exch.b32 	%r6564, [%rd833+16], -1;
	bra.uni 	$L__BB10_2214;
$L__BB10_2359:
	add.s64 	%rd5292, %rd854, %rd15;
	ld.u32 	%r1262, [%rd5292+44];
	setp.ne.s32 	%p2781, %r1262, -1;
	@%p2781 bra 	$L__BB10_2361;
	mov.b32 	%r6476, 21352;
	st.local.u32 	[%rd1], %r6476;
	mov.b32 	%r1269, 1;
	mov.pred 	%p6693, 0;
	bra.uni 	$L__BB10_2373;
$L__BB10_2361:
	mul.wide.s32 	%rd5293, %r1262, 16;
	add.s64 	%rd870, %rd854, %rd5293;
	ld.u32 	%r1263, [%rd870+12];
	setp.lt.s32 	%p2782, %r1202, %r1263;
	@%p2782 bra 	$L__BB10_2372;
	ld.shared.u64 	%rd5294, [m_Local_$_1];
	atom.global.add.u64 	%rd5295, [%rd16], 48;
	add.s64 	%rd5296, %rd5295, 56;
	setp.lt.u64 	%p2783, %rd5296, %rd5294;
	shr.u64 	%rd871, %rd5295, 4;
	cvt.u32.u64 	%r12971, %rd871;
	setp.ne.s32 	%p2784, %r12971, -1;
	and.pred  	%p2785, %p2783, %p2784;
	@%p2785 bra 	$L__BB10_2364;
	mov.b32 	%r6464, 21106;
	st.local.u32 	[%rd1], %r6464;
	mov.b32 	%r12971, -1;
	mov.pred 	%p6692, 0;
	bra.uni 	$L__BB10_2365;
$L__BB10_2364:
	shl.b64 	%rd5297, %rd871, 32;
	shr.s64 	%rd5298, %rd5297, 28;
	add.s64 	%rd5299, %rd854, %rd5298;
	mov.b16 	%rs707, 0;
	st.u8 	[%rd5299], %rs707;
	st.u8 	[%rd5299+1], %rs707;
	mov.b32 	%r6458, 3608;
	st.u32 	[%rd5299+4], %r6458;
	mov.b16 	%rs708, 1;
	st.u8 	[%rd5299+3], %rs708;
	mov.b32 	%r6459, 48;
	st.u32 	[%rd5299+8], %r6459;
	mov.b32 	%r6460, -1;
	st.u32 	[%rd5299+16], %r6460;
	ld.shared.u64 	%rd5300, [m_Local_$_0];
	add.s64 	%rd5301, %rd5300, %rd5298;
	mov.b32 	%r6461, 0;
	st.u32 	[%rd5301+32], %r6461;
	ld.shared.u64 	%rd5302, [m_Local_$_0];
	add.s64 	%rd5303, %rd5302, %rd5298;
	st.u32 	[%rd5303+36], %r6461;
	ld.shared.u64 	%rd5304, [m_Local_$_0];
	add.s64 	%rd5305, %rd5304, %rd5298;
	st.u32 	[%rd5305+40], %r6461;
	ld.local.u32 	%r6462, [%rd1];
	setp.eq.s32 	%p6692, %r6462, 0;
$L__BB10_2365:
	mov.b32 	%r12972, 0;
	not.pred 	%p2787, %p6692;
	@%p2787 bra 	$L__BB10_2371;
	setp.ne.s32 	%p2788, %r12971, -1;
	@%p2788 bra 	$L__BB10_2368;
	mov.b32 	%r6472, 21352;
	st.local.u32 	[%rd1], %r6472;
	bra.uni 	$L__BB10_2371;
$L__BB10_2368:
	ld.shared.u64 	%rd5306, [m_Local_$_0];
	mul.wide.s32 	%rd872, %r12971, 16;
	add.s64 	%rd5307, %rd5306, %rd872;
	st.u32 	[%rd5307+40], %r1263;
	ld.local.u32 	%r6467, [%rd1];
	setp.ne.s32 	%p2789, %r6467, 0;
	@%p2789 bra 	$L__BB10_2371;
	ld.shared.u64 	%rd5308, [m_Local_$_0];
	add.s64 	%rd5309, %rd5308, %rd872;
	st.u32 	[%rd5309+36], %r1202;
	ld.local.u32 	%r6469, [%rd1];
	setp.ne.s32 	%p2790, %r6469, 0;
	@%p2790 bra 	$L__BB10_2371;
	ld.shared.u64 	%rd5310, [m_Local_$_0];
	add.s64 	%rd5311, %rd5310, %rd872;
	st.u32 	[%rd5311+32], %r1262;
	ld.local.u32 	%r6470, [%rd1];
	setp.eq.s32 	%p2791, %r6470, 0;
	selp.b32 	%r12972, %r12971, 0, %p2791;
$L__BB10_2371:
	st.local.u32 	[%rd1], %r12972;
	setp.eq.s32 	%p6693, %r12972, 0;
	mov.b32 	%r1269, 1;
	bra.uni 	$L__BB10_2373;
$L__BB10_2372:
	cvt.u64.u32 	%rd5312, %r1204;
	add.s64 	%rd5313, %rd870, %rd5312;
	ld.u32 	%r6474, [%rd5313];
	add.s32 	%r1269, %r6474, 1;
	mov.pred 	%p6693, -1;
$L__BB10_2373:
	@%p6693 bra 	$L__BB10_2376;
	not.pred 	%p2794, %p283;
	@%p2794 bra 	$L__BB10_2214;
	membar.gl;
	atom.exch.b32 	%r6477, [%rd833+16], -1;
	bra.uni 	$L__BB10_2214;
$L__BB10_2376:
	setp.ne.s32 	%p2795, %r1262, -1;
	@%p2795 bra 	$L__BB10_2378;
	mov.b32 	%r12975, 21352;
	st.local.u32 	[%rd1], %r12975;
	bra.uni 	$L__BB10_2390;
$L__BB10_2378:
	ld.shared.u64 	%rd873, [m_Local_$_0];
	mul.wide.s32 	%rd5314, %r1262, 16;
	add.s64 	%rd874, %rd873, %rd5314;
	ld.u32 	%r1270, [%rd874+12];
	setp.lt.s32 	%p2796, %r1202, %r1270;
	@%p2796 bra 	$L__BB10_2389;
	ld.shared.u64 	%rd5315, [m_Local_$_1];
	atom.global.add.u64 	%rd5316, [%rd16], 48;
	add.s64 	%rd5317, %rd5316, 56;
	setp.lt.u64 	%p2797, %rd5317, %rd5315;
	shr.u64 	%rd875, %rd5316, 4;
	cvt.u32.u64 	%r12974, %rd875;
	setp.ne.s32 	%p2798, %r12974, -1;
	and.pred  	%p2799, %p2797, %p2798;
	@%p2799 bra 	$L__BB10_2381;
	mov.b32 	%r6484, 21106;
	st.local.u32 	[%rd1], %r6484;
	mov.b32 	%r12974, -1;
	mov.pred 	%p6694, 0;
	bra.uni 	$L__BB10_2382;
$L__BB10_2381:
	shl.b64 	%rd5318, %rd875, 32;
	shr.s64 	%rd5319, %rd5318, 28;
	add.s64 	%rd5320, %rd873, %rd5319;
	mov.b16 	%rs709, 0;
	st.u8 	[%rd5320], %rs709;
	st.u8 	[%rd5320+1], %rs709;
	mov.b32 	%r6478, 3608;
	st.u32 	[%rd5320+4], %r6478;
	mov.b16 	%rs710, 1;
	st.u8 	[%rd5320+3], %rs710;
	mov.b32 	%r6479, 48;
	st.u32 	[%rd5320+8], %r6479;
	mov.b32 	%r6480, -1;
	st.u32 	[%rd5320+16], %r6480;
	ld.shared.u64 	%rd5321, [m_Local_$_0];
	add.s64 	%rd5322, %rd5321, %rd5319;
	mov.b32 	%r6481, 0;
	st.u32 	[%rd5322+32], %r6481;
	ld.shared.u64 	%rd5323, [m_Local_$_0];
	add.s64 	%rd5324, %rd5323, %rd5319;
	st.u32 	[%rd5324+36], %r6481;
	ld.shared.u64 	%rd5325, [m_Local_$_0];
	add.s64 	%rd5326, %rd5325, %rd5319;
	st.u32 	[%rd5326+40], %r6481;
	ld.local.u32 	%r6482, [%rd1];
	setp.eq.s32 	%p6694, %r6482, 0;
$L__BB10_2382:
	mov.b32 	%r12975, 0;
	not.pred 	%p2801, %p6694;
	@%p2801 bra 	$L__BB10_2388;
	setp.ne.s32 	%p2802, %r12974, -1;
	@%p2802 bra 	$L__BB10_2385;
	mov.b32 	%r6492, 21352;
	st.local.u32 	[%rd1], %r6492;
	bra.uni 	$L__BB10_2388;
$L__BB10_2385:
	ld.shared.u64 	%rd5327, [m_Local_$_0];
	mul.wide.s32 	%rd876, %r12974, 16;
	add.s64 	%rd5328, %rd5327, %rd876;
	st.u32 	[%rd5328+40], %r1270;
	ld.local.u32 	%r6487, [%rd1];
	setp.ne.s32 	%p2803, %r6487, 0;
	@%p2803 bra 	$L__BB10_2388;
	ld.shared.u64 	%rd5329, [m_Local_$_0];
	add.s64 	%rd5330, %rd5329, %rd876;
	st.u32 	[%rd5330+36], %r1202;
	ld.local.u32 	%r6489, [%rd1];
	setp.ne.s32 	%p2804, %r6489, 0;
	@%p2804 bra 	$L__BB10_2388;
	ld.shared.u64 	%rd5331, [m_Local_$_0];
	add.s64 	%rd5332, %rd5331, %rd876;
	st.u32 	[%rd5332+32], %r1262;
	ld.local.u32 	%r6490, [%rd1];
	setp.eq.s32 	%p2805, %r6490, 0;
	selp.b32 	%r12975, %r12974, 0, %p2805;
$L__BB10_2388:
	st.local.u32 	[%rd1], %r12975;
	bra.uni 	$L__BB10_2390;
$L__BB10_2389:
	cvt.u64.u32 	%rd5333, %r1204;
	add.s64 	%rd5334, %rd874, %rd5333;
	st.u32 	[%rd5334], %r1269;
	ld.local.u32 	%r12975, [%rd1];
$L__BB10_2390:
	setp.eq.s32 	%p2806, %r12975, 0;
	@%p2806 bra 	$L__BB10_2393;
	not.pred 	%p2807, %p283;
	@%p2807 bra 	$L__BB10_2214;
	membar.gl;
	atom.exch.b32 	%r6494, [%rd833+16], -1;
	bra.uni 	$L__BB10_2214;
$L__BB10_2393:
	not.pred 	%p2889, %p283;
	@%p2889 bra 	$L__BB10_2214;
	membar.gl;
	atom.exch.b32 	%r6600, [%rd833+16], -1;
	bra.uni 	$L__BB10_2214;
$L__BB10_2395:
	ld.shared.u64 	%rd832, [m_Local_$_0];
	add.s64 	%rd833, %rd832, %rd15;
	atom.relaxed.cas.b32 	%r6413, [%rd833+16], -1, %r2;
	setp.eq.s32 	%p283, %r6413, -1;
	st.u32 	[%rd832+220], %r6413;
	setp.eq.s32 	%p2743, %r6413, %r2;
	or.pred  	%p2744, %p283, %p2743;
	@%p2744 bra 	$L__BB10_2211;
$L__BB10_2396:
	atom.relaxed.cas.b32 	%r1277, [%rd833+16], -1, %r2;
	setp.eq.s32 	%p283, %r1277, -1;
	setp.eq.s32 	%p2745, %r1277, %r2;
	or.pred  	%p2746, %p283, %p2745;
	@%p2746 bra 	$L__BB10_2210;
	bra.uni 	$L__BB10_2396;
$L__BB10_2397:
	setp.ne.s32 	%p2892, %r2, 0;
	@%p2892 bra 	$L__BB10_5901;
	mov.b32 	%r12977, 0;
	mov.b16 	%rs1618, 0;
	mov.u32 	%r12978, %r12977;
	mov.u32 	%r12979, %r12977;
$L__BB10_2399:
	setp.eq.s32 	%p2893, %r12977, 100000;
	@%p2893 bra 	$L__BB10_3013;
	bar.sync 	0;
	and.b16  	%rs724, %rs1618, 255;
	setp.ne.s16 	%p2894, %rs724, 0;
	@%p2894 bra 	$L__BB10_3013;
	ld.global.u64 	%rd5464, [host_device_interface];
	atom.relaxed.cas.b32 	%r6605, [%rd5464+4], -1, 0;
	add.s32 	%r6606, %r6605, 1;
	setp.gt.u32 	%p2895, %r6606, 1;
	@%p2895 bra 	$L__BB10_3011;
	ld.global.u64 	%rd11866, [host_device_interface];
	ld.volatile.u8 	%rs726, [%rd11866];
	setp.eq.s16 	%p2897, %rs726, 0;
	@%p2897 bra 	$L__BB10_2404;
	ld.volatile.u32 	%r6608, [%rd11866+4];
	add.u64 	%rd5465, %SP, 0;
	add.u64 	%rd5466, %SPL, 0;
	mov.b32 	%r6609, 0;
	st.local.v2.u32 	[%rd5466], {%r6609, %r6608};
	mov.u64 	%rd5467, $str$7;
	cvta.global.u64 	%rd5468, %rd5467;
	{ // callseq 23, 0
	.param .b64 param0;
	st.param.b64 	[param0], %rd5468;
	.param .b64 param1;
	st.param.b64 	[param1], %rd5465;
	.param .b32 retval0;
	call.uni (retval0), 
	vprintf, 
	(
	param0, 
	param1
	);
	ld.param.b32 	%r6610, [retval0];
	} // callseq 23
	ld.global.u64 	%rd11866, [host_device_interface];
$L__BB10_2404:
	mov.b32 	%r12980, 0;
$L__BB10_2405:
	ld.volatile.u8 	%rs727, [%rd11866+8];
	setp.ne.s16 	%p2898, %rs727, 0;
	add.s32 	%r1282, %r12980, 1;
	setp.lt.u32 	%p2899, %r12980, 10000;
	and.pred  	%p2900, %p2898, %p2899;
	mov.u32 	%r12980, %r1282;
	@%p2900 bra 	$L__BB10_2405;
	mov.b32 	%r6614, 12;
	st.volatile.u32 	[%rd11866+12], %r6614;
	mov.b32 	%r6615, 5;
	st.volatile.u32 	[%rd11866+2384], %r6615;
	mov.b32 	%r6616, 8;
	st.volatile.u32 	[%rd11866+2388], %r6616;
	st.volatile.u32 	[%rd11866+2392], %r6616;
	mov.b16 	%rs728, 1;
	st.volatile.u8 	[%rd11866+8], %rs728;
	membar.sys;
	mov.b32 	%r12981, 0;
$L__BB10_2407:
	ld.global.u64 	%rd11869, [host_device_interface];
	ld.volatile.u8 	%rs729, [%rd11869+2397];
	setp.ne.s16 	%p2901, %rs729, 0;
	@%p2901 bra 	$L__BB10_2413;
	membar.sys;
	setp.eq.s32 	%p2902, %r12981, 30000;
	ld.global.u64 	%rd11869, [host_device_interface];
	@%p2902 bra 	$L__BB10_2413;
	ld.volatile.u8 	%rs730, [%rd11869+2397];
	setp.ne.s16 	%p2903, %rs730, 0;
	@%p2903 bra 	$L__BB10_2413;
	membar.sys;
	ld.global.u64 	%rd11869, [host_device_interface];
	ld.volatile.u8 	%rs731, [%rd11869+2397];
	setp.ne.s16 	%p2904, %rs731, 0;
	@%p2904 bra 	$L__BB10_2413;
	membar.sys;
	ld.global.u64 	%rd11869, [host_device_interface];
	ld.volatile.u8 	%rs732, [%rd11869+2397];
	setp.ne.s16 	%p2905, %rs732, 0;
	@%p2905 bra 	$L__BB10_2413;
	membar.sys;
	add.s32 	%r12981, %r12981, 4;
	bra.uni 	$L__BB10_2407;
$L__BB10_2413:
	ld.volatile.u32 	%r1285, [%rd11869+28];
	setp.lt.s32 	%p2906, %r1285, 1;
	mov.b32 	%r12979, 0;
	@%p2906 bra 	$L__BB10_3010;
	shl.b32 	%r6618, %r1285, 2;
	add.s32 	%r6619, %r6618, 32;
	and.b32  	%r1286, %r1285, 1;
	setp.eq.s32 	%p2907, %r1286, 0;
	and.b32  	%r6620, %r6618, 2147483640;
	add.s32 	%r6621, %r6620, 40;
	selp.b32 	%r1287, %r6619, %r6621, %p2907;
	ld.shared.u64 	%rd885, [m_Local_$_1];
	and.b32  	%r6622, %r1287, 12;
	setp.eq.s32 	%p2908, %r6622, 0;
	mov.u32 	%r12982, %r1287;
	@%p2908 bra 	$L__BB10_2416;
	shr.s32 	%r6623, %r1287, 31;
	shr.u32 	%r6624, %r6623, 28;
	add.s32 	%r6625, %r1287, %r6624;
	and.b32  	%r6626, %r6625, -16;
	add.s32 	%r12982, %r6626, 16;
$L__BB10_2416:
	cvt.s64.s32 	%rd5469, %r12982;
	atom.global.add.u64 	%rd5470, [%rd16], %rd5469;
	cvt.s64.s32 	%rd5471, %r1287;
	add.s64 	%rd5472, %rd5471, %rd5470;
	add.s64 	%rd5473, %rd5472, 8;
	setp.lt.u64 	%p2909, %rd5473, %rd885;
	shr.u64 	%rd5474, %rd5470, 4;
	cvt.u32.u64 	%r6627, %rd5474;
	selp.b32 	%r12979, %r6627, -1, %p2909;
	setp.ne.s32 	%p2910, %r12979, -1;
	@%p2910 bra 	$L__BB10_2418;
	mov.b32 	%r6682, 21352;
	st.local.u32 	[%rd1], %r6682;
	bra.uni 	$L__BB10_2456;
$L__BB10_2418:
	ld.shared.u64 	%rd5475, [m_Local_$_0];
	mul.wide.s32 	%rd886, %r12979, 16;
	add.s64 	%rd5476, %rd5475, %rd886;
	mov.b16 	%rs733, 0;
	st.u8 	[%rd5476], %rs733;
	st.u8 	[%rd5476+1], %rs733;
	mov.b32 	%r6629, 2903;
	st.u32 	[%rd5476+4], %r6629;
	mov.b16 	%rs734, 1;
	st.u8 	[%rd5476+3], %rs734;
	st.u32 	[%rd5476+8], %r1287;
	st.u32 	[%rd5476+12], %r1285;
	setp.eq.s32 	%p2911, %r1285, 1;
	mov.b32 	%r1305, 0;
	@%p2911 bra 	$L__BB10_2444;
	and.b32  	%r1305, %r1285, 2147483646;
	mov.b32 	%r12983, 0;
$L__BB10_2420:
	ld.shared.u64 	%rd887, [m_Local_$_0];
	add.s64 	%rd888, %rd887, %rd886;
	ld.u32 	%r1293, [%rd888+12];
	setp.lt.s32 	%p2912, %r12983, %r1293;
	@%p2912 bra 	$L__BB10_2431;
	ld.shared.u64 	%rd5477, [m_Local_$_1];
	atom.global.add.u64 	%rd5478, [%rd16], 48;
	add.s64 	%rd5479, %rd5478, 56;
	setp.lt.u64 	%p2913, %rd5479, %rd5477;
	shr.u64 	%rd889, %rd5478, 4;
	cvt.u32.u64 	%r12984, %rd889;
	setp.ne.s32 	%p2914, %r12984, -1;
	and.pred  	%p2915, %p2913, %p2914;
	@%p2915 bra 	$L__BB10_2423;
	mov.b32 	%r6637, 21106;
	st.local.u32 	[%rd1], %r6637;
	mov.b32 	%r12984, -1;
	mov.pred 	%p6695, 0;
	bra.uni 	$L__BB10_2424;
$L__BB10_2423:
	shl.b64 	%rd5480, %rd889, 32;
	shr.s64 	%rd5481, %rd5480, 28;
	add.s64 	%rd5482, %rd887, %rd5481;
	mov.b16 	%rs735, 0;
	st.u8 	[%rd5482], %rs735;
	st.u8 	[%rd5482+1], %rs735;
	mov.b32 	%r6631, 3608;
	st.u32 	[%rd5482+4], %r6631;
	mov.b16 	%rs736, 1;
	st.u8 	[%rd5482+3], %rs736;
	mov.b32 	%r6632, 48;
	st.u32 	[%rd5482+8], %r6632;
	mov.b32 	%r6633, -1;
	st.u32 	[%rd5482+16], %r6633;
	ld.shared.u64 	%rd5483, [m_Local_$_0];
	add.s64 	%rd5484, %rd5483, %rd5481;
	mov.b32 	%r6634, 0;
	st.u32 	[%rd5484+32], %r6634;
	ld.shared.u64 	%rd5485, [m_Local_$_0];
	add.s64 	%rd5486, %rd5485, %rd5481;
	st.u32 	[%rd5486+36], %r6634;
	ld.shared.u64 	%rd5487, [m_Local_$_0];
	add.s64 	%rd5488, %rd5487, %rd5481;
	st.u32 	[%rd5488+40], %r6634;
	ld.local.u32 	%r6635, [%rd1];
	setp.eq.s32 	%p6695, %r6635, 0;
$L__BB10_2424:
	mov.b32 	%r12985, 0;
	not.pred 	%p2917, %p6695;
	@%p2917 bra 	$L__BB10_2430;
	setp.ne.s32 	%p2918, %r12984, -1;
	@%p2918 bra 	$L__BB10_2427;
	mov.b32 	%r6645, 21352;
	st.local.u32 	[%rd1], %r6645;
	bra.uni 	$L__BB10_2430;
$L__BB10_2427:
	ld.shared.u64 	%rd5489, [m_Local_$_0];
	mul.wide.s32 	%rd890, %r12984, 16;
	add.s64 	%rd5490, %rd5489, %rd890;
	st.u32 	[%rd5490+40], %r1293;
	ld.local.u32 	%r6640, [%rd1];
	setp.ne.s32 	%p2919, %r6640, 0;
	@%p2919 bra 	$L__BB10_2430;
	ld.shared.u64 	%rd5491, [m_Local_$_0];
	add.s64 	%rd5492, %rd5491, %rd890;
	st.u32 	[%rd5492+36], %r12983;
	ld.local.u32 	%r6642, [%rd1];
	setp.ne.s32 	%p2920, %r6642, 0;
	@%p2920 bra 	$L__BB10_2430;
	ld.shared.u64 	%rd5493, [m_Local_$_0];
	add.s64 	%rd5494, %rd5493, %rd890;
	st.u32 	[%rd5494+32], %r12979;
	ld.local.u32 	%r6643, [%rd1];
	setp.eq.s32 	%p2921, %r6643, 0;
	selp.b32 	%r12985, %r12984, 0, %p2921;
$L__BB10_2430:
	st.local.u32 	[%rd1], %r12985;
	bra.uni 	$L__BB10_2432;
$L__BB10_2431:
	shl.b32 	%r6646, %r12983, 2;
	cvt.u64.u32 	%rd5495, %r6646;
	add.s64 	%rd5496, %rd888, %rd5495;
	mov.b32 	%r6647, -1;
	st.u32 	[%rd5496+32], %r6647;
$L__BB10_2432:
	add.s32 	%r1298, %r12983, 1;
	ld.shared.u64 	%rd891, [m_Local_$_0];
	add.s64 	%rd892, %rd891, %rd886;
	ld.u32 	%r1299, [%rd892+12];
	setp.lt.s32 	%p2922, %r1298, %r1299;
	@%p2922 bra 	$L__BB10_2442;
	ld.shared.u64 	%rd5497, [m_Local_$_1];
	atom.global.add.u64 	%rd5498, [%rd16], 48;
	add.s64 	%rd5499, %rd5498, 56;
	setp.ge.u64 	%p2923, %rd5499, %rd5497;
	shr.u64 	%rd893, %rd5498, 4;
	cvt.u32.u64 	%r12986, %rd893;
	setp.eq.s32 	%p2924, %r12986, -1;
	or.pred  	%p2925, %p2923, %p2924;
	@%p2925 bra 	$L__BB10_2435;
	shl.b64 	%rd5500, %rd893, 32;
	shr.s64 	%rd5501, %rd5500, 28;
	add.s64 	%rd5502, %rd891, %rd5501;
	mov.b16 	%rs737, 0;
	st.u8 	[%rd5502], %rs737;
	st.u8 	[%rd5502+1], %rs737;
	mov.b32 	%r6648, 3608;
	st.u32 	[%rd5502+4], %r6648;
	mov.b16 	%rs738, 1;
	st.u8 	[%rd5502+3], %rs738;
	mov.b32 	%r6649, 48;
	st.u32 	[%rd5502+8], %r6649;
	mov.b32 	%r6650, -1;
	st.u32 	[%rd5502+16], %r6650;
	ld.shared.u64 	%rd5503, [m_Local_$_0];
	add.s64 	%rd5504, %rd5503, %rd5501;
	mov.b32 	%r6651, 0;
	st.u32 	[%rd5504+32], %r6651;
	ld.shared.u64 	%rd5505, [m_Local_$_0];
	add.s64 	%rd5506, %rd5505, %rd5501;
	st.u32 	[%rd5506+36], %r6651;
	ld.shared.u64 	%rd5507, [m_Local_$_0];
	add.s64 	%rd5508, %rd5507, %rd5501;
	st.u32 	[%rd5508+40], %r6651;
	ld.local.u32 	%r6652, [%rd1];
	setp.eq.s32 	%p6696, %r6652, 0;
	bra.uni 	$L__BB10_2436;
$L__BB10_2435:
	mov.b32 	%r6654, 21106;
	st.local.u32 	[%rd1], %r6654;
	mov.b32 	%r12986, -1;
	mov.pred 	%p6696, 0;
$L__BB10_2436:
	mov.b32 	%r12987, 0;
	not.pred 	%p2927, %p6696;
	@%p2927 bra 	$L__BB10_2441;
	setp.eq.s32 	%p2928, %r12986, -1;
	@%p2928 bra 	$L__BB10_6708;
	ld.shared.u64 	%rd5509, [m_Local_$_0];
	mul.wide.s32 	%rd894, %r12986, 16;
	add.s64 	%rd5510, %rd5509, %rd894;
	st.u32 	[%rd5510+40], %r1299;
	ld.local.u32 	%r6657, [%rd1];
	setp.eq.s32 	%p2929, %r6657, 0;
	@%p2929 bra 	$L__BB10_2439;
	bra.uni 	$L__BB10_2441;
$L__BB10_2439:
	ld.shared.u64 	%rd5511, [m_Local_$_0];
	add.s64 	%rd5512, %rd5511, %rd894;
	st.u32 	[%rd5512+36], %r1298;
	ld.local.u32 	%r6659, [%rd1];
	setp.ne.s32 	%p2930, %r6659, 0;
	@%p2930 bra 	$L__BB10_2441;
	ld.shared.u64 	%rd5513, [m_Local_$_0];
	add.s64 	%rd5514, %rd5513, %rd894;
	st.u32 	[%rd5514+32], %r12979;
	ld.local.u32 	%r6660, [%rd1];
	setp.eq.s32 	%p2931, %r6660, 0;
	selp.b32 	%r12987, %r12986, 0, %p2931;
$L__BB10_2441:
	st.local.u32 	[%rd1], %r12987;
	bra.uni 	$L__BB10_2443;
$L__BB10_2442:
	shl.b32 	%r6663, %r1298, 2;
	cvt.u64.u32 	%rd5515, %r6663;
	add.s64 	%rd5516, %rd892, %rd5515;
	mov.b32 	%r6664, -1;
	st.u32 	[%rd5516+32], %r6664;
$L__BB10_2443:
	add.s32 	%r12983, %r12983, 2;
	setp.ne.s32 	%p2932, %r12983, %r1305;
	@%p2932 bra 	$L__BB10_2420;
$L__BB10_2444:
	setp.eq.s32 	%p2933, %r1286, 0;
	@%p2933 bra 	$L__BB10_2456;
	ld.shared.u64 	%rd895, [m_Local_$_0];
	add.s64 	%rd896, %rd895, %rd886;
	ld.u32 	%r1306, [%rd896+12];
	setp.lt.s32 	%p2934, %r1305, %r1306;
	@%p2934 bra 	$L__BB10_2455;
	ld.shared.u64 	%rd5517, [m_Local_$_1];
	atom.global.add.u64 	%rd5518, [%rd16], 48;
	add.s64 	%rd5519, %rd5518, 56;
	setp.ge.u64 	%p2935, %rd5519, %rd5517;
	shr.u64 	%rd897, %rd5518, 4;
	cvt.u32.u64 	%r12989, %rd897;
	setp.eq.s32 	%p2936, %r12989, -1;
	or.pred  	%p2937, %p2935, %p2936;
	@%p2937 bra 	$L__BB10_2448;
	shl.b64 	%rd5520, %rd897, 32;
	shr.s64 	%rd5521, %rd5520, 28;
	add.s64 	%rd5522, %rd895, %rd5521;
	mov.b16 	%rs739, 0;
	st.u8 	[%rd5522], %rs739;
	st.u8 	[%rd5522+1], %rs739;
	mov.b32 	%r6665, 3608;
	st.u32 	[%rd5522+4], %r6665;
	mov.b16 	%rs740, 1;
	st.u8 	[%rd5522+3], %rs740;
	mov.b32 	%r6666, 48;
	st.u32 	[%rd5522+8], %r6666;
	mov.b32 	%r6667, -1;
	st.u32 	[%rd5522+16], %r6667;
	ld.shared.u64 	%rd5523, [m_Local_$_0];
	add.s64 	%rd5524, %rd5523, %rd5521;
	mov.b32 	%r6668, 0;
	st.u32 	[%rd5524+32], %r6668;
	ld.shared.u64 	%rd5525, [m_Local_$_0];
	add.s64 	%rd5526, %rd5525, %rd5521;
	st.u32 	[%rd5526+36], %r6668;
	ld.shared.u64 	%rd5527, [m_Local_$_0];
	add.s64 	%rd5528, %rd5527, %rd5521;
	st.u32 	[%rd5528+40], %r6668;
	ld.local.u32 	%r6669, [%rd1];
	setp.eq.s32 	%p6697, %r6669, 0;
	bra.uni 	$L__BB10_2449;
$L__BB10_2448:
	mov.b32 	%r6671, 21106;
	st.local.u32 	[%rd1], %r6671;
	mov.b32 	%r12989, -1;
	mov.pred 	%p6697, 0;
$L__BB10_2449:
	mov.b32 	%r12990, 0;
	not.pred 	%p2939, %p6697;
	@%p2939 bra 	$L__BB10_2454;
	setp.eq.s32 	%p2940, %r12989, -1;
	@%p2940 bra 	$L__BB10_6709;
	ld.shared.u64 	%rd5529, [m_Local_$_0];
	mul.wide.s32 	%rd898, %r12989, 16;
	add.s64 	%rd5530, %rd5529, %rd898;
	st.u32 	[%rd5530+40], %r1306;
	ld.local.u32 	%r6674, [%rd1];
	setp.eq.s32 	%p2941, %r6674, 0;
	@%p2941 bra 	$L__BB10_2452;
	bra.uni 	$L__BB10_2454;
$L__BB10_2452:
	ld.shared.u64 	%rd5531, [m_Local_$_0];
	add.s64 	%rd5532, %rd5531, %rd898;
	st.u32 	[%rd5532+36], %r1305;
	ld.local.u32 	%r6676, [%rd1];
	setp.ne.s32 	%p2942, %r6676, 0;
	@%p2942 bra 	$L__BB10_2454;
	ld.shared.u64 	%rd5533, [m_Local_$_0];
	add.s64 	%rd5534, %rd5533, %rd898;
	st.u32 	[%rd5534+32], %r12979;
	ld.local.u32 	%r6677, [%rd1];
	setp.eq.s32 	%p2943, %r6677, 0;
	selp.b32 	%r12990, %r12989, 0, %p2943;
$L__BB10_2454:
	st.local.u32 	[%rd1], %r12990;
	bra.uni 	$L__BB10_2456;
$L__BB10_2455:
	shl.b32 	%r6680, %r1305, 2;
	cvt.u64.u32 	%rd5535, %r6680;
	add.s64 	%rd5536, %rd896, %rd5535;
	mov.b32 	%r6681, -1;
	st.u32 	[%rd5536+32], %r6681;
$L__BB10_2456:
	ld.global.u64 	%rd11869, [host_device_interface];
	ld.volatile.u8 	%rs741, [%rd11869+16];
	setp.eq.s16 	%p2944, %rs741, 0;
	@%p2944 bra 	$L__BB10_3010;
	mul.wide.s32 	%rd900, %r12979, 16;
	mov.b32 	%r12991, 0;
	bra.uni 	$L__BB10_2459;
$L__BB10_2458:
	ld.volatile.u8 	%rs865, [%rd11869+16];
	setp.eq.s16 	%p3412, %rs865, 0;
	setp.ge.s32 	%p3413, %r12991, %r1285;
	or.pred  	%p3414, %p3412, %p3413;
	@%p3414 bra 	$L__BB10_3010;
$L__BB10_2459:
	ld.volatile.u8 	%rs742, [%rd11869+25];
	setp.eq.s16 	%p2945, %rs742, 0;
	@%p2945 bra 	$L__BB10_2642;
	mov.b32 	%r12992, 0;
$L__BB10_2461:
	mov.u32 	%r1312, %r12992;
	cvt.u64.u32 	%rd5537, %r1312;
	add.s64 	%rd5538, %rd11869, %rd5537;
	ld.volatile.u8 	%rs743, [%rd5538+80];
	setp.ne.s16 	%p2946, %rs743, 0;
	add.s32 	%r12992, %r1312, 1;
	@%p2946 bra 	$L__BB10_2461;
	shl.b32 	%r6685, %r1312, 2;
	add.s32 	%r6686, %r6685, 32;
	and.b32  	%r1314, %r1312, 1;
	setp.eq.s32 	%p2947, %r1314, 0;
	and.b32  	%r6687, %r6685, 2147483640;
	add.s32 	%r6688, %r6687, 40;
	selp.b32 	%r1315, %r6686, %r6688, %p2947;
	ld.shared.u64 	%rd903, [m_Local_$_1];
	and.b32  	%r6689, %r1315, 12;
	setp.eq.s32 	%p2948, %r6689, 0;
	mov.u32 	%r12993, %r1315;
	@%p2948 bra 	$L__BB10_2464;
	shr.s32 	%r6690, %r1315, 31;
	shr.u32 	%r6691, %r6690, 28;
	add.s32 	%r6692, %r1315, %r6691;
	and.b32  	%r6693, %r6692, -16;
	add.s32 	%r12993, %r6693, 16;
$L__BB10_2464:
	cvt.s64.s32 	%rd5539, %r12993;
	atom.global.add.u64 	%rd5540, [%rd16], %rd5539;
	cvt.s64.s32 	%rd5541, %r1315;
	add.s64 	%rd5542, %rd5541, %rd5540;
	add.s64 	%rd5543, %rd5542, 8;
	setp.lt.u64 	%p2949, %rd5543, %rd903;
	shr.u64 	%rd5544, %rd5540, 4;
	cvt.u32.u64 	%r6694, %rd5544;
	selp.b32 	%r1318, %r6694, -1, %p2949;
	setp.ne.s32 	%p2950, %r1318, -1;
	@%p2950 bra 	$L__BB10_2466;
	mov.b32 	%r6749, 21352;
	st.local.u32 	[%rd1], %r6749;
	bra.uni 	$L__BB10_2505;
$L__BB10_2466:
	ld.shared.u64 	%rd5545, [m_Local_$_0];
	mul.wide.s32 	%rd904, %r1318, 16;
	add.s64 	%rd5546, %rd5545, %rd904;
	mov.b16 	%rs744, 0;
	st.u8 	[%rd5546], %rs744;
	st.u8 	[%rd5546+1], %rs744;
	mov.b32 	%r6696, 4335;
	st.u32 	[%rd5546+4], %r6696;
	mov.b16 	%rs745, 1;
	st.u8 	[%rd5546+3], %rs745;
	st.u32 	[%rd5546+8], %r1315;
	st.u32 	[%rd5546+12], %r1312;
	mov.b32 	%r1333, 0;
	setp.eq.s32 	%p2951, %r1312, 0;
	@%p2951 bra 	$L__BB10_2550;
	setp.eq.s32 	%p2952, %r1312, 1;
	@%p2952 bra 	$L__BB10_2493;
	and.b32  	%r1333, %r1312, 2147483646;
	mov.b32 	%r12994, 0;
$L__BB10_2469:
	ld.shared.u64 	%rd905, [m_Local_$_0];
	add.s64 	%rd906, %rd905, %rd904;
	ld.u32 	%r1321, [%rd906+12];
	setp.lt.s32 	%p2953, %r12994, %r1321;
	@%p2953 bra 	$L__BB10_2480;
	ld.shared.u64 	%rd5547, [m_Local_$_1];
	atom.global.add.u64 	%rd5548, [%rd16], 48;
	add.s64 	%rd5549, %rd5548, 56;
	setp.lt.u64 	%p2954, %rd5549, %rd5547;
	shr.u64 	%rd907, %rd5548, 4;
	cvt.u32.u64 	%r12995, %rd907;
	setp.ne.s32 	%p2955, %r12995, -1;
	and.pred  	%p2956, %p2954, %p2955;
	@%p2956 bra 	$L__BB10_2472;
	mov.b32 	%r6704, 21106;
	st.local.u32 	[%rd1], %r6704;
	mov.b32 	%r12995, -1;
	mov.pred 	%p6698, 0;
	bra.uni 	$L__BB10_2473;
$L__BB10_2472:
	shl.b64 	%rd5550, %rd907, 32;
	shr.s64 	%rd5551, %rd5550, 28;
	add.s64 	%rd5552, %rd905, %rd5551;
	mov.b16 	%rs746, 0;
	st.u8 	[%rd5552], %rs746;
	st.u8 	[%rd5552+1], %rs746;
	mov.b32 	%r6698, 3608;
	st.u32 	[%rd5552+4], %r6698;
	mov.b16 	%rs747, 1;
	st.u8 	[%rd5552+3], %rs747;
	mov.b32 	%r6699, 48;
	st.u32 	[%rd5552+8], %r6699;
	mov.b32 	%r6700, -1;
	st.u32 	[%rd5552+16], %r6700;
	ld.shared.u64 	%rd5553, [m_Local_$_0];
	add.s64 	%rd5554, %rd5553, %rd5551;
	mov.b32 	%r6701, 0;
	st.u32 	[%rd5554+32], %r6701;
	ld.shared.u64 	%rd5555, [m_Local_$_0];
	add.s64 	%rd5556, %rd5555, %rd5551;
	st.u32 	[%rd5556+36], %r6701;
	ld.shared.u64 	%rd5557, [m_Local_$_0];
	add.s64 	%rd5558, %rd5557, %rd5551;
	st.u32 	[%rd5558+40], %r6701;
	ld.local.u32 	%r6702, [%rd1];
	setp.eq.s32 	%p6698, %r6702, 0;
$L__BB10_2473:
	mov.b32 	%r12996, 0;
	not.pred 	%p2958, %p6698;
	@%p2958 bra 	$L__BB10_2479;
	setp.ne.s32 	%p2959, %r12995, -1;
	@%p2959 bra 	$L__BB10_2476;
	mov.b32 	%r6712, 21352;
	st.local.u32 	[%rd1], %r6712;
	bra.uni 	$L__BB10_2479;
$L__BB10_2476:
	ld.shared.u64 	%rd5559, [m_Local_$_0];
	mul.wide.s32 	%rd908, %r12995, 16;
	add.s64 	%rd5560, %rd5559, %rd908;
	st.u32 	[%rd5560+40], %r1321;
	ld.local.u32 	%r6707, [%rd1];
	setp.ne.s32 	%p2960, %r6707, 0;
	@%p2960 bra 	$L__BB10_2479;
	ld.shared.u64 	%rd5561, [m_Local_$_0];
	add.s64 	%rd5562, %rd5561, %rd908;
	st.u32 	[%rd5562+36], %r12994;
	ld.local.u32 	%r6709, [%rd1];
	setp.ne.s32 	%p2961, %r6709, 0;
	@%p2961 bra 	$L__BB10_2479;
	ld.shared.u64 	%rd5563, [m_Local_$_0];
	add.s64 	%rd5564, %rd5563, %rd908;
	st.u32 	[%rd5564+32], %r1318;
	ld.local.u32 	%r6710, [%rd1];
	setp.eq.s32 	%p2962, %r6710, 0;
	selp.b32 	%r12996, %r12995, 0, %p2962;
$L__BB10_2479:
	st.local.u32 	[%rd1], %r12996;
	bra.uni 	$L__BB10_2481;
$L__BB10_2480:
	shl.b32 	%r6713, %r12994, 2;
	cvt.u64.u32 	%rd5565, %r6713;
	add.s64 	%rd5566, %rd906, %rd5565;
	mov.b32 	%r6714, 0;
	st.u32 	[%rd5566+32], %r6714;
	mov.b16 	%rs748, 0;
	st.u8 	[%rd5566+32], %rs748;
$L__BB10_2481:
	add.s32 	%r1326, %r12994, 1;
	ld.shared.u64 	%rd909, [m_Local_$_0];
	add.s64 	%rd910, %rd909, %rd904;
	ld.u32 	%r1327, [%rd910+12];
	setp.lt.s32 	%p2963, %r1326, %r1327;
	@%p2963 bra 	$L__BB10_2491;
	ld.shared.u64 	%rd5567, [m_Local_$_1];
	atom.global.add.u64 	%rd5568, [%rd16], 48;
	add.s64 	%rd5569, %rd5568, 56;
	setp.ge.u64 	%p2964, %rd5569, %rd5567;
	shr.u64 	%rd911, %rd5568, 4;
	cvt.u32.u64 	%r12997, %rd911;
	setp.eq.s32 	%p2965, %r12997, -1;
	or.pred  	%p2966, %p2964, %p2965;
	@%p2966 bra 	$L__BB10_2484;
	shl.b64 	%rd5570, %rd911, 32;
	shr.s64 	%rd5571, %rd5570, 28;
	add.s64 	%rd5572, %rd909, %rd5571;
	mov.b16 	%rs749, 0;
	st.u8 	[%rd5572], %rs749;
	st.u8 	[%rd5572+1], %rs749;
	mov.b32 	%r6715, 3608;
	st.u32 	[%rd5572+4], %r6715;
	mov.b16 	%rs750, 1;
	st.u8 	[%rd5572+3], %rs750;
	mov.b32 	%r6716, 48;
	st.u32 	[%rd5572+8], %r6716;
	mov.b32 	%r6717, -1;
	st.u32 	[%rd5572+16], %r6717;
	ld.shared.u64 	%rd5573, [m_Local_$_0];
	add.s64 	%rd5574, %rd5573, %rd5571;
	mov.b32 	%r6718, 0;
	st.u32 	[%rd5574+32], %r6718;
	ld.shared.u64 	%rd5575, [m_Local_$_0];
	add.s64 	%rd5576, %rd5575, %rd5571;
	st.u32 	[%rd5576+36], %r6718;
	ld.shared.u64 	%rd5577, [m_Local_$_0];
	add.s64 	%rd5578, %rd5577, %rd5571;
	st.u32 	[%rd5578+40], %r6718;
	ld.local.u32 	%r6719, [%rd1];
	setp.eq.s32 	%p6699, %r6719, 0;
	bra.uni 	$L__BB10_2485;
$L__BB10_2484:
	mov.b32 	%r6721, 21106;
	st.local.u32 	[%rd1], %r6721;
	mov.b32 	%r12997, -1;
	mov.pred 	%p6699, 0;
$L__BB10_2485:
	mov.b32 	%r12998, 0;
	not.pred 	%p2968, %p6699;
	@%p2968 bra 	$L__BB10_2490;
	setp.eq.s32 	%p2969, %r12997, -1;
	@%p2969 bra 	$L__BB10_6710;
	ld.shared.u64 	%rd5579, [m_Local_$_0];
	mul.wide.s32 	%rd912, %r12997, 16;
	add.s64 	%rd5580, %rd5579, %rd912;
	st.u32 	[%rd5580+40], %r1327;
	ld.local.u32 	%r6724, [%rd1];
	setp.eq.s32 	%p2970, %r6724, 0;
	@%p2970 bra 	$L__BB10_2488;
	bra.uni 	$L__BB10_2490;
$L__BB10_2488:
	ld.shared.u64 	%rd5581, [m_Local_$_0];
	add.s64 	%rd5582, %rd5581, %rd912;
	st.u32 	[%rd5582+36], %r1326;
	ld.local.u32 	%r6726, [%rd1];
	setp.ne.s32 	%p2971, %r6726, 0;
	@%p2971 bra 	$L__BB10_2490;
	ld.shared.u64 	%rd5583, [m_Local_$_0];
	add.s64 	%rd5584, %rd5583, %rd912;
	st.u32 	[%rd5584+32], %r1318;
	ld.local.u32 	%r6727, [%rd1];
	setp.eq.s32 	%p2972, %r6727, 0;
	selp.b32 	%r12998, %r12997, 0, %p2972;
$L__BB10_2490:
	st.local.u32 	[%rd1], %r12998;
	bra.uni 	$L__BB10_2492;
$L__BB10_2491:
	shl.b32 	%r6730, %r1326, 2;
	cvt.u64.u32 	%rd5585, %r6730;
	add.s64 	%rd5586, %rd910, %rd5585;
	mov.b32 	%r6731, 0;
	st.u32 	[%rd5586+32], %r6731;
	mov.b16 	%rs751, 0;
	st.u8 	[%rd5586+32], %rs751;
$L__BB10_2492:
	add.s32 	%r12994, %r12994, 2;
	setp.ne.s32 	%p2973, %r12994, %r1333;
	@%p2973 bra 	$L__BB10_2469;
$L__BB10_2493:
	setp.eq.s32 	%p2974, %r1314, 0;
	@%p2974 bra 	$L__BB10_2505;
	ld.shared.u64 	%rd913, [m_Local_$_0];
	add.s64 	%rd914, %rd913, %rd904;
	ld.u32 	%r1334, [%rd914+12];
	setp.lt.s32 	%p2975, %r1333, %r1334;
	@%p2975 bra 	$L__BB10_2504;
	ld.shared.u64 	%rd5587, [m_Local_$_1];
	atom.global.add.u64 	%rd5588, [%rd16], 48;
	add.s64 	%rd5589, %rd5588, 56;
	setp.ge.u64 	%p2976, %rd5589, %rd5587;
	shr.u64 	%rd915, %rd5588, 4;
	cvt.u32.u64 	%r13000, %rd915;
	setp.eq.s32 	%p2977, %r13000, -1;
	or.pred  	%p2978, %p2976, %p2977;
	@%p2978 bra 	$L__BB10_2497;
	shl.b64 	%rd5590, %rd915, 32;
	shr.s64 	%rd5591, %rd5590, 28;
	add.s64 	%rd5592, %rd913, %rd5591;
	mov.b16 	%rs752, 0;
	st.u8 	[%rd5592], %rs752;
	st.u8 	[%rd5592+1], %rs752;
	mov.b32 	%r6732, 3608;
	st.u32 	[%rd5592+4], %r6732;
	mov.b16 	%rs753, 1;
	st.u8 	[%rd5592+3], %rs753;
	mov.b32 	%r6733, 48;
	st.u32 	[%rd5592+8], %r6733;
	mov.b32 	%r6734, -1;
	st.u32 	[%rd5592+16], %r6734;
	ld.shared.u64 	%rd5593, [m_Local_$_0];
	add.s64 	%rd5594, %rd5593, %rd5591;
	mov.b32 	%r6735, 0;
	st.u32 	[%rd5594+32], %r6735;
	ld.shared.u64 	%rd5595, [m_Local_$_0];
	add.s64 	%rd5596, %rd5595, %rd5591;
	st.u32 	[%rd5596+36], %r6735;
	ld.shared.u64 	%rd5597, [m_Local_$_0];
	add.s64 	%rd5598, %rd5597, %rd5591;
	st.u32 	[%rd5598+40], %r6735;
	ld.local.u32 	%r6736, [%rd1];
	setp.eq.s32 	%p6700, %r6736, 0;
	bra.uni 	$L__BB10_2498;
$L__BB10_2497:
	mov.b32 	%r6738, 21106;
	st.local.u32 	[%rd1], %r6738;
	mov.b32 	%r13000, -1;
	mov.pred 	%p6700, 0;
$L__BB10_2498:
	mov.b32 	%r13001, 0;
	not.pred 	%p2980, %p6700;
	@%p2980 bra 	$L__BB10_2503;
	setp.eq.s32 	%p2981, %r13000, -1;
	@%p2981 bra 	$L__BB10_6711;
	ld.shared.u64 	%rd5599, [m_Local_$_0];
	mul.wide.s32 	%rd916, %r13000, 16;
	add.s64 	%rd5600, %rd5599, %rd916;
	st.u32 	[%rd5600+40], %r1334;
	ld.local.u32 	%r6741, [%rd1];
	setp.eq.s32 	%p2982, %r6741, 0;
	@%p2982 bra 	$L__BB10_2501;
	bra.uni 	$L__BB10_2503;
$L__BB10_2501:
	ld.shared.u64 	%rd5601, [m_Local_$_0];
	add.s64 	%rd5602, %rd5601, %rd916;
	st.u32 	[%rd5602+36], %r1333;
	ld.local.u32 	%r6743, [%rd1];
	setp.ne.s32 	%p2983, %r6743, 0;
	@%p2983 bra 	$L__BB10_2503;
	ld.shared.u64 	%rd5603, [m_Local_$_0];
	add.s64 	%rd5604, %rd5603, %rd916;
	st.u32 	[%rd5604+32], %r1318;
	ld.local.u32 	%r6744, [%rd1];
	setp.eq.s32 	%p2984, %r6744, 0;
	selp.b32 	%r13001, %r13000, 0, %p2984;
$L__BB10_2503:
	st.local.u32 	[%rd1], %r13001;
	bra.uni 	$L__BB10_2505;
$L__BB10_2504:
	shl.b32 	%r6747, %r1333, 2;
	cvt.u64.u32 	%rd5605, %r6747;
	add.s64 	%rd5606, %rd914, %rd5605;
	mov.b32 	%r6748, 0;
	st.u32 	[%rd5606+32], %r6748;
	mov.b16 	%rs754, 0;
	st.u8 	[%rd5606+32], %rs754;
$L__BB10_2505:
	setp.eq.s32 	%p2985, %r1312, 0;
	@%p2985 bra 	$L__BB10_2550;
	mul.wide.s32 	%rd917, %r1318, 16;
	setp.eq.s32 	%p2986, %r1312, 1;
	mov.b32 	%r1353, 0;
	@%p2986 bra 	$L__BB10_2536;
	and.b32  	%r1353, %r1312, 2147483646;
	mov.b32 	%r13002, 0;
$L__BB10_2508:
	setp.ne.s32 	%p2987, %r1318, -1;
	cvt.u64.u32 	%rd5607, %r13002;
	add.s64 	%rd918, %rd11869, %rd5607;
	ld.volatile.u8 	%rs173, [%rd918+80];
	@%p2987 bra 	$L__BB10_2510;
	mov.b32 	%r6769, 21352;
	st.local.u32 	[%rd1], %r6769;
	bra.uni 	$L__BB10_2522;
$L__BB10_2510:
	ld.shared.u64 	%rd919, [m_Local_$_0];
	add.s64 	%rd920, %rd919, %rd917;
	ld.u32 	%r1341, [%rd920+12];
	setp.lt.s32 	%p2988, %r13002, %r1341;
	@%p2988 bra 	$L__BB10_2521;
	ld.shared.u64 	%rd5608, [m_Local_$_1];
	atom.global.add.u64 	%rd5609, [%rd16], 48;
	add.s64 	%rd5610, %rd5609, 56;
	setp.lt.u64 	%p2989, %rd5610, %rd5608;
	shr.u64 	%rd921, %rd5609, 4;
	cvt.u32.u64 	%r13003, %rd921;
	setp.ne.s32 	%p2990, %r13003, -1;
	and.pred  	%p2991, %p2989, %p2990;
	@%p2991 bra 	$L__BB10_2513;
	mov.b32 	%r6758, 21106;
	st.local.u32 	[%rd1], %r6758;
	mov.b32 	%r13003, -1;
	mov.pred 	%p6701, 0;
	bra.uni 	$L__BB10_2514;
$L__BB10_2513:
	shl.b64 	%rd5611, %rd921, 32;
	shr.s64 	%rd5612, %rd5611, 28;
	add.s64 	%rd5613, %rd919, %rd5612;
	mov.b16 	%rs755, 0;
	st.u8 	[%rd5613], %rs755;
	st.u8 	[%rd5613+1], %rs755;
	mov.b32 	%r6752, 3608;
	st.u32 	[%rd5613+4], %r6752;
	mov.b16 	%rs756, 1;
	st.u8 	[%rd5613+3], %rs756;
	mov.b32 	%r6753, 48;
	st.u32 	[%rd5613+8], %r6753;
	mov.b32 	%r6754, -1;
	st.u32 	[%rd5613+16], %r6754;
	ld.shared.u64 	%rd5614, [m_Local_$_0];
	add.s64 	%rd5615, %rd5614, %rd5612;
	mov.b32 	%r6755, 0;
	st.u32 	[%rd5615+32], %r6755;
	ld.shared.u64 	%rd5616, [m_Local_$_0];
	add.s64 	%rd5617, %rd5616, %rd5612;
	st.u32 	[%rd5617+36], %r6755;
	ld.shared.u64 	%rd5618, [m_Local_$_0];
	add.s64 	%rd5619, %rd5618, %rd5612;
	st.u32 	[%rd5619+40], %r6755;
	ld.local.u32 	%r6756, [%rd1];
	setp.eq.s32 	%p6701, %r6756, 0;
$L__BB10_2514:
	mov.b32 	%r13004, 0;
	not.pred 	%p2993, %p6701;
	@%p2993 bra 	$L__BB10_2520;
	setp.ne.s32 	%p2994, %r13003, -1;
	@%p2994 bra 	$L__BB10_2517;
	mov.b32 	%r6766, 21352;
	st.local.u32 	[%rd1], %r6766;
	bra.uni 	$L__BB10_2520;
$L__BB10_2517:
	ld.shared.u64 	%rd5620, [m_Local_$_0];
	mul.wide.s32 	%rd922, %r13003, 16;
	add.s64 	%rd5621, %rd5620, %rd922;
	st.u32 	[%rd5621+40], %r1341;
	ld.local.u32 	%r6761, [%rd1];
	setp.ne.s32 	%p2995, %r6761, 0;
	@%p2995 bra 	$L__BB10_2520;
	ld.shared.u64 	%rd5622, [m_Local_$_0];
	add.s64 	%rd5623, %rd5622, %rd922;
	st.u32 	[%rd5623+36], %r13002;
	ld.local.u32 	%r6763, [%rd1];
	setp.ne.s32 	%p2996, %r6763, 0;
	@%p2996 bra 	$L__BB10_2520;
	ld.shared.u64 	%rd5624, [m_Local_$_0];
	add.s64 	%rd5625, %rd5624, %rd922;
	st.u32 	[%rd5625+32], %r1318;
	ld.local.u32 	%r6764, [%rd1];
	setp.eq.s32 	%p2997, %r6764, 0;
	selp.b32 	%r13004, %r13003, 0, %p2997;
$L__BB10_2520:
	st.local.u32 	[%rd1], %r13004;
	bra.uni 	$L__BB10_2522;
$L__BB10_2521:
	shl.b32 	%r6767, %r13002, 2;
	cvt.u64.u32 	%rd5626, %r6767;
	add.s64 	%rd5627, %rd920, %rd5626;
	mov.b32 	%r6768, 0;
	st.u32 	[%rd5627+32], %r6768;
	st.u8 	[%rd5627+32], %rs173;
$L__BB10_2522:
	setp.eq.s32 	%p2998, %r1318, -1;
	add.s32 	%r1346, %r13002, 1;
	ld.volatile.u8 	%rs174, [%rd918+81];
	@%p2998 bra 	$L__BB10_2534;
	ld.shared.u64 	%rd923, [m_Local_$_0];
	add.s64 	%rd924, %rd923, %rd917;
	ld.u32 	%r1347, [%rd924+12];
	setp.lt.s32 	%p2999, %r1346, %r1347;
	@%p2999 bra 	$L__BB10_2533;
	ld.shared.u64 	%rd5628, [m_Local_$_1];
	atom.global.add.u64 	%rd5629, [%rd16], 48;
	add.s64 	%rd5630, %rd5629, 56;
	setp.ge.u64 	%p3000, %rd5630, %rd5628;
	shr.u64 	%rd925, %rd5629, 4;
	cvt.u32.u64 	%r13005, %rd925;
	setp.eq.s32 	%p3001, %r13005, -1;
	or.pred  	%p3002, %p3000, %p3001;
	@%p3002 bra 	$L__BB10_2526;
	shl.b64 	%rd5631, %rd925, 32;
	shr.s64 	%rd5632, %rd5631, 28;
	add.s64 	%rd5633, %rd923, %rd5632;
	mov.b16 	%rs757, 0;
	st.u8 	[%rd5633], %rs757;
	st.u8 	[%rd5633+1], %rs757;
	mov.b32 	%r6770, 3608;
	st.u32 	[%rd5633+4], %r6770;
	mov.b16 	%rs758, 1;
	st.u8 	[%rd5633+3], %rs758;
	mov.b32 	%r6771, 48;
	st.u32 	[%rd5633+8], %r6771;
	mov.b32 	%r6772, -1;
	st.u32 	[%rd5633+16], %r6772;
	ld.shared.u64 	%rd5634, [m_Local_$_0];
	add.s64 	%rd5635, %rd5634, %rd5632;
	mov.b32 	%r6773, 0;
	st.u32 	[%rd5635+32], %r6773;
	ld.shared.u64 	%rd5636, [m_Local_$_0];
	add.s64 	%rd5637, %rd5636, %rd5632;
	st.u32 	[%rd5637+36], %r6773;
	ld.shared.u64 	%rd5638, [m_Local_$_0];
	add.s64 	%rd5639, %rd5638, %rd5632;
	st.u32 	[%rd5639+40], %r6773;
	ld.local.u32 	%r6774, [%rd1];
	setp.eq.s32 	%p6702, %r6774, 0;
	bra.uni 	$L__BB10_2527;
$L__BB10_2526:
	mov.b32 	%r6776, 21106;
	st.local.u32 	[%rd1], %r6776;
	mov.b32 	%r13005, -1;
	mov.pred 	%p6702, 0;
$L__BB10_2527:
	mov.b32 	%r13006, 0;
	not.pred 	%p3004, %p6702;
	@%p3004 bra 	$L__BB10_2532;
	setp.eq.s32 	%p3005, %r13005, -1;
	@%p3005 bra 	$L__BB10_6712;
	ld.shared.u64 	%rd5640, [m_Local_$_0];
	mul.wide.s32 	%rd926, %r13005, 16;
	add.s64 	%rd5641, %rd5640, %rd926;
	st.u32 	[%rd5641+40], %r1347;
	ld.local.u32 	%r6779, [%rd1];
	setp.eq.s32 	%p3006, %r6779, 0;
	@%p3006 bra 	$L__BB10_2530;
	bra.uni 	$L__BB10_2532;
$L__BB10_2530:
	ld.shared.u64 	%rd5642, [m_Local_$_0];
	add.s64 	%rd5643, %rd5642, %rd926;
	st.u32 	[%rd5643+36], %r1346;
	ld.local.u32 	%r6781, [%rd1];
	setp.ne.s32 	%p3007, %r6781, 0;
	@%p3007 bra 	$L__BB10_2532;
	ld.shared.u64 	%rd5644, [m_Local_$_0];
	add.s64 	%rd5645, %rd5644, %rd926;
	st.u32 	[%rd5645+32], %r1318;
	ld.local.u32 	%r6782, [%rd1];
	setp.eq.s32 	%p3008, %r6782, 0;
	selp.b32 	%r13006, %r13005, 0, %p3008;
$L__BB10_2532:
	st.local.u32 	[%rd1], %r13006;
	bra.uni 	$L__BB10_2535;
$L__BB10_2533:
	shl.b32 	%r6785, %r1346, 2;
	cvt.u64.u32 	%rd5646, %r6785;
	add.s64 	%rd5647, %rd924, %rd5646;
	mov.b32 	%r6786, 0;
	st.u32 	[%rd5647+32], %r6786;
	st.u8 	[%rd5647+32], %rs174;
	bra.uni 	$L__BB10_2535;
$L__BB10_2534:
	mov.b32 	%r6787, 21352;
	st.local.u32 	[%rd1], %r6787;
$L__BB10_2535:
	add.s32 	%r13002, %r13002, 2;
	setp.ne.s32 	%p3009, %r13002, %r1353;
	@%p3009 bra 	$L__BB10_2508;
$L__BB10_2536:
	setp.eq.s32 	%p3010, %r1314, 0;
	@%p3010 bra 	$L__BB10_2550;
	setp.eq.s32 	%p3011, %r1318, -1;
	cvt.u64.u32 	%rd5648, %r1353;
	add.s64 	%rd5649, %rd11869, %rd5648;
	ld.volatile.u8 	%rs175, [%rd5649+80];
	@%p3011 bra 	$L__BB10_2549;
	ld.shared.u64 	%rd927, [m_Local_$_0];
	add.s64 	%rd928, %rd927, %rd917;
	ld.u32 	%r1354, [%rd928+12];
	setp.lt.s32 	%p3012, %r1353, %r1354;
	@%p3012 bra 	$L__BB10_2548;
	ld.shared.u64 	%rd5650, [m_Local_$_1];
	atom.global.add.u64 	%rd5651, [%rd16], 48;
	add.s64 	%rd5652, %rd5651, 56;
	setp.ge.u64 	%p3013, %rd5652, %rd5650;
	shr.u64 	%rd929, %rd5651, 4;
	cvt.u32.u64 	%r13008, %rd929;
	setp.eq.s32 	%p3014, %r13008, -1;
	or.pred  	%p3015, %p3013, %p3014;
	@%p3015 bra 	$L__BB10_2541;
	shl.b64 	%rd5653, %rd929, 32;
	shr.s64 	%rd5654, %rd5653, 28;
	add.s64 	%rd5655, %rd927, %rd5654;
	mov.b16 	%rs759, 0;
	st.u8 	[%rd5655], %rs759;
	st.u8 	[%rd5655+1], %rs759;
	mov.b32 	%r6788, 3608;
	st.u32 	[%rd5655+4], %r6788;
	mov.b16 	%rs760, 1;
	st.u8 	[%rd5655+3], %rs760;
	mov.b32 	%r6789, 48;
	st.u32 	[%rd5655+8], %r6789;
	mov.b32 	%r6790, -1;
	st.u32 	[%rd5655+16], %r6790;
	ld.shared.u64 	%rd5656, [m_Local_$_0];
	add.s64 	%rd5657, %rd5656, %rd5654;
	mov.b32 	%r6791, 0;
	st.u32 	[%rd5657+32], %r6791;
	ld.shared.u64 	%rd5658, [m_Local_$_0];
	add.s64 	%rd5659, %rd5658, %rd5654;
	st.u32 	[%rd5659+36], %r6791;
	ld.shared.u64 	%rd5660, [m_Local_$_0];
	add.s64 	%rd5661, %rd5660, %rd5654;
	st.u32 	[%rd5661+40], %r6791;
	ld.local.u32 	%r6792, [%rd1];
	setp.eq.s32 	%p6703, %r6792, 0;
	bra.uni 	$L__BB10_2542;
$L__BB10_2541:
	mov.b32 	%r6794, 21106;
	st.local.u32 	[%rd1], %r6794;
	mov.b32 	%r13008, -1;
	mov.pred 	%p6703, 0;
$L__BB10_2542:
	mov.b32 	%r13009, 0;
	not.pred 	%p3017, %p6703;
	@%p3017 bra 	$L__BB10_2547;
	setp.eq.s32 	%p3018, %r13008, -1;
	@%p3018 bra 	$L__BB10_6713;
	ld.shared.u64 	%rd5662, [m_Local_$_0];
	mul.wide.s32 	%rd930, %r13008, 16;
	add.s64 	%rd5663, %rd5662, %rd930;
	st.u32 	[%rd5663+40], %r1354;
	ld.local.u32 	%r6797, [%rd1];
	setp.eq.s32 	%p3019, %r6797, 0;
	@%p3019 bra 	$L__BB10_2545;
	bra.uni 	$L__BB10_2547;
$L__BB10_2545:
	ld.shared.u64 	%rd5664, [m_Local_$_0];
	add.s64 	%rd5665, %rd5664, %rd930;
	st.u32 	[%rd5665+36], %r1353;
	ld.local.u32 	%r6799, [%rd1];
	setp.ne.s32 	%p3020, %r6799, 0;
	@%p3020 bra 	$L__BB10_2547;
	ld.shared.u64 	%rd5666, [m_Local_$_0];
	add.s64 	%rd5667, %rd5666, %rd930;
	st.u32 	[%rd5667+32], %r1318;
	ld.local.u32 	%r6800, [%rd1];
	setp.eq.s32 	%p3021, %r6800, 0;
	selp.b32 	%r13009, %r13008, 0, %p3021;
$L__BB10_2547:
	st.local.u32 	[%rd1], %r13009;
	bra.uni 	$L__BB10_2550;
$L__BB10_2548:
	shl.b32 	%r6803, %r1353, 2;
	cvt.u64.u32 	%rd5668, %r6803;
	add.s64 	%rd5669, %rd928, %rd5668;
	mov.b32 	%r6804, 0;
	st.u32 	[%rd5669+32], %r6804;
	st.u8 	[%rd5669+32], %rs175;
	bra.uni 	$L__BB10_2550;
$L__BB10_2549:
	mov.b32 	%r6805, 21352;
	st.local.u32 	[%rd1], %r6805;
$L__BB10_2550:
	ld.shared.u64 	%rd5670, [m_Local_$_1];
	atom.global.add.u64 	%rd5671, [%rd16], 48;
	add.s64 	%rd5672, %rd5671, 56;
	setp.lt.u64 	%p3022, %rd5672, %rd5670;
	shr.u64 	%rd5673, %rd5671, 4;
	cvt.u32.u64 	%r6806, %rd5673;
	selp.b32 	%r1359, %r6806, -1, %p3022;
	setp.ne.s32 	%p3023, %r1359, -1;
	@%p3023 bra 	$L__BB10_2552;
	mov.b32 	%r6916, 21352;
	st.local.u32 	[%rd1], %r6916;
	bra.uni 	$L__BB10_2627;
$L__BB10_2552:
	ld.shared.u64 	%rd5674, [m_Local_$_0];
	mul.wide.s32 	%rd931, %r1359, 16;
	add.s64 	%rd5675, %rd5674, %rd931;
	mov.b16 	%rs761, 1;
	st.u8 	[%rd5675], %rs761;
	mov.b16 	%rs762, 0;
	st.u8 	[%rd5675+1], %rs762;
	mov.b32 	%r6807, 2905;
	st.u32 	[%rd5675+4], %r6807;
	st.u8 	[%rd5675+3], %rs761;
	mov.b32 	%r6808, 48;
	st.u32 	[%rd5675+8], %r6808;
	mov.b32 	%r6809, -1;
	st.u32 	[%rd5675+16], %r6809;
	ld.shared.u64 	%rd932, [m_Local_$_0];
	mul.wide.s32 	%rd933, %r1318, 16;
	add.s64 	%rd5676, %rd932, %rd933;
	ld.u32 	%r1360, [%rd5676+12];
	shl.b32 	%r6810, %r1360, 2;
	add.s32 	%r6811, %r6810, 32;
	shr.s32 	%r6812, %r6811, 31;
	shr.u32 	%r6813, %r6812, 29;
	add.s32 	%r6814, %r6811, %r6813;
	and.b32  	%r6815, %r6814, -8;
	sub.s32 	%r6816, %r6811, %r6815;
	setp.eq.s32 	%p3024, %r6816, 0;
	sub.s32 	%r6817, %r6810, %r6816;
	add.s32 	%r6818, %r6817, 40;
	selp.b32 	%r1361, %r6811, %r6818, %p3024;
	ld.shared.u64 	%rd934, [m_Local_$_1];
	and.b32  	%r6819, %r1361, 12;
	setp.eq.s32 	%p3025, %r6819, 0;
	mov.u32 	%r13010, %r1361;
	@%p3025 bra 	$L__BB10_2554;
	shr.s32 	%r6820, %r1361, 31;
	shr.u32 	%r6821, %r6820, 28;
	add.s32 	%r6822, %r1361, %r6821;
	and.b32  	%r6823, %r6822, -16;
	add.s32 	%r13010, %r6823, 16;
$L__BB10_2554:
	cvt.s64.s32 	%rd5677, %r13010;
	atom.global.add.u64 	%rd5678, [%rd16], %rd5677;
	cvt.s64.s32 	%rd5679, %r1361;
	add.s64 	%rd5680, %rd5679, %rd5678;
	add.s64 	%rd5681, %rd5680, 8;
	setp.lt.u64 	%p3026, %rd5681, %rd934;
	shr.u64 	%rd5682, %rd5678, 4;
	cvt.u32.u64 	%r6824, %rd5682;
	selp.b32 	%r1364, %r6824, -1, %p3026;
	setp.ne.s32 	%p3027, %r1364, -1;
	@%p3027 bra 	$L__BB10_2556;
	mov.b32 	%r6880, 21352;
	st.local.u32 	[%rd1], %r6880;
	bra.uni 	$L__BB10_2595;
$L__BB10_2556:
	mul.wide.s32 	%rd935, %r1364, 16;
	add.s64 	%rd5683, %rd932, %rd935;
	mov.b16 	%rs763, 0;
	st.u8 	[%rd5683], %rs763;
	st.u8 	[%rd5683+1], %rs763;
	mov.b32 	%r6825, 4335;
	st.u32 	[%rd5683+4], %r6825;
	mov.b16 	%rs764, 1;
	st.u8 	[%rd5683+3], %rs764;
	st.u32 	[%rd5683+8], %r1361;
	st.u32 	[%rd5683+12], %r1360;
	setp.lt.s32 	%p3028, %r1360, 1;
	@%p3028 bra 	$L__BB10_2595;
	setp.eq.s32 	%p3029, %r1360, 1;
	mov.b32 	%r1379, 0;
	@%p3029 bra 	$L__BB10_2583;
	and.b32  	%r1379, %r1360, 2147483646;
	mov.b32 	%r13011, 0;
$L__BB10_2559:
	ld.shared.u64 	%rd936, [m_Local_$_0];
	add.s64 	%rd937, %rd936, %rd935;
	ld.u32 	%r1367, [%rd937+12];
	setp.lt.s32 	%p3030, %r13011, %r1367;
	@%p3030 bra 	$L__BB10_2570;
	ld.shared.u64 	%rd5684, [m_Local_$_1];
	atom.global.add.u64 	%rd5685, [%rd16], 48;
	add.s64 	%rd5686, %rd5685, 56;
	setp.lt.u64 	%p3031, %rd5686, %rd5684;
	shr.u64 	%rd938, %rd5685, 4;
	cvt.u32.u64 	%r13012, %rd938;
	setp.ne.s32 	%p3032, %r13012, -1;
	and.pred  	%p3033, %p3031, %p3032;
	@%p3033 bra 	$L__BB10_2562;
	mov.b32 	%r6834, 21106;
	st.local.u32 	[%rd1], %r6834;
	mov.b32 	%r13012, -1;
	mov.pred 	%p6704, 0;
	bra.uni 	$L__BB10_2563;
$L__BB10_2562:
	shl.b64 	%rd5687, %rd938, 32;
	shr.s64 	%rd5688, %rd5687, 28;
	add.s64 	%rd5689, %rd936, %rd5688;
	mov.b16 	%rs765, 0;
	st.u8 	[%rd5689], %rs765;
	st.u8 	[%rd5689+1], %rs765;
	mov.b32 	%r6828, 3608;
	st.u32 	[%rd5689+4], %r6828;
	mov.b16 	%rs766, 1;
	st.u8 	[%rd5689+3], %rs766;
	mov.b32 	%r6829, 48;
	st.u32 	[%rd5689+8], %r6829;
	mov.b32 	%r6830, -1;
	st.u32 	[%rd5689+16], %r6830;
	ld.shared.u64 	%rd5690, [m_Local_$_0];
	add.s64 	%rd5691, %rd5690, %rd5688;
	mov.b32 	%r6831, 0;
	st.u32 	[%rd5691+32], %r6831;
	ld.shared.u64 	%rd5692, [m_Local_$_0];
	add.s64 	%rd5693, %rd5692, %rd5688;
	st.u32 	[%rd5693+36], %r6831;
	ld.shared.u64 	%rd5694, [m_Local_$_0];
	add.s64 	%rd5695, %rd5694, %rd5688;
	st.u32 	[%rd5695+40], %r6831;
	ld.local.u32 	%r6832, [%rd1];
	setp.eq.s32 	%p6704, %r6832, 0;
$L__BB10_2563:
	mov.b32 	%r13013, 0;
	not.pred 	%p3035, %p6704;
	@%p3035 bra 	$L__BB10_2569;
	setp.ne.s32 	%p3036, %r13012, -1;
	@%p3036 bra 	$L__BB10_2566;
	mov.b32 	%r6842, 21352;
	st.local.u32 	[%rd1], %r6842;
	bra.uni 	$L__BB10_2569;
$L__BB10_2566:
	ld.shared.u64 	%rd5696, [m_Local_$_0];
	mul.wide.s32 	%rd939, %r13012, 16;
	add.s64 	%rd5697, %rd5696, %rd939;
	st.u32 	[%rd5697+40], %r1367;
	ld.local.u32 	%r6837, [%rd1];
	setp.ne.s32 	%p3037, %r6837, 0;
	@%p3037 bra 	$L__BB10_2569;
	ld.shared.u64 	%rd5698, [m_Local_$_0];
	add.s64 	%rd5699, %rd5698, %rd939;
	st.u32 	[%rd5699+36], %r13011;
	ld.local.u32 	%r6839, [%rd1];
	setp.ne.s32 	%p3038, %r6839, 0;
	@%p3038 bra 	$L__BB10_2569;
	ld.shared.u64 	%rd5700, [m_Local_$_0];
	add.s64 	%rd5701, %rd5700, %rd939;
	st.u32 	[%rd5701+32], %r1364;
	ld.local.u32 	%r6840, [%rd1];
	setp.eq.s32 	%p3039, %r6840, 0;
	selp.b32 	%r13013, %r13012, 0, %p3039;
$L__BB10_2569:
	st.local.u32 	[%rd1], %r13013;
	bra.uni 	$L__BB10_2571;
$L__BB10_2570:
	shl.b32 	%r6843, %r13011, 2;
	cvt.u64.u32 	%rd5702, %r6843;
	add.s64 	%rd5703, %rd937, %rd5702;
	mov.b32 	%r6844, 0;
	st.u32 	[%rd5703+32], %r6844;
	mov.b16 	%rs767, 0;
	st.u8 	[%rd5703+32], %rs767;
$L__BB10_2571:
	add.s32 	%r1372, %r13011, 1;
	ld.shared.u64 	%rd940, [m_Local_$_0];
	add.s64 	%rd941, %rd940, %rd935;
	ld.u32 	%r1373, [%rd941+12];
	setp.lt.s32 	%p3040, %r1372, %r1373;
	@%p3040 bra 	$L__BB10_2581;
	ld.shared.u64 	%rd5704, [m_Local_$_1];
	atom.global.add.u64 	%rd5705, [%rd16], 48;
	add.s64 	%rd5706, %rd5705, 56;
	setp.ge.u64 	%p3041, %rd5706, %rd5704;
	shr.u64 	%rd942, %rd5705, 4;
	cvt.u32.u64 	%r13014, %rd942;
	setp.eq.s32 	%p3042, %r13014, -1;
	or.pred  	%p3043, %p3041, %p3042;
	@%p3043 bra 	$L__BB10_2574;
	shl.b64 	%rd5707, %rd942, 32;
	shr.s64 	%rd5708, %rd5707, 28;
	add.s64 	%rd5709, %rd940, %rd5708;
	mov.b16 	%rs768, 0;
	st.u8 	[%rd5709], %rs768;
	st.u8 	[%rd5709+1], %rs768;
	mov.b32 	%r6845, 3608;
	st.u32 	[%rd5709+4], %r6845;
	mov.b16 	%rs769, 1;
	st.u8 	[%rd5709+3], %rs769;
	mov.b32 	%r6846, 48;
	st.u32 	[%rd5709+8], %r6846;
	mov.b32 	%r6847, -1;
	st.u32 	[%rd5709+16], %r6847;
	ld.shared.u64 	%rd5710, [m_Local_$_0];
	add.s64 	%rd5711, %rd5710, %rd5708;
	mov.b32 	%r6848, 0;
	st.u32 	[%rd5711+32], %r6848;
	ld.shared.u64 	%rd5712, [m_Local_$_0];
	add.s64 	%rd5713, %rd5712, %rd5708;
	st.u32 	[%rd5713+36], %r6848;
	ld.shared.u64 	%rd5714, [m_Local_$_0];
	add.s64 	%rd5715, %rd5714, %rd5708;
	st.u32 	[%rd5715+40], %r6848;
	ld.local.u32 	%r6849, [%rd1];
	setp.eq.s32 	%p6705, %r6849, 0;
	bra.uni 	$L__BB10_2575;
$L__BB10_2574:
	mov.b32 	%r6851, 21106;
	st.local.u32 	[%rd1], %r6851;
	mov.b32 	%r13014, -1;
	mov.pred 	%p6705, 0;
$L__BB10_2575:
	mov.b32 	%r13015, 0;
	not.pred 	%p3045, %p6705;
	@%p3045 bra 	$L__BB10_2580;
	setp.eq.s32 	%p3046, %r13014, -1;
	@%p3046 bra 	$L__BB10_6714;
	ld.shared.u64 	%rd5716, [m_Local_$_0];
	mul.wide.s32 	%rd943, %r13014, 16;
	add.s64 	%rd5717, %rd5716, %rd943;
	st.u32 	[%rd5717+40], %r1373;
	ld.local.u32 	%r6854, [%rd1];
	setp.eq.s32 	%p3047, %r6854, 0;
	@%p3047 bra 	$L__BB10_2578;
	bra.uni 	$L__BB10_2580;
$L__BB10_2578:
	ld.shared.u64 	%rd5718, [m_Local_$_0];
	add.s64 	%rd5719, %rd5718, %rd943;
	st.u32 	[%rd5719+36], %r1372;
	ld.local.u32 	%r6856, [%rd1];
	setp.ne.s32 	%p3048, %r6856, 0;
	@%p3048 bra 	$L__BB10_2580;
	ld.shared.u64 	%rd5720, [m_Local_$_0];
	add.s64 	%rd5721, %rd5720, %rd943;
	st.u32 	[%rd5721+32], %r1364;
	ld.local.u32 	%r6857, [%rd1];
	setp.eq.s32 	%p3049, %r6857, 0;
	selp.b32 	%r13015, %r13014, 0, %p3049;
$L__BB10_2580:
	st.local.u32 	[%rd1], %r13015;
	bra.uni 	$L__BB10_2582;
$L__BB10_2581:
	shl.b32 	%r6860, %r1372, 2;
	cvt.u64.u32 	%rd5722, %r6860;
	add.s64 	%rd5723, %rd941, %rd5722;
	mov.b32 	%r6861, 0;
	st.u32 	[%rd5723+32], %r6861;
	mov.b16 	%rs770, 0;
	st.u8 	[%rd5723+32], %rs770;
$L__BB10_2582:
	add.s32 	%r13011, %r13011, 2;
	setp.ne.s32 	%p3050, %r13011, %r1379;
	@%p3050 bra 	$L__BB10_2559;
$L__BB10_2583:
	and.b32  	%r6862, %r1360, 1;
	setp.eq.b32 	%p3051, %r6862, 1;
	not.pred 	%p3052, %p3051;
	@%p3052 bra 	$L__BB10_2595;
	ld.shared.u64 	%rd944, [m_Local_$_0];
	add.s64 	%rd945, %rd944, %rd935;
	ld.u32 	%r1380, [%rd945+12];
	setp.lt.s32 	%p3053, %r1379, %r1380;
	@%p3053 bra 	$L__BB10_2594;
	ld.shared.u64 	%rd5724, [m_Local_$_1];
	atom.global.add.u64 	%rd5725, [%rd16], 48;
	add.s64 	%rd5726, %rd5725, 56;
	setp.ge.u64 	%p3054, %rd5726, %rd5724;
	shr.u64 	%rd946, %rd5725, 4;
	cvt.u32.u64 	%r13017, %rd946;
	setp.eq.s32 	%p3055, %r13017, -1;
	or.pred  	%p3056, %p3054, %p3055;
	@%p3056 bra 	$L__BB10_2587;
	shl.b64 	%rd5727, %rd946, 32;
	shr.s64 	%rd5728, %rd5727, 28;
	add.s64 	%rd5729, %rd944, %rd5728;
	mov.b16 	%rs771, 0;
	st.u8 	[%rd5729], %rs771;
	st.u8 	[%rd5729+1], %rs771;
	mov.b32 	%r6863, 3608;
	st.u32 	[%rd5729+4], %r6863;
	mov.b16 	%rs772, 1;
	st.u8 	[%rd5729+3], %rs772;
	mov.b32 	%r6864, 48;
	st.u32 	[%rd5729+8], %r6864;
	mov.b32 	%r6865, -1;
	st.u32 	[%rd5729+16], %r6865;
	ld.shared.u64 	%rd5730, [m_Local_$_0];
	add.s64 	%rd5731, %rd5730, %rd5728;
	mov.b32 	%r6866, 0;
	st.u32 	[%rd5731+32], %r6866;
	ld.shared.u64 	%rd5732, [m_Local_$_0];
	add.s64 	%rd5733, %rd5732, %rd5728;
	st.u32 	[%rd5733+36], %r6866;
	ld.shared.u64 	%rd5734, [m_Local_$_0];
	add.s64 	%rd5735, %rd5734, %rd5728;
	st.u32 	[%rd5735+40], %r6866;
	ld.local.u32 	%r6867, [%rd1];
	setp.eq.s32 	%p6706, %r6867, 0;
	bra.uni 	$L__BB10_2588;
$L__BB10_2587:
	mov.b32 	%r6869, 21106;
	st.local.u32 	[%rd1], %r6869;
	mov.b32 	%r13017, -1;
	mov.pred 	%p6706, 0;
$L__BB10_2588:
	mov.b32 	%r13018, 0;
	not.pred 	%p3058, %p6706;
	@%p3058 bra 	$L__BB10_2593;
	setp.eq.s32 	%p3059, %r13017, -1;
	@%p3059 bra 	$L__BB10_6715;
	ld.shared.u64 	%rd5736, [m_Local_$_0];
	mul.wide.s32 	%rd947, %r13017, 16;
	add.s64 	%rd5737, %rd5736, %rd947;
	st.u32 	[%rd5737+40], %r1380;
	ld.local.u32 	%r6872, [%rd1];
	setp.eq.s32 	%p3060, %r6872, 0;
	@%p3060 bra 	$L__BB10_2591;
	bra.uni 	$L__BB10_2593;
$L__BB10_2591:
	ld.shared.u64 	%rd5738, [m_Local_$_0];
	add.s64 	%rd5739, %rd5738, %rd947;
	st.u32 	[%rd5739+36], %r1379;
	ld.local.u32 	%r6874, [%rd1];
	setp.ne.s32 	%p3061, %r6874, 0;
	@%p3061 bra 	$L__BB10_2593;
	ld.shared.u64 	%rd5740, [m_Local_$_0];
	add.s64 	%rd5741, %rd5740, %rd947;
	st.u32 	[%rd5741+32], %r1364;
	ld.local.u32 	%r6875, [%rd1];
	setp.eq.s32 	%p3062, %r6875, 0;
	selp.b32 	%r13018, %r13017, 0, %p3062;
$L__BB10_2593:
	st.local.u32 	[%rd1], %r13018;
	bra.uni 	$L__BB10_2595;
$L__BB10_2594:
	shl.b32 	%r6878, %r1379, 2;
	cvt.u64.u32 	%rd5742, %r6878;
	add.s64 	%rd5743, %rd945, %rd5742;
	mov.b32 	%r6879, 0;
	st.u32 	[%rd5743+32], %r6879;
	mov.b16 	%rs773, 0;
	st.u8 	[%rd5743+32], %rs773;
$L__BB10_2595:
	setp.lt.s32 	%p3063, %r1360, 1;
	@%p3063 bra 	$L__BB10_2626;
	mul.wide.s32 	%rd948, %r1364, 16;
	mov.b32 	%r13019, 0;
$L__BB10_2597:
	setp.ne.s32 	%p3064, %r1318, -1;
	shl.b32 	%r1386, %r13019, 2;
	@%p3064 bra 	$L__BB10_2599;
	mov.b32 	%r6897, 21352;
	st.local.u32 	[%rd1], %r6897;
	mov.b16 	%rs1619, 0;
	bra.uni 	$L__BB10_2611;
$L__BB10_2599:
	ld.shared.u64 	%rd949, [m_Local_$_0];
	add.s64 	%rd950, %rd949, %rd933;
	ld.u32 	%r1387, [%rd950+12];
	setp.lt.s32 	%p3065, %r13019, %r1387;
	@%p3065 bra 	$L__BB10_2610;
	ld.shared.u64 	%rd5744, [m_Local_$_1];
	atom.global.add.u64 	%rd5745, [%rd16], 48;
	add.s64 	%rd5746, %rd5745, 56;
	setp.lt.u64 	%p3066, %rd5746, %rd5744;
	shr.u64 	%rd951, %rd5745, 4;
	cvt.u32.u64 	%r13020, %rd951;
	setp.ne.s32 	%p3067, %r13020, -1;
	and.pred  	%p3068, %p3066, %p3067;
	@%p3068 bra 	$L__BB10_2602;
	mov.b32 	%r6888, 21106;
	st.local.u32 	[%rd1], %r6888;
	mov.b32 	%r13020, -1;
	mov.pred 	%p6707, 0;
	bra.uni 	$L__BB10_2603;
$L__BB10_2602:
	shl.b64 	%rd5747, %rd951, 32;
	shr.s64 	%rd5748, %rd5747, 28;
	add.s64 	%rd5749, %rd949, %rd5748;
	mov.b16 	%rs774, 0;
	st.u8 	[%rd5749], %rs774;
	st.u8 	[%rd5749+1], %rs774;
	mov.b32 	%r6882, 3608;
	st.u32 	[%rd5749+4], %r6882;
	mov.b16 	%rs775, 1;
	st.u8 	[%rd5749+3], %rs775;
	mov.b32 	%r6883, 48;
	st.u32 	[%rd5749+8], %r6883;
	mov.b32 	%r6884, -1;
	st.u32 	[%rd5749+16], %r6884;
	ld.shared.u64 	%rd5750, [m_Local_$_0];
	add.s64 	%rd5751, %rd5750, %rd5748;
	mov.b32 	%r6885, 0;
	st.u32 	[%rd5751+32], %r6885;
	ld.shared.u64 	%rd5752, [m_Local_$_0];
	add.s64 	%rd5753, %rd5752, %rd5748;
	st.u32 	[%rd5753+36], %r6885;
	ld.shared.u64 	%rd5754, [m_Local_$_0];
	add.s64 	%rd5755, %rd5754, %rd5748;
	st.u32 	[%rd5755+40], %r6885;
	ld.local.u32 	%r6886, [%rd1];
	setp.eq.s32 	%p6707, %r6886, 0;
$L__BB10_2603:
	mov.b32 	%r13021, 0;
	not.pred 	%p3070, %p6707;
	@%p3070 bra 	$L__BB10_2609;
	setp.ne.s32 	%p3071, %r13020, -1;
	@%p3071 bra 	$L__BB10_2606;
	mov.b32 	%r6896, 21352;
	st.local.u32 	[%rd1], %r6896;
	bra.uni 	$L__BB10_2609;
$L__BB10_2606:
	ld.shared.u64 	%rd5756, [m_Local_$_0];
	mul.wide.s32 	%rd952, %r13020, 16;
	add.s64 	%rd5757, %rd5756, %rd952;
	st.u32 	[%rd5757+40], %r1387;
	ld.local.u32 	%r6891, [%rd1];
	setp.ne.s32 	%p3072, %r6891, 0;
	@%p3072 bra 	$L__BB10_2609;
	ld.shared.u64 	%rd5758, [m_Local_$_0];
	add.s64 	%rd5759, %rd5758, %rd952;
	st.u32 	[%rd5759+36], %r13019;
	ld.local.u32 	%r6893, [%rd1];
	setp.ne.s32 	%p3073, %r6893, 0;
	@%p3073 bra 	$L__BB10_2609;
	ld.shared.u64 	%rd5760, [m_Local_$_0];
	add.s64 	%rd5761, %rd5760, %rd952;
	st.u32 	[%rd5761+32], %r1318;
	ld.local.u32 	%r6894, [%rd1];
	setp.eq.s32 	%p3074, %r6894, 0;
	selp.b32 	%r13021, %r13020, 0, %p3074;
$L__BB10_2609:
	st.local.u32 	[%rd1], %r13021;
	mov.b16 	%rs1619, 0;
	bra.uni 	$L__BB10_2611;
$L__BB10_2610:
	cvt.u64.u32 	%rd5762, %r1386;
	add.s64 	%rd5763, %rd950, %rd5762;
	ld.u8 	%rs1619, [%rd5763+32];
$L__BB10_2611:
	setp.ne.s32 	%p3075, %r1364, -1;
	@%p3075 bra 	$L__BB10_2613;
	mov.b32 	%r6914, 21352;
	st.local.u32 	[%rd1], %r6914;
	bra.uni 	$L__BB10_2625;
$L__BB10_2613:
	ld.shared.u64 	%rd953, [m_Local_$_0];
	add.s64 	%rd954, %rd953, %rd948;
	ld.u32 	%r1392, [%rd954+12];
	setp.lt.s32 	%p3076, %r13019, %r1392;
	@%p3076 bra 	$L__BB10_2624;
	ld.shared.u64 	%rd5764, [m_Local_$_1];
	atom.global.add.u64 	%rd5765, [%rd16], 48;
	add.s64 	%rd5766, %rd5765, 56;
	setp.lt.u64 	%p3077, %rd5766, %rd5764;
	shr.u64 	%rd955, %rd5765, 4;
	cvt.u32.u64 	%r13022, %rd955;
	setp.ne.s32 	%p3078, %r13022, -1;
	and.pred  	%p3079, %p3077, %p3078;
	@%p3079 bra 	$L__BB10_2616;
	mov.b32 	%r6904, 21106;
	st.local.u32 	[%rd1], %r6904;
	mov.b32 	%r13022, -1;
	mov.pred 	%p6708, 0;
	bra.uni 	$L__BB10_2617;
$L__BB10_2616:
	shl.b64 	%rd5767, %rd955, 32;
	shr.s64 	%rd5768, %rd5767, 28;
	add.s64 	%rd5769, %rd953, %rd5768;
	mov.b16 	%rs778, 0;
	st.u8 	[%rd5769], %rs778;
	st.u8 	[%rd5769+1], %rs778;
	mov.b32 	%r6898, 3608;
	st.u32 	[%rd5769+4], %r6898;
	mov.b16 	%rs779, 1;
	st.u8 	[%rd5769+3], %rs779;
	mov.b32 	%r6899, 48;
	st.u32 	[%rd5769+8], %r6899;
	mov.b32 	%r6900, -1;
	st.u32 	[%rd5769+16], %r6900;
	ld.shared.u64 	%rd5770, [m_Local_$_0];
	add.s64 	%rd5771, %rd5770, %rd5768;
	mov.b32 	%r6901, 0;
	st.u32 	[%rd5771+32], %r6901;
	ld.shared.u64 	%rd5772, [m_Local_$_0];
	add.s64 	%rd5773, %rd5772, %rd5768;
	st.u32 	[%rd5773+36], %r6901;
	ld.shared.u64 	%rd5774, [m_Local_$_0];
	add.s64 	%rd5775, %rd5774, %rd5768;
	st.u32 	[%rd5775+40], %r6901;
	ld.local.u32 	%r6902, [%rd1];
	setp.eq.s32 	%p6708, %r6902, 0;
$L__BB10_2617:
	mov.b32 	%r13023, 0;
	not.pred 	%p3081, %p6708;
	@%p3081 bra 	$L__BB10_2623;
	setp.ne.s32 	%p3082, %r13022, -1;
	@%p3082 bra 	$L__BB10_2620;
	mov.b32 	%r6912, 21352;
	st.local.u32 	[%rd1], %r6912;
	bra.uni 	$L__BB10_2623;
$L__BB10_2620:
	ld.shared.u64 	%rd5776, [m_Local_$_0];
	mul.wide.s32 	%rd956, %r13022, 16;
	add.s64 	%rd5777, %rd5776, %rd956;
	st.u32 	[%rd5777+40], %r1392;
	ld.local.u32 	%r6907, [%rd1];
	setp.ne.s32 	%p3083, %r6907, 0;
	@%p3083 bra 	$L__BB10_2623;
	ld.shared.u64 	%rd5778, [m_Local_$_0];
	add.s64 	%rd5779, %rd5778, %rd956;
	st.u32 	[%rd5779+36], %r13019;
	ld.local.u32 	%r6909, [%rd1];
	setp.ne.s32 	%p3084, %r6909, 0;
	@%p3084 bra 	$L__BB10_2623;
	ld.shared.u64 	%rd5780, [m_Local_$_0];
	add.s64 	%rd5781, %rd5780, %rd956;
	st.u32 	[%rd5781+32], %r1364;
	ld.local.u32 	%r6910, [%rd1];
	setp.eq.s32 	%p3085, %r6910, 0;
	selp.b32 	%r13023, %r13022, 0, %p3085;
$L__BB10_2623:
	st.local.u32 	[%rd1], %r13023;
	bra.uni 	$L__BB10_2625;
$L__BB10_2624:
	cvt.u64.u32 	%rd5782, %r1386;
	add.s64 	%rd5783, %rd954, %rd5782;
	mov.b32 	%r6913, 0;
	st.u32 	[%rd5783+32], %r6913;
	st.u8 	[%rd5783+32], %rs1619;
$L__BB10_2625:
	add.s32 	%r13019, %r13019, 1;
	setp.ne.s32 	%p3086, %r13019, %r1360;
	@%p3086 bra 	$L__BB10_2597;
$L__BB10_2626:
	ld.shared.u64 	%rd5784, [m_Local_$_0];
	add.s64 	%rd5785, %rd5784, %rd931;
	st.u32 	[%rd5785+32], %r1364;
	ld.shared.u64 	%rd5786, [m_Local_$_0];
	add.s64 	%rd5787, %rd5786, %rd931;
	st.u32 	[%rd5787+40], %r1360;
	ld.shared.u64 	%rd5788, [m_Local_$_0];
	add.s64 	%rd5789, %rd5788, %rd931;
	mov.b32 	%r6915, 0;
	st.u32 	[%rd5789+48], %r6915;
$L__BB10_2627:
	setp.ne.s32 	%p3087, %r12979, -1;
	@%p3087 bra 	$L__BB10_2629;
	mov.b32 	%r6934, 21352;
	st.local.u32 	[%rd1], %r6934;
	bra.uni 	$L__BB10_2641;
$L__BB10_2629:
	ld.shared.u64 	%rd957, [m_Local_$_0];
	add.s64 	%rd958, %rd957, %rd900;
	ld.u32 	%r6917, [%rd958+12];
	setp.gt.s32 	%p3088, %r12991, -1;
	setp.lt.s32 	%p3089, %r12991, %r6917;
	and.pred  	%p3090, %p3088, %p3089;
	@%p3090 bra 	$L__BB10_2640;
	ld.shared.u64 	%rd5792, [m_Local_$_1];
	atom.global.add.u64 	%rd5793, [%rd16], 48;
	add.s64 	%rd5794, %rd5793, 56;
	setp.lt.u64 	%p3091, %rd5794, %rd5792;
	shr.u64 	%rd959, %rd5793, 4;
	cvt.u32.u64 	%r13024, %rd959;
	setp.ne.s32 	%p3092, %r13024, -1;
	and.pred  	%p3093, %p3091, %p3092;
	@%p3093 bra 	$L__BB10_2632;
	mov.b32 	%r6925, 21106;
	st.local.u32 	[%rd1], %r6925;
	mov.b32 	%r13024, -1;
	mov.pred 	%p6709, 0;
	bra.uni 	$L__BB10_2633;
$L__BB10_2632:
	shl.b64 	%rd5795, %rd959, 32;
	shr.s64 	%rd5796, %rd5795, 28;
	add.s64 	%rd5797, %rd957, %rd5796;
	mov.b16 	%rs780, 0;
	st.u8 	[%rd5797], %rs780;
	st.u8 	[%rd5797+1], %rs780;
	mov.b32 	%r6919, 3608;
	st.u32 	[%rd5797+4], %r6919;
	mov.b16 	%rs781, 1;
	st.u8 	[%rd5797+3], %rs781;
	mov.b32 	%r6920, 48;
	st.u32 	[%rd5797+8], %r6920;
	mov.b32 	%r6921, -1;
	st.u32 	[%rd5797+16], %r6921;
	ld.shared.u64 	%rd5798, [m_Local_$_0];
	add.s64 	%rd5799, %rd5798, %rd5796;
	mov.b32 	%r6922, 0;
	st.u32 	[%rd5799+32], %r6922;
	ld.shared.u64 	%rd5800, [m_Local_$_0];
	add.s64 	%rd5801, %rd5800, %rd5796;
	st.u32 	[%rd5801+36], %r6922;
	ld.shared.u64 	%rd5802, [m_Local_$_0];
	add.s64 	%rd5803, %rd5802, %rd5796;
	st.u32 	[%rd5803+40], %r6922;
	ld.local.u32 	%r6923, [%rd1];
	setp.eq.s32 	%p6709, %r6923, 0;
$L__BB10_2633:
	mov.b32 	%r13025, 0;
	not.pred 	%p3095, %p6709;
	@%p3095 bra 	$L__BB10_2639;
	setp.ne.s32 	%p3096, %r13024, -1;
	@%p3096 bra 	$L__BB10_2636;
	mov.b32 	%r6933, 21352;
	st.local.u32 	[%rd1], %r6933;
	bra.uni 	$L__BB10_2639;
$L__BB10_2636:
	ld.shared.u64 	%rd5804, [m_Local_$_0];
	mul.wide.s32 	%rd960, %r13024, 16;
	add.s64 	%rd5805, %rd5804, %rd960;
	st.u32 	[%rd5805+40], %r6917;
	ld.local.u32 	%r6928, [%rd1];
	setp.ne.s32 	%p3097, %r6928, 0;
	@%p3097 bra 	$L__BB10_2639;
	ld.shared.u64 	%rd5806, [m_Local_$_0];
	add.s64 	%rd5807, %rd5806, %rd960;
	st.u32 	[%rd5807+36], %r12991;
	ld.local.u32 	%r6930, [%rd1];
	setp.ne.s32 	%p3098, %r6930, 0;
	@%p3098 bra 	$L__BB10_2639;
	ld.shared.u64 	%rd5808, [m_Local_$_0];
	add.s64 	%rd5809, %rd5808, %rd960;
	st.u32 	[%rd5809+32], %r12979;
	ld.local.u32 	%r6931, [%rd1];
	setp.eq.s32 	%p3099, %r6931, 0;
	selp.b32 	%r13025, %r13024, 0, %p3099;
$L__BB10_2639:
	st.local.u32 	[%rd1], %r13025;
	bra.uni 	$L__BB10_2641;
$L__BB10_2640:
	shl.b32 	%r6918, %r12991, 2;
	cvt.u64.u32 	%rd5790, %r6918;
	add.s64 	%rd5791, %rd958, %rd5790;
	st.u32 	[%rd5791+32], %r1359;
$L__BB10_2641:
	add.s32 	%r12991, %r12991, 1;
	ld.global.u64 	%rd11869, [host_device_interface];
$L__BB10_2642:
	ld.volatile.u8 	%rs782, [%rd11869+26];
	setp.eq.s16 	%p3100, %rs782, 0;
	@%p3100 bra 	$L__BB10_2825;
	mov.b32 	%r13027, 0;
$L__BB10_2644:
	mov.u32 	%r1405, %r13027;
	cvt.u64.u32 	%rd5810, %r1405;
	add.s64 	%rd5811, %rd11869, %rd5810;
	ld.volatile.u8 	%rs783, [%rd5811+1104];
	setp.ne.s16 	%p3101, %rs783, 0;
	add.s32 	%r13027, %r1405, 1;
	@%p3101 bra 	$L__BB10_2644;
	shl.b32 	%r6936, %r1405, 2;
	add.s32 	%r6937, %r6936, 32;
	and.b32  	%r1407, %r1405, 1;
	setp.eq.s32 	%p3102, %r1407, 0;
	and.b32  	%r6938, %r6936, 2147483640;
	add.s32 	%r6939, %r6938, 40;
	selp.b32 	%r1408, %r6937, %r6939, %p3102;
	ld.shared.u64 	%rd963, [m_Local_$_1];
	and.b32  	%r6940, %r1408, 12;
	setp.eq.s32 	%p3103, %r6940, 0;
	mov.u32 	%r13028, %r1408;
	@%p3103 bra 	$L__BB10_2647;
	shr.s32 	%r6941, %r1408, 31;
	shr.u32 	%r6942, %r6941, 28;
	add.s32 	%r6943, %r1408, %r6942;
	and.b32  	%r6944, %r6943, -16;
	add.s32 	%r13028, %r6944, 16;
$L__BB10_2647:
	cvt.s64.s32 	%rd5812, %r13028;
	atom.global.add.u64 	%rd5813, [%rd16], %rd5812;
	cvt.s64.s32 	%rd5814, %r1408;
	add.s64 	%rd5815, %rd5814, %rd5813;
	add.s64 	%rd5816, %rd5815, 8;
	setp.lt.u64 	%p3104, %rd5816, %rd963;
	shr.u64 	%rd5817, %rd5813, 4;
	cvt.u32.u64 	%r6945, %rd5817;
	selp.b32 	%r1411, %r6945, -1, %p3104;
	setp.ne.s32 	%p3105, %r1411, -1;
	@%p3105 bra 	$L__BB10_2649;
	mov.b32 	%r7000, 21352;
	st.local.u32 	[%rd1], %r7000;
	bra.uni 	$L__BB10_2688;
$L__BB10_2649:
	ld.shared.u64 	%rd5818, [m_Local_$_0];
	mul.wide.s32 	%rd964, %r1411, 16;
	add.s64 	%rd5819, %rd5818, %rd964;
	mov.b16 	%rs784, 0;
	st.u8 	[%rd5819], %rs784;
	st.u8 	[%rd5819+1], %rs784;
	mov.b32 	%r6947, 4335;
	st.u32 	[%rd5819+4], %r6947;
	mov.b16 	%rs785, 1;
	st.u8 	[%rd5819+3], %rs785;
	st.u32 	[%rd5819+8], %r1408;
	st.u32 	[%rd5819+12], %r1405;
	mov.b32 	%r1426, 0;
	setp.eq.s32 	%p3106, %r1405, 0;
	@%p3106 bra 	$L__BB10_2733;
	setp.eq.s32 	%p3107, %r1405, 1;
	@%p3107 bra 	$L__BB10_2676;
	and.b32  	%r1426, %r1405, 2147483646;
	mov.b32 	%r13029, 0;
$L__BB10_2652:
	ld.shared.u64 	%rd965, [m_Local_$_0];
	add.s64 	%rd966, %rd965, %rd964;
	ld.u32 	%r1414, [%rd966+12];
	setp.lt.s32 	%p3108, %r13029, %r1414;
	@%p3108 bra 	$L__BB10_2663;
	ld.shared.u64 	%rd5820, [m_Local_$_1];
	atom.global.add.u64 	%rd5821, [%rd16], 48;
	add.s64 	%rd5822, %rd5821, 56;
	setp.lt.u64 	%p3109, %rd5822, %rd5820;
	shr.u64 	%rd967, %rd5821, 4;
	cvt.u32.u64 	%r13030, %rd967;
	setp.ne.s32 	%p3110, %r13030, -1;
	and.pred  	%p3111, %p3109, %p3110;
	@%p3111 bra 	$L__BB10_2655;
	mov.b32 	%r6955, 21106;
	st.local.u32 	[%rd1], %r6955;
	mov.b32 	%r13030, -1;
	mov.pred 	%p6710, 0;
	bra.uni 	$L__BB10_2656;
$L__BB10_2655:
	shl.b64 	%rd5823, %rd967, 32;
	shr.s64 	%rd5824, %rd5823, 28;
	add.s64 	%rd5825, %rd965, %rd5824;
	mov.b16 	%rs786, 0;
	st.u8 	[%rd5825], %rs786;
	st.u8 	[%rd5825+1], %rs786;
	mov.b32 	%r6949, 3608;
	st.u32 	[%rd5825+4], %r6949;
	mov.b16 	%rs787, 1;
	st.u8 	[%rd5825+3], %rs787;
	mov.b32 	%r6950, 48;
	st.u32 	[%rd5825+8], %r6950;
	mov.b32 	%r6951, -1;
	st.u32 	[%rd5825+16], %r6951;
	ld.shared.u64 	%rd5826, [m_Local_$_0];
	add.s64 	%rd5827, %rd5826, %rd5824;
	mov.b32 	%r6952, 0;
	st.u32 	[%rd5827+32], %r6952;
	ld.shared.u64 	%rd5828, [m_Local_$_0];
	add.s64 	%rd5829, %rd5828, %rd5824;
	st.u32 	[%rd5829+36], %r6952;
	ld.shared.u64 	%rd5830, [m_Local_$_0];
	add.s64 	%rd5831, %rd5830, %rd5824;
	st.u32 	[%rd5831+40], %r6952;
	ld.local.u32 	%r6953, [%rd1];
	setp.eq.s32 	%p6710, %r6953, 0;
$L__BB10_2656:
	mov.b32 	%r13031, 0;
	not.pred 	%p3113, %p6710;
	@%p3113 bra 	$L__BB10_2662;
	setp.ne.s32 	%p3114, %r13030, -1;
	@%p3114 bra 	$L__BB10_2659;
	mov.b32 	%r6963, 21352;
	st.local.u32 	[%rd1], %r6963;
	bra.uni 	$L__BB10_2662;
$L__BB10_2659:
	ld.shared.u64 	%rd5832, [m_Local_$_0];
	mul.wide.s32 	%rd968, %r13030, 16;
	add.s64 	%rd5833, %rd5832, %rd968;
	st.u32 	[%rd5833+40], %r1414;
	ld.local.u32 	%r6958, [%rd1];
	setp.ne.s32 	%p3115, %r6958, 0;
	@%p3115 bra 	$L__BB10_2662;
	ld.shared.u64 	%rd5834, [m_Local_$_0];
	add.s64 	%rd5835, %rd5834, %rd968;
	st.u32 	[%rd5835+36], %r13029;
	ld.local.u32 	%r6960, [%rd1];
	setp.ne.s32 	%p3116, %r6960, 0;
	@%p3116 bra 	$L__BB10_2662;
	ld.shared.u64 	%rd5836, [m_Local_$_0];
	add.s64 	%rd5837, %rd5836, %rd968;
	st.u32 	[%rd5837+32], %r1411;
	ld.local.u32 	%r6961, [%rd1];
	setp.eq.s32 	%p3117, %r6961, 0;
	selp.b32 	%r13031, %r13030, 0, %p3117;
$L__BB10_2662:
	st.local.u32 	[%rd1], %r13031;
	bra.uni 	$L__BB10_2664;
$L__BB10_2663:
	shl.b32 	%r6964, %r13029, 2;
	cvt.u64.u32 	%rd5838, %r6964;
	add.s64 	%rd5839, %rd966, %rd5838;
	mov.b32 	%r6965, 0;
	st.u32 	[%rd5839+32], %r6965;
	mov.b16 	%rs788, 0;
	st.u8 	[%rd5839+32], %rs788;
$L__BB10_2664:
	add.s32 	%r1419, %r13029, 1;
	ld.shared.u64 	%rd969, [m_Local_$_0];
	add.s64 	%rd970, %rd969, %rd964;
	ld.u32 	%r1420, [%rd970+12];
	setp.lt.s32 	%p3118, %r1419, %r1420;
	@%p3118 bra 	$L__BB10_2674;
	ld.shared.u64 	%rd5840, [m_Local_$_1];
	atom.global.add.u64 	%rd5841, [%rd16], 48;
	add.s64 	%rd5842, %rd5841, 56;
	setp.ge.u64 	%p3119, %rd5842, %rd5840;
	shr.u64 	%rd971, %rd5841, 4;
	cvt.u32.u64 	%r13032, %rd971;
	setp.eq.s32 	%p3120, %r13032, -1;
	or.pred  	%p3121, %p3119, %p3120;
	@%p3121 bra 	$L__BB10_2667;
	shl.b64 	%rd5843, %rd971, 32;
	shr.s64 	%rd5844, %rd5843, 28;
	add.s64 	%rd5845, %rd969, %rd5844;
	mov.b16 	%rs789, 0;
	st.u8 	[%rd5845], %rs789;
	st.u8 	[%rd5845+1], %rs789;
	mov.b32 	%r6966, 3608;
	st.u32 	[%rd5845+4], %r6966;
	mov.b16 	%rs790, 1;
	st.u8 	[%rd5845+3], %rs790;
	mov.b32 	%r6967, 48;
	st.u32 	[%rd5845+8], %r6967;
	mov.b32 	%r6968, -1;
	st.u32 	[%rd5845+16], %r6968;
	ld.shared.u64 	%rd5846, [m_Local_$_0];
	add.s64 	%rd5847, %rd5846, %rd5844;
	mov.b32 	%r6969, 0;
	st.u32 	[%rd5847+32], %r6969;
	ld.shared.u64 	%rd5848, [m_Local_$_0];
	add.s64 	%rd5849, %rd5848, %rd5844;
	st.u32 	[%rd5849+36], %r6969;
	ld.shared.u64 	%rd5850, [m_Local_$_0];
	add.s64 	%rd5851, %rd5850, %rd5844;
	st.u32 	[%rd5851+40], %r6969;
	ld.local.u32 	%r6970, [%rd1];
	setp.eq.s32 	%p6711, %r6970, 0;
	bra.uni 	$L__BB10_2668;
$L__BB10_2667:
	mov.b32 	%r6972, 21106;
	st.local.u32 	[%rd1], %r6972;
	mov.b32 	%r13032, -1;
	mov.pred 	%p6711, 0;
$L__BB10_2668:
	mov.b32 	%r13033, 0;
	not.pred 	%p3123, %p6711;
	@%p3123 bra 	$L__BB10_2673;
	setp.eq.s32 	%p3124, %r13032, -1;
	@%p3124 bra 	$L__BB10_6716;
	ld.shared.u64 	%rd5852, [m_Local_$_0];
	mul.wide.s32 	%rd972, %r13032, 16;
	add.s64 	%rd5853, %rd5852, %rd972;
	st.u32 	[%rd5853+40], %r1420;
	ld.local.u32 	%r6975, [%rd1];
	setp.eq.s32 	%p3125, %r6975, 0;
	@%p3125 bra 	$L__BB10_2671;
	bra.uni 	$L__BB10_2673;
$L__BB10_2671:
	ld.shared.u64 	%rd5854, [m_Local_$_0];
	add.s64 	%rd5855, %rd5854, %rd972;
	st.u32 	[%rd5855+36], %r1419;
	ld.local.u32 	%r6977, [%rd1];
	setp.ne.s32 	%p3126, %r6977, 0;
	@%p3126 bra 	$L__BB10_2673;
	ld.shared.u64 	%rd5856, [m_Local_$_0];
	add.s64 	%rd5857, %rd5856, %rd972;
	st.u32 	[%rd5857+32], %r1411;
	ld.local.u32 	%r6978, [%rd1];
	setp.eq.s32 	%p3127, %r6978, 0;
	selp.b32 	%r13033, %r13032, 0, %p3127;
$L__BB10_2673:
	st.local.u32 	[%rd1], %r13033;
	bra.uni 	$L__BB10_2675;
$L__BB10_2674:
	shl.b32 	%r6981, %r1419, 2;
	cvt.u64.u32 	%rd5858, %r6981;
	add.s64 	%rd5859, %rd970, %rd5858;
	mov.b32 	%r6982, 0;
	st.u32 	[%rd5859+32], %r6982;
	mov.b16 	%rs791, 0;
	st.u8 	[%rd5859+32], %rs791;
$L__BB10_2675:
	add.s32 	%r13029, %r13029, 2;
	setp.ne.s32 	%p3128, %r13029, %r1426;
	@%p3128 bra 	$L__BB10_2652;
$L__BB10_2676:
	setp.eq.s32 	%p3129, %r1407, 0;
	@%p3129 bra 	$L__BB10_2688;
	ld.shared.u64 	%rd973, [m_Local_$_0];
	add.s64 	%rd974, %rd973, %rd964;
	ld.u32 	%r1427, [%rd974+12];
	setp.lt.s32 	%p3130, %r1426, %r1427;
	@%p3130 bra 	$L__BB10_2687;
	ld.shared.u64 	%rd5860, [m_Local_$_1];
	atom.global.add.u64 	%rd5861, [%rd16], 48;
	add.s64 	%rd5862, %rd5861, 56;
	setp.ge.u64 	%p3131, %rd5862, %rd5860;
	shr.u64 	%rd975, %rd5861, 4;
	cvt.u32.u64 	%r13035, %rd975;
	setp.eq.s32 	%p3132, %r13035, -1;
	or.pred  	%p3133, %p3131, %p3132;
	@%p3133 bra 	$L__BB10_2680;
	shl.b64 	%rd5863, %rd975, 32;
	shr.s64 	%rd5864, %rd5863, 28;
	add.s64 	%rd5865, %rd973, %rd5864;
	mov.b16 	%rs792, 0;
	st.u8 	[%rd5865], %rs792;
	st.u8 	[%rd5865+1], %rs792;
	mov.b32 	%r6983, 3608;
	st.u32 	[%rd5865+4], %r6983;
	mov.b16 	%rs793, 1;
	st.u8 	[%rd5865+3], %rs793;
	mov.b32 	%r6984, 48;
	st.u32 	[%rd5865+8], %r6984;
	mov.b32 	%r6985, -1;
	st.u32 	[%rd5865+16], %r6985;
	ld.shared.u64 	%rd5866, [m_Local_$_0];
	add.s64 	%rd5867, %rd5866, %rd5864;
	mov.b32 	%r6986, 0;
	st.u32 	[%rd5867+32], %r6986;
	ld.shared.u64 	%rd5868, [m_Local_$_0];
	add.s64 	%rd5869, %rd5868, %rd5864;
	st.u32 	[%rd5869+36], %r6986;
	ld.shared.u64 	%rd5870, [m_Local_$_0];
	add.s64 	%rd5871, %rd5870, %rd5864;
	st.u32 	[%rd5871+40], %r6986;
	ld.local.u32 	%r6987, [%rd1];
	setp.eq.s32 	%p6712, %r6987, 0;
	bra.uni 	$L__BB10_2681;
$L__BB10_2680:
	mov.b32 	%r6989, 21106;
	st.local.u32 	[%rd1], %r6989;
	mov.b32 	%r13035, -1;
	mov.pred 	%p6712, 0;
$L__BB10_2681:
	mov.b32 	%r13036, 0;
	not.pred 	%p3135, %p6712;
	@%p3135 bra 	$L__BB10_2686;
	setp.eq.s32 	%p3136, %r13035, -1;
	@%p3136 bra 	$L__BB10_6717;
	ld.shared.u64 	%rd5872, [m_Local_$_0];
	mul.wide.s32 	%rd976, %r13035, 16;
	add.s64 	%rd5873, %rd5872, %rd976;
	st.u32 	[%rd5873+40], %r1427;
	ld.local.u32 	%r6992, [%rd1];
	setp.eq.s32 	%p3137, %r6992, 0;
	@%p3137 bra 	$L__BB10_2684;
	bra.uni 	$L__BB10_2686;
$L__BB10_2684:
	ld.shared.u64 	%rd5874, [m_Local_$_0];
	add.s64 	%rd5875, %rd5874, %rd976;
	st.u32 	[%rd5875+36], %r1426;
	ld.local.u32 	%r6994, [%rd1];
	setp.ne.s32 	%p3138, %r6994, 0;
	@%p3138 bra 	$L__BB10_2686;
	ld.shared.u64 	%rd5876, [m_Local_$_0];
	add.s64 	%rd5877, %rd5876, %rd976;
	st.u32 	[%rd5877+32], %r1411;
	ld.local.u32 	%r6995, [%rd1];
	setp.eq.s32 	%p3139, %r6995, 0;
	selp.b32 	%r13036, %r13035, 0, %p3139;
$L__BB10_2686:
	st.local.u32 	[%rd1], %r13036;
	bra.uni 	$L__BB10_2688;
$L__BB10_2687:
	shl.b32 	%r6998, %r1426, 2;
	cvt.u64.u32 	%rd5878, %r6998;
	add.s64 	%rd5879, %rd974, %rd5878;
	mov.b32 	%r6999, 0;
	st.u32 	[%rd5879+32], %r6999;
	mov.b16 	%rs794, 0;
	st.u8 	[%rd5879+32], %rs794;
$L__BB10_2688:
	setp.eq.s32 	%p3140, %r1405, 0;
	@%p3140 bra 	$L__BB10_2733;
	mul.wide.s32 	%rd977, %r1411, 16;
	setp.eq.s32 	%p3141, %r1405, 1;
	mov.b32 	%r1446, 0;
	@%p3141 bra 	$L__BB10_2719;
	and.b32  	%r1446, %r1405, 2147483646;
	mov.b32 	%r13037, 0;
$L__BB10_2691:
	setp.ne.s32 	%p3142, %r1411, -1;
	cvt.u64.u32 	%rd5880, %r13037;
	add.s64 	%rd978, %rd11869, %rd5880;
	ld.volatile.u8 	%rs178, [%rd978+1104];
	@%p3142 bra 	$L__BB10_2693;
	mov.b32 	%r7020, 21352;
	st.local.u32 	[%rd1], %r7020;
	bra.uni 	$L__BB10_2705;
$L__BB10_2693:
	ld.shared.u64 	%rd979, [m_Local_$_0];
	add.s64 	%rd980, %rd979, %rd977;
	ld.u32 	%r1434, [%rd980+12];
	setp.lt.s32 	%p3143, %r13037, %r1434;
	@%p3143 bra 	$L__BB10_2704;
	ld.shared.u64 	%rd5881, [m_Local_$_1];
	atom.global.add.u64 	%rd5882, [%rd16], 48;
	add.s64 	%rd5883, %rd5882, 56;
	setp.lt.u64 	%p3144, %rd5883, %rd5881;
	shr.u64 	%rd981, %rd5882, 4;
	cvt.u32.u64 	%r13038, %rd981;
	setp.ne.s32 	%p3145, %r13038, -1;
	and.pred  	%p3146, %p3144, %p3145;
	@%p3146 bra 	$L__BB10_2696;
	mov.b32 	%r7009, 21106;
	st.local.u32 	[%rd1], %r7009;
	mov.b32 	%r13038, -1;
	mov.pred 	%p6713, 0;
	bra.uni 	$L__BB10_2697;
$L__BB10_2696:
	shl.b64 	%rd5884, %rd981, 32;
	shr.s64 	%rd5885, %rd5884, 28;
	add.s64 	%rd5886, %rd979, %rd5885;
	mov.b16 	%rs795, 0;
	st.u8 	[%rd5886], %rs795;
	st.u8 	[%rd5886+1], %rs795;
	mov.b32 	%r7003, 3608;
	st.u32 	[%rd5886+4], %r7003;
	mov.b16 	%rs796, 1;
	st.u8 	[%rd5886+3], %rs796;
	mov.b32 	%r7004, 48;
	st.u32 	[%rd5886+8], %r7004;
	mov.b32 	%r7005, -1;
	st.u32 	[%rd5886+16], %r7005;
	ld.shared.u64 	%rd5887, [m_Local_$_0];
	add.s64 	%rd5888, %rd5887, %rd5885;
	mov.b32 	%r7006, 0;
	st.u32 	[%rd5888+32], %r7006;
	ld.shared.u64 	%rd5889, [m_Local_$_0];
	add.s64 	%rd5890, %rd5889, %rd5885;
	st.u32 	[%rd5890+36], %r7006;
	ld.shared.u64 	%rd5891, [m_Local_$_0];
	add.s64 	%rd5892, %rd5891, %rd5885;
	st.u32 	[%rd5892+40], %r7006;
	ld.local.u32 	%r7007, [%rd1];
	setp.eq.s32 	%p6713, %r7007, 0;
$L__BB10_2697:
	mov.b32 	%r13039, 0;
	not.pred 	%p3148, %p6713;
	@%p3148 bra 	$L__BB10_2703;
	setp.ne.s32 	%p3149, %r13038, -1;
	@%p3149 bra 	$L__BB10_2700;
	mov.b32 	%r7017, 21352;
	st.local.u32 	[%rd1], %r7017;
	bra.uni 	$L__BB10_2703;
$L__BB10_2700:
	ld.shared.u64 	%rd5893, [m_Local_$_0];
	mul.wide.s32 	%rd982, %r13038, 16;
	add.s64 	%rd5894, %rd5893, %rd982;
	st.u32 	[%rd5894+40], %r1434;
	ld.local.u32 	%r7012, [%rd1];
	setp.ne.s32 	%p3150, %r7012, 0;
	@%p3150 bra 	$L__BB10_2703;
	ld.shared.u64 	%rd5895, [m_Local_$_0];
	add.s64 	%rd5896, %rd5895, %rd982;
	st.u32 	[%rd5896+36], %r13037;
	ld.local.u32 	%r7014, [%rd1];
	setp.ne.s32 	%p3151, %r7014, 0;
	@%p3151 bra 	$L__BB10_2703;
	ld.shared.u64 	%rd5897, [m_Local_$_0];
	add.s64 	%rd5898, %rd5897, %rd982;
	st.u32 	[%rd5898+32], %r1411;
	ld.local.u32 	%r7015, [%rd1];
	setp.eq.s32 	%p3152, %r7015, 0;
	selp.b32 	%r13039, %r13038, 0, %p3152;
$L__BB10_2703:
	st.local.u32 	[%rd1], %r13039;
	bra.uni 	$L__BB10_2705;
$L__BB10_2704:
	shl.b32 	%r7018, %r13037, 2;
	cvt.u64.u32 	%rd5899, %r7018;
	add.s64 	%rd5900, %rd980, %rd5899;
	mov.b32 	%r7019, 0;
	st.u32 	[%rd5900+32], %r7019;
	st.u8 	[%rd5900+32], %rs178;
$L__BB10_2705:
	setp.eq.s32 	%p3153, %r1411, -1;
	add.s32 	%r1439, %r13037, 1;
	ld.volatile.u8 	%rs179, [%rd978+1105];
	@%p3153 bra 	$L__BB10_2717;
	ld.shared.u64 	%rd983, [m_Local_$_0];
	add.s64 	%rd984, %rd983, %rd977;
	ld.u32 	%r1440, [%rd984+12];
	setp.lt.s32 	%p3154, %r1439, %r1440;
	@%p3154 bra 	$L__BB10_2716;
	ld.shared.u64 	%rd5901, [m_Local_$_1];
	atom.global.add.u64 	%rd5902, [%rd16], 48;
	add.s64 	%rd5903, %rd5902, 56;
	setp.ge.u64 	%p3155, %rd5903, %rd5901;
	shr.u64 	%rd985, %rd5902, 4;
	cvt.u32.u64 	%r13040, %rd985;
	setp.eq.s32 	%p3156, %r13040, -1;
	or.pred  	%p3157, %p3155, %p3156;
	@%p3157 bra 	$L__BB10_2709;
	shl.b64 	%rd5904, %rd985, 32;
	shr.s64 	%rd5905, %rd5904, 28;
	add.s64 	%rd5906, %rd983, %rd5905;
	mov.b16 	%rs797, 0;
	st.u8 	[%rd5906], %rs797;
	st.u8 	[%rd5906+1], %rs797;
	mov.b32 	%r7021, 3608;
	st.u32 	[%rd5906+4], %r7021;
	mov.b16 	%rs798, 1;
	st.u8 	[%rd5906+3], %rs798;
	mov.b32 	%r7022, 48;
	st.u32 	[%rd5906+8], %r7022;
	mov.b32 	%r7023, -1;
	st.u32 	[%rd5906+16], %r7023;
	ld.shared.u64 	%rd5907, [m_Local_$_0];
	add.s64 	%rd5908, %rd5907, %rd5905;
	mov.b32 	%r7024, 0;
	st.u32 	[%rd5908+32], %r7024;
	ld.shared.u64 	%rd5909, [m_Local_$_0];
	add.s64 	%rd5910, %rd5909, %rd5905;
	st.u32 	[%rd5910+36], %r7024;
	ld.shared.u64 	%rd5911, [m_Local_$_0];
	add.s64 	%rd5912, %rd5911, %rd5905;
	st.u32 	[%rd5912+40], %r7024;
	ld.local.u32 	%r7025, [%rd1];
	setp.eq.s32 	%p6714, %r7025, 0;
	bra.uni 	$L__BB10_2710;
$L__BB10_2709:
	mov.b32 	%r7027, 21106;
	st.local.u32 	[%rd1], %r7027;
	mov.b32 	%r13040, -1;
	mov.pred 	%p6714, 0;
$L__BB10_2710:
	mov.b32 	%r13041, 0;
	not.pred 	%p3159, %p6714;
	@%p3159 bra 	$L__BB10_2715;
	setp.eq.s32 	%p3160, %r13040, -1;
	@%p3160 bra 	$L__BB10_6718;
	ld.shared.u64 	%rd5913, [m_Local_$_0];
	mul.wide.s32 	%rd986, %r13040, 16;
	add.s64 	%rd5914, %rd5913, %rd986;
	st.u32 	[%rd5914+40], %r1440;
	ld.local.u32 	%r7030, [%rd1];
	setp.eq.s32 	%p3161, %r7030, 0;
	@%p3161 bra 	$L__BB10_2713;
	bra.uni 	$L__BB10_2715;
$L__BB10_2713:
	ld.shared.u64 	%rd5915, [m_Local_$_0];
	add.s64 	%rd5916, %rd5915, %rd986;
	st.u32 	[%rd5916+36], %r1439;
	ld.local.u32 	%r7032, [%rd1];
	setp.ne.s32 	%p3162, %r7032, 0;
	@%p3162 bra 	$L__BB10_2715;
	ld.shared.u64 	%rd5917, [m_Local_$_0];
	add.s64 	%rd5918, %rd5917, %rd986;
	st.u32 	[%rd5918+32], %r1411;
	ld.local.u32 	%r7033, [%rd1];
	setp.eq.s32 	%p3163, %r7033, 0;
	selp.b32 	%r13041, %r13040, 0, %p3163;
$L__BB10_2715:
	st.local.u32 	[%rd1], %r13041;
	bra.uni 	$L__BB10_2718;
$L__BB10_2716:
	shl.b32 	%r7036, %r1439, 2;
	cvt.u64.u32 	%rd5919, %r7036;
	add.s64 	%rd5920, %rd984, %rd5919;
	mov.b32 	%r7037, 0;
	st.u32 	[%rd5920+32], %r7037;
	st.u8 	[%rd5920+32], %rs179;
	bra.uni 	$L__BB10_2718;
$L__BB10_2717:
	mov.b32 	%r7038, 21352;
	st.local.u32 	[%rd1], %r7038;
$L__BB10_2718:
	add.s32 	%r13037, %r13037, 2;
	setp.ne.s32 	%p3164, %r13037, %r1446;
	@%p3164 bra 	$L__BB10_2691;
$L__BB10_2719:
	setp.eq.s32 	%p3165, %r1407, 0;
	@%p3165 bra 	$L__BB10_2733;
	setp.eq.s32 	%p3166, %r1411, -1;
	cvt.u64.u32 	%rd5921, %r1446;
	add.s64 	%rd5922, %rd11869, %rd5921;
	ld.volatile.u8 	%rs180, [%rd5922+1104];
	@%p3166 bra 	$L__BB10_2732;
	ld.shared.u64 	%rd987, [m_Local_$_0];
	add.s64 	%rd988, %rd987, %rd977;
	ld.u32 	%r1447, [%rd988+12];
	setp.lt.s32 	%p3167, %r1446, %r1447;
	@%p3167 bra 	$L__BB10_2731;
	ld.shared.u64 	%rd5923, [m_Local_$_1];
	atom.global.add.u64 	%rd5924, [%rd16], 48;
	add.s64 	%rd5925, %rd5924, 56;
	setp.ge.u64 	%p3168, %rd5925, %rd5923;
	shr.u64 	%rd989, %rd5924, 4;
	cvt.u32.u64 	%r13043, %rd989;
	setp.eq.s32 	%p3169, %r13043, -1;
	or.pred  	%p3170, %p3168, %p3169;
	@%p3170 bra 	$L__BB10_2724;
	shl.b64 	%rd5926, %rd989, 32;
	shr.s64 	%rd5927, %rd5926, 28;
	add.s64 	%rd5928, %rd987, %rd5927;
	mov.b16 	%rs799, 0;
	st.u8 	[%rd5928], %rs799;
	st.u8 	[%rd5928+1], %rs799;
	mov.b32 	%r7039, 3608;
	st.u32 	[%rd5928+4], %r7039;
	mov.b16 	%rs800, 1;
	st.u8 	[%rd5928+3], %rs800;
	mov.b32 	%r7040, 48;
	st.u32 	[%rd5928+8], %r7040;
	mov.b32 	%r7041, -1;
	st.u32 	[%rd5928+16], %r7041;
	ld.shared.u64 	%rd5929, [m_Local_$_0];
	add.s64 	%rd5930, %rd5929, %rd5927;
	mov.b32 	%r7042, 0;
	st.u32 	[%rd5930+32], %r7042;
	ld.shared.u64 	%rd5931, [m_Local_$_0];
	add.s64 	%rd5932, %rd5931, %rd5927;
	st.u32 	[%rd5932+36], %r7042;
	ld.shared.u64 	%rd5933, [m_Local_$_0];
	add.s64 	%rd5934, %rd5933, %rd5927;
	st.u32 	[%rd5934+40], %r7042;
	ld.local.u32 	%r7043, [%rd1];
	setp.eq.s32 	%p6715, %r7043, 0;
	bra.uni 	$L__BB10_2725;
$L__BB10_2724:
	mov.b32 	%r7045, 21106;
	st.local.u32 	[%rd1], %r7045;
	mov.b32 	%r13043, -1;
	mov.pred 	%p6715, 0;
$L__BB10_2725:
	mov.b32 	%r13044, 0;
	not.pred 	%p3172, %p6715;
	@%p3172 bra 	$L__BB10_2730;
	setp.eq.s32 	%p3173, %r13043, -1;
	@%p3173 bra 	$L__BB10_6719;
	ld.shared.u64 	%rd5935, [m_Local_$_0];
	mul.wide.s32 	%rd990, %r13043, 16;
	add.s64 	%rd5936, %rd5935, %rd990;
	st.u32 	[%rd5936+40], %r1447;
	ld.local.u32 	%r7048, [%rd1];
	setp.eq.s32 	%p3174, %r7048, 0;
	@%p3174 bra 	$L__BB10_2728;
	bra.uni 	$L__BB10_2730;
$L__BB10_2728:
	ld.shared.u64 	%rd5937, [m_Local_$_0];
	add.s64 	%rd5938, %rd5937, %rd990;
	st.u32 	[%rd5938+36], %r1446;
	ld.local.u32 	%r7050, [%rd1];
	setp.ne.s32 	%p3175, %r7050, 0;
	@%p3175 bra 	$L__BB10_2730;
	ld.shared.u64 	%rd5939, [m_Local_$_0];
	add.s64 	%rd5940, %rd5939, %rd990;
	st.u32 	[%rd5940+32], %r1411;
	ld.local.u32 	%r7051, [%rd1];
	setp.eq.s32 	%p3176, %r7051, 0;
	selp.b32 	%r13044, %r13043, 0, %p3176;
$L__BB10_2730:
	st.local.u32 	[%rd1], %r13044;
	bra.uni 	$L__BB10_2733;
$L__BB10_2731:
	shl.b32 	%r7054, %r1446, 2;
	cvt.u64.u32 	%rd5941, %r7054;
	add.s64 	%rd5942, %rd988, %rd5941;
	mov.b32 	%r7055, 0;
	st.u32 	[%rd5942+32], %r7055;
	st.u8 	[%rd5942+32], %rs180;
	bra.uni 	$L__BB10_2733;
$L__BB10_2732:
	mov.b32 	%r7056, 21352;
	st.local.u32 	[%rd1], %r7056;
$L__BB10_2733:
	ld.shared.u64 	%rd5943, [m_Local_$_1];
	atom.global.add.u64 	%rd5944, [%rd16], 48;
	add.s64 	%rd5945, %rd5944, 56;
	setp.lt.u64 	%p3177, %rd5945, %rd5943;
	shr.u64 	%rd5946, %rd5944, 4;
	cvt.u32.u64 	%r7057, %rd5946;
	selp.b32 	%r1452, %r7057, -1, %p3177;
	setp.ne.s32 	%p3178, %r1452, -1;
	@%p3178 bra 	$L__BB10_2735;
	mov.b32 	%r7167, 21352;
	st.local.u32 	[%rd1], %r7167;
	bra.uni 	$L__BB10_2810;
$L__BB10_2735:
	ld.shared.u64 	%rd5947, [m_Local_$_0];
	mul.wide.s32 	%rd991, %r1452, 16;
	add.s64 	%rd5948, %rd5947, %rd991;
	mov.b16 	%rs801, 1;
	st.u8 	[%rd5948], %rs801;
	mov.b16 	%rs802, 0;
	st.u8 	[%rd5948+1], %rs802;
	mov.b32 	%r7058, 2905;
	st.u32 	[%rd5948+4], %r7058;
	st.u8 	[%rd5948+3], %rs801;
	mov.b32 	%r7059, 48;
	st.u32 	[%rd5948+8], %r7059;
	mov.b32 	%r7060, -1;
	st.u32 	[%rd5948+16], %r7060;
	ld.shared.u64 	%rd992, [m_Local_$_0];
	mul.wide.s32 	%rd993, %r1411, 16;
	add.s64 	%rd5949, %rd992, %rd993;
	ld.u32 	%r1453, [%rd5949+12];
	shl.b32 	%r7061, %r1453, 2;
	add.s32 	%r7062, %r7061, 32;
	shr.s32 	%r7063, %r7062, 31;
	shr.u32 	%r7064, %r7063, 29;
	add.s32 	%r7065, %r7062, %r7064;
	and.b32  	%r7066, %r7065, -8;
	sub.s32 	%r7067, %r7062, %r7066;
	setp.eq.s32 	%p3179, %r7067, 0;
	sub.s32 	%r7068, %r7061, %r7067;
	add.s32 	%r7069, %r7068, 40;
	selp.b32 	%r1454, %r7062, %r7069, %p3179;
	ld.shared.u64 	%rd994, [m_Local_$_1];
	and.b32  	%r7070, %r1454, 12;
	setp.eq.s32 	%p3180, %r7070, 0;
	mov.u32 	%r13045, %r1454;
	@%p3180 bra 	$L__BB10_2737;
	shr.s32 	%r7071, %r1454, 31;
	shr.u32 	%r7072, %r7071, 28;
	add.s32 	%r7073, %r1454, %r7072;
	and.b32  	%r7074, %r7073, -16;
	add.s32 	%r13045, %r7074, 16;
$L__BB10_2737:
	cvt.s64.s32 	%rd5950, %r13045;
	atom.global.add.u64 	%rd5951, [%rd16], %rd5950;
	cvt.s64.s32 	%rd5952, %r1454;
	add.s64 	%rd5953, %rd5952, %rd5951;
	add.s64 	%rd5954, %rd5953, 8;
	setp.lt.u64 	%p3181, %rd5954, %rd994;
	shr.u64 	%rd5955, %rd5951, 4;
	cvt.u32.u64 	%r7075, %rd5955;
	selp.b32 	%r1457, %r7075, -1, %p3181;
	setp.ne.s32 	%p3182, %r1457, -1;
	@%p3182 bra 	$L__BB10_2739;
	mov.b32 	%r7131, 21352;
	st.local.u32 	[%rd1], %r7131;
	bra.uni 	$L__BB10_2778;
$L__BB10_2739:
	mul.wide.s32 	%rd995, %r1457, 16;
	add.s64 	%rd5956, %rd992, %rd995;
	mov.b16 	%rs803, 0;
	st.u8 	[%rd5956], %rs803;
	st.u8 	[%rd5956+1], %rs803;
	mov.b32 	%r7076, 4335;
	st.u32 	[%rd5956+4], %r7076;
	mov.b16 	%rs804, 1;
	st.u8 	[%rd5956+3], %rs804;
	st.u32 	[%rd5956+8], %r1454;
	st.u32 	[%rd5956+12], %r1453;
	setp.lt.s32 	%p3183, %r1453, 1;
	@%p3183 bra 	$L__BB10_2778;
	setp.eq.s32 	%p3184, %r1453, 1;
	mov.b32 	%r1472, 0;
	@%p3184 bra 	$L__BB10_2766;
	and.b32  	%r1472, %r1453, 2147483646;
	mov.b32 	%r13046, 0;
$L__BB10_2742:
	ld.shared.u64 	%rd996, [m_Local_$_0];
	add.s64 	%rd997, %rd996, %rd995;
	ld.u32 	%r1460, [%rd997+12];
	setp.lt.s32 	%p3185, %r13046, %r1460;
	@%p3185 bra 	$L__BB10_2753;
	ld.shared.u64 	%rd5957, [m_Local_$_1];
	atom.global.add.u64 	%rd5958, [%rd16], 48;
	add.s64 	%rd5959, %rd5958, 56;
	setp.lt.u64 	%p3186, %rd5959, %rd5957;
	shr.u64 	%rd998, %rd5958, 4;
	cvt.u32.u64 	%r13047, %rd998;
	setp.ne.s32 	%p3187, %r13047, -1;
	and.pred  	%p3188, %p3186, %p3187;
	@%p3188 bra 	$L__BB10_2745;
	mov.b32 	%r7085, 21106;
	st.local.u32 	[%rd1], %r7085;
	mov.b32 	%r13047, -1;
	mov.pred 	%p6716, 0;
	bra.uni 	$L__BB10_2746;
$L__BB10_2745:
	shl.b64 	%rd5960, %rd998, 32;
	shr.s64 	%rd5961, %rd5960, 28;
	add.s64 	%rd5962, %rd996, %rd5961;
	mov.b16 	%rs805, 0;
	st.u8 	[%rd5962], %rs805;
	st.u8 	[%rd5962+1], %rs805;
	mov.b32 	%r7079, 3608;
	st.u32 	[%rd5962+4], %r7079;
	mov.b16 	%rs806, 1;
	st.u8 	[%rd5962+3], %rs806;
	mov.b32 	%r7080, 48;
	st.u32 	[%rd5962+8], %r7080;
	mov.b32 	%r7081, -1;
	st.u32 	[%rd5962+16], %r7081;
	ld.shared.u64 	%rd5963, [m_Local_$_0];
	add.s64 	%rd5964, %rd5963, %rd5961;
	mov.b32 	%r7082, 0;
	st.u32 	[%rd5964+32], %r7082;
	ld.shared.u64 	%rd5965, [m_Local_$_0];
	add.s64 	%rd5966, %rd5965, %rd5961;
	st.u32 	[%rd5966+36], %r7082;
	ld.shared.u64 	%rd5967, [m_Local_$_0];
	add.s64 	%rd5968, %rd5967, %rd5961;
	st.u32 	[%rd5968+40], %r7082;
	ld.local.u32 	%r7083, [%rd1];
	setp.eq.s32 	%p6716, %r7083, 0;
$L__BB10_2746:
	mov.b32 	%r13048, 0;
	not.pred 	%p3190, %p6716;
	@%p3190 bra 	$L__BB10_2752;
	setp.ne.s32 	%p3191, %r13047, -1;
	@%p3191 bra 	$L__BB10_2749;
	mov.b32 	%r7093, 21352;
	st.local.u32 	[%rd1], %r7093;
	bra.uni 	$L__BB10_2752;
$L__BB10_2749:
	ld.shared.u64 	%rd5969, [m_Local_$_0];
	mul.wide.s32 	%rd999, %r13047, 16;
	add.s64 	%rd5970, %rd5969, %rd999;
	st.u32 	[%rd5970+40], %r1460;
	ld.local.u32 	%r7088, [%rd1];
	setp.ne.s32 	%p3192, %r7088, 0;
	@%p3192 bra 	$L__BB10_2752;
	ld.shared.u64 	%rd5971, [m_Local_$_0];
	add.s64 	%rd5972, %rd5971, %rd999;
	st.u32 	[%rd5972+36], %r13046;
	ld.local.u32 	%r7090, [%rd1];
	setp.ne.s32 	%p3193, %r7090, 0;
	@%p3193 bra 	$L__BB10_2752;
	ld.shared.u64 	%rd5973, [m_Local_$_0];
	add.s64 	%rd5974, %rd5973, %rd999;
	st.u32 	[%rd5974+32], %r1457;
	ld.local.u32 	%r7091, [%rd1];
	setp.eq.s32 	%p3194, %r7091, 0;
	selp.b32 	%r13048, %r13047, 0, %p3194;
$L__BB10_2752:
	st.local.u32 	[%rd1], %r13048;
	bra.uni 	$L__BB10_2754;
$L__BB10_2753:
	shl.b32 	%r7094, %r13046, 2;
	cvt.u64.u32 	%rd5975, %r7094;
	add.s64 	%rd5976, %rd997, %rd5975;
	mov.b32 	%r7095, 0;
	st.u32 	[%rd5976+32], %r7095;
	mov.b16 	%rs807, 0;
	st.u8 	[%rd5976+32], %rs807;
$L__BB10_2754:
	add.s32 	%r1465, %r13046, 1;
	ld.shared.u64 	%rd1000, [m_Local_$_0];
	add.s64 	%rd1001, %rd1000, %rd995;
	ld.u32 	%r1466, [%rd1001+12];
	setp.lt.s32 	%p3195, %r1465, %r1466;
	@%p3195 bra 	$L__BB10_2764;
	ld.shared.u64 	%rd5977, [m_Local_$_1];
	atom.global.add.u64 	%rd5978, [%rd16], 48;
	add.s64 	%rd5979, %rd5978, 56;
	setp.ge.u64 	%p3196, %rd5979, %rd5977;
	shr.u64 	%rd1002, %rd5978, 4;
	cvt.u32.u64 	%r13049, %rd1002;
	setp.eq.s32 	%p3197, %r13049, -1;
	or.pred  	%p3198, %p3196, %p3197;
	@%p3198 bra 	$L__BB10_2757;
	shl.b64 	%rd5980, %rd1002, 32;
	shr.s64 	%rd5981, %rd5980, 28;
	add.s64 	%rd5982, %rd1000, %rd5981;
	mov.b16 	%rs808, 0;
	st.u8 	[%rd5982], %rs808;
	st.u8 	[%rd5982+1], %rs808;
	mov.b32 	%r7096, 3608;
	st.u32 	[%rd5982+4], %r7096;
	mov.b16 	%rs809, 1;
	st.u8 	[%rd5982+3], %rs809;
	mov.b32 	%r7097, 48;
	st.u32 	[%rd5982+8], %r7097;
	mov.b32 	%r7098, -1;
	st.u32 	[%rd5982+16], %r7098;
	ld.shared.u64 	%rd5983, [m_Local_$_0];
	add.s64 	%rd5984, %rd5983, %rd5981;
	mov.b32 	%r7099, 0;
	st.u32 	[%rd5984+32], %r7099;
	ld.shared.u64 	%rd5985, [m_Local_$_0];
	add.s64 	%rd5986, %rd5985, %rd5981;
	st.u32 	[%rd5986+36], %r7099;
	ld.shared.u64 	%rd5987, [m_Local_$_0];
	add.s64 	%rd5988, %rd5987, %rd5981;
	st.u32 	[%rd5988+40], %r7099;
	ld.local.u32 	%r7100, [%rd1];
	setp.eq.s32 	%p6717, %r7100, 0;
	bra.uni 	$L__BB10_2758;
$L__BB10_2757:
	mov.b32 	%r7102, 21106;
	st.local.u32 	[%rd1], %r7102;
	mov.b32 	%r13049, -1;
	mov.pred 	%p6717, 0;
$L__BB10_2758:
	mov.b32 	%r13050, 0;
	not.pred 	%p3200, %p6717;
	@%p3200 bra 	$L__BB10_2763;
	setp.eq.s32 	%p3201, %r13049, -1;
	@%p3201 bra 	$L__BB10_6720;
	ld.shared.u64 	%rd5989, [m_Local_$_0];
	mul.wide.s32 	%rd1003, %r13049, 16;
	add.s64 	%rd5990, %rd5989, %rd1003;
	st.u32 	[%rd5990+40], %r1466;
	ld.local.u32 	%r7105, [%rd1];
	setp.eq.s32 	%p3202, %r7105, 0;
	@%p3202 bra 	$L__BB10_2761;
	bra.uni 	$L__BB10_2763;
$L__BB10_2761:
	ld.shared.u64 	%rd5991, [m_Local_$_0];
	add.s64 	%rd5992, %rd5991, %rd1003;
	st.u32 	[%rd5992+36], %r1465;
	ld.local.u32 	%r7107, [%rd1];
	setp.ne.s32 	%p3203, %r7107, 0;
	@%p3203 bra 	$L__BB10_2763;
	ld.shared.u64 	%rd5993, [m_Local_$_0];
	add.s64 	%rd5994, %rd5993, %rd1003;
	st.u32 	[%rd5994+32], %r1457;
	ld.local.u32 	%r7108, [%rd1];
	setp.eq.s32 	%p3204, %r7108, 0;
	selp.b32 	%r13050, %r13049, 0, %p3204;
$L__BB10_2763:
	st.local.u32 	[%rd1], %r13050;
	bra.uni 	$L__BB10_2765;
$L__BB10_2764:
	shl.b32 	%r7111, %r1465, 2;
	cvt.u64.u32 	%rd5995, %r7111;
	add.s64 	%rd5996, %rd1001, %rd5995;
	mov.b32 	%r7112, 0;
	st.u32 	[%rd5996+32], %r7112;
	mov.b16 	%rs810, 0;
	st.u8 	[%rd5996+32], %rs810;
$L__BB10_2765:
	add.s32 	%r13046, %r13046, 2;
	setp.ne.s32 	%p3205, %r13046, %r1472;
	@%p3205 bra 	$L__BB10_2742;
$L__BB10_2766:
	and.b32  	%r7113, %r1453, 1;
	setp.eq.b32 	%p3206, %r7113, 1;
	not.pred 	%p3207, %p3206;
	@%p3207 bra 	$L__BB10_2778;
	ld.shared.u64 	%rd1004, [m_Local_$_0];
	add.s64 	%rd1005, %rd1004, %rd995;
	ld.u32 	%r1473, [%rd1005+12];
	setp.lt.s32 	%p3208, %r1472, %r1473;
	@%p3208 bra 	$L__BB10_2777;
	ld.shared.u64 	%rd5997, [m_Local_$_1];
	atom.global.add.u64 	%rd5998, [%rd16], 48;
	add.s64 	%rd5999, %rd5998, 56;
	setp.ge.u64 	%p3209, %rd5999, %rd5997;
	shr.u64 	%rd1006, %rd5998, 4;
	cvt.u32.u64 	%r13052, %rd1006;
	setp.eq.s32 	%p3210, %r13052, -1;
	or.pred  	%p3211, %p3209, %p3210;
	@%p3211 bra 	$L__BB10_2770;
	shl.b64 	%rd6000, %rd1006, 32;
	shr.s64 	%rd6001, %rd6000, 28;
	add.s64 	%rd6002, %rd1004, %rd6001;
	mov.b16 	%rs811, 0;
	st.u8 	[%rd6002], %rs811;
	st.u8 	[%rd6002+1], %rs811;
	mov.b32 	%r7114, 3608;
	st.u32 	[%rd6002+4], %r7114;
	mov.b16 	%rs812, 1;
	st.u8 	[%rd6002+3], %rs812;
	mov.b32 	%r7115, 48;
	st.u32 	[%rd6002+8], %r7115;
	mov.b32 	%r7116, -1;
	st.u32 	[%rd6002+16], %r7116;
	ld.shared.u64 	%rd6003, [m_Local_$_0];
	add.s64 	%rd6004, %rd6003, %rd6001;
	mov.b32 	%r7117, 0;
	st.u32 	[%rd6004+32], %r7117;
	ld.shared.u64 	%rd6005, [m_Local_$_0];
	add.s64 	%rd6006, %rd6005, %rd6001;
	st.u32 	[%rd6006+36], %r7117;
	ld.shared.u64 	%rd6007, [m_Local_$_0];
	add.s64 	%rd6008, %rd6007, %rd6001;
	st.u32 	[%rd6008+40], %r7117;
	ld.local.u32 	%r7118, [%rd1];
	setp.eq.s32 	%p6718, %r7118, 0;
	bra.uni 	$L__BB10_2771;
$L__BB10_2770:
	mov.b32 	%r7120, 21106;
	st.local.u32 	[%rd1], %r7120;
	mov.b32 	%r13052, -1;
	mov.pred 	%p6718, 0;
$L__BB10_2771:
	mov.b32 	%r13053, 0;
	not.pred 	%p3213, %p6718;
	@%p3213 bra 	$L__BB10_2776;
	setp.eq.s32 	%p3214, %r13052, -1;
	@%p3214 bra 	$L__BB10_6721;
	ld.shared.u64 	%rd6009, [m_Local_$_0];
	mul.wide.s32 	%rd1007, %r13052, 16;
	add.s64 	%rd6010, %rd6009, %rd1007;
	st.u32 	[%rd6010+40], %r1473;
	ld.local.u32 	%r7123, [%rd1];
	setp.eq.s32 	%p3215, %r7123, 0;
	@%p3215 bra 	$L__BB10_2774;
	bra.uni 	$L__BB10_2776;
$L__BB10_2774:
	ld.shared.u64 	%rd6011, [m_Local_$_0];
	add.s64 	%rd6012, %rd6011, %rd1007;
	st.u32 	[%rd6012+36], %r1472;
	ld.local.u32 	%r7125, [%rd1];
	setp.ne.s32 	%p3216, %r7125, 0;
	@%p3216 bra 	$L__BB10_2776;
	ld.shared.u64 	%rd6013, [m_Local_$_0];
	add.s64 	%rd6014, %rd6013, %rd1007;
	st.u32 	[%rd6014+32], %r1457;
	ld.local.u32 	%r7126, [%rd1];
	setp.eq.s32 	%p3217, %r7126, 0;
	selp.b32 	%r13053, %r13052, 0, %p3217;
$L__BB10_2776:
	st.local.u32 	[%rd1], %r13053;
	bra.uni 	$L__BB10_2778;
$L__BB10_2777:
	shl.b32 	%r7129, %r1472, 2;
	cvt.u64.u32 	%rd6015, %r7129;
	add.s64 	%rd6016, %rd1005, %rd6015;
	mov.b32 	%r7130, 0;
	st.u32 	[%rd6016+32], %r7130;
	mov.b16 	%rs813, 0;
	st.u8 	[%rd6016+32], %rs813;
$L__BB10_2778:
	setp.lt.s32 	%p3218, %r1453, 1;
	@%p3218 bra 	$L__BB10_2809;
	mul.wide.s32 	%rd1008, %r1457, 16;
	mov.b32 	%r13054, 0;
$L__BB10_2780:
	setp.ne.s32 	%p3219, %r1411, -1;
	shl.b32 	%r1479, %r13054, 2;
	@%p3219 bra 	$L__BB10_2782;
	mov.b32 	%r7148, 21352;
	st.local.u32 	[%rd1], %r7148;
	mov.b16 	%rs1620, 0;
	bra.uni 	$L__BB10_2794;
$L__BB10_2782:
	ld.shared.u64 	%rd1009, [m_Local_$_0];
	add.s64 	%rd1010, %rd1009, %rd993;
	ld.u32 	%r1480, [%rd1010+12];
	setp.lt.s32 	%p3220, %r13054, %r1480;
	@%p3220 bra 	$L__BB10_2793;
	ld.shared.u64 	%rd6017, [m_Local_$_1];
	atom.global.add.u64 	%rd6018, [%rd16], 48;
	add.s64 	%rd6019, %rd6018, 56;
	setp.lt.u64 	%p3221, %rd6019, %rd6017;
	shr.u64 	%rd1011, %rd6018, 4;
	cvt.u32.u64 	%r13055, %rd1011;
	setp.ne.s32 	%p3222, %r13055, -1;
	and.pred  	%p3223, %p3221, %p3222;
	@%p3223 bra 	$L__BB10_2785;
	mov.b32 	%r7139, 21106;
	st.local.u32 	[%rd1], %r7139;
	mov.b32 	%r13055, -1;
	mov.pred 	%p6719, 0;
	bra.uni 	$L__BB10_2786;
$L__BB10_2785:
	shl.b64 	%rd6020, %rd1011, 32;
	shr.s64 	%rd6021, %rd6020, 28;
	add.s64 	%rd6022, %rd1009, %rd6021;
	mov.b16 	%rs814, 0;
	st.u8 	[%rd6022], %rs814;
	st.u8 	[%rd6022+1], %rs814;
	mov.b32 	%r7133, 3608;
	st.u32 	[%rd6022+4], %r7133;
	mov.b16 	%rs815, 1;
	st.u8 	[%rd6022+3], %rs815;
	mov.b32 	%r7134, 48;
	st.u32 	[%rd6022+8], %r7134;
	mov.b32 	%r7135, -1;
	st.u32 	[%rd6022+16], %r7135;
	ld.shared.u64 	%rd6023, [m_Local_$_0];
	add.s64 	%rd6024, %rd6023, %rd6021;
	mov.b32 	%r7136, 0;
	st.u32 	[%rd6024+32], %r7136;
	ld.shared.u64 	%rd6025, [m_Local_$_0];
	add.s64 	%rd6026, %rd6025, %rd6021;
	st.u32 	[%rd6026+36], %r7136;
	ld.shared.u64 	%rd6027, [m_Local_$_0];
	add.s64 	%rd6028, %rd6027, %rd6021;
	st.u32 	[%rd6028+40], %r7136;
	ld.local.u32 	%r7137, [%rd1];
	setp.eq.s32 	%p6719, %r7137, 0;
$L__BB10_2786:
	mov.b32 	%r13056, 0;
	not.pred 	%p3225, %p6719;
	@%p3225 bra 	$L__BB10_2792;
	setp.ne.s32 	%p3226, %r13055, -1;
	@%p3226 bra 	$L__BB10_2789;
	mov.b32 	%r7147, 21352;
	st.local.u32 	[%rd1], %r7147;
	bra.uni 	$L__BB10_2792;
$L__BB10_2789:
	ld.shared.u64 	%rd6029, [m_Local_$_0];
	mul.wide.s32 	%rd1012, %r13055, 16;
	add.s64 	%rd6030, %rd6029, %rd1012;
	st.u32 	[%rd6030+40], %r1480;
	ld.local.u32 	%r7142, [%rd1];
	setp.ne.s32 	%p3227, %r7142, 0;
	@%p3227 bra 	$L__BB10_2792;
	ld.shared.u64 	%rd6031, [m_Local_$_0];
	add.s64 	%rd6032, %rd6031, %rd1012;
	st.u32 	[%rd6032+36], %r13054;
	ld.local.u32 	%r7144, [%rd1];
	setp.ne.s32 	%p3228, %r7144, 0;
	@%p3228 bra 	$L__BB10_2792;
	ld.shared.u64 	%rd6033, [m_Local_$_0];
	add.s64 	%rd6034, %rd6033, %rd1012;
	st.u32 	[%rd6034+32], %r1411;
	ld.local.u32 	%r7145, [%rd1];
	setp.eq.s32 	%p3229, %r7145, 0;
	selp.b32 	%r13056, %r13055, 0, %p3229;
$L__BB10_2792:
	st.local.u32 	[%rd1], %r13056;
	mov.b16 	%rs1620, 0;
	bra.uni 	$L__BB10_2794;
$L__BB10_2793:
	cvt.u64.u32 	%rd6035, %r1479;
	add.s64 	%rd6036, %rd1010, %rd6035;
	ld.u8 	%rs1620, [%rd6036+32];
$L__BB10_2794:
	setp.ne.s32 	%p3230, %r1457, -1;
	@%p3230 bra 	$L__BB10_2796;
	mov.b32 	%r7165, 21352;
	st.local.u32 	[%rd1], %r7165;
	bra.uni 	$L__BB10_2808;
$L__BB10_2796:
	ld.shared.u64 	%rd1013, [m_Local_$_0];
	add.s64 	%rd1014, %rd1013, %rd1008;
	ld.u32 	%r1485, [%rd1014+12];
	setp.lt.s32 	%p3231, %r13054, %r1485;
	@%p3231 bra 	$L__BB10_2807;
	ld.shared.u64 	%rd6037, [m_Local_$_1];
	atom.global.add.u64 	%rd6038, [%rd16], 48;
	add.s64 	%rd6039, %rd6038, 56;
	setp.lt.u64 	%p3232, %rd6039, %rd6037;
	shr.u64 	%rd1015, %rd6038, 4;
	cvt.u32.u64 	%r13057, %rd1015;
	setp.ne.s32 	%p3233, %r13057, -1;
	and.pred  	%p3234, %p3232, %p3233;
	@%p3234 bra 	$L__BB10_2799;
	mov.b32 	%r7155, 21106;
	st.local.u32 	[%rd1], %r7155;
	mov.b32 	%r13057, -1;
	mov.pred 	%p6720, 0;
	bra.uni 	$L__BB10_2800;
$L__BB10_2799:
	shl.b64 	%rd6040, %rd1015, 32;
	shr.s64 	%rd6041, %rd6040, 28;
	add.s64 	%rd6042, %rd1013, %rd6041;
	mov.b16 	%rs818, 0;
	st.u8 	[%rd6042], %rs818;
	st.u8 	[%rd6042+1], %rs818;
	mov.b32 	%r7149, 3608;
	st.u32 	[%rd6042+4], %r7149;
	mov.b16 	%rs819, 1;
	st.u8 	[%rd6042+3], %rs819;
	mov.b32 	%r7150, 48;
	st.u32 	[%rd6042+8], %r7150;
	mov.b32 	%r7151, -1;
	st.u32 	[%rd6042+16], %r7151;
	ld.shared.u64 	%rd6043, [m_Local_$_0];
	add.s64 	%rd6044, %rd6043, %rd6041;
	mov.b32 	%r7152, 0;
	st.u32 	[%rd6044+32], %r7152;
	ld.shared.u64 	%rd6045, [m_Local_$_0];
	add.s64 	%rd6046, %rd6045, %rd6041;
	st.u32 	[%rd6046+36], %r7152;
	ld.shared.u64 	%rd6047, [m_Local_$_0];
	add.s64 	%rd6048, %rd6047, %rd6041;
	st.u32 	[%rd6048+40], %r7152;
	ld.local.u32 	%r7153, [%rd1];
	setp.eq.s32 	%p6720, %r7153, 0;
$L__BB10_2800:
	mov.b32 	%r13058, 0;
	not.pred 	%p3236, %p6720;
	@%p3236 bra 	$L__BB10_2806;
	setp.ne.s32 	%p3237, %r13057, -1;
	@%p3237 bra 	$L__BB10_2803;
	mov.b32 	%r7163, 21352;
	st.local.u32 	[%rd1], %r7163;
	bra.uni 	$L__BB10_2806;
$L__BB10_2803:
	ld.shared.u64 	%rd6049, [m_Local_$_0];
	mul.wide.s32 	%rd1016, %r13057, 16;
	add.s64 	%rd6050, %rd6049, %rd1016;
	st.u32 	[%rd6050+40], %r1485;
	ld.local.u32 	%r7158, [%rd1];
	setp.ne.s32 	%p3238, %r7158, 0;
	@%p3238 bra 	$L__BB10_2806;
	ld.shared.u64 	%rd6051, [m_Local_$_0];
	add.s64 	%rd6052, %rd6051, %rd1016;
	st.u32 	[%rd6052+36], %r13054;
	ld.local.u32 	%r7160, [%rd1];
	setp.ne.s32 	%p3239, %r7160, 0;
	@%p3239 bra 	$L__BB10_2806;
	ld.shared.u64 	%rd6053, [m_Local_$_0];
	add.s64 	%rd6054, %rd6053, %rd1016;
	st.u32 	[%rd6054+32], %r1457;
	ld.local.u32 	%r7161, [%rd1];
	setp.eq.s32 	%p3240, %r7161, 0;
	selp.b32 	%r13058, %r13057, 0, %p3240;
$L__BB10_2806:
	st.local.u32 	[%rd1], %r13058;
	bra.uni 	$L__BB10_2808;
$L__BB10_2807:
	cvt.u64.u32 	%rd6055, %r1479;
	add.s64 	%rd6056, %rd1014, %rd6055;
	mov.b32 	%r7164, 0;
	st.u32 	[%rd6056+32], %r7164;
	st.u8 	[%rd6056+32], %rs1620;
$L__BB10_2808:
	add.s32 	%r13054, %r13054, 1;
	setp.ne.s32 	%p3241, %r13054, %r1453;
	@%p3241 bra 	$L__BB10_2780;
$L__BB10_2809:
	ld.shared.u64 	%rd6057, [m_Local_$_0];
	add.s64 	%rd6058, %rd6057, %rd991;
	st.u32 	[%rd6058+32], %r1457;
	ld.shared.u64 	%rd6059, [m_Local_$_0];
	add.s64 	%rd6060, %rd6059, %rd991;
	st.u32 	[%rd6060+40], %r1453;
	ld.shared.u64 	%rd6061, [m_Local_$_0];
	add.s64 	%rd6062, %rd6061, %rd991;
	mov.b32 	%r7166, 0;
	st.u32 	[%rd6062+48], %r7166;
$L__BB10_2810:
	setp.ne.s32 	%p3242, %r12979, -1;
	@%p3242 bra 	$L__BB10_2812;
	mov.b32 	%r7185, 21352;
	st.local.u32 	[%rd1], %r7185;
	bra.uni 	$L__BB10_2824;
$L__BB10_2812:
	ld.shared.u64 	%rd1017, [m_Local_$_0];
	add.s64 	%rd1018, %rd1017, %rd900;
	ld.u32 	%r7168, [%rd1018+12];
	setp.gt.s32 	%p3243, %r12991, -1;
	setp.lt.s32 	%p3244, %r12991, %r7168;
	and.pred  	%p3245, %p3243, %p3244;
	@%p3245 bra 	$L__BB10_2823;
	ld.shared.u64 	%rd6065, [m_Local_$_1];
	atom.global.add.u64 	%rd6066, [%rd16], 48;
	add.s64 	%rd6067, %rd6066, 56;
	setp.lt.u64 	%p3246, %rd6067, %rd6065;
	shr.u64 	%rd1019, %rd6066, 4;
	cvt.u32.u64 	%r13059, %rd1019;
	setp.ne.s32 	%p3247, %r13059, -1;
	and.pred  	%p3248, %p3246, %p3247;
	@%p3248 bra 	$L__BB10_2815;
	mov.b32 	%r7176, 21106;
	st.local.u32 	[%rd1], %r7176;
	mov.b32 	%r13059, -1;
	mov.pred 	%p6721, 0;
	bra.uni 	$L__BB10_2816;
$L__BB10_2815:
	shl.b64 	%rd6068, %rd1019, 32;
	shr.s64 	%rd6069, %rd6068, 28;
	add.s64 	%rd6070, %rd1017, %rd6069;
	mov.b16 	%rs820, 0;
	st.u8 	[%rd6070], %rs820;
	st.u8 	[%rd6070+1], %rs820;
	mov.b32 	%r7170, 3608;
	st.u32 	[%rd6070+4], %r7170;
	mov.b16 	%rs821, 1;
	st.u8 	[%rd6070+3], %rs821;
	mov.b32 	%r7171, 48;
	st.u32 	[%rd6070+8], %r7171;
	mov.b32 	%r7172, -1;
	st.u32 	[%rd6070+16], %r7172;
	ld.shared.u64 	%rd6071, [m_Local_$_0];
	add.s64 	%rd6072, %rd6071, %rd6069;
	mov.b32 	%r7173, 0;
	st.u32 	[%rd6072+32], %r7173;
	ld.shared.u64 	%rd6073, [m_Local_$_0];
	add.s64 	%rd6074, %rd6073, %rd6069;
	st.u32 	[%rd6074+36], %r7173;
	ld.shared.u64 	%rd6075, [m_Local_$_0];
	add.s64 	%rd6076, %rd6075, %rd6069;
	st.u32 	[%rd6076+40], %r7173;
	ld.local.u32 	%r7174, [%rd1];
	setp.eq.s32 	%p6721, %r7174, 0;
$L__BB10_2816:
	mov.b32 	%r13060, 0;
	not.pred 	%p3250, %p6721;
	@%p3250 bra 	$L__BB10_2822;
	setp.ne.s32 	%p3251, %r13059, -1;
	@%p3251 bra 	$L__BB10_2819;
	mov.b32 	%r7184, 21352;
	st.local.u32 	[%rd1], %r7184;
	bra.uni 	$L__BB10_2822;
$L__BB10_2819:
	ld.shared.u64 	%rd6077, [m_Local_$_0];
	mul.wide.s32 	%rd1020, %r13059, 16;
	add.s64 	%rd6078, %rd6077, %rd1020;
	st.u32 	[%rd6078+40], %r7168;
	ld.local.u32 	%r7179, [%rd1];
	setp.ne.s32 	%p3252, %r7179, 0;
	@%p3252 bra 	$L__BB10_2822;
	ld.shared.u64 	%rd6079, [m_Local_$_0];
	add.s64 	%rd6080, %rd6079, %rd1020;
	st.u32 	[%rd6080+36], %r12991;
	ld.local.u32 	%r7181, [%rd1];
	setp.ne.s32 	%p3253, %r7181, 0;
	@%p3253 bra 	$L__BB10_2822;
	ld.shared.u64 	%rd6081, [m_Local_$_0];
	add.s64 	%rd6082, %rd6081, %rd1020;
	st.u32 	[%rd6082+32], %r12979;
	ld.local.u32 	%r7182, [%rd1];
	setp.eq.s32 	%p3254, %r7182, 0;
	selp.b32 	%r13060, %r13059, 0, %p3254;
$L__BB10_2822:
	st.local.u32 	[%rd1], %r13060;
	bra.uni 	$L__BB10_2824;
$L__BB10_2823:
	shl.b32 	%r7169, %r12991, 2;
	cvt.u64.u32 	%rd6063, %r7169;
	add.s64 	%rd6064, %rd1018, %rd6063;
	st.u32 	[%rd6064+32], %r1452;
$L__BB10_2824:
	add.s32 	%r12991, %r12991, 1;
	ld.global.u64 	%rd11869, [host_device_interface];
$L__BB10_2825:
	ld.volatile.u8 	%rs822, [%rd11869+27];
	setp.eq.s16 	%p3255, %rs822, 0;
	@%p3255 bra 	$L__BB10_3008;
	mov.b32 	%r13062, 0;
$L__BB10_2827:
	mov.u32 	%r1498, %r13062;
	cvt.u64.u32 	%rd6083, %r1498;
	add.s64 	%rd6084, %rd11869, %rd6083;
	ld.volatile.u8 	%rs823, [%rd6084+2128];
	setp.ne.s16 	%p3256, %rs823, 0;
	add.s32 	%r13062, %r1498, 1;
	@%p3256 bra 	$L__BB10_2827;
	shl.b32 	%r7187, %r1498, 2;
	add.s32 	%r7188, %r7187, 32;
	and.b32  	%r1500, %r1498, 1;
	setp.eq.s32 	%p3257, %r1500, 0;
	and.b32  	%r7189, %r7187, 2147483640;
	add.s32 	%r7190, %r7189, 40;
	selp.b32 	%r1501, %r7188, %r7190, %p3257;
	ld.shared.u64 	%rd1023, [m_Local_$_1];
	and.b32  	%r7191, %r1501, 12;
	setp.eq.s32 	%p3258, %r7191, 0;
	mov.u32 	%r13063, %r1501;
	@%p3258 bra 	$L__BB10_2830;
	shr.s32 	%r7192, %r1501, 31;
	shr.u32 	%r7193, %r7192, 28;
	add.s32 	%r7194, %r1501, %r7193;
	and.b32  	%r7195, %r7194, -16;
	add.s32 	%r13063, %r7195, 16;
$L__BB10_2830:
	cvt.s64.s32 	%rd6085, %r13063;
	atom.global.add.u64 	%rd6086, [%rd16], %rd6085;
	cvt.s64.s32 	%rd6087, %r1501;
	add.s64 	%rd6088, %rd6087, %rd6086;
	add.s64 	%rd6089, %rd6088, 8;
	setp.lt.u64 	%p3259, %rd6089, %rd1023;
	shr.u64 	%rd6090, %rd6086, 4;
	cvt.u32.u64 	%r7196, %rd6090;
	selp.b32 	%r1504, %r7196, -1, %p3259;
	setp.ne.s32 	%p3260, %r1504, -1;
	@%p3260 bra 	$L__BB10_2832;
	mov.b32 	%r7251, 21352;
	st.local.u32 	[%rd1], %r7251;
	bra.uni 	$L__BB10_2871;
$L__BB10_2832:
	ld.shared.u64 	%rd6091, [m_Local_$_0];
	mul.wide.s32 	%rd1024, %r1504, 16;
	add.s64 	%rd6092, %rd6091, %rd1024;
	mov.b16 	%rs824, 0;
	st.u8 	[%rd6092], %rs824;
	st.u8 	[%rd6092+1], %rs824;
	mov.b32 	%r7198, 4335;
	st.u32 	[%rd6092+4], %r7198;
	mov.b16 	%rs825, 1;
	st.u8 	[%rd6092+3], %rs825;
	st.u32 	[%rd6092+8], %r1501;
	st.u32 	[%rd6092+12], %r1498;
	mov.b32 	%r1519, 0;
	setp.eq.s32 	%p3261, %r1498, 0;
	@%p3261 bra 	$L__BB10_2916;
	setp.eq.s32 	%p3262, %r1498, 1;
	@%p3262 bra 	$L__BB10_2859;
	and.b32  	%r1519, %r1498, 2147483646;
	mov.b32 	%r13064, 0;
$L__BB10_2835:
	ld.shared.u64 	%rd1025, [m_Local_$_0];
	add.s64 	%rd1026, %rd1025, %rd1024;
	ld.u32 	%r1507, [%rd1026+12];
	setp.lt.s32 	%p3263, %r13064, %r1507;
	@%p3263 bra 	$L__BB10_2846;
	ld.shared.u64 	%rd6093, [m_Local_$_1];
	atom.global.add.u64 	%rd6094, [%rd16], 48;
	add.s64 	%rd6095, %rd6094, 56;
	setp.lt.u64 	%p3264, %rd6095, %rd6093;
	shr.u64 	%rd1027, %rd6094, 4;
	cvt.u32.u64 	%r13065, %rd1027;
	setp.ne.s32 	%p3265, %r13065, -1;
	and.pred  	%p3266, %p3264, %p3265;
	@%p3266 bra 	$L__BB10_2838;
	mov.b32 	%r7206, 21106;
	st.local.u32 	[%rd1], %r7206;
	mov.b32 	%r13065, -1;
	mov.pred 	%p6722, 0;
	bra.uni 	$L__BB10_2839;
$L__BB10_2838:
	shl.b64 	%rd6096, %rd1027, 32;
	shr.s64 	%rd6097, %rd6096, 28;
	add.s64 	%rd6098, %rd1025, %rd6097;
	mov.b16 	%rs826, 0;
	st.u8 	[%rd6098], %rs826;
	st.u8 	[%rd6098+1], %rs826;
	mov.b32 	%r7200, 3608;
	st.u32 	[%rd6098+4], %r7200;
	mov.b16 	%rs827, 1;
	st.u8 	[%rd6098+3], %rs827;
	mov.b32 	%r7201, 48;
	st.u32 	[%rd6098+8], %r7201;
	mov.b32 	%r7202, -1;
	st.u32 	[%rd6098+16], %r7202;
	ld.shared.u64 	%rd6099, [m_Local_$_0];
	add.s64 	%rd6100, %rd6099, %rd6097;
	mov.b32 	%r7203, 0;
	st.u32 	[%rd6100+32], %r7203;
	ld.shared.u64 	%rd6101, [m_Local_$_0];
	add.s64 	%rd6102, %rd6101, %rd6097;
	st.u32 	[%rd6102+36], %r7203;
	ld.shared.u64 	%rd6103, [m_Local_$_0];
	add.s64 	%rd6104, %rd6103, %rd6097;
	st.u32 	[%rd6104+40], %r7203;
	ld.local.u32 	%r7204, [%rd1];
	setp.eq.s32 	%p6722, %r7204, 0;
$L__BB10_2839:
	mov.b32 	%r13066, 0;
	not.pred 	%p3268, %p6722;
	@%p3268 bra 	$L__BB10_2845;
	setp.ne.s32 	%p3269, %r13065, -1;
	@%p3269 bra 	$L__BB10_2842;
	mov.b32 	%r7214, 21352;
	st.local.u32 	[%rd1], %r7214;
	bra.uni 	$L__BB10_2845;
$L__BB10_2842:
	ld.shared.u64 	%rd6105, [m_Local_$_0];
	mul.wide.s32 	%rd1028, %r13065, 16;
	add.s64 	%rd6106, %rd6105, %rd1028;
	st.u32 	[%rd6106+40], %r1507;
	ld.local.u32 	%r7209, [%rd1];
	setp.ne.s32 	%p3270, %r7209, 0;
	@%p3270 bra 	$L__BB10_2845;
	ld.shared.u64 	%rd6107, [m_Local_$_0];
	add.s64 	%rd6108, %rd6107, %rd1028;
	st.u32 	[%rd6108+36], %r13064;
	ld.local.u32 	%r7211, [%rd1];
	setp.ne.s32 	%p3271, %r7211, 0;
	@%p3271 bra 	$L__BB10_2845;
	ld.shared.u64 	%rd6109, [m_Local_$_0];
	add.s64 	%rd6110, %rd6109, %rd1028;
	st.u32 	[%rd6110+32], %r1504;
	ld.local.u32 	%r7212, [%rd1];
	setp.eq.s32 	%p3272, %r7212, 0;
	selp.b32 	%r13066, %r13065, 0, %p3272;
$L__BB10_2845:
	st.local.u32 	[%rd1], %r13066;
	bra.uni 	$L__BB10_2847;
$L__BB10_2846:
	shl.b32 	%r7215, %r13064, 2;
	cvt.u64.u32 	%rd6111, %r7215;
	add.s64 	%rd6112, %rd1026, %rd6111;
	mov.b32 	%r7216, 0;
	st.u32 	[%rd6112+32], %r7216;
	mov.b16 	%rs828, 0;
	st.u8 	[%rd6112+32], %rs828;
$L__BB10_2847:
	add.s32 	%r1512, %r13064, 1;
	ld.shared.u64 	%rd1029, [m_Local_$_0];
	add.s64 	%rd1030, %rd1029, %rd1024;
	ld.u32 	%r1513, [%rd1030+12];
	setp.lt.s32 	%p3273, %r1512, %r1513;
	@%p3273 bra 	$L__BB10_2857;
	ld.shared.u64 	%rd6113, [m_Local_$_1];
	atom.global.add.u64 	%rd6114, [%rd16], 48;
	add.s64 	%rd6115, %rd6114, 56;
	setp.ge.u64 	%p3274, %rd6115, %rd6113;
	shr.u64 	%rd1031, %rd6114, 4;
	cvt.u32.u64 	%r13067, %rd1031;
	setp.eq.s32 	%p3275, %r13067, -1;
	or.pred  	%p3276, %p3274, %p3275;
	@%p3276 bra 	$L__BB10_2850;
	shl.b64 	%rd6116, %rd1031, 32;
	shr.s64 	%rd6117, %rd6116, 28;
	add.s64 	%rd6118, %rd1029, %rd6117;
	mov.b16 	%rs829, 0;
	st.u8 	[%rd6118], %rs829;
	st.u8 	[%rd6118+1], %rs829;
	mov.b32 	%r7217, 3608;
	st.u32 	[%rd6118+4], %r7217;
	mov.b16 	%rs830, 1;
	st.u8 	[%rd6118+3], %rs830;
	mov.b32 	%r7218, 48;
	st.u32 	[%rd6118+8], %r7218;
	mov.b32 	%r7219, -1;
	st.u32 	[%rd6118+16], %r7219;
	ld.shared.u64 	%rd6119, [m_Local_$_0];
	add.s64 	%rd6120, %rd6119, %rd6117;
	mov.b32 	%r7220, 0;
	st.u32 	[%rd6120+32], %r7220;
	ld.shared.u64 	%rd6121, [m_Local_$_0];
	add.s64 	%rd6122, %rd6121, %rd6117;
	st.u32 	[%rd6122+36], %r7220;
	ld.shared.u64 	%rd6123, [m_Local_$_0];
	add.s64 	%rd6124, %rd6123, %rd6117;
	st.u32 	[%rd6124+40], %r7220;
	ld.local.u32 	%r7221, [%rd1];
	setp.eq.s32 	%p6723, %r7221, 0;
	bra.uni 	$L__BB10_2851;
$L__BB10_2850:
	mov.b32 	%r7223, 21106;
	st.local.u32 	[%rd1], %r7223;
	mov.b32 	%r13067, -1;
	mov.pred 	%p6723, 0;
$L__BB10_2851:
	mov.b32 	%r13068, 0;
	not.pred 	%p3278, %p6723;
	@%p3278 bra 	$L__BB10_2856;
	setp.eq.s32 	%p3279, %r13067, -1;
	@%p3279 bra 	$L__BB10_6722;
	ld.shared.u64 	%rd6125, [m_Local_$_0];
	mul.wide.s32 	%rd1032, %r13067, 16;
	add.s64 	%rd6126, %rd6125, %rd1032;
	st.u32 	[%rd6126+40], %r1513;
	ld.local.u32 	%r7226, [%rd1];
	setp.eq.s32 	%p3280, %r7226, 0;
	@%p3280 bra 	$L__BB10_2854;
	bra.uni 	$L__BB10_2856;
$L__BB10_2854:
	ld.shared.u64 	%rd6127, [m_Local_$_0];
	add.s64 	%rd6128, %rd6127, %rd1032;
	st.u32 	[%rd6128+36], %r1512;
	ld.local.u32 	%r7228, [%rd1];
	setp.ne.s32 	%p3281, %r7228, 0;
	@%p3281 bra 	$L__BB10_2856;
	ld.shared.u64 	%rd6129, [m_Local_$_0];
	add.s64 	%rd6130, %rd6129, %rd1032;
	st.u32 	[%rd6130+32], %r1504;
	ld.local.u32 	%r7229, [%rd1];
	setp.eq.s32 	%p3282, %r7229, 0;
	selp.b32 	%r13068, %r13067, 0, %p3282;
$L__BB10_2856:
	st.local.u32 	[%rd1], %r13068;
	bra.uni 	$L__BB10_2858;
$L__BB10_2857:
	shl.b32 	%r7232, %r1512, 2;
	cvt.u64.u32 	%rd6131, %r7232;
	add.s64 	%rd6132, %rd1030, %rd6131;
	mov.b32 	%r7233, 0;
	st.u32 	[%rd6132+32], %r7233;
	mov.b16 	%rs831, 0;
	st.u8 	[%rd6132+32], %rs831;
$L__BB10_2858:
	add.s32 	%r13064, %r13064, 2;
	setp.ne.s32 	%p3283, %r13064, %r1519;
	@%p3283 bra 	$L__BB10_2835;
$L__BB10_2859:
	setp.eq.s32 	%p3284, %r1500, 0;
	@%p3284 bra 	$L__BB10_2871;
	ld.shared.u64 	%rd1033, [m_Local_$_0];
	add.s64 	%rd1034, %rd1033, %rd1024;
	ld.u32 	%r1520, [%rd1034+12];
	setp.lt.s32 	%p3285, %r1519, %r1520;
	@%p3285 bra 	$L__BB10_2870;
	ld.shared.u64 	%rd6133, [m_Local_$_1];
	atom.global.add.u64 	%rd6134, [%rd16], 48;
	add.s64 	%rd6135, %rd6134, 56;
	setp.ge.u64 	%p3286, %rd6135, %rd6133;
	shr.u64 	%rd1035, %rd6134, 4;
	cvt.u32.u64 	%r13070, %rd1035;
	setp.eq.s32 	%p3287, %r13070, -1;
	or.pred  	%p3288, %p3286, %p3287;
	@%p3288 bra 	$L__BB10_2863;
	shl.b64 	%rd6136, %rd1035, 32;
	shr.s64 	%rd6137, %rd6136, 28;
	add.s64 	%rd6138, %rd1033, %rd6137;
	mov.b16 	%rs832, 0;
	st.u8 	[%rd6138], %rs832;
	st.u8 	[%rd6138+1], %rs832;
	mov.b32 	%r7234, 3608;
	st.u32 	[%rd6138+4], %r7234;
	mov.b16 	%rs833, 1;
	st.u8 	[%rd6138+3], %rs833;
	mov.b32 	%r7235, 48;
	st.u32 	[%rd6138+8], %r7235;
	mov.b32 	%r7236, -1;
	st.u32 	[%rd6138+16], %r7236;
	ld.shared.u64 	%rd6139, [m_Local_$_0];
	add.s64 	%rd6140, %rd6139, %rd6137;
	mov.b32 	%r7237, 0;
	st.u32 	[%rd6140+32], %r7237;
	ld.shared.u64 	%rd6141, [m_Local_$_0];
	add.s64 	%rd6142, %rd6141, %rd6137;
	st.u32 	[%rd6142+36], %r7237;
	ld.shared.u64 	%rd6143, [m_Local_$_0];
	add.s64 	%rd6144, %rd6143, %rd6137;
	st.u32 	[%rd6144+40], %r7237;
	ld.local.u32 	%r7238, [%rd1];
	setp.eq.s32 	%p6724, %r7238, 0;
	bra.uni 	$L__BB10_2864;
$L__BB10_2863:
	mov.b32 	%r7240, 21106;
	st.local.u32 	[%rd1], %r7240;
	mov.b32 	%r13070, -1;
	mov.pred 	%p6724, 0;
$L__BB10_2864:
	mov.b32 	%r13071, 0;
	not.pred 	%p3290, %p6724;
	@%p3290 bra 	$L__BB10_2869;
	setp.eq.s32 	%p3291, %r13070, -1;
	@%p3291 bra 	$L__BB10_6723;
	ld.shared.u64 	%rd6145, [m_Local_$_0];
	mul.wide.s32 	%rd1036, %r13070, 16;
	add.s64 	%rd6146, %rd6145, %rd1036;
	st.u32 	[%rd6146+40], %r1520;
	ld.local.u32 	%r7243, [%rd1];
	setp.eq.s32 	%p3292, %r7243, 0;
	@%p3292 bra 	$L__BB10_2867;
	bra.uni 	$L__BB10_2869;
$L__BB10_2867:
	ld.shared.u64 	%rd6147, [m_Local_$_0];
	add.s64 	%rd6148, %rd6147, %rd1036;
	st.u32 	[%rd6148+36], %r1519;
	ld.local.u32 	%r7245, [%rd1];
	setp.ne.s32 	%p3293, %r7245, 0;
	@%p3293 bra 	$L__BB10_2869;
	ld.shared.u64 	%rd6149, [m_Local_$_0];
	add.s64 	%rd6150, %rd6149, %rd1036;
	st.u32 	[%rd6150+32], %r1504;
	ld.local.u32 	%r7246, [%rd1];
	setp.eq.s32 	%p3294, %r7246, 0;
	selp.b32 	%r13071, %r13070, 0, %p3294;
$L__BB10_2869:
	st.local.u32 	[%rd1], %r13071;
	bra.uni 	$L__BB10_2871;
$L__BB10_2870:
	shl.b32 	%r7249, %r1519, 2;
	cvt.u64.u32 	%rd6151, %r7249;
	add.s64 	%rd6152, %rd1034, %rd6151;
	mov.b32 	%r7250, 0;
	st.u32 	[%rd6152+32], %r7250;
	mov.b16 	%rs834, 0;
	st.u8 	[%rd6152+32], %rs834;
$L__BB10_2871:
	setp.eq.s32 	%p3295, %r1498, 0;
	@%p3295 bra 	$L__BB10_2916;
	mul.wide.s32 	%rd1037, %r1504, 16;
	setp.eq.s32 	%p3296, %r1498, 1;
	mov.b32 	%r1539, 0;
	@%p3296 bra 	$L__BB10_2902;
	and.b32  	%r1539, %r1498, 2147483646;
	mov.b32 	%r13072, 0;
$L__BB10_2874:
	setp.ne.s32 	%p3297, %r1504, -1;
	cvt.u64.u32 	%rd6153, %r13072;
	add.s64 	%rd1038, %rd11869, %rd6153;
	ld.volatile.u8 	%rs183, [%rd1038+2128];
	@%p3297 bra 	$L__BB10_2876;
	mov.b32 	%r7271, 21352;
	st.local.u32 	[%rd1], %r7271;
	bra.uni 	$L__BB10_2888;
$L__BB10_2876:
	ld.shared.u64 	%rd1039, [m_Local_$_0];
	add.s64 	%rd1040, %rd1039, %rd1037;
	ld.u32 	%r1527, [%rd1040+12];
	setp.lt.s32 	%p3298, %r13072, %r1527;
	@%p3298 bra 	$L__BB10_2887;
	ld.shared.u64 	%rd6154, [m_Local_$_1];
	atom.global.add.u64 	%rd6155, [%rd16], 48;
	add.s64 	%rd6156, %rd6155, 56;
	setp.lt.u64 	%p3299, %rd6156, %rd6154;
	shr.u64 	%rd1041, %rd6155, 4;
	cvt.u32.u64 	%r13073, %rd1041;
	setp.ne.s32 	%p3300, %r13073, -1;
	and.pred  	%p3301, %p3299, %p3300;
	@%p3301 bra 	$L__BB10_2879;
	mov.b32 	%r7260, 21106;
	st.local.u32 	[%rd1], %r7260;
	mov.b32 	%r13073, -1;
	mov.pred 	%p6725, 0;
	bra.uni 	$L__BB10_2880;
$L__BB10_2879:
	shl.b64 	%rd6157, %rd1041, 32;
	shr.s64 	%rd6158, %rd6157, 28;
	add.s64 	%rd6159, %rd1039, %rd6158;
	mov.b16 	%rs835, 0;
	st.u8 	[%rd6159], %rs835;
	st.u8 	[%rd6159+1], %rs835;
	mov.b32 	%r7254, 3608;
	st.u32 	[%rd6159+4], %r7254;
	mov.b16 	%rs836, 1;
	st.u8 	[%rd6159+3], %rs836;
	mov.b32 	%r7255, 48;
	st.u32 	[%rd6159+8], %r7255;
	mov.b32 	%r7256, -1;
	st.u32 	[%rd6159+16], %r7256;
	ld.shared.u64 	%rd6160, [m_Local_$_0];
	add.s64 	%rd6161, %rd6160, %rd6158;
	mov.b32 	%r7257, 0;
	st.u32 	[%rd6161+32], %r7257;
	ld.shared.u64 	%rd6162, [m_Local_$_0];
	add.s64 	%rd6163, %rd6162, %rd6158;
	st.u32 	[%rd6163+36], %r7257;
	ld.shared.u64 	%rd6164, [m_Local_$_0];
	add.s64 	%rd6165, %rd6164, %rd6158;
	st.u32 	[%rd6165+40], %r7257;
	ld.local.u32 	%r7258, [%rd1];
	setp.eq.s32 	%p6725, %r7258, 0;
$L__BB10_2880:
	mov.b32 	%r13074, 0;
	not.pred 	%p3303, %p6725;
	@%p3303 bra 	$L__BB10_2886;
	setp.ne.s32 	%p3304, %r13073, -1;
	@%p3304 bra 	$L__BB10_2883;
	mov.b32 	%r7268, 21352;
	st.local.u32 	[%rd1], %r7268;
	bra.uni 	$L__BB10_2886;
$L__BB10_2883:
	ld.shared.u64 	%rd6166, [m_Local_$_0];
	mul.wide.s32 	%rd1042, %r13073, 16;
	add.s64 	%rd6167, %rd6166, %rd1042;
	st.u32 	[%rd6167+40], %r1527;
	ld.local.u32 	%r7263, [%rd1];
	setp.ne.s32 	%p3305, %r7263, 0;
	@%p3305 bra 	$L__BB10_2886;
	ld.shared.u64 	%rd6168, [m_Local_$_0];
	add.s64 	%rd6169, %rd6168, %rd1042;
	st.u32 	[%rd6169+36], %r13072;
	ld.local.u32 	%r7265, [%rd1];
	setp.ne.s32 	%p3306, %r7265, 0;
	@%p3306 bra 	$L__BB10_2886;
	ld.shared.u64 	%rd6170, [m_Local_$_0];
	add.s64 	%rd6171, %rd6170, %rd1042;
	st.u32 	[%rd6171+32], %r1504;
	ld.local.u32 	%r7266, [%rd1];
	setp.eq.s32 	%p3307, %r7266, 0;
	selp.b32 	%r13074, %r13073, 0, %p3307;
$L__BB10_2886:
	st.local.u32 	[%rd1], %r13074;
	bra.uni 	$L__BB10_2888;
$L__BB10_2887:
	shl.b32 	%r7269, %r13072, 2;
	cvt.u64.u32 	%rd6172, %r7269;
	add.s64 	%rd6173, %rd1040, %rd6172;
	mov.b32 	%r7270, 0;
	st.u32 	[%rd6173+32], %r7270;
	st.u8 	[%rd6173+32], %rs183;
$L__BB10_2888:
	setp.eq.s32 	%p3308, %r1504, -1;
	add.s32 	%r1532, %r13072, 1;
	ld.volatile.u8 	%rs184, [%rd1038+2129];
	@%p3308 bra 	$L__BB10_2900;
	ld.shared.u64 	%rd1043, [m_Local_$_0];
	add.s64 	%rd1044, %rd1043, %rd1037;
	ld.u32 	%r1533, [%rd1044+12];
	setp.lt.s32 	%p3309, %r1532, %r1533;
	@%p3309 bra 	$L__BB10_2899;
	ld.shared.u64 	%rd6174, [m_Local_$_1];
	atom.global.add.u64 	%rd6175, [%rd16], 48;
	add.s64 	%rd6176, %rd6175, 56;
	setp.ge.u64 	%p3310, %rd6176, %rd6174;
	shr.u64 	%rd1045, %rd6175, 4;
	cvt.u32.u64 	%r13075, %rd1045;
	setp.eq.s32 	%p3311, %r13075, -1;
	or.pred  	%p3312, %p3310, %p3311;
	@%p3312 bra 	$L__BB10_2892;
	shl.b64 	%rd6177, %rd1045, 32;
	shr.s64 	%rd6178, %rd6177, 28;
	add.s64 	%rd6179, %rd1043, %rd6178;
	mov.b16 	%rs837, 0;
	st.u8 	[%rd6179], %rs837;
	st.u8 	[%rd6179+1], %rs837;
	mov.b32 	%r7272, 3608;
	st.u32 	[%rd6179+4], %r7272;
	mov.b16 	%rs838, 1;
	st.u8 	[%rd6179+3], %rs838;
	mov.b32 	%r7273, 48;
	st.u32 	[%rd6179+8], %r7273;
	mov.b32 	%r7274, -1;
	st.u32 	[%rd6179+16], %r7274;
	ld.shared.u64 	%rd6180, [m_Local_$_0];
	add.s64 	%rd6181, %rd6180, %rd6178;
	mov.b32 	%r7275, 0;
	st.u32 	[%rd6181+32], %r7275;
	ld.shared.u64 	%rd6182, [m_Local_$_0];
	add.s64 	%rd6183, %rd6182, %rd6178;
	st.u32 	[%rd6183+36], %r7275;
	ld.shared.u64 	%rd6184, [m_Local_$_0];
	add.s64 	%rd6185, %rd6184, %rd6178;
	st.u32 	[%rd6185+40], %r7275;
	ld.local.u32 	%r7276, [%rd1];
	setp.eq.s32 	%p6726, %r7276, 0;
	bra.uni 	$L__BB10_2893;
$L__BB10_2892:
	mov.b32 	%r7278, 21106;
	st.local.u32 	[%rd1], %r7278;
	mov.b32 	%r13075, -1;
	mov.pred 	%p6726, 0;
$L__BB10_2893:
	mov.b32 	%r13076, 0;
	not.pred 	%p3314, %p6726;
	@%p3314 bra 	$L__BB10_2898;
	setp.eq.s32 	%p3315, %r13075, -1;
	@%p3315 bra 	$L__BB10_6724;
	ld.shared.u64 	%rd6186, [m_Local_$_0];
	mul.wide.s32 	%rd1046, %r13075, 16;
	add.s64 	%rd6187, %rd6186, %rd1046;
	st.u32 	[%rd6187+40], %r1533;
	ld.local.u32 	%r7281, [%rd1];
	setp.eq.s32 	%p3316, %r7281, 0;
	@%p3316 bra 	$L__BB10_2896;
	bra.uni 	$L__BB10_2898;
$L__BB10_2896:
	ld.shared.u64 	%rd6188, [m_Local_$_0];
	add.s64 	%rd6189, %rd6188, %rd1046;
	st.u32 	[%rd6189+36], %r1532;
	ld.local.u32 	%r7283, [%rd1];
	setp.ne.s32 	%p3317, %r7283, 0;
	@%p3317 bra 	$L__BB10_2898;
	ld.shared.u64 	%rd6190, [m_Local_$_0];
	add.s64 	%rd6191, %rd6190, %rd1046;
	st.u32 	[%rd6191+32], %r1504;
	ld.local.u32 	%r7284, [%rd1];
	setp.eq.s32 	%p3318, %r7284, 0;
	selp.b32 	%r13076, %r13075, 0, %p3318;
$L__BB10_2898:
	st.local.u32 	[%rd1], %r13076;
	bra.uni 	$L__BB10_2901;
$L__BB10_2899:
	shl.b32 	%r7287, %r1532, 2;
	cvt.u64.u32 	%rd6192, %r7287;
	add.s64 	%rd6193, %rd1044, %rd6192;
	mov.b32 	%r7288, 0;
	st.u32 	[%rd6193+32], %r7288;
	st.u8 	[%rd6193+32], %rs184;
	bra.uni 	$L__BB10_2901;
$L__BB10_2900:
	mov.b32 	%r7289, 21352;
	st.local.u32 	[%rd1], %r7289;
$L__BB10_2901:
	add.s32 	%r13072, %r13072, 2;
	setp.ne.s32 	%p3319, %r13072, %r1539;
	@%p3319 bra 	$L__BB10_2874;
$L__BB10_2902:
	setp.eq.s32 	%p3320, %r1500, 0;
	@%p3320 bra 	$L__BB10_2916;
	setp.eq.s32 	%p3321, %r1504, -1;
	cvt.u64.u32 	%rd6194, %r1539;
	add.s64 	%rd6195, %rd11869, %rd6194;
	ld.volatile.u8 	%rs185, [%rd6195+2128];
	@%p3321 bra 	$L__BB10_2915;
	ld.shared.u64 	%rd1047, [m_Local_$_0];
	add.s64 	%rd1048, %rd1047, %rd1037;
	ld.u32 	%r1540, [%rd1048+12];
	setp.lt.s32 	%p3322, %r1539, %r1540;
	@%p3322 bra 	$L__BB10_2914;
	ld.shared.u64 	%rd6196, [m_Local_$_1];
	atom.global.add.u64 	%rd6197, [%rd16], 48;
	add.s64 	%rd6198, %rd6197, 56;
	setp.ge.u64 	%p3323, %rd6198, %rd6196;
	shr.u64 	%rd1049, %rd6197, 4;
	cvt.u32.u64 	%r13078, %rd1049;
	setp.eq.s32 	%p3324, %r13078, -1;
	or.pred  	%p3325, %p3323, %p3324;
	@%p3325 bra 	$L__BB10_2907;
	shl.b64 	%rd6199, %rd1049, 32;
	shr.s64 	%rd6200, %rd6199, 28;
	add.s64 	%rd6201, %rd1047, %rd6200;
	mov.b16 	%rs839, 0;
	st.u8 	[%rd6201], %rs839;
	st.u8 	[%rd6201+1], %rs839;
	mov.b32 	%r7290, 3608;
	st.u32 	[%rd6201+4], %r7290;
	mov.b16 	%rs840, 1;
	st.u8 	[%rd6201+3], %rs840;
	mov.b32 	%r7291, 48;
	st.u32 	[%rd6201+8], %r7291;
	mov.b32 	%r7292, -1;
	st.u32 	[%rd6201+16], %r7292;
	ld.shared.u64 	%rd6202, [m_Local_$_0];
	add.s64 	%rd6203, %rd6202, %rd6200;
	mov.b32 	%r7293, 0;
	st.u32 	[%rd6203+32], %r7293;
	ld.shared.u64 	%rd6204, [m_Local_$_0];
	add.s64 	%rd6205, %rd6204, %rd6200;
	st.u32 	[%rd6205+36], %r7293;
	ld.shared.u64 	%rd6206, [m_Local_$_0];
	add.s64 	%rd6207, %rd6206, %rd6200;
	st.u32 	[%rd6207+40], %r7293;
	ld.local.u32 	%r7294, [%rd1];
	setp.eq.s32 	%p6727, %r7294, 0;
	bra.uni 	$L__BB10_2908;
$L__BB10_2907:
	mov.b32 	%r7296, 21106;
	st.local.u32 	[%rd1], %r7296;
	mov.b32 	%r13078, -1;
	mov.pred 	%p6727, 0;
$L__BB10_2908:
	mov.b32 	%r13079, 0;
	not.pred 	%p3327, %p6727;
	@%p3327 bra 	$L__BB10_2913;
	setp.eq.s32 	%p3328, %r13078, -1;
	@%p3328 bra 	$L__BB10_6725;
	ld.shared.u64 	%rd6208, [m_Local_$_0];
	mul.wide.s32 	%rd1050, %r13078, 16;
	add.s64 	%rd6209, %rd6208, %rd1050;
	st.u32 	[%rd6209+40], %r1540;
	ld.local.u32 	%r7299, [%rd1];
	setp.eq.s32 	%p3329, %r7299, 0;
	@%p3329 bra 	$L__BB10_2911;
	bra.uni 	$L__BB10_2913;
$L__BB10_2911:
	ld.shared.u64 	%rd6210, [m_Local_$_0];
	add.s64 	%rd6211, %rd6210, %rd1050;
	st.u32 	[%rd6211+36], %r1539;
	ld.local.u32 	%r7301, [%rd1];
	setp.ne.s32 	%p3330, %r7301, 0;
	@%p3330 bra 	$L__BB10_2913;
	ld.shared.u64 	%rd6212, [m_Local_$_0];
	add.s64 	%rd6213, %rd6212, %rd1050;
	st.u32 	[%rd6213+32], %r1504;
	ld.local.u32 	%r7302, [%rd1];
	setp.eq.s32 	%p3331, %r7302, 0;
	selp.b32 	%r13079, %r13078, 0, %p3331;
$L__BB10_2913:
	st.local.u32 	[%rd1], %r13079;
	bra.uni 	$L__BB10_2916;
$L__BB10_2914:
	shl.b32 	%r7305, %r1539, 2;
	cvt.u64.u32 	%rd6214, %r7305;
	add.s64 	%rd6215, %rd1048, %rd6214;
	mov.b32 	%r7306, 0;
	st.u32 	[%rd6215+32], %r7306;
	st.u8 	[%rd6215+32], %rs185;
	bra.uni 	$L__BB10_2916;
$L__BB10_2915:
	mov.b32 	%r7307, 21352;
	st.local.u32 	[%rd1], %r7307;
$L__BB10_2916:
	ld.shared.u64 	%rd6216, [m_Local_$_1];
	atom.global.add.u64 	%rd6217, [%rd16], 48;
	add.s64 	%rd6218, %rd6217, 56;
	setp.lt.u64 	%p3332, %rd6218, %rd6216;
	shr.u64 	%rd6219, %rd6217, 4;
	cvt.u32.u64 	%r7308, %rd6219;
	selp.b32 	%r1545, %r7308, -1, %p3332;
	setp.ne.s32 	%p3333, %r1545, -1;
	@%p3333 bra 	$L__BB10_2918;
	mov.b32 	%r7418, 21352;
	st.local.u32 	[%rd1], %r7418;
	bra.uni 	$L__BB10_2993;
$L__BB10_2918:
	ld.shared.u64 	%rd6220, [m_Local_$_0];
	mul.wide.s32 	%rd1051, %r1545, 16;
	add.s64 	%rd6221, %rd6220, %rd1051;
	mov.b16 	%rs841, 1;
	st.u8 	[%rd6221], %rs841;
	mov.b16 	%rs842, 0;
	st.u8 	[%rd6221+1], %rs842;
	mov.b32 	%r7309, 2905;
	st.u32 	[%rd6221+4], %r7309;
	st.u8 	[%rd6221+3], %rs841;
	mov.b32 	%r7310, 48;
	st.u32 	[%rd6221+8], %r7310;
	mov.b32 	%r7311, -1;
	st.u32 	[%rd6221+16], %r7311;
	ld.shared.u64 	%rd1052, [m_Local_$_0];
	mul.wide.s32 	%rd1053, %r1504, 16;
	add.s64 	%rd6222, %rd1052, %rd1053;
	ld.u32 	%r1546, [%rd6222+12];
	shl.b32 	%r7312, %r1546, 2;
	add.s32 	%r7313, %r7312, 32;
	shr.s32 	%r7314, %r7313, 31;
	shr.u32 	%r7315, %r7314, 29;
	add.s32 	%r7316, %r7313, %r7315;
	and.b32  	%r7317, %r7316, -8;
	sub.s32 	%r7318, %r7313, %r7317;
	setp.eq.s32 	%p3334, %r7318, 0;
	sub.s32 	%r7319, %r7312, %r7318;
	add.s32 	%r7320, %r7319, 40;
	selp.b32 	%r1547, %r7313, %r7320, %p3334;
	ld.shared.u64 	%rd1054, [m_Local_$_1];
	and.b32  	%r7321, %r1547, 12;
	setp.eq.s32 	%p3335, %r7321, 0;
	mov.u32 	%r13080, %r1547;
	@%p3335 bra 	$L__BB10_2920;
	shr.s32 	%r7322, %r1547, 31;
	shr.u32 	%r7323, %r7322, 28;
	add.s32 	%r7324, %r1547, %r7323;
	and.b32  	%r7325, %r7324, -16;
	add.s32 	%r13080, %r7325, 16;
$L__BB10_2920:
	cvt.s64.s32 	%rd6223, %r13080;
	atom.global.add.u64 	%rd6224, [%rd16], %rd6223;
	cvt.s64.s32 	%rd6225, %r1547;
	add.s64 	%rd6226, %rd6225, %rd6224;
	add.s64 	%rd6227, %rd6226, 8;
	setp.lt.u64 	%p3336, %rd6227, %rd1054;
	shr.u64 	%rd6228, %rd6224, 4;
	cvt.u32.u64 	%r7326, %rd6228;
	selp.b32 	%r1550, %r7326, -1, %p3336;
	setp.ne.s32 	%p3337, %r1550, -1;
	@%p3337 bra 	$L__BB10_2922;
	mov.b32 	%r7382, 21352;
	st.local.u32 	[%rd1], %r7382;
	bra.uni 	$L__BB10_2961;
$L__BB10_2922:
	mul.wide.s32 	%rd1055, %r1550, 16;
	add.s64 	%rd6229, %rd1052, %rd1055;
	mov.b16 	%rs843, 0;
	st.u8 	[%rd6229], %rs843;
	st.u8 	[%rd6229+1], %rs843;
	mov.b32 	%r7327, 4335;
	st.u32 	[%rd6229+4], %r7327;
	mov.b16 	%rs844, 1;
	st.u8 	[%rd6229+3], %rs844;
	st.u32 	[%rd6229+8], %r1547;
	st.u32 	[%rd6229+12], %r1546;
	setp.lt.s32 	%p3338, %r1546, 1;
	@%p3338 bra 	$L__BB10_2961;
	setp.eq.s32 	%p3339, %r1546, 1;
	mov.b32 	%r1565, 0;
	@%p3339 bra 	$L__BB10_2949;
	and.b32  	%r1565, %r1546, 2147483646;
	mov.b32 	%r13081, 0;
$L__BB10_2925:
	ld.shared.u64 	%rd1056, [m_Local_$_0];
	add.s64 	%rd1057, %rd1056, %rd1055;
	ld.u32 	%r1553, [%rd1057+12];
	setp.lt.s32 	%p3340, %r13081, %r1553;
	@%p3340 bra 	$L__BB10_2936;
	ld.shared.u64 	%rd6230, [m_Local_$_1];
	atom.global.add.u64 	%rd6231, [%rd16], 48;
	add.s64 	%rd6232, %rd6231, 56;
	setp.lt.u64 	%p3341, %rd6232, %rd6230;
	shr.u64 	%rd1058, %rd6231, 4;
	cvt.u32.u64 	%r13082, %rd1058;
	setp.ne.s32 	%p3342, %r13082, -1;
	and.pred  	%p3343, %p3341, %p3342;
	@%p3343 bra 	$L__BB10_2928;
	mov.b32 	%r7336, 21106;
	st.local.u32 	[%rd1], %r7336;
	mov.b32 	%r13082, -1;
	mov.pred 	%p6728, 0;
	bra.uni 	$L__BB10_2929;
$L__BB10_2928:
	shl.b64 	%rd6233, %rd1058, 32;
	shr.s64 	%rd6234, %rd6233, 28;
	add.s64 	%rd6235, %rd1056, %rd6234;
	mov.b16 	%rs845, 0;
	st.u8 	[%rd6235], %rs845;
	st.u8 	[%rd6235+1], %rs845;
	mov.b32 	%r7330, 3608;
	st.u32 	[%rd6235+4], %r7330;
	mov.b16 	%rs846, 1;
	st.u8 	[%rd6235+3], %rs846;
	mov.b32 	%r7331, 48;
	st.u32 	[%rd6235+8], %r7331;
	mov.b32 	%r7332, -1;
	st.u32 	[%rd6235+16], %r7332;
	ld.shared.u64 	%rd6236, [m_Local_$_0];
	add.s64 	%rd6237, %rd6236, %rd6234;
	mov.b32 	%r7333, 0;
	st.u32 	[%rd6237+32], %r7333;
	ld.shared.u64 	%rd6238, [m_Local_$_0];
	add.s64 	%rd6239, %rd6238, %rd6234;
	st.u32 	[%rd6239+36], %r7333;
	ld.shared.u64 	%rd6240, [m_Local_$_0];
	add.s64 	%rd6241, %rd6240, %rd6234;
	st.u32 	[%rd6241+40], %r7333;
	ld.local.u32 	%r7334, [%rd1];
	setp.eq.s32 	%p6728, %r7334, 0;
$L__BB10_2929:
	mov.b32 	%r13083, 0;
	not.pred 	%p3345, %p6728;
	@%p3345 bra 	$L__BB10_2935;
	setp.ne.s32 	%p3346, %r13082, -1;
	@%p3346 bra 	$L__BB10_2932;
	mov.b32 	%r7344, 21352;
	st.local.u32 	[%rd1], %r7344;
	bra.uni 	$L__BB10_2935;
$L__BB10_2932:
	ld.shared.u64 	%rd6242, [m_Local_$_0];
	mul.wide.s32 	%rd1059, %r13082, 16;
	add.s64 	%rd6243, %rd6242, %rd1059;
	st.u32 	[%rd6243+40], %r1553;
	ld.local.u32 	%r7339, [%rd1];
	setp.ne.s32 	%p3347, %r7339, 0;
	@%p3347 bra 	$L__BB10_2935;
	ld.shared.u64 	%rd6244, [m_Local_$_0];
	add.s64 	%rd6245, %rd6244, %rd1059;
	st.u32 	[%rd6245+36], %r13081;
	ld.local.u32 	%r7341, [%rd1];
	setp.ne.s32 	%p3348, %r7341, 0;
	@%p3348 bra 	$L__BB10_2935;
	ld.shared.u64 	%rd6246, [m_Local_$_0];
	add.s64 	%rd6247, %rd6246, %rd1059;
	st.u32 	[%rd6247+32], %r1550;
	ld.local.u32 	%r7342, [%rd1];
	setp.eq.s32 	%p3349, %r7342, 0;
	selp.b32 	%r13083, %r13082, 0, %p3349;
$L__BB10_2935:
	st.local.u32 	[%rd1], %r13083;
	bra.uni 	$L__BB10_2937;
$L__BB10_2936:
	shl.b32 	%r7345, %r13081, 2;
	cvt.u64.u32 	%rd6248, %r7345;
	add.s64 	%rd6249, %rd1057, %rd6248;
	mov.b32 	%r7346, 0;
	st.u32 	[%rd6249+32], %r7346;
	mov.b16 	%rs847, 0;
	st.u8 	[%rd6249+32], %rs847;
$L__BB10_2937:
	add.s32 	%r1558, %r13081, 1;
	ld.shared.u64 	%rd1060, [m_Local_$_0];
	add.s64 	%rd1061, %rd1060, %rd1055;
	ld.u32 	%r1559, [%rd1061+12];
	setp.lt.s32 	%p3350, %r1558, %r1559;
	@%p3350 bra 	$L__BB10_2947;
	ld.shared.u64 	%rd6250, [m_Local_$_1];
	atom.global.add.u64 	%rd6251, [%rd16], 48;
	add.s64 	%rd6252, %rd6251, 56;
	setp.ge.u64 	%p3351, %rd6252, %rd6250;
	shr.u64 	%rd1062, %rd6251, 4;
	cvt.u32.u64 	%r13084, %rd1062;
	setp.eq.s32 	%p3352, %r13084, -1;
	or.pred  	%p3353, %p3351, %p3352;
	@%p3353 bra 	$L__BB10_2940;
	shl.b64 	%rd6253, %rd1062, 32;
	shr.s64 	%rd6254, %rd6253, 28;
	add.s64 	%rd6255, %rd1060, %rd6254;
	mov.b16 	%rs848, 0;
	st.u8 	[%rd6255], %rs848;
	st.u8 	[%rd6255+1], %rs848;
	mov.b32 	%r7347, 3608;
	st.u32 	[%rd6255+4], %r7347;
	mov.b16 	%rs849, 1;
	st.u8 	[%rd6255+3], %rs849;
	mov.b32 	%r7348, 48;
	st.u32 	[%rd6255+8], %r7348;
	mov.b32 	%r7349, -1;
	st.u32 	[%rd6255+16], %r7349;
	ld.shared.u64 	%rd6256, [m_Local_$_0];
	add.s64 	%rd6257, %rd6256, %rd6254;
	mov.b32 	%r7350, 0;
	st.u32 	[%rd6257+32], %r7350;
	ld.shared.u64 	%rd6258, [m_Local_$_0];
	add.s64 	%rd6259, %rd6258, %rd6254;
	st.u32 	[%rd6259+36], %r7350;
	ld.shared.u64 	%rd6260, [m_Local_$_0];
	add.s64 	%rd6261, %rd6260, %rd6254;
	st.u32 	[%rd6261+40], %r7350;
	ld.local.u32 	%r7351, [%rd1];
	setp.eq.s32 	%p6729, %r7351, 0;
	bra.uni 	$L__BB10_2941;
$L__BB10_2940:
	mov.b32 	%r7353, 21106;
	st.local.u32 	[%rd1], %r7353;
	mov.b32 	%r13084, -1;
	mov.pred 	%p6729, 0;
$L__BB10_2941:
	mov.b32 	%r13085, 0;
	not.pred 	%p3355, %p6729;
	@%p3355 bra 	$L__BB10_2946;
	setp.eq.s32 	%p3356, %r13084, -1;
	@%p3356 bra 	$L__BB10_6726;
	ld.shared.u64 	%rd6262, [m_Local_$_0];
	mul.wide.s32 	%rd1063, %r13084, 16;
	add.s64 	%rd6263, %rd6262, %rd1063;
	st.u32 	[%rd6263+40], %r1559;
	ld.local.u32 	%r7356, [%rd1];
	setp.eq.s32 	%p3357, %r7356, 0;
	@%p3357 bra 	$L__BB10_2944;
	bra.uni 	$L__BB10_2946;
$L__BB10_2944:
	ld.shared.u64 	%rd6264, [m_Local_$_0];
	add.s64 	%rd6265, %rd6264, %rd1063;
	st.u32 	[%rd6265+36], %r1558;
	ld.local.u32 	%r7358, [%rd1];
	setp.ne.s32 	%p3358, %r7358, 0;
	@%p3358 bra 	$L__BB10_2946;
	ld.shared.u64 	%rd6266, [m_Local_$_0];
	add.s64 	%rd6267, %rd6266, %rd1063;
	st.u32 	[%rd6267+32], %r1550;
	ld.local.u32 	%r7359, [%rd1];
	setp.eq.s32 	%p3359, %r7359, 0;
	selp.b32 	%r13085, %r13084, 0, %p3359;
$L__BB10_2946:
	st.local.u32 	[%rd1], %r13085;
	bra.uni 	$L__BB10_2948;
$L__BB10_2947:
	shl.b32 	%r7362, %r1558, 2;
	cvt.u64.u32 	%rd6268, %r7362;
	add.s64 	%rd6269, %rd1061, %rd6268;
	mov.b32 	%r7363, 0;
	st.u32 	[%rd6269+32], %r7363;
	mov.b16 	%rs850, 0;
	st.u8 	[%rd6269+32], %rs850;
$L__BB10_2948:
	add.s32 	%r13081, %r13081, 2;
	setp.ne.s32 	%p3360, %r13081, %r1565;
	@%p3360 bra 	$L__BB10_2925;
$L__BB10_2949:
	and.b32  	%r7364, %r1546, 1;
	setp.eq.b32 	%p3361, %r7364, 1;
	not.pred 	%p3362, %p3361;
	@%p3362 bra 	$L__BB10_2961;
	ld.shared.u64 	%rd1064, [m_Local_$_0];
	add.s64 	%rd1065, %rd1064, %rd1055;
	ld.u32 	%r1566, [%rd1065+12];
	setp.lt.s32 	%p3363, %r1565, %r1566;
	@%p3363 bra 	$L__BB10_2960;
	ld.shared.u64 	%rd6270, [m_Local_$_1];
	atom.global.add.u64 	%rd6271, [%rd16], 48;
	add.s64 	%rd6272, %rd6271, 56;
	setp.ge.u64 	%p3364, %rd6272, %rd6270;
	shr.u64 	%rd1066, %rd6271, 4;
	cvt.u32.u64 	%r13087, %rd1066;
	setp.eq.s32 	%p3365, %r13087, -1;
	or.pred  	%p3366, %p3364, %p3365;
	@%p3366 bra 	$L__BB10_2953;
	shl.b64 	%rd6273, %rd1066, 32;
	shr.s64 	%rd6274, %rd6273, 28;
	add.s64 	%rd6275, %rd1064, %rd6274;
	mov.b16 	%rs851, 0;
	st.u8 	[%rd6275], %rs851;
	st.u8 	[%rd6275+1], %rs851;
	mov.b32 	%r7365, 3608;
	st.u32 	[%rd6275+4], %r7365;
	mov.b16 	%rs852, 1;
	st.u8 	[%rd6275+3], %rs852;
	mov.b32 	%r7366, 48;
	st.u32 	[%rd6275+8], %r7366;
	mov.b32 	%r7367, -1;
	st.u32 	[%rd6275+16], %r7367;
	ld.shared.u64 	%rd6276, [m_Local_$_0];
	add.s64 	%rd6277, %rd6276, %rd6274;
	mov.b32 	%r7368, 0;
	st.u32 	[%rd6277+32], %r7368;
	ld.shared.u64 	%rd6278, [m_Local_$_0];
	add.s64 	%rd6279, %rd6278, %rd6274;
	st.u32 	[%rd6279+36], %r7368;
	ld.shared.u64 	%rd6280, [m_Local_$_0];
	add.s64 	%rd6281, %rd6280, %rd6274;
	st.u32 	[%rd6281+40], %r7368;
	ld.local.u32 	%r7369, [%rd1];
	setp.eq.s32 	%p6730, %r7369, 0;
	bra.uni 	$L__BB10_2954;
$L__BB10_2953:
	mov.b32 	%r7371, 21106;
	st.local.u32 	[%rd1], %r7371;
	mov.b32 	%r13087, -1;
	mov.pred 	%p6730, 0;
$L__BB10_2954:
	mov.b32 	%r13088, 0;
	not.pred 	%p3368, %p6730;
	@%p3368 bra 	$L__BB10_2959;
	setp.eq.s32 	%p3369, %r13087, -1;
	@%p3369 bra 	$L__BB10_6727;
	ld.shared.u64 	%rd6282, [m_Local_$_0];
	mul.wide.s32 	%rd1067, %r13087, 16;
	add.s64 	%rd6283, %rd6282, %rd1067;
	st.u32 	[%rd6283+40], %r1566;
	ld.local.u32 	%r7374, [%rd1];
	setp.eq.s32 	%p3370, %r7374, 0;
	@%p3370 bra 	$L__BB10_2957;
	bra.uni 	$L__BB10_2959;
$L__BB10_2957:
	ld.shared.u64 	%rd6284, [m_Local_$_0];
	add.s64 	%rd6285, %rd6284, %rd1067;
	st.u32 	[%rd6285+36], %r1565;
	ld.local.u32 	%r7376, [%rd1];
	setp.ne.s32 	%p3371, %r7376, 0;
	@%p3371 bra 	$L__BB10_2959;
	ld.shared.u64 	%rd6286, [m_Local_$_0];
	add.s64 	%rd6287, %rd6286, %rd1067;
	st.u32 	[%rd6287+32], %r1550;
	ld.local.u32 	%r7377, [%rd1];
	setp.eq.s32 	%p3372, %r7377, 0;
	selp.b32 	%r13088, %r13087, 0, %p3372;
$L__BB10_2959:
	st.local.u32 	[%rd1], %r13088;
	bra.uni 	$L__BB10_2961;
$L__BB10_2960:
	shl.b32 	%r7380, %r1565, 2;
	cvt.u64.u32 	%rd6288, %r7380;
	add.s64 	%rd6289, %rd1065, %rd6288;
	mov.b32 	%r7381, 0;
	st.u32 	[%rd6289+32], %r7381;
	mov.b16 	%rs853, 0;
	st.u8 	[%rd6289+32], %rs853;
$L__BB10_2961:
	setp.lt.s32 	%p3373, %r1546, 1;
	@%p3373 bra 	$L__BB10_2992;
	mul.wide.s32 	%rd1068, %r1550, 16;
	mov.b32 	%r13089, 0;
$L__BB10_2963:
	setp.ne.s32 	%p3374, %r1504, -1;
	shl.b32 	%r1572, %r13089, 2;
	@%p3374 bra 	$L__BB10_2965;
	mov.b32 	%r7399, 21352;
	st.local.u32 	[%rd1], %r7399;
	mov.b16 	%rs1621, 0;
	bra.uni 	$L__BB10_2977;
$L__BB10_2965:
	ld.shared.u64 	%rd1069, [m_Local_$_0];
	add.s64 	%rd1070, %rd1069, %rd1053;
	ld.u32 	%r1573, [%rd1070+12];
	setp.lt.s32 	%p3375, %r13089, %r1573;
	@%p3375 bra 	$L__BB10_2976;
	ld.shared.u64 	%rd6290, [m_Local_$_1];
	atom.global.add.u64 	%rd6291, [%rd16], 48;
	add.s64 	%rd6292, %rd6291, 56;
	setp.lt.u64 	%p3376, %rd6292, %rd6290;
	shr.u64 	%rd1071, %rd6291, 4;
	cvt.u32.u64 	%r13090, %rd1071;
	setp.ne.s32 	%p3377, %r13090, -1;
	and.pred  	%p3378, %p3376, %p3377;
	@%p3378 bra 	$L__BB10_2968;
	mov.b32 	%r7390, 21106;
	st.local.u32 	[%rd1], %r7390;
	mov.b32 	%r13090, -1;
	mov.pred 	%p6731, 0;
	bra.uni 	$L__BB10_2969;
$L__BB10_2968:
	shl.b64 	%rd6293, %rd1071, 32;
	shr.s64 	%rd6294, %rd6293, 28;
	add.s64 	%rd6295, %rd1069, %rd6294;
	mov.b16 	%rs854, 0;
	st.u8 	[%rd6295], %rs854;
	st.u8 	[%rd6295+1], %rs854;
	mov.b32 	%r7384, 3608;
	st.u32 	[%rd6295+4], %r7384;
	mov.b16 	%rs855, 1;
	st.u8 	[%rd6295+3], %rs855;
	mov.b32 	%r7385, 48;
	st.u32 	[%rd6295+8], %r7385;
	mov.b32 	%r7386, -1;
	st.u32 	[%rd6295+16], %r7386;
	ld.shared.u64 	%rd6296, [m_Local_$_0];
	add.s64 	%rd6297, %rd6296, %rd6294;
	mov.b32 	%r7387, 0;
	st.u32 	[%rd6297+32], %r7387;
	ld.shared.u64 	%rd6298, [m_Local_$_0];
	add.s64 	%rd6299, %rd6298, %rd6294;
	st.u32 	[%rd6299+36], %r7387;
	ld.shared.u64 	%rd6300, [m_Local_$_0];
	add.s64 	%rd6301, %rd6300, %rd6294;
	st.u32 	[%rd6301+40], %r7387;
	ld.local.u32 	%r7388, [%rd1];
	setp.eq.s32 	%p6731, %r7388, 0;
$L__BB10_2969:
	mov.b32 	%r13091, 0;
	not.pred 	%p3380, %p6731;
	@%p3380 bra 	$L__BB10_2975;
	setp.ne.s32 	%p3381, %r13090, -1;
	@%p3381 bra 	$L__BB10_2972;
	mov.b32 	%r7398, 21352;
	st.local.u32 	[%rd1], %r7398;
	bra.uni 	$L__BB10_2975;
$L__BB10_2972:
	ld.shared.u64 	%rd6302, [m_Local_$_0];
	mul.wide.s32 	%rd1072, %r13090, 16;
	add.s64 	%rd6303, %rd6302, %rd1072;
	st.u32 	[%rd6303+40], %r1573;
	ld.local.u32 	%r7393, [%rd1];
	setp.ne.s32 	%p3382, %r7393, 0;
	@%p3382 bra 	$L__BB10_2975;
	ld.shared.u64 	%rd6304, [m_Local_$_0];
	add.s64 	%rd6305, %rd6304, %rd1072;
	st.u32 	[%rd6305+36], %r13089;
	ld.local.u32 	%r7395, [%rd1];
	setp.ne.s32 	%p3383, %r7395, 0;
	@%p3383 bra 	$L__BB10_2975;
	ld.shared.u64 	%rd6306, [m_Local_$_0];
	add.s64 	%rd6307, %rd6306, %rd1072;
	st.u32 	[%rd6307+32], %r1504;
	ld.local.u32 	%r7396, [%rd1];
	setp.eq.s32 	%p3384, %r7396, 0;
	selp.b32 	%r13091, %r13090, 0, %p3384;
$L__BB10_2975:
	st.local.u32 	[%rd1], %r13091;
	mov.b16 	%rs1621, 0;
	bra.uni 	$L__BB10_2977;
$L__BB10_2976:
	cvt.u64.u32 	%rd6308, %r1572;
	add.s64 	%rd6309, %rd1070, %rd6308;
	ld.u8 	%rs1621, [%rd6309+32];
$L__BB10_2977:
	setp.ne.s32 	%p3385, %r1550, -1;
	@%p3385 bra 	$L__BB10_2979;
	mov.b32 	%r7416, 21352;
	st.local.u32 	[%rd1], %r7416;
	bra.uni 	$L__BB10_2991;
$L__BB10_2979:
	ld.shared.u64 	%rd1073, [m_Local_$_0];
	add.s64 	%rd1074, %rd1073, %rd1068;
	ld.u32 	%r1578, [%rd1074+12];
	setp.lt.s32 	%p3386, %r13089, %r1578;
	@%p3386 bra 	$L__BB10_2990;
	ld.shared.u64 	%rd6310, [m_Local_$_1];
	atom.global.add.u64 	%rd6311, [%rd16], 48;
	add.s64 	%rd6312, %rd6311, 56;
	setp.lt.u64 	%p3387, %rd6312, %rd6310;
	shr.u64 	%rd1075, %rd6311, 4;
	cvt.u32.u64 	%r13092, %rd1075;
	setp.ne.s32 	%p3388, %r13092, -1;
	and.pred  	%p3389, %p3387, %p3388;
	@%p3389 bra 	$L__BB10_2982;
	mov.b32 	%r7406, 21106;
	st.local.u32 	[%rd1], %r7406;
	mov.b32 	%r13092, -1;
	mov.pred 	%p6732, 0;
	bra.uni 	$L__BB10_2983;
$L__BB10_2982:
	shl.b64 	%rd6313, %rd1075, 32;
	shr.s64 	%rd6314, %rd6313, 28;
	add.s64 	%rd6315, %rd1073, %rd6314;
	mov.b16 	%rs858, 0;
	st.u8 	[%rd6315], %rs858;
	st.u8 	[%rd6315+1], %rs858;
	mov.b32 	%r7400, 3608;
	st.u32 	[%rd6315+4], %r7400;
	mov.b16 	%rs859, 1;
	st.u8 	[%rd6315+3], %rs859;
	mov.b32 	%r7401, 48;
	st.u32 	[%rd6315+8], %r7401;
	mov.b32 	%r7402, -1;
	st.u32 	[%rd6315+16], %r7402;
	ld.shared.u64 	%rd6316, [m_Local_$_0];
	add.s64 	%rd6317, %rd6316, %rd6314;
	mov.b32 	%r7403, 0;
	st.u32 	[%rd6317+32], %r7403;
	ld.shared.u64 	%rd6318, [m_Local_$_0];
	add.s64 	%rd6319, %rd6318, %rd6314;
	st.u32 	[%rd6319+36], %r7403;
	ld.shared.u64 	%rd6320, [m_Local_$_0];
	add.s64 	%rd6321, %rd6320, %rd6314;
	st.u32 	[%rd6321+40], %r7403;
	ld.local.u32 	%r7404, [%rd1];
	setp.eq.s32 	%p6732, %r7404, 0;
$L__BB10_2983:
	mov.b32 	%r13093, 0;
	not.pred 	%p3391, %p6732;
	@%p3391 bra 	$L__BB10_2989;
	setp.ne.s32 	%p3392, %r13092, -1;
	@%p3392 bra 	$L__BB10_2986;
	mov.b32 	%r7414, 21352;
	st.local.u32 	[%rd1], %r7414;
	bra.uni 	$L__BB10_2989;
$L__BB10_2986:
	ld.shared.u64 	%rd6322, [m_Local_$_0];
	mul.wide.s32 	%rd1076, %r13092, 16;
	add.s64 	%rd6323, %rd6322, %rd1076;
	st.u32 	[%rd6323+40], %r1578;
	ld.local.u32 	%r7409, [%rd1];
	setp.ne.s32 	%p3393, %r7409, 0;
	@%p3393 bra 	$L__BB10_2989;
	ld.shared.u64 	%rd6324, [m_Local_$_0];
	add.s64 	%rd6325, %rd6324, %rd1076;
	st.u32 	[%rd6325+36], %r13089;
	ld.local.u32 	%r7411, [%rd1];
	setp.ne.s32 	%p3394, %r7411, 0;
	@%p3394 bra 	$L__BB10_2989;
	ld.shared.u64 	%rd6326, [m_Local_$_0];
	add.s64 	%rd6327, %rd6326, %rd1076;
	st.u32 	[%rd6327+32], %r1550;
	ld.local.u32 	%r7412, [%rd1];
	setp.eq.s32 	%p3395, %r7412, 0;
	selp.b32 	%r13093, %r13092, 0, %p3395;
$L__BB10_2989:
	st.local.u32 	[%rd1], %r13093;
	bra.uni 	$L__BB10_2991;
$L__BB10_2990:
	cvt.u64.u32 	%rd6328, %r1572;
	add.s64 	%rd6329, %rd1074, %rd6328;
	mov.b32 	%r7415, 0;
	st.u32 	[%rd6329+32], %r7415;
	st.u8 	[%rd6329+32], %rs1621;
$L__BB10_2991:
	add.s32 	%r13089, %r13089, 1;
	setp.ne.s32 	%p3396, %r13089, %r1546;
	@%p3396 bra 	$L__BB10_2963;
$L__BB10_2992:
	ld.shared.u64 	%rd6330, [m_Local_$_0];
	add.s64 	%rd6331, %rd6330, %rd1051;
	st.u32 	[%rd6331+32], %r1550;
	ld.shared.u64 	%rd6332, [m_Local_$_0];
	add.s64 	%rd6333, %rd6332, %rd1051;
	st.u32 	[%rd6333+40], %r1546;
	ld.shared.u64 	%rd6334, [m_Local_$_0];
	add.s64 	%rd6335, %rd6334, %rd1051;
	mov.b32 	%r7417, 0;
	st.u32 	[%rd6335+48], %r7417;
$L__BB10_2993:
	setp.ne.s32 	%p3397, %r12979, -1;
	@%p3397 bra 	$L__BB10_2995;
	mov.b32 	%r7436, 21352;
	st.local.u32 	[%rd1], %r7436;
	bra.uni 	$L__BB10_3007;
$L__BB10_2995:
	ld.shared.u64 	%rd1077, [m_Local_$_0];
	add.s64 	%rd1078, %rd1077, %rd900;
	ld.u32 	%r7419, [%rd1078+12];
	setp.gt.s32 	%p3398, %r12991, -1;
	setp.lt.s32 	%p3399, %r12991, %r7419;
	and.pred  	%p3400, %p3398, %p3399;
	@%p3400 bra 	$L__BB10_3006;
	ld.shared.u64 	%rd6338, [m_Local_$_1];
	atom.global.add.u64 	%rd6339, [%rd16], 48;
	add.s64 	%rd6340, %rd6339, 56;
	setp.lt.u64 	%p3401, %rd6340, %rd6338;
	shr.u64 	%rd1079, %rd6339, 4;
	cvt.u32.u64 	%r13094, %rd1079;
	setp.ne.s32 	%p3402, %r13094, -1;
	and.pred  	%p3403, %p3401, %p3402;
	@%p3403 bra 	$L__BB10_2998;
	mov.b32 	%r7427, 21106;
	st.local.u32 	[%rd1], %r7427;
	mov.b32 	%r13094, -1;
	mov.pred 	%p6733, 0;
	bra.uni 	$L__BB10_2999;
$L__BB10_2998:
	shl.b64 	%rd6341, %rd1079, 32;
	shr.s64 	%rd6342, %rd6341, 28;
	add.s64 	%rd6343, %rd1077, %rd6342;
	mov.b16 	%rs860, 0;
	st.u8 	[%rd6343], %rs860;
	st.u8 	[%rd6343+1], %rs860;
	mov.b32 	%r7421, 3608;
	st.u32 	[%rd6343+4], %r7421;
	mov.b16 	%rs861, 1;
	st.u8 	[%rd6343+3], %rs861;
	mov.b32 	%r7422, 48;
	st.u32 	[%rd6343+8], %r7422;
	mov.b32 	%r7423, -1;
	st.u32 	[%rd6343+16], %r7423;
	ld.shared.u64 	%rd6344, [m_Local_$_0];
	add.s64 	%rd6345, %rd6344, %rd6342;
	mov.b32 	%r7424, 0;
	st.u32 	[%rd6345+32], %r7424;
	ld.shared.u64 	%rd6346, [m_Local_$_0];
	add.s64 	%rd6347, %rd6346, %rd6342;
	st.u32 	[%rd6347+36], %r7424;
	ld.shared.u64 	%rd6348, [m_Local_$_0];
	add.s64 	%rd6349, %rd6348, %rd6342;
	st.u32 	[%rd6349+40], %r7424;
	ld.local.u32 	%r7425, [%rd1];
	setp.eq.s32 	%p6733, %r7425, 0;
$L__BB10_2999:
	mov.b32 	%r13095, 0;
	not.pred 	%p3405, %p6733;
	@%p3405 bra 	$L__BB10_3005;
	setp.ne.s32 	%p3406, %r13094, -1;
	@%p3406 bra 	$L__BB10_3002;
	mov.b32 	%r7435, 21352;
	st.local.u32 	[%rd1], %r7435;
	bra.uni 	$L__BB10_3005;
$L__BB10_3002:
	ld.shared.u64 	%rd6350, [m_Local_$_0];
	mul.wide.s32 	%rd1080, %r13094, 16;
	add.s64 	%rd6351, %rd6350, %rd1080;
	st.u32 	[%rd6351+40], %r7419;
	ld.local.u32 	%r7430, [%rd1];
	setp.ne.s32 	%p3407, %r7430, 0;
	@%p3407 bra 	$L__BB10_3005;
	ld.shared.u64 	%rd6352, [m_Local_$_0];
	add.s64 	%rd6353, %rd6352, %rd1080;
	st.u32 	[%rd6353+36], %r12991;
	ld.local.u32 	%r7432, [%rd1];
	setp.ne.s32 	%p3408, %r7432, 0;
	@%p3408 bra 	$L__BB10_3005;
	ld.shared.u64 	%rd6354, [m_Local_$_0];
	add.s64 	%rd6355, %rd6354, %rd1080;
	st.u32 	[%rd6355+32], %r12979;
	ld.local.u32 	%r7433, [%rd1];
	setp.eq.s32 	%p3409, %r7433, 0;
	selp.b32 	%r13095, %r13094, 0, %p3409;
$L__BB10_3005:
	st.local.u32 	[%rd1], %r13095;
	bra.uni 	$L__BB10_3007;
$L__BB10_3006:
	shl.b32 	%r7420, %r12991, 2;
	cvt.u64.u32 	%rd6336, %r7420;
	add.s64 	%rd6337, %rd1078, %rd6336;
	st.u32 	[%rd6337+32], %r1545;
$L__BB10_3007:
	add.s32 	%r12991, %r12991, 1;
	ld.global.u64 	%rd11869, [host_device_interface];
$L__BB10_3008:
	mov.b16 	%rs862, 0;
	st.volatile.u8 	[%rd11869+2397], %rs862;
	membar.sys;
	ld.global.u64 	%rd11869, [host_device_interface];
	ld.volatile.u8 	%rs863, [%rd11869+2397];
	setp.ne.s16 	%p3410, %rs863, 0;
	@%p3410 bra 	$L__BB10_2458;
$L__BB10_3009:
	membar.sys;
	ld.global.u64 	%rd11869, [host_device_interface];
	ld.volatile.u8 	%rs864, [%rd11869+2397];
	setp.eq.s16 	%p3411, %rs864, 0;
	@%p3411 bra 	$L__BB10_3009;
	bra.uni 	$L__BB10_2458;
$L__BB10_3010:
	mov.b32 	%r7437, 0;
	st.volatile.u32 	[%rd11869+28], %r7437;
	mov.b16 	%rs867, 0;
	st.volatile.u8 	[%rd11869+16], %rs867;
	st.volatile.u8 	[%rd11869+80], %rs867;
	st.volatile.u8 	[%rd11869+25], %rs867;
	st.volatile.u8 	[%rd11869+1104], %rs867;
	st.volatile.u8 	[%rd11869+26], %rs867;
	st.volatile.u8 	[%rd11869+2128], %rs867;
	st.volatile.u8 	[%rd11869+27], %rs867;
	mov.b32 	%r7438, 33;
	st.volatile.u32 	[%rd11869+12], %r7438;
	mov.b32 	%r7439, 8;
	st.volatile.u32 	[%rd11869+2384], %r7439;
	st.volatile.u32 	[%rd11869+2388], %r7439;
	st.volatile.u32 	[%rd11869+2392], %r7439;
	st.volatile.u8 	[%rd11869+2397], %rs867;
	mov.b32 	%r7440, -1;
	st.volatile.u32 	[%rd11869+4], %r7440;
	membar.sys;
	mov.b16 	%rs1618, 1;
	bra.uni 	$L__BB10_3012;
$L__BB10_3011:
	add.s32 	%r6607, %r12978, 1;
	setp.gt.s32 	%p2896, %r12978, 49;
	selp.b32 	%r12978, 0, %r6607, %p2896;
	mov.b16 	%rs1618, 0;
$L__BB10_3012:
	setp.lt.s32 	%p3415, %r12978, 100;
	add.s32 	%r12977, %r12977, 1;
	@%p3415 bra 	$L__BB10_2399;
$L__BB10_3013:
	ld.local.u32 	%r7441, [%rd1];
	setp.ne.s32 	%p3416, %r7441, 0;
	@%p3416 bra 	$L__BB10_6659;
	mul.wide.s32 	%rd1086, %r12979, 16;
	mov.b32 	%r13101, 0;
$L__BB10_3015:
	setp.ne.s32 	%p3417, %r3590, -1;
	@%p3417 bra 	$L__BB10_3017;
	mov.b32 	%r7444, 21352;
	st.local.u32 	[%rd1], %r7444;
	mov.b64 	%rd11874, 0;
	bra.uni 	$L__BB10_3018;
$L__BB10_3017:
	ld.shared.u64 	%rd6356, [m_Local_$_0];
	add.s64 	%rd6357, %rd6356, %rd15;
	ld.u32 	%r7443, [%rd6357+40];
	mul.wide.s32 	%rd11874, %r7443, 16;
$L__BB10_3018:
	setp.eq.s32 	%p3418, %r3590, -1;
	@%p3418 bra 	$L__BB10_6659;
	ld.shared.u64 	%rd1089, [m_Local_$_0];
	add.s64 	%rd6359, %rd1089, %rd11874;
	ld.u32 	%r7445, [%rd6359+12];
	setp.ge.s32 	%p3419, %r13101, %r7445;
	@%p3419 bra 	$L__BB10_5901;
	add.s64 	%rd7441, %rd1089, %rd15;
	ld.u32 	%r1598, [%rd7441+44];
	shl.b32 	%r1599, %r13101, 2;
	setp.ne.s32 	%p4075, %r1598, -1;
	@%p4075 bra 	$L__BB10_3022;
	mov.b32 	%r8448, 21352;
	st.local.u32 	[%rd1], %r8448;
	mov.pred 	%p6735, 0;
	mov.pred 	%p6736, %p6735;
	bra.uni 	$L__BB10_3034;
$L__BB10_3022:
	mul.wide.s32 	%rd7442, %r1598, 16;
	add.s64 	%rd1090, %rd1089, %rd7442;
	ld.u32 	%r1600, [%rd1090+12];
	setp.lt.s32 	%p4076, %r13101, %r1600;
	@%p4076 bra 	$L__BB10_3033;
	ld.shared.u64 	%rd7443, [m_Local_$_1];
	atom.global.add.u64 	%rd7444, [%rd16], 48;
	add.s64 	%rd7445, %rd7444, 56;
	setp.lt.u64 	%p4077, %rd7445, %rd7443;
	shr.u64 	%rd1091, %rd7444, 4;
	cvt.u32.u64 	%r13102, %rd1091;
	setp.ne.s32 	%p4078, %r13102, -1;
	and.pred  	%p4079, %p4077, %p4078;
	@%p4079 bra 	$L__BB10_3025;
	mov.b32 	%r8438, 21106;
	st.local.u32 	[%rd1], %r8438;
	mov.b32 	%r13102, -1;
	mov.pred 	%p6734, 0;
	bra.uni 	$L__BB10_3026;
$L__BB10_3025:
	shl.b64 	%rd7446, %rd1091, 32;
	shr.s64 	%rd7447, %rd7446, 28;
	add.s64 	%rd7448, %rd1089, %rd7447;
	mov.b16 	%rs990, 0;
	st.u8 	[%rd7448], %rs990;
	st.u8 	[%rd7448+1], %rs990;
	mov.b32 	%r8432, 3608;
	st.u32 	[%rd7448+4], %r8432;
	mov.b16 	%rs991, 1;
	st.u8 	[%rd7448+3], %rs991;
	mov.b32 	%r8433, 48;
	st.u32 	[%rd7448+8], %r8433;
	mov.b32 	%r8434, -1;
	st.u32 	[%rd7448+16], %r8434;
	ld.shared.u64 	%rd7449, [m_Local_$_0];
	add.s64 	%rd7450, %rd7449, %rd7447;
	mov.b32 	%r8435, 0;
	st.u32 	[%rd7450+32], %r8435;
	ld.shared.u64 	%rd7451, [m_Local_$_0];
	add.s64 	%rd7452, %rd7451, %rd7447;
	st.u32 	[%rd7452+36], %r8435;
	ld.shared.u64 	%rd7453, [m_Local_$_0];
	add.s64 	%rd7454, %rd7453, %rd7447;
	st.u32 	[%rd7454+40], %r8435;
	ld.local.u32 	%r8436, [%rd1];
	setp.eq.s32 	%p6734, %r8436, 0;
$L__BB10_3026:
	mov.b32 	%r13103, 0;
	not.pred 	%p4081, %p6734;
	@%p4081 bra 	$L__BB10_3032;
	setp.ne.s32 	%p4082, %r13102, -1;
	@%p4082 bra 	$L__BB10_3029;
	mov.b32 	%r8446, 21352;
	st.local.u32 	[%rd1], %r8446;
	bra.uni 	$L__BB10_3032;
$L__BB10_3029:
	ld.shared.u64 	%rd7455, [m_Local_$_0];
	mul.wide.s32 	%rd1092, %r13102, 16;
	add.s64 	%rd7456, %rd7455, %rd1092;
	st.u32 	[%rd7456+40], %r1600;
	ld.local.u32 	%r8441, [%rd1];
	setp.ne.s32 	%p4083, %r8441, 0;
	@%p4083 bra 	$L__BB10_3032;
	ld.shared.u64 	%rd7457, [m_Local_$_0];
	add.s64 	%rd7458, %rd7457, %rd1092;
	st.u32 	[%rd7458+36], %r13101;
	ld.local.u32 	%r8443, [%rd1];
	setp.ne.s32 	%p4084, %r8443, 0;
	@%p4084 bra 	$L__BB10_3032;
	ld.shared.u64 	%rd7459, [m_Local_$_0];
	add.s64 	%rd7460, %rd7459, %rd1092;
	st.u32 	[%rd7460+32], %r1598;
	ld.local.u32 	%r8444, [%rd1];
	setp.eq.s32 	%p4085, %r8444, 0;
	selp.b32 	%r13103, %r13102, 0, %p4085;
$L__BB10_3032:
	st.local.u32 	[%rd1], %r13103;
	setp.eq.s32 	%p6735, %r13103, 0;
	mov.pred 	%p6736, 0;
	bra.uni 	$L__BB10_3034;
$L__BB10_3033:
	cvt.u64.u32 	%rd7461, %r1599;
	add.s64 	%rd7462, %rd1090, %rd7461;
	ld.u32 	%r8447, [%rd7462+32];
	setp.eq.s32 	%p6736, %r8447, -1;
	mov.pred 	%p6735, -1;
$L__BB10_3034:
	not.pred 	%p4089, %p6735;
	@%p4089 bra 	$L__BB10_6659;
	@%p6736 bra 	$L__BB10_5900;
	ld.shared.u64 	%rd11876, [m_Local_$_1];
	atom.global.add.u64 	%rd7463, [%rd16], 32;
	add.s64 	%rd7464, %rd7463, 40;
	setp.lt.u64 	%p4090, %rd7464, %rd11876;
	shr.u64 	%rd1094, %rd7463, 4;
	cvt.u32.u64 	%r13104, %rd1094;
	setp.ne.s32 	%p4091, %r13104, -1;
	and.pred  	%p4092, %p4090, %p4091;
	@%p4092 bra 	$L__BB10_3038;
	mov.b32 	%r8453, 21352;
	st.local.u32 	[%rd1], %r8453;
	mov.b32 	%r13104, -1;
	bra.uni 	$L__BB10_3039;
$L__BB10_3038:
	ld.shared.u64 	%rd7465, [m_Local_$_0];
	shl.b64 	%rd7466, %rd1094, 32;
	shr.s64 	%rd7467, %rd7466, 28;
	add.s64 	%rd7468, %rd7465, %rd7467;
	mov.b16 	%rs992, 0;
	st.u8 	[%rd7468], %rs992;
	st.u8 	[%rd7468+1], %rs992;
	mov.b32 	%r8449, 4335;
	st.u32 	[%rd7468+4], %r8449;
	mov.b16 	%rs993, 1;
	st.u8 	[%rd7468+3], %rs993;
	mov.b32 	%r8450, 32;
	st.u32 	[%rd7468+8], %r8450;
	mov.b32 	%r8451, 0;
	st.u32 	[%rd7468+12], %r8451;
	ld.shared.u64 	%rd11876, [m_Local_$_1];
$L__BB10_3039:
	atom.global.add.u64 	%rd7469, [%rd16], 48;
	add.s64 	%rd7470, %rd7469, 56;
	setp.lt.u64 	%p4093, %rd7470, %rd11876;
	shr.u64 	%rd7471, %rd7469, 4;
	cvt.u32.u64 	%r8454, %rd7471;
	selp.b32 	%r1607, %r8454, -1, %p4093;
	setp.ne.s32 	%p4094, %r1607, -1;
	@%p4094 bra 	$L__BB10_3041;
	mov.b32 	%r8564, 21352;
	st.local.u32 	[%rd1], %r8564;
	bra.uni 	$L__BB10_3116;
$L__BB10_3041:
	ld.shared.u64 	%rd7472, [m_Local_$_0];
	mul.wide.s32 	%rd1097, %r1607, 16;
	add.s64 	%rd7473, %rd7472, %rd1097;
	mov.b16 	%rs994, 1;
	st.u8 	[%rd7473], %rs994;
	mov.b16 	%rs995, 0;
	st.u8 	[%rd7473+1], %rs995;
	mov.b32 	%r8455, 2905;
	st.u32 	[%rd7473+4], %r8455;
	st.u8 	[%rd7473+3], %rs994;
	mov.b32 	%r8456, 48;
	st.u32 	[%rd7473+8], %r8456;
	mov.b32 	%r8457, -1;
	st.u32 	[%rd7473+16], %r8457;
	ld.shared.u64 	%rd1098, [m_Local_$_0];
	mul.wide.s32 	%rd1099, %r13104, 16;
	add.s64 	%rd7474, %rd1098, %rd1099;
	ld.u32 	%r1608, [%rd7474+12];
	shl.b32 	%r8458, %r1608, 2;
	add.s32 	%r8459, %r8458, 32;
	shr.s32 	%r8460, %r8459, 31;
	shr.u32 	%r8461, %r8460, 29;
	add.s32 	%r8462, %r8459, %r8461;
	and.b32  	%r8463, %r8462, -8;
	sub.s32 	%r8464, %r8459, %r8463;
	setp.eq.s32 	%p4095, %r8464, 0;
	sub.s32 	%r8465, %r8458, %r8464;
	add.s32 	%r8466, %r8465, 40;
	selp.b32 	%r1609, %r8459, %r8466, %p4095;
	ld.shared.u64 	%rd1100, [m_Local_$_1];
	and.b32  	%r8467, %r1609, 12;
	setp.eq.s32 	%p4096, %r8467, 0;
	mov.u32 	%r13105, %r1609;
	@%p4096 bra 	$L__BB10_3043;
	shr.s32 	%r8468, %r1609, 31;
	shr.u32 	%r8469, %r8468, 28;
	add.s32 	%r8470, %r1609, %r8469;
	and.b32  	%r8471, %r8470, -16;
	add.s32 	%r13105, %r8471, 16;
$L__BB10_3043:
	cvt.s64.s32 	%rd7475, %r13105;
	atom.global.add.u64 	%rd7476, [%rd16], %rd7475;
	cvt.s64.s32 	%rd7477, %r1609;
	add.s64 	%rd7478, %rd7477, %rd7476;
	add.s64 	%rd7479, %rd7478, 8;
	setp.lt.u64 	%p4097, %rd7479, %rd1100;
	shr.u64 	%rd7480, %rd7476, 4;
	cvt.u32.u64 	%r8472, %rd7480;
	selp.b32 	%r1612, %r8472, -1, %p4097;
	setp.ne.s32 	%p4098, %r1612, -1;
	@%p4098 bra 	$L__BB10_3045;
	mov.b32 	%r8528, 21352;
	st.local.u32 	[%rd1], %r8528;
	bra.uni 	$L__BB10_3084;
$L__BB10_3045:
	mul.wide.s32 	%rd1101, %r1612, 16;
	add.s64 	%rd7481, %rd1098, %rd1101;
	mov.b16 	%rs996, 0;
	st.u8 	[%rd7481], %rs996;
	st.u8 	[%rd7481+1], %rs996;
	mov.b32 	%r8473, 4335;
	st.u32 	[%rd7481+4], %r8473;
	mov.b16 	%rs997, 1;
	st.u8 	[%rd7481+3], %rs997;
	st.u32 	[%rd7481+8], %r1609;
	st.u32 	[%rd7481+12], %r1608;
	setp.lt.s32 	%p4099, %r1608, 1;
	@%p4099 bra 	$L__BB10_3084;
	setp.eq.s32 	%p4100, %r1608, 1;
	mov.b32 	%r1627, 0;
	@%p4100 bra 	$L__BB10_3072;
	and.b32  	%r1627, %r1608, 2147483646;
	mov.b32 	%r13106, 0;
$L__BB10_3048:
	ld.shared.u64 	%rd1102, [m_Local_$_0];
	add.s64 	%rd1103, %rd1102, %rd1101;
	ld.u32 	%r1615, [%rd1103+12];
	setp.lt.s32 	%p4101, %r13106, %r1615;
	@%p4101 bra 	$L__BB10_3059;
	ld.shared.u64 	%rd7482, [m_Local_$_1];
	atom.global.add.u64 	%rd7483, [%rd16], 48;
	add.s64 	%rd7484, %rd7483, 56;
	setp.lt.u64 	%p4102, %rd7484, %rd7482;
	shr.u64 	%rd1104, %rd7483, 4;
	cvt.u32.u64 	%r13107, %rd1104;
	setp.ne.s32 	%p4103, %r13107, -1;
	and.pred  	%p4104, %p4102, %p4103;
	@%p4104 bra 	$L__BB10_3051;
	mov.b32 	%r8482, 21106;
	st.local.u32 	[%rd1], %r8482;
	mov.b32 	%r13107, -1;
	mov.pred 	%p6737, 0;
	bra.uni 	$L__BB10_3052;
$L__BB10_3051:
	shl.b64 	%rd7485, %rd1104, 32;
	shr.s64 	%rd7486, %rd7485, 28;
	add.s64 	%rd7487, %rd1102, %rd7486;
	mov.b16 	%rs998, 0;
	st.u8 	[%rd7487], %rs998;
	st.u8 	[%rd7487+1], %rs998;
	mov.b32 	%r8476, 3608;
	st.u32 	[%rd7487+4], %r8476;
	mov.b16 	%rs999, 1;
	st.u8 	[%rd7487+3], %rs999;
	mov.b32 	%r8477, 48;
	st.u32 	[%rd7487+8], %r8477;
	mov.b32 	%r8478, -1;
	st.u32 	[%rd7487+16], %r8478;
	ld.shared.u64 	%rd7488, [m_Local_$_0];
	add.s64 	%rd7489, %rd7488, %rd7486;
	mov.b32 	%r8479, 0;
	st.u32 	[%rd7489+32], %r8479;
	ld.shared.u64 	%rd7490, [m_Local_$_0];
	add.s64 	%rd7491, %rd7490, %rd7486;
	st.u32 	[%rd7491+36], %r8479;
	ld.shared.u64 	%rd7492, [m_Local_$_0];
	add.s64 	%rd7493, %rd7492, %rd7486;
	st.u32 	[%rd7493+40], %r8479;
	ld.local.u32 	%r8480, [%rd1];
	setp.eq.s32 	%p6737, %r8480, 0;
$L__BB10_3052:
	mov.b32 	%r13108, 0;
	not.pred 	%p4106, %p6737;
	@%p4106 bra 	$L__BB10_3058;
	setp.ne.s32 	%p4107, %r13107, -1;
	@%p4107 bra 	$L__BB10_3055;
	mov.b32 	%r8490, 21352;
	st.local.u32 	[%rd1], %r8490;
	bra.uni 	$L__BB10_3058;
$L__BB10_3055:
	ld.shared.u64 	%rd7494, [m_Local_$_0];
	mul.wide.s32 	%rd1105, %r13107, 16;
	add.s64 	%rd7495, %rd7494, %rd1105;
	st.u32 	[%rd7495+40], %r1615;
	ld.local.u32 	%r8485, [%rd1];
	setp.ne.s32 	%p4108, %r8485, 0;
	@%p4108 bra 	$L__BB10_3058;
	ld.shared.u64 	%rd7496, [m_Local_$_0];
	add.s64 	%rd7497, %rd7496, %rd1105;
	st.u32 	[%rd7497+36], %r13106;
	ld.local.u32 	%r8487, [%rd1];
	setp.ne.s32 	%p4109, %r8487, 0;
	@%p4109 bra 	$L__BB10_3058;
	ld.shared.u64 	%rd7498, [m_Local_$_0];
	add.s64 	%rd7499, %rd7498, %rd1105;
	st.u32 	[%rd7499+32], %r1612;
	ld.local.u32 	%r8488, [%rd1];
	setp.eq.s32 	%p4110, %r8488, 0;
	selp.b32 	%r13108, %r13107, 0, %p4110;
$L__BB10_3058:
	st.local.u32 	[%rd1], %r13108;
	bra.uni 	$L__BB10_3060;
$L__BB10_3059:
	shl.b32 	%r8491, %r13106, 2;
	cvt.u64.u32 	%rd7500, %r8491;
	add.s64 	%rd7501, %rd1103, %rd7500;
	mov.b32 	%r8492, 0;
	st.u32 	[%rd7501+32], %r8492;
$L__BB10_3060:
	add.s32 	%r1620, %r13106, 1;
	ld.shared.u64 	%rd1106, [m_Local_$_0];
	add.s64 	%rd1107, %rd1106, %rd1101;
	ld.u32 	%r1621, [%rd1107+12];
	setp.lt.s32 	%p4111, %r1620, %r1621;
	@%p4111 bra 	$L__BB10_3070;
	ld.shared.u64 	%rd7502, [m_Local_$_1];
	atom.global.add.u64 	%rd7503, [%rd16], 48;
	add.s64 	%rd7504, %rd7503, 56;
	setp.ge.u64 	%p4112, %rd7504, %rd7502;
	shr.u64 	%rd1108, %rd7503, 4;
	cvt.u32.u64 	%r13109, %rd1108;
	setp.eq.s32 	%p4113, %r13109, -1;
	or.pred  	%p4114, %p4112, %p4113;
	@%p4114 bra 	$L__BB10_3063;
	shl.b64 	%rd7505, %rd1108, 32;
	shr.s64 	%rd7506, %rd7505, 28;
	add.s64 	%rd7507, %rd1106, %rd7506;
	mov.b16 	%rs1000, 0;
	st.u8 	[%rd7507], %rs1000;
	st.u8 	[%rd7507+1], %rs1000;
	mov.b32 	%r8493, 3608;
	st.u32 	[%rd7507+4], %r8493;
	mov.b16 	%rs1001, 1;
	st.u8 	[%rd7507+3], %rs1001;
	mov.b32 	%r8494, 48;
	st.u32 	[%rd7507+8], %r8494;
	mov.b32 	%r8495, -1;
	st.u32 	[%rd7507+16], %r8495;
	ld.shared.u64 	%rd7508, [m_Local_$_0];
	add.s64 	%rd7509, %rd7508, %rd7506;
	mov.b32 	%r8496, 0;
	st.u32 	[%rd7509+32], %r8496;
	ld.shared.u64 	%rd7510, [m_Local_$_0];
	add.s64 	%rd7511, %rd7510, %rd7506;
	st.u32 	[%rd7511+36], %r8496;
	ld.shared.u64 	%rd7512, [m_Local_$_0];
	add.s64 	%rd7513, %rd7512, %rd7506;
	st.u32 	[%rd7513+40], %r8496;
	ld.local.u32 	%r8497, [%rd1];
	setp.eq.s32 	%p6738, %r8497, 0;
	bra.uni 	$L__BB10_3064;
$L__BB10_3063:
	mov.b32 	%r8499, 21106;
	st.local.u32 	[%rd1], %r8499;
	mov.b32 	%r13109, -1;
	mov.pred 	%p6738, 0;
$L__BB10_3064:
	mov.b32 	%r13110, 0;
	not.pred 	%p4116, %p6738;
	@%p4116 bra 	$L__BB10_3069;
	setp.eq.s32 	%p4117, %r13109, -1;
	@%p4117 bra 	$L__BB10_6728;
	ld.shared.u64 	%rd7514, [m_Local_$_0];
	mul.wide.s32 	%rd1109, %r13109, 16;
	add.s64 	%rd7515, %rd7514, %rd1109;
	st.u32 	[%rd7515+40], %r1621;
	ld.local.u32 	%r8502, [%rd1];
	setp.eq.s32 	%p4118, %r8502, 0;
	@%p4118 bra 	$L__BB10_3067;
	bra.uni 	$L__BB10_3069;
$L__BB10_3067:
	ld.shared.u64 	%rd7516, [m_Local_$_0];
	add.s64 	%rd7517, %rd7516, %rd1109;
	st.u32 	[%rd7517+36], %r1620;
	ld.local.u32 	%r8504, [%rd1];
	setp.ne.s32 	%p4119, %r8504, 0;
	@%p4119 bra 	$L__BB10_3069;
	ld.shared.u64 	%rd7518, [m_Local_$_0];
	add.s64 	%rd7519, %rd7518, %rd1109;
	st.u32 	[%rd7519+32], %r1612;
	ld.local.u32 	%r8505, [%rd1];
	setp.eq.s32 	%p4120, %r8505, 0;
	selp.b32 	%r13110, %r13109, 0, %p4120;
$L__BB10_3069:
	st.local.u32 	[%rd1], %r13110;
	bra.uni 	$L__BB10_3071;
$L__BB10_3070:
	shl.b32 	%r8508, %r1620, 2;
	cvt.u64.u32 	%rd7520, %r8508;
	add.s64 	%rd7521, %rd1107, %rd7520;
	mov.b32 	%r8509, 0;
	st.u32 	[%rd7521+32], %r8509;
$L__BB10_3071:
	add.s32 	%r13106, %r13106, 2;
	setp.ne.s32 	%p4121, %r13106, %r1627;
	@%p4121 bra 	$L__BB10_3048;
$L__BB10_3072:
	and.b32  	%r8510, %r1608, 1;
	setp.eq.b32 	%p4122, %r8510, 1;
	not.pred 	%p4123, %p4122;
	@%p4123 bra 	$L__BB10_3084;
	ld.shared.u64 	%rd1110, [m_Local_$_0];
	add.s64 	%rd1111, %rd1110, %rd1101;
	ld.u32 	%r1628, [%rd1111+12];
	setp.lt.s32 	%p4124, %r1627, %r1628;
	@%p4124 bra 	$L__BB10_3083;
	ld.shared.u64 	%rd7522, [m_Local_$_1];
	atom.global.add.u64 	%rd7523, [%rd16], 48;
	add.s64 	%rd7524, %rd7523, 56;
	setp.ge.u64 	%p4125, %rd7524, %rd7522;
	shr.u64 	%rd1112, %rd7523, 4;
	cvt.u32.u64 	%r13112, %rd1112;
	setp.eq.s32 	%p4126, %r13112, -1;
	or.pred  	%p4127, %p4125, %p4126;
	@%p4127 bra 	$L__BB10_3076;
	shl.b64 	%rd7525, %rd1112, 32;
	shr.s64 	%rd7526, %rd7525, 28;
	add.s64 	%rd7527, %rd1110, %rd7526;
	mov.b16 	%rs1002, 0;
	st.u8 	[%rd7527], %rs1002;
	st.u8 	[%rd7527+1], %rs1002;
	mov.b32 	%r8511, 3608;
	st.u32 	[%rd7527+4], %r8511;
	mov.b16 	%rs1003, 1;
	st.u8 	[%rd7527+3], %rs1003;
	mov.b32 	%r8512, 48;
	st.u32 	[%rd7527+8], %r8512;
	mov.b32 	%r8513, -1;
	st.u32 	[%rd7527+16], %r8513;
	ld.shared.u64 	%rd7528, [m_Local_$_0];
	add.s64 	%rd7529, %rd7528, %rd7526;
	mov.b32 	%r8514, 0;
	st.u32 	[%rd7529+32], %r8514;
	ld.shared.u64 	%rd7530, [m_Local_$_0];
	add.s64 	%rd7531, %rd7530, %rd7526;
	st.u32 	[%rd7531+36], %r8514;
	ld.shared.u64 	%rd7532, [m_Local_$_0];
	add.s64 	%rd7533, %rd7532, %rd7526;
	st.u32 	[%rd7533+40], %r8514;
	ld.local.u32 	%r8515, [%rd1];
	setp.eq.s32 	%p6739, %r8515, 0;
	bra.uni 	$L__BB10_3077;
$L__BB10_3076:
	mov.b32 	%r8517, 21106;
	st.local.u32 	[%rd1], %r8517;
	mov.b32 	%r13112, -1;
	mov.pred 	%p6739, 0;
$L__BB10_3077:
	mov.b32 	%r13113, 0;
	not.pred 	%p4129, %p6739;
	@%p4129 bra 	$L__BB10_3082;
	setp.eq.s32 	%p4130, %r13112, -1;
	@%p4130 bra 	$L__BB10_6729;
	ld.shared.u64 	%rd7534, [m_Local_$_0];
	mul.wide.s32 	%rd1113, %r13112, 16;
	add.s64 	%rd7535, %rd7534, %rd1113;
	st.u32 	[%rd7535+40], %r1628;
	ld.local.u32 	%r8520, [%rd1];
	setp.eq.s32 	%p4131, %r8520, 0;
	@%p4131 bra 	$L__BB10_3080;
	bra.uni 	$L__BB10_3082;
$L__BB10_3080:
	ld.shared.u64 	%rd7536, [m_Local_$_0];
	add.s64 	%rd7537, %rd7536, %rd1113;
	st.u32 	[%rd7537+36], %r1627;
	ld.local.u32 	%r8522, [%rd1];
	setp.ne.s32 	%p4132, %r8522, 0;
	@%p4132 bra 	$L__BB10_3082;
	ld.shared.u64 	%rd7538, [m_Local_$_0];
	add.s64 	%rd7539, %rd7538, %rd1113;
	st.u32 	[%rd7539+32], %r1612;
	ld.local.u32 	%r8523, [%rd1];
	setp.eq.s32 	%p4133, %r8523, 0;
	selp.b32 	%r13113, %r13112, 0, %p4133;
$L__BB10_3082:
	st.local.u32 	[%rd1], %r13113;
	bra.uni 	$L__BB10_3084;
$L__BB10_3083:
	shl.b32 	%r8526, %r1627, 2;
	cvt.u64.u32 	%rd7540, %r8526;
	add.s64 	%rd7541, %rd1111, %rd7540;
	mov.b32 	%r8527, 0;
	st.u32 	[%rd7541+32], %r8527;
$L__BB10_3084:
	setp.lt.s32 	%p4134, %r1608, 1;
	@%p4134 bra 	$L__BB10_3115;
	mul.wide.s32 	%rd1114, %r1612, 16;
	mov.b32 	%r13114, 0;
$L__BB10_3086:
	setp.ne.s32 	%p4135, %r13104, -1;
	shl.b32 	%r1634, %r13114, 2;
	@%p4135 bra 	$L__BB10_3088;
	mov.b32 	%r8545, 21352;
	st.local.u32 	[%rd1], %r8545;
	mov.b16 	%rs1623, 0;
	bra.uni 	$L__BB10_3100;
$L__BB10_3088:
	ld.shared.u64 	%rd1115, [m_Local_$_0];
	add.s64 	%rd1116, %rd1115, %rd1099;
	ld.u32 	%r1635, [%rd1116+12];
	setp.lt.s32 	%p4136, %r13114, %r1635;
	@%p4136 bra 	$L__BB10_3099;
	ld.shared.u64 	%rd7542, [m_Local_$_1];
	atom.global.add.u64 	%rd7543, [%rd16], 48;
	add.s64 	%rd7544, %rd7543, 56;
	setp.lt.u64 	%p4137, %rd7544, %rd7542;
	shr.u64 	%rd1117, %rd7543, 4;
	cvt.u32.u64 	%r13115, %rd1117;
	setp.ne.s32 	%p4138, %r13115, -1;
	and.pred  	%p4139, %p4137, %p4138;
	@%p4139 bra 	$L__BB10_3091;
	mov.b32 	%r8536, 21106;
	st.local.u32 	[%rd1], %r8536;
	mov.b32 	%r13115, -1;
	mov.pred 	%p6740, 0;
	bra.uni 	$L__BB10_3092;
$L__BB10_3091:
	shl.b64 	%rd7545, %rd1117, 32;
	shr.s64 	%rd7546, %rd7545, 28;
	add.s64 	%rd7547, %rd1115, %rd7546;
	mov.b16 	%rs1004, 0;
	st.u8 	[%rd7547], %rs1004;
	st.u8 	[%rd7547+1], %rs1004;
	mov.b32 	%r8530, 3608;
	st.u32 	[%rd7547+4], %r8530;
	mov.b16 	%rs1005, 1;
	st.u8 	[%rd7547+3], %rs1005;
	mov.b32 	%r8531, 48;
	st.u32 	[%rd7547+8], %r8531;
	mov.b32 	%r8532, -1;
	st.u32 	[%rd7547+16], %r8532;
	ld.shared.u64 	%rd7548, [m_Local_$_0];
	add.s64 	%rd7549, %rd7548, %rd7546;
	mov.b32 	%r8533, 0;
	st.u32 	[%rd7549+32], %r8533;
	ld.shared.u64 	%rd7550, [m_Local_$_0];
	add.s64 	%rd7551, %rd7550, %rd7546;
	st.u32 	[%rd7551+36], %r8533;
	ld.shared.u64 	%rd7552, [m_Local_$_0];
	add.s64 	%rd7553, %rd7552, %rd7546;
	st.u32 	[%rd7553+40], %r8533;
	ld.local.u32 	%r8534, [%rd1];
	setp.eq.s32 	%p6740, %r8534, 0;
$L__BB10_3092:
	mov.b32 	%r13116, 0;
	not.pred 	%p4141, %p6740;
	@%p4141 bra 	$L__BB10_3098;
	setp.ne.s32 	%p4142, %r13115, -1;
	@%p4142 bra 	$L__BB10_3095;
	mov.b32 	%r8544, 21352;
	st.local.u32 	[%rd1], %r8544;
	bra.uni 	$L__BB10_3098;
$L__BB10_3095:
	ld.shared.u64 	%rd7554, [m_Local_$_0];
	mul.wide.s32 	%rd1118, %r13115, 16;
	add.s64 	%rd7555, %rd7554, %rd1118;
	st.u32 	[%rd7555+40], %r1635;
	ld.local.u32 	%r8539, [%rd1];
	setp.ne.s32 	%p4143, %r8539, 0;
	@%p4143 bra 	$L__BB10_3098;
	ld.shared.u64 	%rd7556, [m_Local_$_0];
	add.s64 	%rd7557, %rd7556, %rd1118;
	st.u32 	[%rd7557+36], %r13114;
	ld.local.u32 	%r8541, [%rd1];
	setp.ne.s32 	%p4144, %r8541, 0;
	@%p4144 bra 	$L__BB10_3098;
	ld.shared.u64 	%rd7558, [m_Local_$_0];
	add.s64 	%rd7559, %rd7558, %rd1118;
	st.u32 	[%rd7559+32], %r13104;
	ld.local.u32 	%r8542, [%rd1];
	setp.eq.s32 	%p4145, %r8542, 0;
	selp.b32 	%r13116, %r13115, 0, %p4145;
$L__BB10_3098:
	st.local.u32 	[%rd1], %r13116;
	mov.b16 	%rs1623, 0;
	bra.uni 	$L__BB10_3100;
$L__BB10_3099:
	cvt.u64.u32 	%rd7560, %r1634;
	add.s64 	%rd7561, %rd1116, %rd7560;
	ld.u8 	%rs1623, [%rd7561+32];
$L__BB10_3100:
	setp.ne.s32 	%p4146, %r1612, -1;
	@%p4146 bra 	$L__BB10_3102;
	mov.b32 	%r8562, 21352;
	st.local.u32 	[%rd1], %r8562;
	bra.uni 	$L__BB10_3114;
$L__BB10_3102:
	ld.shared.u64 	%rd1119, [m_Local_$_0];
	add.s64 	%rd1120, %rd1119, %rd1114;
	ld.u32 	%r1640, [%rd1120+12];
	setp.lt.s32 	%p4147, %r13114, %r1640;
	@%p4147 bra 	$L__BB10_3113;
	ld.shared.u64 	%rd7562, [m_Local_$_1];
	atom.global.add.u64 	%rd7563, [%rd16], 48;
	add.s64 	%rd7564, %rd7563, 56;
	setp.lt.u64 	%p4148, %rd7564, %rd7562;
	shr.u64 	%rd1121, %rd7563, 4;
	cvt.u32.u64 	%r13117, %rd1121;
	setp.ne.s32 	%p4149, %r13117, -1;
	and.pred  	%p4150, %p4148, %p4149;
	@%p4150 bra 	$L__BB10_3105;
	mov.b32 	%r8552, 21106;
	st.local.u32 	[%rd1], %r8552;
	mov.b32 	%r13117, -1;
	mov.pred 	%p6741, 0;
	bra.uni 	$L__BB10_3106;
$L__BB10_3105:
	shl.b64 	%rd7565, %rd1121, 32;
	shr.s64 	%rd7566, %rd7565, 28;
	add.s64 	%rd7567, %rd1119, %rd7566;
	mov.b16 	%rs1008, 0;
	st.u8 	[%rd7567], %rs1008;
	st.u8 	[%rd7567+1], %rs1008;
	mov.b32 	%r8546, 3608;
	st.u32 	[%rd7567+4], %r8546;
	mov.b16 	%rs1009, 1;
	st.u8 	[%rd7567+3], %rs1009;
	mov.b32 	%r8547, 48;
	st.u32 	[%rd7567+8], %r8547;
	mov.b32 	%r8548, -1;
	st.u32 	[%rd7567+16], %r8548;
	ld.shared.u64 	%rd7568, [m_Local_$_0];
	add.s64 	%rd7569, %rd7568, %rd7566;
	mov.b32 	%r8549, 0;
	st.u32 	[%rd7569+32], %r8549;
	ld.shared.u64 	%rd7570, [m_Local_$_0];
	add.s64 	%rd7571, %rd7570, %rd7566;
	st.u32 	[%rd7571+36], %r8549;
	ld.shared.u64 	%rd7572, [m_Local_$_0];
	add.s64 	%rd7573, %rd7572, %rd7566;
	st.u32 	[%rd7573+40], %r8549;
	ld.local.u32 	%r8550, [%rd1];
	setp.eq.s32 	%p6741, %r8550, 0;
$L__BB10_3106:
	mov.b32 	%r13118, 0;
	not.pred 	%p4152, %p6741;
	@%p4152 bra 	$L__BB10_3112;
	setp.ne.s32 	%p4153, %r13117, -1;
	@%p4153 bra 	$L__BB10_3109;
	mov.b32 	%r8560, 21352;
	st.local.u32 	[%rd1], %r8560;
	bra.uni 	$L__BB10_3112;
$L__BB10_3109:
	ld.shared.u64 	%rd7574, [m_Local_$_0];
	mul.wide.s32 	%rd1122, %r13117, 16;
	add.s64 	%rd7575, %rd7574, %rd1122;
	st.u32 	[%rd7575+40], %r1640;
	ld.local.u32 	%r8555, [%rd1];
	setp.ne.s32 	%p4154, %r8555, 0;
	@%p4154 bra 	$L__BB10_3112;
	ld.shared.u64 	%rd7576, [m_Local_$_0];
	add.s64 	%rd7577, %rd7576, %rd1122;
	st.u32 	[%rd7577+36], %r13114;
	ld.local.u32 	%r8557, [%rd1];
	setp.ne.s32 	%p4155, %r8557, 0;
	@%p4155 bra 	$L__BB10_3112;
	ld.shared.u64 	%rd7578, [m_Local_$_0];
	add.s64 	%rd7579, %rd7578, %rd1122;
	st.u32 	[%rd7579+32], %r1612;
	ld.local.u32 	%r8558, [%rd1];
	setp.eq.s32 	%p4156, %r8558, 0;
	selp.b32 	%r13118, %r13117, 0, %p4156;
$L__BB10_3112:
	st.local.u32 	[%rd1], %r13118;
	bra.uni 	$L__BB10_3114;
$L__BB10_3113:
	cvt.u64.u32 	%rd7580, %r1634;
	add.s64 	%rd7581, %rd1120, %rd7580;
	mov.b32 	%r8561, 0;
	st.u32 	[%rd7581+32], %r8561;
	st.u8 	[%rd7581+32], %rs1623;
$L__BB10_3114:
	add.s32 	%r13114, %r13114, 1;
	setp.ne.s32 	%p4157, %r13114, %r1608;
	@%p4157 bra 	$L__BB10_3086;
$L__BB10_3115:
	ld.shared.u64 	%rd7582, [m_Local_$_0];
	add.s64 	%rd7583, %rd7582, %rd1097;
	st.u32 	[%rd7583+32], %r1612;
	ld.shared.u64 	%rd7584, [m_Local_$_0];
	add.s64 	%rd7585, %rd7584, %rd1097;
	st.u32 	[%rd7585+40], %r1608;
	ld.shared.u64 	%rd7586, [m_Local_$_0];
	add.s64 	%rd7587, %rd7586, %rd1097;
	mov.b32 	%r8563, 0;
	st.u32 	[%rd7587+48], %r8563;
	ld.shared.u64 	%rd11876, [m_Local_$_1];
$L__BB10_3116:
	atom.global.add.u64 	%rd7588, [%rd16], 48;
	add.s64 	%rd7589, %rd7588, 56;
	setp.lt.u64 	%p4158, %rd7589, %rd11876;
	shr.u64 	%rd1125, %rd7588, 4;
	cvt.u32.u64 	%r13120, %rd1125;
	setp.ne.s32 	%p4159, %r13120, -1;
	and.pred  	%p4160, %p4158, %p4159;
	@%p4160 bra 	$L__BB10_3118;
	mov.b32 	%r8576, 21352;
	st.local.u32 	[%rd1], %r8576;
	mov.b32 	%r13120, -1;
	mov.pred 	%p6742, 0;
	bra.uni 	$L__BB10_3122;
$L__BB10_3118:
	ld.shared.u64 	%rd7590, [m_Local_$_0];
	shl.b64 	%rd7591, %rd1125, 32;
	shr.s64 	%rd1126, %rd7591, 28;
	add.s64 	%rd7592, %rd7590, %rd1126;
	mov.b16 	%rs1010, 1;
	st.u8 	[%rd7592], %rs1010;
	mov.b16 	%rs1011, 0;
	st.u8 	[%rd7592+1], %rs1011;
	mov.b32 	%r8565, 2905;
	st.u32 	[%rd7592+4], %r8565;
	st.u8 	[%rd7592+3], %rs1010;
	mov.b32 	%r8566, 48;
	st.u32 	[%rd7592+8], %r8566;
	mov.b32 	%r8567, -1;
	st.u32 	[%rd7592+16], %r8567;
	ld.shared.u64 	%rd7593, [m_Local_$_1];
	atom.global.add.u64 	%rd7594, [%rd16], 32;
	add.s64 	%rd7595, %rd7594, 40;
	setp.lt.u64 	%p4161, %rd7595, %rd7593;
	shr.u64 	%rd1127, %rd7594, 4;
	cvt.u32.u64 	%r13119, %rd1127;
	setp.ne.s32 	%p4162, %r13119, -1;
	and.pred  	%p4163, %p4161, %p4162;
	@%p4163 bra 	$L__BB10_3120;
	mov.b32 	%r8572, 21352;
	st.local.u32 	[%rd1], %r8572;
	mov.b32 	%r13119, -1;
	bra.uni 	$L__BB10_3121;
$L__BB10_3120:
	ld.shared.u64 	%rd7596, [m_Local_$_0];
	shl.b64 	%rd7597, %rd1127, 32;
	shr.s64 	%rd7598, %rd7597, 28;
	add.s64 	%rd7599, %rd7596, %rd7598;
	mov.b16 	%rs1012, 0;
	st.u8 	[%rd7599], %rs1012;
	st.u8 	[%rd7599+1], %rs1012;
	mov.b32 	%r8568, 4335;
	st.u32 	[%rd7599+4], %r8568;
	mov.b16 	%rs1013, 1;
	st.u8 	[%rd7599+3], %rs1013;
	mov.b32 	%r8569, 32;
	st.u32 	[%rd7599+8], %r8569;
	mov.b32 	%r8570, 0;
	st.u32 	[%rd7599+12], %r8570;
$L__BB10_3121:
	ld.shared.u64 	%rd7600, [m_Local_$_0];
	add.s64 	%rd7601, %rd7600, %rd1126;
	st.u32 	[%rd7601+32], %r13119;
	ld.shared.u64 	%rd7602, [m_Local_$_0];
	add.s64 	%rd7603, %rd7602, %rd1126;
	mov.b32 	%r8573, 0;
	st.u32 	[%rd7603+40], %r8573;
	ld.local.u32 	%r8574, [%rd1];
	setp.eq.s32 	%p6742, %r8574, 0;
$L__BB10_3122:
	not.pred 	%p4165, %p6742;
	@%p4165 bra 	$L__BB10_6659;
	setp.ne.s32 	%p4166, %r13120, -1;
	@%p4166 bra 	$L__BB10_3125;
	mov.b32 	%r8578, 21352;
	st.local.u32 	[%rd1], %r8578;
	mov.b32 	%r13121, 0;
	mov.u32 	%r13122, %r13121;
	bra.uni 	$L__BB10_3126;
$L__BB10_3125:
	ld.shared.u64 	%rd7604, [m_Local_$_0];
	mul.wide.s32 	%rd7605, %r13120, 16;
	add.s64 	%rd7606, %rd7604, %rd7605;
	ld.u32 	%r13121, [%rd7606+32];
	ld.u32 	%r13122, [%rd7606+40];
$L__BB10_3126:
	setp.ne.s32 	%p4167, %r1607, -1;
	@%p4167 bra 	$L__BB10_3128;
	mov.b32 	%r8580, 21352;
	st.local.u32 	[%rd1], %r8580;
	mov.b32 	%r13123, 0;
	mov.u32 	%r13124, %r13123;
	bra.uni 	$L__BB10_3129;
$L__BB10_3128:
	ld.shared.u64 	%rd7607, [m_Local_$_0];
	mul.wide.s32 	%rd7608, %r1607, 16;
	add.s64 	%rd7609, %rd7607, %rd7608;
	ld.u32 	%r13123, [%rd7609+32];
	ld.u32 	%r13124, [%rd7609+40];
$L__BB10_3129:
	add.s32 	%r1658, %r13124, %r13122;
	shl.b32 	%r8581, %r1658, 2;
	add.s32 	%r8582, %r8581, 32;
	shr.s32 	%r8583, %r8582, 31;
	shr.u32 	%r8584, %r8583, 29;
	add.s32 	%r8585, %r8582, %r8584;
	and.b32  	%r8586, %r8585, -8;
	sub.s32 	%r8587, %r8582, %r8586;
	setp.eq.s32 	%p4168, %r8587, 0;
	sub.s32 	%r8588, %r8581, %r8587;
	add.s32 	%r8589, %r8588, 40;
	selp.b32 	%r1659, %r8582, %r8589, %p4168;
	ld.shared.u64 	%rd1128, [m_Local_$_1];
	and.b32  	%r8590, %r1659, 12;
	setp.eq.s32 	%p4169, %r8590, 0;
	mov.u32 	%r13125, %r1659;
	@%p4169 bra 	$L__BB10_3131;
	shr.s32 	%r8591, %r1659, 31;
	shr.u32 	%r8592, %r8591, 28;
	add.s32 	%r8593, %r1659, %r8592;
	and.b32  	%r8594, %r8593, -16;
	add.s32 	%r13125, %r8594, 16;
$L__BB10_3131:
	cvt.s64.s32 	%rd7610, %r13125;
	atom.global.add.u64 	%rd7611, [%rd16], %rd7610;
	cvt.s64.s32 	%rd7612, %r1659;
	add.s64 	%rd7613, %rd7612, %rd7611;
	add.s64 	%rd7614, %rd7613, 8;
	setp.lt.u64 	%p4170, %rd7614, %rd1128;
	shr.u64 	%rd7615, %rd7611, 4;
	cvt.u32.u64 	%r8595, %rd7615;
	selp.b32 	%r1662, %r8595, -1, %p4170;
	setp.ne.s32 	%p4171, %r1662, -1;
	@%p4171 bra 	$L__BB10_3133;
	mov.b32 	%r8653, 21352;
	st.local.u32 	[%rd1], %r8653;
	bra.uni 	$L__BB10_3172;
$L__BB10_3133:
	ld.shared.u64 	%rd7616, [m_Local_$_0];
	mul.wide.s32 	%rd1129, %r1662, 16;
	add.s64 	%rd7617, %rd7616, %rd1129;
	mov.b16 	%rs1014, 0;
	st.u8 	[%rd7617], %rs1014;
	st.u8 	[%rd7617+1], %rs1014;
	mov.b32 	%r8596, 4335;
	st.u32 	[%rd7617+4], %r8596;
	mov.b16 	%rs1015, 1;
	st.u8 	[%rd7617+3], %rs1015;
	st.u32 	[%rd7617+8], %r1659;
	st.u32 	[%rd7617+12], %r1658;
	setp.lt.s32 	%p4172, %r1658, 1;
	@%p4172 bra 	$L__BB10_3172;
	add.s32 	%r8598, %r13122, -1;
	neg.s32 	%r8599, %r13124;
	setp.eq.s32 	%p4173, %r8598, %r8599;
	mov.b32 	%r1677, 0;
	@%p4173 bra 	$L__BB10_3160;
	and.b32  	%r1677, %r1658, 2147483646;
	mov.b32 	%r13126, 0;
$L__BB10_3136:
	ld.shared.u64 	%rd1130, [m_Local_$_0];
	add.s64 	%rd1131, %rd1130, %rd1129;
	ld.u32 	%r1665, [%rd1131+12];
	setp.lt.s32 	%p4174, %r13126, %r1665;
	@%p4174 bra 	$L__BB10_3147;
	ld.shared.u64 	%rd7618, [m_Local_$_1];
	atom.global.add.u64 	%rd7619, [%rd16], 48;
	add.s64 	%rd7620, %rd7619, 56;
	setp.lt.u64 	%p4175, %rd7620, %rd7618;
	shr.u64 	%rd1132, %rd7619, 4;
	cvt.u32.u64 	%r13127, %rd1132;
	setp.ne.s32 	%p4176, %r13127, -1;
	and.pred  	%p4177, %p4175, %p4176;
	@%p4177 bra 	$L__BB10_3139;
	mov.b32 	%r8607, 21106;
	st.local.u32 	[%rd1], %r8607;
	mov.b32 	%r13127, -1;
	mov.pred 	%p6743, 0;
	bra.uni 	$L__BB10_3140;
$L__BB10_3139:
	shl.b64 	%rd7621, %rd1132, 32;
	shr.s64 	%rd7622, %rd7621, 28;
	add.s64 	%rd7623, %rd1130, %rd7622;
	mov.b16 	%rs1016, 0;
	st.u8 	[%rd7623], %rs1016;
	st.u8 	[%rd7623+1], %rs1016;
	mov.b32 	%r8601, 3608;
	st.u32 	[%rd7623+4], %r8601;
	mov.b16 	%rs1017, 1;
	st.u8 	[%rd7623+3], %rs1017;
	mov.b32 	%r8602, 48;
	st.u32 	[%rd7623+8], %r8602;
	mov.b32 	%r8603, -1;
	st.u32 	[%rd7623+16], %r8603;
	ld.shared.u64 	%rd7624, [m_Local_$_0];
	add.s64 	%rd7625, %rd7624, %rd7622;
	mov.b32 	%r8604, 0;
	st.u32 	[%rd7625+32], %r8604;
	ld.shared.u64 	%rd7626, [m_Local_$_0];
	add.s64 	%rd7627, %rd7626, %rd7622;
	st.u32 	[%rd7627+36], %r8604;
	ld.shared.u64 	%rd7628, [m_Local_$_0];
	add.s64 	%rd7629, %rd7628, %rd7622;
	st.u32 	[%rd7629+40], %r8604;
	ld.local.u32 	%r8605, [%rd1];
	setp.eq.s32 	%p6743, %r8605, 0;
$L__BB10_3140:
	mov.b32 	%r13128, 0;
	not.pred 	%p4179, %p6743;
	@%p4179 bra 	$L__BB10_3146;
	setp.ne.s32 	%p4180, %r13127, -1;
	@%p4180 bra 	$L__BB10_3143;
	mov.b32 	%r8615, 21352;
	st.local.u32 	[%rd1], %r8615;
	bra.uni 	$L__BB10_3146;
$L__BB10_3143:
	ld.shared.u64 	%rd7630, [m_Local_$_0];
	mul.wide.s32 	%rd1133, %r13127, 16;
	add.s64 	%rd7631, %rd7630, %rd1133;
	st.u32 	[%rd7631+40], %r1665;
	ld.local.u32 	%r8610, [%rd1];
	setp.ne.s32 	%p4181, %r8610, 0;
	@%p4181 bra 	$L__BB10_3146;
	ld.shared.u64 	%rd7632, [m_Local_$_0];
	add.s64 	%rd7633, %rd7632, %rd1133;
	st.u32 	[%rd7633+36], %r13126;
	ld.local.u32 	%r8612, [%rd1];
	setp.ne.s32 	%p4182, %r8612, 0;
	@%p4182 bra 	$L__BB10_3146;
	ld.shared.u64 	%rd7634, [m_Local_$_0];
	add.s64 	%rd7635, %rd7634, %rd1133;
	st.u32 	[%rd7635+32], %r1662;
	ld.local.u32 	%r8613, [%rd1];
	setp.eq.s32 	%p4183, %r8613, 0;
	selp.b32 	%r13128, %r13127, 0, %p4183;
$L__BB10_3146:
	st.local.u32 	[%rd1], %r13128;
	bra.uni 	$L__BB10_3148;
$L__BB10_3147:
	shl.b32 	%r8616, %r13126, 2;
	cvt.u64.u32 	%rd7636, %r8616;
	add.s64 	%rd7637, %rd1131, %rd7636;
	mov.b32 	%r8617, 0;
	st.u32 	[%rd7637+32], %r8617;
$L__BB10_3148:
	add.s32 	%r1670, %r13126, 1;
	ld.shared.u64 	%rd1134, [m_Local_$_0];
	add.s64 	%rd1135, %rd1134, %rd1129;
	ld.u32 	%r1671, [%rd1135+12];
	setp.lt.s32 	%p4184, %r1670, %r1671;
	@%p4184 bra 	$L__BB10_3158;
	ld.shared.u64 	%rd7638, [m_Local_$_1];
	atom.global.add.u64 	%rd7639, [%rd16], 48;
	add.s64 	%rd7640, %rd7639, 56;
	setp.ge.u64 	%p4185, %rd7640, %rd7638;
	shr.u64 	%rd1136, %rd7639, 4;
	cvt.u32.u64 	%r13129, %rd1136;
	setp.eq.s32 	%p4186, %r13129, -1;
	or.pred  	%p4187, %p4185, %p4186;
	@%p4187 bra 	$L__BB10_3151;
	shl.b64 	%rd7641, %rd1136, 32;
	shr.s64 	%rd7642, %rd7641, 28;
	add.s64 	%rd7643, %rd1134, %rd7642;
	mov.b16 	%rs1018, 0;
	st.u8 	[%rd7643], %rs1018;
	st.u8 	[%rd7643+1], %rs1018;
	mov.b32 	%r8618, 3608;
	st.u32 	[%rd7643+4], %r8618;
	mov.b16 	%rs1019, 1;
	st.u8 	[%rd7643+3], %rs1019;
	mov.b32 	%r8619, 48;
	st.u32 	[%rd7643+8], %r8619;
	mov.b32 	%r8620, -1;
	st.u32 	[%rd7643+16], %r8620;
	ld.shared.u64 	%rd7644, [m_Local_$_0];
	add.s64 	%rd7645, %rd7644, %rd7642;
	mov.b32 	%r8621, 0;
	st.u32 	[%rd7645+32], %r8621;
	ld.shared.u64 	%rd7646, [m_Local_$_0];
	add.s64 	%rd7647, %rd7646, %rd7642;
	st.u32 	[%rd7647+36], %r8621;
	ld.shared.u64 	%rd7648, [m_Local_$_0];
	add.s64 	%rd7649, %rd7648, %rd7642;
	st.u32 	[%rd7649+40], %r8621;
	ld.local.u32 	%r8622, [%rd1];
	setp.eq.s32 	%p6744, %r8622, 0;
	bra.uni 	$L__BB10_3152;
$L__BB10_3151:
	mov.b32 	%r8624, 21106;
	st.local.u32 	[%rd1], %r8624;
	mov.b32 	%r13129, -1;
	mov.pred 	%p6744, 0;
$L__BB10_3152:
	mov.b32 	%r13130, 0;
	not.pred 	%p4189, %p6744;
	@%p4189 bra 	$L__BB10_3157;
	setp.eq.s32 	%p4190, %r13129, -1;
	@%p4190 bra 	$L__BB10_6730;
	ld.shared.u64 	%rd7650, [m_Local_$_0];
	mul.wide.s32 	%rd1137, %r13129, 16;
	add.s64 	%rd7651, %rd7650, %rd1137;
	st.u32 	[%rd7651+40], %r1671;
	ld.local.u32 	%r8627, [%rd1];
	setp.eq.s32 	%p4191, %r8627, 0;
	@%p4191 bra 	$L__BB10_3155;
	bra.uni 	$L__BB10_3157;
$L__BB10_3155:
	ld.shared.u64 	%rd7652, [m_Local_$_0];
	add.s64 	%rd7653, %rd7652, %rd1137;
	st.u32 	[%rd7653+36], %r1670;
	ld.local.u32 	%r8629, [%rd1];
	setp.ne.s32 	%p4192, %r8629, 0;
	@%p4192 bra 	$L__BB10_3157;
	ld.shared.u64 	%rd7654, [m_Local_$_0];
	add.s64 	%rd7655, %rd7654, %rd1137;
	st.u32 	[%rd7655+32], %r1662;
	ld.local.u32 	%r8630, [%rd1];
	setp.eq.s32 	%p4193, %r8630, 0;
	selp.b32 	%r13130, %r13129, 0, %p4193;
$L__BB10_3157:
	st.local.u32 	[%rd1], %r13130;
	bra.uni 	$L__BB10_3159;
$L__BB10_3158:
	shl.b32 	%r8633, %r1670, 2;
	cvt.u64.u32 	%rd7656, %r8633;
	add.s64 	%rd7657, %rd1135, %rd7656;
	mov.b32 	%r8634, 0;
	st.u32 	[%rd7657+32], %r8634;
$L__BB10_3159:
	add.s32 	%r13126, %r13126, 2;
	setp.ne.s32 	%p4194, %r13126, %r1677;
	@%p4194 bra 	$L__BB10_3136;
$L__BB10_3160:
	and.b32  	%r8635, %r1658, 1;
	setp.eq.b32 	%p4195, %r8635, 1;
	not.pred 	%p4196, %p4195;
	@%p4196 bra 	$L__BB10_3172;
	ld.shared.u64 	%rd1138, [m_Local_$_0];
	add.s64 	%rd1139, %rd1138, %rd1129;
	ld.u32 	%r1678, [%rd1139+12];
	setp.lt.s32 	%p4197, %r1677, %r1678;
	@%p4197 bra 	$L__BB10_3171;
	ld.shared.u64 	%rd7658, [m_Local_$_1];
	atom.global.add.u64 	%rd7659, [%rd16], 48;
	add.s64 	%rd7660, %rd7659, 56;
	setp.ge.u64 	%p4198, %rd7660, %rd7658;
	shr.u64 	%rd1140, %rd7659, 4;
	cvt.u32.u64 	%r13132, %rd1140;
	setp.eq.s32 	%p4199, %r13132, -1;
	or.pred  	%p4200, %p4198, %p4199;
	@%p4200 bra 	$L__BB10_3164;
	shl.b64 	%rd7661, %rd1140, 32;
	shr.s64 	%rd7662, %rd7661, 28;
	add.s64 	%rd7663, %rd1138, %rd7662;
	mov.b16 	%rs1020, 0;
	st.u8 	[%rd7663], %rs1020;
	st.u8 	[%rd7663+1], %rs1020;
	mov.b32 	%r8636, 3608;
	st.u32 	[%rd7663+4], %r8636;
	mov.b16 	%rs1021, 1;
	st.u8 	[%rd7663+3], %rs1021;
	mov.b32 	%r8637, 48;
	st.u32 	[%rd7663+8], %r8637;
	mov.b32 	%r8638, -1;
	st.u32 	[%rd7663+16], %r8638;
	ld.shared.u64 	%rd7664, [m_Local_$_0];
	add.s64 	%rd7665, %rd7664, %rd7662;
	mov.b32 	%r8639, 0;
	st.u32 	[%rd7665+32], %r8639;
	ld.shared.u64 	%rd7666, [m_Local_$_0];
	add.s64 	%rd7667, %rd7666, %rd7662;
	st.u32 	[%rd7667+36], %r8639;
	ld.shared.u64 	%rd7668, [m_Local_$_0];
	add.s64 	%rd7669, %rd7668, %rd7662;
	st.u32 	[%rd7669+40], %r8639;
	ld.local.u32 	%r8640, [%rd1];
	setp.eq.s32 	%p6745, %r8640, 0;
	bra.uni 	$L__BB10_3165;
$L__BB10_3164:
	mov.b32 	%r8642, 21106;
	st.local.u32 	[%rd1], %r8642;
	mov.b32 	%r13132, -1;
	mov.pred 	%p6745, 0;
$L__BB10_3165:
	mov.b32 	%r13133, 0;
	not.pred 	%p4202, %p6745;
	@%p4202 bra 	$L__BB10_3170;
	setp.eq.s32 	%p4203, %r13132, -1;
	@%p4203 bra 	$L__BB10_6731;
	ld.shared.u64 	%rd7670, [m_Local_$_0];
	mul.wide.s32 	%rd1141, %r13132, 16;
	add.s64 	%rd7671, %rd7670, %rd1141;
	st.u32 	[%rd7671+40], %r1678;
	ld.local.u32 	%r8645, [%rd1];
	setp.eq.s32 	%p4204, %r8645, 0;
	@%p4204 bra 	$L__BB10_3168;
	bra.uni 	$L__BB10_3170;
$L__BB10_3168:
	ld.shared.u64 	%rd7672, [m_Local_$_0];
	add.s64 	%rd7673, %rd7672, %rd1141;
	st.u32 	[%rd7673+36], %r1677;
	ld.local.u32 	%r8647, [%rd1];
	setp.ne.s32 	%p4205, %r8647, 0;
	@%p4205 bra 	$L__BB10_3170;
	ld.shared.u64 	%rd7674, [m_Local_$_0];
	add.s64 	%rd7675, %rd7674, %rd1141;
	st.u32 	[%rd7675+32], %r1662;
	ld.local.u32 	%r8648, [%rd1];
	setp.eq.s32 	%p4206, %r8648, 0;
	selp.b32 	%r13133, %r13132, 0, %p4206;
$L__BB10_3170:
	st.local.u32 	[%rd1], %r13133;
	bra.uni 	$L__BB10_3172;
$L__BB10_3171:
	shl.b32 	%r8651, %r1677, 2;
	cvt.u64.u32 	%rd7676, %r8651;
	add.s64 	%rd7677, %rd1139, %rd7676;
	mov.b32 	%r8652, 0;
	st.u32 	[%rd7677+32], %r8652;
$L__BB10_3172:
	setp.lt.s32 	%p4207, %r13122, 1;
	@%p4207 bra 	$L__BB10_3176;
	mul.wide.s32 	%rd1142, %r13121, 16;
	mul.wide.s32 	%rd1143, %r1662, 16;
	mov.b32 	%r13134, 0;
$L__BB10_3174:
	setp.ne.s32 	%p4208, %r13121, -1;
	shl.b32 	%r1684, %r13134, 2;
	@%p4208 bra 	$L__BB10_3180;
	mov.b32 	%r8670, 21352;
	st.local.u32 	[%rd1], %r8670;
	mov.b16 	%rs1624, 0;
	bra.uni 	$L__BB10_3192;
$L__BB10_3176:
	setp.lt.s32 	%p4231, %r13124, 1;
	@%p4231 bra 	$L__BB10_3234;
	mul.wide.s32 	%rd1144, %r13123, 16;
	mul.wide.s32 	%rd1145, %r1662, 16;
	mov.b32 	%r13139, 0;
$L__BB10_3178:
	setp.ne.s32 	%p4232, %r13123, -1;
	@%p4232 bra 	$L__BB10_3207;
	mov.b32 	%r8705, 21352;
	st.local.u32 	[%rd1], %r8705;
	mov.b16 	%rs1625, 0;
	bra.uni 	$L__BB10_3219;
$L__BB10_3180:
	ld.shared.u64 	%rd1146, [m_Local_$_0];
	add.s64 	%rd1147, %rd1146, %rd1142;
	ld.u32 	%r1685, [%rd1147+12];
	setp.lt.s32 	%p4209, %r13134, %r1685;
	@%p4209 bra 	$L__BB10_3191;
	ld.shared.u64 	%rd7678, [m_Local_$_1];
	atom.global.add.u64 	%rd7679, [%rd16], 48;
	add.s64 	%rd7680, %rd7679, 56;
	setp.lt.u64 	%p4210, %rd7680, %rd7678;
	shr.u64 	%rd1148, %rd7679, 4;
	cvt.u32.u64 	%r13135, %rd1148;
	setp.ne.s32 	%p4211, %r13135, -1;
	and.pred  	%p4212, %p4210, %p4211;
	@%p4212 bra 	$L__BB10_3183;
	mov.b32 	%r8661, 21106;
	st.local.u32 	[%rd1], %r8661;
	mov.b32 	%r13135, -1;
	mov.pred 	%p6746, 0;
	bra.uni 	$L__BB10_3184;
$L__BB10_3183:
	shl.b64 	%rd7681, %rd1148, 32;
	shr.s64 	%rd7682, %rd7681, 28;
	add.s64 	%rd7683, %rd1146, %rd7682;
	mov.b16 	%rs1022, 0;
	st.u8 	[%rd7683], %rs1022;
	st.u8 	[%rd7683+1], %rs1022;
	mov.b32 	%r8655, 3608;
	st.u32 	[%rd7683+4], %r8655;
	mov.b16 	%rs1023, 1;
	st.u8 	[%rd7683+3], %rs1023;
	mov.b32 	%r8656, 48;
	st.u32 	[%rd7683+8], %r8656;
	mov.b32 	%r8657, -1;
	st.u32 	[%rd7683+16], %r8657;
	ld.shared.u64 	%rd7684, [m_Local_$_0];
	add.s64 	%rd7685, %rd7684, %rd7682;
	mov.b32 	%r8658, 0;
	st.u32 	[%rd7685+32], %r8658;
	ld.shared.u64 	%rd7686, [m_Local_$_0];
	add.s64 	%rd7687, %rd7686, %rd7682;
	st.u32 	[%rd7687+36], %r8658;
	ld.shared.u64 	%rd7688, [m_Local_$_0];
	add.s64 	%rd7689, %rd7688, %rd7682;
	st.u32 	[%rd7689+40], %r8658;
	ld.local.u32 	%r8659, [%rd1];
	setp.eq.s32 	%p6746, %r8659, 0;
$L__BB10_3184:
	mov.b32 	%r13136, 0;
	not.pred 	%p4214, %p6746;
	@%p4214 bra 	$L__BB10_3190;
	setp.ne.s32 	%p4215, %r13135, -1;
	@%p4215 bra 	$L__BB10_3187;
	mov.b32 	%r8669, 21352;
	st.local.u32 	[%rd1], %r8669;
	bra.uni 	$L__BB10_3190;
$L__BB10_3187:
	ld.shared.u64 	%rd7690, [m_Local_$_0];
	mul.wide.s32 	%rd1149, %r13135, 16;
	add.s64 	%rd7691, %rd7690, %rd1149;
	st.u32 	[%rd7691+40], %r1685;
	ld.local.u32 	%r8664, [%rd1];
	setp.ne.s32 	%p4216, %r8664, 0;
	@%p4216 bra 	$L__BB10_3190;
	ld.shared.u64 	%rd7692, [m_Local_$_0];
	add.s64 	%rd7693, %rd7692, %rd1149;
	st.u32 	[%rd7693+36], %r13134;
	ld.local.u32 	%r8666, [%rd1];
	setp.ne.s32 	%p4217, %r8666, 0;
	@%p4217 bra 	$L__BB10_3190;
	ld.shared.u64 	%rd7694, [m_Local_$_0];
	add.s64 	%rd7695, %rd7694, %rd1149;
	st.u32 	[%rd7695+32], %r13121;
	ld.local.u32 	%r8667, [%rd1];
	setp.eq.s32 	%p4218, %r8667, 0;
	selp.b32 	%r13136, %r13135, 0, %p4218;
$L__BB10_3190:
	st.local.u32 	[%rd1], %r13136;
	mov.b16 	%rs1624, 0;
	bra.uni 	$L__BB10_3192;
$L__BB10_3191:
	cvt.u64.u32 	%rd7696, %r1684;
	add.s64 	%rd7697, %rd1147, %rd7696;
	ld.u8 	%rs1624, [%rd7697+32];
$L__BB10_3192:
	setp.ne.s32 	%p4219, %r1662, -1;
	@%p4219 bra 	$L__BB10_3194;
	mov.b32 	%r8687, 21352;
	st.local.u32 	[%rd1], %r8687;
	bra.uni 	$L__BB10_3206;
$L__BB10_3194:
	ld.shared.u64 	%rd1150, [m_Local_$_0];
	add.s64 	%rd1151, %rd1150, %rd1143;
	ld.u32 	%r1690, [%rd1151+12];
	setp.lt.s32 	%p4220, %r13134, %r1690;
	@%p4220 bra 	$L__BB10_3205;
	ld.shared.u64 	%rd7698, [m_Local_$_1];
	atom.global.add.u64 	%rd7699, [%rd16], 48;
	add.s64 	%rd7700, %rd7699, 56;
	setp.lt.u64 	%p4221, %rd7700, %rd7698;
	shr.u64 	%rd1152, %rd7699, 4;
	cvt.u32.u64 	%r13137, %rd1152;
	setp.ne.s32 	%p4222, %r13137, -1;
	and.pred  	%p4223, %p4221, %p4222;
	@%p4223 bra 	$L__BB10_3197;
	mov.b32 	%r8677, 21106;
	st.local.u32 	[%rd1], %r8677;
	mov.b32 	%r13137, -1;
	mov.pred 	%p6747, 0;
	bra.uni 	$L__BB10_3198;
$L__BB10_3197:
	shl.b64 	%rd7701, %rd1152, 32;
	shr.s64 	%rd7702, %rd7701, 28;
	add.s64 	%rd7703, %rd1150, %rd7702;
	mov.b16 	%rs1026, 0;
	st.u8 	[%rd7703], %rs1026;
	st.u8 	[%rd7703+1], %rs1026;
	mov.b32 	%r8671, 3608;
	st.u32 	[%rd7703+4], %r8671;
	mov.b16 	%rs1027, 1;
	st.u8 	[%rd7703+3], %rs1027;
	mov.b32 	%r8672, 48;
	st.u32 	[%rd7703+8], %r8672;
	mov.b32 	%r8673, -1;
	st.u32 	[%rd7703+16], %r8673;
	ld.shared.u64 	%rd7704, [m_Local_$_0];
	add.s64 	%rd7705, %rd7704, %rd7702;
	mov.b32 	%r8674, 0;
	st.u32 	[%rd7705+32], %r8674;
	ld.shared.u64 	%rd7706, [m_Local_$_0];
	add.s64 	%rd7707, %rd7706, %rd7702;
	st.u32 	[%rd7707+36], %r8674;
	ld.shared.u64 	%rd7708, [m_Local_$_0];
	add.s64 	%rd7709, %rd7708, %rd7702;
	st.u32 	[%rd7709+40], %r8674;
	ld.local.u32 	%r8675, [%rd1];
	setp.eq.s32 	%p6747, %r8675, 0;
$L__BB10_3198:
	mov.b32 	%r13138, 0;
	not.pred 	%p4225, %p6747;
	@%p4225 bra 	$L__BB10_3204;
	setp.ne.s32 	%p4226, %r13137, -1;
	@%p4226 bra 	$L__BB10_3201;
	mov.b32 	%r8685, 21352;
	st.local.u32 	[%rd1], %r8685;
	bra.uni 	$L__BB10_3204;
$L__BB10_3201:
	ld.shared.u64 	%rd7710, [m_Local_$_0];
	mul.wide.s32 	%rd1153, %r13137, 16;
	add.s64 	%rd7711, %rd7710, %rd1153;
	st.u32 	[%rd7711+40], %r1690;
	ld.local.u32 	%r8680, [%rd1];
	setp.ne.s32 	%p4227, %r8680, 0;
	@%p4227 bra 	$L__BB10_3204;
	ld.shared.u64 	%rd7712, [m_Local_$_0];
	add.s64 	%rd7713, %rd7712, %rd1153;
	st.u32 	[%rd7713+36], %r13134;
	ld.local.u32 	%r8682, [%rd1];
	setp.ne.s32 	%p4228, %r8682, 0;
	@%p4228 bra 	$L__BB10_3204;
	ld.shared.u64 	%rd7714, [m_Local_$_0];
	add.s64 	%rd7715, %rd7714, %rd1153;
	st.u32 	[%rd7715+32], %r1662;
	ld.local.u32 	%r8683, [%rd1];
	setp.eq.s32 	%p4229, %r8683, 0;
	selp.b32 	%r13138, %r13137, 0, %p4229;
$L__BB10_3204:
	st.local.u32 	[%rd1], %r13138;
	bra.uni 	$L__BB10_3206;
$L__BB10_3205:
	cvt.u64.u32 	%rd7716, %r1684;
	add.s64 	%rd7717, %rd1151, %rd7716;
	mov.b32 	%r8686, 0;
	st.u32 	[%rd7717+32], %r8686;
	st.u8 	[%rd7717+32], %rs1624;
$L__BB10_3206:
	add.s32 	%r13134, %r13134, 1;
	setp.eq.s32 	%p4230, %r13134, %r13122;
	@%p4230 bra 	$L__BB10_3176;
	bra.uni 	$L__BB10_3174;
$L__BB10_3207:
	ld.shared.u64 	%rd1154, [m_Local_$_0];
	add.s64 	%rd1155, %rd1154, %rd1144;
	ld.u32 	%r1697, [%rd1155+12];
	setp.lt.s32 	%p4233, %r13139, %r1697;
	@%p4233 bra 	$L__BB10_3218;
	ld.shared.u64 	%rd7718, [m_Local_$_1];
	atom.global.add.u64 	%rd7719, [%rd16], 48;
	add.s64 	%rd7720, %rd7719, 56;
	setp.lt.u64 	%p4234, %rd7720, %rd7718;
	shr.u64 	%rd1156, %rd7719, 4;
	cvt.u32.u64 	%r13140, %rd1156;
	setp.ne.s32 	%p4235, %r13140, -1;
	and.pred  	%p4236, %p4234, %p4235;
	@%p4236 bra 	$L__BB10_3210;
	mov.b32 	%r8695, 21106;
	st.local.u32 	[%rd1], %r8695;
	mov.b32 	%r13140, -1;
	mov.pred 	%p6748, 0;
	bra.uni 	$L__BB10_3211;
$L__BB10_3210:
	shl.b64 	%rd7721, %rd1156, 32;
	shr.s64 	%rd7722, %rd7721, 28;
	add.s64 	%rd7723, %rd1154, %rd7722;
	mov.b16 	%rs1028, 0;
	st.u8 	[%rd7723], %rs1028;
	st.u8 	[%rd7723+1], %rs1028;
	mov.b32 	%r8689, 3608;
	st.u32 	[%rd7723+4], %r8689;
	mov.b16 	%rs1029, 1;
	st.u8 	[%rd7723+3], %rs1029;
	mov.b32 	%r8690, 48;
	st.u32 	[%rd7723+8], %r8690;
	mov.b32 	%r8691, -1;
	st.u32 	[%rd7723+16], %r8691;
	ld.shared.u64 	%rd7724, [m_Local_$_0];
	add.s64 	%rd7725, %rd7724, %rd7722;
	mov.b32 	%r8692, 0;
	st.u32 	[%rd7725+32], %r8692;
	ld.shared.u64 	%rd7726, [m_Local_$_0];
	add.s64 	%rd7727, %rd7726, %rd7722;
	st.u32 	[%rd7727+36], %r8692;
	ld.shared.u64 	%rd7728, [m_Local_$_0];
	add.s64 	%rd7729, %rd7728, %rd7722;
	st.u32 	[%rd7729+40], %r8692;
	ld.local.u32 	%r8693, [%rd1];
	setp.eq.s32 	%p6748, %r8693, 0;
$L__BB10_3211:
	mov.b32 	%r13141, 0;
	not.pred 	%p4238, %p6748;
	@%p4238 bra 	$L__BB10_3217;
	setp.ne.s32 	%p4239, %r13140, -1;
	@%p4239 bra 	$L__BB10_3214;
	mov.b32 	%r8703, 21352;
	st.local.u32 	[%rd1], %r8703;
	bra.uni 	$L__BB10_3217;
$L__BB10_3214:
	ld.shared.u64 	%rd7730, [m_Local_$_0];
	mul.wide.s32 	%rd1157, %r13140, 16;
	add.s64 	%rd7731, %rd7730, %rd1157;
	st.u32 	[%rd7731+40], %r1697;
	ld.local.u32 	%r8698, [%rd1];
	setp.ne.s32 	%p4240, %r8698, 0;
	@%p4240 bra 	$L__BB10_3217;
	ld.shared.u64 	%rd7732, [m_Local_$_0];
	add.s64 	%rd7733, %rd7732, %rd1157;
	st.u32 	[%rd7733+36], %r13139;
	ld.local.u32 	%r8700, [%rd1];
	setp.ne.s32 	%p4241, %r8700, 0;
	@%p4241 bra 	$L__BB10_3217;
	ld.shared.u64 	%rd7734, [m_Local_$_0];
	add.s64 	%rd7735, %rd7734, %rd1157;
	st.u32 	[%rd7735+32], %r13123;
	ld.local.u32 	%r8701, [%rd1];
	setp.eq.s32 	%p4242, %r8701, 0;
	selp.b32 	%r13141, %r13140, 0, %p4242;
$L__BB10_3217:
	st.local.u32 	[%rd1], %r13141;
	mov.b16 	%rs1625, 0;
	bra.uni 	$L__BB10_3219;
$L__BB10_3218:
	shl.b32 	%r8704, %r13139, 2;
	cvt.u64.u32 	%rd7736, %r8704;
	add.s64 	%rd7737, %rd1155, %rd7736;
	ld.u8 	%rs1625, [%rd7737+32];
$L__BB10_3219:
	setp.ne.s32 	%p4243, %r1662, -1;
	add.s32 	%r1702, %r13139, %r13122;
	@%p4243 bra 	$L__BB10_3221;
	mov.b32 	%r8724, 21352;
	st.local.u32 	[%rd1], %r8724;
	bra.uni 	$L__BB10_3233;
$L__BB10_3221:
	ld.shared.u64 	%rd1158, [m_Local_$_0];
	add.s64 	%rd1159, %rd1158, %rd1145;
	ld.u32 	%r8706, [%rd1159+12];
	setp.gt.s32 	%p4244, %r1702, -1;
	setp.lt.s32 	%p4245, %r1702, %r8706;
	and.pred  	%p4246, %p4244, %p4245;
	@%p4246 bra 	$L__BB10_3232;
	ld.shared.u64 	%rd7740, [m_Local_$_1];
	atom.global.add.u64 	%rd7741, [%rd16], 48;
	add.s64 	%rd7742, %rd7741, 56;
	setp.lt.u64 	%p4247, %rd7742, %rd7740;
	shr.u64 	%rd1160, %rd7741, 4;
	cvt.u32.u64 	%r13142, %rd1160;
	setp.ne.s32 	%p4248, %r13142, -1;
	and.pred  	%p4249, %p4247, %p4248;
	@%p4249 bra 	$L__BB10_3224;
	mov.b32 	%r8715, 21106;
	st.local.u32 	[%rd1], %r8715;
	mov.b32 	%r13142, -1;
	mov.pred 	%p6749, 0;
	bra.uni 	$L__BB10_3225;
$L__BB10_3224:
	shl.b64 	%rd7743, %rd1160, 32;
	shr.s64 	%rd7744, %rd7743, 28;
	add.s64 	%rd7745, %rd1158, %rd7744;
	mov.b16 	%rs1032, 0;
	st.u8 	[%rd7745], %rs1032;
	st.u8 	[%rd7745+1], %rs1032;
	mov.b32 	%r8709, 3608;
	st.u32 	[%rd7745+4], %r8709;
	mov.b16 	%rs1033, 1;
	st.u8 	[%rd7745+3], %rs1033;
	mov.b32 	%r8710, 48;
	st.u32 	[%rd7745+8], %r8710;
	mov.b32 	%r8711, -1;
	st.u32 	[%rd7745+16], %r8711;
	ld.shared.u64 	%rd7746, [m_Local_$_0];
	add.s64 	%rd7747, %rd7746, %rd7744;
	mov.b32 	%r8712, 0;
	st.u32 	[%rd7747+32], %r8712;
	ld.shared.u64 	%rd7748, [m_Local_$_0];
	add.s64 	%rd7749, %rd7748, %rd7744;
	st.u32 	[%rd7749+36], %r8712;
	ld.shared.u64 	%rd7750, [m_Local_$_0];
	add.s64 	%rd7751, %rd7750, %rd7744;
	st.u32 	[%rd7751+40], %r8712;
	ld.local.u32 	%r8713, [%rd1];
	setp.eq.s32 	%p6749, %r8713, 0;
$L__BB10_3225:
	mov.b32 	%r13143, 0;
	not.pred 	%p4251, %p6749;
	@%p4251 bra 	$L__BB10_3231;
	setp.ne.s32 	%p4252, %r13142, -1;
	@%p4252 bra 	$L__BB10_3228;
	mov.b32 	%r8723, 21352;
	st.local.u32 	[%rd1], %r8723;
	bra.uni 	$L__BB10_3231;
$L__BB10_3228:
	ld.shared.u64 	%rd7752, [m_Local_$_0];
	mul.wide.s32 	%rd1161, %r13142, 16;
	add.s64 	%rd7753, %rd7752, %rd1161;
	st.u32 	[%rd7753+40], %r8706;
	ld.local.u32 	%r8718, [%rd1];
	setp.ne.s32 	%p4253, %r8718, 0;
	@%p4253 bra 	$L__BB10_3231;
	ld.shared.u64 	%rd7754, [m_Local_$_0];
	add.s64 	%rd7755, %rd7754, %rd1161;
	st.u32 	[%rd7755+36], %r1702;
	ld.local.u32 	%r8720, [%rd1];
	setp.ne.s32 	%p4254, %r8720, 0;
	@%p4254 bra 	$L__BB10_3231;
	ld.shared.u64 	%rd7756, [m_Local_$_0];
	add.s64 	%rd7757, %rd7756, %rd1161;
	st.u32 	[%rd7757+32], %r1662;
	ld.local.u32 	%r8721, [%rd1];
	setp.eq.s32 	%p4255, %r8721, 0;
	selp.b32 	%r13143, %r13142, 0, %p4255;
$L__BB10_3231:
	st.local.u32 	[%rd1], %r13143;
	bra.uni 	$L__BB10_3233;
$L__BB10_3232:
	shl.b32 	%r8707, %r1702, 2;
	cvt.u64.u32 	%rd7738, %r8707;
	add.s64 	%rd7739, %rd1159, %rd7738;
	mov.b32 	%r8708, 0;
	st.u32 	[%rd7739+32], %r8708;
	st.u8 	[%rd7739+32], %rs1625;
$L__BB10_3233:
	add.s32 	%r13139, %r13139, 1;
	setp.ne.s32 	%p4256, %r13139, %r13124;
	@%p4256 bra 	$L__BB10_3178;
$L__BB10_3234:
	ld.shared.u64 	%rd11877, [m_Local_$_1];
	atom.global.add.u64 	%rd7758, [%rd16], 48;
	add.s64 	%rd7759, %rd7758, 56;
	setp.lt.u64 	%p4257, %rd7759, %rd11877;
	shr.u64 	%rd7760, %rd7758, 4;
	cvt.u32.u64 	%r8725, %rd7760;
	selp.b32 	%r1709, %r8725, -1, %p4257;
	setp.ne.s32 	%p4258, %r1709, -1;
	@%p4258 bra 	$L__BB10_3236;
	mov.b32 	%r8835, 21352;
	st.local.u32 	[%rd1], %r8835;
	bra.uni 	$L__BB10_3311;
$L__BB10_3236:
	ld.shared.u64 	%rd7761, [m_Local_$_0];
	mul.wide.s32 	%rd1163, %r1709, 16;
	add.s64 	%rd7762, %rd7761, %rd1163;
	mov.b16 	%rs1034, 1;
	st.u8 	[%rd7762], %rs1034;
	mov.b16 	%rs1035, 0;
	st.u8 	[%rd7762+1], %rs1035;
	mov.b32 	%r8726, 2905;
	st.u32 	[%rd7762+4], %r8726;
	st.u8 	[%rd7762+3], %rs1034;
	mov.b32 	%r8727, 48;
	st.u32 	[%rd7762+8], %r8727;
	mov.b32 	%r8728, -1;
	st.u32 	[%rd7762+16], %r8728;
	ld.shared.u64 	%rd1164, [m_Local_$_0];
	mul.wide.s32 	%rd1165, %r1662, 16;
	add.s64 	%rd7763, %rd1164, %rd1165;
	ld.u32 	%r1710, [%rd7763+12];
	shl.b32 	%r8729, %r1710, 2;
	add.s32 	%r8730, %r8729, 32;
	shr.s32 	%r8731, %r8730, 31;
	shr.u32 	%r8732, %r8731, 29;
	add.s32 	%r8733, %r8730, %r8732;
	and.b32  	%r8734, %r8733, -8;
	sub.s32 	%r8735, %r8730, %r8734;
	setp.eq.s32 	%p4259, %r8735, 0;
	sub.s32 	%r8736, %r8729, %r8735;
	add.s32 	%r8737, %r8736, 40;
	selp.b32 	%r1711, %r8730, %r8737, %p4259;
	ld.shared.u64 	%rd1166, [m_Local_$_1];
	and.b32  	%r8738, %r1711, 12;
	setp.eq.s32 	%p4260, %r8738, 0;
	mov.u32 	%r13144, %r1711;
	@%p4260 bra 	$L__BB10_3238;
	shr.s32 	%r8739, %r1711, 31;
	shr.u32 	%r8740, %r8739, 28;
	add.s32 	%r8741, %r1711, %r8740;
	and.b32  	%r8742, %r8741, -16;
	add.s32 	%r13144, %r8742, 16;
$L__BB10_3238:
	cvt.s64.s32 	%rd7764, %r13144;
	atom.global.add.u64 	%rd7765, [%rd16], %rd7764;
	cvt.s64.s32 	%rd7766, %r1711;
	add.s64 	%rd7767, %rd7766, %rd7765;
	add.s64 	%rd7768, %rd7767, 8;
	setp.lt.u64 	%p4261, %rd7768, %rd1166;
	shr.u64 	%rd7769, %rd7765, 4;
	cvt.u32.u64 	%r8743, %rd7769;
	selp.b32 	%r1714, %r8743, -1, %p4261;
	setp.ne.s32 	%p4262, %r1714, -1;
	@%p4262 bra 	$L__BB10_3240;
	mov.b32 	%r8799, 21352;
	st.local.u32 	[%rd1], %r8799;
	bra.uni 	$L__BB10_3279;
$L__BB10_3240:
	mul.wide.s32 	%rd1167, %r1714, 16;
	add.s64 	%rd7770, %rd1164, %rd1167;
	mov.b16 	%rs1036, 0;
	st.u8 	[%rd7770], %rs1036;
	st.u8 	[%rd7770+1], %rs1036;
	mov.b32 	%r8744, 4335;
	st.u32 	[%rd7770+4], %r8744;
	mov.b16 	%rs1037, 1;
	st.u8 	[%rd7770+3], %rs1037;
	st.u32 	[%rd7770+8], %r1711;
	st.u32 	[%rd7770+12], %r1710;
	setp.lt.s32 	%p4263, %r1710, 1;
	@%p4263 bra 	$L__BB10_3279;
	setp.eq.s32 	%p4264, %r1710, 1;
	mov.b32 	%r1729, 0;
	@%p4264 bra 	$L__BB10_3267;
	and.b32  	%r1729, %r1710, 2147483646;
	mov.b32 	%r13145, 0;
$L__BB10_3243:
	ld.shared.u64 	%rd1168, [m_Local_$_0];
	add.s64 	%rd1169, %rd1168, %rd1167;
	ld.u32 	%r1717, [%rd1169+12];
	setp.lt.s32 	%p4265, %r13145, %r1717;
	@%p4265 bra 	$L__BB10_3254;
	ld.shared.u64 	%rd7771, [m_Local_$_1];
	atom.global.add.u64 	%rd7772, [%rd16], 48;
	add.s64 	%rd7773, %rd7772, 56;
	setp.lt.u64 	%p4266, %rd7773, %rd7771;
	shr.u64 	%rd1170, %rd7772, 4;
	cvt.u32.u64 	%r13146, %rd1170;
	setp.ne.s32 	%p4267, %r13146, -1;
	and.pred  	%p4268, %p4266, %p4267;
	@%p4268 bra 	$L__BB10_3246;
	mov.b32 	%r8753, 21106;
	st.local.u32 	[%rd1], %r8753;
	mov.b32 	%r13146, -1;
	mov.pred 	%p6750, 0;
	bra.uni 	$L__BB10_3247;
$L__BB10_3246:
	shl.b64 	%rd7774, %rd1170, 32;
	shr.s64 	%rd7775, %rd7774, 28;
	add.s64 	%rd7776, %rd1168, %rd7775;
	mov.b16 	%rs1038, 0;
	st.u8 	[%rd7776], %rs1038;
	st.u8 	[%rd7776+1], %rs1038;
	mov.b32 	%r8747, 3608;
	st.u32 	[%rd7776+4], %r8747;
	mov.b16 	%rs1039, 1;
	st.u8 	[%rd7776+3], %rs1039;
	mov.b32 	%r8748, 48;
	st.u32 	[%rd7776+8], %r8748;
	mov.b32 	%r8749, -1;
	st.u32 	[%rd7776+16], %r8749;
	ld.shared.u64 	%rd7777, [m_Local_$_0];
	add.s64 	%rd7778, %rd7777, %rd7775;
	mov.b32 	%r8750, 0;
	st.u32 	[%rd7778+32], %r8750;
	ld.shared.u64 	%rd7779, [m_Local_$_0];
	add.s64 	%rd7780, %rd7779, %rd7775;
	st.u32 	[%rd7780+36], %r8750;
	ld.shared.u64 	%rd7781, [m_Local_$_0];
	add.s64 	%rd7782, %rd7781, %rd7775;
	st.u32 	[%rd7782+40], %r8750;
	ld.local.u32 	%r8751, [%rd1];
	setp.eq.s32 	%p6750, %r8751, 0;
$L__BB10_3247:
	mov.b32 	%r13147, 0;
	not.pred 	%p4270, %p6750;
	@%p4270 bra 	$L__BB10_3253;
	setp.ne.s32 	%p4271, %r13146, -1;
	@%p4271 bra 	$L__BB10_3250;
	mov.b32 	%r8761, 21352;
	st.local.u32 	[%rd1], %r8761;
	bra.uni 	$L__BB10_3253;
$L__BB10_3250:
	ld.shared.u64 	%rd7783, [m_Local_$_0];
	mul.wide.s32 	%rd1171, %r13146, 16;
	add.s64 	%rd7784, %rd7783, %rd1171;
	st.u32 	[%rd7784+40], %r1717;
	ld.local.u32 	%r8756, [%rd1];
	setp.ne.s32 	%p4272, %r8756, 0;
	@%p4272 bra 	$L__BB10_3253;
	ld.shared.u64 	%rd7785, [m_Local_$_0];
	add.s64 	%rd7786, %rd7785, %rd1171;
	st.u32 	[%rd7786+36], %r13145;
	ld.local.u32 	%r8758, [%rd1];
	setp.ne.s32 	%p4273, %r8758, 0;
	@%p4273 bra 	$L__BB10_3253;
	ld.shared.u64 	%rd7787, [m_Local_$_0];
	add.s64 	%rd7788, %rd7787, %rd1171;
	st.u32 	[%rd7788+32], %r1714;
	ld.local.u32 	%r8759, [%rd1];
	setp.eq.s32 	%p4274, %r8759, 0;
	selp.b32 	%r13147, %r13146, 0, %p4274;
$L__BB10_3253:
	st.local.u32 	[%rd1], %r13147;
	bra.uni 	$L__BB10_3255;
$L__BB10_3254:
	shl.b32 	%r8762, %r13145, 2;
	cvt.u64.u32 	%rd7789, %r8762;
	add.s64 	%rd7790, %rd1169, %rd7789;
	mov.b32 	%r8763, 0;
	st.u32 	[%rd7790+32], %r8763;
$L__BB10_3255:
	add.s32 	%r1722, %r13145, 1;
	ld.shared.u64 	%rd1172, [m_Local_$_0];
	add.s64 	%rd1173, %rd1172, %rd1167;
	ld.u32 	%r1723, [%rd1173+12];
	setp.lt.s32 	%p4275, %r1722, %r1723;
	@%p4275 bra 	$L__BB10_3265;
	ld.shared.u64 	%rd7791, [m_Local_$_1];
	atom.global.add.u64 	%rd7792, [%rd16], 48;
	add.s64 	%rd7793, %rd7792, 56;
	setp.ge.u64 	%p4276, %rd7793, %rd7791;
	shr.u64 	%rd1174, %rd7792, 4;
	cvt.u32.u64 	%r13148, %rd1174;
	setp.eq.s32 	%p4277, %r13148, -1;
	or.pred  	%p4278, %p4276, %p4277;
	@%p4278 bra 	$L__BB10_3258;
	shl.b64 	%rd7794, %rd1174, 32;
	shr.s64 	%rd7795, %rd7794, 28;
	add.s64 	%rd7796, %rd1172, %rd7795;
	mov.b16 	%rs1040, 0;
	st.u8 	[%rd7796], %rs1040;
	st.u8 	[%rd7796+1], %rs1040;
	mov.b32 	%r8764, 3608;
	st.u32 	[%rd7796+4], %r8764;
	mov.b16 	%rs1041, 1;
	st.u8 	[%rd7796+3], %rs1041;
	mov.b32 	%r8765, 48;
	st.u32 	[%rd7796+8], %r8765;
	mov.b32 	%r8766, -1;
	st.u32 	[%rd7796+16], %r8766;
	ld.shared.u64 	%rd7797, [m_Local_$_0];
	add.s64 	%rd7798, %rd7797, %rd7795;
	mov.b32 	%r8767, 0;
	st.u32 	[%rd7798+32], %r8767;
	ld.shared.u64 	%rd7799, [m_Local_$_0];
	add.s64 	%rd7800, %rd7799, %rd7795;
	st.u32 	[%rd7800+36], %r8767;
	ld.shared.u64 	%rd7801, [m_Local_$_0];
	add.s64 	%rd7802, %rd7801, %rd7795;
	st.u32 	[%rd7802+40], %r8767;
	ld.local.u32 	%r8768, [%rd1];
	setp.eq.s32 	%p6751, %r8768, 0;
	bra.uni 	$L__BB10_3259;
$L__BB10_3258:
	mov.b32 	%r8770, 21106;
	st.local.u32 	[%rd1], %r8770;
	mov.b32 	%r13148, -1;
	mov.pred 	%p6751, 0;
$L__BB10_3259:
	mov.b32 	%r13149, 0;
	not.pred 	%p4280, %p6751;
	@%p4280 bra 	$L__BB10_3264;
	setp.eq.s32 	%p4281, %r13148, -1;
	@%p4281 bra 	$L__BB10_6732;
	ld.shared.u64 	%rd7803, [m_Local_$_0];
	mul.wide.s32 	%rd1175, %r13148, 16;
	add.s64 	%rd7804, %rd7803, %rd1175;
	st.u32 	[%rd7804+40], %r1723;
	ld.local.u32 	%r8773, [%rd1];
	setp.eq.s32 	%p4282, %r8773, 0;
	@%p4282 bra 	$L__BB10_3262;
	bra.uni 	$L__BB10_3264;
$L__BB10_3262:
	ld.shared.u64 	%rd7805, [m_Local_$_0];
	add.s64 	%rd7806, %rd7805, %rd1175;
	st.u32 	[%rd7806+36], %r1722;
	ld.local.u32 	%r8775, [%rd1];
	setp.ne.s32 	%p4283, %r8775, 0;
	@%p4283 bra 	$L__BB10_3264;
	ld.shared.u64 	%rd7807, [m_Local_$_0];
	add.s64 	%rd7808, %rd7807, %rd1175;
	st.u32 	[%rd7808+32], %r1714;
	ld.local.u32 	%r8776, [%rd1];
	setp.eq.s32 	%p4284, %r8776, 0;
	selp.b32 	%r13149, %r13148, 0, %p4284;
$L__BB10_3264:
	st.local.u32 	[%rd1], %r13149;
	bra.uni 	$L__BB10_3266;
$L__BB10_3265:
	shl.b32 	%r8779, %r1722, 2;
	cvt.u64.u32 	%rd7809, %r8779;
	add.s64 	%rd7810, %rd1173, %rd7809;
	mov.b32 	%r8780, 0;
	st.u32 	[%rd7810+32], %r8780;
$L__BB10_3266:
	add.s32 	%r13145, %r13145, 2;
	setp.ne.s32 	%p4285, %r13145, %r1729;
	@%p4285 bra 	$L__BB10_3243;
$L__BB10_3267:
	and.b32  	%r8781, %r1710, 1;
	setp.eq.b32 	%p4286, %r8781, 1;
	not.pred 	%p4287, %p4286;
	@%p4287 bra 	$L__BB10_3279;
	ld.shared.u64 	%rd1176, [m_Local_$_0];
	add.s64 	%rd1177, %rd1176, %rd1167;
	ld.u32 	%r1730, [%rd1177+12];
	setp.lt.s32 	%p4288, %r1729, %r1730;
	@%p4288 bra 	$L__BB10_3278;
	ld.shared.u64 	%rd7811, [m_Local_$_1];
	atom.global.add.u64 	%rd7812, [%rd16], 48;
	add.s64 	%rd7813, %rd7812, 56;
	setp.ge.u64 	%p4289, %rd7813, %rd7811;
	shr.u64 	%rd1178, %rd7812, 4;
	cvt.u32.u64 	%r13151, %rd1178;
	setp.eq.s32 	%p4290, %r13151, -1;
	or.pred  	%p4291, %p4289, %p4290;
	@%p4291 bra 	$L__BB10_3271;
	shl.b64 	%rd7814, %rd1178, 32;
	shr.s64 	%rd7815, %rd7814, 28;
	add.s64 	%rd7816, %rd1176, %rd7815;
	mov.b16 	%rs1042, 0;
	st.u8 	[%rd7816], %rs1042;
	st.u8 	[%rd7816+1], %rs1042;
	mov.b32 	%r8782, 3608;
	st.u32 	[%rd7816+4], %r8782;
	mov.b16 	%rs1043, 1;
	st.u8 	[%rd7816+3], %rs1043;
	mov.b32 	%r8783, 48;
	st.u32 	[%rd7816+8], %r8783;
	mov.b32 	%r8784, -1;
	st.u32 	[%rd7816+16], %r8784;
	ld.shared.u64 	%rd7817, [m_Local_$_0];
	add.s64 	%rd7818, %rd7817, %rd7815;
	mov.b32 	%r8785, 0;
	st.u32 	[%rd7818+32], %r8785;
	ld.shared.u64 	%rd7819, [m_Local_$_0];
	add.s64 	%rd7820, %rd7819, %rd7815;
	st.u32 	[%rd7820+36], %r8785;
	ld.shared.u64 	%rd7821, [m_Local_$_0];
	add.s64 	%rd7822, %rd7821, %rd7815;
	st.u32 	[%rd7822+40], %r8785;
	ld.local.u32 	%r8786, [%rd1];
	setp.eq.s32 	%p6752, %r8786, 0;
	bra.uni 	$L__BB10_3272;
$L__BB10_3271:
	mov.b32 	%r8788, 21106;
	st.local.u32 	[%rd1], %r8788;
	mov.b32 	%r13151, -1;
	mov.pred 	%p6752, 0;
$L__BB10_3272:
	mov.b32 	%r13152, 0;
	not.pred 	%p4293, %p6752;
	@%p4293 bra 	$L__BB10_3277;
	setp.eq.s32 	%p4294, %r13151, -1;
	@%p4294 bra 	$L__BB10_6733;
	ld.shared.u64 	%rd7823, [m_Local_$_0];
	mul.wide.s32 	%rd1179, %r13151, 16;
	add.s64 	%rd7824, %rd7823, %rd1179;
	st.u32 	[%rd7824+40], %r1730;
	ld.local.u32 	%r8791, [%rd1];
	setp.eq.s32 	%p4295, %r8791, 0;
	@%p4295 bra 	$L__BB10_3275;
	bra.uni 	$L__BB10_3277;
$L__BB10_3275:
	ld.shared.u64 	%rd7825, [m_Local_$_0];
	add.s64 	%rd7826, %rd7825, %rd1179;
	st.u32 	[%rd7826+36], %r1729;
	ld.local.u32 	%r8793, [%rd1];
	setp.ne.s32 	%p4296, %r8793, 0;
	@%p4296 bra 	$L__BB10_3277;
	ld.shared.u64 	%rd7827, [m_Local_$_0];
	add.s64 	%rd7828, %rd7827, %rd1179;
	st.u32 	[%rd7828+32], %r1714;
	ld.local.u32 	%r8794, [%rd1];
	setp.eq.s32 	%p4297, %r8794, 0;
	selp.b32 	%r13152, %r13151, 0, %p4297;
$L__BB10_3277:
	st.local.u32 	[%rd1], %r13152;
	bra.uni 	$L__BB10_3279;
$L__BB10_3278:
	shl.b32 	%r8797, %r1729, 2;
	cvt.u64.u32 	%rd7829, %r8797;
	add.s64 	%rd7830, %rd1177, %rd7829;
	mov.b32 	%r8798, 0;
	st.u32 	[%rd7830+32], %r8798;
$L__BB10_3279:
	setp.lt.s32 	%p4298, %r1710, 1;
	@%p4298 bra 	$L__BB10_3310;
	mul.wide.s32 	%rd1180, %r1714, 16;
	mov.b32 	%r13153, 0;
$L__BB10_3281:
	setp.ne.s32 	%p4299, %r1662, -1;
	shl.b32 	%r1736, %r13153, 2;
	@%p4299 bra 	$L__BB10_3283;
	mov.b32 	%r8816, 21352;
	st.local.u32 	[%rd1], %r8816;
	mov.b16 	%rs1626, 0;
	bra.uni 	$L__BB10_3295;
$L__BB10_3283:
	ld.shared.u64 	%rd1181, [m_Local_$_0];
	add.s64 	%rd1182, %rd1181, %rd1165;
	ld.u32 	%r1737, [%rd1182+12];
	setp.lt.s32 	%p4300, %r13153, %r1737;
	@%p4300 bra 	$L__BB10_3294;
	ld.shared.u64 	%rd7831, [m_Local_$_1];
	atom.global.add.u64 	%rd7832, [%rd16], 48;
	add.s64 	%rd7833, %rd7832, 56;
	setp.lt.u64 	%p4301, %rd7833, %rd7831;
	shr.u64 	%rd1183, %rd7832, 4;
	cvt.u32.u64 	%r13154, %rd1183;
	setp.ne.s32 	%p4302, %r13154, -1;
	and.pred  	%p4303, %p4301, %p4302;
	@%p4303 bra 	$L__BB10_3286;
	mov.b32 	%r8807, 21106;
	st.local.u32 	[%rd1], %r8807;
	mov.b32 	%r13154, -1;
	mov.pred 	%p6753, 0;
	bra.uni 	$L__BB10_3287;
$L__BB10_3286:
	shl.b64 	%rd7834, %rd1183, 32;
	shr.s64 	%rd7835, %rd7834, 28;
	add.s64 	%rd7836, %rd1181, %rd7835;
	mov.b16 	%rs1044, 0;
	st.u8 	[%rd7836], %rs1044;
	st.u8 	[%rd7836+1], %rs1044;
	mov.b32 	%r8801, 3608;
	st.u32 	[%rd7836+4], %r8801;
	mov.b16 	%rs1045, 1;
	st.u8 	[%rd7836+3], %rs1045;
	mov.b32 	%r8802, 48;
	st.u32 	[%rd7836+8], %r8802;
	mov.b32 	%r8803, -1;
	st.u32 	[%rd7836+16], %r8803;
	ld.shared.u64 	%rd7837, [m_Local_$_0];
	add.s64 	%rd7838, %rd7837, %rd7835;
	mov.b32 	%r8804, 0;
	st.u32 	[%rd7838+32], %r8804;
	ld.shared.u64 	%rd7839, [m_Local_$_0];
	add.s64 	%rd7840, %rd7839, %rd7835;
	st.u32 	[%rd7840+36], %r8804;
	ld.shared.u64 	%rd7841, [m_Local_$_0];
	add.s64 	%rd7842, %rd7841, %rd7835;
	st.u32 	[%rd7842+40], %r8804;
	ld.local.u32 	%r8805, [%rd1];
	setp.eq.s32 	%p6753, %r8805, 0;
$L__BB10_3287:
	mov.b32 	%r13155, 0;
	not.pred 	%p4305, %p6753;
	@%p4305 bra 	$L__BB10_3293;
	setp.ne.s32 	%p4306, %r13154, -1;
	@%p4306 bra 	$L__BB10_3290;
	mov.b32 	%r8815, 21352;
	st.local.u32 	[%rd1], %r8815;
	bra.uni 	$L__BB10_3293;
$L__BB10_3290:
	ld.shared.u64 	%rd7843, [m_Local_$_0];
	mul.wide.s32 	%rd1184, %r13154, 16;
	add.s64 	%rd7844, %rd7843, %rd1184;
	st.u32 	[%rd7844+40], %r1737;
	ld.local.u32 	%r8810, [%rd1];
	setp.ne.s32 	%p4307, %r8810, 0;
	@%p4307 bra 	$L__BB10_3293;
	ld.shared.u64 	%rd7845, [m_Local_$_0];
	add.s64 	%rd7846, %rd7845, %rd1184;
	st.u32 	[%rd7846+36], %r13153;
	ld.local.u32 	%r8812, [%rd1];
	setp.ne.s32 	%p4308, %r8812, 0;
	@%p4308 bra 	$L__BB10_3293;
	ld.shared.u64 	%rd7847, [m_Local_$_0];
	add.s64 	%rd7848, %rd7847, %rd1184;
	st.u32 	[%rd7848+32], %r1662;
	ld.local.u32 	%r8813, [%rd1];
	setp.eq.s32 	%p4309, %r8813, 0;
	selp.b32 	%r13155, %r13154, 0, %p4309;
$L__BB10_3293:
	st.local.u32 	[%rd1], %r13155;
	mov.b16 	%rs1626, 0;
	bra.uni 	$L__BB10_3295;
$L__BB10_3294:
	cvt.u64.u32 	%rd7849, %r1736;
	add.s64 	%rd7850, %rd1182, %rd7849;
	ld.u8 	%rs1626, [%rd7850+32];
$L__BB10_3295:
	setp.ne.s32 	%p4310, %r1714, -1;
	@%p4310 bra 	$L__BB10_3297;
	mov.b32 	%r8833, 21352;
	st.local.u32 	[%rd1], %r8833;
	bra.uni 	$L__BB10_3309;
$L__BB10_3297:
	ld.shared.u64 	%rd1185, [m_Local_$_0];
	add.s64 	%rd1186, %rd1185, %rd1180;
	ld.u32 	%r1742, [%rd1186+12];
	setp.lt.s32 	%p4311, %r13153, %r1742;
	@%p4311 bra 	$L__BB10_3308;
	ld.shared.u64 	%rd7851, [m_Local_$_1];
	atom.global.add.u64 	%rd7852, [%rd16], 48;
	add.s64 	%rd7853, %rd7852, 56;
	setp.lt.u64 	%p4312, %rd7853, %rd7851;
	shr.u64 	%rd1187, %rd7852, 4;
	cvt.u32.u64 	%r13156, %rd1187;
	setp.ne.s32 	%p4313, %r13156, -1;
	and.pred  	%p4314, %p4312, %p4313;
	@%p4314 bra 	$L__BB10_3300;
	mov.b32 	%r8823, 21106;
	st.local.u32 	[%rd1], %r8823;
	mov.b32 	%r13156, -1;
	mov.pred 	%p6754, 0;
	bra.uni 	$L__BB10_3301;
$L__BB10_3300:
	shl.b64 	%rd7854, %rd1187, 32;
	shr.s64 	%rd7855, %rd7854, 28;
	add.s64 	%rd7856, %rd1185, %rd7855;
	mov.b16 	%rs1048, 0;
	st.u8 	[%rd7856], %rs1048;
	st.u8 	[%rd7856+1], %rs1048;
	mov.b32 	%r8817, 3608;
	st.u32 	[%rd7856+4], %r8817;
	mov.b16 	%rs1049, 1;
	st.u8 	[%rd7856+3], %rs1049;
	mov.b32 	%r8818, 48;
	st.u32 	[%rd7856+8], %r8818;
	mov.b32 	%r8819, -1;
	st.u32 	[%rd7856+16], %r8819;
	ld.shared.u64 	%rd7857, [m_Local_$_0];
	add.s64 	%rd7858, %rd7857, %rd7855;
	mov.b32 	%r8820, 0;
	st.u32 	[%rd7858+32], %r8820;
	ld.shared.u64 	%rd7859, [m_Local_$_0];
	add.s64 	%rd7860, %rd7859, %rd7855;
	st.u32 	[%rd7860+36], %r8820;
	ld.shared.u64 	%rd7861, [m_Local_$_0];
	add.s64 	%rd7862, %rd7861, %rd7855;
	st.u32 	[%rd7862+40], %r8820;
	ld.local.u32 	%r8821, [%rd1];
	setp.eq.s32 	%p6754, %r8821, 0;
$L__BB10_3301:
	mov.b32 	%r13157, 0;
	not.pred 	%p4316, %p6754;
	@%p4316 bra 	$L__BB10_3307;
	setp.ne.s32 	%p4317, %r13156, -1;
	@%p4317 bra 	$L__BB10_3304;
	mov.b32 	%r8831, 21352;
	st.local.u32 	[%rd1], %r8831;
	bra.uni 	$L__BB10_3307;
$L__BB10_3304:
	ld.shared.u64 	%rd7863, [m_Local_$_0];
	mul.wide.s32 	%rd1188, %r13156, 16;
	add.s64 	%rd7864, %rd7863, %rd1188;
	st.u32 	[%rd7864+40], %r1742;
	ld.local.u32 	%r8826, [%rd1];
	setp.ne.s32 	%p4318, %r8826, 0;
	@%p4318 bra 	$L__BB10_3307;
	ld.shared.u64 	%rd7865, [m_Local_$_0];
	add.s64 	%rd7866, %rd7865, %rd1188;
	st.u32 	[%rd7866+36], %r13153;
	ld.local.u32 	%r8828, [%rd1];
	setp.ne.s32 	%p4319, %r8828, 0;
	@%p4319 bra 	$L__BB10_3307;
	ld.shared.u64 	%rd7867, [m_Local_$_0];
	add.s64 	%rd7868, %rd7867, %rd1188;
	st.u32 	[%rd7868+32], %r1714;
	ld.local.u32 	%r8829, [%rd1];
	setp.eq.s32 	%p4320, %r8829, 0;
	selp.b32 	%r13157, %r13156, 0, %p4320;
$L__BB10_3307:
	st.local.u32 	[%rd1], %r13157;
	bra.uni 	$L__BB10_3309;
$L__BB10_3308:
	cvt.u64.u32 	%rd7869, %r1736;
	add.s64 	%rd7870, %rd1186, %rd7869;
	mov.b32 	%r8832, 0;
	st.u32 	[%rd7870+32], %r8832;
	st.u8 	[%rd7870+32], %rs1626;
$L__BB10_3309:
	add.s32 	%r13153, %r13153, 1;
	setp.ne.s32 	%p4321, %r13153, %r1710;
	@%p4321 bra 	$L__BB10_3281;
$L__BB10_3310:
	ld.shared.u64 	%rd7871, [m_Local_$_0];
	add.s64 	%rd7872, %rd7871, %rd1163;
	st.u32 	[%rd7872+32], %r1714;
	ld.shared.u64 	%rd7873, [m_Local_$_0];
	add.s64 	%rd7874, %rd7873, %rd1163;
	st.u32 	[%rd7874+40], %r1710;
	ld.shared.u64 	%rd7875, [m_Local_$_0];
	add.s64 	%rd7876, %rd7875, %rd1163;
	mov.b32 	%r8834, 0;
	st.u32 	[%rd7876+48], %r8834;
	ld.shared.u64 	%rd11877, [m_Local_$_1];
$L__BB10_3311:
	atom.global.add.u64 	%rd7877, [%rd16], 48;
	add.s64 	%rd7878, %rd7877, 56;
	setp.lt.u64 	%p4322, %rd7878, %rd11877;
	shr.u64 	%rd1191, %rd7877, 4;
	cvt.u32.u64 	%r13160, %rd1191;
	setp.ne.s32 	%p4323, %r13160, -1;
	and.pred  	%p4324, %p4322, %p4323;
	@%p4324 bra 	$L__BB10_3313;
	mov.b32 	%r8843, 21352;
	st.local.u32 	[%rd1], %r8843;
	mov.b32 	%r13160, -1;
	mov.pred 	%p6755, 0;
	bra.uni 	$L__BB10_3317;
$L__BB10_3313:
	setp.ne.s32 	%p4325, %r1709, -1;
	ld.shared.u64 	%rd7879, [m_Local_$_0];
	shl.b64 	%rd7880, %rd1191, 32;
	shr.s64 	%rd1192, %rd7880, 28;
	add.s64 	%rd7881, %rd7879, %rd1192;
	mov.b16 	%rs1050, 0;
	st.u8 	[%rd7881], %rs1050;
	st.u8 	[%rd7881+1], %rs1050;
	mov.b32 	%r8836, 16901;
	st.u32 	[%rd7881+4], %r8836;
	mov.b16 	%rs1051, 1;
	st.u8 	[%rd7881+3], %rs1051;
	mov.b32 	%r8837, 44;
	st.u32 	[%rd7881+8], %r8837;
	mov.b32 	%r8838, -1;
	st.u32 	[%rd7881+16], %r8838;
	@%p4325 bra 	$L__BB10_3315;
	mov.b32 	%r8840, 21352;
	st.local.u32 	[%rd1], %r8840;
	mov.b32 	%r13158, 0;
	ld.shared.u64 	%rd11878, [m_Local_$_0];
	mov.u32 	%r13159, %r13158;
	bra.uni 	$L__BB10_3316;
$L__BB10_3315:
	ld.shared.u64 	%rd11878, [m_Local_$_0];
	mul.wide.s32 	%rd7882, %r1709, 16;
	add.s64 	%rd7883, %rd11878, %rd7882;
	ld.u32 	%r13158, [%rd7883+32];
	ld.u32 	%r13159, [%rd7883+40];
$L__BB10_3316:
	add.s64 	%rd7884, %rd11878, %rd1192;
	st.u32 	[%rd7884+32], %r13158;
	ld.shared.u64 	%rd7885, [m_Local_$_0];
	add.s64 	%rd7886, %rd7885, %rd1192;
	st.u32 	[%rd7886+40], %r13159;
	ld.local.u32 	%r8841, [%rd1];
	setp.eq.s32 	%p6755, %r8841, 0;
$L__BB10_3317:
	not.pred 	%p4327, %p6755;
	@%p4327 bra 	$L__BB10_6659;
	mov.b32 	%r13164, 0;
	mov.u32 	%r13162, %r13164;
$L__BB10_3319:
	ld.shared.u64 	%rd1196, [m_Local_$_0];
	ld.u32 	%r1756, [%rd1196+8];
	setp.ne.s32 	%p4328, %r1756, -1;
	@%p4328 bra 	$L__BB10_3321;
	mov.b32 	%r13164, 21352;
	st.local.u32 	[%rd1], %r13164;
	mov.b32 	%r13166, 0;
	mov.pred 	%p6757, 0;
	bra.uni 	$L__BB10_3333;
$L__BB10_3321:
	mul.wide.s32 	%rd7887, %r1756, 16;
	add.s64 	%rd1197, %rd1196, %rd7887;
	ld.u32 	%r1757, [%rd1197+12];
	setp.lt.s32 	%p4329, %r13162, %r1757;
	@%p4329 bra 	$L__BB10_3332;
	ld.shared.u64 	%rd7888, [m_Local_$_1];
	atom.global.add.u64 	%rd7889, [%rd16], 48;
	add.s64 	%rd7890, %rd7889, 56;
	setp.lt.u64 	%p4330, %rd7890, %rd7888;
	shr.u64 	%rd1198, %rd7889, 4;
	cvt.u32.u64 	%r13163, %rd1198;
	setp.ne.s32 	%p4331, %r13163, -1;
	and.pred  	%p4332, %p4330, %p4331;
	@%p4332 bra 	$L__BB10_3324;
	mov.b32 	%r8851, 21106;
	st.local.u32 	[%rd1], %r8851;
	mov.b32 	%r13163, -1;
	mov.pred 	%p6756, 0;
	bra.uni 	$L__BB10_3325;
$L__BB10_3324:
	shl.b64 	%rd7891, %rd1198, 32;
	shr.s64 	%rd7892, %rd7891, 28;
	add.s64 	%rd7893, %rd1196, %rd7892;
	mov.b16 	%rs1052, 0;
	st.u8 	[%rd7893], %rs1052;
	st.u8 	[%rd7893+1], %rs1052;
	mov.b32 	%r8845, 3608;
	st.u32 	[%rd7893+4], %r8845;
	mov.b16 	%rs1053, 1;
	st.u8 	[%rd7893+3], %rs1053;
	mov.b32 	%r8846, 48;
	st.u32 	[%rd7893+8], %r8846;
	mov.b32 	%r8847, -1;
	st.u32 	[%rd7893+16], %r8847;
	ld.shared.u64 	%rd7894, [m_Local_$_0];
	add.s64 	%rd7895, %rd7894, %rd7892;
	mov.b32 	%r8848, 0;
	st.u32 	[%rd7895+32], %r8848;
	ld.shared.u64 	%rd7896, [m_Local_$_0];
	add.s64 	%rd7897, %rd7896, %rd7892;
	st.u32 	[%rd7897+36], %r8848;
	ld.shared.u64 	%rd7898, [m_Local_$_0];
	add.s64 	%rd7899, %rd7898, %rd7892;
	st.u32 	[%rd7899+40], %r8848;
	ld.local.u32 	%r8849, [%rd1];
	setp.eq.s32 	%p6756, %r8849, 0;
$L__BB10_3325:
	mov.b32 	%r13164, 0;
	not.pred 	%p4334, %p6756;
	@%p4334 bra 	$L__BB10_3331;
	setp.ne.s32 	%p4335, %r13163, -1;
	@%p4335 bra 	$L__BB10_3328;
	mov.b32 	%r8859, 21352;
	st.local.u32 	[%rd1], %r8859;
	bra.uni 	$L__BB10_3331;
$L__BB10_3328:
	ld.shared.u64 	%rd7900, [m_Local_$_0];
	mul.wide.s32 	%rd1199, %r13163, 16;
	add.s64 	%rd7901, %rd7900, %rd1199;
	st.u32 	[%rd7901+40], %r1757;
	ld.local.u32 	%r8854, [%rd1];
	setp.ne.s32 	%p4336, %r8854, 0;
	@%p4336 bra 	$L__BB10_3331;
	ld.shared.u64 	%rd7902, [m_Local_$_0];
	add.s64 	%rd7903, %rd7902, %rd1199;
	st.u32 	[%rd7903+36], %r13162;
	ld.local.u32 	%r8856, [%rd1];
	setp.ne.s32 	%p4337, %r8856, 0;
	@%p4337 bra 	$L__BB10_3331;
	ld.shared.u64 	%rd7904, [m_Local_$_0];
	add.s64 	%rd7905, %rd7904, %rd1199;
	st.u32 	[%rd7905+32], %r1756;
	ld.local.u32 	%r8857, [%rd1];
	setp.eq.s32 	%p4338, %r8857, 0;
	selp.b32 	%r13164, %r13163, 0, %p4338;
$L__BB10_3331:
	st.local.u32 	[%rd1], %r13164;
	setp.eq.s32 	%p6757, %r13164, 0;
	mov.b32 	%r13166, 0;
	bra.uni 	$L__BB10_3333;
$L__BB10_3332:
	shl.b32 	%r8861, %r13162, 2;
	cvt.u64.u32 	%rd7906, %r8861;
	add.s64 	%rd7907, %rd1197, %rd7906;
	ld.u32 	%r13166, [%rd7907+32];
	mov.pred 	%p6757, -1;
$L__BB10_3333:
	mov.b32 	%r13167, 0;
	not.pred 	%p4341, %p6757;
	@%p4341 bra 	$L__BB10_3336;
	setp.gt.s32 	%p4342, %r13101, %r13166;
	@%p4342 bra 	$L__BB10_6734;
	add.s32 	%r13167, %r13162, 1;
$L__BB10_3336:
	setp.ne.s32 	%p4344, %r13164, 0;
	mov.b32 	%r13200, 0;
	mov.pred 	%p6768, 0;
	@%p4344 bra 	$L__BB10_3479;
	shl.b32 	%r8866, %r13167, 2;
	add.s32 	%r8867, %r8866, 32;
	shr.s32 	%r8868, %r8867, 31;
	shr.u32 	%r8869, %r8868, 29;
	add.s32 	%r8870, %r8867, %r8869;
	and.b32  	%r8871, %r8870, -8;
	sub.s32 	%r8872, %r8867, %r8871;
	setp.eq.s32 	%p4345, %r8872, 0;
	sub.s32 	%r8873, %r8866, %r8872;
	add.s32 	%r8874, %r8873, 40;
	selp.b32 	%r1768, %r8867, %r8874, %p4345;
	ld.shared.u64 	%rd1200, [m_Local_$_1];
	and.b32  	%r8875, %r1768, 12;
	setp.eq.s32 	%p4346, %r8875, 0;
	mov.u32 	%r13168, %r1768;
	@%p4346 bra 	$L__BB10_3339;
	shr.s32 	%r8876, %r1768, 31;
	shr.u32 	%r8877, %r8876, 28;
	add.s32 	%r8878, %r1768, %r8877;
	and.b32  	%r8879, %r8878, -16;
	add.s32 	%r13168, %r8879, 16;
$L__BB10_3339:
	cvt.s64.s32 	%rd7908, %r13168;
	atom.global.add.u64 	%rd7909, [%rd16], %rd7908;
	cvt.s64.s32 	%rd7910, %r1768;
	add.s64 	%rd7911, %rd7910, %rd7909;
	add.s64 	%rd7912, %rd7911, 8;
	setp.lt.u64 	%p4347, %rd7912, %rd1200;
	shr.u64 	%rd7913, %rd7909, 4;
	cvt.u32.u64 	%r8880, %rd7913;
	selp.b32 	%r1771, %r8880, -1, %p4347;
	setp.ne.s32 	%p4348, %r1771, -1;
	@%p4348 bra 	$L__BB10_3341;
	mov.b32 	%r8936, 21352;
	st.local.u32 	[%rd1], %r8936;
	bra.uni 	$L__BB10_3380;
$L__BB10_3341:
	ld.shared.u64 	%rd7914, [m_Local_$_0];
	mul.wide.s32 	%rd1201, %r1771, 16;
	add.s64 	%rd7915, %rd7914, %rd1201;
	mov.b16 	%rs1054, 0;
	st.u8 	[%rd7915], %rs1054;
	st.u8 	[%rd7915+1], %rs1054;
	mov.b32 	%r8881, 4335;
	st.u32 	[%rd7915+4], %r8881;
	mov.b16 	%rs1055, 1;
	st.u8 	[%rd7915+3], %rs1055;
	st.u32 	[%rd7915+8], %r1768;
	st.u32 	[%rd7915+12], %r13167;
	setp.lt.s32 	%p4349, %r13167, 1;
	@%p4349 bra 	$L__BB10_3380;
	setp.eq.s32 	%p4350, %r13167, 1;
	mov.b32 	%r1786, 0;
	@%p4350 bra 	$L__BB10_3368;
	and.b32  	%r1786, %r13167, 2147483646;
	mov.b32 	%r13169, 0;
$L__BB10_3344:
	ld.shared.u64 	%rd1202, [m_Local_$_0];
	add.s64 	%rd1203, %rd1202, %rd1201;
	ld.u32 	%r1774, [%rd1203+12];
	setp.lt.s32 	%p4351, %r13169, %r1774;
	@%p4351 bra 	$L__BB10_3355;
	ld.shared.u64 	%rd7916, [m_Local_$_1];
	atom.global.add.u64 	%rd7917, [%rd16], 48;
	add.s64 	%rd7918, %rd7917, 56;
	setp.lt.u64 	%p4352, %rd7918, %rd7916;
	shr.u64 	%rd1204, %rd7917, 4;
	cvt.u32.u64 	%r13170, %rd1204;
	setp.ne.s32 	%p4353, %r13170, -1;
	and.pred  	%p4354, %p4352, %p4353;
	@%p4354 bra 	$L__BB10_3347;
	mov.b32 	%r8890, 21106;
	st.local.u32 	[%rd1], %r8890;
	mov.b32 	%r13170, -1;
	mov.pred 	%p6758, 0;
	bra.uni 	$L__BB10_3348;
$L__BB10_3347:
	shl.b64 	%rd7919, %rd1204, 32;
	shr.s64 	%rd7920, %rd7919, 28;
	add.s64 	%rd7921, %rd1202, %rd7920;
	mov.b16 	%rs1056, 0;
	st.u8 	[%rd7921], %rs1056;
	st.u8 	[%rd7921+1], %rs1056;
	mov.b32 	%r8884, 3608;
	st.u32 	[%rd7921+4], %r8884;
	mov.b16 	%rs1057, 1;
	st.u8 	[%rd7921+3], %rs1057;
	mov.b32 	%r8885, 48;
	st.u32 	[%rd7921+8], %r8885;
	mov.b32 	%r8886, -1;
	st.u32 	[%rd7921+16], %r8886;
	ld.shared.u64 	%rd7922, [m_Local_$_0];
	add.s64 	%rd7923, %rd7922, %rd7920;
	mov.b32 	%r8887, 0;
	st.u32 	[%rd7923+32], %r8887;
	ld.shared.u64 	%rd7924, [m_Local_$_0];
	add.s64 	%rd7925, %rd7924, %rd7920;
	st.u32 	[%rd7925+36], %r8887;
	ld.shared.u64 	%rd7926, [m_Local_$_0];
	add.s64 	%rd7927, %rd7926, %rd7920;
	st.u32 	[%rd7927+40], %r8887;
	ld.local.u32 	%r8888, [%rd1];
	setp.eq.s32 	%p6758, %r8888, 0;
$L__BB10_3348:
	mov.b32 	%r13171, 0;
	not.pred 	%p4356, %p6758;
	@%p4356 bra 	$L__BB10_3354;
	setp.ne.s32 	%p4357, %r13170, -1;
	@%p4357 bra 	$L__BB10_3351;
	mov.b32 	%r8898, 21352;
	st.local.u32 	[%rd1], %r8898;
	bra.uni 	$L__BB10_3354;
$L__BB10_3351:
	ld.shared.u64 	%rd7928, [m_Local_$_0];
	mul.wide.s32 	%rd1205, %r13170, 16;
	add.s64 	%rd7929, %rd7928, %rd1205;
	st.u32 	[%rd7929+40], %r1774;
	ld.local.u32 	%r8893, [%rd1];
	setp.ne.s32 	%p4358, %r8893, 0;
	@%p4358 bra 	$L__BB10_3354;
	ld.shared.u64 	%rd7930, [m_Local_$_0];
	add.s64 	%rd7931, %rd7930, %rd1205;
	st.u32 	[%rd7931+36], %r13169;
	ld.local.u32 	%r8895, [%rd1];
	setp.ne.s32 	%p4359, %r8895, 0;
	@%p4359 bra 	$L__BB10_3354;
	ld.shared.u64 	%rd7932, [m_Local_$_0];
	add.s64 	%rd7933, %rd7932, %rd1205;
	st.u32 	[%rd7933+32], %r1771;
	ld.local.u32 	%r8896, [%rd1];
	setp.eq.s32 	%p4360, %r8896, 0;
	selp.b32 	%r13171, %r13170, 0, %p4360;
$L__BB10_3354:
	st.local.u32 	[%rd1], %r13171;
	bra.uni 	$L__BB10_3356;
$L__BB10_3355:
	shl.b32 	%r8899, %r13169, 2;
	cvt.u64.u32 	%rd7934, %r8899;
	add.s64 	%rd7935, %rd1203, %rd7934;
	mov.b32 	%r8900, 0;
	st.u32 	[%rd7935+32], %r8900;
$L__BB10_3356:
	add.s32 	%r1779, %r13169, 1;
	ld.shared.u64 	%rd1206, [m_Local_$_0];
	add.s64 	%rd1207, %rd1206, %rd1201;
	ld.u32 	%r1780, [%rd1207+12];
	setp.lt.s32 	%p4361, %r1779, %r1780;
	@%p4361 bra 	$L__BB10_3366;
	ld.shared.u64 	%rd7936, [m_Local_$_1];
	atom.global.add.u64 	%rd7937, [%rd16], 48;
	add.s64 	%rd7938, %rd7937, 56;
	setp.ge.u64 	%p4362, %rd7938, %rd7936;
	shr.u64 	%rd1208, %rd7937, 4;
	cvt.u32.u64 	%r13172, %rd1208;
	setp.eq.s32 	%p4363, %r13172, -1;
	or.pred  	%p4364, %p4362, %p4363;
	@%p4364 bra 	$L__BB10_3359;
	shl.b64 	%rd7939, %rd1208, 32;
	shr.s64 	%rd7940, %rd7939, 28;
	add.s64 	%rd7941, %rd1206, %rd7940;
	mov.b16 	%rs1058, 0;
	st.u8 	[%rd7941], %rs1058;
	st.u8 	[%rd7941+1], %rs1058;
	mov.b32 	%r8901, 3608;
	st.u32 	[%rd7941+4], %r8901;
	mov.b16 	%rs1059, 1;
	st.u8 	[%rd7941+3], %rs1059;
	mov.b32 	%r8902, 48;
	st.u32 	[%rd7941+8], %r8902;
	mov.b32 	%r8903, -1;
	st.u32 	[%rd7941+16], %r8903;
	ld.shared.u64 	%rd7942, [m_Local_$_0];
	add.s64 	%rd7943, %rd7942, %rd7940;
	mov.b32 	%r8904, 0;
	st.u32 	[%rd7943+32], %r8904;
	ld.shared.u64 	%rd7944, [m_Local_$_0];
	add.s64 	%rd7945, %rd7944, %rd7940;
	st.u32 	[%rd7945+36], %r8904;
	ld.shared.u64 	%rd7946, [m_Local_$_0];
	add.s64 	%rd7947, %rd7946, %rd7940;
	st.u32 	[%rd7947+40], %r8904;
	ld.local.u32 	%r8905, [%rd1];
	setp.eq.s32 	%p6759, %r8905, 0;
	bra.uni 	$L__BB10_3360;
$L__BB10_3359:
	mov.b32 	%r8907, 21106;
	st.local.u32 	[%rd1], %r8907;
	mov.b32 	%r13172, -1;
	mov.pred 	%p6759, 0;
$L__BB10_3360:
	mov.b32 	%r13173, 0;
	not.pred 	%p4366, %p6759;
	@%p4366 bra 	$L__BB10_3365;
	setp.eq.s32 	%p4367, %r13172, -1;
	@%p4367 bra 	$L__BB10_6735;
	ld.shared.u64 	%rd7948, [m_Local_$_0];
	mul.wide.s32 	%rd1209, %r13172, 16;
	add.s64 	%rd7949, %rd7948, %rd1209;
	st.u32 	[%rd7949+40], %r1780;
	ld.local.u32 	%r8910, [%rd1];
	setp.eq.s32 	%p4368, %r8910, 0;
	@%p4368 bra 	$L__BB10_3363;
	bra.uni 	$L__BB10_3365;
$L__BB10_3363:
	ld.shared.u64 	%rd7950, [m_Local_$_0];
	add.s64 	%rd7951, %rd7950, %rd1209;
	st.u32 	[%rd7951+36], %r1779;
	ld.local.u32 	%r8912, [%rd1];
	setp.ne.s32 	%p4369, %r8912, 0;
	@%p4369 bra 	$L__BB10_3365;
	ld.shared.u64 	%rd7952, [m_Local_$_0];
	add.s64 	%rd7953, %rd7952, %rd1209;
	st.u32 	[%rd7953+32], %r1771;
	ld.local.u32 	%r8913, [%rd1];
	setp.eq.s32 	%p4370, %r8913, 0;
	selp.b32 	%r13173, %r13172, 0, %p4370;
$L__BB10_3365:
	st.local.u32 	[%rd1], %r13173;
	bra.uni 	$L__BB10_3367;
$L__BB10_3366:
	shl.b32 	%r8916, %r1779, 2;
	cvt.u64.u32 	%rd7954, %r8916;
	add.s64 	%rd7955, %rd1207, %rd7954;
	mov.b32 	%r8917, 0;
	st.u32 	[%rd7955+32], %r8917;
$L__BB10_3367:
	add.s32 	%r13169, %r13169, 2;
	setp.ne.s32 	%p4371, %r13169, %r1786;
	@%p4371 bra 	$L__BB10_3344;
$L__BB10_3368:
	and.b32  	%r8918, %r13167, 1;
	setp.eq.b32 	%p4372, %r8918, 1;
	not.pred 	%p4373, %p4372;
	@%p4373 bra 	$L__BB10_3380;
	ld.shared.u64 	%rd1210, [m_Local_$_0];
	add.s64 	%rd1211, %rd1210, %rd1201;
	ld.u32 	%r1787, [%rd1211+12];
	setp.lt.s32 	%p4374, %r1786, %r1787;
	@%p4374 bra 	$L__BB10_3379;
	ld.shared.u64 	%rd7956, [m_Local_$_1];
	atom.global.add.u64 	%rd7957, [%rd16], 48;
	add.s64 	%rd7958, %rd7957, 56;
	setp.ge.u64 	%p4375, %rd7958, %rd7956;
	shr.u64 	%rd1212, %rd7957, 4;
	cvt.u32.u64 	%r13175, %rd1212;
	setp.eq.s32 	%p4376, %r13175, -1;
	or.pred  	%p4377, %p4375, %p4376;
	@%p4377 bra 	$L__BB10_3372;
	shl.b64 	%rd7959, %rd1212, 32;
	shr.s64 	%rd7960, %rd7959, 28;
	add.s64 	%rd7961, %rd1210, %rd7960;
	mov.b16 	%rs1060, 0;
	st.u8 	[%rd7961], %rs1060;
	st.u8 	[%rd7961+1], %rs1060;
	mov.b32 	%r8919, 3608;
	st.u32 	[%rd7961+4], %r8919;
	mov.b16 	%rs1061, 1;
	st.u8 	[%rd7961+3], %rs1061;
	mov.b32 	%r8920, 48;
	st.u32 	[%rd7961+8], %r8920;
	mov.b32 	%r8921, -1;
	st.u32 	[%rd7961+16], %r8921;
	ld.shared.u64 	%rd7962, [m_Local_$_0];
	add.s64 	%rd7963, %rd7962, %rd7960;
	mov.b32 	%r8922, 0;
	st.u32 	[%rd7963+32], %r8922;
	ld.shared.u64 	%rd7964, [m_Local_$_0];
	add.s64 	%rd7965, %rd7964, %rd7960;
	st.u32 	[%rd7965+36], %r8922;
	ld.shared.u64 	%rd7966, [m_Local_$_0];
	add.s64 	%rd7967, %rd7966, %rd7960;
	st.u32 	[%rd7967+40], %r8922;
	ld.local.u32 	%r8923, [%rd1];
	setp.eq.s32 	%p6760, %r8923, 0;
	bra.uni 	$L__BB10_3373;
$L__BB10_3372:
	mov.b32 	%r8925, 21106;
	st.local.u32 	[%rd1], %r8925;
	mov.b32 	%r13175, -1;
	mov.pred 	%p6760, 0;
$L__BB10_3373:
	mov.b32 	%r13176, 0;
	not.pred 	%p4379, %p6760;
	@%p4379 bra 	$L__BB10_3378;
	setp.eq.s32 	%p4380, %r13175, -1;
	@%p4380 bra 	$L__BB10_6736;
	ld.shared.u64 	%rd7968, [m_Local_$_0];
	mul.wide.s32 	%rd1213, %r13175, 16;
	add.s64 	%rd7969, %rd7968, %rd1213;
	st.u32 	[%rd7969+40], %r1787;
	ld.local.u32 	%r8928, [%rd1];
	setp.eq.s32 	%p4381, %r8928, 0;
	@%p4381 bra 	$L__BB10_3376;
	bra.uni 	$L__BB10_3378;
$L__BB10_3376:
	ld.shared.u64 	%rd7970, [m_Local_$_0];
	add.s64 	%rd7971, %rd7970, %rd1213;
	st.u32 	[%rd7971+36], %r1786;
	ld.local.u32 	%r8930, [%rd1];
	setp.ne.s32 	%p4382, %r8930, 0;
	@%p4382 bra 	$L__BB10_3378;
	ld.shared.u64 	%rd7972, [m_Local_$_0];
	add.s64 	%rd7973, %rd7972, %rd1213;
	st.u32 	[%rd7973+32], %r1771;
	ld.local.u32 	%r8931, [%rd1];
	setp.eq.s32 	%p4383, %r8931, 0;
	selp.b32 	%r13176, %r13175, 0, %p4383;
$L__BB10_3378:
	st.local.u32 	[%rd1], %r13176;
	bra.uni 	$L__BB10_3380;
$L__BB10_3379:
	shl.b32 	%r8934, %r1786, 2;
	cvt.u64.u32 	%rd7974, %r8934;
	add.s64 	%rd7975, %rd1211, %rd7974;
	mov.b32 	%r8935, 0;
	st.u32 	[%rd7975+32], %r8935;
$L__BB10_3380:
	mul.wide.s32 	%rd1214, %r1771, 16;
	mov.u32 	%r13177, %r13101;
	mov.u32 	%r13178, %r13167;
$L__BB10_3381:
	mov.u32 	%r13191, %r13178;
	mov.u32 	%r13190, %r13177;
	setp.gt.u32 	%p4384, %r13190, 65535;
	@%p4384 bra 	$L__BB10_3382;
	bra.uni 	$L__BB10_3442;
$L__BB10_3382:
	mul.hi.u32 	%r8937, %r13190, 1374389535;
	shr.u32 	%r13177, %r8937, 5;
	and.b32  	%r8938, %r8937, 2147483616;
	shl.b32 	%r8939, %r13177, 6;
	add.s32 	%r8940, %r8938, %r8939;
	shl.b32 	%r8941, %r13177, 2;
	add.s32 	%r8942, %r8940, %r8941;
	sub.s32 	%r1795, %r13190, %r8942;
	ld.shared.u64 	%rd1215, [m_Local_$_0];
	ld.u32 	%r1796, [%rd1215+16];
	shl.b32 	%r1797, %r1795, 2;
	setp.ne.s32 	%p4385, %r1796, -1;
	@%p4385 bra 	$L__BB10_3384;
	mov.b32 	%r13180, 21352;
	st.local.u32 	[%rd1], %r13180;
	mov.b16 	%rs1627, 0;
	bra.uni 	$L__BB10_3396;
$L__BB10_3384:
	mul.wide.s32 	%rd7976, %r1796, 16;
	add.s64 	%rd1216, %rd1215, %rd7976;
	ld.u32 	%r1798, [%rd1216+12];
	setp.lt.s32 	%p4386, %r1795, %r1798;
	@%p4386 bra 	$L__BB10_3395;
	ld.shared.u64 	%rd7977, [m_Local_$_1];
	atom.global.add.u64 	%rd7978, [%rd16], 48;
	add.s64 	%rd7979, %rd7978, 56;
	setp.lt.u64 	%p4387, %rd7979, %rd7977;
	shr.u64 	%rd1217, %rd7978, 4;
	cvt.u32.u64 	%r13179, %rd1217;
	setp.ne.s32 	%p4388, %r13179, -1;
	and.pred  	%p4389, %p4387, %p4388;
	@%p4389 bra 	$L__BB10_3387;
	mov.b32 	%r8949, 21106;
	st.local.u32 	[%rd1], %r8949;
	mov.b32 	%r13179, -1;
	mov.pred 	%p6761, 0;
	bra.uni 	$L__BB10_3388;
$L__BB10_3387:
	shl.b64 	%rd7980, %rd1217, 32;
	shr.s64 	%rd7981, %rd7980, 28;
	add.s64 	%rd7982, %rd1215, %rd7981;
	mov.b16 	%rs1062, 0;
	st.u8 	[%rd7982], %rs1062;
	st.u8 	[%rd7982+1], %rs1062;
	mov.b32 	%r8943, 3608;
	st.u32 	[%rd7982+4], %r8943;
	mov.b16 	%rs1063, 1;
	st.u8 	[%rd7982+3], %rs1063;
	mov.b32 	%r8944, 48;
	st.u32 	[%rd7982+8], %r8944;
	mov.b32 	%r8945, -1;
	st.u32 	[%rd7982+16], %r8945;
	ld.shared.u64 	%rd7983, [m_Local_$_0];
	add.s64 	%rd7984, %rd7983, %rd7981;
	mov.b32 	%r8946, 0;
	st.u32 	[%rd7984+32], %r8946;
	ld.shared.u64 	%rd7985, [m_Local_$_0];
	add.s64 	%rd7986, %rd7985, %rd7981;
	st.u32 	[%rd7986+36], %r8946;
	ld.shared.u64 	%rd7987, [m_Local_$_0];
	add.s64 	%rd7988, %rd7987, %rd7981;
	st.u32 	[%rd7988+40], %r8946;
	ld.local.u32 	%r8947, [%rd1];
	setp.eq.s32 	%p6761, %r8947, 0;
$L__BB10_3388:
	mov.b32 	%r13180, 0;
	not.pred 	%p4391, %p6761;
	@%p4391 bra 	$L__BB10_3394;
	setp.ne.s32 	%p4392, %r13179, -1;
	@%p4392 bra 	$L__BB10_3391;
	mov.b32 	%r8957, 21352;
	st.local.u32 	[%rd1], %r8957;
	bra.uni 	$L__BB10_3394;
$L__BB10_3391:
	ld.shared.u64 	%rd7989, [m_Local_$_0];
	mul.wide.s32 	%rd1218, %r13179, 16;
	add.s64 	%rd7990, %rd7989, %rd1218;
	st.u32 	[%rd7990+40], %r1798;
	ld.local.u32 	%r8952, [%rd1];
	setp.ne.s32 	%p4393, %r8952, 0;
	@%p4393 bra 	$L__BB10_3394;
	ld.shared.u64 	%rd7991, [m_Local_$_0];
	add.s64 	%rd7992, %rd7991, %rd1218;
	st.u32 	[%rd7992+36], %r1795;
	ld.local.u32 	%r8954, [%rd1];
	setp.ne.s32 	%p4394, %r8954, 0;
	@%p4394 bra 	$L__BB10_3394;
	ld.shared.u64 	%rd7993, [m_Local_$_0];
	add.s64 	%rd7994, %rd7993, %rd1218;
	st.u32 	[%rd7994+32], %r1796;
	ld.local.u32 	%r8955, [%rd1];
	setp.eq.s32 	%p4395, %r8955, 0;
	selp.b32 	%r13180, %r13179, 0, %p4395;
$L__BB10_3394:
	st.local.u32 	[%rd1], %r13180;
	mov.b16 	%rs1627, 0;
	bra.uni 	$L__BB10_3396;
$L__BB10_3395:
	cvt.u64.u32 	%rd7995, %r1797;
	add.s64 	%rd7996, %rd1216, %rd7995;
	ld.u8 	%rs1627, [%rd7996+32];
	ld.local.u32 	%r13180, [%rd1];
$L__BB10_3396:
	setp.ne.s32 	%p4397, %r13180, 0;
	@%p4397 bra 	$L__BB10_3479;
	setp.ne.s32 	%p4398, %r1771, -1;
	add.s32 	%r1805, %r13191, -1;
	@%p4398 bra 	$L__BB10_3399;
	mov.b32 	%r13183, 21352;
	st.local.u32 	[%rd1], %r13183;
	bra.uni 	$L__BB10_3411;
$L__BB10_3399:
	ld.shared.u64 	%rd1219, [m_Local_$_0];
	add.s64 	%rd1220, %rd1219, %rd1214;
	ld.u32 	%r8960, [%rd1220+12];
	setp.gt.s32 	%p4399, %r13191, 0;
	setp.le.s32 	%p4400, %r13191, %r8960;
	and.pred  	%p4401, %p4399, %p4400;
	@%p4401 bra 	$L__BB10_3410;
	ld.shared.u64 	%rd7999, [m_Local_$_1];
	atom.global.add.u64 	%rd8000, [%rd16], 48;
	add.s64 	%rd8001, %rd8000, 56;
	setp.lt.u64 	%p4402, %rd8001, %rd7999;
	shr.u64 	%rd1221, %rd8000, 4;
	cvt.u32.u64 	%r13182, %rd1221;
	setp.ne.s32 	%p4403, %r13182, -1;
	and.pred  	%p4404, %p4402, %p4403;
	@%p4404 bra 	$L__BB10_3402;
	mov.b32 	%r8969, 21106;
	st.local.u32 	[%rd1], %r8969;
	mov.b32 	%r13182, -1;
	mov.pred 	%p6762, 0;
	bra.uni 	$L__BB10_3403;
$L__BB10_3402:
	shl.b64 	%rd8002, %rd1221, 32;
	shr.s64 	%rd8003, %rd8002, 28;
	add.s64 	%rd8004, %rd1219, %rd8003;
	mov.b16 	%rs1066, 0;
	st.u8 	[%rd8004], %rs1066;
	st.u8 	[%rd8004+1], %rs1066;
	mov.b32 	%r8963, 3608;
	st.u32 	[%rd8004+4], %r8963;
	mov.b16 	%rs1067, 1;
	st.u8 	[%rd8004+3], %rs1067;
	mov.b32 	%r8964, 48;
	st.u32 	[%rd8004+8], %r8964;
	mov.b32 	%r8965, -1;
	st.u32 	[%rd8004+16], %r8965;
	ld.shared.u64 	%rd8005, [m_Local_$_0];
	add.s64 	%rd8006, %rd8005, %rd8003;
	mov.b32 	%r8966, 0;
	st.u32 	[%rd8006+32], %r8966;
	ld.shared.u64 	%rd8007, [m_Local_$_0];
	add.s64 	%rd8008, %rd8007, %rd8003;
	st.u32 	[%rd8008+36], %r8966;
	ld.shared.u64 	%rd8009, [m_Local_$_0];
	add.s64 	%rd8010, %rd8009, %rd8003;
	st.u32 	[%rd8010+40], %r8966;
	ld.local.u32 	%r8967, [%rd1];
	setp.eq.s32 	%p6762, %r8967, 0;
$L__BB10_3403:
	mov.b32 	%r13183, 0;
	not.pred 	%p4406, %p6762;
	@%p4406 bra 	$L__BB10_3409;
	setp.ne.s32 	%p4407, %r13182, -1;
	@%p4407 bra 	$L__BB10_3406;
	mov.b32 	%r8977, 21352;
	st.local.u32 	[%rd1], %r8977;
	bra.uni 	$L__BB10_3409;
$L__BB10_3406:
	ld.shared.u64 	%rd8011, [m_Local_$_0];
	mul.wide.s32 	%rd1222, %r13182, 16;
	add.s64 	%rd8012, %rd8011, %rd1222;
	st.u32 	[%rd8012+40], %r8960;
	ld.local.u32 	%r8972, [%rd1];
	setp.ne.s32 	%p4408, %r8972, 0;
	@%p4408 bra 	$L__BB10_3409;
	ld.shared.u64 	%rd8013, [m_Local_$_0];
	add.s64 	%rd8014, %rd8013, %rd1222;
	st.u32 	[%rd8014+36], %r1805;
	ld.local.u32 	%r8974, [%rd1];
	setp.ne.s32 	%p4409, %r8974, 0;
	@%p4409 bra 	$L__BB10_3409;
	ld.shared.u64 	%rd8015, [m_Local_$_0];
	add.s64 	%rd8016, %rd8015, %rd1222;
	st.u32 	[%rd8016+32], %r1771;
	ld.local.u32 	%r8975, [%rd1];
	setp.eq.s32 	%p4410, %r8975, 0;
	selp.b32 	%r13183, %r13182, 0, %p4410;
$L__BB10_3409:
	st.local.u32 	[%rd1], %r13183;
	bra.uni 	$L__BB10_3411;
$L__BB10_3410:
	shl.b32 	%r8961, %r1805, 2;
	cvt.u64.u32 	%rd7997, %r8961;
	add.s64 	%rd7998, %rd1220, %rd7997;
	mov.b32 	%r8962, 0;
	st.u32 	[%rd7998+32], %r8962;
	st.u8 	[%rd7998+32], %rs1627;
	ld.local.u32 	%r13183, [%rd1];
$L__BB10_3411:
	setp.ne.s32 	%p4412, %r13183, 0;
	@%p4412 bra 	$L__BB10_3479;
	ld.shared.u64 	%rd1223, [m_Local_$_0];
	ld.u32 	%r1813, [%rd1223+20];
	setp.ne.s32 	%p4413, %r1813, -1;
	@%p4413 bra 	$L__BB10_3414;
	mov.b32 	%r8995, 21352;
	st.local.u32 	[%rd1], %r8995;
	mov.b16 	%rs1628, 0;
	mov.pred 	%p6764, 0;
	bra.uni 	$L__BB10_3426;
$L__BB10_3414:
	mul.wide.s32 	%rd8017, %r1813, 16;
	add.s64 	%rd1224, %rd1223, %rd8017;
	ld.u32 	%r1814, [%rd1224+12];
	setp.lt.s32 	%p4414, %r1795, %r1814;
	@%p4414 bra 	$L__BB10_3425;
	ld.shared.u64 	%rd8018, [m_Local_$_1];
	atom.global.add.u64 	%rd8019, [%rd16], 48;
	add.s64 	%rd8020, %rd8019, 56;
	setp.lt.u64 	%p4415, %rd8020, %rd8018;
	shr.u64 	%rd1225, %rd8019, 4;
	cvt.u32.u64 	%r13185, %rd1225;
	setp.ne.s32 	%p4416, %r13185, -1;
	and.pred  	%p4417, %p4415, %p4416;
	@%p4417 bra 	$L__BB10_3417;
	mov.b32 	%r8986, 21106;
	st.local.u32 	[%rd1], %r8986;
	mov.b32 	%r13185, -1;
	mov.pred 	%p6763, 0;
	bra.uni 	$L__BB10_3418;
$L__BB10_3417:
	shl.b64 	%rd8021, %rd1225, 32;
	shr.s64 	%rd8022, %rd8021, 28;
	add.s64 	%rd8023, %rd1223, %rd8022;
	mov.b16 	%rs1068, 0;
	st.u8 	[%rd8023], %rs1068;
	st.u8 	[%rd8023+1], %rs1068;
	mov.b32 	%r8980, 3608;
	st.u32 	[%rd8023+4], %r8980;
	mov.b16 	%rs1069, 1;
	st.u8 	[%rd8023+3], %rs1069;
	mov.b32 	%r8981, 48;
	st.u32 	[%rd8023+8], %r8981;
	mov.b32 	%r8982, -1;
	st.u32 	[%rd8023+16], %r8982;
	ld.shared.u64 	%rd8024, [m_Local_$_0];
	add.s64 	%rd8025, %rd8024, %rd8022;
	mov.b32 	%r8983, 0;
	st.u32 	[%rd8025+32], %r8983;
	ld.shared.u64 	%rd8026, [m_Local_$_0];
	add.s64 	%rd8027, %rd8026, %rd8022;
	st.u32 	[%rd8027+36], %r8983;
	ld.shared.u64 	%rd8028, [m_Local_$_0];
	add.s64 	%rd8029, %rd8028, %rd8022;
	st.u32 	[%rd8029+40], %r8983;
	ld.local.u32 	%r8984, [%rd1];
	setp.eq.s32 	%p6763, %r8984, 0;
$L__BB10_3418:
	mov.b32 	%r13186, 0;
	not.pred 	%p4419, %p6763;
	@%p4419 bra 	$L__BB10_3424;
	setp.ne.s32 	%p4420, %r13185, -1;
	@%p4420 bra 	$L__BB10_3421;
	mov.b32 	%r8994, 21352;
	st.local.u32 	[%rd1], %r8994;
	bra.uni 	$L__BB10_3424;
$L__BB10_3421:
	ld.shared.u64 	%rd8030, [m_Local_$_0];
	mul.wide.s32 	%rd1226, %r13185, 16;
	add.s64 	%rd8031, %rd8030, %rd1226;
	st.u32 	[%rd8031+40], %r1814;
	ld.local.u32 	%r8989, [%rd1];
	setp.ne.s32 	%p4421, %r8989, 0;
	@%p4421 bra 	$L__BB10_3424;
	ld.shared.u64 	%rd8032, [m_Local_$_0];
	add.s64 	%rd8033, %rd8032, %rd1226;
	st.u32 	[%rd8033+36], %r1795;
	ld.local.u32 	%r8991, [%rd1];
	setp.ne.s32 	%p4422, %r8991, 0;
	@%p4422 bra 	$L__BB10_3424;
	ld.shared.u64 	%rd8034, [m_Local_$_0];
	add.s64 	%rd8035, %rd8034, %rd1226;
	st.u32 	[%rd8035+32], %r1813;
	ld.local.u32 	%r8992, [%rd1];
	setp.eq.s32 	%p4423, %r8992, 0;
	selp.b32 	%r13186, %r13185, 0, %p4423;
$L__BB10_3424:
	st.local.u32 	[%rd1], %r13186;
	setp.eq.s32 	%p6764, %r13186, 0;
	mov.b16 	%rs1628, 0;
	bra.uni 	$L__BB10_3426;
$L__BB10_3425:
	cvt.u64.u32 	%rd8036, %r1797;
	add.s64 	%rd8037, %rd1224, %rd8036;
	ld.u8 	%rs1628, [%rd8037+32];
	mov.pred 	%p6764, -1;
$L__BB10_3426:
	not.pred 	%p4427, %p6764;
	@%p4427 bra 	$L__BB10_3479;
	setp.ne.s32 	%p4428, %r1771, -1;
	add.s32 	%r13178, %r13191, -2;
	@%p4428 bra 	$L__BB10_3429;
	mov.b32 	%r13188, 21352;
	st.local.u32 	[%rd1], %r13188;
	bra.uni 	$L__BB10_3441;
$L__BB10_3429:
	ld.shared.u64 	%rd1227, [m_Local_$_0];
	add.s64 	%rd1228, %rd1227, %rd1214;
	ld.u32 	%r8997, [%rd1228+12];
	setp.gt.s32 	%p4429, %r13191, 1;
	setp.lt.s32 	%p4430, %r13178, %r8997;
	and.pred  	%p4431, %p4429, %p4430;
	@%p4431 bra 	$L__BB10_3440;
	ld.shared.u64 	%rd8040, [m_Local_$_1];
	atom.global.add.u64 	%rd8041, [%rd16], 48;
	add.s64 	%rd8042, %rd8041, 56;
	setp.lt.u64 	%p4432, %rd8042, %rd8040;
	shr.u64 	%rd1229, %rd8041, 4;
	cvt.u32.u64 	%r13187, %rd1229;
	setp.ne.s32 	%p4433, %r13187, -1;
	and.pred  	%p4434, %p4432, %p4433;
	@%p4434 bra 	$L__BB10_3432;
	mov.b32 	%r9006, 21106;
	st.local.u32 	[%rd1], %r9006;
	mov.b32 	%r13187, -1;
	mov.pred 	%p6765, 0;
	bra.uni 	$L__BB10_3433;
$L__BB10_3432:
	shl.b64 	%rd8043, %rd1229, 32;
	shr.s64 	%rd8044, %rd8043, 28;
	add.s64 	%rd8045, %rd1227, %rd8044;
	mov.b16 	%rs1072, 0;
	st.u8 	[%rd8045], %rs1072;
	st.u8 	[%rd8045+1], %rs1072;
	mov.b32 	%r9000, 3608;
	st.u32 	[%rd8045+4], %r9000;
	mov.b16 	%rs1073, 1;
	st.u8 	[%rd8045+3], %rs1073;
	mov.b32 	%r9001, 48;
	st.u32 	[%rd8045+8], %r9001;
	mov.b32 	%r9002, -1;
	st.u32 	[%rd8045+16], %r9002;
	ld.shared.u64 	%rd8046, [m_Local_$_0];
	add.s64 	%rd8047, %rd8046, %rd8044;
	mov.b32 	%r9003, 0;
	st.u32 	[%rd8047+32], %r9003;
	ld.shared.u64 	%rd8048, [m_Local_$_0];
	add.s64 	%rd8049, %rd8048, %rd8044;
	st.u32 	[%rd8049+36], %r9003;
	ld.shared.u64 	%rd8050, [m_Local_$_0];
	add.s64 	%rd8051, %rd8050, %rd8044;
	st.u32 	[%rd8051+40], %r9003;
	ld.local.u32 	%r9004, [%rd1];
	setp.eq.s32 	%p6765, %r9004, 0;
$L__BB10_3433:
	mov.b32 	%r13188, 0;
	not.pred 	%p4436, %p6765;
	@%p4436 bra 	$L__BB10_3439;
	setp.ne.s32 	%p4437, %r13187, -1;
	@%p4437 bra 	$L__BB10_3436;
	mov.b32 	%r9014, 21352;
	st.local.u32 	[%rd1], %r9014;
	bra.uni 	$L__BB10_3439;
$L__BB10_3436:
	ld.shared.u64 	%rd8052, [m_Local_$_0];
	mul.wide.s32 	%rd1230, %r13187, 16;
	add.s64 	%rd8053, %rd8052, %rd1230;
	st.u32 	[%rd8053+40], %r8997;
	ld.local.u32 	%r9009, [%rd1];
	setp.ne.s32 	%p4438, %r9009, 0;
	@%p4438 bra 	$L__BB10_3439;
	ld.shared.u64 	%rd8054, [m_Local_$_0];
	add.s64 	%rd8055, %rd8054, %rd1230;
	st.u32 	[%rd8055+36], %r13178;
	ld.local.u32 	%r9011, [%rd1];
	setp.ne.s32 	%p4439, %r9011, 0;
	@%p4439 bra 	$L__BB10_3439;
	ld.shared.u64 	%rd8056, [m_Local_$_0];
	add.s64 	%rd8057, %rd8056, %rd1230;
	st.u32 	[%rd8057+32], %r1771;
	ld.local.u32 	%r9012, [%rd1];
	setp.eq.s32 	%p4440, %r9012, 0;
	selp.b32 	%r13188, %r13187, 0, %p4440;
$L__BB10_3439:
	st.local.u32 	[%rd1], %r13188;
	bra.uni 	$L__BB10_3441;
$L__BB10_3440:
	shl.b32 	%r8998, %r13178, 2;
	cvt.u64.u32 	%rd8038, %r8998;
	add.s64 	%rd8039, %rd1228, %rd8038;
	mov.b32 	%r8999, 0;
	st.u32 	[%rd8039+32], %r8999;
	st.u8 	[%rd8039+32], %rs1628;
	ld.local.u32 	%r13188, [%rd1];
$L__BB10_3441:
	setp.eq.s32 	%p4442, %r13188, 0;
	@%p4442 bra 	$L__BB10_3381;
	bra.uni 	$L__BB10_3479;
$L__BB10_3442:
	mov.u32 	%r1828, %r13191;
	mov.u32 	%r1827, %r13190;
	mul.lo.s32 	%r9017, %r1827, 52429;
	shr.u32 	%r13190, %r9017, 19;
	shl.b32 	%r9018, %r13190, 1;
	shl.b32 	%r9019, %r13190, 3;
	add.s32 	%r9020, %r9018, %r9019;
	sub.s32 	%r1830, %r1827, %r9020;
	add.s32 	%r13191, %r1828, -1;
	ld.shared.u64 	%rd1231, [m_Local_$_0];
	ld.u32 	%r1832, [%rd1231];
	setp.ne.s32 	%p4443, %r1832, -1;
	@%p4443 bra 	$L__BB10_3444;
	mov.b32 	%r13193, 21352;
	st.local.u32 	[%rd1], %r13193;
	mov.b16 	%rs1629, 0;
	bra.uni 	$L__BB10_3456;
$L__BB10_3444:
	mul.wide.s32 	%rd8058, %r1832, 16;
	add.s64 	%rd1232, %rd1231, %rd8058;
	ld.u32 	%r9021, [%rd1232+12];
	setp.gt.s32 	%p4444, %r1830, -1;
	setp.lt.s32 	%p4445, %r1830, %r9021;
	and.pred  	%p4446, %p4444, %p4445;
	@%p4446 bra 	$L__BB10_3455;
	ld.shared.u64 	%rd8061, [m_Local_$_1];
	atom.global.add.u64 	%rd8062, [%rd16], 48;
	add.s64 	%rd8063, %rd8062, 56;
	setp.lt.u64 	%p4447, %rd8063, %rd8061;
	shr.u64 	%rd1233, %rd8062, 4;
	cvt.u32.u64 	%r13192, %rd1233;
	setp.ne.s32 	%p4448, %r13192, -1;
	and.pred  	%p4449, %p4447, %p4448;
	@%p4449 bra 	$L__BB10_3447;
	mov.b32 	%r9030, 21106;
	st.local.u32 	[%rd1], %r9030;
	mov.b32 	%r13192, -1;
	mov.pred 	%p6766, 0;
	bra.uni 	$L__BB10_3448;
$L__BB10_3447:
	shl.b64 	%rd8064, %rd1233, 32;
	shr.s64 	%rd8065, %rd8064, 28;
	add.s64 	%rd8066, %rd1231, %rd8065;
	mov.b16 	%rs1074, 0;
	st.u8 	[%rd8066], %rs1074;
	st.u8 	[%rd8066+1], %rs1074;
	mov.b32 	%r9024, 3608;
	st.u32 	[%rd8066+4], %r9024;
	mov.b16 	%rs1075, 1;
	st.u8 	[%rd8066+3], %rs1075;
	mov.b32 	%r9025, 48;
	st.u32 	[%rd8066+8], %r9025;
	mov.b32 	%r9026, -1;
	st.u32 	[%rd8066+16], %r9026;
	ld.shared.u64 	%rd8067, [m_Local_$_0];
	add.s64 	%rd8068, %rd8067, %rd8065;
	mov.b32 	%r9027, 0;
	st.u32 	[%rd8068+32], %r9027;
	ld.shared.u64 	%rd8069, [m_Local_$_0];
	add.s64 	%rd8070, %rd8069, %rd8065;
	st.u32 	[%rd8070+36], %r9027;
	ld.shared.u64 	%rd8071, [m_Local_$_0];
	add.s64 	%rd8072, %rd8071, %rd8065;
	st.u32 	[%rd8072+40], %r9027;
	ld.local.u32 	%r9028, [%rd1];
	setp.eq.s32 	%p6766, %r9028, 0;
$L__BB10_3448:
	mov.b32 	%r13193, 0;
	not.pred 	%p4451, %p6766;
	@%p4451 bra 	$L__BB10_3454;
	setp.ne.s32 	%p4452, %r13192, -1;
	@%p4452 bra 	$L__BB10_3451;
	mov.b32 	%r9038, 21352;
	st.local.u32 	[%rd1], %r9038;
	bra.uni 	$L__BB10_3454;
$L__BB10_3451:
	ld.shared.u64 	%rd8073, [m_Local_$_0];
	mul.wide.s32 	%rd1234, %r13192, 16;
	add.s64 	%rd8074, %rd8073, %rd1234;
	st.u32 	[%rd8074+40], %r9021;
	ld.local.u32 	%r9033, [%rd1];
	setp.ne.s32 	%p4453, %r9033, 0;
	@%p4453 bra 	$L__BB10_3454;
	ld.shared.u64 	%rd8075, [m_Local_$_0];
	add.s64 	%rd8076, %rd8075, %rd1234;
	st.u32 	[%rd8076+36], %r1830;
	ld.local.u32 	%r9035, [%rd1];
	setp.ne.s32 	%p4454, %r9035, 0;
	@%p4454 bra 	$L__BB10_3454;
	ld.shared.u64 	%rd8077, [m_Local_$_0];
	add.s64 	%rd8078, %rd8077, %rd1234;
	st.u32 	[%rd8078+32], %r1832;
	ld.local.u32 	%r9036, [%rd1];
	setp.eq.s32 	%p4455, %r9036, 0;
	selp.b32 	%r13193, %r13192, 0, %p4455;
$L__BB10_3454:
	st.local.u32 	[%rd1], %r13193;
	mov.b16 	%rs1629, 0;
	bra.uni 	$L__BB10_3456;
$L__BB10_3455:
	shl.b32 	%r9022, %r1830, 2;
	add.s32 	%r9023, %r9022, 32;
	cvt.u64.u32 	%rd8059, %r9023;
	add.s64 	%rd8060, %rd1232, %rd8059;
	ld.u8 	%rs1629, [%rd8060];
	ld.local.u32 	%r13193, [%rd1];
$L__BB10_3456:
	setp.ne.s32 	%p4456, %r13193, 0;
	@%p4456 bra 	$L__BB10_3472;
	setp.ne.s32 	%p4457, %r1771, -1;
	@%p4457 bra 	$L__BB10_3459;
	mov.b32 	%r13193, 21352;
	st.local.u32 	[%rd1], %r13193;
	bra.uni 	$L__BB10_3471;
$L__BB10_3459:
	ld.shared.u64 	%rd1235, [m_Local_$_0];
	add.s64 	%rd1236, %rd1235, %rd1214;
	ld.u32 	%r9040, [%rd1236+12];
	setp.gt.s32 	%p4458, %r1828, 0;
	setp.le.s32 	%p4459, %r1828, %r9040;
	and.pred  	%p4460, %p4458, %p4459;
	@%p4460 bra 	$L__BB10_3470;
	ld.shared.u64 	%rd8081, [m_Local_$_1];
	atom.global.add.u64 	%rd8082, [%rd16], 48;
	add.s64 	%rd8083, %rd8082, 56;
	setp.lt.u64 	%p4461, %rd8083, %rd8081;
	shr.u64 	%rd1237, %rd8082, 4;
	cvt.u32.u64 	%r13195, %rd1237;
	setp.ne.s32 	%p4462, %r13195, -1;
	and.pred  	%p4463, %p4461, %p4462;
	@%p4463 bra 	$L__BB10_3462;
	mov.b32 	%r9049, 21106;
	st.local.u32 	[%rd1], %r9049;
	mov.b32 	%r13195, -1;
	mov.pred 	%p6767, 0;
	bra.uni 	$L__BB10_3463;
$L__BB10_3462:
	shl.b64 	%rd8084, %rd1237, 32;
	shr.s64 	%rd8085, %rd8084, 28;
	add.s64 	%rd8086, %rd1235, %rd8085;
	mov.b16 	%rs1078, 0;
	st.u8 	[%rd8086], %rs1078;
	st.u8 	[%rd8086+1], %rs1078;
	mov.b32 	%r9043, 3608;
	st.u32 	[%rd8086+4], %r9043;
	mov.b16 	%rs1079, 1;
	st.u8 	[%rd8086+3], %rs1079;
	mov.b32 	%r9044, 48;
	st.u32 	[%rd8086+8], %r9044;
	mov.b32 	%r9045, -1;
	st.u32 	[%rd8086+16], %r9045;
	ld.shared.u64 	%rd8087, [m_Local_$_0];
	add.s64 	%rd8088, %rd8087, %rd8085;
	mov.b32 	%r9046, 0;
	st.u32 	[%rd8088+32], %r9046;
	ld.shared.u64 	%rd8089, [m_Local_$_0];
	add.s64 	%rd8090, %rd8089, %rd8085;
	st.u32 	[%rd8090+36], %r9046;
	ld.shared.u64 	%rd8091, [m_Local_$_0];
	add.s64 	%rd8092, %rd8091, %rd8085;
	st.u32 	[%rd8092+40], %r9046;
	ld.local.u32 	%r9047, [%rd1];
	setp.eq.s32 	%p6767, %r9047, 0;
$L__BB10_3463:
	mov.b32 	%r13193, 0;
	not.pred 	%p4465, %p6767;
	@%p4465 bra 	$L__BB10_3469;
	setp.ne.s32 	%p4466, %r13195, -1;
	@%p4466 bra 	$L__BB10_3466;
	mov.b32 	%r9057, 21352;
	st.local.u32 	[%rd1], %r9057;
	bra.uni 	$L__BB10_3469;
$L__BB10_3466:
	ld.shared.u64 	%rd8093, [m_Local_$_0];
	mul.wide.s32 	%rd1238, %r13195, 16;
	add.s64 	%rd8094, %rd8093, %rd1238;
	st.u32 	[%rd8094+40], %r9040;
	ld.local.u32 	%r9052, [%rd1];
	setp.ne.s32 	%p4467, %r9052, 0;
	@%p4467 bra 	$L__BB10_3469;
	ld.shared.u64 	%rd8095, [m_Local_$_0];
	add.s64 	%rd8096, %rd8095, %rd1238;
	st.u32 	[%rd8096+36], %r13191;
	ld.local.u32 	%r9054, [%rd1];
	setp.ne.s32 	%p4468, %r9054, 0;
	@%p4468 bra 	$L__BB10_3469;
	ld.shared.u64 	%rd8097, [m_Local_$_0];
	add.s64 	%rd8098, %rd8097, %rd1238;
	st.u32 	[%rd8098+32], %r1771;
	ld.local.u32 	%r9055, [%rd1];
	setp.eq.s32 	%p4469, %r9055, 0;
	selp.b32 	%r13193, %r13195, 0, %p4469;
$L__BB10_3469:
	st.local.u32 	[%rd1], %r13193;
	bra.uni 	$L__BB10_3471;
$L__BB10_3470:
	shl.b32 	%r9041, %r13191, 2;
	cvt.u64.u32 	%rd8079, %r9041;
	add.s64 	%rd8080, %rd1236, %rd8079;
	mov.b32 	%r9042, 0;
	st.u32 	[%rd8080+32], %r9042;
	st.u8 	[%rd8080+32], %rs1629;
	ld.local.u32 	%r13193, [%rd1];
$L__BB10_3471:
	setp.eq.s32 	%p4470, %r13193, 0;
	setp.gt.u32 	%p4471, %r1827, 9;
	and.pred  	%p4472, %p4470, %p4471;
	@%p4472 bra 	$L__BB10_3442;
$L__BB10_3472:
	setp.ne.s32 	%p4474, %r13193, 0;
	@%p4474 bra 	$L__BB10_3479;
	ld.shared.u64 	%rd8099, [m_Local_$_1];
	atom.global.add.u64 	%rd8100, [%rd16], 64;
	add.s64 	%rd8101, %rd8100, 72;
	setp.lt.u64 	%p4475, %rd8101, %rd8099;
	shr.u64 	%rd1239, %rd8100, 4;
	cvt.u32.u64 	%r1848, %rd1239;
	setp.ne.s32 	%p4476, %r1848, -1;
	and.pred  	%p4477, %p4475, %p4476;
	@%p4477 bra 	$L__BB10_3475;
	mov.b32 	%r9069, 21106;
	st.local.u32 	[%rd1], %r9069;
	mov.b32 	%r13199, -1;
	mov.pred 	%p6768, 0;
	bra.uni 	$L__BB10_3478;
$L__BB10_3475:
	ld.shared.u64 	%rd8102, [m_Local_$_0];
	shl.b64 	%rd8103, %rd1239, 32;
	shr.s64 	%rd1240, %rd8103, 28;
	add.s64 	%rd8104, %rd8102, %rd1240;
	mov.b16 	%rs1080, 1;
	st.u8 	[%rd8104], %rs1080;
	mov.b16 	%rs1081, 0;
	st.u8 	[%rd8104+1], %rs1081;
	mov.b32 	%r9061, 2905;
	st.u32 	[%rd8104+4], %r9061;
	st.u8 	[%rd8104+3], %rs1080;
	mov.b32 	%r9062, 64;
	st.u32 	[%rd8104+8], %r9062;
	mov.b32 	%r9063, -1;
	st.u32 	[%rd8104+16], %r9063;
	ld.shared.u64 	%rd8105, [m_Local_$_0];
	add.s64 	%rd8106, %rd8105, %rd1240;
	st.u32 	[%rd8106+32], %r9063;
	ld.shared.u64 	%rd8107, [m_Local_$_0];
	add.s64 	%rd8108, %rd8107, %rd1240;
	mov.b32 	%r13199, 0;
	st.u32 	[%rd8108+40], %r13199;
	ld.shared.u64 	%rd8109, [m_Local_$_0];
	add.s64 	%rd8110, %rd8109, %rd1240;
	st.u32 	[%rd8110+44], %r13199;
	ld.shared.u64 	%rd8111, [m_Local_$_0];
	add.s64 	%rd8112, %rd8111, %rd1240;
	st.u32 	[%rd8112+48], %r13199;
	ld.shared.u64 	%rd8113, [m_Local_$_0];
	add.s64 	%rd8114, %rd8113, %rd1240;
	st.u32 	[%rd8114+32], %r1771;
	ld.local.u32 	%r9064, [%rd1];
	setp.ne.s32 	%p4479, %r9064, 0;
	mov.pred 	%p6768, 0;
	@%p4479 bra 	$L__BB10_3478;
	ld.shared.u64 	%rd8115, [m_Local_$_0];
	add.s64 	%rd8116, %rd8115, %rd1240;
	mov.b32 	%r13199, 0;
	st.u32 	[%rd8116+48], %r13199;
	ld.local.u32 	%r9066, [%rd1];
	setp.ne.s32 	%p4481, %r9066, 0;
	@%p4481 bra 	$L__BB10_3478;
	ld.shared.u64 	%rd8117, [m_Local_$_0];
	add.s64 	%rd8118, %rd8117, %rd1240;
	st.u32 	[%rd8118+40], %r13167;
	ld.local.u32 	%r9067, [%rd1];
	setp.eq.s32 	%p6768, %r9067, 0;
	selp.b32 	%r13199, %r1848, 0, %p6768;
$L__BB10_3478:
	selp.b32 	%r13200, %r13199, 0, %p6768;
$L__BB10_3479:
	not.pred 	%p4483, %p6768;
	@%p4483 bra 	$L__BB10_6659;
	setp.ne.s32 	%p4484, %r13160, -1;
	@%p4484 bra 	$L__BB10_3482;
	mov.b32 	%r9071, 21352;
	st.local.u32 	[%rd1], %r9071;
	mov.b32 	%r13201, 0;
	mov.u32 	%r13202, %r13201;
	bra.uni 	$L__BB10_3483;
$L__BB10_3482:
	ld.shared.u64 	%rd8119, [m_Local_$_0];
	mul.wide.s32 	%rd8120, %r13160, 16;
	add.s64 	%rd8121, %rd8119, %rd8120;
	ld.u32 	%r13201, [%rd8121+32];
	ld.u32 	%r13202, [%rd8121+40];
$L__BB10_3483:
	setp.ne.s32 	%p4485, %r13200, -1;
	@%p4485 bra 	$L__BB10_3485;
	mov.b32 	%r9073, 21352;
	st.local.u32 	[%rd1], %r9073;
	mov.b32 	%r13203, 0;
	mov.u32 	%r13204, %r13203;
	bra.uni 	$L__BB10_3486;
$L__BB10_3485:
	ld.shared.u64 	%rd8122, [m_Local_$_0];
	mul.wide.s32 	%rd8123, %r13200, 16;
	add.s64 	%rd8124, %rd8122, %rd8123;
	ld.u32 	%r13203, [%rd8124+32];
	ld.u32 	%r13204, [%rd8124+40];
$L__BB10_3486:
	add.s32 	%r1861, %r13204, %r13202;
	shl.b32 	%r9074, %r1861, 2;
	add.s32 	%r9075, %r9074, 32;
	shr.s32 	%r9076, %r9075, 31;
	shr.u32 	%r9077, %r9076, 29;
	add.s32 	%r9078, %r9075, %r9077;
	and.b32  	%r9079, %r9078, -8;
	sub.s32 	%r9080, %r9075, %r9079;
	setp.eq.s32 	%p4486, %r9080, 0;
	sub.s32 	%r9081, %r9074, %r9080;
	add.s32 	%r9082, %r9081, 40;
	selp.b32 	%r1862, %r9075, %r9082, %p4486;
	ld.shared.u64 	%rd1241, [m_Local_$_1];
	and.b32  	%r9083, %r1862, 12;
	setp.eq.s32 	%p4487, %r9083, 0;
	mov.u32 	%r13205, %r1862;
	@%p4487 bra 	$L__BB10_3488;
	shr.s32 	%r9084, %r1862, 31;
	shr.u32 	%r9085, %r9084, 28;
	add.s32 	%r9086, %r1862, %r9085;
	and.b32  	%r9087, %r9086, -16;
	add.s32 	%r13205, %r9087, 16;
$L__BB10_3488:
	cvt.s64.s32 	%rd8125, %r13205;
	atom.global.add.u64 	%rd8126, [%rd16], %rd8125;
	cvt.s64.s32 	%rd8127, %r1862;
	add.s64 	%rd8128, %rd8127, %rd8126;
	add.s64 	%rd8129, %rd8128, 8;
	setp.lt.u64 	%p4488, %rd8129, %rd1241;
	shr.u64 	%rd8130, %rd8126, 4;
	cvt.u32.u64 	%r9088, %rd8130;
	selp.b32 	%r1865, %r9088, -1, %p4488;
	setp.ne.s32 	%p4489, %r1865, -1;
	@%p4489 bra 	$L__BB10_3490;
	mov.b32 	%r9146, 21352;
	st.local.u32 	[%rd1], %r9146;
	bra.uni 	$L__BB10_3529;
$L__BB10_3490:
	ld.shared.u64 	%rd8131, [m_Local_$_0];
	mul.wide.s32 	%rd1242, %r1865, 16;
	add.s64 	%rd8132, %rd8131, %rd1242;
	mov.b16 	%rs1082, 0;
	st.u8 	[%rd8132], %rs1082;
	st.u8 	[%rd8132+1], %rs1082;
	mov.b32 	%r9089, 4335;
	st.u32 	[%rd8132+4], %r9089;
	mov.b16 	%rs1083, 1;
	st.u8 	[%rd8132+3], %rs1083;
	st.u32 	[%rd8132+8], %r1862;
	st.u32 	[%rd8132+12], %r1861;
	setp.lt.s32 	%p4490, %r1861, 1;
	@%p4490 bra 	$L__BB10_3529;
	add.s32 	%r9091, %r13202, -1;
	neg.s32 	%r9092, %r13204;
	setp.eq.s32 	%p4491, %r9091, %r9092;
	mov.b32 	%r1880, 0;
	@%p4491 bra 	$L__BB10_3517;
	and.b32  	%r1880, %r1861, 2147483646;
	mov.b32 	%r13206, 0;
$L__BB10_3493:
	ld.shared.u64 	%rd1243, [m_Local_$_0];
	add.s64 	%rd1244, %rd1243, %rd1242;
	ld.u32 	%r1868, [%rd1244+12];
	setp.lt.s32 	%p4492, %r13206, %r1868;
	@%p4492 bra 	$L__BB10_3504;
	ld.shared.u64 	%rd8133, [m_Local_$_1];
	atom.global.add.u64 	%rd8134, [%rd16], 48;
	add.s64 	%rd8135, %rd8134, 56;
	setp.lt.u64 	%p4493, %rd8135, %rd8133;
	shr.u64 	%rd1245, %rd8134, 4;
	cvt.u32.u64 	%r13207, %rd1245;
	setp.ne.s32 	%p4494, %r13207, -1;
	and.pred  	%p4495, %p4493, %p4494;
	@%p4495 bra 	$L__BB10_3496;
	mov.b32 	%r9100, 21106;
	st.local.u32 	[%rd1], %r9100;
	mov.b32 	%r13207, -1;
	mov.pred 	%p6770, 0;
	bra.uni 	$L__BB10_3497;
$L__BB10_3496:
	shl.b64 	%rd8136, %rd1245, 32;
	shr.s64 	%rd8137, %rd8136, 28;
	add.s64 	%rd8138, %rd1243, %rd8137;
	mov.b16 	%rs1084, 0;
	st.u8 	[%rd8138], %rs1084;
	st.u8 	[%rd8138+1], %rs1084;
	mov.b32 	%r9094, 3608;
	st.u32 	[%rd8138+4], %r9094;
	mov.b16 	%rs1085, 1;
	st.u8 	[%rd8138+3], %rs1085;
	mov.b32 	%r9095, 48;
	st.u32 	[%rd8138+8], %r9095;
	mov.b32 	%r9096, -1;
	st.u32 	[%rd8138+16], %r9096;
	ld.shared.u64 	%rd8139, [m_Local_$_0];
	add.s64 	%rd8140, %rd8139, %rd8137;
	mov.b32 	%r9097, 0;
	st.u32 	[%rd8140+32], %r9097;
	ld.shared.u64 	%rd8141, [m_Local_$_0];
	add.s64 	%rd8142, %rd8141, %rd8137;
	st.u32 	[%rd8142+36], %r9097;
	ld.shared.u64 	%rd8143, [m_Local_$_0];
	add.s64 	%rd8144, %rd8143, %rd8137;
	st.u32 	[%rd8144+40], %r9097;
	ld.local.u32 	%r9098, [%rd1];
	setp.eq.s32 	%p6770, %r9098, 0;
$L__BB10_3497:
	mov.b32 	%r13208, 0;
	not.pred 	%p4497, %p6770;
	@%p4497 bra 	$L__BB10_3503;
	setp.ne.s32 	%p4498, %r13207, -1;
	@%p4498 bra 	$L__BB10_3500;
	mov.b32 	%r9108, 21352;
	st.local.u32 	[%rd1], %r9108;
	bra.uni 	$L__BB10_3503;
$L__BB10_3500:
	ld.shared.u64 	%rd8145, [m_Local_$_0];
	mul.wide.s32 	%rd1246, %r13207, 16;
	add.s64 	%rd8146, %rd8145, %rd1246;
	st.u32 	[%rd8146+40], %r1868;
	ld.local.u32 	%r9103, [%rd1];
	setp.ne.s32 	%p4499, %r9103, 0;
	@%p4499 bra 	$L__BB10_3503;
	ld.shared.u64 	%rd8147, [m_Local_$_0];
	add.s64 	%rd8148, %rd8147, %rd1246;
	st.u32 	[%rd8148+36], %r13206;
	ld.local.u32 	%r9105, [%rd1];
	setp.ne.s32 	%p4500, %r9105, 0;
	@%p4500 bra 	$L__BB10_3503;
	ld.shared.u64 	%rd8149, [m_Local_$_0];
	add.s64 	%rd8150, %rd8149, %rd1246;
	st.u32 	[%rd8150+32], %r1865;
	ld.local.u32 	%r9106, [%rd1];
	setp.eq.s32 	%p4501, %r9106, 0;
	selp.b32 	%r13208, %r13207, 0, %p4501;
$L__BB10_3503:
	st.local.u32 	[%rd1], %r13208;
	bra.uni 	$L__BB10_3505;
$L__BB10_3504:
	shl.b32 	%r9109, %r13206, 2;
	cvt.u64.u32 	%rd8151, %r9109;
	add.s64 	%rd8152, %rd1244, %rd8151;
	mov.b32 	%r9110, 0;
	st.u32 	[%rd8152+32], %r9110;
$L__BB10_3505:
	add.s32 	%r1873, %r13206, 1;
	ld.shared.u64 	%rd1247, [m_Local_$_0];
	add.s64 	%rd1248, %rd1247, %rd1242;
	ld.u32 	%r1874, [%rd1248+12];
	setp.lt.s32 	%p4502, %r1873, %r1874;
	@%p4502 bra 	$L__BB10_3515;
	ld.shared.u64 	%rd8153, [m_Local_$_1];
	atom.global.add.u64 	%rd8154, [%rd16], 48;
	add.s64 	%rd8155, %rd8154, 56;
	setp.ge.u64 	%p4503, %rd8155, %rd8153;
	shr.u64 	%rd1249, %rd8154, 4;
	cvt.u32.u64 	%r13209, %rd1249;
	setp.eq.s32 	%p4504, %r13209, -1;
	or.pred  	%p4505, %p4503, %p4504;
	@%p4505 bra 	$L__BB10_3508;
	shl.b64 	%rd8156, %rd1249, 32;
	shr.s64 	%rd8157, %rd8156, 28;
	add.s64 	%rd8158, %rd1247, %rd8157;
	mov.b16 	%rs1086, 0;
	st.u8 	[%rd8158], %rs1086;
	st.u8 	[%rd8158+1], %rs1086;
	mov.b32 	%r9111, 3608;
	st.u32 	[%rd8158+4], %r9111;
	mov.b16 	%rs1087, 1;
	st.u8 	[%rd8158+3], %rs1087;
	mov.b32 	%r9112, 48;
	st.u32 	[%rd8158+8], %r9112;
	mov.b32 	%r9113, -1;
	st.u32 	[%rd8158+16], %r9113;
	ld.shared.u64 	%rd8159, [m_Local_$_0];
	add.s64 	%rd8160, %rd8159, %rd8157;
	mov.b32 	%r9114, 0;
	st.u32 	[%rd8160+32], %r9114;
	ld.shared.u64 	%rd8161, [m_Local_$_0];
	add.s64 	%rd8162, %rd8161, %rd8157;
	st.u32 	[%rd8162+36], %r9114;
	ld.shared.u64 	%rd8163, [m_Local_$_0];
	add.s64 	%rd8164, %rd8163, %rd8157;
	st.u32 	[%rd8164+40], %r9114;
	ld.local.u32 	%r9115, [%rd1];
	setp.eq.s32 	%p6771, %r9115, 0;
	bra.uni 	$L__BB10_3509;
$L__BB10_3508:
	mov.b32 	%r9117, 21106;
	st.local.u32 	[%rd1], %r9117;
	mov.b32 	%r13209, -1;
	mov.pred 	%p6771, 0;
$L__BB10_3509:
	mov.b32 	%r13210, 0;
	not.pred 	%p4507, %p6771;
	@%p4507 bra 	$L__BB10_3514;
	setp.eq.s32 	%p4508, %r13209, -1;
	@%p4508 bra 	$L__BB10_6737;
	ld.shared.u64 	%rd8165, [m_Local_$_0];
	mul.wide.s32 	%rd1250, %r13209, 16;
	add.s64 	%rd8166, %rd8165, %rd1250;
	st.u32 	[%rd8166+40], %r1874;
	ld.local.u32 	%r9120, [%rd1];
	setp.eq.s32 	%p4509, %r9120, 0;
	@%p4509 bra 	$L__BB10_3512;
	bra.uni 	$L__BB10_3514;
$L__BB10_3512:
	ld.shared.u64 	%rd8167, [m_Local_$_0];
	add.s64 	%rd8168, %rd8167, %rd1250;
	st.u32 	[%rd8168+36], %r1873;
	ld.local.u32 	%r9122, [%rd1];
	setp.ne.s32 	%p4510, %r9122, 0;
	@%p4510 bra 	$L__BB10_3514;
	ld.shared.u64 	%rd8169, [m_Local_$_0];
	add.s64 	%rd8170, %rd8169, %rd1250;
	st.u32 	[%rd8170+32], %r1865;
	ld.local.u32 	%r9123, [%rd1];
	setp.eq.s32 	%p4511, %r9123, 0;
	selp.b32 	%r13210, %r13209, 0, %p4511;
$L__BB10_3514:
	st.local.u32 	[%rd1], %r13210;
	bra.uni 	$L__BB10_3516;
$L__BB10_3515:
	shl.b32 	%r9126, %r1873, 2;
	cvt.u64.u32 	%rd8171, %r9126;
	add.s64 	%rd8172, %rd1248, %rd8171;
	mov.b32 	%r9127, 0;
	st.u32 	[%rd8172+32], %r9127;
$L__BB10_3516:
	add.s32 	%r13206, %r13206, 2;
	setp.ne.s32 	%p4512, %r13206, %r1880;
	@%p4512 bra 	$L__BB10_3493;
$L__BB10_3517:
	and.b32  	%r9128, %r1861, 1;
	setp.eq.b32 	%p4513, %r9128, 1;
	not.pred 	%p4514, %p4513;
	@%p4514 bra 	$L__BB10_3529;
	ld.shared.u64 	%rd1251, [m_Local_$_0];
	add.s64 	%rd1252, %rd1251, %rd1242;
	ld.u32 	%r1881, [%rd1252+12];
	setp.lt.s32 	%p4515, %r1880, %r1881;
	@%p4515 bra 	$L__BB10_3528;
	ld.shared.u64 	%rd8173, [m_Local_$_1];
	atom.global.add.u64 	%rd8174, [%rd16], 48;
	add.s64 	%rd8175, %rd8174, 56;
	setp.ge.u64 	%p4516, %rd8175, %rd8173;
	shr.u64 	%rd1253, %rd8174, 4;
	cvt.u32.u64 	%r13212, %rd1253;
	setp.eq.s32 	%p4517, %r13212, -1;
	or.pred  	%p4518, %p4516, %p4517;
	@%p4518 bra 	$L__BB10_3521;
	shl.b64 	%rd8176, %rd1253, 32;
	shr.s64 	%rd8177, %rd8176, 28;
	add.s64 	%rd8178, %rd1251, %rd8177;
	mov.b16 	%rs1088, 0;
	st.u8 	[%rd8178], %rs1088;
	st.u8 	[%rd8178+1], %rs1088;
	mov.b32 	%r9129, 3608;
	st.u32 	[%rd8178+4], %r9129;
	mov.b16 	%rs1089, 1;
	st.u8 	[%rd8178+3], %rs1089;
	mov.b32 	%r9130, 48;
	st.u32 	[%rd8178+8], %r9130;
	mov.b32 	%r9131, -1;
	st.u32 	[%rd8178+16], %r9131;
	ld.shared.u64 	%rd8179, [m_Local_$_0];
	add.s64 	%rd8180, %rd8179, %rd8177;
	mov.b32 	%r9132, 0;
	st.u32 	[%rd8180+32], %r9132;
	ld.shared.u64 	%rd8181, [m_Local_$_0];
	add.s64 	%rd8182, %rd8181, %rd8177;
	st.u32 	[%rd8182+36], %r9132;
	ld.shared.u64 	%rd8183, [m_Local_$_0];
	add.s64 	%rd8184, %rd8183, %rd8177;
	st.u32 	[%rd8184+40], %r9132;
	ld.local.u32 	%r9133, [%rd1];
	setp.eq.s32 	%p6772, %r9133, 0;
	bra.uni 	$L__BB10_3522;
$L__BB10_3521:
	mov.b32 	%r9135, 21106;
	st.local.u32 	[%rd1], %r9135;
	mov.b32 	%r13212, -1;
	mov.pred 	%p6772, 0;
$L__BB10_3522:
	mov.b32 	%r13213, 0;
	not.pred 	%p4520, %p6772;
	@%p4520 bra 	$L__BB10_3527;
	setp.eq.s32 	%p4521, %r13212, -1;
	@%p4521 bra 	$L__BB10_6738;
	ld.shared.u64 	%rd8185, [m_Local_$_0];
	mul.wide.s32 	%rd1254, %r13212, 16;
	add.s64 	%rd8186, %rd8185, %rd1254;
	st.u32 	[%rd8186+40], %r1881;
	ld.local.u32 	%r9138, [%rd1];
	setp.eq.s32 	%p4522, %r9138, 0;
	@%p4522 bra 	$L__BB10_3525;
	bra.uni 	$L__BB10_3527;
$L__BB10_3525:
	ld.shared.u64 	%rd8187, [m_Local_$_0];
	add.s64 	%rd8188, %rd8187, %rd1254;
	st.u32 	[%rd8188+36], %r1880;
	ld.local.u32 	%r9140, [%rd1];
	setp.ne.s32 	%p4523, %r9140, 0;
	@%p4523 bra 	$L__BB10_3527;
	ld.shared.u64 	%rd8189, [m_Local_$_0];
	add.s64 	%rd8190, %rd8189, %rd1254;
	st.u32 	[%rd8190+32], %r1865;
	ld.local.u32 	%r9141, [%rd1];
	setp.eq.s32 	%p4524, %r9141, 0;
	selp.b32 	%r13213, %r13212, 0, %p4524;
$L__BB10_3527:
	st.local.u32 	[%rd1], %r13213;
	bra.uni 	$L__BB10_3529;
$L__BB10_3528:
	shl.b32 	%r9144, %r1880, 2;
	cvt.u64.u32 	%rd8191, %r9144;
	add.s64 	%rd8192, %rd1252, %rd8191;
	mov.b32 	%r9145, 0;
	st.u32 	[%rd8192+32], %r9145;
$L__BB10_3529:
	setp.lt.s32 	%p4525, %r13202, 1;
	@%p4525 bra 	$L__BB10_3533;
	mul.wide.s32 	%rd1255, %r13201, 16;
	mul.wide.s32 	%rd1256, %r1865, 16;
	mov.b32 	%r13214, 0;
$L__BB10_3531:
	setp.ne.s32 	%p4526, %r13201, -1;
	shl.b32 	%r1887, %r13214, 2;
	@%p4526 bra 	$L__BB10_3537;
	mov.b32 	%r9163, 21352;
	st.local.u32 	[%rd1], %r9163;
	mov.b16 	%rs1630, 0;
	bra.uni 	$L__BB10_3549;
$L__BB10_3533:
	setp.lt.s32 	%p4549, %r13204, 1;
	@%p4549 bra 	$L__BB10_3591;
	mul.wide.s32 	%rd1257, %r13203, 16;
	mul.wide.s32 	%rd1258, %r1865, 16;
	mov.b32 	%r13219, 0;
$L__BB10_3535:
	setp.ne.s32 	%p4550, %r13203, -1;
	@%p4550 bra 	$L__BB10_3564;
	mov.b32 	%r9198, 21352;
	st.local.u32 	[%rd1], %r9198;
	mov.b16 	%rs1631, 0;
	bra.uni 	$L__BB10_3576;
$L__BB10_3537:
	ld.shared.u64 	%rd1259, [m_Local_$_0];
	add.s64 	%rd1260, %rd1259, %rd1255;
	ld.u32 	%r1888, [%rd1260+12];
	setp.lt.s32 	%p4527, %r13214, %r1888;
	@%p4527 bra 	$L__BB10_3548;
	ld.shared.u64 	%rd8193, [m_Local_$_1];
	atom.global.add.u64 	%rd8194, [%rd16], 48;
	add.s64 	%rd8195, %rd8194, 56;
	setp.lt.u64 	%p4528, %rd8195, %rd8193;
	shr.u64 	%rd1261, %rd8194, 4;
	cvt.u32.u64 	%r13215, %rd1261;
	setp.ne.s32 	%p4529, %r13215, -1;
	and.pred  	%p4530, %p4528, %p4529;
	@%p4530 bra 	$L__BB10_3540;
	mov.b32 	%r9154, 21106;
	st.local.u32 	[%rd1], %r9154;
	mov.b32 	%r13215, -1;
	mov.pred 	%p6773, 0;
	bra.uni 	$L__BB10_3541;
$L__BB10_3540:
	shl.b64 	%rd8196, %rd1261, 32;
	shr.s64 	%rd8197, %rd8196, 28;
	add.s64 	%rd8198, %rd1259, %rd8197;
	mov.b16 	%rs1090, 0;
	st.u8 	[%rd8198], %rs1090;
	st.u8 	[%rd8198+1], %rs1090;
	mov.b32 	%r9148, 3608;
	st.u32 	[%rd8198+4], %r9148;
	mov.b16 	%rs1091, 1;
	st.u8 	[%rd8198+3], %rs1091;
	mov.b32 	%r9149, 48;
	st.u32 	[%rd8198+8], %r9149;
	mov.b32 	%r9150, -1;
	st.u32 	[%rd8198+16], %r9150;
	ld.shared.u64 	%rd8199, [m_Local_$_0];
	add.s64 	%rd8200, %rd8199, %rd8197;
	mov.b32 	%r9151, 0;
	st.u32 	[%rd8200+32], %r9151;
	ld.shared.u64 	%rd8201, [m_Local_$_0];
	add.s64 	%rd8202, %rd8201, %rd8197;
	st.u32 	[%rd8202+36], %r9151;
	ld.shared.u64 	%rd8203, [m_Local_$_0];
	add.s64 	%rd8204, %rd8203, %rd8197;
	st.u32 	[%rd8204+40], %r9151;
	ld.local.u32 	%r9152, [%rd1];
	setp.eq.s32 	%p6773, %r9152, 0;
$L__BB10_3541:
	mov.b32 	%r13216, 0;
	not.pred 	%p4532, %p6773;
	@%p4532 bra 	$L__BB10_3547;
	setp.ne.s32 	%p4533, %r13215, -1;
	@%p4533 bra 	$L__BB10_3544;
	mov.b32 	%r9162, 21352;
	st.local.u32 	[%rd1], %r9162;
	bra.uni 	$L__BB10_3547;
$L__BB10_3544:
	ld.shared.u64 	%rd8205, [m_Local_$_0];
	mul.wide.s32 	%rd1262, %r13215, 16;
	add.s64 	%rd8206, %rd8205, %rd1262;
	st.u32 	[%rd8206+40], %r1888;
	ld.local.u32 	%r9157, [%rd1];
	setp.ne.s32 	%p4534, %r9157, 0;
	@%p4534 bra 	$L__BB10_3547;
	ld.shared.u64 	%rd8207, [m_Local_$_0];
	add.s64 	%rd8208, %rd8207, %rd1262;
	st.u32 	[%rd8208+36], %r13214;
	ld.local.u32 	%r9159, [%rd1];
	setp.ne.s32 	%p4535, %r9159, 0;
	@%p4535 bra 	$L__BB10_3547;
	ld.shared.u64 	%rd8209, [m_Local_$_0];
	add.s64 	%rd8210, %rd8209, %rd1262;
	st.u32 	[%rd8210+32], %r13201;
	ld.local.u32 	%r9160, [%rd1];
	setp.eq.s32 	%p4536, %r9160, 0;
	selp.b32 	%r13216, %r13215, 0, %p4536;
$L__BB10_3547:
	st.local.u32 	[%rd1], %r13216;
	mov.b16 	%rs1630, 0;
	bra.uni 	$L__BB10_3549;
$L__BB10_3548:
	cvt.u64.u32 	%rd8211, %r1887;
	add.s64 	%rd8212, %rd1260, %rd8211;
	ld.u8 	%rs1630, [%rd8212+32];
$L__BB10_3549:
	setp.ne.s32 	%p4537, %r1865, -1;
	@%p4537 bra 	$L__BB10_3551;
	mov.b32 	%r9180, 21352;
	st.local.u32 	[%rd1], %r9180;
	bra.uni 	$L__BB10_3563;
$L__BB10_3551:
	ld.shared.u64 	%rd1263, [m_Local_$_0];
	add.s64 	%rd1264, %rd1263, %rd1256;
	ld.u32 	%r1893, [%rd1264+12];
	setp.lt.s32 	%p4538, %r13214, %r1893;
	@%p4538 bra 	$L__BB10_3562;
	ld.shared.u64 	%rd8213, [m_Local_$_1];
	atom.global.add.u64 	%rd8214, [%rd16], 48;
	add.s64 	%rd8215, %rd8214, 56;
	setp.lt.u64 	%p4539, %rd8215, %rd8213;
	shr.u64 	%rd1265, %rd8214, 4;
	cvt.u32.u64 	%r13217, %rd1265;
	setp.ne.s32 	%p4540, %r13217, -1;
	and.pred  	%p4541, %p4539, %p4540;
	@%p4541 bra 	$L__BB10_3554;
	mov.b32 	%r9170, 21106;
	st.local.u32 	[%rd1], %r9170;
	mov.b32 	%r13217, -1;
	mov.pred 	%p6774, 0;
	bra.uni 	$L__BB10_3555;
$L__BB10_3554:
	shl.b64 	%rd8216, %rd1265, 32;
	shr.s64 	%rd8217, %rd8216, 28;
	add.s64 	%rd8218, %rd1263, %rd8217;
	mov.b16 	%rs1094, 0;
	st.u8 	[%rd8218], %rs1094;
	st.u8 	[%rd8218+1], %rs1094;
	mov.b32 	%r9164, 3608;
	st.u32 	[%rd8218+4], %r9164;
	mov.b16 	%rs1095, 1;
	st.u8 	[%rd8218+3], %rs1095;
	mov.b32 	%r9165, 48;
	st.u32 	[%rd8218+8], %r9165;
	mov.b32 	%r9166, -1;
	st.u32 	[%rd8218+16], %r9166;
	ld.shared.u64 	%rd8219, [m_Local_$_0];
	add.s64 	%rd8220, %rd8219, %rd8217;
	mov.b32 	%r9167, 0;
	st.u32 	[%rd8220+32], %r9167;
	ld.shared.u64 	%rd8221, [m_Local_$_0];
	add.s64 	%rd8222, %rd8221, %rd8217;
	st.u32 	[%rd8222+36], %r9167;
	ld.shared.u64 	%rd8223, [m_Local_$_0];
	add.s64 	%rd8224, %rd8223, %rd8217;
	st.u32 	[%rd8224+40], %r9167;
	ld.local.u32 	%r9168, [%rd1];
	setp.eq.s32 	%p6774, %r9168, 0;
$L__BB10_3555:
	mov.b32 	%r13218, 0;
	not.pred 	%p4543, %p6774;
	@%p4543 bra 	$L__BB10_3561;
	setp.ne.s32 	%p4544, %r13217, -1;
	@%p4544 bra 	$L__BB10_3558;
	mov.b32 	%r9178, 21352;
	st.local.u32 	[%rd1], %r9178;
	bra.uni 	$L__BB10_3561;
$L__BB10_3558:
	ld.shared.u64 	%rd8225, [m_Local_$_0];
	mul.wide.s32 	%rd1266, %r13217, 16;
	add.s64 	%rd8226, %rd8225, %rd1266;
	st.u32 	[%rd8226+40], %r1893;
	ld.local.u32 	%r9173, [%rd1];
	setp.ne.s32 	%p4545, %r9173, 0;
	@%p4545 bra 	$L__BB10_3561;
	ld.shared.u64 	%rd8227, [m_Local_$_0];
	add.s64 	%rd8228, %rd8227, %rd1266;
	st.u32 	[%rd8228+36], %r13214;
	ld.local.u32 	%r9175, [%rd1];
	setp.ne.s32 	%p4546, %r9175, 0;
	@%p4546 bra 	$L__BB10_3561;
	ld.shared.u64 	%rd8229, [m_Local_$_0];
	add.s64 	%rd8230, %rd8229, %rd1266;
	st.u32 	[%rd8230+32], %r1865;
	ld.local.u32 	%r9176, [%rd1];
	setp.eq.s32 	%p4547, %r9176, 0;
	selp.b32 	%r13218, %r13217, 0, %p4547;
$L__BB10_3561:
	st.local.u32 	[%rd1], %r13218;
	bra.uni 	$L__BB10_3563;
$L__BB10_3562:
	cvt.u64.u32 	%rd8231, %r1887;
	add.s64 	%rd8232, %rd1264, %rd8231;
	mov.b32 	%r9179, 0;
	st.u32 	[%rd8232+32], %r9179;
	st.u8 	[%rd8232+32], %rs1630;
$L__BB10_3563:
	add.s32 	%r13214, %r13214, 1;
	setp.eq.s32 	%p4548, %r13214, %r13202;
	@%p4548 bra 	$L__BB10_3533;
	bra.uni 	$L__BB10_3531;
$L__BB10_3564:
	ld.shared.u64 	%rd1267, [m_Local_$_0];
	add.s64 	%rd1268, %rd1267, %rd1257;
	ld.u32 	%r1900, [%rd1268+12];
	setp.lt.s32 	%p4551, %r13219, %r1900;
	@%p4551 bra 	$L__BB10_3575;
	ld.shared.u64 	%rd8233, [m_Local_$_1];
	atom.global.add.u64 	%rd8234, [%rd16], 48;
	add.s64 	%rd8235, %rd8234, 56;
	setp.lt.u64 	%p4552, %rd8235, %rd8233;
	shr.u64 	%rd1269, %rd8234, 4;
	cvt.u32.u64 	%r13220, %rd1269;
	setp.ne.s32 	%p4553, %r13220, -1;
	and.pred  	%p4554, %p4552, %p4553;
	@%p4554 bra 	$L__BB10_3567;
	mov.b32 	%r9188, 21106;
	st.local.u32 	[%rd1], %r9188;
	mov.b32 	%r13220, -1;
	mov.pred 	%p6775, 0;
	bra.uni 	$L__BB10_3568;
$L__BB10_3567:
	shl.b64 	%rd8236, %rd1269, 32;
	shr.s64 	%rd8237, %rd8236, 28;
	add.s64 	%rd8238, %rd1267, %rd8237;
	mov.b16 	%rs1096, 0;
	st.u8 	[%rd8238], %rs1096;
	st.u8 	[%rd8238+1], %rs1096;
	mov.b32 	%r9182, 3608;
	st.u32 	[%rd8238+4], %r9182;
	mov.b16 	%rs1097, 1;
	st.u8 	[%rd8238+3], %rs1097;
	mov.b32 	%r9183, 48;
	st.u32 	[%rd8238+8], %r9183;
	mov.b32 	%r9184, -1;
	st.u32 	[%rd8238+16], %r9184;
	ld.shared.u64 	%rd8239, [m_Local_$_0];
	add.s64 	%rd8240, %rd8239, %rd8237;
	mov.b32 	%r9185, 0;
	st.u32 	[%rd8240+32], %r9185;
	ld.shared.u64 	%rd8241, [m_Local_$_0];
	add.s64 	%rd8242, %rd8241, %rd8237;
	st.u32 	[%rd8242+36], %r9185;
	ld.shared.u64 	%rd8243, [m_Local_$_0];
	add.s64 	%rd8244, %rd8243, %rd8237;
	st.u32 	[%rd8244+40], %r9185;
	ld.local.u32 	%r9186, [%rd1];
	setp.eq.s32 	%p6775, %r9186, 0;
$L__BB10_3568:
	mov.b32 	%r13221, 0;
	not.pred 	%p4556, %p6775;
	@%p4556 bra 	$L__BB10_3574;
	setp.ne.s32 	%p4557, %r13220, -1;
	@%p4557 bra 	$L__BB10_3571;
	mov.b32 	%r9196, 21352;
	st.local.u32 	[%rd1], %r9196;
	bra.uni 	$L__BB10_3574;
$L__BB10_3571:
	ld.shared.u64 	%rd8245, [m_Local_$_0];
	mul.wide.s32 	%rd1270, %r13220, 16;
	add.s64 	%rd8246, %rd8245, %rd1270;
	st.u32 	[%rd8246+40], %r1900;
	ld.local.u32 	%r9191, [%rd1];
	setp.ne.s32 	%p4558, %r9191, 0;
	@%p4558 bra 	$L__BB10_3574;
	ld.shared.u64 	%rd8247, [m_Local_$_0];
	add.s64 	%rd8248, %rd8247, %rd1270;
	st.u32 	[%rd8248+36], %r13219;
	ld.local.u32 	%r9193, [%rd1];
	setp.ne.s32 	%p4559, %r9193, 0;
	@%p4559 bra 	$L__BB10_3574;
	ld.shared.u64 	%rd8249, [m_Local_$_0];
	add.s64 	%rd8250, %rd8249, %rd1270;
	st.u32 	[%rd8250+32], %r13203;
	ld.local.u32 	%r9194, [%rd1];
	setp.eq.s32 	%p4560, %r9194, 0;
	selp.b32 	%r13221, %r13220, 0, %p4560;
$L__BB10_3574:
	st.local.u32 	[%rd1], %r13221;
	mov.b16 	%rs1631, 0;
	bra.uni 	$L__BB10_3576;
$L__BB10_3575:
	shl.b32 	%r9197, %r13219, 2;
	cvt.u64.u32 	%rd8251, %r9197;
	add.s64 	%rd8252, %rd1268, %rd8251;
	ld.u8 	%rs1631, [%rd8252+32];
$L__BB10_3576:
	setp.ne.s32 	%p4561, %r1865, -1;
	add.s32 	%r1905, %r13219, %r13202;
	@%p4561 bra 	$L__BB10_3578;
	mov.b32 	%r9217, 21352;
	st.local.u32 	[%rd1], %r9217;
	bra.uni 	$L__BB10_3590;
$L__BB10_3578:
	ld.shared.u64 	%rd1271, [m_Local_$_0];
	add.s64 	%rd1272, %rd1271, %rd1258;
	ld.u32 	%r9199, [%rd1272+12];
	setp.gt.s32 	%p4562, %r1905, -1;
	setp.lt.s32 	%p4563, %r1905, %r9199;
	and.pred  	%p4564, %p4562, %p4563;
	@%p4564 bra 	$L__BB10_3589;
	ld.shared.u64 	%rd8255, [m_Local_$_1];
	atom.global.add.u64 	%rd8256, [%rd16], 48;
	add.s64 	%rd8257, %rd8256, 56;
	setp.lt.u64 	%p4565, %rd8257, %rd8255;
	shr.u64 	%rd1273, %rd8256, 4;
	cvt.u32.u64 	%r13222, %rd1273;
	setp.ne.s32 	%p4566, %r13222, -1;
	and.pred  	%p4567, %p4565, %p4566;
	@%p4567 bra 	$L__BB10_3581;
	mov.b32 	%r9208, 21106;
	st.local.u32 	[%rd1], %r9208;
	mov.b32 	%r13222, -1;
	mov.pred 	%p6776, 0;
	bra.uni 	$L__BB10_3582;
$L__BB10_3581:
	shl.b64 	%rd8258, %rd1273, 32;
	shr.s64 	%rd8259, %rd8258, 28;
	add.s64 	%rd8260, %rd1271, %rd8259;
	mov.b16 	%rs1100, 0;
	st.u8 	[%rd8260], %rs1100;
	st.u8 	[%rd8260+1], %rs1100;
	mov.b32 	%r9202, 3608;
	st.u32 	[%rd8260+4], %r9202;
	mov.b16 	%rs1101, 1;
	st.u8 	[%rd8260+3], %rs1101;
	mov.b32 	%r9203, 48;
	st.u32 	[%rd8260+8], %r9203;
	mov.b32 	%r9204, -1;
	st.u32 	[%rd8260+16], %r9204;
	ld.shared.u64 	%rd8261, [m_Local_$_0];
	add.s64 	%rd8262, %rd8261, %rd8259;
	mov.b32 	%r9205, 0;
	st.u32 	[%rd8262+32], %r9205;
	ld.shared.u64 	%rd8263, [m_Local_$_0];
	add.s64 	%rd8264, %rd8263, %rd8259;
	st.u32 	[%rd8264+36], %r9205;
	ld.shared.u64 	%rd8265, [m_Local_$_0];
	add.s64 	%rd8266, %rd8265, %rd8259;
	st.u32 	[%rd8266+40], %r9205;
	ld.local.u32 	%r9206, [%rd1];
	setp.eq.s32 	%p6776, %r9206, 0;
$L__BB10_3582:
	mov.b32 	%r13223, 0;
	not.pred 	%p4569, %p6776;
	@%p4569 bra 	$L__BB10_3588;
	setp.ne.s32 	%p4570, %r13222, -1;
	@%p4570 bra 	$L__BB10_3585;
	mov.b32 	%r9216, 21352;
	st.local.u32 	[%rd1], %r9216;
	bra.uni 	$L__BB10_3588;
$L__BB10_3585:
	ld.shared.u64 	%rd8267, [m_Local_$_0];
	mul.wide.s32 	%rd1274, %r13222, 16;
	add.s64 	%rd8268, %rd8267, %rd1274;
	st.u32 	[%rd8268+40], %r9199;
	ld.local.u32 	%r9211, [%rd1];
	setp.ne.s32 	%p4571, %r9211, 0;
	@%p4571 bra 	$L__BB10_3588;
	ld.shared.u64 	%rd8269, [m_Local_$_0];
	add.s64 	%rd8270, %rd8269, %rd1274;
	st.u32 	[%rd8270+36], %r1905;
	ld.local.u32 	%r9213, [%rd1];
	setp.ne.s32 	%p4572, %r9213, 0;
	@%p4572 bra 	$L__BB10_3588;
	ld.shared.u64 	%rd8271, [m_Local_$_0];
	add.s64 	%rd8272, %rd8271, %rd1274;
	st.u32 	[%rd8272+32], %r1865;
	ld.local.u32 	%r9214, [%rd1];
	setp.eq.s32 	%p4573, %r9214, 0;
	selp.b32 	%r13223, %r13222, 0, %p4573;
$L__BB10_3588:
	st.local.u32 	[%rd1], %r13223;
	bra.uni 	$L__BB10_3590;
$L__BB10_3589:
	shl.b32 	%r9200, %r1905, 2;
	cvt.u64.u32 	%rd8253, %r9200;
	add.s64 	%rd8254, %rd1272, %rd8253;
	mov.b32 	%r9201, 0;
	st.u32 	[%rd8254+32], %r9201;
	st.u8 	[%rd8254+32], %rs1631;
$L__BB10_3590:
	add.s32 	%r13219, %r13219, 1;
	setp.ne.s32 	%p4574, %r13219, %r13204;
	@%p4574 bra 	$L__BB10_3535;
$L__BB10_3591:
	ld.shared.u64 	%rd11879, [m_Local_$_1];
	atom.global.add.u64 	%rd8273, [%rd16], 48;
	add.s64 	%rd8274, %rd8273, 56;
	setp.lt.u64 	%p4575, %rd8274, %rd11879;
	shr.u64 	%rd8275, %rd8273, 4;
	cvt.u32.u64 	%r9218, %rd8275;
	selp.b32 	%r1912, %r9218, -1, %p4575;
	setp.ne.s32 	%p4576, %r1912, -1;
	@%p4576 bra 	$L__BB10_3593;
	mov.b32 	%r9328, 21352;
	st.local.u32 	[%rd1], %r9328;
	bra.uni 	$L__BB10_3668;
$L__BB10_3593:
	ld.shared.u64 	%rd8276, [m_Local_$_0];
	mul.wide.s32 	%rd1276, %r1912, 16;
	add.s64 	%rd8277, %rd8276, %rd1276;
	mov.b16 	%rs1102, 1;
	st.u8 	[%rd8277], %rs1102;
	mov.b16 	%rs1103, 0;
	st.u8 	[%rd8277+1], %rs1103;
	mov.b32 	%r9219, 2905;
	st.u32 	[%rd8277+4], %r9219;
	st.u8 	[%rd8277+3], %rs1102;
	mov.b32 	%r9220, 48;
	st.u32 	[%rd8277+8], %r9220;
	mov.b32 	%r9221, -1;
	st.u32 	[%rd8277+16], %r9221;
	ld.shared.u64 	%rd1277, [m_Local_$_0];
	mul.wide.s32 	%rd1278, %r1865, 16;
	add.s64 	%rd8278, %rd1277, %rd1278;
	ld.u32 	%r1913, [%rd8278+12];
	shl.b32 	%r9222, %r1913, 2;
	add.s32 	%r9223, %r9222, 32;
	shr.s32 	%r9224, %r9223, 31;
	shr.u32 	%r9225, %r9224, 29;
	add.s32 	%r9226, %r9223, %r9225;
	and.b32  	%r9227, %r9226, -8;
	sub.s32 	%r9228, %r9223, %r9227;
	setp.eq.s32 	%p4577, %r9228, 0;
	sub.s32 	%r9229, %r9222, %r9228;
	add.s32 	%r9230, %r9229, 40;
	selp.b32 	%r1914, %r9223, %r9230, %p4577;
	ld.shared.u64 	%rd1279, [m_Local_$_1];
	and.b32  	%r9231, %r1914, 12;
	setp.eq.s32 	%p4578, %r9231, 0;
	mov.u32 	%r13224, %r1914;
	@%p4578 bra 	$L__BB10_3595;
	shr.s32 	%r9232, %r1914, 31;
	shr.u32 	%r9233, %r9232, 28;
	add.s32 	%r9234, %r1914, %r9233;
	and.b32  	%r9235, %r9234, -16;
	add.s32 	%r13224, %r9235, 16;
$L__BB10_3595:
	cvt.s64.s32 	%rd8279, %r13224;
	atom.global.add.u64 	%rd8280, [%rd16], %rd8279;
	cvt.s64.s32 	%rd8281, %r1914;
	add.s64 	%rd8282, %rd8281, %rd8280;
	add.s64 	%rd8283, %rd8282, 8;
	setp.lt.u64 	%p4579, %rd8283, %rd1279;
	shr.u64 	%rd8284, %rd8280, 4;
	cvt.u32.u64 	%r9236, %rd8284;
	selp.b32 	%r1917, %r9236, -1, %p4579;
	setp.ne.s32 	%p4580, %r1917, -1;
	@%p4580 bra 	$L__BB10_3597;
	mov.b32 	%r9292, 21352;
	st.local.u32 	[%rd1], %r9292;
	bra.uni 	$L__BB10_3636;
$L__BB10_3597:
	mul.wide.s32 	%rd1280, %r1917, 16;
	add.s64 	%rd8285, %rd1277, %rd1280;
	mov.b16 	%rs1104, 0;
	st.u8 	[%rd8285], %rs1104;
	st.u8 	[%rd8285+1], %rs1104;
	mov.b32 	%r9237, 4335;
	st.u32 	[%rd8285+4], %r9237;
	mov.b16 	%rs1105, 1;
	st.u8 	[%rd8285+3], %rs1105;
	st.u32 	[%rd8285+8], %r1914;
	st.u32 	[%rd8285+12], %r1913;
	setp.lt.s32 	%p4581, %r1913, 1;
	@%p4581 bra 	$L__BB10_3636;
	setp.eq.s32 	%p4582, %r1913, 1;
	mov.b32 	%r1932, 0;
	@%p4582 bra 	$L__BB10_3624;
	and.b32  	%r1932, %r1913, 2147483646;
	mov.b32 	%r13225, 0;
$L__BB10_3600:
	ld.shared.u64 	%rd1281, [m_Local_$_0];
	add.s64 	%rd1282, %rd1281, %rd1280;
	ld.u32 	%r1920, [%rd1282+12];
	setp.lt.s32 	%p4583, %r13225, %r1920;
	@%p4583 bra 	$L__BB10_3611;
	ld.shared.u64 	%rd8286, [m_Local_$_1];
	atom.global.add.u64 	%rd8287, [%rd16], 48;
	add.s64 	%rd8288, %rd8287, 56;
	setp.lt.u64 	%p4584, %rd8288, %rd8286;
	shr.u64 	%rd1283, %rd8287, 4;
	cvt.u32.u64 	%r13226, %rd1283;
	setp.ne.s32 	%p4585, %r13226, -1;
	and.pred  	%p4586, %p4584, %p4585;
	@%p4586 bra 	$L__BB10_3603;
	mov.b32 	%r9246, 21106;
	st.local.u32 	[%rd1], %r9246;
	mov.b32 	%r13226, -1;
	mov.pred 	%p6777, 0;
	bra.uni 	$L__BB10_3604;
$L__BB10_3603:
	shl.b64 	%rd8289, %rd1283, 32;
	shr.s64 	%rd8290, %rd8289, 28;
	add.s64 	%rd8291, %rd1281, %rd8290;
	mov.b16 	%rs1106, 0;
	st.u8 	[%rd8291], %rs1106;
	st.u8 	[%rd8291+1], %rs1106;
	mov.b32 	%r9240, 3608;
	st.u32 	[%rd8291+4], %r9240;
	mov.b16 	%rs1107, 1;
	st.u8 	[%rd8291+3], %rs1107;
	mov.b32 	%r9241, 48;
	st.u32 	[%rd8291+8], %r9241;
	mov.b32 	%r9242, -1;
	st.u32 	[%rd8291+16], %r9242;
	ld.shared.u64 	%rd8292, [m_Local_$_0];
	add.s64 	%rd8293, %rd8292, %rd8290;
	mov.b32 	%r9243, 0;
	st.u32 	[%rd8293+32], %r9243;
	ld.shared.u64 	%rd8294, [m_Local_$_0];
	add.s64 	%rd8295, %rd8294, %rd8290;
	st.u32 	[%rd8295+36], %r9243;
	ld.shared.u64 	%rd8296, [m_Local_$_0];
	add.s64 	%rd8297, %rd8296, %rd8290;
	st.u32 	[%rd8297+40], %r9243;
	ld.local.u32 	%r9244, [%rd1];
	setp.eq.s32 	%p6777, %r9244, 0;
$L__BB10_3604:
	mov.b32 	%r13227, 0;
	not.pred 	%p4588, %p6777;
	@%p4588 bra 	$L__BB10_3610;
	setp.ne.s32 	%p4589, %r13226, -1;
	@%p4589 bra 	$L__BB10_3607;
	mov.b32 	%r9254, 21352;
	st.local.u32 	[%rd1], %r9254;
	bra.uni 	$L__BB10_3610;
$L__BB10_3607:
	ld.shared.u64 	%rd8298, [m_Local_$_0];
	mul.wide.s32 	%rd1284, %r13226, 16;
	add.s64 	%rd8299, %rd8298, %rd1284;
	st.u32 	[%rd8299+40], %r1920;
	ld.local.u32 	%r9249, [%rd1];
	setp.ne.s32 	%p4590, %r9249, 0;
	@%p4590 bra 	$L__BB10_3610;
	ld.shared.u64 	%rd8300, [m_Local_$_0];
	add.s64 	%rd8301, %rd8300, %rd1284;
	st.u32 	[%rd8301+36], %r13225;
	ld.local.u32 	%r9251, [%rd1];
	setp.ne.s32 	%p4591, %r9251, 0;
	@%p4591 bra 	$L__BB10_3610;
	ld.shared.u64 	%rd8302, [m_Local_$_0];
	add.s64 	%rd8303, %rd8302, %rd1284;
	st.u32 	[%rd8303+32], %r1917;
	ld.local.u32 	%r9252, [%rd1];
	setp.eq.s32 	%p4592, %r9252, 0;
	selp.b32 	%r13227, %r13226, 0, %p4592;
$L__BB10_3610:
	st.local.u32 	[%rd1], %r13227;
	bra.uni 	$L__BB10_3612;
$L__BB10_3611:
	shl.b32 	%r9255, %r13225, 2;
	cvt.u64.u32 	%rd8304, %r9255;
	add.s64 	%rd8305, %rd1282, %rd8304;
	mov.b32 	%r9256, 0;
	st.u32 	[%rd8305+32], %r9256;
$L__BB10_3612:
	add.s32 	%r1925, %r13225, 1;
	ld.shared.u64 	%rd1285, [m_Local_$_0];
	add.s64 	%rd1286, %rd1285, %rd1280;
	ld.u32 	%r1926, [%rd1286+12];
	setp.lt.s32 	%p4593, %r1925, %r1926;
	@%p4593 bra 	$L__BB10_3622;
	ld.shared.u64 	%rd8306, [m_Local_$_1];
	atom.global.add.u64 	%rd8307, [%rd16], 48;
	add.s64 	%rd8308, %rd8307, 56;
	setp.ge.u64 	%p4594, %rd8308, %rd8306;
	shr.u64 	%rd1287, %rd8307, 4;
	cvt.u32.u64 	%r13228, %rd1287;
	setp.eq.s32 	%p4595, %r13228, -1;
	or.pred  	%p4596, %p4594, %p4595;
	@%p4596 bra 	$L__BB10_3615;
	shl.b64 	%rd8309, %rd1287, 32;
	shr.s64 	%rd8310, %rd8309, 28;
	add.s64 	%rd8311, %rd1285, %rd8310;
	mov.b16 	%rs1108, 0;
	st.u8 	[%rd8311], %rs1108;
	st.u8 	[%rd8311+1], %rs1108;
	mov.b32 	%r9257, 3608;
	st.u32 	[%rd8311+4], %r9257;
	mov.b16 	%rs1109, 1;
	st.u8 	[%rd8311+3], %rs1109;
	mov.b32 	%r9258, 48;
	st.u32 	[%rd8311+8], %r9258;
	mov.b32 	%r9259, -1;
	st.u32 	[%rd8311+16], %r9259;
	ld.shared.u64 	%rd8312, [m_Local_$_0];
	add.s64 	%rd8313, %rd8312, %rd8310;
	mov.b32 	%r9260, 0;
	st.u32 	[%rd8313+32], %r9260;
	ld.shared.u64 	%rd8314, [m_Local_$_0];
	add.s64 	%rd8315, %rd8314, %rd8310;
	st.u32 	[%rd8315+36], %r9260;
	ld.shared.u64 	%rd8316, [m_Local_$_0];
	add.s64 	%rd8317, %rd8316, %rd8310;
	st.u32 	[%rd8317+40], %r9260;
	ld.local.u32 	%r9261, [%rd1];
	setp.eq.s32 	%p6778, %r9261, 0;
	bra.uni 	$L__BB10_3616;
$L__BB10_3615:
	mov.b32 	%r9263, 21106;
	st.local.u32 	[%rd1], %r9263;
	mov.b32 	%r13228, -1;
	mov.pred 	%p6778, 0;
$L__BB10_3616:
	mov.b32 	%r13229, 0;
	not.pred 	%p4598, %p6778;
	@%p4598 bra 	$L__BB10_3621;
	setp.eq.s32 	%p4599, %r13228, -1;
	@%p4599 bra 	$L__BB10_6739;
	ld.shared.u64 	%rd8318, [m_Local_$_0];
	mul.wide.s32 	%rd1288, %r13228, 16;
	add.s64 	%rd8319, %rd8318, %rd1288;
	st.u32 	[%rd8319+40], %r1926;
	ld.local.u32 	%r9266, [%rd1];
	setp.eq.s32 	%p4600, %r9266, 0;
	@%p4600 bra 	$L__BB10_3619;
	bra.uni 	$L__BB10_3621;
$L__BB10_3619:
	ld.shared.u64 	%rd8320, [m_Local_$_0];
	add.s64 	%rd8321, %rd8320, %rd1288;
	st.u32 	[%rd8321+36], %r1925;
	ld.local.u32 	%r9268, [%rd1];
	setp.ne.s32 	%p4601, %r9268, 0;
	@%p4601 bra 	$L__BB10_3621;
	ld.shared.u64 	%rd8322, [m_Local_$_0];
	add.s64 	%rd8323, %rd8322, %rd1288;
	st.u32 	[%rd8323+32], %r1917;
	ld.local.u32 	%r9269, [%rd1];
	setp.eq.s32 	%p4602, %r9269, 0;
	selp.b32 	%r13229, %r13228, 0, %p4602;
$L__BB10_3621:
	st.local.u32 	[%rd1], %r13229;
	bra.uni 	$L__BB10_3623;
$L__BB10_3622:
	shl.b32 	%r9272, %r1925, 2;
	cvt.u64.u32 	%rd8324, %r9272;
	add.s64 	%rd8325, %rd1286, %rd8324;
	mov.b32 	%r9273, 0;
	st.u32 	[%rd8325+32], %r9273;
$L__BB10_3623:
	add.s32 	%r13225, %r13225, 2;
	setp.ne.s32 	%p4603, %r13225, %r1932;
	@%p4603 bra 	$L__BB10_3600;
$L__BB10_3624:
	and.b32  	%r9274, %r1913, 1;
	setp.eq.b32 	%p4604, %r9274, 1;
	not.pred 	%p4605, %p4604;
	@%p4605 bra 	$L__BB10_3636;
	ld.shared.u64 	%rd1289, [m_Local_$_0];
	add.s64 	%rd1290, %rd1289, %rd1280;
	ld.u32 	%r1933, [%rd1290+12];
	setp.lt.s32 	%p4606, %r1932, %r1933;
	@%p4606 bra 	$L__BB10_3635;
	ld.shared.u64 	%rd8326, [m_Local_$_1];
	atom.global.add.u64 	%rd8327, [%rd16], 48;
	add.s64 	%rd8328, %rd8327, 56;
	setp.ge.u64 	%p4607, %rd8328, %rd8326;
	shr.u64 	%rd1291, %rd8327, 4;
	cvt.u32.u64 	%r13231, %rd1291;
	setp.eq.s32 	%p4608, %r13231, -1;
	or.pred  	%p4609, %p4607, %p4608;
	@%p4609 bra 	$L__BB10_3628;
	shl.b64 	%rd8329, %rd1291, 32;
	shr.s64 	%rd8330, %rd8329, 28;
	add.s64 	%rd8331, %rd1289, %rd8330;
	mov.b16 	%rs1110, 0;
	st.u8 	[%rd8331], %rs1110;
	st.u8 	[%rd8331+1], %rs1110;
	mov.b32 	%r9275, 3608;
	st.u32 	[%rd8331+4], %r9275;
	mov.b16 	%rs1111, 1;
	st.u8 	[%rd8331+3], %rs1111;
	mov.b32 	%r9276, 48;
	st.u32 	[%rd8331+8], %r9276;
	mov.b32 	%r9277, -1;
	st.u32 	[%rd8331+16], %r9277;
	ld.shared.u64 	%rd8332, [m_Local_$_0];
	add.s64 	%rd8333, %rd8332, %rd8330;
	mov.b32 	%r9278, 0;
	st.u32 	[%rd8333+32], %r9278;
	ld.shared.u64 	%rd8334, [m_Local_$_0];
	add.s64 	%rd8335, %rd8334, %rd8330;
	st.u32 	[%rd8335+36], %r9278;
	ld.shared.u64 	%rd8336, [m_Local_$_0];
	add.s64 	%rd8337, %rd8336, %rd8330;
	st.u32 	[%rd8337+40], %r9278;
	ld.local.u32 	%r9279, [%rd1];
	setp.eq.s32 	%p6779, %r9279, 0;
	bra.uni 	$L__BB10_3629;
$L__BB10_3628:
	mov.b32 	%r9281, 21106;
	st.local.u32 	[%rd1], %r9281;
	mov.b32 	%r13231, -1;
	mov.pred 	%p6779, 0;
$L__BB10_3629:
	mov.b32 	%r13232, 0;
	not.pred 	%p4611, %p6779;
	@%p4611 bra 	$L__BB10_3634;
	setp.eq.s32 	%p4612, %r13231, -1;
	@%p4612 bra 	$L__BB10_6740;
	ld.shared.u64 	%rd8338, [m_Local_$_0];
	mul.wide.s32 	%rd1292, %r13231, 16;
	add.s64 	%rd8339, %rd8338, %rd1292;
	st.u32 	[%rd8339+40], %r1933;
	ld.local.u32 	%r9284, [%rd1];
	setp.eq.s32 	%p4613, %r9284, 0;
	@%p4613 bra 	$L__BB10_3632;
	bra.uni 	$L__BB10_3634;
$L__BB10_3632:
	ld.shared.u64 	%rd8340, [m_Local_$_0];
	add.s64 	%rd8341, %rd8340, %rd1292;
	st.u32 	[%rd8341+36], %r1932;
	ld.local.u32 	%r9286, [%rd1];
	setp.ne.s32 	%p4614, %r9286, 0;
	@%p4614 bra 	$L__BB10_3634;
	ld.shared.u64 	%rd8342, [m_Local_$_0];
	add.s64 	%rd8343, %rd8342, %rd1292;
	st.u32 	[%rd8343+32], %r1917;
	ld.local.u32 	%r9287, [%rd1];
	setp.eq.s32 	%p4615, %r9287, 0;
	selp.b32 	%r13232, %r13231, 0, %p4615;
$L__BB10_3634:
	st.local.u32 	[%rd1], %r13232;
	bra.uni 	$L__BB10_3636;
$L__BB10_3635:
	shl.b32 	%r9290, %r1932, 2;
	cvt.u64.u32 	%rd8344, %r9290;
	add.s64 	%rd8345, %rd1290, %rd8344;
	mov.b32 	%r9291, 0;
	st.u32 	[%rd8345+32], %r9291;
$L__BB10_3636:
	setp.lt.s32 	%p4616, %r1913, 1;
	@%p4616 bra 	$L__BB10_3667;
	mul.wide.s32 	%rd1293, %r1917, 16;
	mov.b32 	%r13233, 0;
$L__BB10_3638:
	setp.ne.s32 	%p4617, %r1865, -1;
	shl.b32 	%r1939, %r13233, 2;
	@%p4617 bra 	$L__BB10_3640;
	mov.b32 	%r9309, 21352;
	st.local.u32 	[%rd1], %r9309;
	mov.b16 	%rs1632, 0;
	bra.uni 	$L__BB10_3652;
$L__BB10_3640:
	ld.shared.u64 	%rd1294, [m_Local_$_0];
	add.s64 	%rd1295, %rd1294, %rd1278;
	ld.u32 	%r1940, [%rd1295+12];
	setp.lt.s32 	%p4618, %r13233, %r1940;
	@%p4618 bra 	$L__BB10_3651;
	ld.shared.u64 	%rd8346, [m_Local_$_1];
	atom.global.add.u64 	%rd8347, [%rd16], 48;
	add.s64 	%rd8348, %rd8347, 56;
	setp.lt.u64 	%p4619, %rd8348, %rd8346;
	shr.u64 	%rd1296, %rd8347, 4;
	cvt.u32.u64 	%r13234, %rd1296;
	setp.ne.s32 	%p4620, %r13234, -1;
	and.pred  	%p4621, %p4619, %p4620;
	@%p4621 bra 	$L__BB10_3643;
	mov.b32 	%r9300, 21106;
	st.local.u32 	[%rd1], %r9300;
	mov.b32 	%r13234, -1;
	mov.pred 	%p6780, 0;
	bra.uni 	$L__BB10_3644;
$L__BB10_3643:
	shl.b64 	%rd8349, %rd1296, 32;
	shr.s64 	%rd8350, %rd8349, 28;
	add.s64 	%rd8351, %rd1294, %rd8350;
	mov.b16 	%rs1112, 0;
	st.u8 	[%rd8351], %rs1112;
	st.u8 	[%rd8351+1], %rs1112;
	mov.b32 	%r9294, 3608;
	st.u32 	[%rd8351+4], %r9294;
	mov.b16 	%rs1113, 1;
	st.u8 	[%rd8351+3], %rs1113;
	mov.b32 	%r9295, 48;
	st.u32 	[%rd8351+8], %r9295;
	mov.b32 	%r9296, -1;
	st.u32 	[%rd8351+16], %r9296;
	ld.shared.u64 	%rd8352, [m_Local_$_0];
	add.s64 	%rd8353, %rd8352, %rd8350;
	mov.b32 	%r9297, 0;
	st.u32 	[%rd8353+32], %r9297;
	ld.shared.u64 	%rd8354, [m_Local_$_0];
	add.s64 	%rd8355, %rd8354, %rd8350;
	st.u32 	[%rd8355+36], %r9297;
	ld.shared.u64 	%rd8356, [m_Local_$_0];
	add.s64 	%rd8357, %rd8356, %rd8350;
	st.u32 	[%rd8357+40], %r9297;
	ld.local.u32 	%r9298, [%rd1];
	setp.eq.s32 	%p6780, %r9298, 0;
$L__BB10_3644:
	mov.b32 	%r13235, 0;
	not.pred 	%p4623, %p6780;
	@%p4623 bra 	$L__BB10_3650;
	setp.ne.s32 	%p4624, %r13234, -1;
	@%p4624 bra 	$L__BB10_3647;
	mov.b32 	%r9308, 21352;
	st.local.u32 	[%rd1], %r9308;
	bra.uni 	$L__BB10_3650;
$L__BB10_3647:
	ld.shared.u64 	%rd8358, [m_Local_$_0];
	mul.wide.s32 	%rd1297, %r13234, 16;
	add.s64 	%rd8359, %rd8358, %rd1297;
	st.u32 	[%rd8359+40], %r1940;
	ld.local.u32 	%r9303, [%rd1];
	setp.ne.s32 	%p4625, %r9303, 0;
	@%p4625 bra 	$L__BB10_3650;
	ld.shared.u64 	%rd8360, [m_Local_$_0];
	add.s64 	%rd8361, %rd8360, %rd1297;
	st.u32 	[%rd8361+36], %r13233;
	ld.local.u32 	%r9305, [%rd1];
	setp.ne.s32 	%p4626, %r9305, 0;
	@%p4626 bra 	$L__BB10_3650;
	ld.shared.u64 	%rd8362, [m_Local_$_0];
	add.s64 	%rd8363, %rd8362, %rd1297;
	st.u32 	[%rd8363+32], %r1865;
	ld.local.u32 	%r9306, [%rd1];
	setp.eq.s32 	%p4627, %r9306, 0;
	selp.b32 	%r13235, %r13234, 0, %p4627;
$L__BB10_3650:
	st.local.u32 	[%rd1], %r13235;
	mov.b16 	%rs1632, 0;
	bra.uni 	$L__BB10_3652;
$L__BB10_3651:
	cvt.u64.u32 	%rd8364, %r1939;
	add.s64 	%rd8365, %rd1295, %rd8364;
	ld.u8 	%rs1632, [%rd8365+32];
$L__BB10_3652:
	setp.ne.s32 	%p4628, %r1917, -1;
	@%p4628 bra 	$L__BB10_3654;
	mov.b32 	%r9326, 21352;
	st.local.u32 	[%rd1], %r9326;
	bra.uni 	$L__BB10_3666;
$L__BB10_3654:
	ld.shared.u64 	%rd1298, [m_Local_$_0];
	add.s64 	%rd1299, %rd1298, %rd1293;
	ld.u32 	%r1945, [%rd1299+12];
	setp.lt.s32 	%p4629, %r13233, %r1945;
	@%p4629 bra 	$L__BB10_3665;
	ld.shared.u64 	%rd8366, [m_Local_$_1];
	atom.global.add.u64 	%rd8367, [%rd16], 48;
	add.s64 	%rd8368, %rd8367, 56;
	setp.lt.u64 	%p4630, %rd8368, %rd8366;
	shr.u64 	%rd1300, %rd8367, 4;
	cvt.u32.u64 	%r13236, %rd1300;
	setp.ne.s32 	%p4631, %r13236, -1;
	and.pred  	%p4632, %p4630, %p4631;
	@%p4632 bra 	$L__BB10_3657;
	mov.b32 	%r9316, 21106;
	st.local.u32 	[%rd1], %r9316;
	mov.b32 	%r13236, -1;
	mov.pred 	%p6781, 0;
	bra.uni 	$L__BB10_3658;
$L__BB10_3657:
	shl.b64 	%rd8369, %rd1300, 32;
	shr.s64 	%rd8370, %rd8369, 28;
	add.s64 	%rd8371, %rd1298, %rd8370;
	mov.b16 	%rs1116, 0;
	st.u8 	[%rd8371], %rs1116;
	st.u8 	[%rd8371+1], %rs1116;
	mov.b32 	%r9310, 3608;
	st.u32 	[%rd8371+4], %r9310;
	mov.b16 	%rs1117, 1;
	st.u8 	[%rd8371+3], %rs1117;
	mov.b32 	%r9311, 48;
	st.u32 	[%rd8371+8], %r9311;
	mov.b32 	%r9312, -1;
	st.u32 	[%rd8371+16], %r9312;
	ld.shared.u64 	%rd8372, [m_Local_$_0];
	add.s64 	%rd8373, %rd8372, %rd8370;
	mov.b32 	%r9313, 0;
	st.u32 	[%rd8373+32], %r9313;
	ld.shared.u64 	%rd8374, [m_Local_$_0];
	add.s64 	%rd8375, %rd8374, %rd8370;
	st.u32 	[%rd8375+36], %r9313;
	ld.shared.u64 	%rd8376, [m_Local_$_0];
	add.s64 	%rd8377, %rd8376, %rd8370;
	st.u32 	[%rd8377+40], %r9313;
	ld.local.u32 	%r9314, [%rd1];
	setp.eq.s32 	%p6781, %r9314, 0;
$L__BB10_3658:
	mov.b32 	%r13237, 0;
	not.pred 	%p4634, %p6781;
	@%p4634 bra 	$L__BB10_3664;
	setp.ne.s32 	%p4635, %r13236, -1;
	@%p4635 bra 	$L__BB10_3661;
	mov.b32 	%r9324, 21352;
	st.local.u32 	[%rd1], %r9324;
	bra.uni 	$L__BB10_3664;
$L__BB10_3661:
	ld.shared.u64 	%rd8378, [m_Local_$_0];
	mul.wide.s32 	%rd1301, %r13236, 16;
	add.s64 	%rd8379, %rd8378, %rd1301;
	st.u32 	[%rd8379+40], %r1945;
	ld.local.u32 	%r9319, [%rd1];
	setp.ne.s32 	%p4636, %r9319, 0;
	@%p4636 bra 	$L__BB10_3664;
	ld.shared.u64 	%rd8380, [m_Local_$_0];
	add.s64 	%rd8381, %rd8380, %rd1301;
	st.u32 	[%rd8381+36], %r13233;
	ld.local.u32 	%r9321, [%rd1];
	setp.ne.s32 	%p4637, %r9321, 0;
	@%p4637 bra 	$L__BB10_3664;
	ld.shared.u64 	%rd8382, [m_Local_$_0];
	add.s64 	%rd8383, %rd8382, %rd1301;
	st.u32 	[%rd8383+32], %r1917;
	ld.local.u32 	%r9322, [%rd1];
	setp.eq.s32 	%p4638, %r9322, 0;
	selp.b32 	%r13237, %r13236, 0, %p4638;
$L__BB10_3664:
	st.local.u32 	[%rd1], %r13237;
	bra.uni 	$L__BB10_3666;
$L__BB10_3665:
	cvt.u64.u32 	%rd8384, %r1939;
	add.s64 	%rd8385, %rd1299, %rd8384;
	mov.b32 	%r9325, 0;
	st.u32 	[%rd8385+32], %r9325;
	st.u8 	[%rd8385+32], %rs1632;
$L__BB10_3666:
	add.s32 	%r13233, %r13233, 1;
	setp.ne.s32 	%p4639, %r13233, %r1913;
	@%p4639 bra 	$L__BB10_3638;
$L__BB10_3667:
	ld.shared.u64 	%rd8386, [m_Local_$_0];
	add.s64 	%rd8387, %rd8386, %rd1276;
	st.u32 	[%rd8387+32], %r1917;
	ld.shared.u64 	%rd8388, [m_Local_$_0];
	add.s64 	%rd8389, %rd8388, %rd1276;
	st.u32 	[%rd8389+40], %r1913;
	ld.shared.u64 	%rd8390, [m_Local_$_0];
	add.s64 	%rd8391, %rd8390, %rd1276;
	mov.b32 	%r9327, 0;
	st.u32 	[%rd8391+48], %r9327;
	ld.shared.u64 	%rd11879, [m_Local_$_1];
$L__BB10_3668:
	atom.global.add.u64 	%rd8392, [%rd16], 48;
	add.s64 	%rd8393, %rd8392, 56;
	setp.lt.u64 	%p4640, %rd8393, %rd11879;
	shr.u64 	%rd1304, %rd8392, 4;
	cvt.u32.u64 	%r13240, %rd1304;
	setp.ne.s32 	%p4641, %r13240, -1;
	and.pred  	%p4642, %p4640, %p4641;
	@%p4642 bra 	$L__BB10_3670;
	mov.b32 	%r9336, 21352;
	st.local.u32 	[%rd1], %r9336;
	mov.b32 	%r13240, -1;
	mov.pred 	%p6782, 0;
	bra.uni 	$L__BB10_3674;
$L__BB10_3670:
	setp.ne.s32 	%p4643, %r1912, -1;
	ld.shared.u64 	%rd8394, [m_Local_$_0];
	shl.b64 	%rd8395, %rd1304, 32;
	shr.s64 	%rd1305, %rd8395, 28;
	add.s64 	%rd8396, %rd8394, %rd1305;
	mov.b16 	%rs1118, 0;
	st.u8 	[%rd8396], %rs1118;
	st.u8 	[%rd8396+1], %rs1118;
	mov.b32 	%r9329, 16901;
	st.u32 	[%rd8396+4], %r9329;
	mov.b16 	%rs1119, 1;
	st.u8 	[%rd8396+3], %rs1119;
	mov.b32 	%r9330, 44;
	st.u32 	[%rd8396+8], %r9330;
	mov.b32 	%r9331, -1;
	st.u32 	[%rd8396+16], %r9331;
	@%p4643 bra 	$L__BB10_3672;
	mov.b32 	%r9333, 21352;
	st.local.u32 	[%rd1], %r9333;
	mov.b32 	%r13238, 0;
	ld.shared.u64 	%rd11880, [m_Local_$_0];
	mov.u32 	%r13239, %r13238;
	bra.uni 	$L__BB10_3673;
$L__BB10_3672:
	ld.shared.u64 	%rd11880, [m_Local_$_0];
	mul.wide.s32 	%rd8397, %r1912, 16;
	add.s64 	%rd8398, %rd11880, %rd8397;
	ld.u32 	%r13238, [%rd8398+32];
	ld.u32 	%r13239, [%rd8398+40];
$L__BB10_3673:
	add.s64 	%rd8399, %rd11880, %rd1305;
	st.u32 	[%rd8399+32], %r13238;
	ld.shared.u64 	%rd8400, [m_Local_$_0];
	add.s64 	%rd8401, %rd8400, %rd1305;
	st.u32 	[%rd8401+40], %r13239;
	ld.local.u32 	%r9334, [%rd1];
	setp.eq.s32 	%p6782, %r9334, 0;
$L__BB10_3674:
	not.pred 	%p4645, %p6782;
	@%p4645 bra 	$L__BB10_6659;
	{ // callseq 93, 0
	.param .b64 param0;
	st.param.b64 	[param0], %rd2282;
	.param .b32 param1;
	st.param.b32 	[param1], %r13240;
	.param .b64 param2;
	st.param.b64 	[param2], %rd2283;
	.param .b32 retval0;
	call.uni (retval0), 
	_Z41invoke_java_lang_StringBuilder_toString9_PciPi, 
	(
	param0, 
	param1, 
	param2
	);
	ld.param.b32 	%r9337, [retval0];
	} // callseq 93
	ld.local.u32 	%r9338, [%rd1];
	setp.ne.s32 	%p4646, %r9338, 0;
	@%p4646 bra 	$L__BB10_6659;
	ld.shared.u64 	%rd8402, [m_Local_$_1];
	atom.global.add.u64 	%rd8403, [%rd16], 48;
	add.s64 	%rd8404, %rd8403, 56;
	setp.lt.u64 	%p4647, %rd8404, %rd8402;
	shr.u64 	%rd1309, %rd8403, 4;
	cvt.u32.u64 	%r13242, %rd1309;
	setp.ne.s32 	%p4648, %r13242, -1;
	and.pred  	%p4649, %p4647, %p4648;
	@%p4649 bra 	$L__BB10_3678;
	mov.b32 	%r9350, 21352;
	st.local.u32 	[%rd1], %r9350;
	mov.b32 	%r13242, -1;
	mov.pred 	%p6783, 0;
	bra.uni 	$L__BB10_3682;
$L__BB10_3678:
	ld.shared.u64 	%rd8405, [m_Local_$_0];
	shl.b64 	%rd8406, %rd1309, 32;
	shr.s64 	%rd1310, %rd8406, 28;
	add.s64 	%rd8407, %rd8405, %rd1310;
	mov.b16 	%rs1120, 1;
	st.u8 	[%rd8407], %rs1120;
	mov.b16 	%rs1121, 0;
	st.u8 	[%rd8407+1], %rs1121;
	mov.b32 	%r9339, 2905;
	st.u32 	[%rd8407+4], %r9339;
	st.u8 	[%rd8407+3], %rs1120;
	mov.b32 	%r9340, 48;
	st.u32 	[%rd8407+8], %r9340;
	mov.b32 	%r9341, -1;
	st.u32 	[%rd8407+16], %r9341;
	ld.shared.u64 	%rd8408, [m_Local_$_1];
	atom.global.add.u64 	%rd8409, [%rd16], 32;
	add.s64 	%rd8410, %rd8409, 40;
	setp.lt.u64 	%p4650, %rd8410, %rd8408;
	shr.u64 	%rd1311, %rd8409, 4;
	cvt.u32.u64 	%r13241, %rd1311;
	setp.ne.s32 	%p4651, %r13241, -1;
	and.pred  	%p4652, %p4650, %p4651;
	@%p4652 bra 	$L__BB10_3680;
	mov.b32 	%r9346, 21352;
	st.local.u32 	[%rd1], %r9346;
	mov.b32 	%r13241, -1;
	bra.uni 	$L__BB10_3681;
$L__BB10_3680:
	ld.shared.u64 	%rd8411, [m_Local_$_0];
	shl.b64 	%rd8412, %rd1311, 32;
	shr.s64 	%rd8413, %rd8412, 28;
	add.s64 	%rd8414, %rd8411, %rd8413;
	mov.b16 	%rs1122, 0;
	st.u8 	[%rd8414], %rs1122;
	st.u8 	[%rd8414+1], %rs1122;
	mov.b32 	%r9342, 4335;
	st.u32 	[%rd8414+4], %r9342;
	mov.b16 	%rs1123, 1;
	st.u8 	[%rd8414+3], %rs1123;
	mov.b32 	%r9343, 32;
	st.u32 	[%rd8414+8], %r9343;
	mov.b32 	%r9344, 0;
	st.u32 	[%rd8414+12], %r9344;
$L__BB10_3681:
	ld.shared.u64 	%rd8415, [m_Local_$_0];
	add.s64 	%rd8416, %rd8415, %rd1310;
	st.u32 	[%rd8416+32], %r13241;
	ld.shared.u64 	%rd8417, [m_Local_$_0];
	add.s64 	%rd8418, %rd8417, %rd1310;
	mov.b32 	%r9347, 0;
	st.u32 	[%rd8418+40], %r9347;
	ld.local.u32 	%r9348, [%rd1];
	setp.eq.s32 	%p6783, %r9348, 0;
$L__BB10_3682:
	not.pred 	%p4654, %p6783;
	@%p4654 bra 	$L__BB10_6659;
	setp.ne.s32 	%p4655, %r13242, -1;
	@%p4655 bra 	$L__BB10_3685;
	mov.b32 	%r9352, 21352;
	st.local.u32 	[%rd1], %r9352;
	mov.b32 	%r13243, 0;
	mov.u32 	%r13244, %r13243;
	bra.uni 	$L__BB10_3686;
$L__BB10_3685:
	ld.shared.u64 	%rd8419, [m_Local_$_0];
	mul.wide.s32 	%rd8420, %r13242, 16;
	add.s64 	%rd8421, %rd8419, %rd8420;
	ld.u32 	%r13243, [%rd8421+32];
	ld.u32 	%r13244, [%rd8421+40];
$L__BB10_3686:
	setp.ne.s32 	%p4656, %r9337, -1;
	@%p4656 bra 	$L__BB10_3688;
	mov.b32 	%r9354, 21352;
	st.local.u32 	[%rd1], %r9354;
	mov.b32 	%r13245, 0;
	mov.u32 	%r13246, %r13245;
	bra.uni 	$L__BB10_3689;
$L__BB10_3688:
	ld.shared.u64 	%rd8422, [m_Local_$_0];
	mul.wide.s32 	%rd8423, %r9337, 16;
	add.s64 	%rd8424, %rd8422, %rd8423;
	ld.u32 	%r13245, [%rd8424+32];
	ld.u32 	%r13246, [%rd8424+40];
$L__BB10_3689:
	add.s32 	%r1970, %r13246, %r13244;
	shl.b32 	%r9355, %r1970, 2;
	add.s32 	%r9356, %r9355, 32;
	shr.s32 	%r9357, %r9356, 31;
	shr.u32 	%r9358, %r9357, 29;
	add.s32 	%r9359, %r9356, %r9358;
	and.b32  	%r9360, %r9359, -8;
	sub.s32 	%r9361, %r9356, %r9360;
	setp.eq.s32 	%p4657, %r9361, 0;
	sub.s32 	%r9362, %r9355, %r9361;
	add.s32 	%r9363, %r9362, 40;
	selp.b32 	%r1971, %r9356, %r9363, %p4657;
	ld.shared.u64 	%rd1312, [m_Local_$_1];
	and.b32  	%r9364, %r1971, 12;
	setp.eq.s32 	%p4658, %r9364, 0;
	mov.u32 	%r13247, %r1971;
	@%p4658 bra 	$L__BB10_3691;
	shr.s32 	%r9365, %r1971, 31;
	shr.u32 	%r9366, %r9365, 28;
	add.s32 	%r9367, %r1971, %r9366;
	and.b32  	%r9368, %r9367, -16;
	add.s32 	%r13247, %r9368, 16;
$L__BB10_3691:
	cvt.s64.s32 	%rd8425, %r13247;
	atom.global.add.u64 	%rd8426, [%rd16], %rd8425;
	cvt.s64.s32 	%rd8427, %r1971;
	add.s64 	%rd8428, %rd8427, %rd8426;
	add.s64 	%rd8429, %rd8428, 8;
	setp.lt.u64 	%p4659, %rd8429, %rd1312;
	shr.u64 	%rd8430, %rd8426, 4;
	cvt.u32.u64 	%r9369, %rd8430;
	selp.b32 	%r1974, %r9369, -1, %p4659;
	setp.ne.s32 	%p4660, %r1974, -1;
	@%p4660 bra 	$L__BB10_3693;
	mov.b32 	%r9427, 21352;
	st.local.u32 	[%rd1], %r9427;
	bra.uni 	$L__BB10_3732;
$L__BB10_3693:
	ld.shared.u64 	%rd8431, [m_Local_$_0];
	mul.wide.s32 	%rd1313, %r1974, 16;
	add.s64 	%rd8432, %rd8431, %rd1313;
	mov.b16 	%rs1124, 0;
	st.u8 	[%rd8432], %rs1124;
	st.u8 	[%rd8432+1], %rs1124;
	mov.b32 	%r9370, 4335;
	st.u32 	[%rd8432+4], %r9370;
	mov.b16 	%rs1125, 1;
	st.u8 	[%rd8432+3], %rs1125;
	st.u32 	[%rd8432+8], %r1971;
	st.u32 	[%rd8432+12], %r1970;
	setp.lt.s32 	%p4661, %r1970, 1;
	@%p4661 bra 	$L__BB10_3732;
	add.s32 	%r9372, %r13244, -1;
	neg.s32 	%r9373, %r13246;
	setp.eq.s32 	%p4662, %r9372, %r9373;
	mov.b32 	%r1989, 0;
	@%p4662 bra 	$L__BB10_3720;
	and.b32  	%r1989, %r1970, 2147483646;
	mov.b32 	%r13248, 0;
$L__BB10_3696:
	ld.shared.u64 	%rd1314, [m_Local_$_0];
	add.s64 	%rd1315, %rd1314, %rd1313;
	ld.u32 	%r1977, [%rd1315+12];
	setp.lt.s32 	%p4663, %r13248, %r1977;
	@%p4663 bra 	$L__BB10_3707;
	ld.shared.u64 	%rd8433, [m_Local_$_1];
	atom.global.add.u64 	%rd8434, [%rd16], 48;
	add.s64 	%rd8435, %rd8434, 56;
	setp.lt.u64 	%p4664, %rd8435, %rd8433;
	shr.u64 	%rd1316, %rd8434, 4;
	cvt.u32.u64 	%r13249, %rd1316;
	setp.ne.s32 	%p4665, %r13249, -1;
	and.pred  	%p4666, %p4664, %p4665;
	@%p4666 bra 	$L__BB10_3699;
	mov.b32 	%r9381, 21106;
	st.local.u32 	[%rd1], %r9381;
	mov.b32 	%r13249, -1;
	mov.pred 	%p6784, 0;
	bra.uni 	$L__BB10_3700;
$L__BB10_3699:
	shl.b64 	%rd8436, %rd1316, 32;
	shr.s64 	%rd8437, %rd8436, 28;
	add.s64 	%rd8438, %rd1314, %rd8437;
	mov.b16 	%rs1126, 0;
	st.u8 	[%rd8438], %rs1126;
	st.u8 	[%rd8438+1], %rs1126;
	mov.b32 	%r9375, 3608;
	st.u32 	[%rd8438+4], %r9375;
	mov.b16 	%rs1127, 1;
	st.u8 	[%rd8438+3], %rs1127;
	mov.b32 	%r9376, 48;
	st.u32 	[%rd8438+8], %r9376;
	mov.b32 	%r9377, -1;
	st.u32 	[%rd8438+16], %r9377;
	ld.shared.u64 	%rd8439, [m_Local_$_0];
	add.s64 	%rd8440, %rd8439, %rd8437;
	mov.b32 	%r9378, 0;
	st.u32 	[%rd8440+32], %r9378;
	ld.shared.u64 	%rd8441, [m_Local_$_0];
	add.s64 	%rd8442, %rd8441, %rd8437;
	st.u32 	[%rd8442+36], %r9378;
	ld.shared.u64 	%rd8443, [m_Local_$_0];
	add.s64 	%rd8444, %rd8443, %rd8437;
	st.u32 	[%rd8444+40], %r9378;
	ld.local.u32 	%r9379, [%rd1];
	setp.eq.s32 	%p6784, %r9379, 0;
$L__BB10_3700:
	mov.b32 	%r13250, 0;
	not.pred 	%p4668, %p6784;
	@%p4668 bra 	$L__BB10_3706;
	setp.ne.s32 	%p4669, %r13249, -1;
	@%p4669 bra 	$L__BB10_3703;
	mov.b32 	%r9389, 21352;
	st.local.u32 	[%rd1], %r9389;
	bra.uni 	$L__BB10_3706;
$L__BB10_3703:
	ld.shared.u64 	%rd8445, [m_Local_$_0];
	mul.wide.s32 	%rd1317, %r13249, 16;
	add.s64 	%rd8446, %rd8445, %rd1317;
	st.u32 	[%rd8446+40], %r1977;
	ld.local.u32 	%r9384, [%rd1];
	setp.ne.s32 	%p4670, %r9384, 0;
	@%p4670 bra 	$L__BB10_3706;
	ld.shared.u64 	%rd8447, [m_Local_$_0];
	add.s64 	%rd8448, %rd8447, %rd1317;
	st.u32 	[%rd8448+36], %r13248;
	ld.local.u32 	%r9386, [%rd1];
	setp.ne.s32 	%p4671, %r9386, 0;
	@%p4671 bra 	$L__BB10_3706;
	ld.shared.u64 	%rd8449, [m_Local_$_0];
	add.s64 	%rd8450, %rd8449, %rd1317;
	st.u32 	[%rd8450+32], %r1974;
	ld.local.u32 	%r9387, [%rd1];
	setp.eq.s32 	%p4672, %r9387, 0;
	selp.b32 	%r13250, %r13249, 0, %p4672;
$L__BB10_3706:
	st.local.u32 	[%rd1], %r13250;
	bra.uni 	$L__BB10_3708;
$L__BB10_3707:
	shl.b32 	%r9390, %r13248, 2;
	cvt.u64.u32 	%rd8451, %r9390;
	add.s64 	%rd8452, %rd1315, %rd8451;
	mov.b32 	%r9391, 0;
	st.u32 	[%rd8452+32], %r9391;
$L__BB10_3708:
	add.s32 	%r1982, %r13248, 1;
	ld.shared.u64 	%rd1318, [m_Local_$_0];
	add.s64 	%rd1319, %rd1318, %rd1313;
	ld.u32 	%r1983, [%rd1319+12];
	setp.lt.s32 	%p4673, %r1982, %r1983;
	@%p4673 bra 	$L__BB10_3718;
	ld.shared.u64 	%rd8453, [m_Local_$_1];
	atom.global.add.u64 	%rd8454, [%rd16], 48;
	add.s64 	%rd8455, %rd8454, 56;
	setp.ge.u64 	%p4674, %rd8455, %rd8453;
	shr.u64 	%rd1320, %rd8454, 4;
	cvt.u32.u64 	%r13251, %rd1320;
	setp.eq.s32 	%p4675, %r13251, -1;
	or.pred  	%p4676, %p4674, %p4675;
	@%p4676 bra 	$L__BB10_3711;
	shl.b64 	%rd8456, %rd1320, 32;
	shr.s64 	%rd8457, %rd8456, 28;
	add.s64 	%rd8458, %rd1318, %rd8457;
	mov.b16 	%rs1128, 0;
	st.u8 	[%rd8458], %rs1128;
	st.u8 	[%rd8458+1], %rs1128;
	mov.b32 	%r9392, 3608;
	st.u32 	[%rd8458+4], %r9392;
	mov.b16 	%rs1129, 1;
	st.u8 	[%rd8458+3], %rs1129;
	mov.b32 	%r9393, 48;
	st.u32 	[%rd8458+8], %r9393;
	mov.b32 	%r9394, -1;
	st.u32 	[%rd8458+16], %r9394;
	ld.shared.u64 	%rd8459, [m_Local_$_0];
	add.s64 	%rd8460, %rd8459, %rd8457;
	mov.b32 	%r9395, 0;
	st.u32 	[%rd8460+32], %r9395;
	ld.shared.u64 	%rd8461, [m_Local_$_0];
	add.s64 	%rd8462, %rd8461, %rd8457;
	st.u32 	[%rd8462+36], %r9395;
	ld.shared.u64 	%rd8463, [m_Local_$_0];
	add.s64 	%rd8464, %rd8463, %rd8457;
	st.u32 	[%rd8464+40], %r9395;
	ld.local.u32 	%r9396, [%rd1];
	setp.eq.s32 	%p6785, %r9396, 0;
	bra.uni 	$L__BB10_3712;
$L__BB10_3711:
	mov.b32 	%r9398, 21106;
	st.local.u32 	[%rd1], %r9398;
	mov.b32 	%r13251, -1;
	mov.pred 	%p6785, 0;
$L__BB10_3712:
	mov.b32 	%r13252, 0;
	not.pred 	%p4678, %p6785;
	@%p4678 bra 	$L__BB10_3717;
	setp.eq.s32 	%p4679, %r13251, -1;
	@%p4679 bra 	$L__BB10_6741;
	ld.shared.u64 	%rd8465, [m_Local_$_0];
	mul.wide.s32 	%rd1321, %r13251, 16;
	add.s64 	%rd8466, %rd8465, %rd1321;
	st.u32 	[%rd8466+40], %r1983;
	ld.local.u32 	%r9401, [%rd1];
	setp.eq.s32 	%p4680, %r9401, 0;
	@%p4680 bra 	$L__BB10_3715;
	bra.uni 	$L__BB10_3717;
$L__BB10_3715:
	ld.shared.u64 	%rd8467, [m_Local_$_0];
	add.s64 	%rd8468, %rd8467, %rd1321;
	st.u32 	[%rd8468+36], %r1982;
	ld.local.u32 	%r9403, [%rd1];
	setp.ne.s32 	%p4681, %r9403, 0;
	@%p4681 bra 	$L__BB10_3717;
	ld.shared.u64 	%rd8469, [m_Local_$_0];
	add.s64 	%rd8470, %rd8469, %rd1321;
	st.u32 	[%rd8470+32], %r1974;
	ld.local.u32 	%r9404, [%rd1];
	setp.eq.s32 	%p4682, %r9404, 0;
	selp.b32 	%r13252, %r13251, 0, %p4682;
$L__BB10_3717:
	st.local.u32 	[%rd1], %r13252;
	bra.uni 	$L__BB10_3719;
$L__BB10_3718:
	shl.b32 	%r9407, %r1982, 2;
	cvt.u64.u32 	%rd8471, %r9407;
	add.s64 	%rd8472, %rd1319, %rd8471;
	mov.b32 	%r9408, 0;
	st.u32 	[%rd8472+32], %r9408;
$L__BB10_3719:
	add.s32 	%r13248, %r13248, 2;
	setp.ne.s32 	%p4683, %r13248, %r1989;
	@%p4683 bra 	$L__BB10_3696;
$L__BB10_3720:
	and.b32  	%r9409, %r1970, 1;
	setp.eq.b32 	%p4684, %r9409, 1;
	not.pred 	%p4685, %p4684;
	@%p4685 bra 	$L__BB10_3732;
	ld.shared.u64 	%rd1322, [m_Local_$_0];
	add.s64 	%rd1323, %rd1322, %rd1313;
	ld.u32 	%r1990, [%rd1323+12];
	setp.lt.s32 	%p4686, %r1989, %r1990;
	@%p4686 bra 	$L__BB10_3731;
	ld.shared.u64 	%rd8473, [m_Local_$_1];
	atom.global.add.u64 	%rd8474, [%rd16], 48;
	add.s64 	%rd8475, %rd8474, 56;
	setp.ge.u64 	%p4687, %rd8475, %rd8473;
	shr.u64 	%rd1324, %rd8474, 4;
	cvt.u32.u64 	%r13254, %rd1324;
	setp.eq.s32 	%p4688, %r13254, -1;
	or.pred  	%p4689, %p4687, %p4688;
	@%p4689 bra 	$L__BB10_3724;
	shl.b64 	%rd8476, %rd1324, 32;
	shr.s64 	%rd8477, %rd8476, 28;
	add.s64 	%rd8478, %rd1322, %rd8477;
	mov.b16 	%rs1130, 0;
	st.u8 	[%rd8478], %rs1130;
	st.u8 	[%rd8478+1], %rs1130;
	mov.b32 	%r9410, 3608;
	st.u32 	[%rd8478+4], %r9410;
	mov.b16 	%rs1131, 1;
	st.u8 	[%rd8478+3], %rs1131;
	mov.b32 	%r9411, 48;
	st.u32 	[%rd8478+8], %r9411;
	mov.b32 	%r9412, -1;
	st.u32 	[%rd8478+16], %r9412;
	ld.shared.u64 	%rd8479, [m_Local_$_0];
	add.s64 	%rd8480, %rd8479, %rd8477;
	mov.b32 	%r9413, 0;
	st.u32 	[%rd8480+32], %r9413;
	ld.shared.u64 	%rd8481, [m_Local_$_0];
	add.s64 	%rd8482, %rd8481, %rd8477;
	st.u32 	[%rd8482+36], %r9413;
	ld.shared.u64 	%rd8483, [m_Local_$_0];
	add.s64 	%rd8484, %rd8483, %rd8477;
	st.u32 	[%rd8484+40], %r9413;
	ld.local.u32 	%r9414, [%rd1];
	setp.eq.s32 	%p6786, %r9414, 0;
	bra.uni 	$L__BB10_3725;
$L__BB10_3724:
	mov.b32 	%r9416, 21106;
	st.local.u32 	[%rd1], %r9416;
	mov.b32 	%r13254, -1;
	mov.pred 	%p6786, 0;
$L__BB10_3725:
	mov.b32 	%r13255, 0;
	not.pred 	%p4691, %p6786;
	@%p4691 bra 	$L__BB10_3730;
	setp.eq.s32 	%p4692, %r13254, -1;
	@%p4692 bra 	$L__BB10_6742;
	ld.shared.u64 	%rd8485, [m_Local_$_0];
	mul.wide.s32 	%rd1325, %r13254, 16;
	add.s64 	%rd8486, %rd8485, %rd1325;
	st.u32 	[%rd8486+40], %r1990;
	ld.local.u32 	%r9419, [%rd1];
	setp.eq.s32 	%p4693, %r9419, 0;
	@%p4693 bra 	$L__BB10_3728;
	bra.uni 	$L__BB10_3730;
$L__BB10_3728:
	ld.shared.u64 	%rd8487, [m_Local_$_0];
	add.s64 	%rd8488, %rd8487, %rd1325;
	st.u32 	[%rd8488+36], %r1989;
	ld.local.u32 	%r9421, [%rd1];
	setp.ne.s32 	%p4694, %r9421, 0;
	@%p4694 bra 	$L__BB10_3730;
	ld.shared.u64 	%rd8489, [m_Local_$_0];
	add.s64 	%rd8490, %rd8489, %rd1325;
	st.u32 	[%rd8490+32], %r1974;
	ld.local.u32 	%r9422, [%rd1];
	setp.eq.s32 	%p4695, %r9422, 0;
	selp.b32 	%r13255, %r13254, 0, %p4695;
$L__BB10_3730:
	st.local.u32 	[%rd1], %r13255;
	bra.uni 	$L__BB10_3732;
$L__BB10_3731:
	shl.b32 	%r9425, %r1989, 2;
	cvt.u64.u32 	%rd8491, %r9425;
	add.s64 	%rd8492, %rd1323, %rd8491;
	mov.b32 	%r9426, 0;
	st.u32 	[%rd8492+32], %r9426;
$L__BB10_3732:
	setp.lt.s32 	%p4696, %r13244, 1;
	@%p4696 bra 	$L__BB10_3736;
	mul.wide.s32 	%rd1326, %r13243, 16;
	mul.wide.s32 	%rd1327, %r1974, 16;
	mov.b32 	%r13256, 0;
$L__BB10_3734:
	setp.ne.s32 	%p4697, %r13243, -1;
	shl.b32 	%r1996, %r13256, 2;
	@%p4697 bra 	$L__BB10_3740;
	mov.b32 	%r9444, 21352;
	st.local.u32 	[%rd1], %r9444;
	mov.b16 	%rs1633, 0;
	bra.uni 	$L__BB10_3752;
$L__BB10_3736:
	setp.lt.s32 	%p4720, %r13246, 1;
	@%p4720 bra 	$L__BB10_3794;
	mul.wide.s32 	%rd1328, %r13245, 16;
	mul.wide.s32 	%rd1329, %r1974, 16;
	mov.b32 	%r13261, 0;
$L__BB10_3738:
	setp.ne.s32 	%p4721, %r13245, -1;
	@%p4721 bra 	$L__BB10_3767;
	mov.b32 	%r9479, 21352;
	st.local.u32 	[%rd1], %r9479;
	mov.b16 	%rs1634, 0;
	bra.uni 	$L__BB10_3779;
$L__BB10_3740:
	ld.shared.u64 	%rd1330, [m_Local_$_0];
	add.s64 	%rd1331, %rd1330, %rd1326;
	ld.u32 	%r1997, [%rd1331+12];
	setp.lt.s32 	%p4698, %r13256, %r1997;
	@%p4698 bra 	$L__BB10_3751;
	ld.shared.u64 	%rd8493, [m_Local_$_1];
	atom.global.add.u64 	%rd8494, [%rd16], 48;
	add.s64 	%rd8495, %rd8494, 56;
	setp.lt.u64 	%p4699, %rd8495, %rd8493;
	shr.u64 	%rd1332, %rd8494, 4;
	cvt.u32.u64 	%r13257, %rd1332;
	setp.ne.s32 	%p4700, %r13257, -1;
	and.pred  	%p4701, %p4699, %p4700;
	@%p4701 bra 	$L__BB10_3743;
	mov.b32 	%r9435, 21106;
	st.local.u32 	[%rd1], %r9435;
	mov.b32 	%r13257, -1;
	mov.pred 	%p6787, 0;
	bra.uni 	$L__BB10_3744;
$L__BB10_3743:
	shl.b64 	%rd8496, %rd1332, 32;
	shr.s64 	%rd8497, %rd8496, 28;
	add.s64 	%rd8498, %rd1330, %rd8497;
	mov.b16 	%rs1132, 0;
	st.u8 	[%rd8498], %rs1132;
	st.u8 	[%rd8498+1], %rs1132;
	mov.b32 	%r9429, 3608;
	st.u32 	[%rd8498+4], %r9429;
	mov.b16 	%rs1133, 1;
	st.u8 	[%rd8498+3], %rs1133;
	mov.b32 	%r9430, 48;
	st.u32 	[%rd8498+8], %r9430;
	mov.b32 	%r9431, -1;
	st.u32 	[%rd8498+16], %r9431;
	ld.shared.u64 	%rd8499, [m_Local_$_0];
	add.s64 	%rd8500, %rd8499, %rd8497;
	mov.b32 	%r9432, 0;
	st.u32 	[%rd8500+32], %r9432;
	ld.shared.u64 	%rd8501, [m_Local_$_0];
	add.s64 	%rd8502, %rd8501, %rd8497;
	st.u32 	[%rd8502+36], %r9432;
	ld.shared.u64 	%rd8503, [m_Local_$_0];
	add.s64 	%rd8504, %rd8503, %rd8497;
	st.u32 	[%rd8504+40], %r9432;
	ld.local.u32 	%r9433, [%rd1];
	setp.eq.s32 	%p6787, %r9433, 0;
$L__BB10_3744:
	mov.b32 	%r13258, 0;
	not.pred 	%p4703, %p6787;
	@%p4703 bra 	$L__BB10_3750;
	setp.ne.s32 	%p4704, %r13257, -1;
	@%p4704 bra 	$L__BB10_3747;
	mov.b32 	%r9443, 21352;
	st.local.u32 	[%rd1], %r9443;
	bra.uni 	$L__BB10_3750;
$L__BB10_3747:
	ld.shared.u64 	%rd8505, [m_Local_$_0];
	mul.wide.s32 	%rd1333, %r13257, 16;
	add.s64 	%rd8506, %rd8505, %rd1333;
	st.u32 	[%rd8506+40], %r1997;
	ld.local.u32 	%r9438, [%rd1];
	setp.ne.s32 	%p4705, %r9438, 0;
	@%p4705 bra 	$L__BB10_3750;
	ld.shared.u64 	%rd8507, [m_Local_$_0];
	add.s64 	%rd8508, %rd8507, %rd1333;
	st.u32 	[%rd8508+36], %r13256;
	ld.local.u32 	%r9440, [%rd1];
	setp.ne.s32 	%p4706, %r9440, 0;
	@%p4706 bra 	$L__BB10_3750;
	ld.shared.u64 	%rd8509, [m_Local_$_0];
	add.s64 	%rd8510, %rd8509, %rd1333;
	st.u32 	[%rd8510+32], %r13243;
	ld.local.u32 	%r9441, [%rd1];
	setp.eq.s32 	%p4707, %r9441, 0;
	selp.b32 	%r13258, %r13257, 0, %p4707;
$L__BB10_3750:
	st.local.u32 	[%rd1], %r13258;
	mov.b16 	%rs1633, 0;
	bra.uni 	$L__BB10_3752;
$L__BB10_3751:
	cvt.u64.u32 	%rd8511, %r1996;
	add.s64 	%rd8512, %rd1331, %rd8511;
	ld.u8 	%rs1633, [%rd8512+32];
$L__BB10_3752:
	setp.ne.s32 	%p4708, %r1974, -1;
	@%p4708 bra 	$L__BB10_3754;
	mov.b32 	%r9461, 21352;
	st.local.u32 	[%rd1], %r9461;
	bra.uni 	$L__BB10_3766;
$L__BB10_3754:
	ld.shared.u64 	%rd1334, [m_Local_$_0];
	add.s64 	%rd1335, %rd1334, %rd1327;
	ld.u32 	%r2002, [%rd1335+12];
	setp.lt.s32 	%p4709, %r13256, %r2002;
	@%p4709 bra 	$L__BB10_3765;
	ld.shared.u64 	%rd8513, [m_Local_$_1];
	atom.global.add.u64 	%rd8514, [%rd16], 48;
	add.s64 	%rd8515, %rd8514, 56;
	setp.lt.u64 	%p4710, %rd8515, %rd8513;
	shr.u64 	%rd1336, %rd8514, 4;
	cvt.u32.u64 	%r13259, %rd1336;
	setp.ne.s32 	%p4711, %r13259, -1;
	and.pred  	%p4712, %p4710, %p4711;
	@%p4712 bra 	$L__BB10_3757;
	mov.b32 	%r9451, 21106;
	st.local.u32 	[%rd1], %r9451;
	mov.b32 	%r13259, -1;
	mov.pred 	%p6788, 0;
	bra.uni 	$L__BB10_3758;
$L__BB10_3757:
	shl.b64 	%rd8516, %rd1336, 32;
	shr.s64 	%rd8517, %rd8516, 28;
	add.s64 	%rd8518, %rd1334, %rd8517;
	mov.b16 	%rs1136, 0;
	st.u8 	[%rd8518], %rs1136;
	st.u8 	[%rd8518+1], %rs1136;
	mov.b32 	%r9445, 3608;
	st.u32 	[%rd8518+4], %r9445;
	mov.b16 	%rs1137, 1;
	st.u8 	[%rd8518+3], %rs1137;
	mov.b32 	%r9446, 48;
	st.u32 	[%rd8518+8], %r9446;
	mov.b32 	%r9447, -1;
	st.u32 	[%rd8518+16], %r9447;
	ld.shared.u64 	%rd8519, [m_Local_$_0];
	add.s64 	%rd8520, %rd8519, %rd8517;
	mov.b32 	%r9448, 0;
	st.u32 	[%rd8520+32], %r9448;
	ld.shared.u64 	%rd8521, [m_Local_$_0];
	add.s64 	%rd8522, %rd8521, %rd8517;
	st.u32 	[%rd8522+36], %r9448;
	ld.shared.u64 	%rd8523, [m_Local_$_0];
	add.s64 	%rd8524, %rd8523, %rd8517;
	st.u32 	[%rd8524+40], %r9448;
	ld.local.u32 	%r9449, [%rd1];
	setp.eq.s32 	%p6788, %r9449, 0;
$L__BB10_3758:
	mov.b32 	%r13260, 0;
	not.pred 	%p4714, %p6788;
	@%p4714 bra 	$L__BB10_3764;
	setp.ne.s32 	%p4715, %r13259, -1;
	@%p4715 bra 	$L__BB10_3761;
	mov.b32 	%r9459, 21352;
	st.local.u32 	[%rd1], %r9459;
	bra.uni 	$L__BB10_3764;
$L__BB10_3761:
	ld.shared.u64 	%rd8525, [m_Local_$_0];
	mul.wide.s32 	%rd1337, %r13259, 16;
	add.s64 	%rd8526, %rd8525, %rd1337;
	st.u32 	[%rd8526+40], %r2002;
	ld.local.u32 	%r9454, [%rd1];
	setp.ne.s32 	%p4716, %r9454, 0;
	@%p4716 bra 	$L__BB10_3764;
	ld.shared.u64 	%rd8527, [m_Local_$_0];
	add.s64 	%rd8528, %rd8527, %rd1337;
	st.u32 	[%rd8528+36], %r13256;
	ld.local.u32 	%r9456, [%rd1];
	setp.ne.s32 	%p4717, %r9456, 0;
	@%p4717 bra 	$L__BB10_3764;
	ld.shared.u64 	%rd8529, [m_Local_$_0];
	add.s64 	%rd8530, %rd8529, %rd1337;
	st.u32 	[%rd8530+32], %r1974;
	ld.local.u32 	%r9457, [%rd1];
	setp.eq.s32 	%p4718, %r9457, 0;
	selp.b32 	%r13260, %r13259, 0, %p4718;
$L__BB10_3764:
	st.local.u32 	[%rd1], %r13260;
	bra.uni 	$L__BB10_3766;
$L__BB10_3765:
	cvt.u64.u32 	%rd8531, %r1996;
	add.s64 	%rd8532, %rd1335, %rd8531;
	mov.b32 	%r9460, 0;
	st.u32 	[%rd8532+32], %r9460;
	st.u8 	[%rd8532+32], %rs1633;
$L__BB10_3766:
	add.s32 	%r13256, %r13256, 1;
	setp.eq.s32 	%p4719, %r13256, %r13244;
	@%p4719 bra 	$L__BB10_3736;
	bra.uni 	$L__BB10_3734;
$L__BB10_3767:
	ld.shared.u64 	%rd1338, [m_Local_$_0];
	add.s64 	%rd1339, %rd1338, %rd1328;
	ld.u32 	%r2009, [%rd1339+12];
	setp.lt.s32 	%p4722, %r13261, %r2009;
	@%p4722 bra 	$L__BB10_3778;
	ld.shared.u64 	%rd8533, [m_Local_$_1];
	atom.global.add.u64 	%rd8534, [%rd16], 48;
	add.s64 	%rd8535, %rd8534, 56;
	setp.lt.u64 	%p4723, %rd8535, %rd8533;
	shr.u64 	%rd1340, %rd8534, 4;
	cvt.u32.u64 	%r13262, %rd1340;
	setp.ne.s32 	%p4724, %r13262, -1;
	and.pred  	%p4725, %p4723, %p4724;
	@%p4725 bra 	$L__BB10_3770;
	mov.b32 	%r9469, 21106;
	st.local.u32 	[%rd1], %r9469;
	mov.b32 	%r13262, -1;
	mov.pred 	%p6789, 0;
	bra.uni 	$L__BB10_3771;
$L__BB10_3770:
	shl.b64 	%rd8536, %rd1340, 32;
	shr.s64 	%rd8537, %rd8536, 28;
	add.s64 	%rd8538, %rd1338, %rd8537;
	mov.b16 	%rs1138, 0;
	st.u8 	[%rd8538], %rs1138;
	st.u8 	[%rd8538+1], %rs1138;
	mov.b32 	%r9463, 3608;
	st.u32 	[%rd8538+4], %r9463;
	mov.b16 	%rs1139, 1;
	st.u8 	[%rd8538+3], %rs1139;
	mov.b32 	%r9464, 48;
	st.u32 	[%rd8538+8], %r9464;
	mov.b32 	%r9465, -1;
	st.u32 	[%rd8538+16], %r9465;
	ld.shared.u64 	%rd8539, [m_Local_$_0];
	add.s64 	%rd8540, %rd8539, %rd8537;
	mov.b32 	%r9466, 0;
	st.u32 	[%rd8540+32], %r9466;
	ld.shared.u64 	%rd8541, [m_Local_$_0];
	add.s64 	%rd8542, %rd8541, %rd8537;
	st.u32 	[%rd8542+36], %r9466;
	ld.shared.u64 	%rd8543, [m_Local_$_0];
	add.s64 	%rd8544, %rd8543, %rd8537;
	st.u32 	[%rd8544+40], %r9466;
	ld.local.u32 	%r9467, [%rd1];
	setp.eq.s32 	%p6789, %r9467, 0;
$L__BB10_3771:
	mov.b32 	%r13263, 0;
	not.pred 	%p4727, %p6789;
	@%p4727 bra 	$L__BB10_3777;
	setp.ne.s32 	%p4728, %r13262, -1;
	@%p4728 bra 	$L__BB10_3774;
	mov.b32 	%r9477, 21352;
	st.local.u32 	[%rd1], %r9477;
	bra.uni 	$L__BB10_3777;
$L__BB10_3774:
	ld.shared.u64 	%rd8545, [m_Local_$_0];
	mul.wide.s32 	%rd1341, %r13262, 16;
	add.s64 	%rd8546, %rd8545, %rd1341;
	st.u32 	[%rd8546+40], %r2009;
	ld.local.u32 	%r9472, [%rd1];
	setp.ne.s32 	%p4729, %r9472, 0;
	@%p4729 bra 	$L__BB10_3777;
	ld.shared.u64 	%rd8547, [m_Local_$_0];
	add.s64 	%rd8548, %rd8547, %rd1341;
	st.u32 	[%rd8548+36], %r13261;
	ld.local.u32 	%r9474, [%rd1];
	setp.ne.s32 	%p4730, %r9474, 0;
	@%p4730 bra 	$L__BB10_3777;
	ld.shared.u64 	%rd8549, [m_Local_$_0];
	add.s64 	%rd8550, %rd8549, %rd1341;
	st.u32 	[%rd8550+32], %r13245;
	ld.local.u32 	%r9475, [%rd1];
	setp.eq.s32 	%p4731, %r9475, 0;
	selp.b32 	%r13263, %r13262, 0, %p4731;
$L__BB10_3777:
	st.local.u32 	[%rd1], %r13263;
	mov.b16 	%rs1634, 0;
	bra.uni 	$L__BB10_3779;
$L__BB10_3778:
	shl.b32 	%r9478, %r13261, 2;
	cvt.u64.u32 	%rd8551, %r9478;
	add.s64 	%rd8552, %rd1339, %rd8551;
	ld.u8 	%rs1634, [%rd8552+32];
$L__BB10_3779:
	setp.ne.s32 	%p4732, %r1974, -1;
	add.s32 	%r2014, %r13261, %r13244;
	@%p4732 bra 	$L__BB10_3781;
	mov.b32 	%r9498, 21352;
	st.local.u32 	[%rd1], %r9498;
	bra.uni 	$L__BB10_3793;
$L__BB10_3781:
	ld.shared.u64 	%rd1342, [m_Local_$_0];
	add.s64 	%rd1343, %rd1342, %rd1329;
	ld.u32 	%r9480, [%rd1343+12];
	setp.gt.s32 	%p4733, %r2014, -1;
	setp.lt.s32 	%p4734, %r2014, %r9480;
	and.pred  	%p4735, %p4733, %p4734;
	@%p4735 bra 	$L__BB10_3792;
	ld.shared.u64 	%rd8555, [m_Local_$_1];
	atom.global.add.u64 	%rd8556, [%rd16], 48;
	add.s64 	%rd8557, %rd8556, 56;
	setp.lt.u64 	%p4736, %rd8557, %rd8555;
	shr.u64 	%rd1344, %rd8556, 4;
	cvt.u32.u64 	%r13264, %rd1344;
	setp.ne.s32 	%p4737, %r13264, -1;
	and.pred  	%p4738, %p4736, %p4737;
	@%p4738 bra 	$L__BB10_3784;
	mov.b32 	%r9489, 21106;
	st.local.u32 	[%rd1], %r9489;
	mov.b32 	%r13264, -1;
	mov.pred 	%p6790, 0;
	bra.uni 	$L__BB10_3785;
$L__BB10_3784:
	shl.b64 	%rd8558, %rd1344, 32;
	shr.s64 	%rd8559, %rd8558, 28;
	add.s64 	%rd8560, %rd1342, %rd8559;
	mov.b16 	%rs1142, 0;
	st.u8 	[%rd8560], %rs1142;
	st.u8 	[%rd8560+1], %rs1142;
	mov.b32 	%r9483, 3608;
	st.u32 	[%rd8560+4], %r9483;
	mov.b16 	%rs1143, 1;
	st.u8 	[%rd8560+3], %rs1143;
	mov.b32 	%r9484, 48;
	st.u32 	[%rd8560+8], %r9484;
	mov.b32 	%r9485, -1;
	st.u32 	[%rd8560+16], %r9485;
	ld.shared.u64 	%rd8561, [m_Local_$_0];
	add.s64 	%rd8562, %rd8561, %rd8559;
	mov.b32 	%r9486, 0;
	st.u32 	[%rd8562+32], %r9486;
	ld.shared.u64 	%rd8563, [m_Local_$_0];
	add.s64 	%rd8564, %rd8563, %rd8559;
	st.u32 	[%rd8564+36], %r9486;
	ld.shared.u64 	%rd8565, [m_Local_$_0];
	add.s64 	%rd8566, %rd8565, %rd8559;
	st.u32 	[%rd8566+40], %r9486;
	ld.local.u32 	%r9487, [%rd1];
	setp.eq.s32 	%p6790, %r9487, 0;
$L__BB10_3785:
	mov.b32 	%r13265, 0;
	not.pred 	%p4740, %p6790;
	@%p4740 bra 	$L__BB10_3791;
	setp.ne.s32 	%p4741, %r13264, -1;
	@%p4741 bra 	$L__BB10_3788;
	mov.b32 	%r9497, 21352;
	st.local.u32 	[%rd1], %r9497;
	bra.uni 	$L__BB10_3791;
$L__BB10_3788:
	ld.shared.u64 	%rd8567, [m_Local_$_0];
	mul.wide.s32 	%rd1345, %r13264, 16;
	add.s64 	%rd8568, %rd8567, %rd1345;
	st.u32 	[%rd8568+40], %r9480;
	ld.local.u32 	%r9492, [%rd1];
	setp.ne.s32 	%p4742, %r9492, 0;
	@%p4742 bra 	$L__BB10_3791;
	ld.shared.u64 	%rd8569, [m_Local_$_0];
	add.s64 	%rd8570, %rd8569, %rd1345;
	st.u32 	[%rd8570+36], %r2014;
	ld.local.u32 	%r9494, [%rd1];
	setp.ne.s32 	%p4743, %r9494, 0;
	@%p4743 bra 	$L__BB10_3791;
	ld.shared.u64 	%rd8571, [m_Local_$_0];
	add.s64 	%rd8572, %rd8571, %rd1345;
	st.u32 	[%rd8572+32], %r1974;
	ld.local.u32 	%r9495, [%rd1];
	setp.eq.s32 	%p4744, %r9495, 0;
	selp.b32 	%r13265, %r13264, 0, %p4744;
$L__BB10_3791:
	st.local.u32 	[%rd1], %r13265;
	bra.uni 	$L__BB10_3793;
$L__BB10_3792:
	shl.b32 	%r9481, %r2014, 2;
	cvt.u64.u32 	%rd8553, %r9481;
	add.s64 	%rd8554, %rd1343, %rd8553;
	mov.b32 	%r9482, 0;
	st.u32 	[%rd8554+32], %r9482;
	st.u8 	[%rd8554+32], %rs1634;
$L__BB10_3793:
	add.s32 	%r13261, %r13261, 1;
	setp.ne.s32 	%p4745, %r13261, %r13246;
	@%p4745 bra 	$L__BB10_3738;
$L__BB10_3794:
	ld.shared.u64 	%rd11881, [m_Local_$_1];
	atom.global.add.u64 	%rd8573, [%rd16], 48;
	add.s64 	%rd8574, %rd8573, 56;
	setp.lt.u64 	%p4746, %rd8574, %rd11881;
	shr.u64 	%rd8575, %rd8573, 4;
	cvt.u32.u64 	%r9499, %rd8575;
	selp.b32 	%r2021, %r9499, -1, %p4746;
	setp.ne.s32 	%p4747, %r2021, -1;
	@%p4747 bra 	$L__BB10_3796;
	mov.b32 	%r9609, 21352;
	st.local.u32 	[%rd1], %r9609;
	bra.uni 	$L__BB10_3871;
$L__BB10_3796:
	ld.shared.u64 	%rd8576, [m_Local_$_0];
	mul.wide.s32 	%rd1347, %r2021, 16;
	add.s64 	%rd8577, %rd8576, %rd1347;
	mov.b16 	%rs1144, 1;
	st.u8 	[%rd8577], %rs1144;
	mov.b16 	%rs1145, 0;
	st.u8 	[%rd8577+1], %rs1145;
	mov.b32 	%r9500, 2905;
	st.u32 	[%rd8577+4], %r9500;
	st.u8 	[%rd8577+3], %rs1144;
	mov.b32 	%r9501, 48;
	st.u32 	[%rd8577+8], %r9501;
	mov.b32 	%r9502, -1;
	st.u32 	[%rd8577+16], %r9502;
	ld.shared.u64 	%rd1348, [m_Local_$_0];
	mul.wide.s32 	%rd1349, %r1974, 16;
	add.s64 	%rd8578, %rd1348, %rd1349;
	ld.u32 	%r2022, [%rd8578+12];
	shl.b32 	%r9503, %r2022, 2;
	add.s32 	%r9504, %r9503, 32;
	shr.s32 	%r9505, %r9504, 31;
	shr.u32 	%r9506, %r9505, 29;
	add.s32 	%r9507, %r9504, %r9506;
	and.b32  	%r9508, %r9507, -8;
	sub.s32 	%r9509, %r9504, %r9508;
	setp.eq.s32 	%p4748, %r9509, 0;
	sub.s32 	%r9510, %r9503, %r9509;
	add.s32 	%r9511, %r9510, 40;
	selp.b32 	%r2023, %r9504, %r9511, %p4748;
	ld.shared.u64 	%rd1350, [m_Local_$_1];
	and.b32  	%r9512, %r2023, 12;
	setp.eq.s32 	%p4749, %r9512, 0;
	mov.u32 	%r13266, %r2023;
	@%p4749 bra 	$L__BB10_3798;
	shr.s32 	%r9513, %r2023, 31;
	shr.u32 	%r9514, %r9513, 28;
	add.s32 	%r9515, %r2023, %r9514;
	and.b32  	%r9516, %r9515, -16;
	add.s32 	%r13266, %r9516, 16;
$L__BB10_3798:
	cvt.s64.s32 	%rd8579, %r13266;
	atom.global.add.u64 	%rd8580, [%rd16], %rd8579;
	cvt.s64.s32 	%rd8581, %r2023;
	add.s64 	%rd8582, %rd8581, %rd8580;
	add.s64 	%rd8583, %rd8582, 8;
	setp.lt.u64 	%p4750, %rd8583, %rd1350;
	shr.u64 	%rd8584, %rd8580, 4;
	cvt.u32.u64 	%r9517, %rd8584;
	selp.b32 	%r2026, %r9517, -1, %p4750;
	setp.ne.s32 	%p4751, %r2026, -1;
	@%p4751 bra 	$L__BB10_3800;
	mov.b32 	%r9573, 21352;
	st.local.u32 	[%rd1], %r9573;
	bra.uni 	$L__BB10_3839;
$L__BB10_3800:
	mul.wide.s32 	%rd1351, %r2026, 16;
	add.s64 	%rd8585, %rd1348, %rd1351;
	mov.b16 	%rs1146, 0;
	st.u8 	[%rd8585], %rs1146;
	st.u8 	[%rd8585+1], %rs1146;
	mov.b32 	%r9518, 4335;
	st.u32 	[%rd8585+4], %r9518;
	mov.b16 	%rs1147, 1;
	st.u8 	[%rd8585+3], %rs1147;
	st.u32 	[%rd8585+8], %r2023;
	st.u32 	[%rd8585+12], %r2022;
	setp.lt.s32 	%p4752, %r2022, 1;
	@%p4752 bra 	$L__BB10_3839;
	setp.eq.s32 	%p4753, %r2022, 1;
	mov.b32 	%r2041, 0;
	@%p4753 bra 	$L__BB10_3827;
	and.b32  	%r2041, %r2022, 2147483646;
	mov.b32 	%r13267, 0;
$L__BB10_3803:
	ld.shared.u64 	%rd1352, [m_Local_$_0];
	add.s64 	%rd1353, %rd1352, %rd1351;
	ld.u32 	%r2029, [%rd1353+12];
	setp.lt.s32 	%p4754, %r13267, %r2029;
	@%p4754 bra 	$L__BB10_3814;
	ld.shared.u64 	%rd8586, [m_Local_$_1];
	atom.global.add.u64 	%rd8587, [%rd16], 48;
	add.s64 	%rd8588, %rd8587, 56;
	setp.lt.u64 	%p4755, %rd8588, %rd8586;
	shr.u64 	%rd1354, %rd8587, 4;
	cvt.u32.u64 	%r13268, %rd1354;
	setp.ne.s32 	%p4756, %r13268, -1;
	and.pred  	%p4757, %p4755, %p4756;
	@%p4757 bra 	$L__BB10_3806;
	mov.b32 	%r9527, 21106;
	st.local.u32 	[%rd1], %r9527;
	mov.b32 	%r13268, -1;
	mov.pred 	%p6791, 0;
	bra.uni 	$L__BB10_3807;
$L__BB10_3806:
	shl.b64 	%rd8589, %rd1354, 32;
	shr.s64 	%rd8590, %rd8589, 28;
	add.s64 	%rd8591, %rd1352, %rd8590;
	mov.b16 	%rs1148, 0;
	st.u8 	[%rd8591], %rs1148;
	st.u8 	[%rd8591+1], %rs1148;
	mov.b32 	%r9521, 3608;
	st.u32 	[%rd8591+4], %r9521;
	mov.b16 	%rs1149, 1;
	st.u8 	[%rd8591+3], %rs1149;
	mov.b32 	%r9522, 48;
	st.u32 	[%rd8591+8], %r9522;
	mov.b32 	%r9523, -1;
	st.u32 	[%rd8591+16], %r9523;
	ld.shared.u64 	%rd8592, [m_Local_$_0];
	add.s64 	%rd8593, %rd8592, %rd8590;
	mov.b32 	%r9524, 0;
	st.u32 	[%rd8593+32], %r9524;
	ld.shared.u64 	%rd8594, [m_Local_$_0];
	add.s64 	%rd8595, %rd8594, %rd8590;
	st.u32 	[%rd8595+36], %r9524;
	ld.shared.u64 	%rd8596, [m_Local_$_0];
	add.s64 	%rd8597, %rd8596, %rd8590;
	st.u32 	[%rd8597+40], %r9524;
	ld.local.u32 	%r9525, [%rd1];
	setp.eq.s32 	%p6791, %r9525, 0;
$L__BB10_3807:
	mov.b32 	%r13269, 0;
	not.pred 	%p4759, %p6791;
	@%p4759 bra 	$L__BB10_3813;
	setp.ne.s32 	%p4760, %r13268, -1;
	@%p4760 bra 	$L__BB10_3810;
	mov.b32 	%r9535, 21352;
	st.local.u32 	[%rd1], %r9535;
	bra.uni 	$L__BB10_3813;
$L__BB10_3810:
	ld.shared.u64 	%rd8598, [m_Local_$_0];
	mul.wide.s32 	%rd1355, %r13268, 16;
	add.s64 	%rd8599, %rd8598, %rd1355;
	st.u32 	[%rd8599+40], %r2029;
	ld.local.u32 	%r9530, [%rd1];
	setp.ne.s32 	%p4761, %r9530, 0;
	@%p4761 bra 	$L__BB10_3813;
	ld.shared.u64 	%rd8600, [m_Local_$_0];
	add.s64 	%rd8601, %rd8600, %rd1355;
	st.u32 	[%rd8601+36], %r13267;
	ld.local.u32 	%r9532, [%rd1];
	setp.ne.s32 	%p4762, %r9532, 0;
	@%p4762 bra 	$L__BB10_3813;
	ld.shared.u64 	%rd8602, [m_Local_$_0];
	add.s64 	%rd8603, %rd8602, %rd1355;
	st.u32 	[%rd8603+32], %r2026;
	ld.local.u32 	%r9533, [%rd1];
	setp.eq.s32 	%p4763, %r9533, 0;
	selp.b32 	%r13269, %r13268, 0, %p4763;
$L__BB10_3813:
	st.local.u32 	[%rd1], %r13269;
	bra.uni 	$L__BB10_3815;
$L__BB10_3814:
	shl.b32 	%r9536, %r13267, 2;
	cvt.u64.u32 	%rd8604, %r9536;
	add.s64 	%rd8605, %rd1353, %rd8604;
	mov.b32 	%r9537, 0;
	st.u32 	[%rd8605+32], %r9537;
$L__BB10_3815:
	add.s32 	%r2034, %r13267, 1;
	ld.shared.u64 	%rd1356, [m_Local_$_0];
	add.s64 	%rd1357, %rd1356, %rd1351;
	ld.u32 	%r2035, [%rd1357+12];
	setp.lt.s32 	%p4764, %r2034, %r2035;
	@%p4764 bra 	$L__BB10_3825;
	ld.shared.u64 	%rd8606, [m_Local_$_1];
	atom.global.add.u64 	%rd8607, [%rd16], 48;
	add.s64 	%rd8608, %rd8607, 56;
	setp.ge.u64 	%p4765, %rd8608, %rd8606;
	shr.u64 	%rd1358, %rd8607, 4;
	cvt.u32.u64 	%r13270, %rd1358;
	setp.eq.s32 	%p4766, %r13270, -1;
	or.pred  	%p4767, %p4765, %p4766;
	@%p4767 bra 	$L__BB10_3818;
	shl.b64 	%rd8609, %rd1358, 32;
	shr.s64 	%rd8610, %rd8609, 28;
	add.s64 	%rd8611, %rd1356, %rd8610;
	mov.b16 	%rs1150, 0;
	st.u8 	[%rd8611], %rs1150;
	st.u8 	[%rd8611+1], %rs1150;
	mov.b32 	%r9538, 3608;
	st.u32 	[%rd8611+4], %r9538;
	mov.b16 	%rs1151, 1;
	st.u8 	[%rd8611+3], %rs1151;
	mov.b32 	%r9539, 48;
	st.u32 	[%rd8611+8], %r9539;
	mov.b32 	%r9540, -1;
	st.u32 	[%rd8611+16], %r9540;
	ld.shared.u64 	%rd8612, [m_Local_$_0];
	add.s64 	%rd8613, %rd8612, %rd8610;
	mov.b32 	%r9541, 0;
	st.u32 	[%rd8613+32], %r9541;
	ld.shared.u64 	%rd8614, [m_Local_$_0];
	add.s64 	%rd8615, %rd8614, %rd8610;
	st.u32 	[%rd8615+36], %r9541;
	ld.shared.u64 	%rd8616, [m_Local_$_0];
	add.s64 	%rd8617, %rd8616, %rd8610;
	st.u32 	[%rd8617+40], %r9541;
	ld.local.u32 	%r9542, [%rd1];
	setp.eq.s32 	%p6792, %r9542, 0;
	bra.uni 	$L__BB10_3819;
$L__BB10_3818:
	mov.b32 	%r9544, 21106;
	st.local.u32 	[%rd1], %r9544;
	mov.b32 	%r13270, -1;
	mov.pred 	%p6792, 0;
$L__BB10_3819:
	mov.b32 	%r13271, 0;
	not.pred 	%p4769, %p6792;
	@%p4769 bra 	$L__BB10_3824;
	setp.eq.s32 	%p4770, %r13270, -1;
	@%p4770 bra 	$L__BB10_6743;
	ld.shared.u64 	%rd8618, [m_Local_$_0];
	mul.wide.s32 	%rd1359, %r13270, 16;
	add.s64 	%rd8619, %rd8618, %rd1359;
	st.u32 	[%rd8619+40], %r2035;
	ld.local.u32 	%r9547, [%rd1];
	setp.eq.s32 	%p4771, %r9547, 0;
	@%p4771 bra 	$L__BB10_3822;
	bra.uni 	$L__BB10_3824;
$L__BB10_3822:
	ld.shared.u64 	%rd8620, [m_Local_$_0];
	add.s64 	%rd8621, %rd8620, %rd1359;
	st.u32 	[%rd8621+36], %r2034;
	ld.local.u32 	%r9549, [%rd1];
	setp.ne.s32 	%p4772, %r9549, 0;
	@%p4772 bra 	$L__BB10_3824;
	ld.shared.u64 	%rd8622, [m_Local_$_0];
	add.s64 	%rd8623, %rd8622, %rd1359;
	st.u32 	[%rd8623+32], %r2026;
	ld.local.u32 	%r9550, [%rd1];
	setp.eq.s32 	%p4773, %r9550, 0;
	selp.b32 	%r13271, %r13270, 0, %p4773;
$L__BB10_3824:
	st.local.u32 	[%rd1], %r13271;
	bra.uni 	$L__BB10_3826;
$L__BB10_3825:
	shl.b32 	%r9553, %r2034, 2;
	cvt.u64.u32 	%rd8624, %r9553;
	add.s64 	%rd8625, %rd1357, %rd8624;
	mov.b32 	%r9554, 0;
	st.u32 	[%rd8625+32], %r9554;
$L__BB10_3826:
	add.s32 	%r13267, %r13267, 2;
	setp.ne.s32 	%p4774, %r13267, %r2041;
	@%p4774 bra 	$L__BB10_3803;
$L__BB10_3827:
	and.b32  	%r9555, %r2022, 1;
	setp.eq.b32 	%p4775, %r9555, 1;
	not.pred 	%p4776, %p4775;
	@%p4776 bra 	$L__BB10_3839;
	ld.shared.u64 	%rd1360, [m_Local_$_0];
	add.s64 	%rd1361, %rd1360, %rd1351;
	ld.u32 	%r2042, [%rd1361+12];
	setp.lt.s32 	%p4777, %r2041, %r2042;
	@%p4777 bra 	$L__BB10_3838;
	ld.shared.u64 	%rd8626, [m_Local_$_1];
	atom.global.add.u64 	%rd8627, [%rd16], 48;
	add.s64 	%rd8628, %rd8627, 56;
	setp.ge.u64 	%p4778, %rd8628, %rd8626;
	shr.u64 	%rd1362, %rd8627, 4;
	cvt.u32.u64 	%r13273, %rd1362;
	setp.eq.s32 	%p4779, %r13273, -1;
	or.pred  	%p4780, %p4778, %p4779;
	@%p4780 bra 	$L__BB10_3831;
	shl.b64 	%rd8629, %rd1362, 32;
	shr.s64 	%rd8630, %rd8629, 28;
	add.s64 	%rd8631, %rd1360, %rd8630;
	mov.b16 	%rs1152, 0;
	st.u8 	[%rd8631], %rs1152;
	st.u8 	[%rd8631+1], %rs1152;
	mov.b32 	%r9556, 3608;
	st.u32 	[%rd8631+4], %r9556;
	mov.b16 	%rs1153, 1;
	st.u8 	[%rd8631+3], %rs1153;
	mov.b32 	%r9557, 48;
	st.u32 	[%rd8631+8], %r9557;
	mov.b32 	%r9558, -1;
	st.u32 	[%rd8631+16], %r9558;
	ld.shared.u64 	%rd8632, [m_Local_$_0];
	add.s64 	%rd8633, %rd8632, %rd8630;
	mov.b32 	%r9559, 0;
	st.u32 	[%rd8633+32], %r9559;
	ld.shared.u64 	%rd8634, [m_Local_$_0];
	add.s64 	%rd8635, %rd8634, %rd8630;
	st.u32 	[%rd8635+36], %r9559;
	ld.shared.u64 	%rd8636, [m_Local_$_0];
	add.s64 	%rd8637, %rd8636, %rd8630;
	st.u32 	[%rd8637+40], %r9559;
	ld.local.u32 	%r9560, [%rd1];
	setp.eq.s32 	%p6793, %r9560, 0;
	bra.uni 	$L__BB10_3832;
$L__BB10_3831:
	mov.b32 	%r9562, 21106;
	st.local.u32 	[%rd1], %r9562;
	mov.b32 	%r13273, -1;
	mov.pred 	%p6793, 0;
$L__BB10_3832:
	mov.b32 	%r13274, 0;
	not.pred 	%p4782, %p6793;
	@%p4782 bra 	$L__BB10_3837;
	setp.eq.s32 	%p4783, %r13273, -1;
	@%p4783 bra 	$L__BB10_6744;
	ld.shared.u64 	%rd8638, [m_Local_$_0];
	mul.wide.s32 	%rd1363, %r13273, 16;
	add.s64 	%rd8639, %rd8638, %rd1363;
	st.u32 	[%rd8639+40], %r2042;
	ld.local.u32 	%r9565, [%rd1];
	setp.eq.s32 	%p4784, %r9565, 0;
	@%p4784 bra 	$L__BB10_3835;
	bra.uni 	$L__BB10_3837;
$L__BB10_3835:
	ld.shared.u64 	%rd8640, [m_Local_$_0];
	add.s64 	%rd8641, %rd8640, %rd1363;
	st.u32 	[%rd8641+36], %r2041;
	ld.local.u32 	%r9567, [%rd1];
	setp.ne.s32 	%p4785, %r9567, 0;
	@%p4785 bra 	$L__BB10_3837;
	ld.shared.u64 	%rd8642, [m_Local_$_0];
	add.s64 	%rd8643, %rd8642, %rd1363;
	st.u32 	[%rd8643+32], %r2026;
	ld.local.u32 	%r9568, [%rd1];
	setp.eq.s32 	%p4786, %r9568, 0;
	selp.b32 	%r13274, %r13273, 0, %p4786;
$L__BB10_3837:
	st.local.u32 	[%rd1], %r13274;
	bra.uni 	$L__BB10_3839;
$L__BB10_3838:
	shl.b32 	%r9571, %r2041, 2;
	cvt.u64.u32 	%rd8644, %r9571;
	add.s64 	%rd8645, %rd1361, %rd8644;
	mov.b32 	%r9572, 0;
	st.u32 	[%rd8645+32], %r9572;
$L__BB10_3839:
	setp.lt.s32 	%p4787, %r2022, 1;
	@%p4787 bra 	$L__BB10_3870;
	mul.wide.s32 	%rd1364, %r2026, 16;
	mov.b32 	%r13275, 0;
$L__BB10_3841:
	setp.ne.s32 	%p4788, %r1974, -1;
	shl.b32 	%r2048, %r13275, 2;
	@%p4788 bra 	$L__BB10_3843;
	mov.b32 	%r9590, 21352;
	st.local.u32 	[%rd1], %r9590;
	mov.b16 	%rs1635, 0;
	bra.uni 	$L__BB10_3855;
$L__BB10_3843:
	ld.shared.u64 	%rd1365, [m_Local_$_0];
	add.s64 	%rd1366, %rd1365, %rd1349;
	ld.u32 	%r2049, [%rd1366+12];
	setp.lt.s32 	%p4789, %r13275, %r2049;
	@%p4789 bra 	$L__BB10_3854;
	ld.shared.u64 	%rd8646, [m_Local_$_1];
	atom.global.add.u64 	%rd8647, [%rd16], 48;
	add.s64 	%rd8648, %rd8647, 56;
	setp.lt.u64 	%p4790, %rd8648, %rd8646;
	shr.u64 	%rd1367, %rd8647, 4;
	cvt.u32.u64 	%r13276, %rd1367;
	setp.ne.s32 	%p4791, %r13276, -1;
	and.pred  	%p4792, %p4790, %p4791;
	@%p4792 bra 	$L__BB10_3846;
	mov.b32 	%r9581, 21106;
	st.local.u32 	[%rd1], %r9581;
	mov.b32 	%r13276, -1;
	mov.pred 	%p6794, 0;
	bra.uni 	$L__BB10_3847;
$L__BB10_3846:
	shl.b64 	%rd8649, %rd1367, 32;
	shr.s64 	%rd8650, %rd8649, 28;
	add.s64 	%rd8651, %rd1365, %rd8650;
	mov.b16 	%rs1154, 0;
	st.u8 	[%rd8651], %rs1154;
	st.u8 	[%rd8651+1], %rs1154;
	mov.b32 	%r9575, 3608;
	st.u32 	[%rd8651+4], %r9575;
	mov.b16 	%rs1155, 1;
	st.u8 	[%rd8651+3], %rs1155;
	mov.b32 	%r9576, 48;
	st.u32 	[%rd8651+8], %r9576;
	mov.b32 	%r9577, -1;
	st.u32 	[%rd8651+16], %r9577;
	ld.shared.u64 	%rd8652, [m_Local_$_0];
	add.s64 	%rd8653, %rd8652, %rd8650;
	mov.b32 	%r9578, 0;
	st.u32 	[%rd8653+32], %r9578;
	ld.shared.u64 	%rd8654, [m_Local_$_0];
	add.s64 	%rd8655, %rd8654, %rd8650;
	st.u32 	[%rd8655+36], %r9578;
	ld.shared.u64 	%rd8656, [m_Local_$_0];
	add.s64 	%rd8657, %rd8656, %rd8650;
	st.u32 	[%rd8657+40], %r9578;
	ld.local.u32 	%r9579, [%rd1];
	setp.eq.s32 	%p6794, %r9579, 0;
$L__BB10_3847:
	mov.b32 	%r13277, 0;
	not.pred 	%p4794, %p6794;
	@%p4794 bra 	$L__BB10_3853;
	setp.ne.s32 	%p4795, %r13276, -1;
	@%p4795 bra 	$L__BB10_3850;
	mov.b32 	%r9589, 21352;
	st.local.u32 	[%rd1], %r9589;
	bra.uni 	$L__BB10_3853;
$L__BB10_3850:
	ld.shared.u64 	%rd8658, [m_Local_$_0];
	mul.wide.s32 	%rd1368, %r13276, 16;
	add.s64 	%rd8659, %rd8658, %rd1368;
	st.u32 	[%rd8659+40], %r2049;
	ld.local.u32 	%r9584, [%rd1];
	setp.ne.s32 	%p4796, %r9584, 0;
	@%p4796 bra 	$L__BB10_3853;
	ld.shared.u64 	%rd8660, [m_Local_$_0];
	add.s64 	%rd8661, %rd8660, %rd1368;
	st.u32 	[%rd8661+36], %r13275;
	ld.local.u32 	%r9586, [%rd1];
	setp.ne.s32 	%p4797, %r9586, 0;
	@%p4797 bra 	$L__BB10_3853;
	ld.shared.u64 	%rd8662, [m_Local_$_0];
	add.s64 	%rd8663, %rd8662, %rd1368;
	st.u32 	[%rd8663+32], %r1974;
	ld.local.u32 	%r9587, [%rd1];
	setp.eq.s32 	%p4798, %r9587, 0;
	selp.b32 	%r13277, %r13276, 0, %p4798;
$L__BB10_3853:
	st.local.u32 	[%rd1], %r13277;
	mov.b16 	%rs1635, 0;
	bra.uni 	$L__BB10_3855;
$L__BB10_3854:
	cvt.u64.u32 	%rd8664, %r2048;
	add.s64 	%rd8665, %rd1366, %rd8664;
	ld.u8 	%rs1635, [%rd8665+32];
$L__BB10_3855:
	setp.ne.s32 	%p4799, %r2026, -1;
	@%p4799 bra 	$L__BB10_3857;
	mov.b32 	%r9607, 21352;
	st.local.u32 	[%rd1], %r9607;
	bra.uni 	$L__BB10_3869;
$L__BB10_3857:
	ld.shared.u64 	%rd1369, [m_Local_$_0];
	add.s64 	%rd1370, %rd1369, %rd1364;
	ld.u32 	%r2054, [%rd1370+12];
	setp.lt.s32 	%p4800, %r13275, %r2054;
	@%p4800 bra 	$L__BB10_3868;
	ld.shared.u64 	%rd8666, [m_Local_$_1];
	atom.global.add.u64 	%rd8667, [%rd16], 48;
	add.s64 	%rd8668, %rd8667, 56;
	setp.lt.u64 	%p4801, %rd8668, %rd8666;
	shr.u64 	%rd1371, %rd8667, 4;
	cvt.u32.u64 	%r13278, %rd1371;
	setp.ne.s32 	%p4802, %r13278, -1;
	and.pred  	%p4803, %p4801, %p4802;
	@%p4803 bra 	$L__BB10_3860;
	mov.b32 	%r9597, 21106;
	st.local.u32 	[%rd1], %r9597;
	mov.b32 	%r13278, -1;
	mov.pred 	%p6795, 0;
	bra.uni 	$L__BB10_3861;
$L__BB10_3860:
	shl.b64 	%rd8669, %rd1371, 32;
	shr.s64 	%rd8670, %rd8669, 28;
	add.s64 	%rd8671, %rd1369, %rd8670;
	mov.b16 	%rs1158, 0;
	st.u8 	[%rd8671], %rs1158;
	st.u8 	[%rd8671+1], %rs1158;
	mov.b32 	%r9591, 3608;
	st.u32 	[%rd8671+4], %r9591;
	mov.b16 	%rs1159, 1;
	st.u8 	[%rd8671+3], %rs1159;
	mov.b32 	%r9592, 48;
	st.u32 	[%rd8671+8], %r9592;
	mov.b32 	%r9593, -1;
	st.u32 	[%rd8671+16], %r9593;
	ld.shared.u64 	%rd8672, [m_Local_$_0];
	add.s64 	%rd8673, %rd8672, %rd8670;
	mov.b32 	%r9594, 0;
	st.u32 	[%rd8673+32], %r9594;
	ld.shared.u64 	%rd8674, [m_Local_$_0];
	add.s64 	%rd8675, %rd8674, %rd8670;
	st.u32 	[%rd8675+36], %r9594;
	ld.shared.u64 	%rd8676, [m_Local_$_0];
	add.s64 	%rd8677, %rd8676, %rd8670;
	st.u32 	[%rd8677+40], %r9594;
	ld.local.u32 	%r9595, [%rd1];
	setp.eq.s32 	%p6795, %r9595, 0;
$L__BB10_3861:
	mov.b32 	%r13279, 0;
	not.pred 	%p4805, %p6795;
	@%p4805 bra 	$L__BB10_3867;
	setp.ne.s32 	%p4806, %r13278, -1;
	@%p4806 bra 	$L__BB10_3864;
	mov.b32 	%r9605, 21352;
	st.local.u32 	[%rd1], %r9605;
	bra.uni 	$L__BB10_3867;
$L__BB10_3864:
	ld.shared.u64 	%rd8678, [m_Local_$_0];
	mul.wide.s32 	%rd1372, %r13278, 16;
	add.s64 	%rd8679, %rd8678, %rd1372;
	st.u32 	[%rd8679+40], %r2054;
	ld.local.u32 	%r9600, [%rd1];
	setp.ne.s32 	%p4807, %r9600, 0;
	@%p4807 bra 	$L__BB10_3867;
	ld.shared.u64 	%rd8680, [m_Local_$_0];
	add.s64 	%rd8681, %rd8680, %rd1372;
	st.u32 	[%rd8681+36], %r13275;
	ld.local.u32 	%r9602, [%rd1];
	setp.ne.s32 	%p4808, %r9602, 0;
	@%p4808 bra 	$L__BB10_3867;
	ld.shared.u64 	%rd8682, [m_Local_$_0];
	add.s64 	%rd8683, %rd8682, %rd1372;
	st.u32 	[%rd8683+32], %r2026;
	ld.local.u32 	%r9603, [%rd1];
	setp.eq.s32 	%p4809, %r9603, 0;
	selp.b32 	%r13279, %r13278, 0, %p4809;
$L__BB10_3867:
	st.local.u32 	[%rd1], %r13279;
	bra.uni 	$L__BB10_3869;
$L__BB10_3868:
	cvt.u64.u32 	%rd8684, %r2048;
	add.s64 	%rd8685, %rd1370, %rd8684;
	mov.b32 	%r9606, 0;
	st.u32 	[%rd8685+32], %r9606;
	st.u8 	[%rd8685+32], %rs1635;
$L__BB10_3869:
	add.s32 	%r13275, %r13275, 1;
	setp.ne.s32 	%p4810, %r13275, %r2022;
	@%p4810 bra 	$L__BB10_3841;
$L__BB10_3870:
	ld.shared.u64 	%rd8686, [m_Local_$_0];
	add.s64 	%rd8687, %rd8686, %rd1347;
	st.u32 	[%rd8687+32], %r2026;
	ld.shared.u64 	%rd8688, [m_Local_$_0];
	add.s64 	%rd8689, %rd8688, %rd1347;
	st.u32 	[%rd8689+40], %r2022;
	ld.shared.u64 	%rd8690, [m_Local_$_0];
	add.s64 	%rd8691, %rd8690, %rd1347;
	mov.b32 	%r9608, 0;
	st.u32 	[%rd8691+48], %r9608;
	ld.shared.u64 	%rd11881, [m_Local_$_1];
$L__BB10_3871:
	atom.global.add.u64 	%rd8692, [%rd16], 48;
	add.s64 	%rd8693, %rd8692, 56;
	setp.lt.u64 	%p4811, %rd8693, %rd11881;
	shr.u64 	%rd1375, %rd8692, 4;
	cvt.u32.u64 	%r13282, %rd1375;
	setp.ne.s32 	%p4812, %r13282, -1;
	and.pred  	%p4813, %p4811, %p4812;
	@%p4813 bra 	$L__BB10_3873;
	mov.b32 	%r9617, 21352;
	st.local.u32 	[%rd1], %r9617;
	mov.b32 	%r13282, -1;
	mov.pred 	%p6796, 0;
	bra.uni 	$L__BB10_3877;
$L__BB10_3873:
	setp.ne.s32 	%p4814, %r2021, -1;
	ld.shared.u64 	%rd8694, [m_Local_$_0];
	shl.b64 	%rd8695, %rd1375, 32;
	shr.s64 	%rd1376, %rd8695, 28;
	add.s64 	%rd8696, %rd8694, %rd1376;
	mov.b16 	%rs1160, 0;
	st.u8 	[%rd8696], %rs1160;
	st.u8 	[%rd8696+1], %rs1160;
	mov.b32 	%r9610, 16901;
	st.u32 	[%rd8696+4], %r9610;
	mov.b16 	%rs1161, 1;
	st.u8 	[%rd8696+3], %rs1161;
	mov.b32 	%r9611, 44;
	st.u32 	[%rd8696+8], %r9611;
	mov.b32 	%r9612, -1;
	st.u32 	[%rd8696+16], %r9612;
	@%p4814 bra 	$L__BB10_3875;
	mov.b32 	%r9614, 21352;
	st.local.u32 	[%rd1], %r9614;
	mov.b32 	%r13280, 0;
	ld.shared.u64 	%rd11882, [m_Local_$_0];
	mov.u32 	%r13281, %r13280;
	bra.uni 	$L__BB10_3876;
$L__BB10_3875:
	ld.shared.u64 	%rd11882, [m_Local_$_0];
	mul.wide.s32 	%rd8697, %r2021, 16;
	add.s64 	%rd8698, %rd11882, %rd8697;
	ld.u32 	%r13280, [%rd8698+32];
	ld.u32 	%r13281, [%rd8698+40];
$L__BB10_3876:
	add.s64 	%rd8699, %rd11882, %rd1376;
	st.u32 	[%rd8699+32], %r13280;
	ld.shared.u64 	%rd8700, [m_Local_$_0];
	add.s64 	%rd8701, %rd8700, %rd1376;
	st.u32 	[%rd8701+40], %r13281;
	ld.local.u32 	%r9615, [%rd1];
	setp.eq.s32 	%p6796, %r9615, 0;
$L__BB10_3877:
	not.pred 	%p4816, %p6796;
	@%p4816 bra 	$L__BB10_6659;
	ld.shared.u64 	%rd8702, [m_Local_$_1];
	atom.global.add.u64 	%rd8703, [%rd16], 48;
	add.s64 	%rd8704, %rd8703, 48;
	setp.lt.u64 	%p4817, %rd8704, %rd8702;
	shr.u64 	%rd8705, %rd8703, 4;
	cvt.u32.u64 	%r9618, %rd8705;
	selp.b32 	%r2066, %r9618, -1, %p4817;
	setp.ne.s32 	%p4818, %r2066, -1;
	@%p4818 bra 	$L__BB10_3880;
	mov.b32 	%r9638, 21352;
	st.local.u32 	[%rd1], %r9638;
	bra.uni 	$L__BB10_3892;
$L__BB10_3880:
	ld.shared.u64 	%rd8706, [m_Local_$_0];
	mul.wide.s32 	%rd8707, %r2066, 16;
	add.s64 	%rd8708, %rd8706, %rd8707;
	mov.b16 	%rs1162, 0;
	st.u8 	[%rd8708], %rs1162;
	st.u8 	[%rd8708+1], %rs1162;
	mov.b32 	%r9619, 4335;
	st.u32 	[%rd8708+4], %r9619;
	mov.b16 	%rs1163, 1;
	st.u8 	[%rd8708+3], %rs1163;
	mov.b32 	%r9620, 40;
	st.u32 	[%rd8708+8], %r9620;
	mov.b32 	%r9621, 1;
	st.u32 	[%rd8708+12], %r9621;
	ld.shared.u64 	%rd1380, [m_Local_$_0];
	add.s64 	%rd1381, %rd1380, %rd8707;
	ld.u32 	%r2067, [%rd1381+12];
	setp.gt.s32 	%p4819, %r2067, 0;
	@%p4819 bra 	$L__BB10_3891;
	ld.shared.u64 	%rd8709, [m_Local_$_1];
	atom.global.add.u64 	%rd8710, [%rd16], 48;
	add.s64 	%rd8711, %rd8710, 56;
	setp.lt.u64 	%p4820, %rd8711, %rd8709;
	shr.u64 	%rd1382, %rd8710, 4;
	cvt.u32.u64 	%r13283, %rd1382;
	setp.ne.s32 	%p4821, %r13283, -1;
	and.pred  	%p4822, %p4820, %p4821;
	@%p4822 bra 	$L__BB10_3883;
	mov.b32 	%r9628, 21106;
	st.local.u32 	[%rd1], %r9628;
	mov.b32 	%r13283, -1;
	mov.pred 	%p6797, 0;
	bra.uni 	$L__BB10_3884;
$L__BB10_3883:
	shl.b64 	%rd8712, %rd1382, 32;
	shr.s64 	%rd8713, %rd8712, 28;
	add.s64 	%rd8714, %rd1380, %rd8713;
	mov.b16 	%rs1164, 0;
	st.u8 	[%rd8714], %rs1164;
	st.u8 	[%rd8714+1], %rs1164;
	mov.b32 	%r9622, 3608;
	st.u32 	[%rd8714+4], %r9622;
	mov.b16 	%rs1165, 1;
	st.u8 	[%rd8714+3], %rs1165;
	mov.b32 	%r9623, 48;
	st.u32 	[%rd8714+8], %r9623;
	mov.b32 	%r9624, -1;
	st.u32 	[%rd8714+16], %r9624;
	ld.shared.u64 	%rd8715, [m_Local_$_0];
	add.s64 	%rd8716, %rd8715, %rd8713;
	mov.b32 	%r9625, 0;
	st.u32 	[%rd8716+32], %r9625;
	ld.shared.u64 	%rd8717, [m_Local_$_0];
	add.s64 	%rd8718, %rd8717, %rd8713;
	st.u32 	[%rd8718+36], %r9625;
	ld.shared.u64 	%rd8719, [m_Local_$_0];
	add.s64 	%rd8720, %rd8719, %rd8713;
	st.u32 	[%rd8720+40], %r9625;
	ld.local.u32 	%r9626, [%rd1];
	setp.eq.s32 	%p6797, %r9626, 0;
$L__BB10_3884:
	mov.b32 	%r13284, 0;
	not.pred 	%p4824, %p6797;
	@%p4824 bra 	$L__BB10_3890;
	setp.ne.s32 	%p4825, %r13283, -1;
	@%p4825 bra 	$L__BB10_3887;
	mov.b32 	%r9636, 21352;
	st.local.u32 	[%rd1], %r9636;
	bra.uni 	$L__BB10_3890;
$L__BB10_3887:
	ld.shared.u64 	%rd8721, [m_Local_$_0];
	mul.wide.s32 	%rd1383, %r13283, 16;
	add.s64 	%rd8722, %rd8721, %rd1383;
	st.u32 	[%rd8722+40], %r2067;
	ld.local.u32 	%r9631, [%rd1];
	setp.ne.s32 	%p4826, %r9631, 0;
	@%p4826 bra 	$L__BB10_3890;
	ld.shared.u64 	%rd8723, [m_Local_$_0];
	add.s64 	%rd8724, %rd8723, %rd1383;
	mov.b32 	%r13284, 0;
	st.u32 	[%rd8724+36], %r13284;
	ld.local.u32 	%r9633, [%rd1];
	setp.ne.s32 	%p4827, %r9633, 0;
	@%p4827 bra 	$L__BB10_3890;
	ld.shared.u64 	%rd8725, [m_Local_$_0];
	add.s64 	%rd8726, %rd8725, %rd1383;
	st.u32 	[%rd8726+32], %r2066;
	ld.local.u32 	%r9634, [%rd1];
	setp.eq.s32 	%p4828, %r9634, 0;
	selp.b32 	%r13284, %r13283, 0, %p4828;
$L__BB10_3890:
	st.local.u32 	[%rd1], %r13284;
	bra.uni 	$L__BB10_3892;
$L__BB10_3891:
	mov.b32 	%r9637, 0;
	st.u32 	[%rd1381+32], %r9637;
$L__BB10_3892:
	setp.ne.s32 	%p4829, %r2066, -1;
	@%p4829 bra 	$L__BB10_3894;
	mov.b32 	%r9655, 21352;
	st.local.u32 	[%rd1], %r9655;
	bra.uni 	$L__BB10_3906;
$L__BB10_3894:
	mul.wide.s32 	%rd8727, %r2066, 16;
	ld.shared.u64 	%rd1384, [m_Local_$_0];
	add.s64 	%rd1385, %rd1384, %rd8727;
	ld.u32 	%r2072, [%rd1385+12];
	setp.gt.s32 	%p4830, %r2072, 0;
	@%p4830 bra 	$L__BB10_3905;
	ld.shared.u64 	%rd8728, [m_Local_$_1];
	atom.global.add.u64 	%rd8729, [%rd16], 48;
	add.s64 	%rd8730, %rd8729, 56;
	setp.lt.u64 	%p4831, %rd8730, %rd8728;
	shr.u64 	%rd1386, %rd8729, 4;
	cvt.u32.u64 	%r13285, %rd1386;
	setp.ne.s32 	%p4832, %r13285, -1;
	and.pred  	%p4833, %p4831, %p4832;
	@%p4833 bra 	$L__BB10_3897;
	mov.b32 	%r9645, 21106;
	st.local.u32 	[%rd1], %r9645;
	mov.b32 	%r13285, -1;
	mov.pred 	%p6798, 0;
	bra.uni 	$L__BB10_3898;
$L__BB10_3897:
	shl.b64 	%rd8731, %rd1386, 32;
	shr.s64 	%rd8732, %rd8731, 28;
	add.s64 	%rd8733, %rd1384, %rd8732;
	mov.b16 	%rs1166, 0;
	st.u8 	[%rd8733], %rs1166;
	st.u8 	[%rd8733+1], %rs1166;
	mov.b32 	%r9639, 3608;
	st.u32 	[%rd8733+4], %r9639;
	mov.b16 	%rs1167, 1;
	st.u8 	[%rd8733+3], %rs1167;
	mov.b32 	%r9640, 48;
	st.u32 	[%rd8733+8], %r9640;
	mov.b32 	%r9641, -1;
	st.u32 	[%rd8733+16], %r9641;
	ld.shared.u64 	%rd8734, [m_Local_$_0];
	add.s64 	%rd8735, %rd8734, %rd8732;
	mov.b32 	%r9642, 0;
	st.u32 	[%rd8735+32], %r9642;
	ld.shared.u64 	%rd8736, [m_Local_$_0];
	add.s64 	%rd8737, %rd8736, %rd8732;
	st.u32 	[%rd8737+36], %r9642;
	ld.shared.u64 	%rd8738, [m_Local_$_0];
	add.s64 	%rd8739, %rd8738, %rd8732;
	st.u32 	[%rd8739+40], %r9642;
	ld.local.u32 	%r9643, [%rd1];
	setp.eq.s32 	%p6798, %r9643, 0;
$L__BB10_3898:
	mov.b32 	%r13286, 0;
	not.pred 	%p4835, %p6798;
	@%p4835 bra 	$L__BB10_3904;
	setp.ne.s32 	%p4836, %r13285, -1;
	@%p4836 bra 	$L__BB10_3901;
	mov.b32 	%r9653, 21352;
	st.local.u32 	[%rd1], %r9653;
	bra.uni 	$L__BB10_3904;
$L__BB10_3901:
	ld.shared.u64 	%rd8740, [m_Local_$_0];
	mul.wide.s32 	%rd1387, %r13285, 16;
	add.s64 	%rd8741, %rd8740, %rd1387;
	st.u32 	[%rd8741+40], %r2072;
	ld.local.u32 	%r9648, [%rd1];
	setp.ne.s32 	%p4837, %r9648, 0;
	@%p4837 bra 	$L__BB10_3904;
	ld.shared.u64 	%rd8742, [m_Local_$_0];
	add.s64 	%rd8743, %rd8742, %rd1387;
	mov.b32 	%r13286, 0;
	st.u32 	[%rd8743+36], %r13286;
	ld.local.u32 	%r9650, [%rd1];
	setp.ne.s32 	%p4838, %r9650, 0;
	@%p4838 bra 	$L__BB10_3904;
	ld.shared.u64 	%rd8744, [m_Local_$_0];
	add.s64 	%rd8745, %rd8744, %rd1387;
	st.u32 	[%rd8745+32], %r2066;
	ld.local.u32 	%r9651, [%rd1];
	setp.eq.s32 	%p4839, %r9651, 0;
	selp.b32 	%r13286, %r13285, 0, %p4839;
$L__BB10_3904:
	st.local.u32 	[%rd1], %r13286;
	bra.uni 	$L__BB10_3906;
$L__BB10_3905:
	mov.b32 	%r9654, 58;
	st.u32 	[%rd1385+32], %r9654;
$L__BB10_3906:
	ld.shared.u64 	%rd8746, [m_Local_$_1];
	atom.global.add.u64 	%rd8747, [%rd16], 48;
	add.s64 	%rd8748, %rd8747, 56;
	setp.lt.u64 	%p4840, %rd8748, %rd8746;
	shr.u64 	%rd8749, %rd8747, 4;
	cvt.u32.u64 	%r9656, %rd8749;
	selp.b32 	%r2077, %r9656, -1, %p4840;
	setp.ne.s32 	%p4841, %r2077, -1;
	@%p4841 bra 	$L__BB10_3908;
	mov.b32 	%r9766, 21352;
	st.local.u32 	[%rd1], %r9766;
	bra.uni 	$L__BB10_3983;
$L__BB10_3908:
	ld.shared.u64 	%rd8750, [m_Local_$_0];
	mul.wide.s32 	%rd1388, %r2077, 16;
	add.s64 	%rd8751, %rd8750, %rd1388;
	mov.b16 	%rs1168, 1;
	st.u8 	[%rd8751], %rs1168;
	mov.b16 	%rs1169, 0;
	st.u8 	[%rd8751+1], %rs1169;
	mov.b32 	%r9657, 2905;
	st.u32 	[%rd8751+4], %r9657;
	st.u8 	[%rd8751+3], %rs1168;
	mov.b32 	%r9658, 48;
	st.u32 	[%rd8751+8], %r9658;
	mov.b32 	%r9659, -1;
	st.u32 	[%rd8751+16], %r9659;
	ld.shared.u64 	%rd1389, [m_Local_$_0];
	mul.wide.s32 	%rd1390, %r2066, 16;
	add.s64 	%rd8752, %rd1389, %rd1390;
	ld.u32 	%r2078, [%rd8752+12];
	shl.b32 	%r9660, %r2078, 2;
	add.s32 	%r9661, %r9660, 32;
	shr.s32 	%r9662, %r9661, 31;
	shr.u32 	%r9663, %r9662, 29;
	add.s32 	%r9664, %r9661, %r9663;
	and.b32  	%r9665, %r9664, -8;
	sub.s32 	%r9666, %r9661, %r9665;
	setp.eq.s32 	%p4842, %r9666, 0;
	sub.s32 	%r9667, %r9660, %r9666;
	add.s32 	%r9668, %r9667, 40;
	selp.b32 	%r2079, %r9661, %r9668, %p4842;
	ld.shared.u64 	%rd1391, [m_Local_$_1];
	and.b32  	%r9669, %r2079, 12;
	setp.eq.s32 	%p4843, %r9669, 0;
	mov.u32 	%r13287, %r2079;
	@%p4843 bra 	$L__BB10_3910;
	shr.s32 	%r9670, %r2079, 31;
	shr.u32 	%r9671, %r9670, 28;
	add.s32 	%r9672, %r2079, %r9671;
	and.b32  	%r9673, %r9672, -16;
	add.s32 	%r13287, %r9673, 16;
$L__BB10_3910:
	cvt.s64.s32 	%rd8753, %r13287;
	atom.global.add.u64 	%rd8754, [%rd16], %rd8753;
	cvt.s64.s32 	%rd8755, %r2079;
	add.s64 	%rd8756, %rd8755, %rd8754;
	add.s64 	%rd8757, %rd8756, 8;
	setp.lt.u64 	%p4844, %rd8757, %rd1391;
	shr.u64 	%rd8758, %rd8754, 4;
	cvt.u32.u64 	%r9674, %rd8758;
	selp.b32 	%r2082, %r9674, -1, %p4844;
	setp.ne.s32 	%p4845, %r2082, -1;
	@%p4845 bra 	$L__BB10_3912;
	mov.b32 	%r9730, 21352;
	st.local.u32 	[%rd1], %r9730;
	bra.uni 	$L__BB10_3951;
$L__BB10_3912:
	mul.wide.s32 	%rd1392, %r2082, 16;
	add.s64 	%rd8759, %rd1389, %rd1392;
	mov.b16 	%rs1170, 0;
	st.u8 	[%rd8759], %rs1170;
	st.u8 	[%rd8759+1], %rs1170;
	mov.b32 	%r9675, 4335;
	st.u32 	[%rd8759+4], %r9675;
	mov.b16 	%rs1171, 1;
	st.u8 	[%rd8759+3], %rs1171;
	st.u32 	[%rd8759+8], %r2079;
	st.u32 	[%rd8759+12], %r2078;
	setp.lt.s32 	%p4846, %r2078, 1;
	@%p4846 bra 	$L__BB10_3951;
	setp.eq.s32 	%p4847, %r2078, 1;
	mov.b32 	%r2097, 0;
	@%p4847 bra 	$L__BB10_3939;
	and.b32  	%r2097, %r2078, 2147483646;
	mov.b32 	%r13288, 0;
$L__BB10_3915:
	ld.shared.u64 	%rd1393, [m_Local_$_0];
	add.s64 	%rd1394, %rd1393, %rd1392;
	ld.u32 	%r2085, [%rd1394+12];
	setp.lt.s32 	%p4848, %r13288, %r2085;
	@%p4848 bra 	$L__BB10_3926;
	ld.shared.u64 	%rd8760, [m_Local_$_1];
	atom.global.add.u64 	%rd8761, [%rd16], 48;
	add.s64 	%rd8762, %rd8761, 56;
	setp.lt.u64 	%p4849, %rd8762, %rd8760;
	shr.u64 	%rd1395, %rd8761, 4;
	cvt.u32.u64 	%r13289, %rd1395;
	setp.ne.s32 	%p4850, %r13289, -1;
	and.pred  	%p4851, %p4849, %p4850;
	@%p4851 bra 	$L__BB10_3918;
	mov.b32 	%r9684, 21106;
	st.local.u32 	[%rd1], %r9684;
	mov.b32 	%r13289, -1;
	mov.pred 	%p6799, 0;
	bra.uni 	$L__BB10_3919;
$L__BB10_3918:
	shl.b64 	%rd8763, %rd1395, 32;
	shr.s64 	%rd8764, %rd8763, 28;
	add.s64 	%rd8765, %rd1393, %rd8764;
	mov.b16 	%rs1172, 0;
	st.u8 	[%rd8765], %rs1172;
	st.u8 	[%rd8765+1], %rs1172;
	mov.b32 	%r9678, 3608;
	st.u32 	[%rd8765+4], %r9678;
	mov.b16 	%rs1173, 1;
	st.u8 	[%rd8765+3], %rs1173;
	mov.b32 	%r9679, 48;
	st.u32 	[%rd8765+8], %r9679;
	mov.b32 	%r9680, -1;
	st.u32 	[%rd8765+16], %r9680;
	ld.shared.u64 	%rd8766, [m_Local_$_0];
	add.s64 	%rd8767, %rd8766, %rd8764;
	mov.b32 	%r9681, 0;
	st.u32 	[%rd8767+32], %r9681;
	ld.shared.u64 	%rd8768, [m_Local_$_0];
	add.s64 	%rd8769, %rd8768, %rd8764;
	st.u32 	[%rd8769+36], %r9681;
	ld.shared.u64 	%rd8770, [m_Local_$_0];
	add.s64 	%rd8771, %rd8770, %rd8764;
	st.u32 	[%rd8771+40], %r9681;
	ld.local.u32 	%r9682, [%rd1];
	setp.eq.s32 	%p6799, %r9682, 0;
$L__BB10_3919:
	mov.b32 	%r13290, 0;
	not.pred 	%p4853, %p6799;
	@%p4853 bra 	$L__BB10_3925;
	setp.ne.s32 	%p4854, %r13289, -1;
	@%p4854 bra 	$L__BB10_3922;
	mov.b32 	%r9692, 21352;
	st.local.u32 	[%rd1], %r9692;
	bra.uni 	$L__BB10_3925;
$L__BB10_3922:
	ld.shared.u64 	%rd8772, [m_Local_$_0];
	mul.wide.s32 	%rd1396, %r13289, 16;
	add.s64 	%rd8773, %rd8772, %rd1396;
	st.u32 	[%rd8773+40], %r2085;
	ld.local.u32 	%r9687, [%rd1];
	setp.ne.s32 	%p4855, %r9687, 0;
	@%p4855 bra 	$L__BB10_3925;
	ld.shared.u64 	%rd8774, [m_Local_$_0];
	add.s64 	%rd8775, %rd8774, %rd1396;
	st.u32 	[%rd8775+36], %r13288;
	ld.local.u32 	%r9689, [%rd1];
	setp.ne.s32 	%p4856, %r9689, 0;
	@%p4856 bra 	$L__BB10_3925;
	ld.shared.u64 	%rd8776, [m_Local_$_0];
	add.s64 	%rd8777, %rd8776, %rd1396;
	st.u32 	[%rd8777+32], %r2082;
	ld.local.u32 	%r9690, [%rd1];
	setp.eq.s32 	%p4857, %r9690, 0;
	selp.b32 	%r13290, %r13289, 0, %p4857;
$L__BB10_3925:
	st.local.u32 	[%rd1], %r13290;
	bra.uni 	$L__BB10_3927;
$L__BB10_3926:
	shl.b32 	%r9693, %r13288, 2;
	cvt.u64.u32 	%rd8778, %r9693;
	add.s64 	%rd8779, %rd1394, %rd8778;
	mov.b32 	%r9694, 0;
	st.u32 	[%rd8779+32], %r9694;
$L__BB10_3927:
	add.s32 	%r2090, %r13288, 1;
	ld.shared.u64 	%rd1397, [m_Local_$_0];
	add.s64 	%rd1398, %rd1397, %rd1392;
	ld.u32 	%r2091, [%rd1398+12];
	setp.lt.s32 	%p4858, %r2090, %r2091;
	@%p4858 bra 	$L__BB10_3937;
	ld.shared.u64 	%rd8780, [m_Local_$_1];
	atom.global.add.u64 	%rd8781, [%rd16], 48;
	add.s64 	%rd8782, %rd8781, 56;
	setp.ge.u64 	%p4859, %rd8782, %rd8780;
	shr.u64 	%rd1399, %rd8781, 4;
	cvt.u32.u64 	%r13291, %rd1399;
	setp.eq.s32 	%p4860, %r13291, -1;
	or.pred  	%p4861, %p4859, %p4860;
	@%p4861 bra 	$L__BB10_3930;
	shl.b64 	%rd8783, %rd1399, 32;
	shr.s64 	%rd8784, %rd8783, 28;
	add.s64 	%rd8785, %rd1397, %rd8784;
	mov.b16 	%rs1174, 0;
	st.u8 	[%rd8785], %rs1174;
	st.u8 	[%rd8785+1], %rs1174;
	mov.b32 	%r9695, 3608;
	st.u32 	[%rd8785+4], %r9695;
	mov.b16 	%rs1175, 1;
	st.u8 	[%rd8785+3], %rs1175;
	mov.b32 	%r9696, 48;
	st.u32 	[%rd8785+8], %r9696;
	mov.b32 	%r9697, -1;
	st.u32 	[%rd8785+16], %r9697;
	ld.shared.u64 	%rd8786, [m_Local_$_0];
	add.s64 	%rd8787, %rd8786, %rd8784;
	mov.b32 	%r9698, 0;
	st.u32 	[%rd8787+32], %r9698;
	ld.shared.u64 	%rd8788, [m_Local_$_0];
	add.s64 	%rd8789, %rd8788, %rd8784;
	st.u32 	[%rd8789+36], %r9698;
	ld.shared.u64 	%rd8790, [m_Local_$_0];
	add.s64 	%rd8791, %rd8790, %rd8784;
	st.u32 	[%rd8791+40], %r9698;
	ld.local.u32 	%r9699, [%rd1];
	setp.eq.s32 	%p6800, %r9699, 0;
	bra.uni 	$L__BB10_3931;
$L__BB10_3930:
	mov.b32 	%r9701, 21106;
	st.local.u32 	[%rd1], %r9701;
	mov.b32 	%r13291, -1;
	mov.pred 	%p6800, 0;
$L__BB10_3931:
	mov.b32 	%r13292, 0;
	not.pred 	%p4863, %p6800;
	@%p4863 bra 	$L__BB10_3936;
	setp.eq.s32 	%p4864, %r13291, -1;
	@%p4864 bra 	$L__BB10_6745;
	ld.shared.u64 	%rd8792, [m_Local_$_0];
	mul.wide.s32 	%rd1400, %r13291, 16;
	add.s64 	%rd8793, %rd8792, %rd1400;
	st.u32 	[%rd8793+40], %r2091;
	ld.local.u32 	%r9704, [%rd1];
	setp.eq.s32 	%p4865, %r9704, 0;
	@%p4865 bra 	$L__BB10_3934;
	bra.uni 	$L__BB10_3936;
$L__BB10_3934:
	ld.shared.u64 	%rd8794, [m_Local_$_0];
	add.s64 	%rd8795, %rd8794, %rd1400;
	st.u32 	[%rd8795+36], %r2090;
	ld.local.u32 	%r9706, [%rd1];
	setp.ne.s32 	%p4866, %r9706, 0;
	@%p4866 bra 	$L__BB10_3936;
	ld.shared.u64 	%rd8796, [m_Local_$_0];
	add.s64 	%rd8797, %rd8796, %rd1400;
	st.u32 	[%rd8797+32], %r2082;
	ld.local.u32 	%r9707, [%rd1];
	setp.eq.s32 	%p4867, %r9707, 0;
	selp.b32 	%r13292, %r13291, 0, %p4867;
$L__BB10_3936:
	st.local.u32 	[%rd1], %r13292;
	bra.uni 	$L__BB10_3938;
$L__BB10_3937:
	shl.b32 	%r9710, %r2090, 2;
	cvt.u64.u32 	%rd8798, %r9710;
	add.s64 	%rd8799, %rd1398, %rd8798;
	mov.b32 	%r9711, 0;
	st.u32 	[%rd8799+32], %r9711;
$L__BB10_3938:
	add.s32 	%r13288, %r13288, 2;
	setp.ne.s32 	%p4868, %r13288, %r2097;
	@%p4868 bra 	$L__BB10_3915;
$L__BB10_3939:
	and.b32  	%r9712, %r2078, 1;
	setp.eq.b32 	%p4869, %r9712, 1;
	not.pred 	%p4870, %p4869;
	@%p4870 bra 	$L__BB10_3951;
	ld.shared.u64 	%rd1401, [m_Local_$_0];
	add.s64 	%rd1402, %rd1401, %rd1392;
	ld.u32 	%r2098, [%rd1402+12];
	setp.lt.s32 	%p4871, %r2097, %r2098;
	@%p4871 bra 	$L__BB10_3950;
	ld.shared.u64 	%rd8800, [m_Local_$_1];
	atom.global.add.u64 	%rd8801, [%rd16], 48;
	add.s64 	%rd8802, %rd8801, 56;
	setp.ge.u64 	%p4872, %rd8802, %rd8800;
	shr.u64 	%rd1403, %rd8801, 4;
	cvt.u32.u64 	%r13294, %rd1403;
	setp.eq.s32 	%p4873, %r13294, -1;
	or.pred  	%p4874, %p4872, %p4873;
	@%p4874 bra 	$L__BB10_3943;
	shl.b64 	%rd8803, %rd1403, 32;
	shr.s64 	%rd8804, %rd8803, 28;
	add.s64 	%rd8805, %rd1401, %rd8804;
	mov.b16 	%rs1176, 0;
	st.u8 	[%rd8805], %rs1176;
	st.u8 	[%rd8805+1], %rs1176;
	mov.b32 	%r9713, 3608;
	st.u32 	[%rd8805+4], %r9713;
	mov.b16 	%rs1177, 1;
	st.u8 	[%rd8805+3], %rs1177;
	mov.b32 	%r9714, 48;
	st.u32 	[%rd8805+8], %r9714;
	mov.b32 	%r9715, -1;
	st.u32 	[%rd8805+16], %r9715;
	ld.shared.u64 	%rd8806, [m_Local_$_0];
	add.s64 	%rd8807, %rd8806, %rd8804;
	mov.b32 	%r9716, 0;
	st.u32 	[%rd8807+32], %r9716;
	ld.shared.u64 	%rd8808, [m_Local_$_0];
	add.s64 	%rd8809, %rd8808, %rd8804;
	st.u32 	[%rd8809+36], %r9716;
	ld.shared.u64 	%rd8810, [m_Local_$_0];
	add.s64 	%rd8811, %rd8810, %rd8804;
	st.u32 	[%rd8811+40], %r9716;
	ld.local.u32 	%r9717, [%rd1];
	setp.eq.s32 	%p6801, %r9717, 0;
	bra.uni 	$L__BB10_3944;
$L__BB10_3943:
	mov.b32 	%r9719, 21106;
	st.local.u32 	[%rd1], %r9719;
	mov.b32 	%r13294, -1;
	mov.pred 	%p6801, 0;
$L__BB10_3944:
	mov.b32 	%r13295, 0;
	not.pred 	%p4876, %p6801;
	@%p4876 bra 	$L__BB10_3949;
	setp.eq.s32 	%p4877, %r13294, -1;
	@%p4877 bra 	$L__BB10_6746;
	ld.shared.u64 	%rd8812, [m_Local_$_0];
	mul.wide.s32 	%rd1404, %r13294, 16;
	add.s64 	%rd8813, %rd8812, %rd1404;
	st.u32 	[%rd8813+40], %r2098;
	ld.local.u32 	%r9722, [%rd1];
	setp.eq.s32 	%p4878, %r9722, 0;
	@%p4878 bra 	$L__BB10_3947;
	bra.uni 	$L__BB10_3949;
$L__BB10_3947:
	ld.shared.u64 	%rd8814, [m_Local_$_0];
	add.s64 	%rd8815, %rd8814, %rd1404;
	st.u32 	[%rd8815+36], %r2097;
	ld.local.u32 	%r9724, [%rd1];
	setp.ne.s32 	%p4879, %r9724, 0;
	@%p4879 bra 	$L__BB10_3949;
	ld.shared.u64 	%rd8816, [m_Local_$_0];
	add.s64 	%rd8817, %rd8816, %rd1404;
	st.u32 	[%rd8817+32], %r2082;
	ld.local.u32 	%r9725, [%rd1];
	setp.eq.s32 	%p4880, %r9725, 0;
	selp.b32 	%r13295, %r13294, 0, %p4880;
$L__BB10_3949:
	st.local.u32 	[%rd1], %r13295;
	bra.uni 	$L__BB10_3951;
$L__BB10_3950:
	shl.b32 	%r9728, %r2097, 2;
	cvt.u64.u32 	%rd8818, %r9728;
	add.s64 	%rd8819, %rd1402, %rd8818;
	mov.b32 	%r9729, 0;
	st.u32 	[%rd8819+32], %r9729;
$L__BB10_3951:
	setp.lt.s32 	%p4881, %r2078, 1;
	@%p4881 bra 	$L__BB10_3982;
	mul.wide.s32 	%rd1405, %r2082, 16;
	mov.b32 	%r13296, 0;
$L__BB10_3953:
	setp.ne.s32 	%p4882, %r2066, -1;
	shl.b32 	%r2104, %r13296, 2;
	@%p4882 bra 	$L__BB10_3955;
	mov.b32 	%r9747, 21352;
	st.local.u32 	[%rd1], %r9747;
	mov.b16 	%rs1636, 0;
	bra.uni 	$L__BB10_3967;
$L__BB10_3955:
	ld.shared.u64 	%rd1406, [m_Local_$_0];
	add.s64 	%rd1407, %rd1406, %rd1390;
	ld.u32 	%r2105, [%rd1407+12];
	setp.lt.s32 	%p4883, %r13296, %r2105;
	@%p4883 bra 	$L__BB10_3966;
	ld.shared.u64 	%rd8820, [m_Local_$_1];
	atom.global.add.u64 	%rd8821, [%rd16], 48;
	add.s64 	%rd8822, %rd8821, 56;
	setp.lt.u64 	%p4884, %rd8822, %rd8820;
	shr.u64 	%rd1408, %rd8821, 4;
	cvt.u32.u64 	%r13297, %rd1408;
	setp.ne.s32 	%p4885, %r13297, -1;
	and.pred  	%p4886, %p4884, %p4885;
	@%p4886 bra 	$L__BB10_3958;
	mov.b32 	%r9738, 21106;
	st.local.u32 	[%rd1], %r9738;
	mov.b32 	%r13297, -1;
	mov.pred 	%p6802, 0;
	bra.uni 	$L__BB10_3959;
$L__BB10_3958:
	shl.b64 	%rd8823, %rd1408, 32;
	shr.s64 	%rd8824, %rd8823, 28;
	add.s64 	%rd8825, %rd1406, %rd8824;
	mov.b16 	%rs1178, 0;
	st.u8 	[%rd8825], %rs1178;
	st.u8 	[%rd8825+1], %rs1178;
	mov.b32 	%r9732, 3608;
	st.u32 	[%rd8825+4], %r9732;
	mov.b16 	%rs1179, 1;
	st.u8 	[%rd8825+3], %rs1179;
	mov.b32 	%r9733, 48;
	st.u32 	[%rd8825+8], %r9733;
	mov.b32 	%r9734, -1;
	st.u32 	[%rd8825+16], %r9734;
	ld.shared.u64 	%rd8826, [m_Local_$_0];
	add.s64 	%rd8827, %rd8826, %rd8824;
	mov.b32 	%r9735, 0;
	st.u32 	[%rd8827+32], %r9735;
	ld.shared.u64 	%rd8828, [m_Local_$_0];
	add.s64 	%rd8829, %rd8828, %rd8824;
	st.u32 	[%rd8829+36], %r9735;
	ld.shared.u64 	%rd8830, [m_Local_$_0];
	add.s64 	%rd8831, %rd8830, %rd8824;
	st.u32 	[%rd8831+40], %r9735;
	ld.local.u32 	%r9736, [%rd1];
	setp.eq.s32 	%p6802, %r9736, 0;
$L__BB10_3959:
	mov.b32 	%r13298, 0;
	not.pred 	%p4888, %p6802;
	@%p4888 bra 	$L__BB10_3965;
	setp.ne.s32 	%p4889, %r13297, -1;
	@%p4889 bra 	$L__BB10_3962;
	mov.b32 	%r9746, 21352;
	st.local.u32 	[%rd1], %r9746;
	bra.uni 	$L__BB10_3965;
$L__BB10_3962:
	ld.shared.u64 	%rd8832, [m_Local_$_0];
	mul.wide.s32 	%rd1409, %r13297, 16;
	add.s64 	%rd8833, %rd8832, %rd1409;
	st.u32 	[%rd8833+40], %r2105;
	ld.local.u32 	%r9741, [%rd1];
	setp.ne.s32 	%p4890, %r9741, 0;
	@%p4890 bra 	$L__BB10_3965;
	ld.shared.u64 	%rd8834, [m_Local_$_0];
	add.s64 	%rd8835, %rd8834, %rd1409;
	st.u32 	[%rd8835+36], %r13296;
	ld.local.u32 	%r9743, [%rd1];
	setp.ne.s32 	%p4891, %r9743, 0;
	@%p4891 bra 	$L__BB10_3965;
	ld.shared.u64 	%rd8836, [m_Local_$_0];
	add.s64 	%rd8837, %rd8836, %rd1409;
	st.u32 	[%rd8837+32], %r2066;
	ld.local.u32 	%r9744, [%rd1];
	setp.eq.s32 	%p4892, %r9744, 0;
	selp.b32 	%r13298, %r13297, 0, %p4892;
$L__BB10_3965:
	st.local.u32 	[%rd1], %r13298;
	mov.b16 	%rs1636, 0;
	bra.uni 	$L__BB10_3967;
$L__BB10_3966:
	cvt.u64.u32 	%rd8838, %r2104;
	add.s64 	%rd8839, %rd1407, %rd8838;
	ld.u8 	%rs1636, [%rd8839+32];
$L__BB10_3967:
	setp.ne.s32 	%p4893, %r2082, -1;
	@%p4893 bra 	$L__BB10_3969;
	mov.b32 	%r9764, 21352;
	st.local.u32 	[%rd1], %r9764;
	bra.uni 	$L__BB10_3981;
$L__BB10_3969:
	ld.shared.u64 	%rd1410, [m_Local_$_0];
	add.s64 	%rd1411, %rd1410, %rd1405;
	ld.u32 	%r2110, [%rd1411+12];
	setp.lt.s32 	%p4894, %r13296, %r2110;
	@%p4894 bra 	$L__BB10_3980;
	ld.shared.u64 	%rd8840, [m_Local_$_1];
	atom.global.add.u64 	%rd8841, [%rd16], 48;
	add.s64 	%rd8842, %rd8841, 56;
	setp.lt.u64 	%p4895, %rd8842, %rd8840;
	shr.u64 	%rd1412, %rd8841, 4;
	cvt.u32.u64 	%r13299, %rd1412;
	setp.ne.s32 	%p4896, %r13299, -1;
	and.pred  	%p4897, %p4895, %p4896;
	@%p4897 bra 	$L__BB10_3972;
	mov.b32 	%r9754, 21106;
	st.local.u32 	[%rd1], %r9754;
	mov.b32 	%r13299, -1;
	mov.pred 	%p6803, 0;
	bra.uni 	$L__BB10_3973;
$L__BB10_3972:
	shl.b64 	%rd8843, %rd1412, 32;
	shr.s64 	%rd8844, %rd8843, 28;
	add.s64 	%rd8845, %rd1410, %rd8844;
	mov.b16 	%rs1182, 0;
	st.u8 	[%rd8845], %rs1182;
	st.u8 	[%rd8845+1], %rs1182;
	mov.b32 	%r9748, 3608;
	st.u32 	[%rd8845+4], %r9748;
	mov.b16 	%rs1183, 1;
	st.u8 	[%rd8845+3], %rs1183;
	mov.b32 	%r9749, 48;
	st.u32 	[%rd8845+8], %r9749;
	mov.b32 	%r9750, -1;
	st.u32 	[%rd8845+16], %r9750;
	ld.shared.u64 	%rd8846, [m_Local_$_0];
	add.s64 	%rd8847, %rd8846, %rd8844;
	mov.b32 	%r9751, 0;
	st.u32 	[%rd8847+32], %r9751;
	ld.shared.u64 	%rd8848, [m_Local_$_0];
	add.s64 	%rd8849, %rd8848, %rd8844;
	st.u32 	[%rd8849+36], %r9751;
	ld.shared.u64 	%rd8850, [m_Local_$_0];
	add.s64 	%rd8851, %rd8850, %rd8844;
	st.u32 	[%rd8851+40], %r9751;
	ld.local.u32 	%r9752, [%rd1];
	setp.eq.s32 	%p6803, %r9752, 0;
$L__BB10_3973:
	mov.b32 	%r13300, 0;
	not.pred 	%p4899, %p6803;
	@%p4899 bra 	$L__BB10_3979;
	setp.ne.s32 	%p4900, %r13299, -1;
	@%p4900 bra 	$L__BB10_3976;
	mov.b32 	%r9762, 21352;
	st.local.u32 	[%rd1], %r9762;
	bra.uni 	$L__BB10_3979;
$L__BB10_3976:
	ld.shared.u64 	%rd8852, [m_Local_$_0];
	mul.wide.s32 	%rd1413, %r13299, 16;
	add.s64 	%rd8853, %rd8852, %rd1413;
	st.u32 	[%rd8853+40], %r2110;
	ld.local.u32 	%r9757, [%rd1];
	setp.ne.s32 	%p4901, %r9757, 0;
	@%p4901 bra 	$L__BB10_3979;
	ld.shared.u64 	%rd8854, [m_Local_$_0];
	add.s64 	%rd8855, %rd8854, %rd1413;
	st.u32 	[%rd8855+36], %r13296;
	ld.local.u32 	%r9759, [%rd1];
	setp.ne.s32 	%p4902, %r9759, 0;
	@%p4902 bra 	$L__BB10_3979;
	ld.shared.u64 	%rd8856, [m_Local_$_0];
	add.s64 	%rd8857, %rd8856, %rd1413;
	st.u32 	[%rd8857+32], %r2082;
	ld.local.u32 	%r9760, [%rd1];
	setp.eq.s32 	%p4903, %r9760, 0;
	selp.b32 	%r13300, %r13299, 0, %p4903;
$L__BB10_3979:
	st.local.u32 	[%rd1], %r13300;
	bra.uni 	$L__BB10_3981;
$L__BB10_3980:
	cvt.u64.u32 	%rd8858, %r2104;
	add.s64 	%rd8859, %rd1411, %rd8858;
	mov.b32 	%r9763, 0;
	st.u32 	[%rd8859+32], %r9763;
	st.u8 	[%rd8859+32], %rs1636;
$L__BB10_3981:
	add.s32 	%r13296, %r13296, 1;
	setp.ne.s32 	%p4904, %r13296, %r2078;
	@%p4904 bra 	$L__BB10_3953;
$L__BB10_3982:
	ld.shared.u64 	%rd8860, [m_Local_$_0];
	add.s64 	%rd8861, %rd8860, %rd1388;
	st.u32 	[%rd8861+32], %r2082;
	ld.shared.u64 	%rd8862, [m_Local_$_0];
	add.s64 	%rd8863, %rd8862, %rd1388;
	st.u32 	[%rd8863+40], %r2078;
	ld.shared.u64 	%rd8864, [m_Local_$_0];
	add.s64 	%rd8865, %rd8864, %rd1388;
	mov.b32 	%r9765, 0;
	st.u32 	[%rd8865+48], %r9765;
$L__BB10_3983:
	setp.ne.s32 	%p4905, %r13282, -1;
	@%p4905 bra 	$L__BB10_3985;
	mov.b32 	%r9768, 21352;
	st.local.u32 	[%rd1], %r9768;
	mov.b32 	%r13301, 0;
	mov.u32 	%r13302, %r13301;
	bra.uni 	$L__BB10_3986;
$L__BB10_3985:
	ld.shared.u64 	%rd8866, [m_Local_$_0];
	mul.wide.s32 	%rd8867, %r13282, 16;
	add.s64 	%rd8868, %rd8866, %rd8867;
	ld.u32 	%r13301, [%rd8868+32];
	ld.u32 	%r13302, [%rd8868+40];
$L__BB10_3986:
	setp.ne.s32 	%p4906, %r2077, -1;
	@%p4906 bra 	$L__BB10_3988;
	mov.b32 	%r9770, 21352;
	st.local.u32 	[%rd1], %r9770;
	mov.b32 	%r13303, 0;
	mov.u32 	%r13304, %r13303;
	bra.uni 	$L__BB10_3989;
$L__BB10_3988:
	ld.shared.u64 	%rd8869, [m_Local_$_0];
	mul.wide.s32 	%rd8870, %r2077, 16;
	add.s64 	%rd8871, %rd8869, %rd8870;
	ld.u32 	%r13303, [%rd8871+32];
	ld.u32 	%r13304, [%rd8871+40];
$L__BB10_3989:
	add.s32 	%r2124, %r13304, %r13302;
	shl.b32 	%r9771, %r2124, 2;
	add.s32 	%r9772, %r9771, 32;
	shr.s32 	%r9773, %r9772, 31;
	shr.u32 	%r9774, %r9773, 29;
	add.s32 	%r9775, %r9772, %r9774;
	and.b32  	%r9776, %r9775, -8;
	sub.s32 	%r9777, %r9772, %r9776;
	setp.eq.s32 	%p4907, %r9777, 0;
	sub.s32 	%r9778, %r9771, %r9777;
	add.s32 	%r9779, %r9778, 40;
	selp.b32 	%r2125, %r9772, %r9779, %p4907;
	ld.shared.u64 	%rd1414, [m_Local_$_1];
	and.b32  	%r9780, %r2125, 12;
	setp.eq.s32 	%p4908, %r9780, 0;
	mov.u32 	%r13305, %r2125;
	@%p4908 bra 	$L__BB10_3991;
	shr.s32 	%r9781, %r2125, 31;
	shr.u32 	%r9782, %r9781, 28;
	add.s32 	%r9783, %r2125, %r9782;
	and.b32  	%r9784, %r9783, -16;
	add.s32 	%r13305, %r9784, 16;
$L__BB10_3991:
	cvt.s64.s32 	%rd8872, %r13305;
	atom.global.add.u64 	%rd8873, [%rd16], %rd8872;
	cvt.s64.s32 	%rd8874, %r2125;
	add.s64 	%rd8875, %rd8874, %rd8873;
	add.s64 	%rd8876, %rd8875, 8;
	setp.lt.u64 	%p4909, %rd8876, %rd1414;
	shr.u64 	%rd8877, %rd8873, 4;
	cvt.u32.u64 	%r9785, %rd8877;
	selp.b32 	%r2128, %r9785, -1, %p4909;
	setp.ne.s32 	%p4910, %r2128, -1;
	@%p4910 bra 	$L__BB10_3993;
	mov.b32 	%r9843, 21352;
	st.local.u32 	[%rd1], %r9843;
	bra.uni 	$L__BB10_4032;
$L__BB10_3993:
	ld.shared.u64 	%rd8878, [m_Local_$_0];
	mul.wide.s32 	%rd1415, %r2128, 16;
	add.s64 	%rd8879, %rd8878, %rd1415;
	mov.b16 	%rs1184, 0;
	st.u8 	[%rd8879], %rs1184;
	st.u8 	[%rd8879+1], %rs1184;
	mov.b32 	%r9786, 4335;
	st.u32 	[%rd8879+4], %r9786;
	mov.b16 	%rs1185, 1;
	st.u8 	[%rd8879+3], %rs1185;
	st.u32 	[%rd8879+8], %r2125;
	st.u32 	[%rd8879+12], %r2124;
	setp.lt.s32 	%p4911, %r2124, 1;
	@%p4911 bra 	$L__BB10_4032;
	add.s32 	%r9788, %r13302, -1;
	neg.s32 	%r9789, %r13304;
	setp.eq.s32 	%p4912, %r9788, %r9789;
	mov.b32 	%r2143, 0;
	@%p4912 bra 	$L__BB10_4020;
	and.b32  	%r2143, %r2124, 2147483646;
	mov.b32 	%r13306, 0;
$L__BB10_3996:
	ld.shared.u64 	%rd1416, [m_Local_$_0];
	add.s64 	%rd1417, %rd1416, %rd1415;
	ld.u32 	%r2131, [%rd1417+12];
	setp.lt.s32 	%p4913, %r13306, %r2131;
	@%p4913 bra 	$L__BB10_4007;
	ld.shared.u64 	%rd8880, [m_Local_$_1];
	atom.global.add.u64 	%rd8881, [%rd16], 48;
	add.s64 	%rd8882, %rd8881, 56;
	setp.lt.u64 	%p4914, %rd8882, %rd8880;
	shr.u64 	%rd1418, %rd8881, 4;
	cvt.u32.u64 	%r13307, %rd1418;
	setp.ne.s32 	%p4915, %r13307, -1;
	and.pred  	%p4916, %p4914, %p4915;
	@%p4916 bra 	$L__BB10_3999;
	mov.b32 	%r9797, 21106;
	st.local.u32 	[%rd1], %r9797;
	mov.b32 	%r13307, -1;
	mov.pred 	%p6804, 0;
	bra.uni 	$L__BB10_4000;
$L__BB10_3999:
	shl.b64 	%rd8883, %rd1418, 32;
	shr.s64 	%rd8884, %rd8883, 28;
	add.s64 	%rd8885, %rd1416, %rd8884;
	mov.b16 	%rs1186, 0;
	st.u8 	[%rd8885], %rs1186;
	st.u8 	[%rd8885+1], %rs1186;
	mov.b32 	%r9791, 3608;
	st.u32 	[%rd8885+4], %r9791;
	mov.b16 	%rs1187, 1;
	st.u8 	[%rd8885+3], %rs1187;
	mov.b32 	%r9792, 48;
	st.u32 	[%rd8885+8], %r9792;
	mov.b32 	%r9793, -1;
	st.u32 	[%rd8885+16], %r9793;
	ld.shared.u64 	%rd8886, [m_Local_$_0];
	add.s64 	%rd8887, %rd8886, %rd8884;
	mov.b32 	%r9794, 0;
	st.u32 	[%rd8887+32], %r9794;
	ld.shared.u64 	%rd8888, [m_Local_$_0];
	add.s64 	%rd8889, %rd8888, %rd8884;
	st.u32 	[%rd8889+36], %r9794;
	ld.shared.u64 	%rd8890, [m_Local_$_0];
	add.s64 	%rd8891, %rd8890, %rd8884;
	st.u32 	[%rd8891+40], %r9794;
	ld.local.u32 	%r9795, [%rd1];
	setp.eq.s32 	%p6804, %r9795, 0;
$L__BB10_4000:
	mov.b32 	%r13308, 0;
	not.pred 	%p4918, %p6804;
	@%p4918 bra 	$L__BB10_4006;
	setp.ne.s32 	%p4919, %r13307, -1;
	@%p4919 bra 	$L__BB10_4003;
	mov.b32 	%r9805, 21352;
	st.local.u32 	[%rd1], %r9805;
	bra.uni 	$L__BB10_4006;
$L__BB10_4003:
	ld.shared.u64 	%rd8892, [m_Local_$_0];
	mul.wide.s32 	%rd1419, %r13307, 16;
	add.s64 	%rd8893, %rd8892, %rd1419;
	st.u32 	[%rd8893+40], %r2131;
	ld.local.u32 	%r9800, [%rd1];
	setp.ne.s32 	%p4920, %r9800, 0;
	@%p4920 bra 	$L__BB10_4006;
	ld.shared.u64 	%rd8894, [m_Local_$_0];
	add.s64 	%rd8895, %rd8894, %rd1419;
	st.u32 	[%rd8895+36], %r13306;
	ld.local.u32 	%r9802, [%rd1];
	setp.ne.s32 	%p4921, %r9802, 0;
	@%p4921 bra 	$L__BB10_4006;
	ld.shared.u64 	%rd8896, [m_Local_$_0];
	add.s64 	%rd8897, %rd8896, %rd1419;
	st.u32 	[%rd8897+32], %r2128;
	ld.local.u32 	%r9803, [%rd1];
	setp.eq.s32 	%p4922, %r9803, 0;
	selp.b32 	%r13308, %r13307, 0, %p4922;
$L__BB10_4006:
	st.local.u32 	[%rd1], %r13308;
	bra.uni 	$L__BB10_4008;
$L__BB10_4007:
	shl.b32 	%r9806, %r13306, 2;
	cvt.u64.u32 	%rd8898, %r9806;
	add.s64 	%rd8899, %rd1417, %rd8898;
	mov.b32 	%r9807, 0;
	st.u32 	[%rd8899+32], %r9807;
$L__BB10_4008:
	add.s32 	%r2136, %r13306, 1;
	ld.shared.u64 	%rd1420, [m_Local_$_0];
	add.s64 	%rd1421, %rd1420, %rd1415;
	ld.u32 	%r2137, [%rd1421+12];
	setp.lt.s32 	%p4923, %r2136, %r2137;
	@%p4923 bra 	$L__BB10_4018;
	ld.shared.u64 	%rd8900, [m_Local_$_1];
	atom.global.add.u64 	%rd8901, [%rd16], 48;
	add.s64 	%rd8902, %rd8901, 56;
	setp.ge.u64 	%p4924, %rd8902, %rd8900;
	shr.u64 	%rd1422, %rd8901, 4;
	cvt.u32.u64 	%r13309, %rd1422;
	setp.eq.s32 	%p4925, %r13309, -1;
	or.pred  	%p4926, %p4924, %p4925;
	@%p4926 bra 	$L__BB10_4011;
	shl.b64 	%rd8903, %rd1422, 32;
	shr.s64 	%rd8904, %rd8903, 28;
	add.s64 	%rd8905, %rd1420, %rd8904;
	mov.b16 	%rs1188, 0;
	st.u8 	[%rd8905], %rs1188;
	st.u8 	[%rd8905+1], %rs1188;
	mov.b32 	%r9808, 3608;
	st.u32 	[%rd8905+4], %r9808;
	mov.b16 	%rs1189, 1;
	st.u8 	[%rd8905+3], %rs1189;
	mov.b32 	%r9809, 48;
	st.u32 	[%rd8905+8], %r9809;
	mov.b32 	%r9810, -1;
	st.u32 	[%rd8905+16], %r9810;
	ld.shared.u64 	%rd8906, [m_Local_$_0];
	add.s64 	%rd8907, %rd8906, %rd8904;
	mov.b32 	%r9811, 0;
	st.u32 	[%rd8907+32], %r9811;
	ld.shared.u64 	%rd8908, [m_Local_$_0];
	add.s64 	%rd8909, %rd8908, %rd8904;
	st.u32 	[%rd8909+36], %r9811;
	ld.shared.u64 	%rd8910, [m_Local_$_0];
	add.s64 	%rd8911, %rd8910, %rd8904;
	st.u32 	[%rd8911+40], %r9811;
	ld.local.u32 	%r9812, [%rd1];
	setp.eq.s32 	%p6805, %r9812, 0;
	bra.uni 	$L__BB10_4012;
$L__BB10_4011:
	mov.b32 	%r9814, 21106;
	st.local.u32 	[%rd1], %r9814;
	mov.b32 	%r13309, -1;
	mov.pred 	%p6805, 0;
$L__BB10_4012:
	mov.b32 	%r13310, 0;
	not.pred 	%p4928, %p6805;
	@%p4928 bra 	$L__BB10_4017;
	setp.eq.s32 	%p4929, %r13309, -1;
	@%p4929 bra 	$L__BB10_6747;
	ld.shared.u64 	%rd8912, [m_Local_$_0];
	mul.wide.s32 	%rd1423, %r13309, 16;
	add.s64 	%rd8913, %rd8912, %rd1423;
	st.u32 	[%rd8913+40], %r2137;
	ld.local.u32 	%r9817, [%rd1];
	setp.eq.s32 	%p4930, %r9817, 0;
	@%p4930 bra 	$L__BB10_4015;
	bra.uni 	$L__BB10_4017;
$L__BB10_4015:
	ld.shared.u64 	%rd8914, [m_Local_$_0];
	add.s64 	%rd8915, %rd8914, %rd1423;
	st.u32 	[%rd8915+36], %r2136;
	ld.local.u32 	%r9819, [%rd1];
	setp.ne.s32 	%p4931, %r9819, 0;
	@%p4931 bra 	$L__BB10_4017;
	ld.shared.u64 	%rd8916, [m_Local_$_0];
	add.s64 	%rd8917, %rd8916, %rd1423;
	st.u32 	[%rd8917+32], %r2128;
	ld.local.u32 	%r9820, [%rd1];
	setp.eq.s32 	%p4932, %r9820, 0;
	selp.b32 	%r13310, %r13309, 0, %p4932;
$L__BB10_4017:
	st.local.u32 	[%rd1], %r13310;
	bra.uni 	$L__BB10_4019;
$L__BB10_4018:
	shl.b32 	%r9823, %r2136, 2;
	cvt.u64.u32 	%rd8918, %r9823;
	add.s64 	%rd8919, %rd1421, %rd8918;
	mov.b32 	%r9824, 0;
	st.u32 	[%rd8919+32], %r9824;
$L__BB10_4019:
	add.s32 	%r13306, %r13306, 2;
	setp.ne.s32 	%p4933, %r13306, %r2143;
	@%p4933 bra 	$L__BB10_3996;
$L__BB10_4020:
	and.b32  	%r9825, %r2124, 1;
	setp.eq.b32 	%p4934, %r9825, 1;
	not.pred 	%p4935, %p4934;
	@%p4935 bra 	$L__BB10_4032;
	ld.shared.u64 	%rd1424, [m_Local_$_0];
	add.s64 	%rd1425, %rd1424, %rd1415;
	ld.u32 	%r2144, [%rd1425+12];
	setp.lt.s32 	%p4936, %r2143, %r2144;
	@%p4936 bra 	$L__BB10_4031;
	ld.shared.u64 	%rd8920, [m_Local_$_1];
	atom.global.add.u64 	%rd8921, [%rd16], 48;
	add.s64 	%rd8922, %rd8921, 56;
	setp.ge.u64 	%p4937, %rd8922, %rd8920;
	shr.u64 	%rd1426, %rd8921, 4;
	cvt.u32.u64 	%r13312, %rd1426;
	setp.eq.s32 	%p4938, %r13312, -1;
	or.pred  	%p4939, %p4937, %p4938;
	@%p4939 bra 	$L__BB10_4024;
	shl.b64 	%rd8923, %rd1426, 32;
	shr.s64 	%rd8924, %rd8923, 28;
	add.s64 	%rd8925, %rd1424, %rd8924;
	mov.b16 	%rs1190, 0;
	st.u8 	[%rd8925], %rs1190;
	st.u8 	[%rd8925+1], %rs1190;
	mov.b32 	%r9826, 3608;
	st.u32 	[%rd8925+4], %r9826;
	mov.b16 	%rs1191, 1;
	st.u8 	[%rd8925+3], %rs1191;
	mov.b32 	%r9827, 48;
	st.u32 	[%rd8925+8], %r9827;
	mov.b32 	%r9828, -1;
	st.u32 	[%rd8925+16], %r9828;
	ld.shared.u64 	%rd8926, [m_Local_$_0];
	add.s64 	%rd8927, %rd8926, %rd8924;
	mov.b32 	%r9829, 0;
	st.u32 	[%rd8927+32], %r9829;
	ld.shared.u64 	%rd8928, [m_Local_$_0];
	add.s64 	%rd8929, %rd8928, %rd8924;
	st.u32 	[%rd8929+36], %r9829;
	ld.shared.u64 	%rd8930, [m_Local_$_0];
	add.s64 	%rd8931, %rd8930, %rd8924;
	st.u32 	[%rd8931+40], %r9829;
	ld.local.u32 	%r9830, [%rd1];
	setp.eq.s32 	%p6806, %r9830, 0;
	bra.uni 	$L__BB10_4025;
$L__BB10_4024:
	mov.b32 	%r9832, 21106;
	st.local.u32 	[%rd1], %r9832;
	mov.b32 	%r13312, -1;
	mov.pred 	%p6806, 0;
$L__BB10_4025:
	mov.b32 	%r13313, 0;
	not.pred 	%p4941, %p6806;
	@%p4941 bra 	$L__BB10_4030;
	setp.eq.s32 	%p4942, %r13312, -1;
	@%p4942 bra 	$L__BB10_6748;
	ld.shared.u64 	%rd8932, [m_Local_$_0];
	mul.wide.s32 	%rd1427, %r13312, 16;
	add.s64 	%rd8933, %rd8932, %rd1427;
	st.u32 	[%rd8933+40], %r2144;
	ld.local.u32 	%r9835, [%rd1];
	setp.eq.s32 	%p4943, %r9835, 0;
	@%p4943 bra 	$L__BB10_4028;
	bra.uni 	$L__BB10_4030;
$L__BB10_4028:
	ld.shared.u64 	%rd8934, [m_Local_$_0];
	add.s64 	%rd8935, %rd8934, %rd1427;
	st.u32 	[%rd8935+36], %r2143;
	ld.local.u32 	%r9837, [%rd1];
	setp.ne.s32 	%p4944, %r9837, 0;
	@%p4944 bra 	$L__BB10_4030;
	ld.shared.u64 	%rd8936, [m_Local_$_0];
	add.s64 	%rd8937, %rd8936, %rd1427;
	st.u32 	[%rd8937+32], %r2128;
	ld.local.u32 	%r9838, [%rd1];
	setp.eq.s32 	%p4945, %r9838, 0;
	selp.b32 	%r13313, %r13312, 0, %p4945;
$L__BB10_4030:
	st.local.u32 	[%rd1], %r13313;
	bra.uni 	$L__BB10_4032;
$L__BB10_4031:
	shl.b32 	%r9841, %r2143, 2;
	cvt.u64.u32 	%rd8938, %r9841;
	add.s64 	%rd8939, %rd1425, %rd8938;
	mov.b32 	%r9842, 0;
	st.u32 	[%rd8939+32], %r9842;
$L__BB10_4032:
	setp.lt.s32 	%p4946, %r13302, 1;
	@%p4946 bra 	$L__BB10_4036;
	mul.wide.s32 	%rd1428, %r13301, 16;
	mul.wide.s32 	%rd1429, %r2128, 16;
	mov.b32 	%r13314, 0;
$L__BB10_4034:
	setp.ne.s32 	%p4947, %r13301, -1;
	shl.b32 	%r2150, %r13314, 2;
	@%p4947 bra 	$L__BB10_4040;
	mov.b32 	%r9860, 21352;
	st.local.u32 	[%rd1], %r9860;
	mov.b16 	%rs1637, 0;
	bra.uni 	$L__BB10_4052;
$L__BB10_4036:
	setp.lt.s32 	%p4970, %r13304, 1;
	@%p4970 bra 	$L__BB10_4094;
	mul.wide.s32 	%rd1430, %r13303, 16;
	mul.wide.s32 	%rd1431, %r2128, 16;
	mov.b32 	%r13319, 0;
$L__BB10_4038:
	setp.ne.s32 	%p4971, %r13303, -1;
	@%p4971 bra 	$L__BB10_4067;
	mov.b32 	%r9895, 21352;
	st.local.u32 	[%rd1], %r9895;
	mov.b16 	%rs1638, 0;
	bra.uni 	$L__BB10_4079;
$L__BB10_4040:
	ld.shared.u64 	%rd1432, [m_Local_$_0];
	add.s64 	%rd1433, %rd1432, %rd1428;
	ld.u32 	%r2151, [%rd1433+12];
	setp.lt.s32 	%p4948, %r13314, %r2151;
	@%p4948 bra 	$L__BB10_4051;
	ld.shared.u64 	%rd8940, [m_Local_$_1];
	atom.global.add.u64 	%rd8941, [%rd16], 48;
	add.s64 	%rd8942, %rd8941, 56;
	setp.lt.u64 	%p4949, %rd8942, %rd8940;
	shr.u64 	%rd1434, %rd8941, 4;
	cvt.u32.u64 	%r13315, %rd1434;
	setp.ne.s32 	%p4950, %r13315, -1;
	and.pred  	%p4951, %p4949, %p4950;
	@%p4951 bra 	$L__BB10_4043;
	mov.b32 	%r9851, 21106;
	st.local.u32 	[%rd1], %r9851;
	mov.b32 	%r13315, -1;
	mov.pred 	%p6807, 0;
	bra.uni 	$L__BB10_4044;
$L__BB10_4043:
	shl.b64 	%rd8943, %rd1434, 32;
	shr.s64 	%rd8944, %rd8943, 28;
	add.s64 	%rd8945, %rd1432, %rd8944;
	mov.b16 	%rs1192, 0;
	st.u8 	[%rd8945], %rs1192;
	st.u8 	[%rd8945+1], %rs1192;
	mov.b32 	%r9845, 3608;
	st.u32 	[%rd8945+4], %r9845;
	mov.b16 	%rs1193, 1;
	st.u8 	[%rd8945+3], %rs1193;
	mov.b32 	%r9846, 48;
	st.u32 	[%rd8945+8], %r9846;
	mov.b32 	%r9847, -1;
	st.u32 	[%rd8945+16], %r9847;
	ld.shared.u64 	%rd8946, [m_Local_$_0];
	add.s64 	%rd8947, %rd8946, %rd8944;
	mov.b32 	%r9848, 0;
	st.u32 	[%rd8947+32], %r9848;
	ld.shared.u64 	%rd8948, [m_Local_$_0];
	add.s64 	%rd8949, %rd8948, %rd8944;
	st.u32 	[%rd8949+36], %r9848;
	ld.shared.u64 	%rd8950, [m_Local_$_0];
	add.s64 	%rd8951, %rd8950, %rd8944;
	st.u32 	[%rd8951+40], %r9848;
	ld.local.u32 	%r9849, [%rd1];
	setp.eq.s32 	%p6807, %r9849, 0;
$L__BB10_4044:
	mov.b32 	%r13316, 0;
	not.pred 	%p4953, %p6807;
	@%p4953 bra 	$L__BB10_4050;
	setp.ne.s32 	%p4954, %r13315, -1;
	@%p4954 bra 	$L__BB10_4047;
	mov.b32 	%r9859, 21352;
	st.local.u32 	[%rd1], %r9859;
	bra.uni 	$L__BB10_4050;
$L__BB10_4047:
	ld.shared.u64 	%rd8952, [m_Local_$_0];
	mul.wide.s32 	%rd1435, %r13315, 16;
	add.s64 	%rd8953, %rd8952, %rd1435;
	st.u32 	[%rd8953+40], %r2151;
	ld.local.u32 	%r9854, [%rd1];
	setp.ne.s32 	%p4955, %r9854, 0;
	@%p4955 bra 	$L__BB10_4050;
	ld.shared.u64 	%rd8954, [m_Local_$_0];
	add.s64 	%rd8955, %rd8954, %rd1435;
	st.u32 	[%rd8955+36], %r13314;
	ld.local.u32 	%r9856, [%rd1];
	setp.ne.s32 	%p4956, %r9856, 0;
	@%p4956 bra 	$L__BB10_4050;
	ld.shared.u64 	%rd8956, [m_Local_$_0];
	add.s64 	%rd8957, %rd8956, %rd1435;
	st.u32 	[%rd8957+32], %r13301;
	ld.local.u32 	%r9857, [%rd1];
	setp.eq.s32 	%p4957, %r9857, 0;
	selp.b32 	%r13316, %r13315, 0, %p4957;
$L__BB10_4050:
	st.local.u32 	[%rd1], %r13316;
	mov.b16 	%rs1637, 0;
	bra.uni 	$L__BB10_4052;
$L__BB10_4051:
	cvt.u64.u32 	%rd8958, %r2150;
	add.s64 	%rd8959, %rd1433, %rd8958;
	ld.u8 	%rs1637, [%rd8959+32];
$L__BB10_4052:
	setp.ne.s32 	%p4958, %r2128, -1;
	@%p4958 bra 	$L__BB10_4054;
	mov.b32 	%r9877, 21352;
	st.local.u32 	[%rd1], %r9877;
	bra.uni 	$L__BB10_4066;
$L__BB10_4054:
	ld.shared.u64 	%rd1436, [m_Local_$_0];
	add.s64 	%rd1437, %rd1436, %rd1429;
	ld.u32 	%r2156, [%rd1437+12];
	setp.lt.s32 	%p4959, %r13314, %r2156;
	@%p4959 bra 	$L__BB10_4065;
	ld.shared.u64 	%rd8960, [m_Local_$_1];
	atom.global.add.u64 	%rd8961, [%rd16], 48;
	add.s64 	%rd8962, %rd8961, 56;
	setp.lt.u64 	%p4960, %rd8962, %rd8960;
	shr.u64 	%rd1438, %rd8961, 4;
	cvt.u32.u64 	%r13317, %rd1438;
	setp.ne.s32 	%p4961, %r13317, -1;
	and.pred  	%p4962, %p4960, %p4961;
	@%p4962 bra 	$L__BB10_4057;
	mov.b32 	%r9867, 21106;
	st.local.u32 	[%rd1], %r9867;
	mov.b32 	%r13317, -1;
	mov.pred 	%p6808, 0;
	bra.uni 	$L__BB10_4058;
$L__BB10_4057:
	shl.b64 	%rd8963, %rd1438, 32;
	shr.s64 	%rd8964, %rd8963, 28;
	add.s64 	%rd8965, %rd1436, %rd8964;
	mov.b16 	%rs1196, 0;
	st.u8 	[%rd8965], %rs1196;
	st.u8 	[%rd8965+1], %rs1196;
	mov.b32 	%r9861, 3608;
	st.u32 	[%rd8965+4], %r9861;
	mov.b16 	%rs1197, 1;
	st.u8 	[%rd8965+3], %rs1197;
	mov.b32 	%r9862, 48;
	st.u32 	[%rd8965+8], %r9862;
	mov.b32 	%r9863, -1;
	st.u32 	[%rd8965+16], %r9863;
	ld.shared.u64 	%rd8966, [m_Local_$_0];
	add.s64 	%rd8967, %rd8966, %rd8964;
	mov.b32 	%r9864, 0;
	st.u32 	[%rd8967+32], %r9864;
	ld.shared.u64 	%rd8968, [m_Local_$_0];
	add.s64 	%rd8969, %rd8968, %rd8964;
	st.u32 	[%rd8969+36], %r9864;
	ld.shared.u64 	%rd8970, [m_Local_$_0];
	add.s64 	%rd8971, %rd8970, %rd8964;
	st.u32 	[%rd8971+40], %r9864;
	ld.local.u32 	%r9865, [%rd1];
	setp.eq.s32 	%p6808, %r9865, 0;
$L__BB10_4058:
	mov.b32 	%r13318, 0;
	not.pred 	%p4964, %p6808;
	@%p4964 bra 	$L__BB10_4064;
	setp.ne.s32 	%p4965, %r13317, -1;
	@%p4965 bra 	$L__BB10_4061;
	mov.b32 	%r9875, 21352;
	st.local.u32 	[%rd1], %r9875;
	bra.uni 	$L__BB10_4064;
$L__BB10_4061:
	ld.shared.u64 	%rd8972, [m_Local_$_0];
	mul.wide.s32 	%rd1439, %r13317, 16;
	add.s64 	%rd8973, %rd8972, %rd1439;
	st.u32 	[%rd8973+40], %r2156;
	ld.local.u32 	%r9870, [%rd1];
	setp.ne.s32 	%p4966, %r9870, 0;
	@%p4966 bra 	$L__BB10_4064;
	ld.shared.u64 	%rd8974, [m_Local_$_0];
	add.s64 	%rd8975, %rd8974, %rd1439;
	st.u32 	[%rd8975+36], %r13314;
	ld.local.u32 	%r9872, [%rd1];
	setp.ne.s32 	%p4967, %r9872, 0;
	@%p4967 bra 	$L__BB10_4064;
	ld.shared.u64 	%rd8976, [m_Local_$_0];
	add.s64 	%rd8977, %rd8976, %rd1439;
	st.u32 	[%rd8977+32], %r2128;
	ld.local.u32 	%r9873, [%rd1];
	setp.eq.s32 	%p4968, %r9873, 0;
	selp.b32 	%r13318, %r13317, 0, %p4968;
$L__BB10_4064:
	st.local.u32 	[%rd1], %r13318;
	bra.uni 	$L__BB10_4066;
$L__BB10_4065:
	cvt.u64.u32 	%rd8978, %r2150;
	add.s64 	%rd8979, %rd1437, %rd8978;
	mov.b32 	%r9876, 0;
	st.u32 	[%rd8979+32], %r9876;
	st.u8 	[%rd8979+32], %rs1637;
$L__BB10_4066:
	add.s32 	%r13314, %r13314, 1;
	setp.eq.s32 	%p4969, %r13314, %r13302;
	@%p4969 bra 	$L__BB10_4036;
	bra.uni 	$L__BB10_4034;
$L__BB10_4067:
	ld.shared.u64 	%rd1440, [m_Local_$_0];
	add.s64 	%rd1441, %rd1440, %rd1430;
	ld.u32 	%r2163, [%rd1441+12];
	setp.lt.s32 	%p4972, %r13319, %r2163;
	@%p4972 bra 	$L__BB10_4078;
	ld.shared.u64 	%rd8980, [m_Local_$_1];
	atom.global.add.u64 	%rd8981, [%rd16], 48;
	add.s64 	%rd8982, %rd8981, 56;
	setp.lt.u64 	%p4973, %rd8982, %rd8980;
	shr.u64 	%rd1442, %rd8981, 4;
	cvt.u32.u64 	%r13320, %rd1442;
	setp.ne.s32 	%p4974, %r13320, -1;
	and.pred  	%p4975, %p4973, %p4974;
	@%p4975 bra 	$L__BB10_4070;
	mov.b32 	%r9885, 21106;
	st.local.u32 	[%rd1], %r9885;
	mov.b32 	%r13320, -1;
	mov.pred 	%p6809, 0;
	bra.uni 	$L__BB10_4071;
$L__BB10_4070:
	shl.b64 	%rd8983, %rd1442, 32;
	shr.s64 	%rd8984, %rd8983, 28;
	add.s64 	%rd8985, %rd1440, %rd8984;
	mov.b16 	%rs1198, 0;
	st.u8 	[%rd8985], %rs1198;
	st.u8 	[%rd8985+1], %rs1198;
	mov.b32 	%r9879, 3608;
	st.u32 	[%rd8985+4], %r9879;
	mov.b16 	%rs1199, 1;
	st.u8 	[%rd8985+3], %rs1199;
	mov.b32 	%r9880, 48;
	st.u32 	[%rd8985+8], %r9880;
	mov.b32 	%r9881, -1;
	st.u32 	[%rd8985+16], %r9881;
	ld.shared.u64 	%rd8986, [m_Local_$_0];
	add.s64 	%rd8987, %rd8986, %rd8984;
	mov.b32 	%r9882, 0;
	st.u32 	[%rd8987+32], %r9882;
	ld.shared.u64 	%rd8988, [m_Local_$_0];
	add.s64 	%rd8989, %rd8988, %rd8984;
	st.u32 	[%rd8989+36], %r9882;
	ld.shared.u64 	%rd8990, [m_Local_$_0];
	add.s64 	%rd8991, %rd8990, %rd8984;
	st.u32 	[%rd8991+40], %r9882;
	ld.local.u32 	%r9883, [%rd1];
	setp.eq.s32 	%p6809, %r9883, 0;
$L__BB10_4071:
	mov.b32 	%r13321, 0;
	not.pred 	%p4977, %p6809;
	@%p4977 bra 	$L__BB10_4077;
	setp.ne.s32 	%p4978, %r13320, -1;
	@%p4978 bra 	$L__BB10_4074;
	mov.b32 	%r9893, 21352;
	st.local.u32 	[%rd1], %r9893;
	bra.uni 	$L__BB10_4077;
$L__BB10_4074:
	ld.shared.u64 	%rd8992, [m_Local_$_0];
	mul.wide.s32 	%rd1443, %r13320, 16;
	add.s64 	%rd8993, %rd8992, %rd1443;
	st.u32 	[%rd8993+40], %r2163;
	ld.local.u32 	%r9888, [%rd1];
	setp.ne.s32 	%p4979, %r9888, 0;
	@%p4979 bra 	$L__BB10_4077;
	ld.shared.u64 	%rd8994, [m_Local_$_0];
	add.s64 	%rd8995, %rd8994, %rd1443;
	st.u32 	[%rd8995+36], %r13319;
	ld.local.u32 	%r9890, [%rd1];
	setp.ne.s32 	%p4980, %r9890, 0;
	@%p4980 bra 	$L__BB10_4077;
	ld.shared.u64 	%rd8996, [m_Local_$_0];
	add.s64 	%rd8997, %rd8996, %rd1443;
	st.u32 	[%rd8997+32], %r13303;
	ld.local.u32 	%r9891, [%rd1];
	setp.eq.s32 	%p4981, %r9891, 0;
	selp.b32 	%r13321, %r13320, 0, %p4981;
$L__BB10_4077:
	st.local.u32 	[%rd1], %r13321;
	mov.b16 	%rs1638, 0;
	bra.uni 	$L__BB10_4079;
$L__BB10_4078:
	shl.b32 	%r9894, %r13319, 2;
	cvt.u64.u32 	%rd8998, %r9894;
	add.s64 	%rd8999, %rd1441, %rd8998;
	ld.u8 	%rs1638, [%rd8999+32];
$L__BB10_4079:
	setp.ne.s32 	%p4982, %r2128, -1;
	add.s32 	%r2168, %r13319, %r13302;
	@%p4982 bra 	$L__BB10_4081;
	mov.b32 	%r9914, 21352;
	st.local.u32 	[%rd1], %r9914;
	bra.uni 	$L__BB10_4093;
$L__BB10_4081:
	ld.shared.u64 	%rd1444, [m_Local_$_0];
	add.s64 	%rd1445, %rd1444, %rd1431;
	ld.u32 	%r9896, [%rd1445+12];
	setp.gt.s32 	%p4983, %r2168, -1;
	setp.lt.s32 	%p4984, %r2168, %r9896;
	and.pred  	%p4985, %p4983, %p4984;
	@%p4985 bra 	$L__BB10_4092;
	ld.shared.u64 	%rd9002, [m_Local_$_1];
	atom.global.add.u64 	%rd9003, [%rd16], 48;
	add.s64 	%rd9004, %rd9003, 56;
	setp.lt.u64 	%p4986, %rd9004, %rd9002;
	shr.u64 	%rd1446, %rd9003, 4;
	cvt.u32.u64 	%r13322, %rd1446;
	setp.ne.s32 	%p4987, %r13322, -1;
	and.pred  	%p4988, %p4986, %p4987;
	@%p4988 bra 	$L__BB10_4084;
	mov.b32 	%r9905, 21106;
	st.local.u32 	[%rd1], %r9905;
	mov.b32 	%r13322, -1;
	mov.pred 	%p6810, 0;
	bra.uni 	$L__BB10_4085;
$L__BB10_4084:
	shl.b64 	%rd9005, %rd1446, 32;
	shr.s64 	%rd9006, %rd9005, 28;
	add.s64 	%rd9007, %rd1444, %rd9006;
	mov.b16 	%rs1202, 0;
	st.u8 	[%rd9007], %rs1202;
	st.u8 	[%rd9007+1], %rs1202;
	mov.b32 	%r9899, 3608;
	st.u32 	[%rd9007+4], %r9899;
	mov.b16 	%rs1203, 1;
	st.u8 	[%rd9007+3], %rs1203;
	mov.b32 	%r9900, 48;
	st.u32 	[%rd9007+8], %r9900;
	mov.b32 	%r9901, -1;
	st.u32 	[%rd9007+16], %r9901;
	ld.shared.u64 	%rd9008, [m_Local_$_0];
	add.s64 	%rd9009, %rd9008, %rd9006;
	mov.b32 	%r9902, 0;
	st.u32 	[%rd9009+32], %r9902;
	ld.shared.u64 	%rd9010, [m_Local_$_0];
	add.s64 	%rd9011, %rd9010, %rd9006;
	st.u32 	[%rd9011+36], %r9902;
	ld.shared.u64 	%rd9012, [m_Local_$_0];
	add.s64 	%rd9013, %rd9012, %rd9006;
	st.u32 	[%rd9013+40], %r9902;
	ld.local.u32 	%r9903, [%rd1];
	setp.eq.s32 	%p6810, %r9903, 0;
$L__BB10_4085:
	mov.b32 	%r13323, 0;
	not.pred 	%p4990, %p6810;
	@%p4990 bra 	$L__BB10_4091;
	setp.ne.s32 	%p4991, %r13322, -1;
	@%p4991 bra 	$L__BB10_4088;
	mov.b32 	%r9913, 21352;
	st.local.u32 	[%rd1], %r9913;
	bra.uni 	$L__BB10_4091;
$L__BB10_4088:
	ld.shared.u64 	%rd9014, [m_Local_$_0];
	mul.wide.s32 	%rd1447, %r13322, 16;
	add.s64 	%rd9015, %rd9014, %rd1447;
	st.u32 	[%rd9015+40], %r9896;
	ld.local.u32 	%r9908, [%rd1];
	setp.ne.s32 	%p4992, %r9908, 0;
	@%p4992 bra 	$L__BB10_4091;
	ld.shared.u64 	%rd9016, [m_Local_$_0];
	add.s64 	%rd9017, %rd9016, %rd1447;
	st.u32 	[%rd9017+36], %r2168;
	ld.local.u32 	%r9910, [%rd1];
	setp.ne.s32 	%p4993, %r9910, 0;
	@%p4993 bra 	$L__BB10_4091;
	ld.shared.u64 	%rd9018, [m_Local_$_0];
	add.s64 	%rd9019, %rd9018, %rd1447;
	st.u32 	[%rd9019+32], %r2128;
	ld.local.u32 	%r9911, [%rd1];
	setp.eq.s32 	%p4994, %r9911, 0;
	selp.b32 	%r13323, %r13322, 0, %p4994;
$L__BB10_4091:
	st.local.u32 	[%rd1], %r13323;
	bra.uni 	$L__BB10_4093;
$L__BB10_4092:
	shl.b32 	%r9897, %r2168, 2;
	cvt.u64.u32 	%rd9000, %r9897;
	add.s64 	%rd9001, %rd1445, %rd9000;
	mov.b32 	%r9898, 0;
	st.u32 	[%rd9001+32], %r9898;
	st.u8 	[%rd9001+32], %rs1638;
$L__BB10_4093:
	add.s32 	%r13319, %r13319, 1;
	setp.ne.s32 	%p4995, %r13319, %r13304;
	@%p4995 bra 	$L__BB10_4038;
$L__BB10_4094:
	ld.shared.u64 	%rd11883, [m_Local_$_1];
	atom.global.add.u64 	%rd9020, [%rd16], 48;
	add.s64 	%rd9021, %rd9020, 56;
	setp.lt.u64 	%p4996, %rd9021, %rd11883;
	shr.u64 	%rd9022, %rd9020, 4;
	cvt.u32.u64 	%r9915, %rd9022;
	selp.b32 	%r2175, %r9915, -1, %p4996;
	setp.ne.s32 	%p4997, %r2175, -1;
	@%p4997 bra 	$L__BB10_4096;
	mov.b32 	%r10025, 21352;
	st.local.u32 	[%rd1], %r10025;
	bra.uni 	$L__BB10_4171;
$L__BB10_4096:
	ld.shared.u64 	%rd9023, [m_Local_$_0];
	mul.wide.s32 	%rd1449, %r2175, 16;
	add.s64 	%rd9024, %rd9023, %rd1449;
	mov.b16 	%rs1204, 1;
	st.u8 	[%rd9024], %rs1204;
	mov.b16 	%rs1205, 0;
	st.u8 	[%rd9024+1], %rs1205;
	mov.b32 	%r9916, 2905;
	st.u32 	[%rd9024+4], %r9916;
	st.u8 	[%rd9024+3], %rs1204;
	mov.b32 	%r9917, 48;
	st.u32 	[%rd9024+8], %r9917;
	mov.b32 	%r9918, -1;
	st.u32 	[%rd9024+16], %r9918;
	ld.shared.u64 	%rd1450, [m_Local_$_0];
	mul.wide.s32 	%rd1451, %r2128, 16;
	add.s64 	%rd9025, %rd1450, %rd1451;
	ld.u32 	%r2176, [%rd9025+12];
	shl.b32 	%r9919, %r2176, 2;
	add.s32 	%r9920, %r9919, 32;
	shr.s32 	%r9921, %r9920, 31;
	shr.u32 	%r9922, %r9921, 29;
	add.s32 	%r9923, %r9920, %r9922;
	and.b32  	%r9924, %r9923, -8;
	sub.s32 	%r9925, %r9920, %r9924;
	setp.eq.s32 	%p4998, %r9925, 0;
	sub.s32 	%r9926, %r9919, %r9925;
	add.s32 	%r9927, %r9926, 40;
	selp.b32 	%r2177, %r9920, %r9927, %p4998;
	ld.shared.u64 	%rd1452, [m_Local_$_1];
	and.b32  	%r9928, %r2177, 12;
	setp.eq.s32 	%p4999, %r9928, 0;
	mov.u32 	%r13324, %r2177;
	@%p4999 bra 	$L__BB10_4098;
	shr.s32 	%r9929, %r2177, 31;
	shr.u32 	%r9930, %r9929, 28;
	add.s32 	%r9931, %r2177, %r9930;
	and.b32  	%r9932, %r9931, -16;
	add.s32 	%r13324, %r9932, 16;
$L__BB10_4098:
	cvt.s64.s32 	%rd9026, %r13324;
	atom.global.add.u64 	%rd9027, [%rd16], %rd9026;
	cvt.s64.s32 	%rd9028, %r2177;
	add.s64 	%rd9029, %rd9028, %rd9027;
	add.s64 	%rd9030, %rd9029, 8;
	setp.lt.u64 	%p5000, %rd9030, %rd1452;
	shr.u64 	%rd9031, %rd9027, 4;
	cvt.u32.u64 	%r9933, %rd9031;
	selp.b32 	%r2180, %r9933, -1, %p5000;
	setp.ne.s32 	%p5001, %r2180, -1;
	@%p5001 bra 	$L__BB10_4100;
	mov.b32 	%r9989, 21352;
	st.local.u32 	[%rd1], %r9989;
	bra.uni 	$L__BB10_4139;
$L__BB10_4100:
	mul.wide.s32 	%rd1453, %r2180, 16;
	add.s64 	%rd9032, %rd1450, %rd1453;
	mov.b16 	%rs1206, 0;
	st.u8 	[%rd9032], %rs1206;
	st.u8 	[%rd9032+1], %rs1206;
	mov.b32 	%r9934, 4335;
	st.u32 	[%rd9032+4], %r9934;
	mov.b16 	%rs1207, 1;
	st.u8 	[%rd9032+3], %rs1207;
	st.u32 	[%rd9032+8], %r2177;
	st.u32 	[%rd9032+12], %r2176;
	setp.lt.s32 	%p5002, %r2176, 1;
	@%p5002 bra 	$L__BB10_4139;
	setp.eq.s32 	%p5003, %r2176, 1;
	mov.b32 	%r2195, 0;
	@%p5003 bra 	$L__BB10_4127;
	and.b32  	%r2195, %r2176, 2147483646;
	mov.b32 	%r13325, 0;
$L__BB10_4103:
	ld.shared.u64 	%rd1454, [m_Local_$_0];
	add.s64 	%rd1455, %rd1454, %rd1453;
	ld.u32 	%r2183, [%rd1455+12];
	setp.lt.s32 	%p5004, %r13325, %r2183;
	@%p5004 bra 	$L__BB10_4114;
	ld.shared.u64 	%rd9033, [m_Local_$_1];
	atom.global.add.u64 	%rd9034, [%rd16], 48;
	add.s64 	%rd9035, %rd9034, 56;
	setp.lt.u64 	%p5005, %rd9035, %rd9033;
	shr.u64 	%rd1456, %rd9034, 4;
	cvt.u32.u64 	%r13326, %rd1456;
	setp.ne.s32 	%p5006, %r13326, -1;
	and.pred  	%p5007, %p5005, %p5006;
	@%p5007 bra 	$L__BB10_4106;
	mov.b32 	%r9943, 21106;
	st.local.u32 	[%rd1], %r9943;
	mov.b32 	%r13326, -1;
	mov.pred 	%p6811, 0;
	bra.uni 	$L__BB10_4107;
$L__BB10_4106:
	shl.b64 	%rd9036, %rd1456, 32;
	shr.s64 	%rd9037, %rd9036, 28;
	add.s64 	%rd9038, %rd1454, %rd9037;
	mov.b16 	%rs1208, 0;
	st.u8 	[%rd9038], %rs1208;
	st.u8 	[%rd9038+1], %rs1208;
	mov.b32 	%r9937, 3608;
	st.u32 	[%rd9038+4], %r9937;
	mov.b16 	%rs1209, 1;
	st.u8 	[%rd9038+3], %rs1209;
	mov.b32 	%r9938, 48;
	st.u32 	[%rd9038+8], %r9938;
	mov.b32 	%r9939, -1;
	st.u32 	[%rd9038+16], %r9939;
	ld.shared.u64 	%rd9039, [m_Local_$_0];
	add.s64 	%rd9040, %rd9039, %rd9037;
	mov.b32 	%r9940, 0;
	st.u32 	[%rd9040+32], %r9940;
	ld.shared.u64 	%rd9041, [m_Local_$_0];
	add.s64 	%rd9042, %rd9041, %rd9037;
	st.u32 	[%rd9042+36], %r9940;
	ld.shared.u64 	%rd9043, [m_Local_$_0];
	add.s64 	%rd9044, %rd9043, %rd9037;
	st.u32 	[%rd9044+40], %r9940;
	ld.local.u32 	%r9941, [%rd1];
	setp.eq.s32 	%p6811, %r9941, 0;
$L__BB10_4107:
	mov.b32 	%r13327, 0;
	not.pred 	%p5009, %p6811;
	@%p5009 bra 	$L__BB10_4113;
	setp.ne.s32 	%p5010, %r13326, -1;
	@%p5010 bra 	$L__BB10_4110;
	mov.b32 	%r9951, 21352;
	st.local.u32 	[%rd1], %r9951;
	bra.uni 	$L__BB10_4113;
$L__BB10_4110:
	ld.shared.u64 	%rd9045, [m_Local_$_0];
	mul.wide.s32 	%rd1457, %r13326, 16;
	add.s64 	%rd9046, %rd9045, %rd1457;
	st.u32 	[%rd9046+40], %r2183;
	ld.local.u32 	%r9946, [%rd1];
	setp.ne.s32 	%p5011, %r9946, 0;
	@%p5011 bra 	$L__BB10_4113;
	ld.shared.u64 	%rd9047, [m_Local_$_0];
	add.s64 	%rd9048, %rd9047, %rd1457;
	st.u32 	[%rd9048+36], %r13325;
	ld.local.u32 	%r9948, [%rd1];
	setp.ne.s32 	%p5012, %r9948, 0;
	@%p5012 bra 	$L__BB10_4113;
	ld.shared.u64 	%rd9049, [m_Local_$_0];
	add.s64 	%rd9050, %rd9049, %rd1457;
	st.u32 	[%rd9050+32], %r2180;
	ld.local.u32 	%r9949, [%rd1];
	setp.eq.s32 	%p5013, %r9949, 0;
	selp.b32 	%r13327, %r13326, 0, %p5013;
$L__BB10_4113:
	st.local.u32 	[%rd1], %r13327;
	bra.uni 	$L__BB10_4115;
$L__BB10_4114:
	shl.b32 	%r9952, %r13325, 2;
	cvt.u64.u32 	%rd9051, %r9952;
	add.s64 	%rd9052, %rd1455, %rd9051;
	mov.b32 	%r9953, 0;
	st.u32 	[%rd9052+32], %r9953;
$L__BB10_4115:
	add.s32 	%r2188, %r13325, 1;
	ld.shared.u64 	%rd1458, [m_Local_$_0];
	add.s64 	%rd1459, %rd1458, %rd1453;
	ld.u32 	%r2189, [%rd1459+12];
	setp.lt.s32 	%p5014, %r2188, %r2189;
	@%p5014 bra 	$L__BB10_4125;
	ld.shared.u64 	%rd9053, [m_Local_$_1];
	atom.global.add.u64 	%rd9054, [%rd16], 48;
	add.s64 	%rd9055, %rd9054, 56;
	setp.ge.u64 	%p5015, %rd9055, %rd9053;
	shr.u64 	%rd1460, %rd9054, 4;
	cvt.u32.u64 	%r13328, %rd1460;
	setp.eq.s32 	%p5016, %r13328, -1;
	or.pred  	%p5017, %p5015, %p5016;
	@%p5017 bra 	$L__BB10_4118;
	shl.b64 	%rd9056, %rd1460, 32;
	shr.s64 	%rd9057, %rd9056, 28;
	add.s64 	%rd9058, %rd1458, %rd9057;
	mov.b16 	%rs1210, 0;
	st.u8 	[%rd9058], %rs1210;
	st.u8 	[%rd9058+1], %rs1210;
	mov.b32 	%r9954, 3608;
	st.u32 	[%rd9058+4], %r9954;
	mov.b16 	%rs1211, 1;
	st.u8 	[%rd9058+3], %rs1211;
	mov.b32 	%r9955, 48;
	st.u32 	[%rd9058+8], %r9955;
	mov.b32 	%r9956, -1;
	st.u32 	[%rd9058+16], %r9956;
	ld.shared.u64 	%rd9059, [m_Local_$_0];
	add.s64 	%rd9060, %rd9059, %rd9057;
	mov.b32 	%r9957, 0;
	st.u32 	[%rd9060+32], %r9957;
	ld.shared.u64 	%rd9061, [m_Local_$_0];
	add.s64 	%rd9062, %rd9061, %rd9057;
	st.u32 	[%rd9062+36], %r9957;
	ld.shared.u64 	%rd9063, [m_Local_$_0];
	add.s64 	%rd9064, %rd9063, %rd9057;
	st.u32 	[%rd9064+40], %r9957;
	ld.local.u32 	%r9958, [%rd1];
	setp.eq.s32 	%p6812, %r9958, 0;
	bra.uni 	$L__BB10_4119;
$L__BB10_4118:
	mov.b32 	%r9960, 21106;
	st.local.u32 	[%rd1], %r9960;
	mov.b32 	%r13328, -1;
	mov.pred 	%p6812, 0;
$L__BB10_4119:
	mov.b32 	%r13329, 0;
	not.pred 	%p5019, %p6812;
	@%p5019 bra 	$L__BB10_4124;
	setp.eq.s32 	%p5020, %r13328, -1;
	@%p5020 bra 	$L__BB10_6749;
	ld.shared.u64 	%rd9065, [m_Local_$_0];
	mul.wide.s32 	%rd1461, %r13328, 16;
	add.s64 	%rd9066, %rd9065, %rd1461;
	st.u32 	[%rd9066+40], %r2189;
	ld.local.u32 	%r9963, [%rd1];
	setp.eq.s32 	%p5021, %r9963, 0;
	@%p5021 bra 	$L__BB10_4122;
	bra.uni 	$L__BB10_4124;
$L__BB10_4122:
	ld.shared.u64 	%rd9067, [m_Local_$_0];
	add.s64 	%rd9068, %rd9067, %rd1461;
	st.u32 	[%rd9068+36], %r2188;
	ld.local.u32 	%r9965, [%rd1];
	setp.ne.s32 	%p5022, %r9965, 0;
	@%p5022 bra 	$L__BB10_4124;
	ld.shared.u64 	%rd9069, [m_Local_$_0];
	add.s64 	%rd9070, %rd9069, %rd1461;
	st.u32 	[%rd9070+32], %r2180;
	ld.local.u32 	%r9966, [%rd1];
	setp.eq.s32 	%p5023, %r9966, 0;
	selp.b32 	%r13329, %r13328, 0, %p5023;
$L__BB10_4124:
	st.local.u32 	[%rd1], %r13329;
	bra.uni 	$L__BB10_4126;
$L__BB10_4125:
	shl.b32 	%r9969, %r2188, 2;
	cvt.u64.u32 	%rd9071, %r9969;
	add.s64 	%rd9072, %rd1459, %rd9071;
	mov.b32 	%r9970, 0;
	st.u32 	[%rd9072+32], %r9970;
$L__BB10_4126:
	add.s32 	%r13325, %r13325, 2;
	setp.ne.s32 	%p5024, %r13325, %r2195;
	@%p5024 bra 	$L__BB10_4103;
$L__BB10_4127:
	and.b32  	%r9971, %r2176, 1;
	setp.eq.b32 	%p5025, %r9971, 1;
	not.pred 	%p5026, %p5025;
	@%p5026 bra 	$L__BB10_4139;
	ld.shared.u64 	%rd1462, [m_Local_$_0];
	add.s64 	%rd1463, %rd1462, %rd1453;
	ld.u32 	%r2196, [%rd1463+12];
	setp.lt.s32 	%p5027, %r2195, %r2196;
	@%p5027 bra 	$L__BB10_4138;
	ld.shared.u64 	%rd9073, [m_Local_$_1];
	atom.global.add.u64 	%rd9074, [%rd16], 48;
	add.s64 	%rd9075, %rd9074, 56;
	setp.ge.u64 	%p5028, %rd9075, %rd9073;
	shr.u64 	%rd1464, %rd9074, 4;
	cvt.u32.u64 	%r13331, %rd1464;
	setp.eq.s32 	%p5029, %r13331, -1;
	or.pred  	%p5030, %p5028, %p5029;
	@%p5030 bra 	$L__BB10_4131;
	shl.b64 	%rd9076, %rd1464, 32;
	shr.s64 	%rd9077, %rd9076, 28;
	add.s64 	%rd9078, %rd1462, %rd9077;
	mov.b16 	%rs1212, 0;
	st.u8 	[%rd9078], %rs1212;
	st.u8 	[%rd9078+1], %rs1212;
	mov.b32 	%r9972, 3608;
	st.u32 	[%rd9078+4], %r9972;
	mov.b16 	%rs1213, 1;
	st.u8 	[%rd9078+3], %rs1213;
	mov.b32 	%r9973, 48;
	st.u32 	[%rd9078+8], %r9973;
	mov.b32 	%r9974, -1;
	st.u32 	[%rd9078+16], %r9974;
	ld.shared.u64 	%rd9079, [m_Local_$_0];
	add.s64 	%rd9080, %rd9079, %rd9077;
	mov.b32 	%r9975, 0;
	st.u32 	[%rd9080+32], %r9975;
	ld.shared.u64 	%rd9081, [m_Local_$_0];
	add.s64 	%rd9082, %rd9081, %rd9077;
	st.u32 	[%rd9082+36], %r9975;
	ld.shared.u64 	%rd9083, [m_Local_$_0];
	add.s64 	%rd9084, %rd9083, %rd9077;
	st.u32 	[%rd9084+40], %r9975;
	ld.local.u32 	%r9976, [%rd1];
	setp.eq.s32 	%p6813, %r9976, 0;
	bra.uni 	$L__BB10_4132;
$L__BB10_4131:
	mov.b32 	%r9978, 21106;
	st.local.u32 	[%rd1], %r9978;
	mov.b32 	%r13331, -1;
	mov.pred 	%p6813, 0;
$L__BB10_4132:
	mov.b32 	%r13332, 0;
	not.pred 	%p5032, %p6813;
	@%p5032 bra 	$L__BB10_4137;
	setp.eq.s32 	%p5033, %r13331, -1;
	@%p5033 bra 	$L__BB10_6750;
	ld.shared.u64 	%rd9085, [m_Local_$_0];
	mul.wide.s32 	%rd1465, %r13331, 16;
	add.s64 	%rd9086, %rd9085, %rd1465;
	st.u32 	[%rd9086+40], %r2196;
	ld.local.u32 	%r9981, [%rd1];
	setp.eq.s32 	%p5034, %r9981, 0;
	@%p5034 bra 	$L__BB10_4135;
	bra.uni 	$L__BB10_4137;
$L__BB10_4135:
	ld.shared.u64 	%rd9087, [m_Local_$_0];
	add.s64 	%rd9088, %rd9087, %rd1465;
	st.u32 	[%rd9088+36], %r2195;
	ld.local.u32 	%r9983, [%rd1];
	setp.ne.s32 	%p5035, %r9983, 0;
	@%p5035 bra 	$L__BB10_4137;
	ld.shared.u64 	%rd9089, [m_Local_$_0];
	add.s64 	%rd9090, %rd9089, %rd1465;
	st.u32 	[%rd9090+32], %r2180;
	ld.local.u32 	%r9984, [%rd1];
	setp.eq.s32 	%p5036, %r9984, 0;
	selp.b32 	%r13332, %r13331, 0, %p5036;
$L__BB10_4137:
	st.local.u32 	[%rd1], %r13332;
	bra.uni 	$L__BB10_4139;
$L__BB10_4138:
	shl.b32 	%r9987, %r2195, 2;
	cvt.u64.u32 	%rd9091, %r9987;
	add.s64 	%rd9092, %rd1463, %rd9091;
	mov.b32 	%r9988, 0;
	st.u32 	[%rd9092+32], %r9988;
$L__BB10_4139:
	setp.lt.s32 	%p5037, %r2176, 1;
	@%p5037 bra 	$L__BB10_4170;
	mul.wide.s32 	%rd1466, %r2180, 16;
	mov.b32 	%r13333, 0;
$L__BB10_4141:
	setp.ne.s32 	%p5038, %r2128, -1;
	shl.b32 	%r2202, %r13333, 2;
	@%p5038 bra 	$L__BB10_4143;
	mov.b32 	%r10006, 21352;
	st.local.u32 	[%rd1], %r10006;
	mov.b16 	%rs1639, 0;
	bra.uni 	$L__BB10_4155;
$L__BB10_4143:
	ld.shared.u64 	%rd1467, [m_Local_$_0];
	add.s64 	%rd1468, %rd1467, %rd1451;
	ld.u32 	%r2203, [%rd1468+12];
	setp.lt.s32 	%p5039, %r13333, %r2203;
	@%p5039 bra 	$L__BB10_4154;
	ld.shared.u64 	%rd9093, [m_Local_$_1];
	atom.global.add.u64 	%rd9094, [%rd16], 48;
	add.s64 	%rd9095, %rd9094, 56;
	setp.lt.u64 	%p5040, %rd9095, %rd9093;
	shr.u64 	%rd1469, %rd9094, 4;
	cvt.u32.u64 	%r13334, %rd1469;
	setp.ne.s32 	%p5041, %r13334, -1;
	and.pred  	%p5042, %p5040, %p5041;
	@%p5042 bra 	$L__BB10_4146;
	mov.b32 	%r9997, 21106;
	st.local.u32 	[%rd1], %r9997;
	mov.b32 	%r13334, -1;
	mov.pred 	%p6814, 0;
	bra.uni 	$L__BB10_4147;
$L__BB10_4146:
	shl.b64 	%rd9096, %rd1469, 32;
	shr.s64 	%rd9097, %rd9096, 28;
	add.s64 	%rd9098, %rd1467, %rd9097;
	mov.b16 	%rs1214, 0;
	st.u8 	[%rd9098], %rs1214;
	st.u8 	[%rd9098+1], %rs1214;
	mov.b32 	%r9991, 3608;
	st.u32 	[%rd9098+4], %r9991;
	mov.b16 	%rs1215, 1;
	st.u8 	[%rd9098+3], %rs1215;
	mov.b32 	%r9992, 48;
	st.u32 	[%rd9098+8], %r9992;
	mov.b32 	%r9993, -1;
	st.u32 	[%rd9098+16], %r9993;
	ld.shared.u64 	%rd9099, [m_Local_$_0];
	add.s64 	%rd9100, %rd9099, %rd9097;
	mov.b32 	%r9994, 0;
	st.u32 	[%rd9100+32], %r9994;
	ld.shared.u64 	%rd9101, [m_Local_$_0];
	add.s64 	%rd9102, %rd9101, %rd9097;
	st.u32 	[%rd9102+36], %r9994;
	ld.shared.u64 	%rd9103, [m_Local_$_0];
	add.s64 	%rd9104, %rd9103, %rd9097;
	st.u32 	[%rd9104+40], %r9994;
	ld.local.u32 	%r9995, [%rd1];
	setp.eq.s32 	%p6814, %r9995, 0;
$L__BB10_4147:
	mov.b32 	%r13335, 0;
	not.pred 	%p5044, %p6814;
	@%p5044 bra 	$L__BB10_4153;
	setp.ne.s32 	%p5045, %r13334, -1;
	@%p5045 bra 	$L__BB10_4150;
	mov.b32 	%r10005, 21352;
	st.local.u32 	[%rd1], %r10005;
	bra.uni 	$L__BB10_4153;
$L__BB10_4150:
	ld.shared.u64 	%rd9105, [m_Local_$_0];
	mul.wide.s32 	%rd1470, %r13334, 16;
	add.s64 	%rd9106, %rd9105, %rd1470;
	st.u32 	[%rd9106+40], %r2203;
	ld.local.u32 	%r10000, [%rd1];
	setp.ne.s32 	%p5046, %r10000, 0;
	@%p5046 bra 	$L__BB10_4153;
	ld.shared.u64 	%rd9107, [m_Local_$_0];
	add.s64 	%rd9108, %rd9107, %rd1470;
	st.u32 	[%rd9108+36], %r13333;
	ld.local.u32 	%r10002, [%rd1];
	setp.ne.s32 	%p5047, %r10002, 0;
	@%p5047 bra 	$L__BB10_4153;
	ld.shared.u64 	%rd9109, [m_Local_$_0];
	add.s64 	%rd9110, %rd9109, %rd1470;
	st.u32 	[%rd9110+32], %r2128;
	ld.local.u32 	%r10003, [%rd1];
	setp.eq.s32 	%p5048, %r10003, 0;
	selp.b32 	%r13335, %r13334, 0, %p5048;
$L__BB10_4153:
	st.local.u32 	[%rd1], %r13335;
	mov.b16 	%rs1639, 0;
	bra.uni 	$L__BB10_4155;
$L__BB10_4154:
	cvt.u64.u32 	%rd9111, %r2202;
	add.s64 	%rd9112, %rd1468, %rd9111;
	ld.u8 	%rs1639, [%rd9112+32];
$L__BB10_4155:
	setp.ne.s32 	%p5049, %r2180, -1;
	@%p5049 bra 	$L__BB10_4157;
	mov.b32 	%r10023, 21352;
	st.local.u32 	[%rd1], %r10023;
	bra.uni 	$L__BB10_4169;
$L__BB10_4157:
	ld.shared.u64 	%rd1471, [m_Local_$_0];
	add.s64 	%rd1472, %rd1471, %rd1466;
	ld.u32 	%r2208, [%rd1472+12];
	setp.lt.s32 	%p5050, %r13333, %r2208;
	@%p5050 bra 	$L__BB10_4168;
	ld.shared.u64 	%rd9113, [m_Local_$_1];
	atom.global.add.u64 	%rd9114, [%rd16], 48;
	add.s64 	%rd9115, %rd9114, 56;
	setp.lt.u64 	%p5051, %rd9115, %rd9113;
	shr.u64 	%rd1473, %rd9114, 4;
	cvt.u32.u64 	%r13336, %rd1473;
	setp.ne.s32 	%p5052, %r13336, -1;
	and.pred  	%p5053, %p5051, %p5052;
	@%p5053 bra 	$L__BB10_4160;
	mov.b32 	%r10013, 21106;
	st.local.u32 	[%rd1], %r10013;
	mov.b32 	%r13336, -1;
	mov.pred 	%p6815, 0;
	bra.uni 	$L__BB10_4161;
$L__BB10_4160:
	shl.b64 	%rd9116, %rd1473, 32;
	shr.s64 	%rd9117, %rd9116, 28;
	add.s64 	%rd9118, %rd1471, %rd9117;
	mov.b16 	%rs1218, 0;
	st.u8 	[%rd9118], %rs1218;
	st.u8 	[%rd9118+1], %rs1218;
	mov.b32 	%r10007, 3608;
	st.u32 	[%rd9118+4], %r10007;
	mov.b16 	%rs1219, 1;
	st.u8 	[%rd9118+3], %rs1219;
	mov.b32 	%r10008, 48;
	st.u32 	[%rd9118+8], %r10008;
	mov.b32 	%r10009, -1;
	st.u32 	[%rd9118+16], %r10009;
	ld.shared.u64 	%rd9119, [m_Local_$_0];
	add.s64 	%rd9120, %rd9119, %rd9117;
	mov.b32 	%r10010, 0;
	st.u32 	[%rd9120+32], %r10010;
	ld.shared.u64 	%rd9121, [m_Local_$_0];
	add.s64 	%rd9122, %rd9121, %rd9117;
	st.u32 	[%rd9122+36], %r10010;
	ld.shared.u64 	%rd9123, [m_Local_$_0];
	add.s64 	%rd9124, %rd9123, %rd9117;
	st.u32 	[%rd9124+40], %r10010;
	ld.local.u32 	%r10011, [%rd1];
	setp.eq.s32 	%p6815, %r10011, 0;
$L__BB10_4161:
	mov.b32 	%r13337, 0;
	not.pred 	%p5055, %p6815;
	@%p5055 bra 	$L__BB10_4167;
	setp.ne.s32 	%p5056, %r13336, -1;
	@%p5056 bra 	$L__BB10_4164;
	mov.b32 	%r10021, 21352;
	st.local.u32 	[%rd1], %r10021;
	bra.uni 	$L__BB10_4167;
$L__BB10_4164:
	ld.shared.u64 	%rd9125, [m_Local_$_0];
	mul.wide.s32 	%rd1474, %r13336, 16;
	add.s64 	%rd9126, %rd9125, %rd1474;
	st.u32 	[%rd9126+40], %r2208;
	ld.local.u32 	%r10016, [%rd1];
	setp.ne.s32 	%p5057, %r10016, 0;
	@%p5057 bra 	$L__BB10_4167;
	ld.shared.u64 	%rd9127, [m_Local_$_0];
	add.s64 	%rd9128, %rd9127, %rd1474;
	st.u32 	[%rd9128+36], %r13333;
	ld.local.u32 	%r10018, [%rd1];
	setp.ne.s32 	%p5058, %r10018, 0;
	@%p5058 bra 	$L__BB10_4167;
	ld.shared.u64 	%rd9129, [m_Local_$_0];
	add.s64 	%rd9130, %rd9129, %rd1474;
	st.u32 	[%rd9130+32], %r2180;
	ld.local.u32 	%r10019, [%rd1];
	setp.eq.s32 	%p5059, %r10019, 0;
	selp.b32 	%r13337, %r13336, 0, %p5059;
$L__BB10_4167:
	st.local.u32 	[%rd1], %r13337;
	bra.uni 	$L__BB10_4169;
$L__BB10_4168:
	cvt.u64.u32 	%rd9131, %r2202;
	add.s64 	%rd9132, %rd1472, %rd9131;
	mov.b32 	%r10022, 0;
	st.u32 	[%rd9132+32], %r10022;
	st.u8 	[%rd9132+32], %rs1639;
$L__BB10_4169:
	add.s32 	%r13333, %r13333, 1;
	setp.ne.s32 	%p5060, %r13333, %r2176;
	@%p5060 bra 	$L__BB10_4141;
$L__BB10_4170:
	ld.shared.u64 	%rd9133, [m_Local_$_0];
	add.s64 	%rd9134, %rd9133, %rd1449;
	st.u32 	[%rd9134+32], %r2180;
	ld.shared.u64 	%rd9135, [m_Local_$_0];
	add.s64 	%rd9136, %rd9135, %rd1449;
	st.u32 	[%rd9136+40], %r2176;
	ld.shared.u64 	%rd9137, [m_Local_$_0];
	add.s64 	%rd9138, %rd9137, %rd1449;
	mov.b32 	%r10024, 0;
	st.u32 	[%rd9138+48], %r10024;
	ld.shared.u64 	%rd11883, [m_Local_$_1];
$L__BB10_4171:
	atom.global.add.u64 	%rd9139, [%rd16], 48;
	add.s64 	%rd9140, %rd9139, 56;
	setp.lt.u64 	%p5061, %rd9140, %rd11883;
	shr.u64 	%rd1477, %rd9139, 4;
	cvt.u32.u64 	%r13340, %rd1477;
	setp.ne.s32 	%p5062, %r13340, -1;
	and.pred  	%p5063, %p5061, %p5062;
	@%p5063 bra 	$L__BB10_4173;
	mov.b32 	%r10033, 21352;
	st.local.u32 	[%rd1], %r10033;
	mov.b32 	%r13340, -1;
	mov.pred 	%p6816, 0;
	bra.uni 	$L__BB10_4177;
$L__BB10_4173:
	setp.ne.s32 	%p5064, %r2175, -1;
	ld.shared.u64 	%rd9141, [m_Local_$_0];
	shl.b64 	%rd9142, %rd1477, 32;
	shr.s64 	%rd1478, %rd9142, 28;
	add.s64 	%rd9143, %rd9141, %rd1478;
	mov.b16 	%rs1220, 0;
	st.u8 	[%rd9143], %rs1220;
	st.u8 	[%rd9143+1], %rs1220;
	mov.b32 	%r10026, 16901;
	st.u32 	[%rd9143+4], %r10026;
	mov.b16 	%rs1221, 1;
	st.u8 	[%rd9143+3], %rs1221;
	mov.b32 	%r10027, 44;
	st.u32 	[%rd9143+8], %r10027;
	mov.b32 	%r10028, -1;
	st.u32 	[%rd9143+16], %r10028;
	@%p5064 bra 	$L__BB10_4175;
	mov.b32 	%r10030, 21352;
	st.local.u32 	[%rd1], %r10030;
	mov.b32 	%r13338, 0;
	ld.shared.u64 	%rd11884, [m_Local_$_0];
	mov.u32 	%r13339, %r13338;
	bra.uni 	$L__BB10_4176;
$L__BB10_4175:
	ld.shared.u64 	%rd11884, [m_Local_$_0];
	mul.wide.s32 	%rd9144, %r2175, 16;
	add.s64 	%rd9145, %rd11884, %rd9144;
	ld.u32 	%r13338, [%rd9145+32];
	ld.u32 	%r13339, [%rd9145+40];
$L__BB10_4176:
	add.s64 	%rd9146, %rd11884, %rd1478;
	st.u32 	[%rd9146+32], %r13338;
	ld.shared.u64 	%rd9147, [m_Local_$_0];
	add.s64 	%rd9148, %rd9147, %rd1478;
	st.u32 	[%rd9148+40], %r13339;
	ld.local.u32 	%r10031, [%rd1];
	setp.eq.s32 	%p6816, %r10031, 0;
$L__BB10_4177:
	not.pred 	%p5066, %p6816;
	@%p5066 bra 	$L__BB10_6659;
	{ // callseq 94, 0
	.param .b64 param0;
	st.param.b64 	[param0], %rd2282;
	.param .b32 param1;
	st.param.b32 	[param1], %r13340;
	.param .b64 param2;
	st.param.b64 	[param2], %rd2283;
	.param .b32 retval0;
	call.uni (retval0), 
	_Z41invoke_java_lang_StringBuilder_toString9_PciPi, 
	(
	param0, 
	param1, 
	param2
	);
	ld.param.b32 	%r10034, [retval0];
	} // callseq 94
	ld.local.u32 	%r10035, [%rd1];
	setp.ne.s32 	%p5067, %r10035, 0;
	@%p5067 bra 	$L__BB10_6659;
	ld.shared.u64 	%rd9149, [m_Local_$_1];
	atom.global.add.u64 	%rd9150, [%rd16], 48;
	add.s64 	%rd9151, %rd9150, 56;
	setp.lt.u64 	%p5068, %rd9151, %rd9149;
	shr.u64 	%rd1482, %rd9150, 4;
	cvt.u32.u64 	%r13342, %rd1482;
	setp.ne.s32 	%p5069, %r13342, -1;
	and.pred  	%p5070, %p5068, %p5069;
	@%p5070 bra 	$L__BB10_4181;
	mov.b32 	%r10047, 21352;
	st.local.u32 	[%rd1], %r10047;
	mov.b32 	%r13342, -1;
	mov.pred 	%p6817, 0;
	bra.uni 	$L__BB10_4185;
$L__BB10_4181:
	ld.shared.u64 	%rd9152, [m_Local_$_0];
	shl.b64 	%rd9153, %rd1482, 32;
	shr.s64 	%rd1483, %rd9153, 28;
	add.s64 	%rd9154, %rd9152, %rd1483;
	mov.b16 	%rs1222, 1;
	st.u8 	[%rd9154], %rs1222;
	mov.b16 	%rs1223, 0;
	st.u8 	[%rd9154+1], %rs1223;
	mov.b32 	%r10036, 2905;
	st.u32 	[%rd9154+4], %r10036;
	st.u8 	[%rd9154+3], %rs1222;
	mov.b32 	%r10037, 48;
	st.u32 	[%rd9154+8], %r10037;
	mov.b32 	%r10038, -1;
	st.u32 	[%rd9154+16], %r10038;
	ld.shared.u64 	%rd9155, [m_Local_$_1];
	atom.global.add.u64 	%rd9156, [%rd16], 32;
	add.s64 	%rd9157, %rd9156, 40;
	setp.lt.u64 	%p5071, %rd9157, %rd9155;
	shr.u64 	%rd1484, %rd9156, 4;
	cvt.u32.u64 	%r13341, %rd1484;
	setp.ne.s32 	%p5072, %r13341, -1;
	and.pred  	%p5073, %p5071, %p5072;
	@%p5073 bra 	$L__BB10_4183;
	mov.b32 	%r10043, 21352;
	st.local.u32 	[%rd1], %r10043;
	mov.b32 	%r13341, -1;
	bra.uni 	$L__BB10_4184;
$L__BB10_4183:
	ld.shared.u64 	%rd9158, [m_Local_$_0];
	shl.b64 	%rd9159, %rd1484, 32;
	shr.s64 	%rd9160, %rd9159, 28;
	add.s64 	%rd9161, %rd9158, %rd9160;
	mov.b16 	%rs1224, 0;
	st.u8 	[%rd9161], %rs1224;
	st.u8 	[%rd9161+1], %rs1224;
	mov.b32 	%r10039, 4335;
	st.u32 	[%rd9161+4], %r10039;
	mov.b16 	%rs1225, 1;
	st.u8 	[%rd9161+3], %rs1225;
	mov.b32 	%r10040, 32;
	st.u32 	[%rd9161+8], %r10040;
	mov.b32 	%r10041, 0;
	st.u32 	[%rd9161+12], %r10041;
$L__BB10_4184:
	ld.shared.u64 	%rd9162, [m_Local_$_0];
	add.s64 	%rd9163, %rd9162, %rd1483;
	st.u32 	[%rd9163+32], %r13341;
	ld.shared.u64 	%rd9164, [m_Local_$_0];
	add.s64 	%rd9165, %rd9164, %rd1483;
	mov.b32 	%r10044, 0;
	st.u32 	[%rd9165+40], %r10044;
	ld.local.u32 	%r10045, [%rd1];
	setp.eq.s32 	%p6817, %r10045, 0;
$L__BB10_4185:
	not.pred 	%p5075, %p6817;
	@%p5075 bra 	$L__BB10_6659;
	setp.ne.s32 	%p5076, %r13342, -1;
	@%p5076 bra 	$L__BB10_4188;
	mov.b32 	%r10049, 21352;
	st.local.u32 	[%rd1], %r10049;
	mov.b32 	%r13343, 0;
	mov.u32 	%r13344, %r13343;
	bra.uni 	$L__BB10_4189;
$L__BB10_4188:
	ld.shared.u64 	%rd9166, [m_Local_$_0];
	mul.wide.s32 	%rd9167, %r13342, 16;
	add.s64 	%rd9168, %rd9166, %rd9167;
	ld.u32 	%r13343, [%rd9168+32];
	ld.u32 	%r13344, [%rd9168+40];
$L__BB10_4189:
	setp.ne.s32 	%p5077, %r10034, -1;
	@%p5077 bra 	$L__BB10_4191;
	mov.b32 	%r10051, 21352;
	st.local.u32 	[%rd1], %r10051;
	mov.b32 	%r13345, 0;
	mov.u32 	%r13346, %r13345;
	bra.uni 	$L__BB10_4192;
$L__BB10_4191:
	ld.shared.u64 	%rd9169, [m_Local_$_0];
	mul.wide.s32 	%rd9170, %r10034, 16;
	add.s64 	%rd9171, %rd9169, %rd9170;
	ld.u32 	%r13345, [%rd9171+32];
	ld.u32 	%r13346, [%rd9171+40];
$L__BB10_4192:
	add.s32 	%r2233, %r13346, %r13344;
	shl.b32 	%r10052, %r2233, 2;
	add.s32 	%r10053, %r10052, 32;
	shr.s32 	%r10054, %r10053, 31;
	shr.u32 	%r10055, %r10054, 29;
	add.s32 	%r10056, %r10053, %r10055;
	and.b32  	%r10057, %r10056, -8;
	sub.s32 	%r10058, %r10053, %r10057;
	setp.eq.s32 	%p5078, %r10058, 0;
	sub.s32 	%r10059, %r10052, %r10058;
	add.s32 	%r10060, %r10059, 40;
	selp.b32 	%r2234, %r10053, %r10060, %p5078;
	ld.shared.u64 	%rd1485, [m_Local_$_1];
	and.b32  	%r10061, %r2234, 12;
	setp.eq.s32 	%p5079, %r10061, 0;
	mov.u32 	%r13347, %r2234;
	@%p5079 bra 	$L__BB10_4194;
	shr.s32 	%r10062, %r2234, 31;
	shr.u32 	%r10063, %r10062, 28;
	add.s32 	%r10064, %r2234, %r10063;
	and.b32  	%r10065, %r10064, -16;
	add.s32 	%r13347, %r10065, 16;
$L__BB10_4194:
	cvt.s64.s32 	%rd9172, %r13347;
	atom.global.add.u64 	%rd9173, [%rd16], %rd9172;
	cvt.s64.s32 	%rd9174, %r2234;
	add.s64 	%rd9175, %rd9174, %rd9173;
	add.s64 	%rd9176, %rd9175, 8;
	setp.lt.u64 	%p5080, %rd9176, %rd1485;
	shr.u64 	%rd9177, %rd9173, 4;
	cvt.u32.u64 	%r10066, %rd9177;
	selp.b32 	%r2237, %r10066, -1, %p5080;
	setp.ne.s32 	%p5081, %r2237, -1;
	@%p5081 bra 	$L__BB10_4196;
	mov.b32 	%r10124, 21352;
	st.local.u32 	[%rd1], %r10124;
	bra.uni 	$L__BB10_4235;
$L__BB10_4196:
	ld.shared.u64 	%rd9178, [m_Local_$_0];
	mul.wide.s32 	%rd1486, %r2237, 16;
	add.s64 	%rd9179, %rd9178, %rd1486;
	mov.b16 	%rs1226, 0;
	st.u8 	[%rd9179], %rs1226;
	st.u8 	[%rd9179+1], %rs1226;
	mov.b32 	%r10067, 4335;
	st.u32 	[%rd9179+4], %r10067;
	mov.b16 	%rs1227, 1;
	st.u8 	[%rd9179+3], %rs1227;
	st.u32 	[%rd9179+8], %r2234;
	st.u32 	[%rd9179+12], %r2233;
	setp.lt.s32 	%p5082, %r2233, 1;
	@%p5082 bra 	$L__BB10_4235;
	add.s32 	%r10069, %r13344, -1;
	neg.s32 	%r10070, %r13346;
	setp.eq.s32 	%p5083, %r10069, %r10070;
	mov.b32 	%r2252, 0;
	@%p5083 bra 	$L__BB10_4223;
	and.b32  	%r2252, %r2233, 2147483646;
	mov.b32 	%r13348, 0;
$L__BB10_4199:
	ld.shared.u64 	%rd1487, [m_Local_$_0];
	add.s64 	%rd1488, %rd1487, %rd1486;
	ld.u32 	%r2240, [%rd1488+12];
	setp.lt.s32 	%p5084, %r13348, %r2240;
	@%p5084 bra 	$L__BB10_4210;
	ld.shared.u64 	%rd9180, [m_Local_$_1];
	atom.global.add.u64 	%rd9181, [%rd16], 48;
	add.s64 	%rd9182, %rd9181, 56;
	setp.lt.u64 	%p5085, %rd9182, %rd9180;
	shr.u64 	%rd1489, %rd9181, 4;
	cvt.u32.u64 	%r13349, %rd1489;
	setp.ne.s32 	%p5086, %r13349, -1;
	and.pred  	%p5087, %p5085, %p5086;
	@%p5087 bra 	$L__BB10_4202;
	mov.b32 	%r10078, 21106;
	st.local.u32 	[%rd1], %r10078;
	mov.b32 	%r13349, -1;
	mov.pred 	%p6818, 0;
	bra.uni 	$L__BB10_4203;
$L__BB10_4202:
	shl.b64 	%rd9183, %rd1489, 32;
	shr.s64 	%rd9184, %rd9183, 28;
	add.s64 	%rd9185, %rd1487, %rd9184;
	mov.b16 	%rs1228, 0;
	st.u8 	[%rd9185], %rs1228;
	st.u8 	[%rd9185+1], %rs1228;
	mov.b32 	%r10072, 3608;
	st.u32 	[%rd9185+4], %r10072;
	mov.b16 	%rs1229, 1;
	st.u8 	[%rd9185+3], %rs1229;
	mov.b32 	%r10073, 48;
	st.u32 	[%rd9185+8], %r10073;
	mov.b32 	%r10074, -1;
	st.u32 	[%rd9185+16], %r10074;
	ld.shared.u64 	%rd9186, [m_Local_$_0];
	add.s64 	%rd9187, %rd9186, %rd9184;
	mov.b32 	%r10075, 0;
	st.u32 	[%rd9187+32], %r10075;
	ld.shared.u64 	%rd9188, [m_Local_$_0];
	add.s64 	%rd9189, %rd9188, %rd9184;
	st.u32 	[%rd9189+36], %r10075;
	ld.shared.u64 	%rd9190, [m_Local_$_0];
	add.s64 	%rd9191, %rd9190, %rd9184;
	st.u32 	[%rd9191+40], %r10075;
	ld.local.u32 	%r10076, [%rd1];
	setp.eq.s32 	%p6818, %r10076, 0;
$L__BB10_4203:
	mov.b32 	%r13350, 0;
	not.pred 	%p5089, %p6818;
	@%p5089 bra 	$L__BB10_4209;
	setp.ne.s32 	%p5090, %r13349, -1;
	@%p5090 bra 	$L__BB10_4206;
	mov.b32 	%r10086, 21352;
	st.local.u32 	[%rd1], %r10086;
	bra.uni 	$L__BB10_4209;
$L__BB10_4206:
	ld.shared.u64 	%rd9192, [m_Local_$_0];
	mul.wide.s32 	%rd1490, %r13349, 16;
	add.s64 	%rd9193, %rd9192, %rd1490;
	st.u32 	[%rd9193+40], %r2240;
	ld.local.u32 	%r10081, [%rd1];
	setp.ne.s32 	%p5091, %r10081, 0;
	@%p5091 bra 	$L__BB10_4209;
	ld.shared.u64 	%rd9194, [m_Local_$_0];
	add.s64 	%rd9195, %rd9194, %rd1490;
	st.u32 	[%rd9195+36], %r13348;
	ld.local.u32 	%r10083, [%rd1];
	setp.ne.s32 	%p5092, %r10083, 0;
	@%p5092 bra 	$L__BB10_4209;
	ld.shared.u64 	%rd9196, [m_Local_$_0];
	add.s64 	%rd9197, %rd9196, %rd1490;
	st.u32 	[%rd9197+32], %r2237;
	ld.local.u32 	%r10084, [%rd1];
	setp.eq.s32 	%p5093, %r10084, 0;
	selp.b32 	%r13350, %r13349, 0, %p5093;
$L__BB10_4209:
	st.local.u32 	[%rd1], %r13350;
	bra.uni 	$L__BB10_4211;
$L__BB10_4210:
	shl.b32 	%r10087, %r13348, 2;
	cvt.u64.u32 	%rd9198, %r10087;
	add.s64 	%rd9199, %rd1488, %rd9198;
	mov.b32 	%r10088, 0;
	st.u32 	[%rd9199+32], %r10088;
$L__BB10_4211:
	add.s32 	%r2245, %r13348, 1;
	ld.shared.u64 	%rd1491, [m_Local_$_0];
	add.s64 	%rd1492, %rd1491, %rd1486;
	ld.u32 	%r2246, [%rd1492+12];
	setp.lt.s32 	%p5094, %r2245, %r2246;
	@%p5094 bra 	$L__BB10_4221;
	ld.shared.u64 	%rd9200, [m_Local_$_1];
	atom.global.add.u64 	%rd9201, [%rd16], 48;
	add.s64 	%rd9202, %rd9201, 56;
	setp.ge.u64 	%p5095, %rd9202, %rd9200;
	shr.u64 	%rd1493, %rd9201, 4;
	cvt.u32.u64 	%r13351, %rd1493;
	setp.eq.s32 	%p5096, %r13351, -1;
	or.pred  	%p5097, %p5095, %p5096;
	@%p5097 bra 	$L__BB10_4214;
	shl.b64 	%rd9203, %rd1493, 32;
	shr.s64 	%rd9204, %rd9203, 28;
	add.s64 	%rd9205, %rd1491, %rd9204;
	mov.b16 	%rs1230, 0;
	st.u8 	[%rd9205], %rs1230;
	st.u8 	[%rd9205+1], %rs1230;
	mov.b32 	%r10089, 3608;
	st.u32 	[%rd9205+4], %r10089;
	mov.b16 	%rs1231, 1;
	st.u8 	[%rd9205+3], %rs1231;
	mov.b32 	%r10090, 48;
	st.u32 	[%rd9205+8], %r10090;
	mov.b32 	%r10091, -1;
	st.u32 	[%rd9205+16], %r10091;
	ld.shared.u64 	%rd9206, [m_Local_$_0];
	add.s64 	%rd9207, %rd9206, %rd9204;
	mov.b32 	%r10092, 0;
	st.u32 	[%rd9207+32], %r10092;
	ld.shared.u64 	%rd9208, [m_Local_$_0];
	add.s64 	%rd9209, %rd9208, %rd9204;
	st.u32 	[%rd9209+36], %r10092;
	ld.shared.u64 	%rd9210, [m_Local_$_0];
	add.s64 	%rd9211, %rd9210, %rd9204;
	st.u32 	[%rd9211+40], %r10092;
	ld.local.u32 	%r10093, [%rd1];
	setp.eq.s32 	%p6819, %r10093, 0;
	bra.uni 	$L__BB10_4215;
$L__BB10_4214:
	mov.b32 	%r10095, 21106;
	st.local.u32 	[%rd1], %r10095;
	mov.b32 	%r13351, -1;
	mov.pred 	%p6819, 0;
$L__BB10_4215:
	mov.b32 	%r13352, 0;
	not.pred 	%p5099, %p6819;
	@%p5099 bra 	$L__BB10_4220;
	setp.eq.s32 	%p5100, %r13351, -1;
	@%p5100 bra 	$L__BB10_6751;
	ld.shared.u64 	%rd9212, [m_Local_$_0];
	mul.wide.s32 	%rd1494, %r13351, 16;
	add.s64 	%rd9213, %rd9212, %rd1494;
	st.u32 	[%rd9213+40], %r2246;
	ld.local.u32 	%r10098, [%rd1];
	setp.eq.s32 	%p5101, %r10098, 0;
	@%p5101 bra 	$L__BB10_4218;
	bra.uni 	$L__BB10_4220;
$L__BB10_4218:
	ld.shared.u64 	%rd9214, [m_Local_$_0];
	add.s64 	%rd9215, %rd9214, %rd1494;
	st.u32 	[%rd9215+36], %r2245;
	ld.local.u32 	%r10100, [%rd1];
	setp.ne.s32 	%p5102, %r10100, 0;
	@%p5102 bra 	$L__BB10_4220;
	ld.shared.u64 	%rd9216, [m_Local_$_0];
	add.s64 	%rd9217, %rd9216, %rd1494;
	st.u32 	[%rd9217+32], %r2237;
	ld.local.u32 	%r10101, [%rd1];
	setp.eq.s32 	%p5103, %r10101, 0;
	selp.b32 	%r13352, %r13351, 0, %p5103;
$L__BB10_4220:
	st.local.u32 	[%rd1], %r13352;
	bra.uni 	$L__BB10_4222;
$L__BB10_4221:
	shl.b32 	%r10104, %r2245, 2;
	cvt.u64.u32 	%rd9218, %r10104;
	add.s64 	%rd9219, %rd1492, %rd9218;
	mov.b32 	%r10105, 0;
	st.u32 	[%rd9219+32], %r10105;
$L__BB10_4222:
	add.s32 	%r13348, %r13348, 2;
	setp.ne.s32 	%p5104, %r13348, %r2252;
	@%p5104 bra 	$L__BB10_4199;
$L__BB10_4223:
	and.b32  	%r10106, %r2233, 1;
	setp.eq.b32 	%p5105, %r10106, 1;
	not.pred 	%p5106, %p5105;
	@%p5106 bra 	$L__BB10_4235;
	ld.shared.u64 	%rd1495, [m_Local_$_0];
	add.s64 	%rd1496, %rd1495, %rd1486;
	ld.u32 	%r2253, [%rd1496+12];
	setp.lt.s32 	%p5107, %r2252, %r2253;
	@%p5107 bra 	$L__BB10_4234;
	ld.shared.u64 	%rd9220, [m_Local_$_1];
	atom.global.add.u64 	%rd9221, [%rd16], 48;
	add.s64 	%rd9222, %rd9221, 56;
	setp.ge.u64 	%p5108, %rd9222, %rd9220;
	shr.u64 	%rd1497, %rd9221, 4;
	cvt.u32.u64 	%r13354, %rd1497;
	setp.eq.s32 	%p5109, %r13354, -1;
	or.pred  	%p5110, %p5108, %p5109;
	@%p5110 bra 	$L__BB10_4227;
	shl.b64 	%rd9223, %rd1497, 32;
	shr.s64 	%rd9224, %rd9223, 28;
	add.s64 	%rd9225, %rd1495, %rd9224;
	mov.b16 	%rs1232, 0;
	st.u8 	[%rd9225], %rs1232;
	st.u8 	[%rd9225+1], %rs1232;
	mov.b32 	%r10107, 3608;
	st.u32 	[%rd9225+4], %r10107;
	mov.b16 	%rs1233, 1;
	st.u8 	[%rd9225+3], %rs1233;
	mov.b32 	%r10108, 48;
	st.u32 	[%rd9225+8], %r10108;
	mov.b32 	%r10109, -1;
	st.u32 	[%rd9225+16], %r10109;
	ld.shared.u64 	%rd9226, [m_Local_$_0];
	add.s64 	%rd9227, %rd9226, %rd9224;
	mov.b32 	%r10110, 0;
	st.u32 	[%rd9227+32], %r10110;
	ld.shared.u64 	%rd9228, [m_Local_$_0];
	add.s64 	%rd9229, %rd9228, %rd9224;
	st.u32 	[%rd9229+36], %r10110;
	ld.shared.u64 	%rd9230, [m_Local_$_0];
	add.s64 	%rd9231, %rd9230, %rd9224;
	st.u32 	[%rd9231+40], %r10110;
	ld.local.u32 	%r10111, [%rd1];
	setp.eq.s32 	%p6820, %r10111, 0;
	bra.uni 	$L__BB10_4228;
$L__BB10_4227:
	mov.b32 	%r10113, 21106;
	st.local.u32 	[%rd1], %r10113;
	mov.b32 	%r13354, -1;
	mov.pred 	%p6820, 0;
$L__BB10_4228:
	mov.b32 	%r13355, 0;
	not.pred 	%p5112, %p6820;
	@%p5112 bra 	$L__BB10_4233;
	setp.eq.s32 	%p5113, %r13354, -1;
	@%p5113 bra 	$L__BB10_6752;
	ld.shared.u64 	%rd9232, [m_Local_$_0];
	mul.wide.s32 	%rd1498, %r13354, 16;
	add.s64 	%rd9233, %rd9232, %rd1498;
	st.u32 	[%rd9233+40], %r2253;
	ld.local.u32 	%r10116, [%rd1];
	setp.eq.s32 	%p5114, %r10116, 0;
	@%p5114 bra 	$L__BB10_4231;
	bra.uni 	$L__BB10_4233;
$L__BB10_4231:
	ld.shared.u64 	%rd9234, [m_Local_$_0];
	add.s64 	%rd9235, %rd9234, %rd1498;
	st.u32 	[%rd9235+36], %r2252;
	ld.local.u32 	%r10118, [%rd1];
	setp.ne.s32 	%p5115, %r10118, 0;
	@%p5115 bra 	$L__BB10_4233;
	ld.shared.u64 	%rd9236, [m_Local_$_0];
	add.s64 	%rd9237, %rd9236, %rd1498;
	st.u32 	[%rd9237+32], %r2237;
	ld.local.u32 	%r10119, [%rd1];
	setp.eq.s32 	%p5116, %r10119, 0;
	selp.b32 	%r13355, %r13354, 0, %p5116;
$L__BB10_4233:
	st.local.u32 	[%rd1], %r13355;
	bra.uni 	$L__BB10_4235;
$L__BB10_4234:
	shl.b32 	%r10122, %r2252, 2;
	cvt.u64.u32 	%rd9238, %r10122;
	add.s64 	%rd9239, %rd1496, %rd9238;
	mov.b32 	%r10123, 0;
	st.u32 	[%rd9239+32], %r10123;
$L__BB10_4235:
	setp.lt.s32 	%p5117, %r13344, 1;
	@%p5117 bra 	$L__BB10_4239;
	mul.wide.s32 	%rd1499, %r13343, 16;
	mul.wide.s32 	%rd1500, %r2237, 16;
	mov.b32 	%r13356, 0;
$L__BB10_4237:
	setp.ne.s32 	%p5118, %r13343, -1;
	shl.b32 	%r2259, %r13356, 2;
	@%p5118 bra 	$L__BB10_4243;
	mov.b32 	%r10141, 21352;
	st.local.u32 	[%rd1], %r10141;
	mov.b16 	%rs1640, 0;
	bra.uni 	$L__BB10_4255;
$L__BB10_4239:
	setp.lt.s32 	%p5141, %r13346, 1;
	@%p5141 bra 	$L__BB10_4297;
	mul.wide.s32 	%rd1501, %r13345, 16;
	mul.wide.s32 	%rd1502, %r2237, 16;
	mov.b32 	%r13361, 0;
$L__BB10_4241:
	setp.ne.s32 	%p5142, %r13345, -1;
	@%p5142 bra 	$L__BB10_4270;
	mov.b32 	%r10176, 21352;
	st.local.u32 	[%rd1], %r10176;
	mov.b16 	%rs1641, 0;
	bra.uni 	$L__BB10_4282;
$L__BB10_4243:
	ld.shared.u64 	%rd1503, [m_Local_$_0];
	add.s64 	%rd1504, %rd1503, %rd1499;
	ld.u32 	%r2260, [%rd1504+12];
	setp.lt.s32 	%p5119, %r13356, %r2260;
	@%p5119 bra 	$L__BB10_4254;
	ld.shared.u64 	%rd9240, [m_Local_$_1];
	atom.global.add.u64 	%rd9241, [%rd16], 48;
	add.s64 	%rd9242, %rd9241, 56;
	setp.lt.u64 	%p5120, %rd9242, %rd9240;
	shr.u64 	%rd1505, %rd9241, 4;
	cvt.u32.u64 	%r13357, %rd1505;
	setp.ne.s32 	%p5121, %r13357, -1;
	and.pred  	%p5122, %p5120, %p5121;
	@%p5122 bra 	$L__BB10_4246;
	mov.b32 	%r10132, 21106;
	st.local.u32 	[%rd1], %r10132;
	mov.b32 	%r13357, -1;
	mov.pred 	%p6821, 0;
	bra.uni 	$L__BB10_4247;
$L__BB10_4246:
	shl.b64 	%rd9243, %rd1505, 32;
	shr.s64 	%rd9244, %rd9243, 28;
	add.s64 	%rd9245, %rd1503, %rd9244;
	mov.b16 	%rs1234, 0;
	st.u8 	[%rd9245], %rs1234;
	st.u8 	[%rd9245+1], %rs1234;
	mov.b32 	%r10126, 3608;
	st.u32 	[%rd9245+4], %r10126;
	mov.b16 	%rs1235, 1;
	st.u8 	[%rd9245+3], %rs1235;
	mov.b32 	%r10127, 48;
	st.u32 	[%rd9245+8], %r10127;
	mov.b32 	%r10128, -1;
	st.u32 	[%rd9245+16], %r10128;
	ld.shared.u64 	%rd9246, [m_Local_$_0];
	add.s64 	%rd9247, %rd9246, %rd9244;
	mov.b32 	%r10129, 0;
	st.u32 	[%rd9247+32], %r10129;
	ld.shared.u64 	%rd9248, [m_Local_$_0];
	add.s64 	%rd9249, %rd9248, %rd9244;
	st.u32 	[%rd9249+36], %r10129;
	ld.shared.u64 	%rd9250, [m_Local_$_0];
	add.s64 	%rd9251, %rd9250, %rd9244;
	st.u32 	[%rd9251+40], %r10129;
	ld.local.u32 	%r10130, [%rd1];
	setp.eq.s32 	%p6821, %r10130, 0;
$L__BB10_4247:
	mov.b32 	%r13358, 0;
	not.pred 	%p5124, %p6821;
	@%p5124 bra 	$L__BB10_4253;
	setp.ne.s32 	%p5125, %r13357, -1;
	@%p5125 bra 	$L__BB10_4250;
	mov.b32 	%r10140, 21352;
	st.local.u32 	[%rd1], %r10140;
	bra.uni 	$L__BB10_4253;
$L__BB10_4250:
	ld.shared.u64 	%rd9252, [m_Local_$_0];
	mul.wide.s32 	%rd1506, %r13357, 16;
	add.s64 	%rd9253, %rd9252, %rd1506;
	st.u32 	[%rd9253+40], %r2260;
	ld.local.u32 	%r10135, [%rd1];
	setp.ne.s32 	%p5126, %r10135, 0;
	@%p5126 bra 	$L__BB10_4253;
	ld.shared.u64 	%rd9254, [m_Local_$_0];
	add.s64 	%rd9255, %rd9254, %rd1506;
	st.u32 	[%rd9255+36], %r13356;
	ld.local.u32 	%r10137, [%rd1];
	setp.ne.s32 	%p5127, %r10137, 0;
	@%p5127 bra 	$L__BB10_4253;
	ld.shared.u64 	%rd9256, [m_Local_$_0];
	add.s64 	%rd9257, %rd9256, %rd1506;
	st.u32 	[%rd9257+32], %r13343;
	ld.local.u32 	%r10138, [%rd1];
	setp.eq.s32 	%p5128, %r10138, 0;
	selp.b32 	%r13358, %r13357, 0, %p5128;
$L__BB10_4253:
	st.local.u32 	[%rd1], %r13358;
	mov.b16 	%rs1640, 0;
	bra.uni 	$L__BB10_4255;
$L__BB10_4254:
	cvt.u64.u32 	%rd9258, %r2259;
	add.s64 	%rd9259, %rd1504, %rd9258;
	ld.u8 	%rs1640, [%rd9259+32];
$L__BB10_4255:
	setp.ne.s32 	%p5129, %r2237, -1;
	@%p5129 bra 	$L__BB10_4257;
	mov.b32 	%r10158, 21352;
	st.local.u32 	[%rd1], %r10158;
	bra.uni 	$L__BB10_4269;
$L__BB10_4257:
	ld.shared.u64 	%rd1507, [m_Local_$_0];
	add.s64 	%rd1508, %rd1507, %rd1500;
	ld.u32 	%r2265, [%rd1508+12];
	setp.lt.s32 	%p5130, %r13356, %r2265;
	@%p5130 bra 	$L__BB10_4268;
	ld.shared.u64 	%rd9260, [m_Local_$_1];
	atom.global.add.u64 	%rd9261, [%rd16], 48;
	add.s64 	%rd9262, %rd9261, 56;
	setp.lt.u64 	%p5131, %rd9262, %rd9260;
	shr.u64 	%rd1509, %rd9261, 4;
	cvt.u32.u64 	%r13359, %rd1509;
	setp.ne.s32 	%p5132, %r13359, -1;
	and.pred  	%p5133, %p5131, %p5132;
	@%p5133 bra 	$L__BB10_4260;
	mov.b32 	%r10148, 21106;
	st.local.u32 	[%rd1], %r10148;
	mov.b32 	%r13359, -1;
	mov.pred 	%p6822, 0;
	bra.uni 	$L__BB10_4261;
$L__BB10_4260:
	shl.b64 	%rd9263, %rd1509, 32;
	shr.s64 	%rd9264, %rd9263, 28;
	add.s64 	%rd9265, %rd1507, %rd9264;
	mov.b16 	%rs1238, 0;
	st.u8 	[%rd9265], %rs1238;
	st.u8 	[%rd9265+1], %rs1238;
	mov.b32 	%r10142, 3608;
	st.u32 	[%rd9265+4], %r10142;
	mov.b16 	%rs1239, 1;
	st.u8 	[%rd9265+3], %rs1239;
	mov.b32 	%r10143, 48;
	st.u32 	[%rd9265+8], %r10143;
	mov.b32 	%r10144, -1;
	st.u32 	[%rd9265+16], %r10144;
	ld.shared.u64 	%rd9266, [m_Local_$_0];
	add.s64 	%rd9267, %rd9266, %rd9264;
	mov.b32 	%r10145, 0;
	st.u32 	[%rd9267+32], %r10145;
	ld.shared.u64 	%rd9268, [m_Local_$_0];
	add.s64 	%rd9269, %rd9268, %rd9264;
	st.u32 	[%rd9269+36], %r10145;
	ld.shared.u64 	%rd9270, [m_Local_$_0];
	add.s64 	%rd9271, %rd9270, %rd9264;
	st.u32 	[%rd9271+40], %r10145;
	ld.local.u32 	%r10146, [%rd1];
	setp.eq.s32 	%p6822, %r10146, 0;
$L__BB10_4261:
	mov.b32 	%r13360, 0;
	not.pred 	%p5135, %p6822;
	@%p5135 bra 	$L__BB10_4267;
	setp.ne.s32 	%p5136, %r13359, -1;
	@%p5136 bra 	$L__BB10_4264;
	mov.b32 	%r10156, 21352;
	st.local.u32 	[%rd1], %r10156;
	bra.uni 	$L__BB10_4267;
$L__BB10_4264:
	ld.shared.u64 	%rd9272, [m_Local_$_0];
	mul.wide.s32 	%rd1510, %r13359, 16;
	add.s64 	%rd9273, %rd9272, %rd1510;
	st.u32 	[%rd9273+40], %r2265;
	ld.local.u32 	%r10151, [%rd1];
	setp.ne.s32 	%p5137, %r10151, 0;
	@%p5137 bra 	$L__BB10_4267;
	ld.shared.u64 	%rd9274, [m_Local_$_0];
	add.s64 	%rd9275, %rd9274, %rd1510;
	st.u32 	[%rd9275+36], %r13356;
	ld.local.u32 	%r10153, [%rd1];
	setp.ne.s32 	%p5138, %r10153, 0;
	@%p5138 bra 	$L__BB10_4267;
	ld.shared.u64 	%rd9276, [m_Local_$_0];
	add.s64 	%rd9277, %rd9276, %rd1510;
	st.u32 	[%rd9277+32], %r2237;
	ld.local.u32 	%r10154, [%rd1];
	setp.eq.s32 	%p5139, %r10154, 0;
	selp.b32 	%r13360, %r13359, 0, %p5139;
$L__BB10_4267:
	st.local.u32 	[%rd1], %r13360;
	bra.uni 	$L__BB10_4269;
$L__BB10_4268:
	cvt.u64.u32 	%rd9278, %r2259;
	add.s64 	%rd9279, %rd1508, %rd9278;
	mov.b32 	%r10157, 0;
	st.u32 	[%rd9279+32], %r10157;
	st.u8 	[%rd9279+32], %rs1640;
$L__BB10_4269:
	add.s32 	%r13356, %r13356, 1;
	setp.eq.s32 	%p5140, %r13356, %r13344;
	@%p5140 bra 	$L__BB10_4239;
	bra.uni 	$L__BB10_4237;
$L__BB10_4270:
	ld.shared.u64 	%rd1511, [m_Local_$_0];
	add.s64 	%rd1512, %rd1511, %rd1501;
	ld.u32 	%r2272, [%rd1512+12];
	setp.lt.s32 	%p5143, %r13361, %r2272;
	@%p5143 bra 	$L__BB10_4281;
	ld.shared.u64 	%rd9280, [m_Local_$_1];
	atom.global.add.u64 	%rd9281, [%rd16], 48;
	add.s64 	%rd9282, %rd9281, 56;
	setp.lt.u64 	%p5144, %rd9282, %rd9280;
	shr.u64 	%rd1513, %rd9281, 4;
	cvt.u32.u64 	%r13362, %rd1513;
	setp.ne.s32 	%p5145, %r13362, -1;
	and.pred  	%p5146, %p5144, %p5145;
	@%p5146 bra 	$L__BB10_4273;
	mov.b32 	%r10166, 21106;
	st.local.u32 	[%rd1], %r10166;
	mov.b32 	%r13362, -1;
	mov.pred 	%p6823, 0;
	bra.uni 	$L__BB10_4274;
$L__BB10_4273:
	shl.b64 	%rd9283, %rd1513, 32;
	shr.s64 	%rd9284, %rd9283, 28;
	add.s64 	%rd9285, %rd1511, %rd9284;
	mov.b16 	%rs1240, 0;
	st.u8 	[%rd9285], %rs1240;
	st.u8 	[%rd9285+1], %rs1240;
	mov.b32 	%r10160, 3608;
	st.u32 	[%rd9285+4], %r10160;
	mov.b16 	%rs1241, 1;
	st.u8 	[%rd9285+3], %rs1241;
	mov.b32 	%r10161, 48;
	st.u32 	[%rd9285+8], %r10161;
	mov.b32 	%r10162, -1;
	st.u32 	[%rd9285+16], %r10162;
	ld.shared.u64 	%rd9286, [m_Local_$_0];
	add.s64 	%rd9287, %rd9286, %rd9284;
	mov.b32 	%r10163, 0;
	st.u32 	[%rd9287+32], %r10163;
	ld.shared.u64 	%rd9288, [m_Local_$_0];
	add.s64 	%rd9289, %rd9288, %rd9284;
	st.u32 	[%rd9289+36], %r10163;
	ld.shared.u64 	%rd9290, [m_Local_$_0];
	add.s64 	%rd9291, %rd9290, %rd9284;
	st.u32 	[%rd9291+40], %r10163;
	ld.local.u32 	%r10164, [%rd1];
	setp.eq.s32 	%p6823, %r10164, 0;
$L__BB10_4274:
	mov.b32 	%r13363, 0;
	not.pred 	%p5148, %p6823;
	@%p5148 bra 	$L__BB10_4280;
	setp.ne.s32 	%p5149, %r13362, -1;
	@%p5149 bra 	$L__BB10_4277;
	mov.b32 	%r10174, 21352;
	st.local.u32 	[%rd1], %r10174;
	bra.uni 	$L__BB10_4280;
$L__BB10_4277:
	ld.shared.u64 	%rd9292, [m_Local_$_0];
	mul.wide.s32 	%rd1514, %r13362, 16;
	add.s64 	%rd9293, %rd9292, %rd1514;
	st.u32 	[%rd9293+40], %r2272;
	ld.local.u32 	%r10169, [%rd1];
	setp.ne.s32 	%p5150, %r10169, 0;
	@%p5150 bra 	$L__BB10_4280;
	ld.shared.u64 	%rd9294, [m_Local_$_0];
	add.s64 	%rd9295, %rd9294, %rd1514;
	st.u32 	[%rd9295+36], %r13361;
	ld.local.u32 	%r10171, [%rd1];
	setp.ne.s32 	%p5151, %r10171, 0;
	@%p5151 bra 	$L__BB10_4280;
	ld.shared.u64 	%rd9296, [m_Local_$_0];
	add.s64 	%rd9297, %rd9296, %rd1514;
	st.u32 	[%rd9297+32], %r13345;
	ld.local.u32 	%r10172, [%rd1];
	setp.eq.s32 	%p5152, %r10172, 0;
	selp.b32 	%r13363, %r13362, 0, %p5152;
$L__BB10_4280:
	st.local.u32 	[%rd1], %r13363;
	mov.b16 	%rs1641, 0;
	bra.uni 	$L__BB10_4282;
$L__BB10_4281:
	shl.b32 	%r10175, %r13361, 2;
	cvt.u64.u32 	%rd9298, %r10175;
	add.s64 	%rd9299, %rd1512, %rd9298;
	ld.u8 	%rs1641, [%rd9299+32];
$L__BB10_4282:
	setp.ne.s32 	%p5153, %r2237, -1;
	add.s32 	%r2277, %r13361, %r13344;
	@%p5153 bra 	$L__BB10_4284;
	mov.b32 	%r10195, 21352;
	st.local.u32 	[%rd1], %r10195;
	bra.uni 	$L__BB10_4296;
$L__BB10_4284:
	ld.shared.u64 	%rd1515, [m_Local_$_0];
	add.s64 	%rd1516, %rd1515, %rd1502;
	ld.u32 	%r10177, [%rd1516+12];
	setp.gt.s32 	%p5154, %r2277, -1;
	setp.lt.s32 	%p5155, %r2277, %r10177;
	and.pred  	%p5156, %p5154, %p5155;
	@%p5156 bra 	$L__BB10_4295;
	ld.shared.u64 	%rd9302, [m_Local_$_1];
	atom.global.add.u64 	%rd9303, [%rd16], 48;
	add.s64 	%rd9304, %rd9303, 56;
	setp.lt.u64 	%p5157, %rd9304, %rd9302;
	shr.u64 	%rd1517, %rd9303, 4;
	cvt.u32.u64 	%r13364, %rd1517;
	setp.ne.s32 	%p5158, %r13364, -1;
	and.pred  	%p5159, %p5157, %p5158;
	@%p5159 bra 	$L__BB10_4287;
	mov.b32 	%r10186, 21106;
	st.local.u32 	[%rd1], %r10186;
	mov.b32 	%r13364, -1;
	mov.pred 	%p6824, 0;
	bra.uni 	$L__BB10_4288;
$L__BB10_4287:
	shl.b64 	%rd9305, %rd1517, 32;
	shr.s64 	%rd9306, %rd9305, 28;
	add.s64 	%rd9307, %rd1515, %rd9306;
	mov.b16 	%rs1244, 0;
	st.u8 	[%rd9307], %rs1244;
	st.u8 	[%rd9307+1], %rs1244;
	mov.b32 	%r10180, 3608;
	st.u32 	[%rd9307+4], %r10180;
	mov.b16 	%rs1245, 1;
	st.u8 	[%rd9307+3], %rs1245;
	mov.b32 	%r10181, 48;
	st.u32 	[%rd9307+8], %r10181;
	mov.b32 	%r10182, -1;
	st.u32 	[%rd9307+16], %r10182;
	ld.shared.u64 	%rd9308, [m_Local_$_0];
	add.s64 	%rd9309, %rd9308, %rd9306;
	mov.b32 	%r10183, 0;
	st.u32 	[%rd9309+32], %r10183;
	ld.shared.u64 	%rd9310, [m_Local_$_0];
	add.s64 	%rd9311, %rd9310, %rd9306;
	st.u32 	[%rd9311+36], %r10183;
	ld.shared.u64 	%rd9312, [m_Local_$_0];
	add.s64 	%rd9313, %rd9312, %rd9306;
	st.u32 	[%rd9313+40], %r10183;
	ld.local.u32 	%r10184, [%rd1];
	setp.eq.s32 	%p6824, %r10184, 0;
$L__BB10_4288:
	mov.b32 	%r13365, 0;
	not.pred 	%p5161, %p6824;
	@%p5161 bra 	$L__BB10_4294;
	setp.ne.s32 	%p5162, %r13364, -1;
	@%p5162 bra 	$L__BB10_4291;
	mov.b32 	%r10194, 21352;
	st.local.u32 	[%rd1], %r10194;
	bra.uni 	$L__BB10_4294;
$L__BB10_4291:
	ld.shared.u64 	%rd9314, [m_Local_$_0];
	mul.wide.s32 	%rd1518, %r13364, 16;
	add.s64 	%rd9315, %rd9314, %rd1518;
	st.u32 	[%rd9315+40], %r10177;
	ld.local.u32 	%r10189, [%rd1];
	setp.ne.s32 	%p5163, %r10189, 0;
	@%p5163 bra 	$L__BB10_4294;
	ld.shared.u64 	%rd9316, [m_Local_$_0];
	add.s64 	%rd9317, %rd9316, %rd1518;
	st.u32 	[%rd9317+36], %r2277;
	ld.local.u32 	%r10191, [%rd1];
	setp.ne.s32 	%p5164, %r10191, 0;
	@%p5164 bra 	$L__BB10_4294;
	ld.shared.u64 	%rd9318, [m_Local_$_0];
	add.s64 	%rd9319, %rd9318, %rd1518;
	st.u32 	[%rd9319+32], %r2237;
	ld.local.u32 	%r10192, [%rd1];
	setp.eq.s32 	%p5165, %r10192, 0;
	selp.b32 	%r13365, %r13364, 0, %p5165;
$L__BB10_4294:
	st.local.u32 	[%rd1], %r13365;
	bra.uni 	$L__BB10_4296;
$L__BB10_4295:
	shl.b32 	%r10178, %r2277, 2;
	cvt.u64.u32 	%rd9300, %r10178;
	add.s64 	%rd9301, %rd1516, %rd9300;
	mov.b32 	%r10179, 0;
	st.u32 	[%rd9301+32], %r10179;
	st.u8 	[%rd9301+32], %rs1641;
$L__BB10_4296:
	add.s32 	%r13361, %r13361, 1;
	setp.ne.s32 	%p5166, %r13361, %r13346;
	@%p5166 bra 	$L__BB10_4241;
$L__BB10_4297:
	ld.shared.u64 	%rd11885, [m_Local_$_1];
	atom.global.add.u64 	%rd9320, [%rd16], 48;
	add.s64 	%rd9321, %rd9320, 56;
	setp.lt.u64 	%p5167, %rd9321, %rd11885;
	shr.u64 	%rd9322, %rd9320, 4;
	cvt.u32.u64 	%r10196, %rd9322;
	selp.b32 	%r2284, %r10196, -1, %p5167;
	setp.ne.s32 	%p5168, %r2284, -1;
	@%p5168 bra 	$L__BB10_4299;
	mov.b32 	%r10306, 21352;
	st.local.u32 	[%rd1], %r10306;
	bra.uni 	$L__BB10_4374;
$L__BB10_4299:
	ld.shared.u64 	%rd9323, [m_Local_$_0];
	mul.wide.s32 	%rd1520, %r2284, 16;
	add.s64 	%rd9324, %rd9323, %rd1520;
	mov.b16 	%rs1246, 1;
	st.u8 	[%rd9324], %rs1246;
	mov.b16 	%rs1247, 0;
	st.u8 	[%rd9324+1], %rs1247;
	mov.b32 	%r10197, 2905;
	st.u32 	[%rd9324+4], %r10197;
	st.u8 	[%rd9324+3], %rs1246;
	mov.b32 	%r10198, 48;
	st.u32 	[%rd9324+8], %r10198;
	mov.b32 	%r10199, -1;
	st.u32 	[%rd9324+16], %r10199;
	ld.shared.u64 	%rd1521, [m_Local_$_0];
	mul.wide.s32 	%rd1522, %r2237, 16;
	add.s64 	%rd9325, %rd1521, %rd1522;
	ld.u32 	%r2285, [%rd9325+12];
	shl.b32 	%r10200, %r2285, 2;
	add.s32 	%r10201, %r10200, 32;
	shr.s32 	%r10202, %r10201, 31;
	shr.u32 	%r10203, %r10202, 29;
	add.s32 	%r10204, %r10201, %r10203;
	and.b32  	%r10205, %r10204, -8;
	sub.s32 	%r10206, %r10201, %r10205;
	setp.eq.s32 	%p5169, %r10206, 0;
	sub.s32 	%r10207, %r10200, %r10206;
	add.s32 	%r10208, %r10207, 40;
	selp.b32 	%r2286, %r10201, %r10208, %p5169;
	ld.shared.u64 	%rd1523, [m_Local_$_1];
	and.b32  	%r10209, %r2286, 12;
	setp.eq.s32 	%p5170, %r10209, 0;
	mov.u32 	%r13366, %r2286;
	@%p5170 bra 	$L__BB10_4301;
	shr.s32 	%r10210, %r2286, 31;
	shr.u32 	%r10211, %r10210, 28;
	add.s32 	%r10212, %r2286, %r10211;
	and.b32  	%r10213, %r10212, -16;
	add.s32 	%r13366, %r10213, 16;
$L__BB10_4301:
	cvt.s64.s32 	%rd9326, %r13366;
	atom.global.add.u64 	%rd9327, [%rd16], %rd9326;
	cvt.s64.s32 	%rd9328, %r2286;
	add.s64 	%rd9329, %rd9328, %rd9327;
	add.s64 	%rd9330, %rd9329, 8;
	setp.lt.u64 	%p5171, %rd9330, %rd1523;
	shr.u64 	%rd9331, %rd9327, 4;
	cvt.u32.u64 	%r10214, %rd9331;
	selp.b32 	%r2289, %r10214, -1, %p5171;
	setp.ne.s32 	%p5172, %r2289, -1;
	@%p5172 bra 	$L__BB10_4303;
	mov.b32 	%r10270, 21352;
	st.local.u32 	[%rd1], %r10270;
	bra.uni 	$L__BB10_4342;
$L__BB10_4303:
	mul.wide.s32 	%rd1524, %r2289, 16;
	add.s64 	%rd9332, %rd1521, %rd1524;
	mov.b16 	%rs1248, 0;
	st.u8 	[%rd9332], %rs1248;
	st.u8 	[%rd9332+1], %rs1248;
	mov.b32 	%r10215, 4335;
	st.u32 	[%rd9332+4], %r10215;
	mov.b16 	%rs1249, 1;
	st.u8 	[%rd9332+3], %rs1249;
	st.u32 	[%rd9332+8], %r2286;
	st.u32 	[%rd9332+12], %r2285;
	setp.lt.s32 	%p5173, %r2285, 1;
	@%p5173 bra 	$L__BB10_4342;
	setp.eq.s32 	%p5174, %r2285, 1;
	mov.b32 	%r2304, 0;
	@%p5174 bra 	$L__BB10_4330;
	and.b32  	%r2304, %r2285, 2147483646;
	mov.b32 	%r13367, 0;
$L__BB10_4306:
	ld.shared.u64 	%rd1525, [m_Local_$_0];
	add.s64 	%rd1526, %rd1525, %rd1524;
	ld.u32 	%r2292, [%rd1526+12];
	setp.lt.s32 	%p5175, %r13367, %r2292;
	@%p5175 bra 	$L__BB10_4317;
	ld.shared.u64 	%rd9333, [m_Local_$_1];
	atom.global.add.u64 	%rd9334, [%rd16], 48;
	add.s64 	%rd9335, %rd9334, 56;
	setp.lt.u64 	%p5176, %rd9335, %rd9333;
	shr.u64 	%rd1527, %rd9334, 4;
	cvt.u32.u64 	%r13368, %rd1527;
	setp.ne.s32 	%p5177, %r13368, -1;
	and.pred  	%p5178, %p5176, %p5177;
	@%p5178 bra 	$L__BB10_4309;
	mov.b32 	%r10224, 21106;
	st.local.u32 	[%rd1], %r10224;
	mov.b32 	%r13368, -1;
	mov.pred 	%p6825, 0;
	bra.uni 	$L__BB10_4310;
$L__BB10_4309:
	shl.b64 	%rd9336, %rd1527, 32;
	shr.s64 	%rd9337, %rd9336, 28;
	add.s64 	%rd9338, %rd1525, %rd9337;
	mov.b16 	%rs1250, 0;
	st.u8 	[%rd9338], %rs1250;
	st.u8 	[%rd9338+1], %rs1250;
	mov.b32 	%r10218, 3608;
	st.u32 	[%rd9338+4], %r10218;
	mov.b16 	%rs1251, 1;
	st.u8 	[%rd9338+3], %rs1251;
	mov.b32 	%r10219, 48;
	st.u32 	[%rd9338+8], %r10219;
	mov.b32 	%r10220, -1;
	st.u32 	[%rd9338+16], %r10220;
	ld.shared.u64 	%rd9339, [m_Local_$_0];
	add.s64 	%rd9340, %rd9339, %rd9337;
	mov.b32 	%r10221, 0;
	st.u32 	[%rd9340+32], %r10221;
	ld.shared.u64 	%rd9341, [m_Local_$_0];
	add.s64 	%rd9342, %rd9341, %rd9337;
	st.u32 	[%rd9342+36], %r10221;
	ld.shared.u64 	%rd9343, [m_Local_$_0];
	add.s64 	%rd9344, %rd9343, %rd9337;
	st.u32 	[%rd9344+40], %r10221;
	ld.local.u32 	%r10222, [%rd1];
	setp.eq.s32 	%p6825, %r10222, 0;
$L__BB10_4310:
	mov.b32 	%r13369, 0;
	not.pred 	%p5180, %p6825;
	@%p5180 bra 	$L__BB10_4316;
	setp.ne.s32 	%p5181, %r13368, -1;
	@%p5181 bra 	$L__BB10_4313;
	mov.b32 	%r10232, 21352;
	st.local.u32 	[%rd1], %r10232;
	bra.uni 	$L__BB10_4316;
$L__BB10_4313:
	ld.shared.u64 	%rd9345, [m_Local_$_0];
	mul.wide.s32 	%rd1528, %r13368, 16;
	add.s64 	%rd9346, %rd9345, %rd1528;
	st.u32 	[%rd9346+40], %r2292;
	ld.local.u32 	%r10227, [%rd1];
	setp.ne.s32 	%p5182, %r10227, 0;
	@%p5182 bra 	$L__BB10_4316;
	ld.shared.u64 	%rd9347, [m_Local_$_0];
	add.s64 	%rd9348, %rd9347, %rd1528;
	st.u32 	[%rd9348+36], %r13367;
	ld.local.u32 	%r10229, [%rd1];
	setp.ne.s32 	%p5183, %r10229, 0;
	@%p5183 bra 	$L__BB10_4316;
	ld.shared.u64 	%rd9349, [m_Local_$_0];
	add.s64 	%rd9350, %rd9349, %rd1528;
	st.u32 	[%rd9350+32], %r2289;
	ld.local.u32 	%r10230, [%rd1];
	setp.eq.s32 	%p5184, %r10230, 0;
	selp.b32 	%r13369, %r13368, 0, %p5184;
$L__BB10_4316:
	st.local.u32 	[%rd1], %r13369;
	bra.uni 	$L__BB10_4318;
$L__BB10_4317:
	shl.b32 	%r10233, %r13367, 2;
	cvt.u64.u32 	%rd9351, %r10233;
	add.s64 	%rd9352, %rd1526, %rd9351;
	mov.b32 	%r10234, 0;
	st.u32 	[%rd9352+32], %r10234;
$L__BB10_4318:
	add.s32 	%r2297, %r13367, 1;
	ld.shared.u64 	%rd1529, [m_Local_$_0];
	add.s64 	%rd1530, %rd1529, %rd1524;
	ld.u32 	%r2298, [%rd1530+12];
	setp.lt.s32 	%p5185, %r2297, %r2298;
	@%p5185 bra 	$L__BB10_4328;
	ld.shared.u64 	%rd9353, [m_Local_$_1];
	atom.global.add.u64 	%rd9354, [%rd16], 48;
	add.s64 	%rd9355, %rd9354, 56;
	setp.ge.u64 	%p5186, %rd9355, %rd9353;
	shr.u64 	%rd1531, %rd9354, 4;
	cvt.u32.u64 	%r13370, %rd1531;
	setp.eq.s32 	%p5187, %r13370, -1;
	or.pred  	%p5188, %p5186, %p5187;
	@%p5188 bra 	$L__BB10_4321;
	shl.b64 	%rd9356, %rd1531, 32;
	shr.s64 	%rd9357, %rd9356, 28;
	add.s64 	%rd9358, %rd1529, %rd9357;
	mov.b16 	%rs1252, 0;
	st.u8 	[%rd9358], %rs1252;
	st.u8 	[%rd9358+1], %rs1252;
	mov.b32 	%r10235, 3608;
	st.u32 	[%rd9358+4], %r10235;
	mov.b16 	%rs1253, 1;
	st.u8 	[%rd9358+3], %rs1253;
	mov.b32 	%r10236, 48;
	st.u32 	[%rd9358+8], %r10236;
	mov.b32 	%r10237, -1;
	st.u32 	[%rd9358+16], %r10237;
	ld.shared.u64 	%rd9359, [m_Local_$_0];
	add.s64 	%rd9360, %rd9359, %rd9357;
	mov.b32 	%r10238, 0;
	st.u32 	[%rd9360+32], %r10238;
	ld.shared.u64 	%rd9361, [m_Local_$_0];
	add.s64 	%rd9362, %rd9361, %rd9357;
	st.u32 	[%rd9362+36], %r10238;
	ld.shared.u64 	%rd9363, [m_Local_$_0];
	add.s64 	%rd9364, %rd9363, %rd9357;
	st.u32 	[%rd9364+40], %r10238;
	ld.local.u32 	%r10239, [%rd1];
	setp.eq.s32 	%p6826, %r10239, 0;
	bra.uni 	$L__BB10_4322;
$L__BB10_4321:
	mov.b32 	%r10241, 21106;
	st.local.u32 	[%rd1], %r10241;
	mov.b32 	%r13370, -1;
	mov.pred 	%p6826, 0;
$L__BB10_4322:
	mov.b32 	%r13371, 0;
	not.pred 	%p5190, %p6826;
	@%p5190 bra 	$L__BB10_4327;
	setp.eq.s32 	%p5191, %r13370, -1;
	@%p5191 bra 	$L__BB10_6753;
	ld.shared.u64 	%rd9365, [m_Local_$_0];
	mul.wide.s32 	%rd1532, %r13370, 16;
	add.s64 	%rd9366, %rd9365, %rd1532;
	st.u32 	[%rd9366+40], %r2298;
	ld.local.u32 	%r10244, [%rd1];
	setp.eq.s32 	%p5192, %r10244, 0;
	@%p5192 bra 	$L__BB10_4325;
	bra.uni 	$L__BB10_4327;
$L__BB10_4325:
	ld.shared.u64 	%rd9367, [m_Local_$_0];
	add.s64 	%rd9368, %rd9367, %rd1532;
	st.u32 	[%rd9368+36], %r2297;
	ld.local.u32 	%r10246, [%rd1];
	setp.ne.s32 	%p5193, %r10246, 0;
	@%p5193 bra 	$L__BB10_4327;
	ld.shared.u64 	%rd9369, [m_Local_$_0];
	add.s64 	%rd9370, %rd9369, %rd1532;
	st.u32 	[%rd9370+32], %r2289;
	ld.local.u32 	%r10247, [%rd1];
	setp.eq.s32 	%p5194, %r10247, 0;
	selp.b32 	%r13371, %r13370, 0, %p5194;
$L__BB10_4327:
	st.local.u32 	[%rd1], %r13371;
	bra.uni 	$L__BB10_4329;
$L__BB10_4328:
	shl.b32 	%r10250, %r2297, 2;
	cvt.u64.u32 	%rd9371, %r10250;
	add.s64 	%rd9372, %rd1530, %rd9371;
	mov.b32 	%r10251, 0;
	st.u32 	[%rd9372+32], %r10251;
$L__BB10_4329:
	add.s32 	%r13367, %r13367, 2;
	setp.ne.s32 	%p5195, %r13367, %r2304;
	@%p5195 bra 	$L__BB10_4306;
$L__BB10_4330:
	and.b32  	%r10252, %r2285, 1;
	setp.eq.b32 	%p5196, %r10252, 1;
	not.pred 	%p5197, %p5196;
	@%p5197 bra 	$L__BB10_4342;
	ld.shared.u64 	%rd1533, [m_Local_$_0];
	add.s64 	%rd1534, %rd1533, %rd1524;
	ld.u32 	%r2305, [%rd1534+12];
	setp.lt.s32 	%p5198, %r2304, %r2305;
	@%p5198 bra 	$L__BB10_4341;
	ld.shared.u64 	%rd9373, [m_Local_$_1];
	atom.global.add.u64 	%rd9374, [%rd16], 48;
	add.s64 	%rd9375, %rd9374, 56;
	setp.ge.u64 	%p5199, %rd9375, %rd9373;
	shr.u64 	%rd1535, %rd9374, 4;
	cvt.u32.u64 	%r13373, %rd1535;
	setp.eq.s32 	%p5200, %r13373, -1;
	or.pred  	%p5201, %p5199, %p5200;
	@%p5201 bra 	$L__BB10_4334;
	shl.b64 	%rd9376, %rd1535, 32;
	shr.s64 	%rd9377, %rd9376, 28;
	add.s64 	%rd9378, %rd1533, %rd9377;
	mov.b16 	%rs1254, 0;
	st.u8 	[%rd9378], %rs1254;
	st.u8 	[%rd9378+1], %rs1254;
	mov.b32 	%r10253, 3608;
	st.u32 	[%rd9378+4], %r10253;
	mov.b16 	%rs1255, 1;
	st.u8 	[%rd9378+3], %rs1255;
	mov.b32 	%r10254, 48;
	st.u32 	[%rd9378+8], %r10254;
	mov.b32 	%r10255, -1;
	st.u32 	[%rd9378+16], %r10255;
	ld.shared.u64 	%rd9379, [m_Local_$_0];
	add.s64 	%rd9380, %rd9379, %rd9377;
	mov.b32 	%r10256, 0;
	st.u32 	[%rd9380+32], %r10256;
	ld.shared.u64 	%rd9381, [m_Local_$_0];
	add.s64 	%rd9382, %rd9381, %rd9377;
	st.u32 	[%rd9382+36], %r10256;
	ld.shared.u64 	%rd9383, [m_Local_$_0];
	add.s64 	%rd9384, %rd9383, %rd9377;
	st.u32 	[%rd9384+40], %r10256;
	ld.local.u32 	%r10257, [%rd1];
	setp.eq.s32 	%p6827, %r10257, 0;
	bra.uni 	$L__BB10_4335;
$L__BB10_4334:
	mov.b32 	%r10259, 21106;
	st.local.u32 	[%rd1], %r10259;
	mov.b32 	%r13373, -1;
	mov.pred 	%p6827, 0;
$L__BB10_4335:
	mov.b32 	%r13374, 0;
	not.pred 	%p5203, %p6827;
	@%p5203 bra 	$L__BB10_4340;
	setp.eq.s32 	%p5204, %r13373, -1;
	@%p5204 bra 	$L__BB10_6754;
	ld.shared.u64 	%rd9385, [m_Local_$_0];
	mul.wide.s32 	%rd1536, %r13373, 16;
	add.s64 	%rd9386, %rd9385, %rd1536;
	st.u32 	[%rd9386+40], %r2305;
	ld.local.u32 	%r10262, [%rd1];
	setp.eq.s32 	%p5205, %r10262, 0;
	@%p5205 bra 	$L__BB10_4338;
	bra.uni 	$L__BB10_4340;
$L__BB10_4338:
	ld.shared.u64 	%rd9387, [m_Local_$_0];
	add.s64 	%rd9388, %rd9387, %rd1536;
	st.u32 	[%rd9388+36], %r2304;
	ld.local.u32 	%r10264, [%rd1];
	setp.ne.s32 	%p5206, %r10264, 0;
	@%p5206 bra 	$L__BB10_4340;
	ld.shared.u64 	%rd9389, [m_Local_$_0];
	add.s64 	%rd9390, %rd9389, %rd1536;
	st.u32 	[%rd9390+32], %r2289;
	ld.local.u32 	%r10265, [%rd1];
	setp.eq.s32 	%p5207, %r10265, 0;
	selp.b32 	%r13374, %r13373, 0, %p5207;
$L__BB10_4340:
	st.local.u32 	[%rd1], %r13374;
	bra.uni 	$L__BB10_4342;
$L__BB10_4341:
	shl.b32 	%r10268, %r2304, 2;
	cvt.u64.u32 	%rd9391, %r10268;
	add.s64 	%rd9392, %rd1534, %rd9391;
	mov.b32 	%r10269, 0;
	st.u32 	[%rd9392+32], %r10269;
$L__BB10_4342:
	setp.lt.s32 	%p5208, %r2285, 1;
	@%p5208 bra 	$L__BB10_4373;
	mul.wide.s32 	%rd1537, %r2289, 16;
	mov.b32 	%r13375, 0;
$L__BB10_4344:
	setp.ne.s32 	%p5209, %r2237, -1;
	shl.b32 	%r2311, %r13375, 2;
	@%p5209 bra 	$L__BB10_4346;
	mov.b32 	%r10287, 21352;
	st.local.u32 	[%rd1], %r10287;
	mov.b16 	%rs1642, 0;
	bra.uni 	$L__BB10_4358;
$L__BB10_4346:
	ld.shared.u64 	%rd1538, [m_Local_$_0];
	add.s64 	%rd1539, %rd1538, %rd1522;
	ld.u32 	%r2312, [%rd1539+12];
	setp.lt.s32 	%p5210, %r13375, %r2312;
	@%p5210 bra 	$L__BB10_4357;
	ld.shared.u64 	%rd9393, [m_Local_$_1];
	atom.global.add.u64 	%rd9394, [%rd16], 48;
	add.s64 	%rd9395, %rd9394, 56;
	setp.lt.u64 	%p5211, %rd9395, %rd9393;
	shr.u64 	%rd1540, %rd9394, 4;
	cvt.u32.u64 	%r13376, %rd1540;
	setp.ne.s32 	%p5212, %r13376, -1;
	and.pred  	%p5213, %p5211, %p5212;
	@%p5213 bra 	$L__BB10_4349;
	mov.b32 	%r10278, 21106;
	st.local.u32 	[%rd1], %r10278;
	mov.b32 	%r13376, -1;
	mov.pred 	%p6828, 0;
	bra.uni 	$L__BB10_4350;
$L__BB10_4349:
	shl.b64 	%rd9396, %rd1540, 32;
	shr.s64 	%rd9397, %rd9396, 28;
	add.s64 	%rd9398, %rd1538, %rd9397;
	mov.b16 	%rs1256, 0;
	st.u8 	[%rd9398], %rs1256;
	st.u8 	[%rd9398+1], %rs1256;
	mov.b32 	%r10272, 3608;
	st.u32 	[%rd9398+4], %r10272;
	mov.b16 	%rs1257, 1;
	st.u8 	[%rd9398+3], %rs1257;
	mov.b32 	%r10273, 48;
	st.u32 	[%rd9398+8], %r10273;
	mov.b32 	%r10274, -1;
	st.u32 	[%rd9398+16], %r10274;
	ld.shared.u64 	%rd9399, [m_Local_$_0];
	add.s64 	%rd9400, %rd9399, %rd9397;
	mov.b32 	%r10275, 0;
	st.u32 	[%rd9400+32], %r10275;
	ld.shared.u64 	%rd9401, [m_Local_$_0];
	add.s64 	%rd9402, %rd9401, %rd9397;
	st.u32 	[%rd9402+36], %r10275;
	ld.shared.u64 	%rd9403, [m_Local_$_0];
	add.s64 	%rd9404, %rd9403, %rd9397;
	st.u32 	[%rd9404+40], %r10275;
	ld.local.u32 	%r10276, [%rd1];
	setp.eq.s32 	%p6828, %r10276, 0;
$L__BB10_4350:
	mov.b32 	%r13377, 0;
	not.pred 	%p5215, %p6828;
	@%p5215 bra 	$L__BB10_4356;
	setp.ne.s32 	%p5216, %r13376, -1;
	@%p5216 bra 	$L__BB10_4353;
	mov.b32 	%r10286, 21352;
	st.local.u32 	[%rd1], %r10286;
	bra.uni 	$L__BB10_4356;
$L__BB10_4353:
	ld.shared.u64 	%rd9405, [m_Local_$_0];
	mul.wide.s32 	%rd1541, %r13376, 16;
	add.s64 	%rd9406, %rd9405, %rd1541;
	st.u32 	[%rd9406+40], %r2312;
	ld.local.u32 	%r10281, [%rd1];
	setp.ne.s32 	%p5217, %r10281, 0;
	@%p5217 bra 	$L__BB10_4356;
	ld.shared.u64 	%rd9407, [m_Local_$_0];
	add.s64 	%rd9408, %rd9407, %rd1541;
	st.u32 	[%rd9408+36], %r13375;
	ld.local.u32 	%r10283, [%rd1];
	setp.ne.s32 	%p5218, %r10283, 0;
	@%p5218 bra 	$L__BB10_4356;
	ld.shared.u64 	%rd9409, [m_Local_$_0];
	add.s64 	%rd9410, %rd9409, %rd1541;
	st.u32 	[%rd9410+32], %r2237;
	ld.local.u32 	%r10284, [%rd1];
	setp.eq.s32 	%p5219, %r10284, 0;
	selp.b32 	%r13377, %r13376, 0, %p5219;
$L__BB10_4356:
	st.local.u32 	[%rd1], %r13377;
	mov.b16 	%rs1642, 0;
	bra.uni 	$L__BB10_4358;
$L__BB10_4357:
	cvt.u64.u32 	%rd9411, %r2311;
	add.s64 	%rd9412, %rd1539, %rd9411;
	ld.u8 	%rs1642, [%rd9412+32];
$L__BB10_4358:
	setp.ne.s32 	%p5220, %r2289, -1;
	@%p5220 bra 	$L__BB10_4360;
	mov.b32 	%r10304, 21352;
	st.local.u32 	[%rd1], %r10304;
	bra.uni 	$L__BB10_4372;
$L__BB10_4360:
	ld.shared.u64 	%rd1542, [m_Local_$_0];
	add.s64 	%rd1543, %rd1542, %rd1537;
	ld.u32 	%r2317, [%rd1543+12];
	setp.lt.s32 	%p5221, %r13375, %r2317;
	@%p5221 bra 	$L__BB10_4371;
	ld.shared.u64 	%rd9413, [m_Local_$_1];
	atom.global.add.u64 	%rd9414, [%rd16], 48;
	add.s64 	%rd9415, %rd9414, 56;
	setp.lt.u64 	%p5222, %rd9415, %rd9413;
	shr.u64 	%rd1544, %rd9414, 4;
	cvt.u32.u64 	%r13378, %rd1544;
	setp.ne.s32 	%p5223, %r13378, -1;
	and.pred  	%p5224, %p5222, %p5223;
	@%p5224 bra 	$L__BB10_4363;
	mov.b32 	%r10294, 21106;
	st.local.u32 	[%rd1], %r10294;
	mov.b32 	%r13378, -1;
	mov.pred 	%p6829, 0;
	bra.uni 	$L__BB10_4364;
$L__BB10_4363:
	shl.b64 	%rd9416, %rd1544, 32;
	shr.s64 	%rd9417, %rd9416, 28;
	add.s64 	%rd9418, %rd1542, %rd9417;
	mov.b16 	%rs1260, 0;
	st.u8 	[%rd9418], %rs1260;
	st.u8 	[%rd9418+1], %rs1260;
	mov.b32 	%r10288, 3608;
	st.u32 	[%rd9418+4], %r10288;
	mov.b16 	%rs1261, 1;
	st.u8 	[%rd9418+3], %rs1261;
	mov.b32 	%r10289, 48;
	st.u32 	[%rd9418+8], %r10289;
	mov.b32 	%r10290, -1;
	st.u32 	[%rd9418+16], %r10290;
	ld.shared.u64 	%rd9419, [m_Local_$_0];
	add.s64 	%rd9420, %rd9419, %rd9417;
	mov.b32 	%r10291, 0;
	st.u32 	[%rd9420+32], %r10291;
	ld.shared.u64 	%rd9421, [m_Local_$_0];
	add.s64 	%rd9422, %rd9421, %rd9417;
	st.u32 	[%rd9422+36], %r10291;
	ld.shared.u64 	%rd9423, [m_Local_$_0];
	add.s64 	%rd9424, %rd9423, %rd9417;
	st.u32 	[%rd9424+40], %r10291;
	ld.local.u32 	%r10292, [%rd1];
	setp.eq.s32 	%p6829, %r10292, 0;
$L__BB10_4364:
	mov.b32 	%r13379, 0;
	not.pred 	%p5226, %p6829;
	@%p5226 bra 	$L__BB10_4370;
	setp.ne.s32 	%p5227, %r13378, -1;
	@%p5227 bra 	$L__BB10_4367;
	mov.b32 	%r10302, 21352;
	st.local.u32 	[%rd1], %r10302;
	bra.uni 	$L__BB10_4370;
$L__BB10_4367:
	ld.shared.u64 	%rd9425, [m_Local_$_0];
	mul.wide.s32 	%rd1545, %r13378, 16;
	add.s64 	%rd9426, %rd9425, %rd1545;
	st.u32 	[%rd9426+40], %r2317;
	ld.local.u32 	%r10297, [%rd1];
	setp.ne.s32 	%p5228, %r10297, 0;
	@%p5228 bra 	$L__BB10_4370;
	ld.shared.u64 	%rd9427, [m_Local_$_0];
	add.s64 	%rd9428, %rd9427, %rd1545;
	st.u32 	[%rd9428+36], %r13375;
	ld.local.u32 	%r10299, [%rd1];
	setp.ne.s32 	%p5229, %r10299, 0;
	@%p5229 bra 	$L__BB10_4370;
	ld.shared.u64 	%rd9429, [m_Local_$_0];
	add.s64 	%rd9430, %rd9429, %rd1545;
	st.u32 	[%rd9430+32], %r2289;
	ld.local.u32 	%r10300, [%rd1];
	setp.eq.s32 	%p5230, %r10300, 0;
	selp.b32 	%r13379, %r13378, 0, %p5230;
$L__BB10_4370:
	st.local.u32 	[%rd1], %r13379;
	bra.uni 	$L__BB10_4372;
$L__BB10_4371:
	cvt.u64.u32 	%rd9431, %r2311;
	add.s64 	%rd9432, %rd1543, %rd9431;
	mov.b32 	%r10303, 0;
	st.u32 	[%rd9432+32], %r10303;
	st.u8 	[%rd9432+32], %rs1642;
$L__BB10_4372:
	add.s32 	%r13375, %r13375, 1;
	setp.ne.s32 	%p5231, %r13375, %r2285;
	@%p5231 bra 	$L__BB10_4344;
$L__BB10_4373:
	ld.shared.u64 	%rd9433, [m_Local_$_0];
	add.s64 	%rd9434, %rd9433, %rd1520;
	st.u32 	[%rd9434+32], %r2289;
	ld.shared.u64 	%rd9435, [m_Local_$_0];
	add.s64 	%rd9436, %rd9435, %rd1520;
	st.u32 	[%rd9436+40], %r2285;
	ld.shared.u64 	%rd9437, [m_Local_$_0];
	add.s64 	%rd9438, %rd9437, %rd1520;
	mov.b32 	%r10305, 0;
	st.u32 	[%rd9438+48], %r10305;
	ld.shared.u64 	%rd11885, [m_Local_$_1];
$L__BB10_4374:
	atom.global.add.u64 	%rd9439, [%rd16], 48;
	add.s64 	%rd9440, %rd9439, 56;
	setp.lt.u64 	%p5232, %rd9440, %rd11885;
	shr.u64 	%rd1548, %rd9439, 4;
	cvt.u32.u64 	%r13382, %rd1548;
	setp.ne.s32 	%p5233, %r13382, -1;
	and.pred  	%p5234, %p5232, %p5233;
	@%p5234 bra 	$L__BB10_4376;
	mov.b32 	%r10314, 21352;
	st.local.u32 	[%rd1], %r10314;
	mov.b32 	%r13382, -1;
	mov.pred 	%p6830, 0;
	bra.uni 	$L__BB10_4380;
$L__BB10_4376:
	setp.ne.s32 	%p5235, %r2284, -1;
	ld.shared.u64 	%rd9441, [m_Local_$_0];
	shl.b64 	%rd9442, %rd1548, 32;
	shr.s64 	%rd1549, %rd9442, 28;
	add.s64 	%rd9443, %rd9441, %rd1549;
	mov.b16 	%rs1262, 0;
	st.u8 	[%rd9443], %rs1262;
	st.u8 	[%rd9443+1], %rs1262;
	mov.b32 	%r10307, 16901;
	st.u32 	[%rd9443+4], %r10307;
	mov.b16 	%rs1263, 1;
	st.u8 	[%rd9443+3], %rs1263;
	mov.b32 	%r10308, 44;
	st.u32 	[%rd9443+8], %r10308;
	mov.b32 	%r10309, -1;
	st.u32 	[%rd9443+16], %r10309;
	@%p5235 bra 	$L__BB10_4378;
	mov.b32 	%r10311, 21352;
	st.local.u32 	[%rd1], %r10311;
	mov.b32 	%r13380, 0;
	ld.shared.u64 	%rd11886, [m_Local_$_0];
	mov.u32 	%r13381, %r13380;
	bra.uni 	$L__BB10_4379;
$L__BB10_4378:
	ld.shared.u64 	%rd11886, [m_Local_$_0];
	mul.wide.s32 	%rd9444, %r2284, 16;
	add.s64 	%rd9445, %rd11886, %rd9444;
	ld.u32 	%r13380, [%rd9445+32];
	ld.u32 	%r13381, [%rd9445+40];
$L__BB10_4379:
	add.s64 	%rd9446, %rd11886, %rd1549;
	st.u32 	[%rd9446+32], %r13380;
	ld.shared.u64 	%rd9447, [m_Local_$_0];
	add.s64 	%rd9448, %rd9447, %rd1549;
	st.u32 	[%rd9448+40], %r13381;
	ld.local.u32 	%r10312, [%rd1];
	setp.eq.s32 	%p6830, %r10312, 0;
$L__BB10_4380:
	not.pred 	%p5237, %p6830;
	@%p5237 bra 	$L__BB10_6659;
	ld.shared.u64 	%rd1553, [m_Local_$_0];
	add.s64 	%rd9449, %rd1553, %rd15;
	ld.u32 	%r2329, [%rd9449+44];
	setp.ne.s32 	%p5238, %r2329, -1;
	@%p5238 bra 	$L__BB10_4383;
	mov.b32 	%r10332, 21352;
	st.local.u32 	[%rd1], %r10332;
	mov.b32 	%r13385, 0;
	mov.pred 	%p6832, 0;
	bra.uni 	$L__BB10_4395;
$L__BB10_4383:
	mul.wide.s32 	%rd9450, %r2329, 16;
	add.s64 	%rd1554, %rd1553, %rd9450;
	ld.u32 	%r2330, [%rd1554+12];
	setp.lt.s32 	%p5239, %r13101, %r2330;
	@%p5239 bra 	$L__BB10_4394;
	ld.shared.u64 	%rd9451, [m_Local_$_1];
	atom.global.add.u64 	%rd9452, [%rd16], 48;
	add.s64 	%rd9453, %rd9452, 56;
	setp.lt.u64 	%p5240, %rd9453, %rd9451;
	shr.u64 	%rd1555, %rd9452, 4;
	cvt.u32.u64 	%r13383, %rd1555;
	setp.ne.s32 	%p5241, %r13383, -1;
	and.pred  	%p5242, %p5240, %p5241;
	@%p5242 bra 	$L__BB10_4386;
	mov.b32 	%r10321, 21106;
	st.local.u32 	[%rd1], %r10321;
	mov.b32 	%r13383, -1;
	mov.pred 	%p6831, 0;
	bra.uni 	$L__BB10_4387;
$L__BB10_4386:
	shl.b64 	%rd9454, %rd1555, 32;
	shr.s64 	%rd9455, %rd9454, 28;
	add.s64 	%rd9456, %rd1553, %rd9455;
	mov.b16 	%rs1264, 0;
	st.u8 	[%rd9456], %rs1264;
	st.u8 	[%rd9456+1], %rs1264;
	mov.b32 	%r10315, 3608;
	st.u32 	[%rd9456+4], %r10315;
	mov.b16 	%rs1265, 1;
	st.u8 	[%rd9456+3], %rs1265;
	mov.b32 	%r10316, 48;
	st.u32 	[%rd9456+8], %r10316;
	mov.b32 	%r10317, -1;
	st.u32 	[%rd9456+16], %r10317;
	ld.shared.u64 	%rd9457, [m_Local_$_0];
	add.s64 	%rd9458, %rd9457, %rd9455;
	mov.b32 	%r10318, 0;
	st.u32 	[%rd9458+32], %r10318;
	ld.shared.u64 	%rd9459, [m_Local_$_0];
	add.s64 	%rd9460, %rd9459, %rd9455;
	st.u32 	[%rd9460+36], %r10318;
	ld.shared.u64 	%rd9461, [m_Local_$_0];
	add.s64 	%rd9462, %rd9461, %rd9455;
	st.u32 	[%rd9462+40], %r10318;
	ld.local.u32 	%r10319, [%rd1];
	setp.eq.s32 	%p6831, %r10319, 0;
$L__BB10_4387:
	mov.b32 	%r13384, 0;
	not.pred 	%p5244, %p6831;
	@%p5244 bra 	$L__BB10_4393;
	setp.ne.s32 	%p5245, %r13383, -1;
	@%p5245 bra 	$L__BB10_4390;
	mov.b32 	%r10329, 21352;
	st.local.u32 	[%rd1], %r10329;
	bra.uni 	$L__BB10_4393;
$L__BB10_4390:
	ld.shared.u64 	%rd9463, [m_Local_$_0];
	mul.wide.s32 	%rd1556, %r13383, 16;
	add.s64 	%rd9464, %rd9463, %rd1556;
	st.u32 	[%rd9464+40], %r2330;
	ld.local.u32 	%r10324, [%rd1];
	setp.ne.s32 	%p5246, %r10324, 0;
	@%p5246 bra 	$L__BB10_4393;
	ld.shared.u64 	%rd9465, [m_Local_$_0];
	add.s64 	%rd9466, %rd9465, %rd1556;
	st.u32 	[%rd9466+36], %r13101;
	ld.local.u32 	%r10326, [%rd1];
	setp.ne.s32 	%p5247, %r10326, 0;
	@%p5247 bra 	$L__BB10_4393;
	ld.shared.u64 	%rd9467, [m_Local_$_0];
	add.s64 	%rd9468, %rd9467, %rd1556;
	st.u32 	[%rd9468+32], %r2329;
	ld.local.u32 	%r10327, [%rd1];
	setp.eq.s32 	%p5248, %r10327, 0;
	selp.b32 	%r13384, %r13383, 0, %p5248;
$L__BB10_4393:
	st.local.u32 	[%rd1], %r13384;
	setp.eq.s32 	%p6832, %r13384, 0;
	mov.b32 	%r13385, 0;
	bra.uni 	$L__BB10_4395;
$L__BB10_4394:
	cvt.u64.u32 	%rd9469, %r1599;
	add.s64 	%rd9470, %rd1554, %rd9469;
	ld.u32 	%r13385, [%rd9470+32];
	mov.pred 	%p6832, -1;
$L__BB10_4395:
	not.pred 	%p5251, %p6832;
	@%p5251 bra 	$L__BB10_6659;
	setp.ne.s32 	%p5252, %r13385, -2147483648;
	@%p5252 bra 	$L__BB10_4530;
	ld.shared.u64 	%rd9744, [m_Local_$_1];
	atom.global.add.u64 	%rd9745, [%rd16], 80;
	add.s64 	%rd9746, %rd9745, 88;
	setp.lt.u64 	%p5429, %rd9746, %rd9744;
	shr.u64 	%rd9747, %rd9745, 4;
	cvt.u32.u64 	%r10595, %rd9747;
	selp.b32 	%r2337, %r10595, -1, %p5429;
	setp.ne.s32 	%p5430, %r2337, -1;
	@%p5430 bra 	$L__BB10_4400;
	mov.b32 	%r10634, 21352;
	st.local.u32 	[%rd1], %r10634;
$L__BB10_4399:
	mul.wide.s32 	%rd1566, %r2337, 16;
	mov.b32 	%r13391, 0;
	bra.uni 	$L__BB10_4426;
$L__BB10_4400:
	ld.shared.u64 	%rd9748, [m_Local_$_0];
	mul.wide.s32 	%rd1557, %r2337, 16;
	add.s64 	%rd9749, %rd9748, %rd1557;
	mov.b16 	%rs1300, 0;
	st.u8 	[%rd9749], %rs1300;
	st.u8 	[%rd9749+1], %rs1300;
	mov.b32 	%r10597, 4335;
	st.u32 	[%rd9749+4], %r10597;
	mov.b16 	%rs1301, 1;
	st.u8 	[%rd9749+3], %rs1301;
	mov.b32 	%r10598, 80;
	st.u32 	[%rd9749+8], %r10598;
	mov.b32 	%r10599, 11;
	st.u32 	[%rd9749+12], %r10599;
	mov.b32 	%r13386, 0;
$L__BB10_4401:
	ld.shared.u64 	%rd1558, [m_Local_$_0];
	add.s64 	%rd1559, %rd1558, %rd1557;
	ld.u32 	%r2339, [%rd1559+12];
	setp.lt.s32 	%p5431, %r13386, %r2339;
	@%p5431 bra 	$L__BB10_4412;
	ld.shared.u64 	%rd9750, [m_Local_$_1];
	atom.global.add.u64 	%rd9751, [%rd16], 48;
	add.s64 	%rd9752, %rd9751, 56;
	setp.lt.u64 	%p5432, %rd9752, %rd9750;
	shr.u64 	%rd1560, %rd9751, 4;
	cvt.u32.u64 	%r13387, %rd1560;
	setp.ne.s32 	%p5433, %r13387, -1;
	and.pred  	%p5434, %p5432, %p5433;
	@%p5434 bra 	$L__BB10_4404;
	mov.b32 	%r10606, 21106;
	st.local.u32 	[%rd1], %r10606;
	mov.b32 	%r13387, -1;
	mov.pred 	%p6833, 0;
	bra.uni 	$L__BB10_4405;
$L__BB10_4404:
	shl.b64 	%rd9753, %rd1560, 32;
	shr.s64 	%rd9754, %rd9753, 28;
	add.s64 	%rd9755, %rd1558, %rd9754;
	mov.b16 	%rs1302, 0;
	st.u8 	[%rd9755], %rs1302;
	st.u8 	[%rd9755+1], %rs1302;
	mov.b32 	%r10600, 3608;
	st.u32 	[%rd9755+4], %r10600;
	mov.b16 	%rs1303, 1;
	st.u8 	[%rd9755+3], %rs1303;
	mov.b32 	%r10601, 48;
	st.u32 	[%rd9755+8], %r10601;
	mov.b32 	%r10602, -1;
	st.u32 	[%rd9755+16], %r10602;
	ld.shared.u64 	%rd9756, [m_Local_$_0];
	add.s64 	%rd9757, %rd9756, %rd9754;
	mov.b32 	%r10603, 0;
	st.u32 	[%rd9757+32], %r10603;
	ld.shared.u64 	%rd9758, [m_Local_$_0];
	add.s64 	%rd9759, %rd9758, %rd9754;
	st.u32 	[%rd9759+36], %r10603;
	ld.shared.u64 	%rd9760, [m_Local_$_0];
	add.s64 	%rd9761, %rd9760, %rd9754;
	st.u32 	[%rd9761+40], %r10603;
	ld.local.u32 	%r10604, [%rd1];
	setp.eq.s32 	%p6833, %r10604, 0;
$L__BB10_4405:
	mov.b32 	%r13388, 0;
	not.pred 	%p5436, %p6833;
	@%p5436 bra 	$L__BB10_4411;
	setp.ne.s32 	%p5437, %r13387, -1;
	@%p5437 bra 	$L__BB10_4408;
	mov.b32 	%r10614, 21352;
	st.local.u32 	[%rd1], %r10614;
	bra.uni 	$L__BB10_4411;
$L__BB10_4408:
	ld.shared.u64 	%rd9762, [m_Local_$_0];
	mul.wide.s32 	%rd1561, %r13387, 16;
	add.s64 	%rd9763, %rd9762, %rd1561;
	st.u32 	[%rd9763+40], %r2339;
	ld.local.u32 	%r10609, [%rd1];
	setp.ne.s32 	%p5438, %r10609, 0;
	@%p5438 bra 	$L__BB10_4411;
	ld.shared.u64 	%rd9764, [m_Local_$_0];
	add.s64 	%rd9765, %rd9764, %rd1561;
	st.u32 	[%rd9765+36], %r13386;
	ld.local.u32 	%r10611, [%rd1];
	setp.ne.s32 	%p5439, %r10611, 0;
	@%p5439 bra 	$L__BB10_4411;
	ld.shared.u64 	%rd9766, [m_Local_$_0];
	add.s64 	%rd9767, %rd9766, %rd1561;
	st.u32 	[%rd9767+32], %r2337;
	ld.local.u32 	%r10612, [%rd1];
	setp.eq.s32 	%p5440, %r10612, 0;
	selp.b32 	%r13388, %r13387, 0, %p5440;
$L__BB10_4411:
	st.local.u32 	[%rd1], %r13388;
	bra.uni 	$L__BB10_4413;
$L__BB10_4412:
	shl.b32 	%r10615, %r13386, 2;
	cvt.u64.u32 	%rd9768, %r10615;
	add.s64 	%rd9769, %rd1559, %rd9768;
	mov.b32 	%r10616, 0;
	st.u32 	[%rd9769+32], %r10616;
$L__BB10_4413:
	add.s32 	%r2344, %r13386, 1;
	setp.eq.s32 	%p5441, %r2344, 11;
	@%p5441 bra 	$L__BB10_4399;
	ld.shared.u64 	%rd1562, [m_Local_$_0];
	add.s64 	%rd1563, %rd1562, %rd1557;
	ld.u32 	%r2345, [%rd1563+12];
	setp.lt.s32 	%p5442, %r2344, %r2345;
	@%p5442 bra 	$L__BB10_4424;
	ld.shared.u64 	%rd9770, [m_Local_$_1];
	atom.global.add.u64 	%rd9771, [%rd16], 48;
	add.s64 	%rd9772, %rd9771, 56;
	setp.ge.u64 	%p5443, %rd9772, %rd9770;
	shr.u64 	%rd1564, %rd9771, 4;
	cvt.u32.u64 	%r13389, %rd1564;
	setp.eq.s32 	%p5444, %r13389, -1;
	or.pred  	%p5445, %p5443, %p5444;
	@%p5445 bra 	$L__BB10_4417;
	shl.b64 	%rd9773, %rd1564, 32;
	shr.s64 	%rd9774, %rd9773, 28;
	add.s64 	%rd9775, %rd1562, %rd9774;
	mov.b16 	%rs1304, 0;
	st.u8 	[%rd9775], %rs1304;
	st.u8 	[%rd9775+1], %rs1304;
	mov.b32 	%r10617, 3608;
	st.u32 	[%rd9775+4], %r10617;
	mov.b16 	%rs1305, 1;
	st.u8 	[%rd9775+3], %rs1305;
	mov.b32 	%r10618, 48;
	st.u32 	[%rd9775+8], %r10618;
	mov.b32 	%r10619, -1;
	st.u32 	[%rd9775+16], %r10619;
	ld.shared.u64 	%rd9776, [m_Local_$_0];
	add.s64 	%rd9777, %rd9776, %rd9774;
	mov.b32 	%r10620, 0;
	st.u32 	[%rd9777+32], %r10620;
	ld.shared.u64 	%rd9778, [m_Local_$_0];
	add.s64 	%rd9779, %rd9778, %rd9774;
	st.u32 	[%rd9779+36], %r10620;
	ld.shared.u64 	%rd9780, [m_Local_$_0];
	add.s64 	%rd9781, %rd9780, %rd9774;
	st.u32 	[%rd9781+40], %r10620;
	ld.local.u32 	%r10621, [%rd1];
	setp.eq.s32 	%p6834, %r10621, 0;
	bra.uni 	$L__BB10_4418;
$L__BB10_4417:
	mov.b32 	%r10623, 21106;
	st.local.u32 	[%rd1], %r10623;
	mov.b32 	%r13389, -1;
	mov.pred 	%p6834, 0;
$L__BB10_4418:
	mov.b32 	%r13390, 0;
	not.pred 	%p5447, %p6834;
	@%p5447 bra 	$L__BB10_4423;
	setp.eq.s32 	%p5448, %r13389, -1;
	@%p5448 bra 	$L__BB10_6755;
	ld.shared.u64 	%rd9782, [m_Local_$_0];
	mul.wide.s32 	%rd1565, %r13389, 16;
	add.s64 	%rd9783, %rd9782, %rd1565;
	st.u32 	[%rd9783+40], %r2345;
	ld.local.u32 	%r10626, [%rd1];
	setp.eq.s32 	%p5449, %r10626, 0;
	@%p5449 bra 	$L__BB10_4421;
	bra.uni 	$L__BB10_4423;
$L__BB10_4421:
	ld.shared.u64 	%rd9784, [m_Local_$_0];
	add.s64 	%rd9785, %rd9784, %rd1565;
	st.u32 	[%rd9785+36], %r2344;
	ld.local.u32 	%r10628, [%rd1];
	setp.ne.s32 	%p5450, %r10628, 0;
	@%p5450 bra 	$L__BB10_4423;
	ld.shared.u64 	%rd9786, [m_Local_$_0];
	add.s64 	%rd9787, %rd9786, %rd1565;
	st.u32 	[%rd9787+32], %r2337;
	ld.local.u32 	%r10629, [%rd1];
	setp.eq.s32 	%p5451, %r10629, 0;
	selp.b32 	%r13390, %r13389, 0, %p5451;
$L__BB10_4423:
	st.local.u32 	[%rd1], %r13390;
	add.s32 	%r13386, %r13386, 2;
	bra.uni 	$L__BB10_4401;
$L__BB10_4424:
	shl.b32 	%r10632, %r2344, 2;
	cvt.u64.u32 	%rd9788, %r10632;
	add.s64 	%rd9789, %rd1563, %rd9788;
	mov.b32 	%r10633, 0;
	st.u32 	[%rd9789+32], %r10633;
	add.s32 	%r13386, %r13386, 2;
	bra.uni 	$L__BB10_4401;
$L__BB10_4425:
	shl.b32 	%r10669, %r2357, 2;
	cvt.u64.u32 	%rd9830, %r10669;
	add.s64 	%rd9831, %rd1573, %rd9830;
	mov.b32 	%r10670, 0;
	st.u32 	[%rd9831+32], %r10670;
	st.u8 	[%rd9831+32], %rs229;
	add.s32 	%r13391, %r13391, 2;
$L__BB10_4426:
	setp.ne.s32 	%p5452, %r2337, -1;
	cvt.u64.u32 	%rd9790, %r13391;
	mov.u64 	%rd9791, $str$23;
	add.s64 	%rd1567, %rd9791, %rd9790;
	@%p5452 bra 	$L__BB10_4428;
	mov.b32 	%r10653, 21352;
	st.local.u32 	[%rd1], %r10653;
	bra.uni 	$L__BB10_4440;
$L__BB10_4428:
	ld.shared.u64 	%rd1568, [m_Local_$_0];
	add.s64 	%rd1569, %rd1568, %rd1566;
	ld.u32 	%r2352, [%rd1569+12];
	setp.lt.s32 	%p5453, %r13391, %r2352;
	@%p5453 bra 	$L__BB10_4439;
	ld.shared.u64 	%rd9792, [m_Local_$_1];
	atom.global.add.u64 	%rd9793, [%rd16], 48;
	add.s64 	%rd9794, %rd9793, 56;
	setp.lt.u64 	%p5454, %rd9794, %rd9792;
	shr.u64 	%rd1570, %rd9793, 4;
	cvt.u32.u64 	%r13392, %rd1570;
	setp.ne.s32 	%p5455, %r13392, -1;
	and.pred  	%p5456, %p5454, %p5455;
	@%p5456 bra 	$L__BB10_4431;
	mov.b32 	%r10642, 21106;
	st.local.u32 	[%rd1], %r10642;
	mov.b32 	%r13392, -1;
	mov.pred 	%p6835, 0;
	bra.uni 	$L__BB10_4432;
$L__BB10_4431:
	shl.b64 	%rd9795, %rd1570, 32;
	shr.s64 	%rd9796, %rd9795, 28;
	add.s64 	%rd9797, %rd1568, %rd9796;
	mov.b16 	%rs1306, 0;
	st.u8 	[%rd9797], %rs1306;
	st.u8 	[%rd9797+1], %rs1306;
	mov.b32 	%r10636, 3608;
	st.u32 	[%rd9797+4], %r10636;
	mov.b16 	%rs1307, 1;
	st.u8 	[%rd9797+3], %rs1307;
	mov.b32 	%r10637, 48;
	st.u32 	[%rd9797+8], %r10637;
	mov.b32 	%r10638, -1;
	st.u32 	[%rd9797+16], %r10638;
	ld.shared.u64 	%rd9798, [m_Local_$_0];
	add.s64 	%rd9799, %rd9798, %rd9796;
	mov.b32 	%r10639, 0;
	st.u32 	[%rd9799+32], %r10639;
	ld.shared.u64 	%rd9800, [m_Local_$_0];
	add.s64 	%rd9801, %rd9800, %rd9796;
	st.u32 	[%rd9801+36], %r10639;
	ld.shared.u64 	%rd9802, [m_Local_$_0];
	add.s64 	%rd9803, %rd9802, %rd9796;
	st.u32 	[%rd9803+40], %r10639;
	ld.local.u32 	%r10640, [%rd1];
	setp.eq.s32 	%p6835, %r10640, 0;
$L__BB10_4432:
	mov.b32 	%r13393, 0;
	not.pred 	%p5458, %p6835;
	@%p5458 bra 	$L__BB10_4438;
	setp.ne.s32 	%p5459, %r13392, -1;
	@%p5459 bra 	$L__BB10_4435;
	mov.b32 	%r10650, 21352;
	st.local.u32 	[%rd1], %r10650;
	bra.uni 	$L__BB10_4438;
$L__BB10_4435:
	ld.shared.u64 	%rd9804, [m_Local_$_0];
	mul.wide.s32 	%rd1571, %r13392, 16;
	add.s64 	%rd9805, %rd9804, %rd1571;
	st.u32 	[%rd9805+40], %r2352;
	ld.local.u32 	%r10645, [%rd1];
	setp.ne.s32 	%p5460, %r10645, 0;
	@%p5460 bra 	$L__BB10_4438;
	ld.shared.u64 	%rd9806, [m_Local_$_0];
	add.s64 	%rd9807, %rd9806, %rd1571;
	st.u32 	[%rd9807+36], %r13391;
	ld.local.u32 	%r10647, [%rd1];
	setp.ne.s32 	%p5461, %r10647, 0;
	@%p5461 bra 	$L__BB10_4438;
	ld.shared.u64 	%rd9808, [m_Local_$_0];
	add.s64 	%rd9809, %rd9808, %rd1571;
	st.u32 	[%rd9809+32], %r2337;
	ld.local.u32 	%r10648, [%rd1];
	setp.eq.s32 	%p5462, %r10648, 0;
	selp.b32 	%r13393, %r13392, 0, %p5462;
$L__BB10_4438:
	st.local.u32 	[%rd1], %r13393;
	bra.uni 	$L__BB10_4440;
$L__BB10_4439:
	ld.global.nc.u8 	%rs1308, [%rd1567];
	cvt.u16.u8 	%rs1309, %rs1308;
	shl.b32 	%r10651, %r13391, 2;
	cvt.u64.u32 	%rd9810, %r10651;
	add.s64 	%rd9811, %rd1569, %rd9810;
	mov.b32 	%r10652, 0;
	st.u32 	[%rd9811+32], %r10652;
	st.u8 	[%rd9811+32], %rs1309;
$L__BB10_4440:
	add.s32 	%r2357, %r13391, 1;
	setp.eq.s32 	%p5463, %r2357, 11;
	@%p5463 bra 	$L__BB10_4453;
	setp.eq.s32 	%p5464, %r2337, -1;
	ld.global.nc.u8 	%rs1310, [%rd1567+1];
	cvt.u16.u8 	%rs229, %rs1310;
	@%p5464 bra 	$L__BB10_4452;
	ld.shared.u64 	%rd1572, [m_Local_$_0];
	add.s64 	%rd1573, %rd1572, %rd1566;
	ld.u32 	%r2358, [%rd1573+12];
	setp.lt.s32 	%p5465, %r2357, %r2358;
	@%p5465 bra 	$L__BB10_4425;
	ld.shared.u64 	%rd9812, [m_Local_$_1];
	atom.global.add.u64 	%rd9813, [%rd16], 48;
	add.s64 	%rd9814, %rd9813, 56;
	setp.ge.u64 	%p5466, %rd9814, %rd9812;
	shr.u64 	%rd1574, %rd9813, 4;
	cvt.u32.u64 	%r13394, %rd1574;
	setp.eq.s32 	%p5467, %r13394, -1;
	or.pred  	%p5468, %p5466, %p5467;
	@%p5468 bra 	$L__BB10_4445;
	shl.b64 	%rd9815, %rd1574, 32;
	shr.s64 	%rd9816, %rd9815, 28;
	add.s64 	%rd9817, %rd1572, %rd9816;
	mov.b16 	%rs1311, 0;
	st.u8 	[%rd9817], %rs1311;
	st.u8 	[%rd9817+1], %rs1311;
	mov.b32 	%r10654, 3608;
	st.u32 	[%rd9817+4], %r10654;
	mov.b16 	%rs1312, 1;
	st.u8 	[%rd9817+3], %rs1312;
	mov.b32 	%r10655, 48;
	st.u32 	[%rd9817+8], %r10655;
	mov.b32 	%r10656, -1;
	st.u32 	[%rd9817+16], %r10656;
	ld.shared.u64 	%rd9818, [m_Local_$_0];
	add.s64 	%rd9819, %rd9818, %rd9816;
	mov.b32 	%r10657, 0;
	st.u32 	[%rd9819+32], %r10657;
	ld.shared.u64 	%rd9820, [m_Local_$_0];
	add.s64 	%rd9821, %rd9820, %rd9816;
	st.u32 	[%rd9821+36], %r10657;
	ld.shared.u64 	%rd9822, [m_Local_$_0];
	add.s64 	%rd9823, %rd9822, %rd9816;
	st.u32 	[%rd9823+40], %r10657;
	ld.local.u32 	%r10658, [%rd1];
	setp.eq.s32 	%p6836, %r10658, 0;
	bra.uni 	$L__BB10_4446;
$L__BB10_4445:
	mov.b32 	%r10660, 21106;
	st.local.u32 	[%rd1], %r10660;
	mov.b32 	%r13394, -1;
	mov.pred 	%p6836, 0;
$L__BB10_4446:
	mov.b32 	%r13395, 0;
	not.pred 	%p5470, %p6836;
	@%p5470 bra 	$L__BB10_4451;
	setp.eq.s32 	%p5471, %r13394, -1;
	@%p5471 bra 	$L__BB10_6756;
	ld.shared.u64 	%rd9824, [m_Local_$_0];
	mul.wide.s32 	%rd1575, %r13394, 16;
	add.s64 	%rd9825, %rd9824, %rd1575;
	st.u32 	[%rd9825+40], %r2358;
	ld.local.u32 	%r10663, [%rd1];
	setp.eq.s32 	%p5472, %r10663, 0;
	@%p5472 bra 	$L__BB10_4449;
	bra.uni 	$L__BB10_4451;
$L__BB10_4449:
	ld.shared.u64 	%rd9826, [m_Local_$_0];
	add.s64 	%rd9827, %rd9826, %rd1575;
	st.u32 	[%rd9827+36], %r2357;
	ld.local.u32 	%r10665, [%rd1];
	setp.ne.s32 	%p5473, %r10665, 0;
	@%p5473 bra 	$L__BB10_4451;
	ld.shared.u64 	%rd9828, [m_Local_$_0];
	add.s64 	%rd9829, %rd9828, %rd1575;
	st.u32 	[%rd9829+32], %r2337;
	ld.local.u32 	%r10666, [%rd1];
	setp.eq.s32 	%p5474, %r10666, 0;
	selp.b32 	%r13395, %r13394, 0, %p5474;
$L__BB10_4451:
	st.local.u32 	[%rd1], %r13395;
	add.s32 	%r13391, %r13391, 2;
	bra.uni 	$L__BB10_4426;
$L__BB10_4452:
	mov.b32 	%r10671, 21352;
	st.local.u32 	[%rd1], %r10671;
	add.s32 	%r13391, %r13391, 2;
	bra.uni 	$L__BB10_4426;
$L__BB10_4453:
	ld.shared.u64 	%rd9832, [m_Local_$_1];
	atom.global.add.u64 	%rd9833, [%rd16], 48;
	add.s64 	%rd9834, %rd9833, 56;
	setp.lt.u64 	%p5475, %rd9834, %rd9832;
	shr.u64 	%rd9835, %rd9833, 4;
	cvt.u32.u64 	%r10672, %rd9835;
	selp.b32 	%r13462, %r10672, -1, %p5475;
	setp.ne.s32 	%p5476, %r13462, -1;
	@%p5476 bra 	$L__BB10_4455;
	mov.b32 	%r13458, 21352;
	st.local.u32 	[%rd1], %r13458;
	mov.b32 	%r13462, -1;
	bra.uni 	$L__BB10_4728;
$L__BB10_4455:
	ld.shared.u64 	%rd9836, [m_Local_$_0];
	mul.wide.s32 	%rd1576, %r13462, 16;
	add.s64 	%rd9837, %rd9836, %rd1576;
	mov.b16 	%rs1313, 1;
	st.u8 	[%rd9837], %rs1313;
	mov.b16 	%rs1314, 0;
	st.u8 	[%rd9837+1], %rs1314;
	mov.b32 	%r10673, 2905;
	st.u32 	[%rd9837+4], %r10673;
	st.u8 	[%rd9837+3], %rs1313;
	mov.b32 	%r10674, 48;
	st.u32 	[%rd9837+8], %r10674;
	mov.b32 	%r10675, -1;
	st.u32 	[%rd9837+16], %r10675;
	ld.shared.u64 	%rd1577, [m_Local_$_0];
	add.s64 	%rd9838, %rd1577, %rd1566;
	ld.u32 	%r2365, [%rd9838+12];
	shl.b32 	%r10676, %r2365, 2;
	add.s32 	%r10677, %r10676, 32;
	shr.s32 	%r10678, %r10677, 31;
	shr.u32 	%r10679, %r10678, 29;
	add.s32 	%r10680, %r10677, %r10679;
	and.b32  	%r10681, %r10680, -8;
	sub.s32 	%r10682, %r10677, %r10681;
	setp.eq.s32 	%p5477, %r10682, 0;
	sub.s32 	%r10683, %r10676, %r10682;
	add.s32 	%r10684, %r10683, 40;
	selp.b32 	%r2366, %r10677, %r10684, %p5477;
	ld.shared.u64 	%rd1578, [m_Local_$_1];
	and.b32  	%r10685, %r2366, 12;
	setp.eq.s32 	%p5478, %r10685, 0;
	mov.u32 	%r13396, %r2366;
	@%p5478 bra 	$L__BB10_4457;
	shr.s32 	%r10686, %r2366, 31;
	shr.u32 	%r10687, %r10686, 28;
	add.s32 	%r10688, %r2366, %r10687;
	and.b32  	%r10689, %r10688, -16;
	add.s32 	%r13396, %r10689, 16;
$L__BB10_4457:
	cvt.s64.s32 	%rd9839, %r13396;
	atom.global.add.u64 	%rd9840, [%rd16], %rd9839;
	cvt.s64.s32 	%rd9841, %r2366;
	add.s64 	%rd9842, %rd9841, %rd9840;
	add.s64 	%rd9843, %rd9842, 8;
	setp.lt.u64 	%p5479, %rd9843, %rd1578;
	shr.u64 	%rd9844, %rd9840, 4;
	cvt.u32.u64 	%r10690, %rd9844;
	selp.b32 	%r2369, %r10690, -1, %p5479;
	setp.ne.s32 	%p5480, %r2369, -1;
	@%p5480 bra 	$L__BB10_4459;
	mov.b32 	%r10746, 21352;
	st.local.u32 	[%rd1], %r10746;
	bra.uni 	$L__BB10_4498;
$L__BB10_4459:
	mul.wide.s32 	%rd1579, %r2369, 16;
	add.s64 	%rd9845, %rd1577, %rd1579;
	mov.b16 	%rs1315, 0;
	st.u8 	[%rd9845], %rs1315;
	st.u8 	[%rd9845+1], %rs1315;
	mov.b32 	%r10691, 4335;
	st.u32 	[%rd9845+4], %r10691;
	mov.b16 	%rs1316, 1;
	st.u8 	[%rd9845+3], %rs1316;
	st.u32 	[%rd9845+8], %r2366;
	st.u32 	[%rd9845+12], %r2365;
	setp.lt.s32 	%p5481, %r2365, 1;
	@%p5481 bra 	$L__BB10_4498;
	setp.eq.s32 	%p5482, %r2365, 1;
	mov.b32 	%r2384, 0;
	@%p5482 bra 	$L__BB10_4486;
	and.b32  	%r2384, %r2365, 2147483646;
	mov.b32 	%r13397, 0;
$L__BB10_4462:
	ld.shared.u64 	%rd1580, [m_Local_$_0];
	add.s64 	%rd1581, %rd1580, %rd1579;
	ld.u32 	%r2372, [%rd1581+12];
	setp.lt.s32 	%p5483, %r13397, %r2372;
	@%p5483 bra 	$L__BB10_4473;
	ld.shared.u64 	%rd9846, [m_Local_$_1];
	atom.global.add.u64 	%rd9847, [%rd16], 48;
	add.s64 	%rd9848, %rd9847, 56;
	setp.lt.u64 	%p5484, %rd9848, %rd9846;
	shr.u64 	%rd1582, %rd9847, 4;
	cvt.u32.u64 	%r13398, %rd1582;
	setp.ne.s32 	%p5485, %r13398, -1;
	and.pred  	%p5486, %p5484, %p5485;
	@%p5486 bra 	$L__BB10_4465;
	mov.b32 	%r10700, 21106;
	st.local.u32 	[%rd1], %r10700;
	mov.b32 	%r13398, -1;
	mov.pred 	%p6837, 0;
	bra.uni 	$L__BB10_4466;
$L__BB10_4465:
	shl.b64 	%rd9849, %rd1582, 32;
	shr.s64 	%rd9850, %rd9849, 28;
	add.s64 	%rd9851, %rd1580, %rd9850;
	mov.b16 	%rs1317, 0;
	st.u8 	[%rd9851], %rs1317;
	st.u8 	[%rd9851+1], %rs1317;
	mov.b32 	%r10694, 3608;
	st.u32 	[%rd9851+4], %r10694;
	mov.b16 	%rs1318, 1;
	st.u8 	[%rd9851+3], %rs1318;
	mov.b32 	%r10695, 48;
	st.u32 	[%rd9851+8], %r10695;
	mov.b32 	%r10696, -1;
	st.u32 	[%rd9851+16], %r10696;
	ld.shared.u64 	%rd9852, [m_Local_$_0];
	add.s64 	%rd9853, %rd9852, %rd9850;
	mov.b32 	%r10697, 0;
	st.u32 	[%rd9853+32], %r10697;
	ld.shared.u64 	%rd9854, [m_Local_$_0];
	add.s64 	%rd9855, %rd9854, %rd9850;
	st.u32 	[%rd9855+36], %r10697;
	ld.shared.u64 	%rd9856, [m_Local_$_0];
	add.s64 	%rd9857, %rd9856, %rd9850;
	st.u32 	[%rd9857+40], %r10697;
	ld.local.u32 	%r10698, [%rd1];
	setp.eq.s32 	%p6837, %r10698, 0;
$L__BB10_4466:
	mov.b32 	%r13399, 0;
	not.pred 	%p5488, %p6837;
	@%p5488 bra 	$L__BB10_4472;
	setp.ne.s32 	%p5489, %r13398, -1;
	@%p5489 bra 	$L__BB10_4469;
	mov.b32 	%r10708, 21352;
	st.local.u32 	[%rd1], %r10708;
	bra.uni 	$L__BB10_4472;
$L__BB10_4469:
	ld.shared.u64 	%rd9858, [m_Local_$_0];
	mul.wide.s32 	%rd1583, %r13398, 16;
	add.s64 	%rd9859, %rd9858, %rd1583;
	st.u32 	[%rd9859+40], %r2372;
	ld.local.u32 	%r10703, [%rd1];
	setp.ne.s32 	%p5490, %r10703, 0;
	@%p5490 bra 	$L__BB10_4472;
	ld.shared.u64 	%rd9860, [m_Local_$_0];
	add.s64 	%rd9861, %rd9860, %rd1583;
	st.u32 	[%rd9861+36], %r13397;
	ld.local.u32 	%r10705, [%rd1];
	setp.ne.s32 	%p5491, %r10705, 0;
	@%p5491 bra 	$L__BB10_4472;
	ld.shared.u64 	%rd9862, [m_Local_$_0];
	add.s64 	%rd9863, %rd9862, %rd1583;
	st.u32 	[%rd9863+32], %r2369;
	ld.local.u32 	%r10706, [%rd1];
	setp.eq.s32 	%p5492, %r10706, 0;
	selp.b32 	%r13399, %r13398, 0, %p5492;
$L__BB10_4472:
	st.local.u32 	[%rd1], %r13399;
	bra.uni 	$L__BB10_4474;
$L__BB10_4473:
	shl.b32 	%r10709, %r13397, 2;
	cvt.u64.u32 	%rd9864, %r10709;
	add.s64 	%rd9865, %rd1581, %rd9864;
	mov.b32 	%r10710, 0;
	st.u32 	[%rd9865+32], %r10710;
$L__BB10_4474:
	add.s32 	%r2377, %r13397, 1;
	ld.shared.u64 	%rd1584, [m_Local_$_0];
	add.s64 	%rd1585, %rd1584, %rd1579;
	ld.u32 	%r2378, [%rd1585+12];
	setp.lt.s32 	%p5493, %r2377, %r2378;
	@%p5493 bra 	$L__BB10_4484;
	ld.shared.u64 	%rd9866, [m_Local_$_1];
	atom.global.add.u64 	%rd9867, [%rd16], 48;
	add.s64 	%rd9868, %rd9867, 56;
	setp.ge.u64 	%p5494, %rd9868, %rd9866;
	shr.u64 	%rd1586, %rd9867, 4;
	cvt.u32.u64 	%r13400, %rd1586;
	setp.eq.s32 	%p5495, %r13400, -1;
	or.pred  	%p5496, %p5494, %p5495;
	@%p5496 bra 	$L__BB10_4477;
	shl.b64 	%rd9869, %rd1586, 32;
	shr.s64 	%rd9870, %rd9869, 28;
	add.s64 	%rd9871, %rd1584, %rd9870;
	mov.b16 	%rs1319, 0;
	st.u8 	[%rd9871], %rs1319;
	st.u8 	[%rd9871+1], %rs1319;
	mov.b32 	%r10711, 3608;
	st.u32 	[%rd9871+4], %r10711;
	mov.b16 	%rs1320, 1;
	st.u8 	[%rd9871+3], %rs1320;
	mov.b32 	%r10712, 48;
	st.u32 	[%rd9871+8], %r10712;
	mov.b32 	%r10713, -1;
	st.u32 	[%rd9871+16], %r10713;
	ld.shared.u64 	%rd9872, [m_Local_$_0];
	add.s64 	%rd9873, %rd9872, %rd9870;
	mov.b32 	%r10714, 0;
	st.u32 	[%rd9873+32], %r10714;
	ld.shared.u64 	%rd9874, [m_Local_$_0];
	add.s64 	%rd9875, %rd9874, %rd9870;
	st.u32 	[%rd9875+36], %r10714;
	ld.shared.u64 	%rd9876, [m_Local_$_0];
	add.s64 	%rd9877, %rd9876, %rd9870;
	st.u32 	[%rd9877+40], %r10714;
	ld.local.u32 	%r10715, [%rd1];
	setp.eq.s32 	%p6838, %r10715, 0;
	bra.uni 	$L__BB10_4478;
$L__BB10_4477:
	mov.b32 	%r10717, 21106;
	st.local.u32 	[%rd1], %r10717;
	mov.b32 	%r13400, -1;
	mov.pred 	%p6838, 0;
$L__BB10_4478:
	mov.b32 	%r13401, 0;
	not.pred 	%p5498, %p6838;
	@%p5498 bra 	$L__BB10_4483;
	setp.eq.s32 	%p5499, %r13400, -1;
	@%p5499 bra 	$L__BB10_6757;
	ld.shared.u64 	%rd9878, [m_Local_$_0];
	mul.wide.s32 	%rd1587, %r13400, 16;
	add.s64 	%rd9879, %rd9878, %rd1587;
	st.u32 	[%rd9879+40], %r2378;
	ld.local.u32 	%r10720, [%rd1];
	setp.eq.s32 	%p5500, %r10720, 0;
	@%p5500 bra 	$L__BB10_4481;
	bra.uni 	$L__BB10_4483;
$L__BB10_4481:
	ld.shared.u64 	%rd9880, [m_Local_$_0];
	add.s64 	%rd9881, %rd9880, %rd1587;
	st.u32 	[%rd9881+36], %r2377;
	ld.local.u32 	%r10722, [%rd1];
	setp.ne.s32 	%p5501, %r10722, 0;
	@%p5501 bra 	$L__BB10_4483;
	ld.shared.u64 	%rd9882, [m_Local_$_0];
	add.s64 	%rd9883, %rd9882, %rd1587;
	st.u32 	[%rd9883+32], %r2369;
	ld.local.u32 	%r10723, [%rd1];
	setp.eq.s32 	%p5502, %r10723, 0;
	selp.b32 	%r13401, %r13400, 0, %p5502;
$L__BB10_4483:
	st.local.u32 	[%rd1], %r13401;
	bra.uni 	$L__BB10_4485;
$L__BB10_4484:
	shl.b32 	%r10726, %r2377, 2;
	cvt.u64.u32 	%rd9884, %r10726;
	add.s64 	%rd9885, %rd1585, %rd9884;
	mov.b32 	%r10727, 0;
	st.u32 	[%rd9885+32], %r10727;
$L__BB10_4485:
	add.s32 	%r13397, %r13397, 2;
	setp.ne.s32 	%p5503, %r13397, %r2384;
	@%p5503 bra 	$L__BB10_4462;
$L__BB10_4486:
	and.b32  	%r10728, %r2365, 1;
	setp.eq.b32 	%p5504, %r10728, 1;
	not.pred 	%p5505, %p5504;
	@%p5505 bra 	$L__BB10_4498;
	ld.shared.u64 	%rd1588, [m_Local_$_0];
	add.s64 	%rd1589, %rd1588, %rd1579;
	ld.u32 	%r2385, [%rd1589+12];
	setp.lt.s32 	%p5506, %r2384, %r2385;
	@%p5506 bra 	$L__BB10_4497;
	ld.shared.u64 	%rd9886, [m_Local_$_1];
	atom.global.add.u64 	%rd9887, [%rd16], 48;
	add.s64 	%rd9888, %rd9887, 56;
	setp.ge.u64 	%p5507, %rd9888, %rd9886;
	shr.u64 	%rd1590, %rd9887, 4;
	cvt.u32.u64 	%r13403, %rd1590;
	setp.eq.s32 	%p5508, %r13403, -1;
	or.pred  	%p5509, %p5507, %p5508;
	@%p5509 bra 	$L__BB10_4490;
	shl.b64 	%rd9889, %rd1590, 32;
	shr.s64 	%rd9890, %rd9889, 28;
	add.s64 	%rd9891, %rd1588, %rd9890;
	mov.b16 	%rs1321, 0;
	st.u8 	[%rd9891], %rs1321;
	st.u8 	[%rd9891+1], %rs1321;
	mov.b32 	%r10729, 3608;
	st.u32 	[%rd9891+4], %r10729;
	mov.b16 	%rs1322, 1;
	st.u8 	[%rd9891+3], %rs1322;
	mov.b32 	%r10730, 48;
	st.u32 	[%rd9891+8], %r10730;
	mov.b32 	%r10731, -1;
	st.u32 	[%rd9891+16], %r10731;
	ld.shared.u64 	%rd9892, [m_Local_$_0];
	add.s64 	%rd9893, %rd9892, %rd9890;
	mov.b32 	%r10732, 0;
	st.u32 	[%rd9893+32], %r10732;
	ld.shared.u64 	%rd9894, [m_Local_$_0];
	add.s64 	%rd9895, %rd9894, %rd9890;
	st.u32 	[%rd9895+36], %r10732;
	ld.shared.u64 	%rd9896, [m_Local_$_0];
	add.s64 	%rd9897, %rd9896, %rd9890;
	st.u32 	[%rd9897+40], %r10732;
	ld.local.u32 	%r10733, [%rd1];
	setp.eq.s32 	%p6839, %r10733, 0;
	bra.uni 	$L__BB10_4491;
$L__BB10_4490:
	mov.b32 	%r10735, 21106;
	st.local.u32 	[%rd1], %r10735;
	mov.b32 	%r13403, -1;
	mov.pred 	%p6839, 0;
$L__BB10_4491:
	mov.b32 	%r13404, 0;
	not.pred 	%p5511, %p6839;
	@%p5511 bra 	$L__BB10_4496;
	setp.eq.s32 	%p5512, %r13403, -1;
	@%p5512 bra 	$L__BB10_6758;
	ld.shared.u64 	%rd9898, [m_Local_$_0];
	mul.wide.s32 	%rd1591, %r13403, 16;
	add.s64 	%rd9899, %rd9898, %rd1591;
	st.u32 	[%rd9899+40], %r2385;
	ld.local.u32 	%r10738, [%rd1];
	setp.eq.s32 	%p5513, %r10738, 0;
	@%p5513 bra 	$L__BB10_4494;
	bra.uni 	$L__BB10_4496;
$L__BB10_4494:
	ld.shared.u64 	%rd9900, [m_Local_$_0];
	add.s64 	%rd9901, %rd9900, %rd1591;
	st.u32 	[%rd9901+36], %r2384;
	ld.local.u32 	%r10740, [%rd1];
	setp.ne.s32 	%p5514, %r10740, 0;
	@%p5514 bra 	$L__BB10_4496;
	ld.shared.u64 	%rd9902, [m_Local_$_0];
	add.s64 	%rd9903, %rd9902, %rd1591;
	st.u32 	[%rd9903+32], %r2369;
	ld.local.u32 	%r10741, [%rd1];
	setp.eq.s32 	%p5515, %r10741, 0;
	selp.b32 	%r13404, %r13403, 0, %p5515;
$L__BB10_4496:
	st.local.u32 	[%rd1], %r13404;
	bra.uni 	$L__BB10_4498;
$L__BB10_4497:
	shl.b32 	%r10744, %r2384, 2;
	cvt.u64.u32 	%rd9904, %r10744;
	add.s64 	%rd9905, %rd1589, %rd9904;
	mov.b32 	%r10745, 0;
	st.u32 	[%rd9905+32], %r10745;
$L__BB10_4498:
	setp.lt.s32 	%p5516, %r2365, 1;
	@%p5516 bra 	$L__BB10_4529;
	mul.wide.s32 	%rd1592, %r2369, 16;
	mov.b32 	%r13405, 0;
$L__BB10_4500:
	setp.ne.s32 	%p5517, %r2337, -1;
	shl.b32 	%r2391, %r13405, 2;
	@%p5517 bra 	$L__BB10_4502;
	mov.b32 	%r10763, 21352;
	st.local.u32 	[%rd1], %r10763;
	mov.b16 	%rs1643, 0;
	bra.uni 	$L__BB10_4514;
$L__BB10_4502:
	ld.shared.u64 	%rd1593, [m_Local_$_0];
	add.s64 	%rd1594, %rd1593, %rd1566;
	ld.u32 	%r2392, [%rd1594+12];
	setp.lt.s32 	%p5518, %r13405, %r2392;
	@%p5518 bra 	$L__BB10_4513;
	ld.shared.u64 	%rd9906, [m_Local_$_1];
	atom.global.add.u64 	%rd9907, [%rd16], 48;
	add.s64 	%rd9908, %rd9907, 56;
	setp.lt.u64 	%p5519, %rd9908, %rd9906;
	shr.u64 	%rd1595, %rd9907, 4;
	cvt.u32.u64 	%r13406, %rd1595;
	setp.ne.s32 	%p5520, %r13406, -1;
	and.pred  	%p5521, %p5519, %p5520;
	@%p5521 bra 	$L__BB10_4505;
	mov.b32 	%r10754, 21106;
	st.local.u32 	[%rd1], %r10754;
	mov.b32 	%r13406, -1;
	mov.pred 	%p6840, 0;
	bra.uni 	$L__BB10_4506;
$L__BB10_4505:
	shl.b64 	%rd9909, %rd1595, 32;
	shr.s64 	%rd9910, %rd9909, 28;
	add.s64 	%rd9911, %rd1593, %rd9910;
	mov.b16 	%rs1323, 0;
	st.u8 	[%rd9911], %rs1323;
	st.u8 	[%rd9911+1], %rs1323;
	mov.b32 	%r10748, 3608;
	st.u32 	[%rd9911+4], %r10748;
	mov.b16 	%rs1324, 1;
	st.u8 	[%rd9911+3], %rs1324;
	mov.b32 	%r10749, 48;
	st.u32 	[%rd9911+8], %r10749;
	mov.b32 	%r10750, -1;
	st.u32 	[%rd9911+16], %r10750;
	ld.shared.u64 	%rd9912, [m_Local_$_0];
	add.s64 	%rd9913, %rd9912, %rd9910;
	mov.b32 	%r10751, 0;
	st.u32 	[%rd9913+32], %r10751;
	ld.shared.u64 	%rd9914, [m_Local_$_0];
	add.s64 	%rd9915, %rd9914, %rd9910;
	st.u32 	[%rd9915+36], %r10751;
	ld.shared.u64 	%rd9916, [m_Local_$_0];
	add.s64 	%rd9917, %rd9916, %rd9910;
	st.u32 	[%rd9917+40], %r10751;
	ld.local.u32 	%r10752, [%rd1];
	setp.eq.s32 	%p6840, %r10752, 0;
$L__BB10_4506:
	mov.b32 	%r13407, 0;
	not.pred 	%p5523, %p6840;
	@%p5523 bra 	$L__BB10_4512;
	setp.ne.s32 	%p5524, %r13406, -1;
	@%p5524 bra 	$L__BB10_4509;
	mov.b32 	%r10762, 21352;
	st.local.u32 	[%rd1], %r10762;
	bra.uni 	$L__BB10_4512;
$L__BB10_4509:
	ld.shared.u64 	%rd9918, [m_Local_$_0];
	mul.wide.s32 	%rd1596, %r13406, 16;
	add.s64 	%rd9919, %rd9918, %rd1596;
	st.u32 	[%rd9919+40], %r2392;
	ld.local.u32 	%r10757, [%rd1];
	setp.ne.s32 	%p5525, %r10757, 0;
	@%p5525 bra 	$L__BB10_4512;
	ld.shared.u64 	%rd9920, [m_Local_$_0];
	add.s64 	%rd9921, %rd9920, %rd1596;
	st.u32 	[%rd9921+36], %r13405;
	ld.local.u32 	%r10759, [%rd1];
	setp.ne.s32 	%p5526, %r10759, 0;
	@%p5526 bra 	$L__BB10_4512;
	ld.shared.u64 	%rd9922, [m_Local_$_0];
	add.s64 	%rd9923, %rd9922, %rd1596;
	st.u32 	[%rd9923+32], %r2337;
	ld.local.u32 	%r10760, [%rd1];
	setp.eq.s32 	%p5527, %r10760, 0;
	selp.b32 	%r13407, %r13406, 0, %p5527;
$L__BB10_4512:
	st.local.u32 	[%rd1], %r13407;
	mov.b16 	%rs1643, 0;
	bra.uni 	$L__BB10_4514;
$L__BB10_4513:
	cvt.u64.u32 	%rd9924, %r2391;
	add.s64 	%rd9925, %rd1594, %rd9924;
	ld.u8 	%rs1643, [%rd9925+32];
$L__BB10_4514:
	setp.ne.s32 	%p5528, %r2369, -1;
	@%p5528 bra 	$L__BB10_4516;
	mov.b32 	%r10780, 21352;
	st.local.u32 	[%rd1], %r10780;
	bra.uni 	$L__BB10_4528;
$L__BB10_4516:
	ld.shared.u64 	%rd1597, [m_Local_$_0];
	add.s64 	%rd1598, %rd1597, %rd1592;
	ld.u32 	%r2397, [%rd1598+12];
	setp.lt.s32 	%p5529, %r13405, %r2397;
	@%p5529 bra 	$L__BB10_4527;
	ld.shared.u64 	%rd9926, [m_Local_$_1];
	atom.global.add.u64 	%rd9927, [%rd16], 48;
	add.s64 	%rd9928, %rd9927, 56;
	setp.lt.u64 	%p5530, %rd9928, %rd9926;
	shr.u64 	%rd1599, %rd9927, 4;
	cvt.u32.u64 	%r13408, %rd1599;
	setp.ne.s32 	%p5531, %r13408, -1;
	and.pred  	%p5532, %p5530, %p5531;
	@%p5532 bra 	$L__BB10_4519;
	mov.b32 	%r10770, 21106;
	st.local.u32 	[%rd1], %r10770;
	mov.b32 	%r13408, -1;
	mov.pred 	%p6841, 0;
	bra.uni 	$L__BB10_4520;
$L__BB10_4519:
	shl.b64 	%rd9929, %rd1599, 32;
	shr.s64 	%rd9930, %rd9929, 28;
	add.s64 	%rd9931, %rd1597, %rd9930;
	mov.b16 	%rs1327, 0;
	st.u8 	[%rd9931], %rs1327;
	st.u8 	[%rd9931+1], %rs1327;
	mov.b32 	%r10764, 3608;
	st.u32 	[%rd9931+4], %r10764;
	mov.b16 	%rs1328, 1;
	st.u8 	[%rd9931+3], %rs1328;
	mov.b32 	%r10765, 48;
	st.u32 	[%rd9931+8], %r10765;
	mov.b32 	%r10766, -1;
	st.u32 	[%rd9931+16], %r10766;
	ld.shared.u64 	%rd9932, [m_Local_$_0];
	add.s64 	%rd9933, %rd9932, %rd9930;
	mov.b32 	%r10767, 0;
	st.u32 	[%rd9933+32], %r10767;
	ld.shared.u64 	%rd9934, [m_Local_$_0];
	add.s64 	%rd9935, %rd9934, %rd9930;
	st.u32 	[%rd9935+36], %r10767;
	ld.shared.u64 	%rd9936, [m_Local_$_0];
	add.s64 	%rd9937, %rd9936, %rd9930;
	st.u32 	[%rd9937+40], %r10767;
	ld.local.u32 	%r10768, [%rd1];
	setp.eq.s32 	%p6841, %r10768, 0;
$L__BB10_4520:
	mov.b32 	%r13409, 0;
	not.pred 	%p5534, %p6841;
	@%p5534 bra 	$L__BB10_4526;
	setp.ne.s32 	%p5535, %r13408, -1;
	@%p5535 bra 	$L__BB10_4523;
	mov.b32 	%r10778, 21352;
	st.local.u32 	[%rd1], %r10778;
	bra.uni 	$L__BB10_4526;
$L__BB10_4523:
	ld.shared.u64 	%rd9938, [m_Local_$_0];
	mul.wide.s32 	%rd1600, %r13408, 16;
	add.s64 	%rd9939, %rd9938, %rd1600;
	st.u32 	[%rd9939+40], %r2397;
	ld.local.u32 	%r10773, [%rd1];
	setp.ne.s32 	%p5536, %r10773, 0;
	@%p5536 bra 	$L__BB10_4526;
	ld.shared.u64 	%rd9940, [m_Local_$_0];
	add.s64 	%rd9941, %rd9940, %rd1600;
	st.u32 	[%rd9941+36], %r13405;
	ld.local.u32 	%r10775, [%rd1];
	setp.ne.s32 	%p5537, %r10775, 0;
	@%p5537 bra 	$L__BB10_4526;
	ld.shared.u64 	%rd9942, [m_Local_$_0];
	add.s64 	%rd9943, %rd9942, %rd1600;
	st.u32 	[%rd9943+32], %r2369;
	ld.local.u32 	%r10776, [%rd1];
	setp.eq.s32 	%p5538, %r10776, 0;
	selp.b32 	%r13409, %r13408, 0, %p5538;
$L__BB10_4526:
	st.local.u32 	[%rd1], %r13409;
	bra.uni 	$L__BB10_4528;
$L__BB10_4527:
	cvt.u64.u32 	%rd9944, %r2391;
	add.s64 	%rd9945, %rd1598, %rd9944;
	mov.b32 	%r10779, 0;
	st.u32 	[%rd9945+32], %r10779;
	st.u8 	[%rd9945+32], %rs1643;
$L__BB10_4528:
	add.s32 	%r13405, %r13405, 1;
	setp.ne.s32 	%p5539, %r13405, %r2365;
	@%p5539 bra 	$L__BB10_4500;
$L__BB10_4529:
	ld.shared.u64 	%rd9946, [m_Local_$_0];
	add.s64 	%rd9947, %rd9946, %rd1576;
	st.u32 	[%rd9947+32], %r2369;
	ld.shared.u64 	%rd9948, [m_Local_$_0];
	add.s64 	%rd9949, %rd9948, %rd1576;
	st.u32 	[%rd9949+40], %r2365;
	ld.shared.u64 	%rd9950, [m_Local_$_0];
	add.s64 	%rd9951, %rd9950, %rd1576;
	mov.b32 	%r10781, 0;
	st.u32 	[%rd9951+48], %r10781;
	ld.local.u32 	%r13458, [%rd1];
	bra.uni 	$L__BB10_4728;
$L__BB10_4530:
	setp.lt.s32 	%p5253, %r13385, 0;
	@%p5253 bra 	$L__BB10_4532;
	mov.b32 	%r13458, 0;
	mov.u32 	%r13418, %r13458;
	bra.uni 	$L__BB10_4552;
$L__BB10_4532:
	neg.s32 	%r2404, %r13385;
	mov.b32 	%r13458, 0;
	mov.u32 	%r13411, %r13458;
$L__BB10_4533:
	ld.shared.u64 	%rd1601, [m_Local_$_0];
	ld.u32 	%r2407, [%rd1601+8];
	setp.ne.s32 	%p5254, %r2407, -1;
	@%p5254 bra 	$L__BB10_4535;
	mov.b32 	%r13458, 21352;
	st.local.u32 	[%rd1], %r13458;
	mov.b32 	%r13415, 0;
	mov.pred 	%p6843, 0;
	bra.uni 	$L__BB10_4547;
$L__BB10_4535:
	mul.wide.s32 	%rd9471, %r2407, 16;
	add.s64 	%rd1602, %rd1601, %rd9471;
	ld.u32 	%r2408, [%rd1602+12];
	setp.lt.s32 	%p5255, %r13411, %r2408;
	@%p5255 bra 	$L__BB10_4546;
	ld.shared.u64 	%rd9472, [m_Local_$_1];
	atom.global.add.u64 	%rd9473, [%rd16], 48;
	add.s64 	%rd9474, %rd9473, 56;
	setp.lt.u64 	%p5256, %rd9474, %rd9472;
	shr.u64 	%rd1603, %rd9473, 4;
	cvt.u32.u64 	%r13412, %rd1603;
	setp.ne.s32 	%p5257, %r13412, -1;
	and.pred  	%p5258, %p5256, %p5257;
	@%p5258 bra 	$L__BB10_4538;
	mov.b32 	%r10340, 21106;
	st.local.u32 	[%rd1], %r10340;
	mov.b32 	%r13412, -1;
	mov.pred 	%p6842, 0;
	bra.uni 	$L__BB10_4539;
$L__BB10_4538:
	shl.b64 	%rd9475, %rd1603, 32;
	shr.s64 	%rd9476, %rd9475, 28;
	add.s64 	%rd9477, %rd1601, %rd9476;
	mov.b16 	%rs1266, 0;
	st.u8 	[%rd9477], %rs1266;
	st.u8 	[%rd9477+1], %rs1266;
	mov.b32 	%r10334, 3608;
	st.u32 	[%rd9477+4], %r10334;
	mov.b16 	%rs1267, 1;
	st.u8 	[%rd9477+3], %rs1267;
	mov.b32 	%r10335, 48;
	st.u32 	[%rd9477+8], %r10335;
	mov.b32 	%r10336, -1;
	st.u32 	[%rd9477+16], %r10336;
	ld.shared.u64 	%rd9478, [m_Local_$_0];
	add.s64 	%rd9479, %rd9478, %rd9476;
	mov.b32 	%r10337, 0;
	st.u32 	[%rd9479+32], %r10337;
	ld.shared.u64 	%rd9480, [m_Local_$_0];
	add.s64 	%rd9481, %rd9480, %rd9476;
	st.u32 	[%rd9481+36], %r10337;
	ld.shared.u64 	%rd9482, [m_Local_$_0];
	add.s64 	%rd9483, %rd9482, %rd9476;
	st.u32 	[%rd9483+40], %r10337;
	ld.local.u32 	%r10338, [%rd1];
	setp.eq.s32 	%p6842, %r10338, 0;
$L__BB10_4539:
	mov.b32 	%r13458, 0;
	not.pred 	%p5260, %p6842;
	@%p5260 bra 	$L__BB10_4545;
	setp.ne.s32 	%p5261, %r13412, -1;
	@%p5261 bra 	$L__BB10_4542;
	mov.b32 	%r10348, 21352;
	st.local.u32 	[%rd1], %r10348;
	bra.uni 	$L__BB10_4545;
$L__BB10_4542:
	ld.shared.u64 	%rd9484, [m_Local_$_0];
	mul.wide.s32 	%rd1604, %r13412, 16;
	add.s64 	%rd9485, %rd9484, %rd1604;
	st.u32 	[%rd9485+40], %r2408;
	ld.local.u32 	%r10343, [%rd1];
	setp.ne.s32 	%p5262, %r10343, 0;
	@%p5262 bra 	$L__BB10_4545;
	ld.shared.u64 	%rd9486, [m_Local_$_0];
	add.s64 	%rd9487, %rd9486, %rd1604;
	st.u32 	[%rd9487+36], %r13411;
	ld.local.u32 	%r10345, [%rd1];
	setp.ne.s32 	%p5263, %r10345, 0;
	@%p5263 bra 	$L__BB10_4545;
	ld.shared.u64 	%rd9488, [m_Local_$_0];
	add.s64 	%rd9489, %rd9488, %rd1604;
	st.u32 	[%rd9489+32], %r2407;
	ld.local.u32 	%r10346, [%rd1];
	setp.eq.s32 	%p5264, %r10346, 0;
	selp.b32 	%r13458, %r13412, 0, %p5264;
$L__BB10_4545:
	st.local.u32 	[%rd1], %r13458;
	setp.eq.s32 	%p6843, %r13458, 0;
	mov.b32 	%r13415, 0;
	bra.uni 	$L__BB10_4547;
$L__BB10_4546:
	shl.b32 	%r10350, %r13411, 2;
	cvt.u64.u32 	%rd9490, %r10350;
	add.s64 	%rd9491, %rd1602, %rd9490;
	ld.u32 	%r13415, [%rd9491+32];
	mov.pred 	%p6843, -1;
$L__BB10_4547:
	mov.b32 	%r13424, 1;
	not.pred 	%p5267, %p6843;
	@%p5267 bra 	$L__BB10_4550;
	setp.lt.s32 	%p5268, %r13415, %r2404;
	@%p5268 bra 	$L__BB10_6759;
	add.s32 	%r13424, %r13411, 2;
$L__BB10_4550:
	setp.eq.s32 	%p5269, %r13458, 0;
	mov.b32 	%r13462, 0;
	@%p5269 bra 	$L__BB10_4570;
	bra.uni 	$L__BB10_4728;
$L__BB10_4551:
	add.s32 	%r13418, %r13418, 1;
$L__BB10_4552:
	ld.shared.u64 	%rd1605, [m_Local_$_0];
	ld.u32 	%r2421, [%rd1605+8];
	setp.ne.s32 	%p5270, %r2421, -1;
	@%p5270 bra 	$L__BB10_4554;
	mov.b32 	%r13458, 21352;
	st.local.u32 	[%rd1], %r13458;
	mov.b32 	%r13422, 0;
	mov.pred 	%p6845, 0;
	bra.uni 	$L__BB10_4566;
$L__BB10_4554:
	mul.wide.s32 	%rd9492, %r2421, 16;
	add.s64 	%rd1606, %rd1605, %rd9492;
	ld.u32 	%r2422, [%rd1606+12];
	setp.lt.s32 	%p5271, %r13418, %r2422;
	@%p5271 bra 	$L__BB10_4565;
	ld.shared.u64 	%rd9493, [m_Local_$_1];
	atom.global.add.u64 	%rd9494, [%rd16], 48;
	add.s64 	%rd9495, %rd9494, 56;
	setp.lt.u64 	%p5272, %rd9495, %rd9493;
	shr.u64 	%rd1607, %rd9494, 4;
	cvt.u32.u64 	%r13419, %rd1607;
	setp.ne.s32 	%p5273, %r13419, -1;
	and.pred  	%p5274, %p5272, %p5273;
	@%p5274 bra 	$L__BB10_4557;
	mov.b32 	%r10362, 21106;
	st.local.u32 	[%rd1], %r10362;
	mov.b32 	%r13419, -1;
	mov.pred 	%p6844, 0;
	bra.uni 	$L__BB10_4558;
$L__BB10_4557:
	shl.b64 	%rd9496, %rd1607, 32;
	shr.s64 	%rd9497, %rd9496, 28;
	add.s64 	%rd9498, %rd1605, %rd9497;
	mov.b16 	%rs1268, 0;
	st.u8 	[%rd9498], %rs1268;
	st.u8 	[%rd9498+1], %rs1268;
	mov.b32 	%r10356, 3608;
	st.u32 	[%rd9498+4], %r10356;
	mov.b16 	%rs1269, 1;
	st.u8 	[%rd9498+3], %rs1269;
	mov.b32 	%r10357, 48;
	st.u32 	[%rd9498+8], %r10357;
	mov.b32 	%r10358, -1;
	st.u32 	[%rd9498+16], %r10358;
	ld.shared.u64 	%rd9499, [m_Local_$_0];
	add.s64 	%rd9500, %rd9499, %rd9497;
	mov.b32 	%r10359, 0;
	st.u32 	[%rd9500+32], %r10359;
	ld.shared.u64 	%rd9501, [m_Local_$_0];
	add.s64 	%rd9502, %rd9501, %rd9497;
	st.u32 	[%rd9502+36], %r10359;
	ld.shared.u64 	%rd9503, [m_Local_$_0];
	add.s64 	%rd9504, %rd9503, %rd9497;
	st.u32 	[%rd9504+40], %r10359;
	ld.local.u32 	%r10360, [%rd1];
	setp.eq.s32 	%p6844, %r10360, 0;
$L__BB10_4558:
	mov.b32 	%r13458, 0;
	not.pred 	%p5276, %p6844;
	@%p5276 bra 	$L__BB10_4564;
	setp.ne.s32 	%p5277, %r13419, -1;
	@%p5277 bra 	$L__BB10_4561;
	mov.b32 	%r10370, 21352;
	st.local.u32 	[%rd1], %r10370;
	bra.uni 	$L__BB10_4564;
$L__BB10_4561:
	ld.shared.u64 	%rd9505, [m_Local_$_0];
	mul.wide.s32 	%rd1608, %r13419, 16;
	add.s64 	%rd9506, %rd9505, %rd1608;
	st.u32 	[%rd9506+40], %r2422;
	ld.local.u32 	%r10365, [%rd1];
	setp.ne.s32 	%p5278, %r10365, 0;
	@%p5278 bra 	$L__BB10_4564;
	ld.shared.u64 	%rd9507, [m_Local_$_0];
	add.s64 	%rd9508, %rd9507, %rd1608;
	st.u32 	[%rd9508+36], %r13418;
	ld.local.u32 	%r10367, [%rd1];
	setp.ne.s32 	%p5279, %r10367, 0;
	@%p5279 bra 	$L__BB10_4564;
	ld.shared.u64 	%rd9509, [m_Local_$_0];
	add.s64 	%rd9510, %rd9509, %rd1608;
	st.u32 	[%rd9510+32], %r2421;
	ld.local.u32 	%r10368, [%rd1];
	setp.eq.s32 	%p5280, %r10368, 0;
	selp.b32 	%r13458, %r13419, 0, %p5280;
$L__BB10_4564:
	st.local.u32 	[%rd1], %r13458;
	setp.eq.s32 	%p6845, %r13458, 0;
	mov.b32 	%r13422, 0;
	bra.uni 	$L__BB10_4566;
$L__BB10_4565:
	shl.b32 	%r10372, %r13418, 2;
	cvt.u64.u32 	%rd9511, %r10372;
	add.s64 	%rd9512, %rd1606, %rd9511;
	ld.u32 	%r13422, [%rd9512+32];
	mov.pred 	%p6845, -1;
$L__BB10_4566:
	mov.b32 	%r13424, 0;
	not.pred 	%p5283, %p6845;
	@%p5283 bra 	$L__BB10_4569;
	setp.gt.s32 	%p5284, %r13385, %r13422;
	@%p5284 bra 	$L__BB10_4551;
	add.s32 	%r13424, %r13418, 1;
$L__BB10_4569:
	setp.ne.s32 	%p5285, %r13458, 0;
	mov.b32 	%r13462, 0;
	@%p5285 bra 	$L__BB10_4728;
$L__BB10_4570:
	shl.b32 	%r10377, %r13424, 2;
	add.s32 	%r10378, %r10377, 32;
	shr.s32 	%r10379, %r10378, 31;
	shr.u32 	%r10380, %r10379, 29;
	add.s32 	%r10381, %r10378, %r10380;
	and.b32  	%r10382, %r10381, -8;
	sub.s32 	%r10383, %r10378, %r10382;
	setp.eq.s32 	%p5286, %r10383, 0;
	sub.s32 	%r10384, %r10377, %r10383;
	add.s32 	%r10385, %r10384, 40;
	selp.b32 	%r2434, %r10378, %r10385, %p5286;
	ld.shared.u64 	%rd1609, [m_Local_$_1];
	and.b32  	%r10386, %r2434, 12;
	setp.eq.s32 	%p5287, %r10386, 0;
	mov.u32 	%r13425, %r2434;
	@%p5287 bra 	$L__BB10_4572;
	shr.s32 	%r10387, %r2434, 31;
	shr.u32 	%r10388, %r10387, 28;
	add.s32 	%r10389, %r2434, %r10388;
	and.b32  	%r10390, %r10389, -16;
	add.s32 	%r13425, %r10390, 16;
$L__BB10_4572:
	cvt.s64.s32 	%rd9513, %r13425;
	atom.global.add.u64 	%rd9514, [%rd16], %rd9513;
	cvt.s64.s32 	%rd9515, %r2434;
	add.s64 	%rd9516, %rd9515, %rd9514;
	add.s64 	%rd9517, %rd9516, 8;
	setp.lt.u64 	%p5288, %rd9517, %rd1609;
	shr.u64 	%rd9518, %rd9514, 4;
	cvt.u32.u64 	%r10391, %rd9518;
	selp.b32 	%r2437, %r10391, -1, %p5288;
	setp.ne.s32 	%p5289, %r2437, -1;
	@%p5289 bra 	$L__BB10_4574;
	mov.b32 	%r10447, 21352;
	st.local.u32 	[%rd1], %r10447;
	bra.uni 	$L__BB10_4613;
$L__BB10_4574:
	ld.shared.u64 	%rd9519, [m_Local_$_0];
	mul.wide.s32 	%rd1610, %r2437, 16;
	add.s64 	%rd9520, %rd9519, %rd1610;
	mov.b16 	%rs1270, 0;
	st.u8 	[%rd9520], %rs1270;
	st.u8 	[%rd9520+1], %rs1270;
	mov.b32 	%r10392, 4335;
	st.u32 	[%rd9520+4], %r10392;
	mov.b16 	%rs1271, 1;
	st.u8 	[%rd9520+3], %rs1271;
	st.u32 	[%rd9520+8], %r2434;
	st.u32 	[%rd9520+12], %r13424;
	setp.lt.s32 	%p5290, %r13424, 1;
	@%p5290 bra 	$L__BB10_4613;
	setp.eq.s32 	%p5291, %r13424, 1;
	mov.b32 	%r2452, 0;
	@%p5291 bra 	$L__BB10_4601;
	and.b32  	%r2452, %r13424, 2147483646;
	mov.b32 	%r13426, 0;
$L__BB10_4577:
	ld.shared.u64 	%rd1611, [m_Local_$_0];
	add.s64 	%rd1612, %rd1611, %rd1610;
	ld.u32 	%r2440, [%rd1612+12];
	setp.lt.s32 	%p5292, %r13426, %r2440;
	@%p5292 bra 	$L__BB10_4588;
	ld.shared.u64 	%rd9521, [m_Local_$_1];
	atom.global.add.u64 	%rd9522, [%rd16], 48;
	add.s64 	%rd9523, %rd9522, 56;
	setp.lt.u64 	%p5293, %rd9523, %rd9521;
	shr.u64 	%rd1613, %rd9522, 4;
	cvt.u32.u64 	%r13427, %rd1613;
	setp.ne.s32 	%p5294, %r13427, -1;
	and.pred  	%p5295, %p5293, %p5294;
	@%p5295 bra 	$L__BB10_4580;
	mov.b32 	%r10401, 21106;
	st.local.u32 	[%rd1], %r10401;
	mov.b32 	%r13427, -1;
	mov.pred 	%p6846, 0;
	bra.uni 	$L__BB10_4581;
$L__BB10_4580:
	shl.b64 	%rd9524, %rd1613, 32;
	shr.s64 	%rd9525, %rd9524, 28;
	add.s64 	%rd9526, %rd1611, %rd9525;
	mov.b16 	%rs1272, 0;
	st.u8 	[%rd9526], %rs1272;
	st.u8 	[%rd9526+1], %rs1272;
	mov.b32 	%r10395, 3608;
	st.u32 	[%rd9526+4], %r10395;
	mov.b16 	%rs1273, 1;
	st.u8 	[%rd9526+3], %rs1273;
	mov.b32 	%r10396, 48;
	st.u32 	[%rd9526+8], %r10396;
	mov.b32 	%r10397, -1;
	st.u32 	[%rd9526+16], %r10397;
	ld.shared.u64 	%rd9527, [m_Local_$_0];
	add.s64 	%rd9528, %rd9527, %rd9525;
	mov.b32 	%r10398, 0;
	st.u32 	[%rd9528+32], %r10398;
	ld.shared.u64 	%rd9529, [m_Local_$_0];
	add.s64 	%rd9530, %rd9529, %rd9525;
	st.u32 	[%rd9530+36], %r10398;
	ld.shared.u64 	%rd9531, [m_Local_$_0];
	add.s64 	%rd9532, %rd9531, %rd9525;
	st.u32 	[%rd9532+40], %r10398;
	ld.local.u32 	%r10399, [%rd1];
	setp.eq.s32 	%p6846, %r10399, 0;
$L__BB10_4581:
	mov.b32 	%r13428, 0;
	not.pred 	%p5297, %p6846;
	@%p5297 bra 	$L__BB10_4587;
	setp.ne.s32 	%p5298, %r13427, -1;
	@%p5298 bra 	$L__BB10_4584;
	mov.b32 	%r10409, 21352;
	st.local.u32 	[%rd1], %r10409;
	bra.uni 	$L__BB10_4587;
$L__BB10_4584:
	ld.shared.u64 	%rd9533, [m_Local_$_0];
	mul.wide.s32 	%rd1614, %r13427, 16;
	add.s64 	%rd9534, %rd9533, %rd1614;
	st.u32 	[%rd9534+40], %r2440;
	ld.local.u32 	%r10404, [%rd1];
	setp.ne.s32 	%p5299, %r10404, 0;
	@%p5299 bra 	$L__BB10_4587;
	ld.shared.u64 	%rd9535, [m_Local_$_0];
	add.s64 	%rd9536, %rd9535, %rd1614;
	st.u32 	[%rd9536+36], %r13426;
	ld.local.u32 	%r10406, [%rd1];
	setp.ne.s32 	%p5300, %r10406, 0;
	@%p5300 bra 	$L__BB10_4587;
	ld.shared.u64 	%rd9537, [m_Local_$_0];
	add.s64 	%rd9538, %rd9537, %rd1614;
	st.u32 	[%rd9538+32], %r2437;
	ld.local.u32 	%r10407, [%rd1];
	setp.eq.s32 	%p5301, %r10407, 0;
	selp.b32 	%r13428, %r13427, 0, %p5301;
$L__BB10_4587:
	st.local.u32 	[%rd1], %r13428;
	bra.uni 	$L__BB10_4589;
$L__BB10_4588:
	shl.b32 	%r10410, %r13426, 2;
	cvt.u64.u32 	%rd9539, %r10410;
	add.s64 	%rd9540, %rd1612, %rd9539;
	mov.b32 	%r10411, 0;
	st.u32 	[%rd9540+32], %r10411;
$L__BB10_4589:
	add.s32 	%r2445, %r13426, 1;
	ld.shared.u64 	%rd1615, [m_Local_$_0];
	add.s64 	%rd1616, %rd1615, %rd1610;
	ld.u32 	%r2446, [%rd1616+12];
	setp.lt.s32 	%p5302, %r2445, %r2446;
	@%p5302 bra 	$L__BB10_4599;
	ld.shared.u64 	%rd9541, [m_Local_$_1];
	atom.global.add.u64 	%rd9542, [%rd16], 48;
	add.s64 	%rd9543, %rd9542, 56;
	setp.ge.u64 	%p5303, %rd9543, %rd9541;
	shr.u64 	%rd1617, %rd9542, 4;
	cvt.u32.u64 	%r13429, %rd1617;
	setp.eq.s32 	%p5304, %r13429, -1;
	or.pred  	%p5305, %p5303, %p5304;
	@%p5305 bra 	$L__BB10_4592;
	shl.b64 	%rd9544, %rd1617, 32;
	shr.s64 	%rd9545, %rd9544, 28;
	add.s64 	%rd9546, %rd1615, %rd9545;
	mov.b16 	%rs1274, 0;
	st.u8 	[%rd9546], %rs1274;
	st.u8 	[%rd9546+1], %rs1274;
	mov.b32 	%r10412, 3608;
	st.u32 	[%rd9546+4], %r10412;
	mov.b16 	%rs1275, 1;
	st.u8 	[%rd9546+3], %rs1275;
	mov.b32 	%r10413, 48;
	st.u32 	[%rd9546+8], %r10413;
	mov.b32 	%r10414, -1;
	st.u32 	[%rd9546+16], %r10414;
	ld.shared.u64 	%rd9547, [m_Local_$_0];
	add.s64 	%rd9548, %rd9547, %rd9545;
	mov.b32 	%r10415, 0;
	st.u32 	[%rd9548+32], %r10415;
	ld.shared.u64 	%rd9549, [m_Local_$_0];
	add.s64 	%rd9550, %rd9549, %rd9545;
	st.u32 	[%rd9550+36], %r10415;
	ld.shared.u64 	%rd9551, [m_Local_$_0];
	add.s64 	%rd9552, %rd9551, %rd9545;
	st.u32 	[%rd9552+40], %r10415;
	ld.local.u32 	%r10416, [%rd1];
	setp.eq.s32 	%p6847, %r10416, 0;
	bra.uni 	$L__BB10_4593;
$L__BB10_4592:
	mov.b32 	%r10418, 21106;
	st.local.u32 	[%rd1], %r10418;
	mov.b32 	%r13429, -1;
	mov.pred 	%p6847, 0;
$L__BB10_4593:
	mov.b32 	%r13430, 0;
	not.pred 	%p5307, %p6847;
	@%p5307 bra 	$L__BB10_4598;
	setp.eq.s32 	%p5308, %r13429, -1;
	@%p5308 bra 	$L__BB10_6760;
	ld.shared.u64 	%rd9553, [m_Local_$_0];
	mul.wide.s32 	%rd1618, %r13429, 16;
	add.s64 	%rd9554, %rd9553, %rd1618;
	st.u32 	[%rd9554+40], %r2446;
	ld.local.u32 	%r10421, [%rd1];
	setp.eq.s32 	%p5309, %r10421, 0;
	@%p5309 bra 	$L__BB10_4596;
	bra.uni 	$L__BB10_4598;
$L__BB10_4596:
	ld.shared.u64 	%rd9555, [m_Local_$_0];
	add.s64 	%rd9556, %rd9555, %rd1618;
	st.u32 	[%rd9556+36], %r2445;
	ld.local.u32 	%r10423, [%rd1];
	setp.ne.s32 	%p5310, %r10423, 0;
	@%p5310 bra 	$L__BB10_4598;
	ld.shared.u64 	%rd9557, [m_Local_$_0];
	add.s64 	%rd9558, %rd9557, %rd1618;
	st.u32 	[%rd9558+32], %r2437;
	ld.local.u32 	%r10424, [%rd1];
	setp.eq.s32 	%p5311, %r10424, 0;
	selp.b32 	%r13430, %r13429, 0, %p5311;
$L__BB10_4598:
	st.local.u32 	[%rd1], %r13430;
	bra.uni 	$L__BB10_4600;
$L__BB10_4599:
	shl.b32 	%r10427, %r2445, 2;
	cvt.u64.u32 	%rd9559, %r10427;
	add.s64 	%rd9560, %rd1616, %rd9559;
	mov.b32 	%r10428, 0;
	st.u32 	[%rd9560+32], %r10428;
$L__BB10_4600:
	add.s32 	%r13426, %r13426, 2;
	setp.ne.s32 	%p5312, %r13426, %r2452;
	@%p5312 bra 	$L__BB10_4577;
$L__BB10_4601:
	and.b32  	%r10429, %r13424, 1;
	setp.eq.b32 	%p5313, %r10429, 1;
	not.pred 	%p5314, %p5313;
	@%p5314 bra 	$L__BB10_4613;
	ld.shared.u64 	%rd1619, [m_Local_$_0];
	add.s64 	%rd1620, %rd1619, %rd1610;
	ld.u32 	%r2453, [%rd1620+12];
	setp.lt.s32 	%p5315, %r2452, %r2453;
	@%p5315 bra 	$L__BB10_4612;
	ld.shared.u64 	%rd9561, [m_Local_$_1];
	atom.global.add.u64 	%rd9562, [%rd16], 48;
	add.s64 	%rd9563, %rd9562, 56;
	setp.ge.u64 	%p5316, %rd9563, %rd9561;
	shr.u64 	%rd1621, %rd9562, 4;
	cvt.u32.u64 	%r13432, %rd1621;
	setp.eq.s32 	%p5317, %r13432, -1;
	or.pred  	%p5318, %p5316, %p5317;
	@%p5318 bra 	$L__BB10_4605;
	shl.b64 	%rd9564, %rd1621, 32;
	shr.s64 	%rd9565, %rd9564, 28;
	add.s64 	%rd9566, %rd1619, %rd9565;
	mov.b16 	%rs1276, 0;
	st.u8 	[%rd9566], %rs1276;
	st.u8 	[%rd9566+1], %rs1276;
	mov.b32 	%r10430, 3608;
	st.u32 	[%rd9566+4], %r10430;
	mov.b16 	%rs1277, 1;
	st.u8 	[%rd9566+3], %rs1277;
	mov.b32 	%r10431, 48;
	st.u32 	[%rd9566+8], %r10431;
	mov.b32 	%r10432, -1;
	st.u32 	[%rd9566+16], %r10432;
	ld.shared.u64 	%rd9567, [m_Local_$_0];
	add.s64 	%rd9568, %rd9567, %rd9565;
	mov.b32 	%r10433, 0;
	st.u32 	[%rd9568+32], %r10433;
	ld.shared.u64 	%rd9569, [m_Local_$_0];
	add.s64 	%rd9570, %rd9569, %rd9565;
	st.u32 	[%rd9570+36], %r10433;
	ld.shared.u64 	%rd9571, [m_Local_$_0];
	add.s64 	%rd9572, %rd9571, %rd9565;
	st.u32 	[%rd9572+40], %r10433;
	ld.local.u32 	%r10434, [%rd1];
	setp.eq.s32 	%p6848, %r10434, 0;
	bra.uni 	$L__BB10_4606;
$L__BB10_4605:
	mov.b32 	%r10436, 21106;
	st.local.u32 	[%rd1], %r10436;
	mov.b32 	%r13432, -1;
	mov.pred 	%p6848, 0;
$L__BB10_4606:
	mov.b32 	%r13433, 0;
	not.pred 	%p5320, %p6848;
	@%p5320 bra 	$L__BB10_4611;
	setp.eq.s32 	%p5321, %r13432, -1;
	@%p5321 bra 	$L__BB10_6761;
	ld.shared.u64 	%rd9573, [m_Local_$_0];
	mul.wide.s32 	%rd1622, %r13432, 16;
	add.s64 	%rd9574, %rd9573, %rd1622;
	st.u32 	[%rd9574+40], %r2453;
	ld.local.u32 	%r10439, [%rd1];
	setp.eq.s32 	%p5322, %r10439, 0;
	@%p5322 bra 	$L__BB10_4609;
	bra.uni 	$L__BB10_4611;
$L__BB10_4609:
	ld.shared.u64 	%rd9575, [m_Local_$_0];
	add.s64 	%rd9576, %rd9575, %rd1622;
	st.u32 	[%rd9576+36], %r2452;
	ld.local.u32 	%r10441, [%rd1];
	setp.ne.s32 	%p5323, %r10441, 0;
	@%p5323 bra 	$L__BB10_4611;
	ld.shared.u64 	%rd9577, [m_Local_$_0];
	add.s64 	%rd9578, %rd9577, %rd1622;
	st.u32 	[%rd9578+32], %r2437;
	ld.local.u32 	%r10442, [%rd1];
	setp.eq.s32 	%p5324, %r10442, 0;
	selp.b32 	%r13433, %r13432, 0, %p5324;
$L__BB10_4611:
	st.local.u32 	[%rd1], %r13433;
	bra.uni 	$L__BB10_4613;
$L__BB10_4612:
	shl.b32 	%r10445, %r2452, 2;
	cvt.u64.u32 	%rd9579, %r10445;
	add.s64 	%rd9580, %rd1620, %rd9579;
	mov.b32 	%r10446, 0;
	st.u32 	[%rd9580+32], %r10446;
$L__BB10_4613:
	abs.s32 	%r13434, %r13385;
	mul.wide.s32 	%rd1623, %r2437, 16;
	mov.u32 	%r13435, %r13424;
$L__BB10_4614:
	mov.u32 	%r13449, %r13435;
	mov.u32 	%r13448, %r13434;
	setp.gt.u32 	%p5325, %r13448, 65535;
	@%p5325 bra 	$L__BB10_4615;
	bra.uni 	$L__BB10_4675;
$L__BB10_4615:
	mul.hi.u32 	%r10448, %r13448, 1374389535;
	shr.u32 	%r13434, %r10448, 5;
	and.b32  	%r10449, %r10448, 2147483616;
	shl.b32 	%r10450, %r13434, 6;
	add.s32 	%r10451, %r10449, %r10450;
	shl.b32 	%r10452, %r13434, 2;
	add.s32 	%r10453, %r10451, %r10452;
	sub.s32 	%r2462, %r13448, %r10453;
	ld.shared.u64 	%rd1624, [m_Local_$_0];
	ld.u32 	%r2463, [%rd1624+16];
	shl.b32 	%r2464, %r2462, 2;
	setp.ne.s32 	%p5326, %r2463, -1;
	@%p5326 bra 	$L__BB10_4617;
	mov.b32 	%r13458, 21352;
	st.local.u32 	[%rd1], %r13458;
	mov.b16 	%rs1644, 0;
	bra.uni 	$L__BB10_4629;
$L__BB10_4617:
	mul.wide.s32 	%rd9581, %r2463, 16;
	add.s64 	%rd1625, %rd1624, %rd9581;
	ld.u32 	%r2465, [%rd1625+12];
	setp.lt.s32 	%p5327, %r2462, %r2465;
	@%p5327 bra 	$L__BB10_4628;
	ld.shared.u64 	%rd9582, [m_Local_$_1];
	atom.global.add.u64 	%rd9583, [%rd16], 48;
	add.s64 	%rd9584, %rd9583, 56;
	setp.lt.u64 	%p5328, %rd9584, %rd9582;
	shr.u64 	%rd1626, %rd9583, 4;
	cvt.u32.u64 	%r13436, %rd1626;
	setp.ne.s32 	%p5329, %r13436, -1;
	and.pred  	%p5330, %p5328, %p5329;
	@%p5330 bra 	$L__BB10_4620;
	mov.b32 	%r10460, 21106;
	st.local.u32 	[%rd1], %r10460;
	mov.b32 	%r13436, -1;
	mov.pred 	%p6849, 0;
	bra.uni 	$L__BB10_4621;
$L__BB10_4620:
	shl.b64 	%rd9585, %rd1626, 32;
	shr.s64 	%rd9586, %rd9585, 28;
	add.s64 	%rd9587, %rd1624, %rd9586;
	mov.b16 	%rs1278, 0;
	st.u8 	[%rd9587], %rs1278;
	st.u8 	[%rd9587+1], %rs1278;
	mov.b32 	%r10454, 3608;
	st.u32 	[%rd9587+4], %r10454;
	mov.b16 	%rs1279, 1;
	st.u8 	[%rd9587+3], %rs1279;
	mov.b32 	%r10455, 48;
	st.u32 	[%rd9587+8], %r10455;
	mov.b32 	%r10456, -1;
	st.u32 	[%rd9587+16], %r10456;
	ld.shared.u64 	%rd9588, [m_Local_$_0];
	add.s64 	%rd9589, %rd9588, %rd9586;
	mov.b32 	%r10457, 0;
	st.u32 	[%rd9589+32], %r10457;
	ld.shared.u64 	%rd9590, [m_Local_$_0];
	add.s64 	%rd9591, %rd9590, %rd9586;
	st.u32 	[%rd9591+36], %r10457;
	ld.shared.u64 	%rd9592, [m_Local_$_0];
	add.s64 	%rd9593, %rd9592, %rd9586;
	st.u32 	[%rd9593+40], %r10457;
	ld.local.u32 	%r10458, [%rd1];
	setp.eq.s32 	%p6849, %r10458, 0;
$L__BB10_4621:
	mov.b32 	%r13458, 0;
	not.pred 	%p5332, %p6849;
	@%p5332 bra 	$L__BB10_4627;
	setp.ne.s32 	%p5333, %r13436, -1;
	@%p5333 bra 	$L__BB10_4624;
	mov.b32 	%r10468, 21352;
	st.local.u32 	[%rd1], %r10468;
	bra.uni 	$L__BB10_4627;
$L__BB10_4624:
	ld.shared.u64 	%rd9594, [m_Local_$_0];
	mul.wide.s32 	%rd1627, %r13436, 16;
	add.s64 	%rd9595, %rd9594, %rd1627;
	st.u32 	[%rd9595+40], %r2465;
	ld.local.u32 	%r10463, [%rd1];
	setp.ne.s32 	%p5334, %r10463, 0;
	@%p5334 bra 	$L__BB10_4627;
	ld.shared.u64 	%rd9596, [m_Local_$_0];
	add.s64 	%rd9597, %rd9596, %rd1627;
	st.u32 	[%rd9597+36], %r2462;
	ld.local.u32 	%r10465, [%rd1];
	setp.ne.s32 	%p5335, %r10465, 0;
	@%p5335 bra 	$L__BB10_4627;
	ld.shared.u64 	%rd9598, [m_Local_$_0];
	add.s64 	%rd9599, %rd9598, %rd1627;
	st.u32 	[%rd9599+32], %r2463;
	ld.local.u32 	%r10466, [%rd1];
	setp.eq.s32 	%p5336, %r10466, 0;
	selp.b32 	%r13458, %r13436, 0, %p5336;
$L__BB10_4627:
	st.local.u32 	[%rd1], %r13458;
	mov.b16 	%rs1644, 0;
	bra.uni 	$L__BB10_4629;
$L__BB10_4628:
	cvt.u64.u32 	%rd9600, %r2464;
	add.s64 	%rd9601, %rd1625, %rd9600;
	ld.u8 	%rs1644, [%rd9601+32];
	ld.local.u32 	%r13458, [%rd1];
$L__BB10_4629:
	setp.ne.s32 	%p5337, %r13458, 0;
	@%p5337 bra 	$L__BB10_4721;
	setp.ne.s32 	%p5338, %r2437, -1;
	add.s32 	%r2472, %r13449, -1;
	@%p5338 bra 	$L__BB10_4632;
	mov.b32 	%r13458, 21352;
	st.local.u32 	[%rd1], %r13458;
	bra.uni 	$L__BB10_4644;
$L__BB10_4632:
	ld.shared.u64 	%rd1628, [m_Local_$_0];
	add.s64 	%rd1629, %rd1628, %rd1623;
	ld.u32 	%r10470, [%rd1629+12];
	setp.gt.s32 	%p5339, %r13449, 0;
	setp.le.s32 	%p5340, %r13449, %r10470;
	and.pred  	%p5341, %p5339, %p5340;
	@%p5341 bra 	$L__BB10_4643;
	ld.shared.u64 	%rd9604, [m_Local_$_1];
	atom.global.add.u64 	%rd9605, [%rd16], 48;
	add.s64 	%rd9606, %rd9605, 56;
	setp.lt.u64 	%p5342, %rd9606, %rd9604;
	shr.u64 	%rd1630, %rd9605, 4;
	cvt.u32.u64 	%r13439, %rd1630;
	setp.ne.s32 	%p5343, %r13439, -1;
	and.pred  	%p5344, %p5342, %p5343;
	@%p5344 bra 	$L__BB10_4635;
	mov.b32 	%r10479, 21106;
	st.local.u32 	[%rd1], %r10479;
	mov.b32 	%r13439, -1;
	mov.pred 	%p6850, 0;
	bra.uni 	$L__BB10_4636;
$L__BB10_4635:
	shl.b64 	%rd9607, %rd1630, 32;
	shr.s64 	%rd9608, %rd9607, 28;
	add.s64 	%rd9609, %rd1628, %rd9608;
	mov.b16 	%rs1282, 0;
	st.u8 	[%rd9609], %rs1282;
	st.u8 	[%rd9609+1], %rs1282;
	mov.b32 	%r10473, 3608;
	st.u32 	[%rd9609+4], %r10473;
	mov.b16 	%rs1283, 1;
	st.u8 	[%rd9609+3], %rs1283;
	mov.b32 	%r10474, 48;
	st.u32 	[%rd9609+8], %r10474;
	mov.b32 	%r10475, -1;
	st.u32 	[%rd9609+16], %r10475;
	ld.shared.u64 	%rd9610, [m_Local_$_0];
	add.s64 	%rd9611, %rd9610, %rd9608;
	mov.b32 	%r10476, 0;
	st.u32 	[%rd9611+32], %r10476;
	ld.shared.u64 	%rd9612, [m_Local_$_0];
	add.s64 	%rd9613, %rd9612, %rd9608;
	st.u32 	[%rd9613+36], %r10476;
	ld.shared.u64 	%rd9614, [m_Local_$_0];
	add.s64 	%rd9615, %rd9614, %rd9608;
	st.u32 	[%rd9615+40], %r10476;
	ld.local.u32 	%r10477, [%rd1];
	setp.eq.s32 	%p6850, %r10477, 0;
$L__BB10_4636:
	mov.b32 	%r13458, 0;
	not.pred 	%p5346, %p6850;
	@%p5346 bra 	$L__BB10_4642;
	setp.ne.s32 	%p5347, %r13439, -1;
	@%p5347 bra 	$L__BB10_4639;
	mov.b32 	%r10487, 21352;
	st.local.u32 	[%rd1], %r10487;
	bra.uni 	$L__BB10_4642;
$L__BB10_4639:
	ld.shared.u64 	%rd9616, [m_Local_$_0];
	mul.wide.s32 	%rd1631, %r13439, 16;
	add.s64 	%rd9617, %rd9616, %rd1631;
	st.u32 	[%rd9617+40], %r10470;
	ld.local.u32 	%r10482, [%rd1];
	setp.ne.s32 	%p5348, %r10482, 0;
	@%p5348 bra 	$L__BB10_4642;
	ld.shared.u64 	%rd9618, [m_Local_$_0];
	add.s64 	%rd9619, %rd9618, %rd1631;
	st.u32 	[%rd9619+36], %r2472;
	ld.local.u32 	%r10484, [%rd1];
	setp.ne.s32 	%p5349, %r10484, 0;
	@%p5349 bra 	$L__BB10_4642;
	ld.shared.u64 	%rd9620, [m_Local_$_0];
	add.s64 	%rd9621, %rd9620, %rd1631;
	st.u32 	[%rd9621+32], %r2437;
	ld.local.u32 	%r10485, [%rd1];
	setp.eq.s32 	%p5350, %r10485, 0;
	selp.b32 	%r13458, %r13439, 0, %p5350;
$L__BB10_4642:
	st.local.u32 	[%rd1], %r13458;
	bra.uni 	$L__BB10_4644;
$L__BB10_4643:
	shl.b32 	%r10471, %r2472, 2;
	cvt.u64.u32 	%rd9602, %r10471;
	add.s64 	%rd9603, %rd1629, %rd9602;
	mov.b32 	%r10472, 0;
	st.u32 	[%rd9603+32], %r10472;
	st.u8 	[%rd9603+32], %rs1644;
	ld.local.u32 	%r13458, [%rd1];
$L__BB10_4644:
	setp.ne.s32 	%p5351, %r13458, 0;
	@%p5351 bra 	$L__BB10_4721;
	ld.shared.u64 	%rd1632, [m_Local_$_0];
	ld.u32 	%r2480, [%rd1632+20];
	setp.ne.s32 	%p5352, %r2480, -1;
	@%p5352 bra 	$L__BB10_4647;
	mov.b32 	%r13458, 21352;
	st.local.u32 	[%rd1], %r13458;
	mov.b16 	%rs1645, 0;
	bra.uni 	$L__BB10_4659;
$L__BB10_4647:
	mul.wide.s32 	%rd9622, %r2480, 16;
	add.s64 	%rd1633, %rd1632, %rd9622;
	ld.u32 	%r2481, [%rd1633+12];
	setp.lt.s32 	%p5353, %r2462, %r2481;
	@%p5353 bra 	$L__BB10_4658;
	ld.shared.u64 	%rd9623, [m_Local_$_1];
	atom.global.add.u64 	%rd9624, [%rd16], 48;
	add.s64 	%rd9625, %rd9624, 56;
	setp.lt.u64 	%p5354, %rd9625, %rd9623;
	shr.u64 	%rd1634, %rd9624, 4;
	cvt.u32.u64 	%r13442, %rd1634;
	setp.ne.s32 	%p5355, %r13442, -1;
	and.pred  	%p5356, %p5354, %p5355;
	@%p5356 bra 	$L__BB10_4650;
	mov.b32 	%r10495, 21106;
	st.local.u32 	[%rd1], %r10495;
	mov.b32 	%r13442, -1;
	mov.pred 	%p6851, 0;
	bra.uni 	$L__BB10_4651;
$L__BB10_4650:
	shl.b64 	%rd9626, %rd1634, 32;
	shr.s64 	%rd9627, %rd9626, 28;
	add.s64 	%rd9628, %rd1632, %rd9627;
	mov.b16 	%rs1284, 0;
	st.u8 	[%rd9628], %rs1284;
	st.u8 	[%rd9628+1], %rs1284;
	mov.b32 	%r10489, 3608;
	st.u32 	[%rd9628+4], %r10489;
	mov.b16 	%rs1285, 1;
	st.u8 	[%rd9628+3], %rs1285;
	mov.b32 	%r10490, 48;
	st.u32 	[%rd9628+8], %r10490;
	mov.b32 	%r10491, -1;
	st.u32 	[%rd9628+16], %r10491;
	ld.shared.u64 	%rd9629, [m_Local_$_0];
	add.s64 	%rd9630, %rd9629, %rd9627;
	mov.b32 	%r10492, 0;
	st.u32 	[%rd9630+32], %r10492;
	ld.shared.u64 	%rd9631, [m_Local_$_0];
	add.s64 	%rd9632, %rd9631, %rd9627;
	st.u32 	[%rd9632+36], %r10492;
	ld.shared.u64 	%rd9633, [m_Local_$_0];
	add.s64 	%rd9634, %rd9633, %rd9627;
	st.u32 	[%rd9634+40], %r10492;
	ld.local.u32 	%r10493, [%rd1];
	setp.eq.s32 	%p6851, %r10493, 0;
$L__BB10_4651:
	mov.b32 	%r13458, 0;
	not.pred 	%p5358, %p6851;
	@%p5358 bra 	$L__BB10_4657;
	setp.ne.s32 	%p5359, %r13442, -1;
	@%p5359 bra 	$L__BB10_4654;
	mov.b32 	%r10503, 21352;
	st.local.u32 	[%rd1], %r10503;
	bra.uni 	$L__BB10_4657;
$L__BB10_4654:
	ld.shared.u64 	%rd9635, [m_Local_$_0];
	mul.wide.s32 	%rd1635, %r13442, 16;
	add.s64 	%rd9636, %rd9635, %rd1635;
	st.u32 	[%rd9636+40], %r2481;
	ld.local.u32 	%r10498, [%rd1];
	setp.ne.s32 	%p5360, %r10498, 0;
	@%p5360 bra 	$L__BB10_4657;
	ld.shared.u64 	%rd9637, [m_Local_$_0];
	add.s64 	%rd9638, %rd9637, %rd1635;
	st.u32 	[%rd9638+36], %r2462;
	ld.local.u32 	%r10500, [%rd1];
	setp.ne.s32 	%p5361, %r10500, 0;
	@%p5361 bra 	$L__BB10_4657;
	ld.shared.u64 	%rd9639, [m_Local_$_0];
	add.s64 	%rd9640, %rd9639, %rd1635;
	st.u32 	[%rd9640+32], %r2480;
	ld.local.u32 	%r10501, [%rd1];
	setp.eq.s32 	%p5362, %r10501, 0;
	selp.b32 	%r13458, %r13442, 0, %p5362;
$L__BB10_4657:
	st.local.u32 	[%rd1], %r13458;
	mov.b16 	%rs1645, 0;
	bra.uni 	$L__BB10_4659;
$L__BB10_4658:
	cvt.u64.u32 	%rd9641, %r2464;
	add.s64 	%rd9642, %rd1633, %rd9641;
	ld.u8 	%rs1645, [%rd9642+32];
	mov.b32 	%r13458, 0;
$L__BB10_4659:
	setp.ne.s32 	%p5363, %r13458, 0;
	@%p5363 bra 	$L__BB10_4721;
	setp.ne.s32 	%p5364, %r2437, -1;
	add.s32 	%r13435, %r13449, -2;
	@%p5364 bra 	$L__BB10_4662;
	mov.b32 	%r13458, 21352;
	st.local.u32 	[%rd1], %r13458;
	bra.uni 	$L__BB10_4674;
$L__BB10_4662:
	ld.shared.u64 	%rd1636, [m_Local_$_0];
	add.s64 	%rd1637, %rd1636, %rd1623;
	ld.u32 	%r10506, [%rd1637+12];
	setp.gt.s32 	%p5365, %r13449, 1;
	setp.lt.s32 	%p5366, %r13435, %r10506;
	and.pred  	%p5367, %p5365, %p5366;
	@%p5367 bra 	$L__BB10_4673;
	ld.shared.u64 	%rd9645, [m_Local_$_1];
	atom.global.add.u64 	%rd9646, [%rd16], 48;
	add.s64 	%rd9647, %rd9646, 56;
	setp.lt.u64 	%p5368, %rd9647, %rd9645;
	shr.u64 	%rd1638, %rd9646, 4;
	cvt.u32.u64 	%r13445, %rd1638;
	setp.ne.s32 	%p5369, %r13445, -1;
	and.pred  	%p5370, %p5368, %p5369;
	@%p5370 bra 	$L__BB10_4665;
	mov.b32 	%r10515, 21106;
	st.local.u32 	[%rd1], %r10515;
	mov.b32 	%r13445, -1;
	mov.pred 	%p6852, 0;
	bra.uni 	$L__BB10_4666;
$L__BB10_4665:
	shl.b64 	%rd9648, %rd1638, 32;
	shr.s64 	%rd9649, %rd9648, 28;
	add.s64 	%rd9650, %rd1636, %rd9649;
	mov.b16 	%rs1288, 0;
	st.u8 	[%rd9650], %rs1288;
	st.u8 	[%rd9650+1], %rs1288;
	mov.b32 	%r10509, 3608;
	st.u32 	[%rd9650+4], %r10509;
	mov.b16 	%rs1289, 1;
	st.u8 	[%rd9650+3], %rs1289;
	mov.b32 	%r10510, 48;
	st.u32 	[%rd9650+8], %r10510;
	mov.b32 	%r10511, -1;
	st.u32 	[%rd9650+16], %r10511;
	ld.shared.u64 	%rd9651, [m_Local_$_0];
	add.s64 	%rd9652, %rd9651, %rd9649;
	mov.b32 	%r10512, 0;
	st.u32 	[%rd9652+32], %r10512;
	ld.shared.u64 	%rd9653, [m_Local_$_0];
	add.s64 	%rd9654, %rd9653, %rd9649;
	st.u32 	[%rd9654+36], %r10512;
	ld.shared.u64 	%rd9655, [m_Local_$_0];
	add.s64 	%rd9656, %rd9655, %rd9649;
	st.u32 	[%rd9656+40], %r10512;
	ld.local.u32 	%r10513, [%rd1];
	setp.eq.s32 	%p6852, %r10513, 0;
$L__BB10_4666:
	mov.b32 	%r13458, 0;
	not.pred 	%p5372, %p6852;
	@%p5372 bra 	$L__BB10_4672;
	setp.ne.s32 	%p5373, %r13445, -1;
	@%p5373 bra 	$L__BB10_4669;
	mov.b32 	%r10523, 21352;
	st.local.u32 	[%rd1], %r10523;
	bra.uni 	$L__BB10_4672;
$L__BB10_4669:
	ld.shared.u64 	%rd9657, [m_Local_$_0];
	mul.wide.s32 	%rd1639, %r13445, 16;
	add.s64 	%rd9658, %rd9657, %rd1639;
	st.u32 	[%rd9658+40], %r10506;
	ld.local.u32 	%r10518, [%rd1];
	setp.ne.s32 	%p5374, %r10518, 0;
	@%p5374 bra 	$L__BB10_4672;
	ld.shared.u64 	%rd9659, [m_Local_$_0];
	add.s64 	%rd9660, %rd9659, %rd1639;
	st.u32 	[%rd9660+36], %r13435;
	ld.local.u32 	%r10520, [%rd1];
	setp.ne.s32 	%p5375, %r10520, 0;
	@%p5375 bra 	$L__BB10_4672;
	ld.shared.u64 	%rd9661, [m_Local_$_0];
	add.s64 	%rd9662, %rd9661, %rd1639;
	st.u32 	[%rd9662+32], %r2437;
	ld.local.u32 	%r10521, [%rd1];
	setp.eq.s32 	%p5376, %r10521, 0;
	selp.b32 	%r13458, %r13445, 0, %p5376;
$L__BB10_4672:
	st.local.u32 	[%rd1], %r13458;
	bra.uni 	$L__BB10_4674;
$L__BB10_4673:
	shl.b32 	%r10507, %r13435, 2;
	cvt.u64.u32 	%rd9643, %r10507;
	add.s64 	%rd9644, %rd1637, %rd9643;
	mov.b32 	%r10508, 0;
	st.u32 	[%rd9644+32], %r10508;
	st.u8 	[%rd9644+32], %rs1645;
	ld.local.u32 	%r13458, [%rd1];
$L__BB10_4674:
	setp.eq.s32 	%p5377, %r13458, 0;
	@%p5377 bra 	$L__BB10_4614;
	bra.uni 	$L__BB10_4721;
$L__BB10_4675:
	mov.u32 	%r2496, %r13449;
	mul.lo.s32 	%r10525, %r13448, 52429;
	shr.u32 	%r2497, %r10525, 19;
	shl.b32 	%r10526, %r2497, 1;
	shl.b32 	%r10527, %r2497, 3;
	add.s32 	%r10528, %r10526, %r10527;
	sub.s32 	%r2498, %r13448, %r10528;
	add.s32 	%r13449, %r2496, -1;
	ld.shared.u64 	%rd1640, [m_Local_$_0];
	ld.u32 	%r2500, [%rd1640];
	setp.ne.s32 	%p5378, %r2500, -1;
	@%p5378 bra 	$L__BB10_4677;
	mov.b32 	%r13458, 21352;
	st.local.u32 	[%rd1], %r13458;
	mov.b16 	%rs1646, 0;
	bra.uni 	$L__BB10_4689;
$L__BB10_4677:
	mul.wide.s32 	%rd9663, %r2500, 16;
	add.s64 	%rd1641, %rd1640, %rd9663;
	ld.u32 	%r10529, [%rd1641+12];
	setp.gt.s32 	%p5379, %r2498, -1;
	setp.lt.s32 	%p5380, %r2498, %r10529;
	and.pred  	%p5381, %p5379, %p5380;
	@%p5381 bra 	$L__BB10_4688;
	ld.shared.u64 	%rd9666, [m_Local_$_1];
	atom.global.add.u64 	%rd9667, [%rd16], 48;
	add.s64 	%rd9668, %rd9667, 56;
	setp.lt.u64 	%p5382, %rd9668, %rd9666;
	shr.u64 	%rd1642, %rd9667, 4;
	cvt.u32.u64 	%r13450, %rd1642;
	setp.ne.s32 	%p5383, %r13450, -1;
	and.pred  	%p5384, %p5382, %p5383;
	@%p5384 bra 	$L__BB10_4680;
	mov.b32 	%r10538, 21106;
	st.local.u32 	[%rd1], %r10538;
	mov.b32 	%r13450, -1;
	mov.pred 	%p6853, 0;
	bra.uni 	$L__BB10_4681;
$L__BB10_4680:
	shl.b64 	%rd9669, %rd1642, 32;
	shr.s64 	%rd9670, %rd9669, 28;
	add.s64 	%rd9671, %rd1640, %rd9670;
	mov.b16 	%rs1290, 0;
	st.u8 	[%rd9671], %rs1290;
	st.u8 	[%rd9671+1], %rs1290;
	mov.b32 	%r10532, 3608;
	st.u32 	[%rd9671+4], %r10532;
	mov.b16 	%rs1291, 1;
	st.u8 	[%rd9671+3], %rs1291;
	mov.b32 	%r10533, 48;
	st.u32 	[%rd9671+8], %r10533;
	mov.b32 	%r10534, -1;
	st.u32 	[%rd9671+16], %r10534;
	ld.shared.u64 	%rd9672, [m_Local_$_0];
	add.s64 	%rd9673, %rd9672, %rd9670;
	mov.b32 	%r10535, 0;
	st.u32 	[%rd9673+32], %r10535;
	ld.shared.u64 	%rd9674, [m_Local_$_0];
	add.s64 	%rd9675, %rd9674, %rd9670;
	st.u32 	[%rd9675+36], %r10535;
	ld.shared.u64 	%rd9676, [m_Local_$_0];
	add.s64 	%rd9677, %rd9676, %rd9670;
	st.u32 	[%rd9677+40], %r10535;
	ld.local.u32 	%r10536, [%rd1];
	setp.eq.s32 	%p6853, %r10536, 0;
$L__BB10_4681:
	mov.b32 	%r13458, 0;
	not.pred 	%p5386, %p6853;
	@%p5386 bra 	$L__BB10_4687;
	setp.ne.s32 	%p5387, %r13450, -1;
	@%p5387 bra 	$L__BB10_4684;
	mov.b32 	%r10546, 21352;
	st.local.u32 	[%rd1], %r10546;
	bra.uni 	$L__BB10_4687;
$L__BB10_4684:
	ld.shared.u64 	%rd9678, [m_Local_$_0];
	mul.wide.s32 	%rd1643, %r13450, 16;
	add.s64 	%rd9679, %rd9678, %rd1643;
	st.u32 	[%rd9679+40], %r10529;
	ld.local.u32 	%r10541, [%rd1];
	setp.ne.s32 	%p5388, %r10541, 0;
	@%p5388 bra 	$L__BB10_4687;
	ld.shared.u64 	%rd9680, [m_Local_$_0];
	add.s64 	%rd9681, %rd9680, %rd1643;
	st.u32 	[%rd9681+36], %r2498;
	ld.local.u32 	%r10543, [%rd1];
	setp.ne.s32 	%p5389, %r10543, 0;
	@%p5389 bra 	$L__BB10_4687;
	ld.shared.u64 	%rd9682, [m_Local_$_0];
	add.s64 	%rd9683, %rd9682, %rd1643;
	st.u32 	[%rd9683+32], %r2500;
	ld.local.u32 	%r10544, [%rd1];
	setp.eq.s32 	%p5390, %r10544, 0;
	selp.b32 	%r13458, %r13450, 0, %p5390;
$L__BB10_4687:
	st.local.u32 	[%rd1], %r13458;
	mov.b16 	%rs1646, 0;
	bra.uni 	$L__BB10_4689;
$L__BB10_4688:
	shl.b32 	%r10530, %r2498, 2;
	add.s32 	%r10531, %r10530, 32;
	cvt.u64.u32 	%rd9664, %r10531;
	add.s64 	%rd9665, %rd1641, %rd9664;
	ld.u8 	%rs1646, [%rd9665];
	ld.local.u32 	%r13458, [%rd1];
$L__BB10_4689:
	setp.ne.s32 	%p5391, %r13458, 0;
	@%p5391 bra 	$L__BB10_4721;
	setp.ne.s32 	%p5392, %r2437, -1;
	@%p5392 bra 	$L__BB10_4692;
	mov.b32 	%r13458, 21352;
	st.local.u32 	[%rd1], %r13458;
	bra.uni 	$L__BB10_4704;
$L__BB10_4692:
	ld.shared.u64 	%rd1644, [m_Local_$_0];
	add.s64 	%rd1645, %rd1644, %rd1623;
	ld.u32 	%r10548, [%rd1645+12];
	setp.gt.s32 	%p5393, %r2496, 0;
	setp.le.s32 	%p5394, %r2496, %r10548;
	and.pred  	%p5395, %p5393, %p5394;
	@%p5395 bra 	$L__BB10_4703;
	ld.shared.u64 	%rd9686, [m_Local_$_1];
	atom.global.add.u64 	%rd9687, [%rd16], 48;
	add.s64 	%rd9688, %rd9687, 56;
	setp.lt.u64 	%p5396, %rd9688, %rd9686;
	shr.u64 	%rd1646, %rd9687, 4;
	cvt.u32.u64 	%r13453, %rd1646;
	setp.ne.s32 	%p5397, %r13453, -1;
	and.pred  	%p5398, %p5396, %p5397;
	@%p5398 bra 	$L__BB10_4695;
	mov.b32 	%r10557, 21106;
	st.local.u32 	[%rd1], %r10557;
	mov.b32 	%r13453, -1;
	mov.pred 	%p6854, 0;
	bra.uni 	$L__BB10_4696;
$L__BB10_4695:
	shl.b64 	%rd9689, %rd1646, 32;
	shr.s64 	%rd9690, %rd9689, 28;
	add.s64 	%rd9691, %rd1644, %rd9690;
	mov.b16 	%rs1294, 0;
	st.u8 	[%rd9691], %rs1294;
	st.u8 	[%rd9691+1], %rs1294;
	mov.b32 	%r10551, 3608;
	st.u32 	[%rd9691+4], %r10551;
	mov.b16 	%rs1295, 1;
	st.u8 	[%rd9691+3], %rs1295;
	mov.b32 	%r10552, 48;
	st.u32 	[%rd9691+8], %r10552;
	mov.b32 	%r10553, -1;
	st.u32 	[%rd9691+16], %r10553;
	ld.shared.u64 	%rd9692, [m_Local_$_0];
	add.s64 	%rd9693, %rd9692, %rd9690;
	mov.b32 	%r10554, 0;
	st.u32 	[%rd9693+32], %r10554;
	ld.shared.u64 	%rd9694, [m_Local_$_0];
	add.s64 	%rd9695, %rd9694, %rd9690;
	st.u32 	[%rd9695+36], %r10554;
	ld.shared.u64 	%rd9696, [m_Local_$_0];
	add.s64 	%rd9697, %rd9696, %rd9690;
	st.u32 	[%rd9697+40], %r10554;
	ld.local.u32 	%r10555, [%rd1];
	setp.eq.s32 	%p6854, %r10555, 0;
$L__BB10_4696:
	mov.b32 	%r13458, 0;
	not.pred 	%p5400, %p6854;
	@%p5400 bra 	$L__BB10_4702;
	setp.ne.s32 	%p5401, %r13453, -1;
	@%p5401 bra 	$L__BB10_4699;
	mov.b32 	%r10565, 21352;
	st.local.u32 	[%rd1], %r10565;
	bra.uni 	$L__BB10_4702;
$L__BB10_4699:
	ld.shared.u64 	%rd9698, [m_Local_$_0];
	mul.wide.s32 	%rd1647, %r13453, 16;
	add.s64 	%rd9699, %rd9698, %rd1647;
	st.u32 	[%rd9699+40], %r10548;
	ld.local.u32 	%r10560, [%rd1];
	setp.ne.s32 	%p5402, %r10560, 0;
	@%p5402 bra 	$L__BB10_4702;
	ld.shared.u64 	%rd9700, [m_Local_$_0];
	add.s64 	%rd9701, %rd9700, %rd1647;
	st.u32 	[%rd9701+36], %r13449;
	ld.local.u32 	%r10562, [%rd1];
	setp.ne.s32 	%p5403, %r10562, 0;
	@%p5403 bra 	$L__BB10_4702;
	ld.shared.u64 	%rd9702, [m_Local_$_0];
	add.s64 	%rd9703, %rd9702, %rd1647;
	st.u32 	[%rd9703+32], %r2437;
	ld.local.u32 	%r10563, [%rd1];
	setp.eq.s32 	%p5404, %r10563, 0;
	selp.b32 	%r13458, %r13453, 0, %p5404;
$L__BB10_4702:
	st.local.u32 	[%rd1], %r13458;
	bra.uni 	$L__BB10_4704;
$L__BB10_4703:
	shl.b32 	%r10549, %r13449, 2;
	cvt.u64.u32 	%rd9684, %r10549;
	add.s64 	%rd9685, %rd1645, %rd9684;
	mov.b32 	%r10550, 0;
	st.u32 	[%rd9685+32], %r10550;
	st.u8 	[%rd9685+32], %rs1646;
	ld.local.u32 	%r13458, [%rd1];
$L__BB10_4704:
	setp.ne.s32 	%p5405, %r13458, 0;
	@%p5405 bra 	$L__BB10_4721;
	setp.gt.u32 	%p5406, %r13448, 9;
	mov.u32 	%r13448, %r2497;
	@%p5406 bra 	$L__BB10_4675;
	setp.gt.s32 	%p5407, %r13385, -1;
	mov.b32 	%r13458, 0;
	@%p5407 bra 	$L__BB10_4721;
	setp.ne.s32 	%p5408, %r2437, -1;
	add.s32 	%r2515, %r2496, -2;
	@%p5408 bra 	$L__BB10_4709;
	mov.b32 	%r13458, 21352;
	st.local.u32 	[%rd1], %r13458;
	bra.uni 	$L__BB10_4721;
$L__BB10_4709:
	ld.shared.u64 	%rd1648, [m_Local_$_0];
	add.s64 	%rd1649, %rd1648, %rd1623;
	ld.u32 	%r10568, [%rd1649+12];
	setp.gt.s32 	%p5409, %r2496, 1;
	setp.lt.s32 	%p5410, %r2515, %r10568;
	and.pred  	%p5411, %p5409, %p5410;
	@%p5411 bra 	$L__BB10_4720;
	ld.shared.u64 	%rd9706, [m_Local_$_1];
	atom.global.add.u64 	%rd9707, [%rd16], 48;
	add.s64 	%rd9708, %rd9707, 56;
	setp.lt.u64 	%p5412, %rd9708, %rd9706;
	shr.u64 	%rd1650, %rd9707, 4;
	cvt.u32.u64 	%r13456, %rd1650;
	setp.ne.s32 	%p5413, %r13456, -1;
	and.pred  	%p5414, %p5412, %p5413;
	@%p5414 bra 	$L__BB10_4712;
	mov.b32 	%r10577, 21106;
	st.local.u32 	[%rd1], %r10577;
	mov.b32 	%r13456, -1;
	mov.pred 	%p6855, 0;
	bra.uni 	$L__BB10_4713;
$L__BB10_4712:
	shl.b64 	%rd9709, %rd1650, 32;
	shr.s64 	%rd9710, %rd9709, 28;
	add.s64 	%rd9711, %rd1648, %rd9710;
	mov.b16 	%rs1296, 0;
	st.u8 	[%rd9711], %rs1296;
	st.u8 	[%rd9711+1], %rs1296;
	mov.b32 	%r10571, 3608;
	st.u32 	[%rd9711+4], %r10571;
	mov.b16 	%rs1297, 1;
	st.u8 	[%rd9711+3], %rs1297;
	mov.b32 	%r10572, 48;
	st.u32 	[%rd9711+8], %r10572;
	mov.b32 	%r10573, -1;
	st.u32 	[%rd9711+16], %r10573;
	ld.shared.u64 	%rd9712, [m_Local_$_0];
	add.s64 	%rd9713, %rd9712, %rd9710;
	mov.b32 	%r10574, 0;
	st.u32 	[%rd9713+32], %r10574;
	ld.shared.u64 	%rd9714, [m_Local_$_0];
	add.s64 	%rd9715, %rd9714, %rd9710;
	st.u32 	[%rd9715+36], %r10574;
	ld.shared.u64 	%rd9716, [m_Local_$_0];
	add.s64 	%rd9717, %rd9716, %rd9710;
	st.u32 	[%rd9717+40], %r10574;
	ld.local.u32 	%r10575, [%rd1];
	setp.eq.s32 	%p6855, %r10575, 0;
$L__BB10_4713:
	mov.b32 	%r13458, 0;
	not.pred 	%p5416, %p6855;
	@%p5416 bra 	$L__BB10_4719;
	setp.ne.s32 	%p5417, %r13456, -1;
	@%p5417 bra 	$L__BB10_4716;
	mov.b32 	%r10585, 21352;
	st.local.u32 	[%rd1], %r10585;
	bra.uni 	$L__BB10_4719;
$L__BB10_4716:
	ld.shared.u64 	%rd9718, [m_Local_$_0];
	mul.wide.s32 	%rd1651, %r13456, 16;
	add.s64 	%rd9719, %rd9718, %rd1651;
	st.u32 	[%rd9719+40], %r10568;
	ld.local.u32 	%r10580, [%rd1];
	setp.ne.s32 	%p5418, %r10580, 0;
	@%p5418 bra 	$L__BB10_4719;
	ld.shared.u64 	%rd9720, [m_Local_$_0];
	add.s64 	%rd9721, %rd9720, %rd1651;
	st.u32 	[%rd9721+36], %r2515;
	ld.local.u32 	%r10582, [%rd1];
	setp.ne.s32 	%p5419, %r10582, 0;
	@%p5419 bra 	$L__BB10_4719;
	ld.shared.u64 	%rd9722, [m_Local_$_0];
	add.s64 	%rd9723, %rd9722, %rd1651;
	st.u32 	[%rd9723+32], %r2437;
	ld.local.u32 	%r10583, [%rd1];
	setp.eq.s32 	%p5420, %r10583, 0;
	selp.b32 	%r13458, %r13456, 0, %p5420;
$L__BB10_4719:
	st.local.u32 	[%rd1], %r13458;
	bra.uni 	$L__BB10_4721;
$L__BB10_4720:
	shl.b32 	%r10569, %r2515, 2;
	cvt.u64.u32 	%rd9704, %r10569;
	add.s64 	%rd9705, %rd1649, %rd9704;
	mov.b32 	%r10570, 45;
	st.u32 	[%rd9705+32], %r10570;
	ld.local.u32 	%r13458, [%rd1];
$L__BB10_4721:
	setp.ne.s32 	%p5421, %r13458, 0;
	mov.b32 	%r13462, 0;
	@%p5421 bra 	$L__BB10_4728;
	ld.shared.u64 	%rd9724, [m_Local_$_1];
	atom.global.add.u64 	%rd9725, [%rd16], 64;
	add.s64 	%rd9726, %rd9725, 72;
	setp.lt.u64 	%p5422, %rd9726, %rd9724;
	shr.u64 	%rd1652, %rd9725, 4;
	cvt.u32.u64 	%r2523, %rd1652;
	setp.ne.s32 	%p5423, %r2523, -1;
	and.pred  	%p5424, %p5422, %p5423;
	@%p5424 bra 	$L__BB10_4724;
	mov.b32 	%r13458, 21106;
	st.local.u32 	[%rd1], %r13458;
	mov.b32 	%r13460, -1;
	bra.uni 	$L__BB10_4727;
$L__BB10_4724:
	ld.shared.u64 	%rd9727, [m_Local_$_0];
	shl.b64 	%rd9728, %rd1652, 32;
	shr.s64 	%rd1653, %rd9728, 28;
	add.s64 	%rd9729, %rd9727, %rd1653;
	mov.b16 	%rs1298, 1;
	st.u8 	[%rd9729], %rs1298;
	mov.b16 	%rs1299, 0;
	st.u8 	[%rd9729+1], %rs1299;
	mov.b32 	%r10589, 2905;
	st.u32 	[%rd9729+4], %r10589;
	st.u8 	[%rd9729+3], %rs1298;
	mov.b32 	%r10590, 64;
	st.u32 	[%rd9729+8], %r10590;
	mov.b32 	%r10591, -1;
	st.u32 	[%rd9729+16], %r10591;
	ld.shared.u64 	%rd9730, [m_Local_$_0];
	add.s64 	%rd9731, %rd9730, %rd1653;
	st.u32 	[%rd9731+32], %r10591;
	ld.shared.u64 	%rd9732, [m_Local_$_0];
	add.s64 	%rd9733, %rd9732, %rd1653;
	mov.b32 	%r13460, 0;
	st.u32 	[%rd9733+40], %r13460;
	ld.shared.u64 	%rd9734, [m_Local_$_0];
	add.s64 	%rd9735, %rd9734, %rd1653;
	st.u32 	[%rd9735+44], %r13460;
	ld.shared.u64 	%rd9736, [m_Local_$_0];
	add.s64 	%rd9737, %rd9736, %rd1653;
	st.u32 	[%rd9737+48], %r13460;
	ld.shared.u64 	%rd9738, [m_Local_$_0];
	add.s64 	%rd9739, %rd9738, %rd1653;
	st.u32 	[%rd9739+32], %r2437;
	ld.local.u32 	%r13458, [%rd1];
	setp.ne.s32 	%p5425, %r13458, 0;
	@%p5425 bra 	$L__BB10_4727;
	ld.shared.u64 	%rd9740, [m_Local_$_0];
	add.s64 	%rd9741, %rd9740, %rd1653;
	mov.b32 	%r13460, 0;
	st.u32 	[%rd9741+48], %r13460;
	ld.local.u32 	%r13458, [%rd1];
	setp.ne.s32 	%p5426, %r13458, 0;
	@%p5426 bra 	$L__BB10_4727;
	ld.shared.u64 	%rd9742, [m_Local_$_0];
	add.s64 	%rd9743, %rd9742, %rd1653;
	st.u32 	[%rd9743+40], %r13424;
	ld.local.u32 	%r13458, [%rd1];
	setp.eq.s32 	%p5427, %r13458, 0;
	selp.b32 	%r13460, %r2523, 0, %p5427;
$L__BB10_4727:
	setp.eq.s32 	%p5428, %r13458, 0;
	selp.b32 	%r13462, %r13460, 0, %p5428;
$L__BB10_4728:
	setp.ne.s32 	%p5540, %r13458, 0;
	@%p5540 bra 	$L__BB10_6659;
	setp.ne.s32 	%p5541, %r13382, -1;
	@%p5541 bra 	$L__BB10_4731;
	mov.b32 	%r10785, 21352;
	st.local.u32 	[%rd1], %r10785;
	mov.b32 	%r13463, 0;
	mov.u32 	%r13464, %r13463;
	bra.uni 	$L__BB10_4732;
$L__BB10_4731:
	ld.shared.u64 	%rd9952, [m_Local_$_0];
	mul.wide.s32 	%rd9953, %r13382, 16;
	add.s64 	%rd9954, %rd9952, %rd9953;
	ld.u32 	%r13463, [%rd9954+32];
	ld.u32 	%r13464, [%rd9954+40];
$L__BB10_4732:
	setp.ne.s32 	%p5542, %r13462, -1;
	@%p5542 bra 	$L__BB10_4734;
	mov.b32 	%r10787, 21352;
	st.local.u32 	[%rd1], %r10787;
	mov.b32 	%r13465, 0;
	mov.u32 	%r13466, %r13465;
	bra.uni 	$L__BB10_4735;
$L__BB10_4734:
	ld.shared.u64 	%rd9955, [m_Local_$_0];
	mul.wide.s32 	%rd9956, %r13462, 16;
	add.s64 	%rd9957, %rd9955, %rd9956;
	ld.u32 	%r13465, [%rd9957+32];
	ld.u32 	%r13466, [%rd9957+40];
$L__BB10_4735:
	add.s32 	%r2541, %r13466, %r13464;
	shl.b32 	%r10788, %r2541, 2;
	add.s32 	%r10789, %r10788, 32;
	shr.s32 	%r10790, %r10789, 31;
	shr.u32 	%r10791, %r10790, 29;
	add.s32 	%r10792, %r10789, %r10791;
	and.b32  	%r10793, %r10792, -8;
	sub.s32 	%r10794, %r10789, %r10793;
	setp.eq.s32 	%p5543, %r10794, 0;
	sub.s32 	%r10795, %r10788, %r10794;
	add.s32 	%r10796, %r10795, 40;
	selp.b32 	%r2542, %r10789, %r10796, %p5543;
	ld.shared.u64 	%rd1654, [m_Local_$_1];
	and.b32  	%r10797, %r2542, 12;
	setp.eq.s32 	%p5544, %r10797, 0;
	mov.u32 	%r13467, %r2542;
	@%p5544 bra 	$L__BB10_4737;
	shr.s32 	%r10798, %r2542, 31;
	shr.u32 	%r10799, %r10798, 28;
	add.s32 	%r10800, %r2542, %r10799;
	and.b32  	%r10801, %r10800, -16;
	add.s32 	%r13467, %r10801, 16;
$L__BB10_4737:
	cvt.s64.s32 	%rd9958, %r13467;
	atom.global.add.u64 	%rd9959, [%rd16], %rd9958;
	cvt.s64.s32 	%rd9960, %r2542;
	add.s64 	%rd9961, %rd9960, %rd9959;
	add.s64 	%rd9962, %rd9961, 8;
	setp.lt.u64 	%p5545, %rd9962, %rd1654;
	shr.u64 	%rd9963, %rd9959, 4;
	cvt.u32.u64 	%r10802, %rd9963;
	selp.b32 	%r2545, %r10802, -1, %p5545;
	setp.ne.s32 	%p5546, %r2545, -1;
	@%p5546 bra 	$L__BB10_4739;
	mov.b32 	%r10860, 21352;
	st.local.u32 	[%rd1], %r10860;
	bra.uni 	$L__BB10_4778;
$L__BB10_4739:
	ld.shared.u64 	%rd9964, [m_Local_$_0];
	mul.wide.s32 	%rd1655, %r2545, 16;
	add.s64 	%rd9965, %rd9964, %rd1655;
	mov.b16 	%rs1329, 0;
	st.u8 	[%rd9965], %rs1329;
	st.u8 	[%rd9965+1], %rs1329;
	mov.b32 	%r10803, 4335;
	st.u32 	[%rd9965+4], %r10803;
	mov.b16 	%rs1330, 1;
	st.u8 	[%rd9965+3], %rs1330;
	st.u32 	[%rd9965+8], %r2542;
	st.u32 	[%rd9965+12], %r2541;
	setp.lt.s32 	%p5547, %r2541, 1;
	@%p5547 bra 	$L__BB10_4778;
	add.s32 	%r10805, %r13464, -1;
	neg.s32 	%r10806, %r13466;
	setp.eq.s32 	%p5548, %r10805, %r10806;
	mov.b32 	%r2560, 0;
	@%p5548 bra 	$L__BB10_4766;
	and.b32  	%r2560, %r2541, 2147483646;
	mov.b32 	%r13468, 0;
$L__BB10_4742:
	ld.shared.u64 	%rd1656, [m_Local_$_0];
	add.s64 	%rd1657, %rd1656, %rd1655;
	ld.u32 	%r2548, [%rd1657+12];
	setp.lt.s32 	%p5549, %r13468, %r2548;
	@%p5549 bra 	$L__BB10_4753;
	ld.shared.u64 	%rd9966, [m_Local_$_1];
	atom.global.add.u64 	%rd9967, [%rd16], 48;
	add.s64 	%rd9968, %rd9967, 56;
	setp.lt.u64 	%p5550, %rd9968, %rd9966;
	shr.u64 	%rd1658, %rd9967, 4;
	cvt.u32.u64 	%r13469, %rd1658;
	setp.ne.s32 	%p5551, %r13469, -1;
	and.pred  	%p5552, %p5550, %p5551;
	@%p5552 bra 	$L__BB10_4745;
	mov.b32 	%r10814, 21106;
	st.local.u32 	[%rd1], %r10814;
	mov.b32 	%r13469, -1;
	mov.pred 	%p6856, 0;
	bra.uni 	$L__BB10_4746;
$L__BB10_4745:
	shl.b64 	%rd9969, %rd1658, 32;
	shr.s64 	%rd9970, %rd9969, 28;
	add.s64 	%rd9971, %rd1656, %rd9970;
	mov.b16 	%rs1331, 0;
	st.u8 	[%rd9971], %rs1331;
	st.u8 	[%rd9971+1], %rs1331;
	mov.b32 	%r10808, 3608;
	st.u32 	[%rd9971+4], %r10808;
	mov.b16 	%rs1332, 1;
	st.u8 	[%rd9971+3], %rs1332;
	mov.b32 	%r10809, 48;
	st.u32 	[%rd9971+8], %r10809;
	mov.b32 	%r10810, -1;
	st.u32 	[%rd9971+16], %r10810;
	ld.shared.u64 	%rd9972, [m_Local_$_0];
	add.s64 	%rd9973, %rd9972, %rd9970;
	mov.b32 	%r10811, 0;
	st.u32 	[%rd9973+32], %r10811;
	ld.shared.u64 	%rd9974, [m_Local_$_0];
	add.s64 	%rd9975, %rd9974, %rd9970;
	st.u32 	[%rd9975+36], %r10811;
	ld.shared.u64 	%rd9976, [m_Local_$_0];
	add.s64 	%rd9977, %rd9976, %rd9970;
	st.u32 	[%rd9977+40], %r10811;
	ld.local.u32 	%r10812, [%rd1];
	setp.eq.s32 	%p6856, %r10812, 0;
$L__BB10_4746:
	mov.b32 	%r13470, 0;
	not.pred 	%p5554, %p6856;
	@%p5554 bra 	$L__BB10_4752;
	setp.ne.s32 	%p5555, %r13469, -1;
	@%p5555 bra 	$L__BB10_4749;
	mov.b32 	%r10822, 21352;
	st.local.u32 	[%rd1], %r10822;
	bra.uni 	$L__BB10_4752;
$L__BB10_4749:
	ld.shared.u64 	%rd9978, [m_Local_$_0];
	mul.wide.s32 	%rd1659, %r13469, 16;
	add.s64 	%rd9979, %rd9978, %rd1659;
	st.u32 	[%rd9979+40], %r2548;
	ld.local.u32 	%r10817, [%rd1];
	setp.ne.s32 	%p5556, %r10817, 0;
	@%p5556 bra 	$L__BB10_4752;
	ld.shared.u64 	%rd9980, [m_Local_$_0];
	add.s64 	%rd9981, %rd9980, %rd1659;
	st.u32 	[%rd9981+36], %r13468;
	ld.local.u32 	%r10819, [%rd1];
	setp.ne.s32 	%p5557, %r10819, 0;
	@%p5557 bra 	$L__BB10_4752;
	ld.shared.u64 	%rd9982, [m_Local_$_0];
	add.s64 	%rd9983, %rd9982, %rd1659;
	st.u32 	[%rd9983+32], %r2545;
	ld.local.u32 	%r10820, [%rd1];
	setp.eq.s32 	%p5558, %r10820, 0;
	selp.b32 	%r13470, %r13469, 0, %p5558;
$L__BB10_4752:
	st.local.u32 	[%rd1], %r13470;
	bra.uni 	$L__BB10_4754;
$L__BB10_4753:
	shl.b32 	%r10823, %r13468, 2;
	cvt.u64.u32 	%rd9984, %r10823;
	add.s64 	%rd9985, %rd1657, %rd9984;
	mov.b32 	%r10824, 0;
	st.u32 	[%rd9985+32], %r10824;
$L__BB10_4754:
	add.s32 	%r2553, %r13468, 1;
	ld.shared.u64 	%rd1660, [m_Local_$_0];
	add.s64 	%rd1661, %rd1660, %rd1655;
	ld.u32 	%r2554, [%rd1661+12];
	setp.lt.s32 	%p5559, %r2553, %r2554;
	@%p5559 bra 	$L__BB10_4764;
	ld.shared.u64 	%rd9986, [m_Local_$_1];
	atom.global.add.u64 	%rd9987, [%rd16], 48;
	add.s64 	%rd9988, %rd9987, 56;
	setp.ge.u64 	%p5560, %rd9988, %rd9986;
	shr.u64 	%rd1662, %rd9987, 4;
	cvt.u32.u64 	%r13471, %rd1662;
	setp.eq.s32 	%p5561, %r13471, -1;
	or.pred  	%p5562, %p5560, %p5561;
	@%p5562 bra 	$L__BB10_4757;
	shl.b64 	%rd9989, %rd1662, 32;
	shr.s64 	%rd9990, %rd9989, 28;
	add.s64 	%rd9991, %rd1660, %rd9990;
	mov.b16 	%rs1333, 0;
	st.u8 	[%rd9991], %rs1333;
	st.u8 	[%rd9991+1], %rs1333;
	mov.b32 	%r10825, 3608;
	st.u32 	[%rd9991+4], %r10825;
	mov.b16 	%rs1334, 1;
	st.u8 	[%rd9991+3], %rs1334;
	mov.b32 	%r10826, 48;
	st.u32 	[%rd9991+8], %r10826;
	mov.b32 	%r10827, -1;
	st.u32 	[%rd9991+16], %r10827;
	ld.shared.u64 	%rd9992, [m_Local_$_0];
	add.s64 	%rd9993, %rd9992, %rd9990;
	mov.b32 	%r10828, 0;
	st.u32 	[%rd9993+32], %r10828;
	ld.shared.u64 	%rd9994, [m_Local_$_0];
	add.s64 	%rd9995, %rd9994, %rd9990;
	st.u32 	[%rd9995+36], %r10828;
	ld.shared.u64 	%rd9996, [m_Local_$_0];
	add.s64 	%rd9997, %rd9996, %rd9990;
	st.u32 	[%rd9997+40], %r10828;
	ld.local.u32 	%r10829, [%rd1];
	setp.eq.s32 	%p6857, %r10829, 0;
	bra.uni 	$L__BB10_4758;
$L__BB10_4757:
	mov.b32 	%r10831, 21106;
	st.local.u32 	[%rd1], %r10831;
	mov.b32 	%r13471, -1;
	mov.pred 	%p6857, 0;
$L__BB10_4758:
	mov.b32 	%r13472, 0;
	not.pred 	%p5564, %p6857;
	@%p5564 bra 	$L__BB10_4763;
	setp.eq.s32 	%p5565, %r13471, -1;
	@%p5565 bra 	$L__BB10_6762;
	ld.shared.u64 	%rd9998, [m_Local_$_0];
	mul.wide.s32 	%rd1663, %r13471, 16;
	add.s64 	%rd9999, %rd9998, %rd1663;
	st.u32 	[%rd9999+40], %r2554;
	ld.local.u32 	%r10834, [%rd1];
	setp.eq.s32 	%p5566, %r10834, 0;
	@%p5566 bra 	$L__BB10_4761;
	bra.uni 	$L__BB10_4763;
$L__BB10_4761:
	ld.shared.u64 	%rd10000, [m_Local_$_0];
	add.s64 	%rd10001, %rd10000, %rd1663;
	st.u32 	[%rd10001+36], %r2553;
	ld.local.u32 	%r10836, [%rd1];
	setp.ne.s32 	%p5567, %r10836, 0;
	@%p5567 bra 	$L__BB10_4763;
	ld.shared.u64 	%rd10002, [m_Local_$_0];
	add.s64 	%rd10003, %rd10002, %rd1663;
	st.u32 	[%rd10003+32], %r2545;
	ld.local.u32 	%r10837, [%rd1];
	setp.eq.s32 	%p5568, %r10837, 0;
	selp.b32 	%r13472, %r13471, 0, %p5568;
$L__BB10_4763:
	st.local.u32 	[%rd1], %r13472;
	bra.uni 	$L__BB10_4765;
$L__BB10_4764:
	shl.b32 	%r10840, %r2553, 2;
	cvt.u64.u32 	%rd10004, %r10840;
	add.s64 	%rd10005, %rd1661, %rd10004;
	mov.b32 	%r10841, 0;
	st.u32 	[%rd10005+32], %r10841;
$L__BB10_4765:
	add.s32 	%r13468, %r13468, 2;
	setp.ne.s32 	%p5569, %r13468, %r2560;
	@%p5569 bra 	$L__BB10_4742;
$L__BB10_4766:
	and.b32  	%r10842, %r2541, 1;
	setp.eq.b32 	%p5570, %r10842, 1;
	not.pred 	%p5571, %p5570;
	@%p5571 bra 	$L__BB10_4778;
	ld.shared.u64 	%rd1664, [m_Local_$_0];
	add.s64 	%rd1665, %rd1664, %rd1655;
	ld.u32 	%r2561, [%rd1665+12];
	setp.lt.s32 	%p5572, %r2560, %r2561;
	@%p5572 bra 	$L__BB10_4777;
	ld.shared.u64 	%rd10006, [m_Local_$_1];
	atom.global.add.u64 	%rd10007, [%rd16], 48;
	add.s64 	%rd10008, %rd10007, 56;
	setp.ge.u64 	%p5573, %rd10008, %rd10006;
	shr.u64 	%rd1666, %rd10007, 4;
	cvt.u32.u64 	%r13474, %rd1666;
	setp.eq.s32 	%p5574, %r13474, -1;
	or.pred  	%p5575, %p5573, %p5574;
	@%p5575 bra 	$L__BB10_4770;
	shl.b64 	%rd10009, %rd1666, 32;
	shr.s64 	%rd10010, %rd10009, 28;
	add.s64 	%rd10011, %rd1664, %rd10010;
	mov.b16 	%rs1335, 0;
	st.u8 	[%rd10011], %rs1335;
	st.u8 	[%rd10011+1], %rs1335;
	mov.b32 	%r10843, 3608;
	st.u32 	[%rd10011+4], %r10843;
	mov.b16 	%rs1336, 1;
	st.u8 	[%rd10011+3], %rs1336;
	mov.b32 	%r10844, 48;
	st.u32 	[%rd10011+8], %r10844;
	mov.b32 	%r10845, -1;
	st.u32 	[%rd10011+16], %r10845;
	ld.shared.u64 	%rd10012, [m_Local_$_0];
	add.s64 	%rd10013, %rd10012, %rd10010;
	mov.b32 	%r10846, 0;
	st.u32 	[%rd10013+32], %r10846;
	ld.shared.u64 	%rd10014, [m_Local_$_0];
	add.s64 	%rd10015, %rd10014, %rd10010;
	st.u32 	[%rd10015+36], %r10846;
	ld.shared.u64 	%rd10016, [m_Local_$_0];
	add.s64 	%rd10017, %rd10016, %rd10010;
	st.u32 	[%rd10017+40], %r10846;
	ld.local.u32 	%r10847, [%rd1];
	setp.eq.s32 	%p6858, %r10847, 0;
	bra.uni 	$L__BB10_4771;
$L__BB10_4770:
	mov.b32 	%r10849, 21106;
	st.local.u32 	[%rd1], %r10849;
	mov.b32 	%r13474, -1;
	mov.pred 	%p6858, 0;
$L__BB10_4771:
	mov.b32 	%r13475, 0;
	not.pred 	%p5577, %p6858;
	@%p5577 bra 	$L__BB10_4776;
	setp.eq.s32 	%p5578, %r13474, -1;
	@%p5578 bra 	$L__BB10_6763;
	ld.shared.u64 	%rd10018, [m_Local_$_0];
	mul.wide.s32 	%rd1667, %r13474, 16;
	add.s64 	%rd10019, %rd10018, %rd1667;
	st.u32 	[%rd10019+40], %r2561;
	ld.local.u32 	%r10852, [%rd1];
	setp.eq.s32 	%p5579, %r10852, 0;
	@%p5579 bra 	$L__BB10_4774;
	bra.uni 	$L__BB10_4776;
$L__BB10_4774:
	ld.shared.u64 	%rd10020, [m_Local_$_0];
	add.s64 	%rd10021, %rd10020, %rd1667;
	st.u32 	[%rd10021+36], %r2560;
	ld.local.u32 	%r10854, [%rd1];
	setp.ne.s32 	%p5580, %r10854, 0;
	@%p5580 bra 	$L__BB10_4776;
	ld.shared.u64 	%rd10022, [m_Local_$_0];
	add.s64 	%rd10023, %rd10022, %rd1667;
	st.u32 	[%rd10023+32], %r2545;
	ld.local.u32 	%r10855, [%rd1];
	setp.eq.s32 	%p5581, %r10855, 0;
	selp.b32 	%r13475, %r13474, 0, %p5581;
$L__BB10_4776:
	st.local.u32 	[%rd1], %r13475;
	bra.uni 	$L__BB10_4778;
$L__BB10_4777:
	shl.b32 	%r10858, %r2560, 2;
	cvt.u64.u32 	%rd10024, %r10858;
	add.s64 	%rd10025, %rd1665, %rd10024;
	mov.b32 	%r10859, 0;
	st.u32 	[%rd10025+32], %r10859;
$L__BB10_4778:
	setp.lt.s32 	%p5582, %r13464, 1;
	@%p5582 bra 	$L__BB10_4782;
	mul.wide.s32 	%rd1668, %r13463, 16;
	mul.wide.s32 	%rd1669, %r2545, 16;
	mov.b32 	%r13476, 0;
$L__BB10_4780:
	setp.ne.s32 	%p5583, %r13463, -1;
	shl.b32 	%r2567, %r13476, 2;
	@%p5583 bra 	$L__BB10_4786;
	mov.b32 	%r10877, 21352;
	st.local.u32 	[%rd1], %r10877;
	mov.b16 	%rs1647, 0;
	bra.uni 	$L__BB10_4798;
$L__BB10_4782:
	setp.lt.s32 	%p5606, %r13466, 1;
	@%p5606 bra 	$L__BB10_4840;
	mul.wide.s32 	%rd1670, %r13465, 16;
	mul.wide.s32 	%rd1671, %r2545, 16;
	mov.b32 	%r13481, 0;
$L__BB10_4784:
	setp.ne.s32 	%p5607, %r13465, -1;
	@%p5607 bra 	$L__BB10_4813;
	mov.b32 	%r10912, 21352;
	st.local.u32 	[%rd1], %r10912;
	mov.b16 	%rs1648, 0;
	bra.uni 	$L__BB10_4825;
$L__BB10_4786:
	ld.shared.u64 	%rd1672, [m_Local_$_0];
	add.s64 	%rd1673, %rd1672, %rd1668;
	ld.u32 	%r2568, [%rd1673+12];
	setp.lt.s32 	%p5584, %r13476, %r2568;
	@%p5584 bra 	$L__BB10_4797;
	ld.shared.u64 	%rd10026, [m_Local_$_1];
	atom.global.add.u64 	%rd10027, [%rd16], 48;
	add.s64 	%rd10028, %rd10027, 56;
	setp.lt.u64 	%p5585, %rd10028, %rd10026;
	shr.u64 	%rd1674, %rd10027, 4;
	cvt.u32.u64 	%r13477, %rd1674;
	setp.ne.s32 	%p5586, %r13477, -1;
	and.pred  	%p5587, %p5585, %p5586;
	@%p5587 bra 	$L__BB10_4789;
	mov.b32 	%r10868, 21106;
	st.local.u32 	[%rd1], %r10868;
	mov.b32 	%r13477, -1;
	mov.pred 	%p6859, 0;
	bra.uni 	$L__BB10_4790;
$L__BB10_4789:
	shl.b64 	%rd10029, %rd1674, 32;
	shr.s64 	%rd10030, %rd10029, 28;
	add.s64 	%rd10031, %rd1672, %rd10030;
	mov.b16 	%rs1337, 0;
	st.u8 	[%rd10031], %rs1337;
	st.u8 	[%rd10031+1], %rs1337;
	mov.b32 	%r10862, 3608;
	st.u32 	[%rd10031+4], %r10862;
	mov.b16 	%rs1338, 1;
	st.u8 	[%rd10031+3], %rs1338;
	mov.b32 	%r10863, 48;
	st.u32 	[%rd10031+8], %r10863;
	mov.b32 	%r10864, -1;
	st.u32 	[%rd10031+16], %r10864;
	ld.shared.u64 	%rd10032, [m_Local_$_0];
	add.s64 	%rd10033, %rd10032, %rd10030;
	mov.b32 	%r10865, 0;
	st.u32 	[%rd10033+32], %r10865;
	ld.shared.u64 	%rd10034, [m_Local_$_0];
	add.s64 	%rd10035, %rd10034, %rd10030;
	st.u32 	[%rd10035+36], %r10865;
	ld.shared.u64 	%rd10036, [m_Local_$_0];
	add.s64 	%rd10037, %rd10036, %rd10030;
	st.u32 	[%rd10037+40], %r10865;
	ld.local.u32 	%r10866, [%rd1];
	setp.eq.s32 	%p6859, %r10866, 0;
$L__BB10_4790:
	mov.b32 	%r13478, 0;
	not.pred 	%p5589, %p6859;
	@%p5589 bra 	$L__BB10_4796;
	setp.ne.s32 	%p5590, %r13477, -1;
	@%p5590 bra 	$L__BB10_4793;
	mov.b32 	%r10876, 21352;
	st.local.u32 	[%rd1], %r10876;
	bra.uni 	$L__BB10_4796;
$L__BB10_4793:
	ld.shared.u64 	%rd10038, [m_Local_$_0];
	mul.wide.s32 	%rd1675, %r13477, 16;
	add.s64 	%rd10039, %rd10038, %rd1675;
	st.u32 	[%rd10039+40], %r2568;
	ld.local.u32 	%r10871, [%rd1];
	setp.ne.s32 	%p5591, %r10871, 0;
	@%p5591 bra 	$L__BB10_4796;
	ld.shared.u64 	%rd10040, [m_Local_$_0];
	add.s64 	%rd10041, %rd10040, %rd1675;
	st.u32 	[%rd10041+36], %r13476;
	ld.local.u32 	%r10873, [%rd1];
	setp.ne.s32 	%p5592, %r10873, 0;
	@%p5592 bra 	$L__BB10_4796;
	ld.shared.u64 	%rd10042, [m_Local_$_0];
	add.s64 	%rd10043, %rd10042, %rd1675;
	st.u32 	[%rd10043+32], %r13463;
	ld.local.u32 	%r10874, [%rd1];
	setp.eq.s32 	%p5593, %r10874, 0;
	selp.b32 	%r13478, %r13477, 0, %p5593;
$L__BB10_4796:
	st.local.u32 	[%rd1], %r13478;
	mov.b16 	%rs1647, 0;
	bra.uni 	$L__BB10_4798;
$L__BB10_4797:
	cvt.u64.u32 	%rd10044, %r2567;
	add.s64 	%rd10045, %rd1673, %rd10044;
	ld.u8 	%rs1647, [%rd10045+32];
$L__BB10_4798:
	setp.ne.s32 	%p5594, %r2545, -1;
	@%p5594 bra 	$L__BB10_4800;
	mov.b32 	%r10894, 21352;
	st.local.u32 	[%rd1], %r10894;
	bra.uni 	$L__BB10_4812;
$L__BB10_4800:
	ld.shared.u64 	%rd1676, [m_Local_$_0];
	add.s64 	%rd1677, %rd1676, %rd1669;
	ld.u32 	%r2573, [%rd1677+12];
	setp.lt.s32 	%p5595, %r13476, %r2573;
	@%p5595 bra 	$L__BB10_4811;
	ld.shared.u64 	%rd10046, [m_Local_$_1];
	atom.global.add.u64 	%rd10047, [%rd16], 48;
	add.s64 	%rd10048, %rd10047, 56;
	setp.lt.u64 	%p5596, %rd10048, %rd10046;
	shr.u64 	%rd1678, %rd10047, 4;
	cvt.u32.u64 	%r13479, %rd1678;
	setp.ne.s32 	%p5597, %r13479, -1;
	and.pred  	%p5598, %p5596, %p5597;
	@%p5598 bra 	$L__BB10_4803;
	mov.b32 	%r10884, 21106;
	st.local.u32 	[%rd1], %r10884;
	mov.b32 	%r13479, -1;
	mov.pred 	%p6860, 0;
	bra.uni 	$L__BB10_4804;
$L__BB10_4803:
	shl.b64 	%rd10049, %rd1678, 32;
	shr.s64 	%rd10050, %rd10049, 28;
	add.s64 	%rd10051, %rd1676, %rd10050;
	mov.b16 	%rs1341, 0;
	st.u8 	[%rd10051], %rs1341;
	st.u8 	[%rd10051+1], %rs1341;
	mov.b32 	%r10878, 3608;
	st.u32 	[%rd10051+4], %r10878;
	mov.b16 	%rs1342, 1;
	st.u8 	[%rd10051+3], %rs1342;
	mov.b32 	%r10879, 48;
	st.u32 	[%rd10051+8], %r10879;
	mov.b32 	%r10880, -1;
	st.u32 	[%rd10051+16], %r10880;
	ld.shared.u64 	%rd10052, [m_Local_$_0];
	add.s64 	%rd10053, %rd10052, %rd10050;
	mov.b32 	%r10881, 0;
	st.u32 	[%rd10053+32], %r10881;
	ld.shared.u64 	%rd10054, [m_Local_$_0];
	add.s64 	%rd10055, %rd10054, %rd10050;
	st.u32 	[%rd10055+36], %r10881;
	ld.shared.u64 	%rd10056, [m_Local_$_0];
	add.s64 	%rd10057, %rd10056, %rd10050;
	st.u32 	[%rd10057+40], %r10881;
	ld.local.u32 	%r10882, [%rd1];
	setp.eq.s32 	%p6860, %r10882, 0;
$L__BB10_4804:
	mov.b32 	%r13480, 0;
	not.pred 	%p5600, %p6860;
	@%p5600 bra 	$L__BB10_4810;
	setp.ne.s32 	%p5601, %r13479, -1;
	@%p5601 bra 	$L__BB10_4807;
	mov.b32 	%r10892, 21352;
	st.local.u32 	[%rd1], %r10892;
	bra.uni 	$L__BB10_4810;
$L__BB10_4807:
	ld.shared.u64 	%rd10058, [m_Local_$_0];
	mul.wide.s32 	%rd1679, %r13479, 16;
	add.s64 	%rd10059, %rd10058, %rd1679;
	st.u32 	[%rd10059+40], %r2573;
	ld.local.u32 	%r10887, [%rd1];
	setp.ne.s32 	%p5602, %r10887, 0;
	@%p5602 bra 	$L__BB10_4810;
	ld.shared.u64 	%rd10060, [m_Local_$_0];
	add.s64 	%rd10061, %rd10060, %rd1679;
	st.u32 	[%rd10061+36], %r13476;
	ld.local.u32 	%r10889, [%rd1];
	setp.ne.s32 	%p5603, %r10889, 0;
	@%p5603 bra 	$L__BB10_4810;
	ld.shared.u64 	%rd10062, [m_Local_$_0];
	add.s64 	%rd10063, %rd10062, %rd1679;
	st.u32 	[%rd10063+32], %r2545;
	ld.local.u32 	%r10890, [%rd1];
	setp.eq.s32 	%p5604, %r10890, 0;
	selp.b32 	%r13480, %r13479, 0, %p5604;
$L__BB10_4810:
	st.local.u32 	[%rd1], %r13480;
	bra.uni 	$L__BB10_4812;
$L__BB10_4811:
	cvt.u64.u32 	%rd10064, %r2567;
	add.s64 	%rd10065, %rd1677, %rd10064;
	mov.b32 	%r10893, 0;
	st.u32 	[%rd10065+32], %r10893;
	st.u8 	[%rd10065+32], %rs1647;
$L__BB10_4812:
	add.s32 	%r13476, %r13476, 1;
	setp.eq.s32 	%p5605, %r13476, %r13464;
	@%p5605 bra 	$L__BB10_4782;
	bra.uni 	$L__BB10_4780;
$L__BB10_4813:
	ld.shared.u64 	%rd1680, [m_Local_$_0];
	add.s64 	%rd1681, %rd1680, %rd1670;
	ld.u32 	%r2580, [%rd1681+12];
	setp.lt.s32 	%p5608, %r13481, %r2580;
	@%p5608 bra 	$L__BB10_4824;
	ld.shared.u64 	%rd10066, [m_Local_$_1];
	atom.global.add.u64 	%rd10067, [%rd16], 48;
	add.s64 	%rd10068, %rd10067, 56;
	setp.lt.u64 	%p5609, %rd10068, %rd10066;
	shr.u64 	%rd1682, %rd10067, 4;
	cvt.u32.u64 	%r13482, %rd1682;
	setp.ne.s32 	%p5610, %r13482, -1;
	and.pred  	%p5611, %p5609, %p5610;
	@%p5611 bra 	$L__BB10_4816;
	mov.b32 	%r10902, 21106;
	st.local.u32 	[%rd1], %r10902;
	mov.b32 	%r13482, -1;
	mov.pred 	%p6861, 0;
	bra.uni 	$L__BB10_4817;
$L__BB10_4816:
	shl.b64 	%rd10069, %rd1682, 32;
	shr.s64 	%rd10070, %rd10069, 28;
	add.s64 	%rd10071, %rd1680, %rd10070;
	mov.b16 	%rs1343, 0;
	st.u8 	[%rd10071], %rs1343;
	st.u8 	[%rd10071+1], %rs1343;
	mov.b32 	%r10896, 3608;
	st.u32 	[%rd10071+4], %r10896;
	mov.b16 	%rs1344, 1;
	st.u8 	[%rd10071+3], %rs1344;
	mov.b32 	%r10897, 48;
	st.u32 	[%rd10071+8], %r10897;
	mov.b32 	%r10898, -1;
	st.u32 	[%rd10071+16], %r10898;
	ld.shared.u64 	%rd10072, [m_Local_$_0];
	add.s64 	%rd10073, %rd10072, %rd10070;
	mov.b32 	%r10899, 0;
	st.u32 	[%rd10073+32], %r10899;
	ld.shared.u64 	%rd10074, [m_Local_$_0];
	add.s64 	%rd10075, %rd10074, %rd10070;
	st.u32 	[%rd10075+36], %r10899;
	ld.shared.u64 	%rd10076, [m_Local_$_0];
	add.s64 	%rd10077, %rd10076, %rd10070;
	st.u32 	[%rd10077+40], %r10899;
	ld.local.u32 	%r10900, [%rd1];
	setp.eq.s32 	%p6861, %r10900, 0;
$L__BB10_4817:
	mov.b32 	%r13483, 0;
	not.pred 	%p5613, %p6861;
	@%p5613 bra 	$L__BB10_4823;
	setp.ne.s32 	%p5614, %r13482, -1;
	@%p5614 bra 	$L__BB10_4820;
	mov.b32 	%r10910, 21352;
	st.local.u32 	[%rd1], %r10910;
	bra.uni 	$L__BB10_4823;
$L__BB10_4820:
	ld.shared.u64 	%rd10078, [m_Local_$_0];
	mul.wide.s32 	%rd1683, %r13482, 16;
	add.s64 	%rd10079, %rd10078, %rd1683;
	st.u32 	[%rd10079+40], %r2580;
	ld.local.u32 	%r10905, [%rd1];
	setp.ne.s32 	%p5615, %r10905, 0;
	@%p5615 bra 	$L__BB10_4823;
	ld.shared.u64 	%rd10080, [m_Local_$_0];
	add.s64 	%rd10081, %rd10080, %rd1683;
	st.u32 	[%rd10081+36], %r13481;
	ld.local.u32 	%r10907, [%rd1];
	setp.ne.s32 	%p5616, %r10907, 0;
	@%p5616 bra 	$L__BB10_4823;
	ld.shared.u64 	%rd10082, [m_Local_$_0];
	add.s64 	%rd10083, %rd10082, %rd1683;
	st.u32 	[%rd10083+32], %r13465;
	ld.local.u32 	%r10908, [%rd1];
	setp.eq.s32 	%p5617, %r10908, 0;
	selp.b32 	%r13483, %r13482, 0, %p5617;
$L__BB10_4823:
	st.local.u32 	[%rd1], %r13483;
	mov.b16 	%rs1648, 0;
	bra.uni 	$L__BB10_4825;
$L__BB10_4824:
	shl.b32 	%r10911, %r13481, 2;
	cvt.u64.u32 	%rd10084, %r10911;
	add.s64 	%rd10085, %rd1681, %rd10084;
	ld.u8 	%rs1648, [%rd10085+32];
$L__BB10_4825:
	setp.ne.s32 	%p5618, %r2545, -1;
	add.s32 	%r2585, %r13481, %r13464;
	@%p5618 bra 	$L__BB10_4827;
	mov.b32 	%r10931, 21352;
	st.local.u32 	[%rd1], %r10931;
	bra.uni 	$L__BB10_4839;
$L__BB10_4827:
	ld.shared.u64 	%rd1684, [m_Local_$_0];
	add.s64 	%rd1685, %rd1684, %rd1671;
	ld.u32 	%r10913, [%rd1685+12];
	setp.gt.s32 	%p5619, %r2585, -1;
	setp.lt.s32 	%p5620, %r2585, %r10913;
	and.pred  	%p5621, %p5619, %p5620;
	@%p5621 bra 	$L__BB10_4838;
	ld.shared.u64 	%rd10088, [m_Local_$_1];
	atom.global.add.u64 	%rd10089, [%rd16], 48;
	add.s64 	%rd10090, %rd10089, 56;
	setp.lt.u64 	%p5622, %rd10090, %rd10088;
	shr.u64 	%rd1686, %rd10089, 4;
	cvt.u32.u64 	%r13484, %rd1686;
	setp.ne.s32 	%p5623, %r13484, -1;
	and.pred  	%p5624, %p5622, %p5623;
	@%p5624 bra 	$L__BB10_4830;
	mov.b32 	%r10922, 21106;
	st.local.u32 	[%rd1], %r10922;
	mov.b32 	%r13484, -1;
	mov.pred 	%p6862, 0;
	bra.uni 	$L__BB10_4831;
$L__BB10_4830:
	shl.b64 	%rd10091, %rd1686, 32;
	shr.s64 	%rd10092, %rd10091, 28;
	add.s64 	%rd10093, %rd1684, %rd10092;
	mov.b16 	%rs1347, 0;
	st.u8 	[%rd10093], %rs1347;
	st.u8 	[%rd10093+1], %rs1347;
	mov.b32 	%r10916, 3608;
	st.u32 	[%rd10093+4], %r10916;
	mov.b16 	%rs1348, 1;
	st.u8 	[%rd10093+3], %rs1348;
	mov.b32 	%r10917, 48;
	st.u32 	[%rd10093+8], %r10917;
	mov.b32 	%r10918, -1;
	st.u32 	[%rd10093+16], %r10918;
	ld.shared.u64 	%rd10094, [m_Local_$_0];
	add.s64 	%rd10095, %rd10094, %rd10092;
	mov.b32 	%r10919, 0;
	st.u32 	[%rd10095+32], %r10919;
	ld.shared.u64 	%rd10096, [m_Local_$_0];
	add.s64 	%rd10097, %rd10096, %rd10092;
	st.u32 	[%rd10097+36], %r10919;
	ld.shared.u64 	%rd10098, [m_Local_$_0];
	add.s64 	%rd10099, %rd10098, %rd10092;
	st.u32 	[%rd10099+40], %r10919;
	ld.local.u32 	%r10920, [%rd1];
	setp.eq.s32 	%p6862, %r10920, 0;
$L__BB10_4831:
	mov.b32 	%r13485, 0;
	not.pred 	%p5626, %p6862;
	@%p5626 bra 	$L__BB10_4837;
	setp.ne.s32 	%p5627, %r13484, -1;
	@%p5627 bra 	$L__BB10_4834;
	mov.b32 	%r10930, 21352;
	st.local.u32 	[%rd1], %r10930;
	bra.uni 	$L__BB10_4837;
$L__BB10_4834:
	ld.shared.u64 	%rd10100, [m_Local_$_0];
	mul.wide.s32 	%rd1687, %r13484, 16;
	add.s64 	%rd10101, %rd10100, %rd1687;
	st.u32 	[%rd10101+40], %r10913;
	ld.local.u32 	%r10925, [%rd1];
	setp.ne.s32 	%p5628, %r10925, 0;
	@%p5628 bra 	$L__BB10_4837;
	ld.shared.u64 	%rd10102, [m_Local_$_0];
	add.s64 	%rd10103, %rd10102, %rd1687;
	st.u32 	[%rd10103+36], %r2585;
	ld.local.u32 	%r10927, [%rd1];
	setp.ne.s32 	%p5629, %r10927, 0;
	@%p5629 bra 	$L__BB10_4837;
	ld.shared.u64 	%rd10104, [m_Local_$_0];
	add.s64 	%rd10105, %rd10104, %rd1687;
	st.u32 	[%rd10105+32], %r2545;
	ld.local.u32 	%r10928, [%rd1];
	setp.eq.s32 	%p5630, %r10928, 0;
	selp.b32 	%r13485, %r13484, 0, %p5630;
$L__BB10_4837:
	st.local.u32 	[%rd1], %r13485;
	bra.uni 	$L__BB10_4839;
$L__BB10_4838:
	shl.b32 	%r10914, %r2585, 2;
	cvt.u64.u32 	%rd10086, %r10914;
	add.s64 	%rd10087, %rd1685, %rd10086;
	mov.b32 	%r10915, 0;
	st.u32 	[%rd10087+32], %r10915;
	st.u8 	[%rd10087+32], %rs1648;
$L__BB10_4839:
	add.s32 	%r13481, %r13481, 1;
	setp.ne.s32 	%p5631, %r13481, %r13466;
	@%p5631 bra 	$L__BB10_4784;
$L__BB10_4840:
	ld.shared.u64 	%rd11887, [m_Local_$_1];
	atom.global.add.u64 	%rd10106, [%rd16], 48;
	add.s64 	%rd10107, %rd10106, 56;
	setp.lt.u64 	%p5632, %rd10107, %rd11887;
	shr.u64 	%rd10108, %rd10106, 4;
	cvt.u32.u64 	%r10932, %rd10108;
	selp.b32 	%r2592, %r10932, -1, %p5632;
	setp.ne.s32 	%p5633, %r2592, -1;
	@%p5633 bra 	$L__BB10_4842;
	mov.b32 	%r11042, 21352;
	st.local.u32 	[%rd1], %r11042;
	bra.uni 	$L__BB10_4917;
$L__BB10_4842:
	ld.shared.u64 	%rd10109, [m_Local_$_0];
	mul.wide.s32 	%rd1689, %r2592, 16;
	add.s64 	%rd10110, %rd10109, %rd1689;
	mov.b16 	%rs1349, 1;
	st.u8 	[%rd10110], %rs1349;
	mov.b16 	%rs1350, 0;
	st.u8 	[%rd10110+1], %rs1350;
	mov.b32 	%r10933, 2905;
	st.u32 	[%rd10110+4], %r10933;
	st.u8 	[%rd10110+3], %rs1349;
	mov.b32 	%r10934, 48;
	st.u32 	[%rd10110+8], %r10934;
	mov.b32 	%r10935, -1;
	st.u32 	[%rd10110+16], %r10935;
	ld.shared.u64 	%rd1690, [m_Local_$_0];
	mul.wide.s32 	%rd1691, %r2545, 16;
	add.s64 	%rd10111, %rd1690, %rd1691;
	ld.u32 	%r2593, [%rd10111+12];
	shl.b32 	%r10936, %r2593, 2;
	add.s32 	%r10937, %r10936, 32;
	shr.s32 	%r10938, %r10937, 31;
	shr.u32 	%r10939, %r10938, 29;
	add.s32 	%r10940, %r10937, %r10939;
	and.b32  	%r10941, %r10940, -8;
	sub.s32 	%r10942, %r10937, %r10941;
	setp.eq.s32 	%p5634, %r10942, 0;
	sub.s32 	%r10943, %r10936, %r10942;
	add.s32 	%r10944, %r10943, 40;
	selp.b32 	%r2594, %r10937, %r10944, %p5634;
	ld.shared.u64 	%rd1692, [m_Local_$_1];
	and.b32  	%r10945, %r2594, 12;
	setp.eq.s32 	%p5635, %r10945, 0;
	mov.u32 	%r13486, %r2594;
	@%p5635 bra 	$L__BB10_4844;
	shr.s32 	%r10946, %r2594, 31;
	shr.u32 	%r10947, %r10946, 28;
	add.s32 	%r10948, %r2594, %r10947;
	and.b32  	%r10949, %r10948, -16;
	add.s32 	%r13486, %r10949, 16;
$L__BB10_4844:
	cvt.s64.s32 	%rd10112, %r13486;
	atom.global.add.u64 	%rd10113, [%rd16], %rd10112;
	cvt.s64.s32 	%rd10114, %r2594;
	add.s64 	%rd10115, %rd10114, %rd10113;
	add.s64 	%rd10116, %rd10115, 8;
	setp.lt.u64 	%p5636, %rd10116, %rd1692;
	shr.u64 	%rd10117, %rd10113, 4;
	cvt.u32.u64 	%r10950, %rd10117;
	selp.b32 	%r2597, %r10950, -1, %p5636;
	setp.ne.s32 	%p5637, %r2597, -1;
	@%p5637 bra 	$L__BB10_4846;
	mov.b32 	%r11006, 21352;
	st.local.u32 	[%rd1], %r11006;
	bra.uni 	$L__BB10_4885;
$L__BB10_4846:
	mul.wide.s32 	%rd1693, %r2597, 16;
	add.s64 	%rd10118, %rd1690, %rd1693;
	mov.b16 	%rs1351, 0;
	st.u8 	[%rd10118], %rs1351;
	st.u8 	[%rd10118+1], %rs1351;
	mov.b32 	%r10951, 4335;
	st.u32 	[%rd10118+4], %r10951;
	mov.b16 	%rs1352, 1;
	st.u8 	[%rd10118+3], %rs1352;
	st.u32 	[%rd10118+8], %r2594;
	st.u32 	[%rd10118+12], %r2593;
	setp.lt.s32 	%p5638, %r2593, 1;
	@%p5638 bra 	$L__BB10_4885;
	setp.eq.s32 	%p5639, %r2593, 1;
	mov.b32 	%r2612, 0;
	@%p5639 bra 	$L__BB10_4873;
	and.b32  	%r2612, %r2593, 2147483646;
	mov.b32 	%r13487, 0;
$L__BB10_4849:
	ld.shared.u64 	%rd1694, [m_Local_$_0];
	add.s64 	%rd1695, %rd1694, %rd1693;
	ld.u32 	%r2600, [%rd1695+12];
	setp.lt.s32 	%p5640, %r13487, %r2600;
	@%p5640 bra 	$L__BB10_4860;
	ld.shared.u64 	%rd10119, [m_Local_$_1];
	atom.global.add.u64 	%rd10120, [%rd16], 48;
	add.s64 	%rd10121, %rd10120, 56;
	setp.lt.u64 	%p5641, %rd10121, %rd10119;
	shr.u64 	%rd1696, %rd10120, 4;
	cvt.u32.u64 	%r13488, %rd1696;
	setp.ne.s32 	%p5642, %r13488, -1;
	and.pred  	%p5643, %p5641, %p5642;
	@%p5643 bra 	$L__BB10_4852;
	mov.b32 	%r10960, 21106;
	st.local.u32 	[%rd1], %r10960;
	mov.b32 	%r13488, -1;
	mov.pred 	%p6863, 0;
	bra.uni 	$L__BB10_4853;
$L__BB10_4852:
	shl.b64 	%rd10122, %rd1696, 32;
	shr.s64 	%rd10123, %rd10122, 28;
	add.s64 	%rd10124, %rd1694, %rd10123;
	mov.b16 	%rs1353, 0;
	st.u8 	[%rd10124], %rs1353;
	st.u8 	[%rd10124+1], %rs1353;
	mov.b32 	%r10954, 3608;
	st.u32 	[%rd10124+4], %r10954;
	mov.b16 	%rs1354, 1;
	st.u8 	[%rd10124+3], %rs1354;
	mov.b32 	%r10955, 48;
	st.u32 	[%rd10124+8], %r10955;
	mov.b32 	%r10956, -1;
	st.u32 	[%rd10124+16], %r10956;
	ld.shared.u64 	%rd10125, [m_Local_$_0];
	add.s64 	%rd10126, %rd10125, %rd10123;
	mov.b32 	%r10957, 0;
	st.u32 	[%rd10126+32], %r10957;
	ld.shared.u64 	%rd10127, [m_Local_$_0];
	add.s64 	%rd10128, %rd10127, %rd10123;
	st.u32 	[%rd10128+36], %r10957;
	ld.shared.u64 	%rd10129, [m_Local_$_0];
	add.s64 	%rd10130, %rd10129, %rd10123;
	st.u32 	[%rd10130+40], %r10957;
	ld.local.u32 	%r10958, [%rd1];
	setp.eq.s32 	%p6863, %r10958, 0;
$L__BB10_4853:
	mov.b32 	%r13489, 0;
	not.pred 	%p5645, %p6863;
	@%p5645 bra 	$L__BB10_4859;
	setp.ne.s32 	%p5646, %r13488, -1;
	@%p5646 bra 	$L__BB10_4856;
	mov.b32 	%r10968, 21352;
	st.local.u32 	[%rd1], %r10968;
	bra.uni 	$L__BB10_4859;
$L__BB10_4856:
	ld.shared.u64 	%rd10131, [m_Local_$_0];
	mul.wide.s32 	%rd1697, %r13488, 16;
	add.s64 	%rd10132, %rd10131, %rd1697;
	st.u32 	[%rd10132+40], %r2600;
	ld.local.u32 	%r10963, [%rd1];
	setp.ne.s32 	%p5647, %r10963, 0;
	@%p5647 bra 	$L__BB10_4859;
	ld.shared.u64 	%rd10133, [m_Local_$_0];
	add.s64 	%rd10134, %rd10133, %rd1697;
	st.u32 	[%rd10134+36], %r13487;
	ld.local.u32 	%r10965, [%rd1];
	setp.ne.s32 	%p5648, %r10965, 0;
	@%p5648 bra 	$L__BB10_4859;
	ld.shared.u64 	%rd10135, [m_Local_$_0];
	add.s64 	%rd10136, %rd10135, %rd1697;
	st.u32 	[%rd10136+32], %r2597;
	ld.local.u32 	%r10966, [%rd1];
	setp.eq.s32 	%p5649, %r10966, 0;
	selp.b32 	%r13489, %r13488, 0, %p5649;
$L__BB10_4859:
	st.local.u32 	[%rd1], %r13489;
	bra.uni 	$L__BB10_4861;
$L__BB10_4860:
	shl.b32 	%r10969, %r13487, 2;
	cvt.u64.u32 	%rd10137, %r10969;
	add.s64 	%rd10138, %rd1695, %rd10137;
	mov.b32 	%r10970, 0;
	st.u32 	[%rd10138+32], %r10970;
$L__BB10_4861:
	add.s32 	%r2605, %r13487, 1;
	ld.shared.u64 	%rd1698, [m_Local_$_0];
	add.s64 	%rd1699, %rd1698, %rd1693;
	ld.u32 	%r2606, [%rd1699+12];
	setp.lt.s32 	%p5650, %r2605, %r2606;
	@%p5650 bra 	$L__BB10_4871;
	ld.shared.u64 	%rd10139, [m_Local_$_1];
	atom.global.add.u64 	%rd10140, [%rd16], 48;
	add.s64 	%rd10141, %rd10140, 56;
	setp.ge.u64 	%p5651, %rd10141, %rd10139;
	shr.u64 	%rd1700, %rd10140, 4;
	cvt.u32.u64 	%r13490, %rd1700;
	setp.eq.s32 	%p5652, %r13490, -1;
	or.pred  	%p5653, %p5651, %p5652;
	@%p5653 bra 	$L__BB10_4864;
	shl.b64 	%rd10142, %rd1700, 32;
	shr.s64 	%rd10143, %rd10142, 28;
	add.s64 	%rd10144, %rd1698, %rd10143;
	mov.b16 	%rs1355, 0;
	st.u8 	[%rd10144], %rs1355;
	st.u8 	[%rd10144+1], %rs1355;
	mov.b32 	%r10971, 3608;
	st.u32 	[%rd10144+4], %r10971;
	mov.b16 	%rs1356, 1;
	st.u8 	[%rd10144+3], %rs1356;
	mov.b32 	%r10972, 48;
	st.u32 	[%rd10144+8], %r10972;
	mov.b32 	%r10973, -1;
	st.u32 	[%rd10144+16], %r10973;
	ld.shared.u64 	%rd10145, [m_Local_$_0];
	add.s64 	%rd10146, %rd10145, %rd10143;
	mov.b32 	%r10974, 0;
	st.u32 	[%rd10146+32], %r10974;
	ld.shared.u64 	%rd10147, [m_Local_$_0];
	add.s64 	%rd10148, %rd10147, %rd10143;
	st.u32 	[%rd10148+36], %r10974;
	ld.shared.u64 	%rd10149, [m_Local_$_0];
	add.s64 	%rd10150, %rd10149, %rd10143;
	st.u32 	[%rd10150+40], %r10974;
	ld.local.u32 	%r10975, [%rd1];
	setp.eq.s32 	%p6864, %r10975, 0;
	bra.uni 	$L__BB10_4865;
$L__BB10_4864:
	mov.b32 	%r10977, 21106;
	st.local.u32 	[%rd1], %r10977;
	mov.b32 	%r13490, -1;
	mov.pred 	%p6864, 0;
$L__BB10_4865:
	mov.b32 	%r13491, 0;
	not.pred 	%p5655, %p6864;
	@%p5655 bra 	$L__BB10_4870;
	setp.eq.s32 	%p5656, %r13490, -1;
	@%p5656 bra 	$L__BB10_6764;
	ld.shared.u64 	%rd10151, [m_Local_$_0];
	mul.wide.s32 	%rd1701, %r13490, 16;
	add.s64 	%rd10152, %rd10151, %rd1701;
	st.u32 	[%rd10152+40], %r2606;
	ld.local.u32 	%r10980, [%rd1];
	setp.eq.s32 	%p5657, %r10980, 0;
	@%p5657 bra 	$L__BB10_4868;
	bra.uni 	$L__BB10_4870;
$L__BB10_4868:
	ld.shared.u64 	%rd10153, [m_Local_$_0];
	add.s64 	%rd10154, %rd10153, %rd1701;
	st.u32 	[%rd10154+36], %r2605;
	ld.local.u32 	%r10982, [%rd1];
	setp.ne.s32 	%p5658, %r10982, 0;
	@%p5658 bra 	$L__BB10_4870;
	ld.shared.u64 	%rd10155, [m_Local_$_0];
	add.s64 	%rd10156, %rd10155, %rd1701;
	st.u32 	[%rd10156+32], %r2597;
	ld.local.u32 	%r10983, [%rd1];
	setp.eq.s32 	%p5659, %r10983, 0;
	selp.b32 	%r13491, %r13490, 0, %p5659;
$L__BB10_4870:
	st.local.u32 	[%rd1], %r13491;
	bra.uni 	$L__BB10_4872;
$L__BB10_4871:
	shl.b32 	%r10986, %r2605, 2;
	cvt.u64.u32 	%rd10157, %r10986;
	add.s64 	%rd10158, %rd1699, %rd10157;
	mov.b32 	%r10987, 0;
	st.u32 	[%rd10158+32], %r10987;
$L__BB10_4872:
	add.s32 	%r13487, %r13487, 2;
	setp.ne.s32 	%p5660, %r13487, %r2612;
	@%p5660 bra 	$L__BB10_4849;
$L__BB10_4873:
	and.b32  	%r10988, %r2593, 1;
	setp.eq.b32 	%p5661, %r10988, 1;
	not.pred 	%p5662, %p5661;
	@%p5662 bra 	$L__BB10_4885;
	ld.shared.u64 	%rd1702, [m_Local_$_0];
	add.s64 	%rd1703, %rd1702, %rd1693;
	ld.u32 	%r2613, [%rd1703+12];
	setp.lt.s32 	%p5663, %r2612, %r2613;
	@%p5663 bra 	$L__BB10_4884;
	ld.shared.u64 	%rd10159, [m_Local_$_1];
	atom.global.add.u64 	%rd10160, [%rd16], 48;
	add.s64 	%rd10161, %rd10160, 56;
	setp.ge.u64 	%p5664, %rd10161, %rd10159;
	shr.u64 	%rd1704, %rd10160, 4;
	cvt.u32.u64 	%r13493, %rd1704;
	setp.eq.s32 	%p5665, %r13493, -1;
	or.pred  	%p5666, %p5664, %p5665;
	@%p5666 bra 	$L__BB10_4877;
	shl.b64 	%rd10162, %rd1704, 32;
	shr.s64 	%rd10163, %rd10162, 28;
	add.s64 	%rd10164, %rd1702, %rd10163;
	mov.b16 	%rs1357, 0;
	st.u8 	[%rd10164], %rs1357;
	st.u8 	[%rd10164+1], %rs1357;
	mov.b32 	%r10989, 3608;
	st.u32 	[%rd10164+4], %r10989;
	mov.b16 	%rs1358, 1;
	st.u8 	[%rd10164+3], %rs1358;
	mov.b32 	%r10990, 48;
	st.u32 	[%rd10164+8], %r10990;
	mov.b32 	%r10991, -1;
	st.u32 	[%rd10164+16], %r10991;
	ld.shared.u64 	%rd10165, [m_Local_$_0];
	add.s64 	%rd10166, %rd10165, %rd10163;
	mov.b32 	%r10992, 0;
	st.u32 	[%rd10166+32], %r10992;
	ld.shared.u64 	%rd10167, [m_Local_$_0];
	add.s64 	%rd10168, %rd10167, %rd10163;
	st.u32 	[%rd10168+36], %r10992;
	ld.shared.u64 	%rd10169, [m_Local_$_0];
	add.s64 	%rd10170, %rd10169, %rd10163;
	st.u32 	[%rd10170+40], %r10992;
	ld.local.u32 	%r10993, [%rd1];
	setp.eq.s32 	%p6865, %r10993, 0;
	bra.uni 	$L__BB10_4878;
$L__BB10_4877:
	mov.b32 	%r10995, 21106;
	st.local.u32 	[%rd1], %r10995;
	mov.b32 	%r13493, -1;
	mov.pred 	%p6865, 0;
$L__BB10_4878:
	mov.b32 	%r13494, 0;
	not.pred 	%p5668, %p6865;
	@%p5668 bra 	$L__BB10_4883;
	setp.eq.s32 	%p5669, %r13493, -1;
	@%p5669 bra 	$L__BB10_6765;
	ld.shared.u64 	%rd10171, [m_Local_$_0];
	mul.wide.s32 	%rd1705, %r13493, 16;
	add.s64 	%rd10172, %rd10171, %rd1705;
	st.u32 	[%rd10172+40], %r2613;
	ld.local.u32 	%r10998, [%rd1];
	setp.eq.s32 	%p5670, %r10998, 0;
	@%p5670 bra 	$L__BB10_4881;
	bra.uni 	$L__BB10_4883;
$L__BB10_4881:
	ld.shared.u64 	%rd10173, [m_Local_$_0];
	add.s64 	%rd10174, %rd10173, %rd1705;
	st.u32 	[%rd10174+36], %r2612;
	ld.local.u32 	%r11000, [%rd1];
	setp.ne.s32 	%p5671, %r11000, 0;
	@%p5671 bra 	$L__BB10_4883;
	ld.shared.u64 	%rd10175, [m_Local_$_0];
	add.s64 	%rd10176, %rd10175, %rd1705;
	st.u32 	[%rd10176+32], %r2597;
	ld.local.u32 	%r11001, [%rd1];
	setp.eq.s32 	%p5672, %r11001, 0;
	selp.b32 	%r13494, %r13493, 0, %p5672;
$L__BB10_4883:
	st.local.u32 	[%rd1], %r13494;
	bra.uni 	$L__BB10_4885;
$L__BB10_4884:
	shl.b32 	%r11004, %r2612, 2;
	cvt.u64.u32 	%rd10177, %r11004;
	add.s64 	%rd10178, %rd1703, %rd10177;
	mov.b32 	%r11005, 0;
	st.u32 	[%rd10178+32], %r11005;
$L__BB10_4885:
	setp.lt.s32 	%p5673, %r2593, 1;
	@%p5673 bra 	$L__BB10_4916;
	mul.wide.s32 	%rd1706, %r2597, 16;
	mov.b32 	%r13495, 0;
$L__BB10_4887:
	setp.ne.s32 	%p5674, %r2545, -1;
	shl.b32 	%r2619, %r13495, 2;
	@%p5674 bra 	$L__BB10_4889;
	mov.b32 	%r11023, 21352;
	st.local.u32 	[%rd1], %r11023;
	mov.b16 	%rs1649, 0;
	bra.uni 	$L__BB10_4901;
$L__BB10_4889:
	ld.shared.u64 	%rd1707, [m_Local_$_0];
	add.s64 	%rd1708, %rd1707, %rd1691;
	ld.u32 	%r2620, [%rd1708+12];
	setp.lt.s32 	%p5675, %r13495, %r2620;
	@%p5675 bra 	$L__BB10_4900;
	ld.shared.u64 	%rd10179, [m_Local_$_1];
	atom.global.add.u64 	%rd10180, [%rd16], 48;
	add.s64 	%rd10181, %rd10180, 56;
	setp.lt.u64 	%p5676, %rd10181, %rd10179;
	shr.u64 	%rd1709, %rd10180, 4;
	cvt.u32.u64 	%r13496, %rd1709;
	setp.ne.s32 	%p5677, %r13496, -1;
	and.pred  	%p5678, %p5676, %p5677;
	@%p5678 bra 	$L__BB10_4892;
	mov.b32 	%r11014, 21106;
	st.local.u32 	[%rd1], %r11014;
	mov.b32 	%r13496, -1;
	mov.pred 	%p6866, 0;
	bra.uni 	$L__BB10_4893;
$L__BB10_4892:
	shl.b64 	%rd10182, %rd1709, 32;
	shr.s64 	%rd10183, %rd10182, 28;
	add.s64 	%rd10184, %rd1707, %rd10183;
	mov.b16 	%rs1359, 0;
	st.u8 	[%rd10184], %rs1359;
	st.u8 	[%rd10184+1], %rs1359;
	mov.b32 	%r11008, 3608;
	st.u32 	[%rd10184+4], %r11008;
	mov.b16 	%rs1360, 1;
	st.u8 	[%rd10184+3], %rs1360;
	mov.b32 	%r11009, 48;
	st.u32 	[%rd10184+8], %r11009;
	mov.b32 	%r11010, -1;
	st.u32 	[%rd10184+16], %r11010;
	ld.shared.u64 	%rd10185, [m_Local_$_0];
	add.s64 	%rd10186, %rd10185, %rd10183;
	mov.b32 	%r11011, 0;
	st.u32 	[%rd10186+32], %r11011;
	ld.shared.u64 	%rd10187, [m_Local_$_0];
	add.s64 	%rd10188, %rd10187, %rd10183;
	st.u32 	[%rd10188+36], %r11011;
	ld.shared.u64 	%rd10189, [m_Local_$_0];
	add.s64 	%rd10190, %rd10189, %rd10183;
	st.u32 	[%rd10190+40], %r11011;
	ld.local.u32 	%r11012, [%rd1];
	setp.eq.s32 	%p6866, %r11012, 0;
$L__BB10_4893:
	mov.b32 	%r13497, 0;
	not.pred 	%p5680, %p6866;
	@%p5680 bra 	$L__BB10_4899;
	setp.ne.s32 	%p5681, %r13496, -1;
	@%p5681 bra 	$L__BB10_4896;
	mov.b32 	%r11022, 21352;
	st.local.u32 	[%rd1], %r11022;
	bra.uni 	$L__BB10_4899;
$L__BB10_4896:
	ld.shared.u64 	%rd10191, [m_Local_$_0];
	mul.wide.s32 	%rd1710, %r13496, 16;
	add.s64 	%rd10192, %rd10191, %rd1710;
	st.u32 	[%rd10192+40], %r2620;
	ld.local.u32 	%r11017, [%rd1];
	setp.ne.s32 	%p5682, %r11017, 0;
	@%p5682 bra 	$L__BB10_4899;
	ld.shared.u64 	%rd10193, [m_Local_$_0];
	add.s64 	%rd10194, %rd10193, %rd1710;
	st.u32 	[%rd10194+36], %r13495;
	ld.local.u32 	%r11019, [%rd1];
	setp.ne.s32 	%p5683, %r11019, 0;
	@%p5683 bra 	$L__BB10_4899;
	ld.shared.u64 	%rd10195, [m_Local_$_0];
	add.s64 	%rd10196, %rd10195, %rd1710;
	st.u32 	[%rd10196+32], %r2545;
	ld.local.u32 	%r11020, [%rd1];
	setp.eq.s32 	%p5684, %r11020, 0;
	selp.b32 	%r13497, %r13496, 0, %p5684;
$L__BB10_4899:
	st.local.u32 	[%rd1], %r13497;
	mov.b16 	%rs1649, 0;
	bra.uni 	$L__BB10_4901;
$L__BB10_4900:
	cvt.u64.u32 	%rd10197, %r2619;
	add.s64 	%rd10198, %rd1708, %rd10197;
	ld.u8 	%rs1649, [%rd10198+32];
$L__BB10_4901:
	setp.ne.s32 	%p5685, %r2597, -1;
	@%p5685 bra 	$L__BB10_4903;
	mov.b32 	%r11040, 21352;
	st.local.u32 	[%rd1], %r11040;
	bra.uni 	$L__BB10_4915;
$L__BB10_4903:
	ld.shared.u64 	%rd1711, [m_Local_$_0];
	add.s64 	%rd1712, %rd1711, %rd1706;
	ld.u32 	%r2625, [%rd1712+12];
	setp.lt.s32 	%p5686, %r13495, %r2625;
	@%p5686 bra 	$L__BB10_4914;
	ld.shared.u64 	%rd10199, [m_Local_$_1];
	atom.global.add.u64 	%rd10200, [%rd16], 48;
	add.s64 	%rd10201, %rd10200, 56;
	setp.lt.u64 	%p5687, %rd10201, %rd10199;
	shr.u64 	%rd1713, %rd10200, 4;
	cvt.u32.u64 	%r13498, %rd1713;
	setp.ne.s32 	%p5688, %r13498, -1;
	and.pred  	%p5689, %p5687, %p5688;
	@%p5689 bra 	$L__BB10_4906;
	mov.b32 	%r11030, 21106;
	st.local.u32 	[%rd1], %r11030;
	mov.b32 	%r13498, -1;
	mov.pred 	%p6867, 0;
	bra.uni 	$L__BB10_4907;
$L__BB10_4906:
	shl.b64 	%rd10202, %rd1713, 32;
	shr.s64 	%rd10203, %rd10202, 28;
	add.s64 	%rd10204, %rd1711, %rd10203;
	mov.b16 	%rs1363, 0;
	st.u8 	[%rd10204], %rs1363;
	st.u8 	[%rd10204+1], %rs1363;
	mov.b32 	%r11024, 3608;
	st.u32 	[%rd10204+4], %r11024;
	mov.b16 	%rs1364, 1;
	st.u8 	[%rd10204+3], %rs1364;
	mov.b32 	%r11025, 48;
	st.u32 	[%rd10204+8], %r11025;
	mov.b32 	%r11026, -1;
	st.u32 	[%rd10204+16], %r11026;
	ld.shared.u64 	%rd10205, [m_Local_$_0];
	add.s64 	%rd10206, %rd10205, %rd10203;
	mov.b32 	%r11027, 0;
	st.u32 	[%rd10206+32], %r11027;
	ld.shared.u64 	%rd10207, [m_Local_$_0];
	add.s64 	%rd10208, %rd10207, %rd10203;
	st.u32 	[%rd10208+36], %r11027;
	ld.shared.u64 	%rd10209, [m_Local_$_0];
	add.s64 	%rd10210, %rd10209, %rd10203;
	st.u32 	[%rd10210+40], %r11027;
	ld.local.u32 	%r11028, [%rd1];
	setp.eq.s32 	%p6867, %r11028, 0;
$L__BB10_4907:
	mov.b32 	%r13499, 0;
	not.pred 	%p5691, %p6867;
	@%p5691 bra 	$L__BB10_4913;
	setp.ne.s32 	%p5692, %r13498, -1;
	@%p5692 bra 	$L__BB10_4910;
	mov.b32 	%r11038, 21352;
	st.local.u32 	[%rd1], %r11038;
	bra.uni 	$L__BB10_4913;
$L__BB10_4910:
	ld.shared.u64 	%rd10211, [m_Local_$_0];
	mul.wide.s32 	%rd1714, %r13498, 16;
	add.s64 	%rd10212, %rd10211, %rd1714;
	st.u32 	[%rd10212+40], %r2625;
	ld.local.u32 	%r11033, [%rd1];
	setp.ne.s32 	%p5693, %r11033, 0;
	@%p5693 bra 	$L__BB10_4913;
	ld.shared.u64 	%rd10213, [m_Local_$_0];
	add.s64 	%rd10214, %rd10213, %rd1714;
	st.u32 	[%rd10214+36], %r13495;
	ld.local.u32 	%r11035, [%rd1];
	setp.ne.s32 	%p5694, %r11035, 0;
	@%p5694 bra 	$L__BB10_4913;
	ld.shared.u64 	%rd10215, [m_Local_$_0];
	add.s64 	%rd10216, %rd10215, %rd1714;
	st.u32 	[%rd10216+32], %r2597;
	ld.local.u32 	%r11036, [%rd1];
	setp.eq.s32 	%p5695, %r11036, 0;
	selp.b32 	%r13499, %r13498, 0, %p5695;
$L__BB10_4913:
	st.local.u32 	[%rd1], %r13499;
	bra.uni 	$L__BB10_4915;
$L__BB10_4914:
	cvt.u64.u32 	%rd10217, %r2619;
	add.s64 	%rd10218, %rd1712, %rd10217;
	mov.b32 	%r11039, 0;
	st.u32 	[%rd10218+32], %r11039;
	st.u8 	[%rd10218+32], %rs1649;
$L__BB10_4915:
	add.s32 	%r13495, %r13495, 1;
	setp.ne.s32 	%p5696, %r13495, %r2593;
	@%p5696 bra 	$L__BB10_4887;
$L__BB10_4916:
	ld.shared.u64 	%rd10219, [m_Local_$_0];
	add.s64 	%rd10220, %rd10219, %rd1689;
	st.u32 	[%rd10220+32], %r2597;
	ld.shared.u64 	%rd10221, [m_Local_$_0];
	add.s64 	%rd10222, %rd10221, %rd1689;
	st.u32 	[%rd10222+40], %r2593;
	ld.shared.u64 	%rd10223, [m_Local_$_0];
	add.s64 	%rd10224, %rd10223, %rd1689;
	mov.b32 	%r11041, 0;
	st.u32 	[%rd10224+48], %r11041;
	ld.shared.u64 	%rd11887, [m_Local_$_1];
$L__BB10_4917:
	atom.global.add.u64 	%rd10225, [%rd16], 48;
	add.s64 	%rd10226, %rd10225, 56;
	setp.lt.u64 	%p5697, %rd10226, %rd11887;
	shr.u64 	%rd1717, %rd10225, 4;
	cvt.u32.u64 	%r13502, %rd1717;
	setp.ne.s32 	%p5698, %r13502, -1;
	and.pred  	%p5699, %p5697, %p5698;
	@%p5699 bra 	$L__BB10_4919;
	mov.b32 	%r11050, 21352;
	st.local.u32 	[%rd1], %r11050;
	mov.b32 	%r13502, -1;
	mov.pred 	%p6868, 0;
	bra.uni 	$L__BB10_4923;
$L__BB10_4919:
	setp.ne.s32 	%p5700, %r2592, -1;
	ld.shared.u64 	%rd10227, [m_Local_$_0];
	shl.b64 	%rd10228, %rd1717, 32;
	shr.s64 	%rd1718, %rd10228, 28;
	add.s64 	%rd10229, %rd10227, %rd1718;
	mov.b16 	%rs1365, 0;
	st.u8 	[%rd10229], %rs1365;
	st.u8 	[%rd10229+1], %rs1365;
	mov.b32 	%r11043, 16901;
	st.u32 	[%rd10229+4], %r11043;
	mov.b16 	%rs1366, 1;
	st.u8 	[%rd10229+3], %rs1366;
	mov.b32 	%r11044, 44;
	st.u32 	[%rd10229+8], %r11044;
	mov.b32 	%r11045, -1;
	st.u32 	[%rd10229+16], %r11045;
	@%p5700 bra 	$L__BB10_4921;
	mov.b32 	%r11047, 21352;
	st.local.u32 	[%rd1], %r11047;
	mov.b32 	%r13500, 0;
	ld.shared.u64 	%rd11888, [m_Local_$_0];
	mov.u32 	%r13501, %r13500;
	bra.uni 	$L__BB10_4922;
$L__BB10_4921:
	ld.shared.u64 	%rd11888, [m_Local_$_0];
	mul.wide.s32 	%rd10230, %r2592, 16;
	add.s64 	%rd10231, %rd11888, %rd10230;
	ld.u32 	%r13500, [%rd10231+32];
	ld.u32 	%r13501, [%rd10231+40];
$L__BB10_4922:
	add.s64 	%rd10232, %rd11888, %rd1718;
	st.u32 	[%rd10232+32], %r13500;
	ld.shared.u64 	%rd10233, [m_Local_$_0];
	add.s64 	%rd10234, %rd10233, %rd1718;
	st.u32 	[%rd10234+40], %r13501;
	ld.local.u32 	%r11048, [%rd1];
	setp.eq.s32 	%p6868, %r11048, 0;
$L__BB10_4923:
	not.pred 	%p5702, %p6868;
	@%p5702 bra 	$L__BB10_6659;
	{ // callseq 95, 0
	.param .b64 param0;
	st.param.b64 	[param0], %rd2282;
	.param .b32 param1;
	st.param.b32 	[param1], %r13502;
	.param .b64 param2;
	st.param.b64 	[param2], %rd2283;
	.param .b32 retval0;
	call.uni (retval0), 
	_Z41invoke_java_lang_StringBuilder_toString9_PciPi, 
	(
	param0, 
	param1, 
	param2
	);
	ld.param.b32 	%r11051, [retval0];
	} // callseq 95
	ld.local.u32 	%r11052, [%rd1];
	setp.ne.s32 	%p5703, %r11052, 0;
	@%p5703 bra 	$L__BB10_6659;
	ld.shared.u64 	%rd10235, [m_Local_$_1];
	atom.global.add.u64 	%rd10236, [%rd16], 48;
	add.s64 	%rd10237, %rd10236, 56;
	setp.lt.u64 	%p5704, %rd10237, %rd10235;
	shr.u64 	%rd1722, %rd10236, 4;
	cvt.u32.u64 	%r13504, %rd1722;
	setp.ne.s32 	%p5705, %r13504, -1;
	and.pred  	%p5706, %p5704, %p5705;
	@%p5706 bra 	$L__BB10_4927;
	mov.b32 	%r11064, 21352;
	st.local.u32 	[%rd1], %r11064;
	mov.b32 	%r13504, -1;
	mov.pred 	%p6869, 0;
	bra.uni 	$L__BB10_4931;
$L__BB10_4927:
	ld.shared.u64 	%rd10238, [m_Local_$_0];
	shl.b64 	%rd10239, %rd1722, 32;
	shr.s64 	%rd1723, %rd10239, 28;
	add.s64 	%rd10240, %rd10238, %rd1723;
	mov.b16 	%rs1367, 1;
	st.u8 	[%rd10240], %rs1367;
	mov.b16 	%rs1368, 0;
	st.u8 	[%rd10240+1], %rs1368;
	mov.b32 	%r11053, 2905;
	st.u32 	[%rd10240+4], %r11053;
	st.u8 	[%rd10240+3], %rs1367;
	mov.b32 	%r11054, 48;
	st.u32 	[%rd10240+8], %r11054;
	mov.b32 	%r11055, -1;
	st.u32 	[%rd10240+16], %r11055;
	ld.shared.u64 	%rd10241, [m_Local_$_1];
	atom.global.add.u64 	%rd10242, [%rd16], 32;
	add.s64 	%rd10243, %rd10242, 40;
	setp.lt.u64 	%p5707, %rd10243, %rd10241;
	shr.u64 	%rd1724, %rd10242, 4;
	cvt.u32.u64 	%r13503, %rd1724;
	setp.ne.s32 	%p5708, %r13503, -1;
	and.pred  	%p5709, %p5707, %p5708;
	@%p5709 bra 	$L__BB10_4929;
	mov.b32 	%r11060, 21352;
	st.local.u32 	[%rd1], %r11060;
	mov.b32 	%r13503, -1;
	bra.uni 	$L__BB10_4930;
$L__BB10_4929:
	ld.shared.u64 	%rd10244, [m_Local_$_0];
	shl.b64 	%rd10245, %rd1724, 32;
	shr.s64 	%rd10246, %rd10245, 28;
	add.s64 	%rd10247, %rd10244, %rd10246;
	mov.b16 	%rs1369, 0;
	st.u8 	[%rd10247], %rs1369;
	st.u8 	[%rd10247+1], %rs1369;
	mov.b32 	%r11056, 4335;
	st.u32 	[%rd10247+4], %r11056;
	mov.b16 	%rs1370, 1;
	st.u8 	[%rd10247+3], %rs1370;
	mov.b32 	%r11057, 32;
	st.u32 	[%rd10247+8], %r11057;
	mov.b32 	%r11058, 0;
	st.u32 	[%rd10247+12], %r11058;
$L__BB10_4930:
	ld.shared.u64 	%rd10248, [m_Local_$_0];
	add.s64 	%rd10249, %rd10248, %rd1723;
	st.u32 	[%rd10249+32], %r13503;
	ld.shared.u64 	%rd10250, [m_Local_$_0];
	add.s64 	%rd10251, %rd10250, %rd1723;
	mov.b32 	%r11061, 0;
	st.u32 	[%rd10251+40], %r11061;
	ld.local.u32 	%r11062, [%rd1];
	setp.eq.s32 	%p6869, %r11062, 0;
$L__BB10_4931:
	not.pred 	%p5711, %p6869;
	@%p5711 bra 	$L__BB10_6659;
	setp.ne.s32 	%p5712, %r13504, -1;
	@%p5712 bra 	$L__BB10_4934;
	mov.b32 	%r11066, 21352;
	st.local.u32 	[%rd1], %r11066;
	mov.b32 	%r13505, 0;
	mov.u32 	%r13506, %r13505;
	bra.uni 	$L__BB10_4935;
$L__BB10_4934:
	ld.shared.u64 	%rd10252, [m_Local_$_0];
	mul.wide.s32 	%rd10253, %r13504, 16;
	add.s64 	%rd10254, %rd10252, %rd10253;
	ld.u32 	%r13505, [%rd10254+32];
	ld.u32 	%r13506, [%rd10254+40];
$L__BB10_4935:
	setp.ne.s32 	%p5713, %r11051, -1;
	@%p5713 bra 	$L__BB10_4937;
	mov.b32 	%r11068, 21352;
	st.local.u32 	[%rd1], %r11068;
	mov.b32 	%r13507, 0;
	mov.u32 	%r13508, %r13507;
	bra.uni 	$L__BB10_4938;
$L__BB10_4937:
	ld.shared.u64 	%rd10255, [m_Local_$_0];
	mul.wide.s32 	%rd10256, %r11051, 16;
	add.s64 	%rd10257, %rd10255, %rd10256;
	ld.u32 	%r13507, [%rd10257+32];
	ld.u32 	%r13508, [%rd10257+40];
$L__BB10_4938:
	add.s32 	%r2650, %r13508, %r13506;
	shl.b32 	%r11069, %r2650, 2;
	add.s32 	%r11070, %r11069, 32;
	shr.s32 	%r11071, %r11070, 31;
	shr.u32 	%r11072, %r11071, 29;
	add.s32 	%r11073, %r11070, %r11072;
	and.b32  	%r11074, %r11073, -8;
	sub.s32 	%r11075, %r11070, %r11074;
	setp.eq.s32 	%p5714, %r11075, 0;
	sub.s32 	%r11076, %r11069, %r11075;
	add.s32 	%r11077, %r11076, 40;
	selp.b32 	%r2651, %r11070, %r11077, %p5714;
	ld.shared.u64 	%rd1725, [m_Local_$_1];
	and.b32  	%r11078, %r2651, 12;
	setp.eq.s32 	%p5715, %r11078, 0;
	mov.u32 	%r13509, %r2651;
	@%p5715 bra 	$L__BB10_4940;
	shr.s32 	%r11079, %r2651, 31;
	shr.u32 	%r11080, %r11079, 28;
	add.s32 	%r11081, %r2651, %r11080;
	and.b32  	%r11082, %r11081, -16;
	add.s32 	%r13509, %r11082, 16;
$L__BB10_4940:
	cvt.s64.s32 	%rd10258, %r13509;
	atom.global.add.u64 	%rd10259, [%rd16], %rd10258;
	cvt.s64.s32 	%rd10260, %r2651;
	add.s64 	%rd10261, %rd10260, %rd10259;
	add.s64 	%rd10262, %rd10261, 8;
	setp.lt.u64 	%p5716, %rd10262, %rd1725;
	shr.u64 	%rd10263, %rd10259, 4;
	cvt.u32.u64 	%r11083, %rd10263;
	selp.b32 	%r2654, %r11083, -1, %p5716;
	setp.ne.s32 	%p5717, %r2654, -1;
	@%p5717 bra 	$L__BB10_4942;
	mov.b32 	%r11141, 21352;
	st.local.u32 	[%rd1], %r11141;
	bra.uni 	$L__BB10_4981;
$L__BB10_4942:
	ld.shared.u64 	%rd10264, [m_Local_$_0];
	mul.wide.s32 	%rd1726, %r2654, 16;
	add.s64 	%rd10265, %rd10264, %rd1726;
	mov.b16 	%rs1371, 0;
	st.u8 	[%rd10265], %rs1371;
	st.u8 	[%rd10265+1], %rs1371;
	mov.b32 	%r11084, 4335;
	st.u32 	[%rd10265+4], %r11084;
	mov.b16 	%rs1372, 1;
	st.u8 	[%rd10265+3], %rs1372;
	st.u32 	[%rd10265+8], %r2651;
	st.u32 	[%rd10265+12], %r2650;
	setp.lt.s32 	%p5718, %r2650, 1;
	@%p5718 bra 	$L__BB10_4981;
	add.s32 	%r11086, %r13506, -1;
	neg.s32 	%r11087, %r13508;
	setp.eq.s32 	%p5719, %r11086, %r11087;
	mov.b32 	%r2669, 0;
	@%p5719 bra 	$L__BB10_4969;
	and.b32  	%r2669, %r2650, 2147483646;
	mov.b32 	%r13510, 0;
$L__BB10_4945:
	ld.shared.u64 	%rd1727, [m_Local_$_0];
	add.s64 	%rd1728, %rd1727, %rd1726;
	ld.u32 	%r2657, [%rd1728+12];
	setp.lt.s32 	%p5720, %r13510, %r2657;
	@%p5720 bra 	$L__BB10_4956;
	ld.shared.u64 	%rd10266, [m_Local_$_1];
	atom.global.add.u64 	%rd10267, [%rd16], 48;
	add.s64 	%rd10268, %rd10267, 56;
	setp.lt.u64 	%p5721, %rd10268, %rd10266;
	shr.u64 	%rd1729, %rd10267, 4;
	cvt.u32.u64 	%r13511, %rd1729;
	setp.ne.s32 	%p5722, %r13511, -1;
	and.pred  	%p5723, %p5721, %p5722;
	@%p5723 bra 	$L__BB10_4948;
	mov.b32 	%r11095, 21106;
	st.local.u32 	[%rd1], %r11095;
	mov.b32 	%r13511, -1;
	mov.pred 	%p6870, 0;
	bra.uni 	$L__BB10_4949;
$L__BB10_4948:
	shl.b64 	%rd10269, %rd1729, 32;
	shr.s64 	%rd10270, %rd10269, 28;
	add.s64 	%rd10271, %rd1727, %rd10270;
	mov.b16 	%rs1373, 0;
	st.u8 	[%rd10271], %rs1373;
	st.u8 	[%rd10271+1], %rs1373;
	mov.b32 	%r11089, 3608;
	st.u32 	[%rd10271+4], %r11089;
	mov.b16 	%rs1374, 1;
	st.u8 	[%rd10271+3], %rs1374;
	mov.b32 	%r11090, 48;
	st.u32 	[%rd10271+8], %r11090;
	mov.b32 	%r11091, -1;
	st.u32 	[%rd10271+16], %r11091;
	ld.shared.u64 	%rd10272, [m_Local_$_0];
	add.s64 	%rd10273, %rd10272, %rd10270;
	mov.b32 	%r11092, 0;
	st.u32 	[%rd10273+32], %r11092;
	ld.shared.u64 	%rd10274, [m_Local_$_0];
	add.s64 	%rd10275, %rd10274, %rd10270;
	st.u32 	[%rd10275+36], %r11092;
	ld.shared.u64 	%rd10276, [m_Local_$_0];
	add.s64 	%rd10277, %rd10276, %rd10270;
	st.u32 	[%rd10277+40], %r11092;
	ld.local.u32 	%r11093, [%rd1];
	setp.eq.s32 	%p6870, %r11093, 0;
$L__BB10_4949:
	mov.b32 	%r13512, 0;
	not.pred 	%p5725, %p6870;
	@%p5725 bra 	$L__BB10_4955;
	setp.ne.s32 	%p5726, %r13511, -1;
	@%p5726 bra 	$L__BB10_4952;
	mov.b32 	%r11103, 21352;
	st.local.u32 	[%rd1], %r11103;
	bra.uni 	$L__BB10_4955;
$L__BB10_4952:
	ld.shared.u64 	%rd10278, [m_Local_$_0];
	mul.wide.s32 	%rd1730, %r13511, 16;
	add.s64 	%rd10279, %rd10278, %rd1730;
	st.u32 	[%rd10279+40], %r2657;
	ld.local.u32 	%r11098, [%rd1];
	setp.ne.s32 	%p5727, %r11098, 0;
	@%p5727 bra 	$L__BB10_4955;
	ld.shared.u64 	%rd10280, [m_Local_$_0];
	add.s64 	%rd10281, %rd10280, %rd1730;
	st.u32 	[%rd10281+36], %r13510;
	ld.local.u32 	%r11100, [%rd1];
	setp.ne.s32 	%p5728, %r11100, 0;
	@%p5728 bra 	$L__BB10_4955;
	ld.shared.u64 	%rd10282, [m_Local_$_0];
	add.s64 	%rd10283, %rd10282, %rd1730;
	st.u32 	[%rd10283+32], %r2654;
	ld.local.u32 	%r11101, [%rd1];
	setp.eq.s32 	%p5729, %r11101, 0;
	selp.b32 	%r13512, %r13511, 0, %p5729;
$L__BB10_4955:
	st.local.u32 	[%rd1], %r13512;
	bra.uni 	$L__BB10_4957;
$L__BB10_4956:
	shl.b32 	%r11104, %r13510, 2;
	cvt.u64.u32 	%rd10284, %r11104;
	add.s64 	%rd10285, %rd1728, %rd10284;
	mov.b32 	%r11105, 0;
	st.u32 	[%rd10285+32], %r11105;
$L__BB10_4957:
	add.s32 	%r2662, %r13510, 1;
	ld.shared.u64 	%rd1731, [m_Local_$_0];
	add.s64 	%rd1732, %rd1731, %rd1726;
	ld.u32 	%r2663, [%rd1732+12];
	setp.lt.s32 	%p5730, %r2662, %r2663;
	@%p5730 bra 	$L__BB10_4967;
	ld.shared.u64 	%rd10286, [m_Local_$_1];
	atom.global.add.u64 	%rd10287, [%rd16], 48;
	add.s64 	%rd10288, %rd10287, 56;
	setp.ge.u64 	%p5731, %rd10288, %rd10286;
	shr.u64 	%rd1733, %rd10287, 4;
	cvt.u32.u64 	%r13513, %rd1733;
	setp.eq.s32 	%p5732, %r13513, -1;
	or.pred  	%p5733, %p5731, %p5732;
	@%p5733 bra 	$L__BB10_4960;
	shl.b64 	%rd10289, %rd1733, 32;
	shr.s64 	%rd10290, %rd10289, 28;
	add.s64 	%rd10291, %rd1731, %rd10290;
	mov.b16 	%rs1375, 0;
	st.u8 	[%rd10291], %rs1375;
	st.u8 	[%rd10291+1], %rs1375;
	mov.b32 	%r11106, 3608;
	st.u32 	[%rd10291+4], %r11106;
	mov.b16 	%rs1376, 1;
	st.u8 	[%rd10291+3], %rs1376;
	mov.b32 	%r11107, 48;
	st.u32 	[%rd10291+8], %r11107;
	mov.b32 	%r11108, -1;
	st.u32 	[%rd10291+16], %r11108;
	ld.shared.u64 	%rd10292, [m_Local_$_0];
	add.s64 	%rd10293, %rd10292, %rd10290;
	mov.b32 	%r11109, 0;
	st.u32 	[%rd10293+32], %r11109;
	ld.shared.u64 	%rd10294, [m_Local_$_0];
	add.s64 	%rd10295, %rd10294, %rd10290;
	st.u32 	[%rd10295+36], %r11109;
	ld.shared.u64 	%rd10296, [m_Local_$_0];
	add.s64 	%rd10297, %rd10296, %rd10290;
	st.u32 	[%rd10297+40], %r11109;
	ld.local.u32 	%r11110, [%rd1];
	setp.eq.s32 	%p6871, %r11110, 0;
	bra.uni 	$L__BB10_4961;
$L__BB10_4960:
	mov.b32 	%r11112, 21106;
	st.local.u32 	[%rd1], %r11112;
	mov.b32 	%r13513, -1;
	mov.pred 	%p6871, 0;
$L__BB10_4961:
	mov.b32 	%r13514, 0;
	not.pred 	%p5735, %p6871;
	@%p5735 bra 	$L__BB10_4966;
	setp.eq.s32 	%p5736, %r13513, -1;
	@%p5736 bra 	$L__BB10_6766;
	ld.shared.u64 	%rd10298, [m_Local_$_0];
	mul.wide.s32 	%rd1734, %r13513, 16;
	add.s64 	%rd10299, %rd10298, %rd1734;
	st.u32 	[%rd10299+40], %r2663;
	ld.local.u32 	%r11115, [%rd1];
	setp.eq.s32 	%p5737, %r11115, 0;
	@%p5737 bra 	$L__BB10_4964;
	bra.uni 	$L__BB10_4966;
$L__BB10_4964:
	ld.shared.u64 	%rd10300, [m_Local_$_0];
	add.s64 	%rd10301, %rd10300, %rd1734;
	st.u32 	[%rd10301+36], %r2662;
	ld.local.u32 	%r11117, [%rd1];
	setp.ne.s32 	%p5738, %r11117, 0;
	@%p5738 bra 	$L__BB10_4966;
	ld.shared.u64 	%rd10302, [m_Local_$_0];
	add.s64 	%rd10303, %rd10302, %rd1734;
	st.u32 	[%rd10303+32], %r2654;
	ld.local.u32 	%r11118, [%rd1];
	setp.eq.s32 	%p5739, %r11118, 0;
	selp.b32 	%r13514, %r13513, 0, %p5739;
$L__BB10_4966:
	st.local.u32 	[%rd1], %r13514;
	bra.uni 	$L__BB10_4968;
$L__BB10_4967:
	shl.b32 	%r11121, %r2662, 2;
	cvt.u64.u32 	%rd10304, %r11121;
	add.s64 	%rd10305, %rd1732, %rd10304;
	mov.b32 	%r11122, 0;
	st.u32 	[%rd10305+32], %r11122;
$L__BB10_4968:
	add.s32 	%r13510, %r13510, 2;
	setp.ne.s32 	%p5740, %r13510, %r2669;
	@%p5740 bra 	$L__BB10_4945;
$L__BB10_4969:
	and.b32  	%r11123, %r2650, 1;
	setp.eq.b32 	%p5741, %r11123, 1;
	not.pred 	%p5742, %p5741;
	@%p5742 bra 	$L__BB10_4981;
	ld.shared.u64 	%rd1735, [m_Local_$_0];
	add.s64 	%rd1736, %rd1735, %rd1726;
	ld.u32 	%r2670, [%rd1736+12];
	setp.lt.s32 	%p5743, %r2669, %r2670;
	@%p5743 bra 	$L__BB10_4980;
	ld.shared.u64 	%rd10306, [m_Local_$_1];
	atom.global.add.u64 	%rd10307, [%rd16], 48;
	add.s64 	%rd10308, %rd10307, 56;
	setp.ge.u64 	%p5744, %rd10308, %rd10306;
	shr.u64 	%rd1737, %rd10307, 4;
	cvt.u32.u64 	%r13516, %rd1737;
	setp.eq.s32 	%p5745, %r13516, -1;
	or.pred  	%p5746, %p5744, %p5745;
	@%p5746 bra 	$L__BB10_4973;
	shl.b64 	%rd10309, %rd1737, 32;
	shr.s64 	%rd10310, %rd10309, 28;
	add.s64 	%rd10311, %rd1735, %rd10310;
	mov.b16 	%rs1377, 0;
	st.u8 	[%rd10311], %rs1377;
	st.u8 	[%rd10311+1], %rs1377;
	mov.b32 	%r11124, 3608;
	st.u32 	[%rd10311+4], %r11124;
	mov.b16 	%rs1378, 1;
	st.u8 	[%rd10311+3], %rs1378;
	mov.b32 	%r11125, 48;
	st.u32 	[%rd10311+8], %r11125;
	mov.b32 	%r11126, -1;
	st.u32 	[%rd10311+16], %r11126;
	ld.shared.u64 	%rd10312, [m_Local_$_0];
	add.s64 	%rd10313, %rd10312, %rd10310;
	mov.b32 	%r11127, 0;
	st.u32 	[%rd10313+32], %r11127;
	ld.shared.u64 	%rd10314, [m_Local_$_0];
	add.s64 	%rd10315, %rd10314, %rd10310;
	st.u32 	[%rd10315+36], %r11127;
	ld.shared.u64 	%rd10316, [m_Local_$_0];
	add.s64 	%rd10317, %rd10316, %rd10310;
	st.u32 	[%rd10317+40], %r11127;
	ld.local.u32 	%r11128, [%rd1];
	setp.eq.s32 	%p6872, %r11128, 0;
	bra.uni 	$L__BB10_4974;
$L__BB10_4973:
	mov.b32 	%r11130, 21106;
	st.local.u32 	[%rd1], %r11130;
	mov.b32 	%r13516, -1;
	mov.pred 	%p6872, 0;
$L__BB10_4974:
	mov.b32 	%r13517, 0;
	not.pred 	%p5748, %p6872;
	@%p5748 bra 	$L__BB10_4979;
	setp.eq.s32 	%p5749, %r13516, -1;
	@%p5749 bra 	$L__BB10_6767;
	ld.shared.u64 	%rd10318, [m_Local_$_0];
	mul.wide.s32 	%rd1738, %r13516, 16;
	add.s64 	%rd10319, %rd10318, %rd1738;
	st.u32 	[%rd10319+40], %r2670;
	ld.local.u32 	%r11133, [%rd1];
	setp.eq.s32 	%p5750, %r11133, 0;
	@%p5750 bra 	$L__BB10_4977;
	bra.uni 	$L__BB10_4979;
$L__BB10_4977:
	ld.shared.u64 	%rd10320, [m_Local_$_0];
	add.s64 	%rd10321, %rd10320, %rd1738;
	st.u32 	[%rd10321+36], %r2669;
	ld.local.u32 	%r11135, [%rd1];
	setp.ne.s32 	%p5751, %r11135, 0;
	@%p5751 bra 	$L__BB10_4979;
	ld.shared.u64 	%rd10322, [m_Local_$_0];
	add.s64 	%rd10323, %rd10322, %rd1738;
	st.u32 	[%rd10323+32], %r2654;
	ld.local.u32 	%r11136, [%rd1];
	setp.eq.s32 	%p5752, %r11136, 0;
	selp.b32 	%r13517, %r13516, 0, %p5752;
$L__BB10_4979:
	st.local.u32 	[%rd1], %r13517;
	bra.uni 	$L__BB10_4981;
$L__BB10_4980:
	shl.b32 	%r11139, %r2669, 2;
	cvt.u64.u32 	%rd10324, %r11139;
	add.s64 	%rd10325, %rd1736, %rd10324;
	mov.b32 	%r11140, 0;
	st.u32 	[%rd10325+32], %r11140;
$L__BB10_4981:
	setp.lt.s32 	%p5753, %r13506, 1;
	@%p5753 bra 	$L__BB10_4985;
	mul.wide.s32 	%rd1739, %r13505, 16;
	mul.wide.s32 	%rd1740, %r2654, 16;
	mov.b32 	%r13518, 0;
$L__BB10_4983:
	setp.ne.s32 	%p5754, %r13505, -1;
	shl.b32 	%r2676, %r13518, 2;
	@%p5754 bra 	$L__BB10_4989;
	mov.b32 	%r11158, 21352;
	st.local.u32 	[%rd1], %r11158;
	mov.b16 	%rs1650, 0;
	bra.uni 	$L__BB10_5001;
$L__BB10_4985:
	setp.lt.s32 	%p5777, %r13508, 1;
	@%p5777 bra 	$L__BB10_5043;
	mul.wide.s32 	%rd1741, %r13507, 16;
	mul.wide.s32 	%rd1742, %r2654, 16;
	mov.b32 	%r13523, 0;
$L__BB10_4987:
	setp.ne.s32 	%p5778, %r13507, -1;
	@%p5778 bra 	$L__BB10_5016;
	mov.b32 	%r11193, 21352;
	st.local.u32 	[%rd1], %r11193;
	mov.b16 	%rs1651, 0;
	bra.uni 	$L__BB10_5028;
$L__BB10_4989:
	ld.shared.u64 	%rd1743, [m_Local_$_0];
	add.s64 	%rd1744, %rd1743, %rd1739;
	ld.u32 	%r2677, [%rd1744+12];
	setp.lt.s32 	%p5755, %r13518, %r2677;
	@%p5755 bra 	$L__BB10_5000;
	ld.shared.u64 	%rd10326, [m_Local_$_1];
	atom.global.add.u64 	%rd10327, [%rd16], 48;
	add.s64 	%rd10328, %rd10327, 56;
	setp.lt.u64 	%p5756, %rd10328, %rd10326;
	shr.u64 	%rd1745, %rd10327, 4;
	cvt.u32.u64 	%r13519, %rd1745;
	setp.ne.s32 	%p5757, %r13519, -1;
	and.pred  	%p5758, %p5756, %p5757;
	@%p5758 bra 	$L__BB10_4992;
	mov.b32 	%r11149, 21106;
	st.local.u32 	[%rd1], %r11149;
	mov.b32 	%r13519, -1;
	mov.pred 	%p6873, 0;
	bra.uni 	$L__BB10_4993;
$L__BB10_4992:
	shl.b64 	%rd10329, %rd1745, 32;
	shr.s64 	%rd10330, %rd10329, 28;
	add.s64 	%rd10331, %rd1743, %rd10330;
	mov.b16 	%rs1379, 0;
	st.u8 	[%rd10331], %rs1379;
	st.u8 	[%rd10331+1], %rs1379;
	mov.b32 	%r11143, 3608;
	st.u32 	[%rd10331+4], %r11143;
	mov.b16 	%rs1380, 1;
	st.u8 	[%rd10331+3], %rs1380;
	mov.b32 	%r11144, 48;
	st.u32 	[%rd10331+8], %r11144;
	mov.b32 	%r11145, -1;
	st.u32 	[%rd10331+16], %r11145;
	ld.shared.u64 	%rd10332, [m_Local_$_0];
	add.s64 	%rd10333, %rd10332, %rd10330;
	mov.b32 	%r11146, 0;
	st.u32 	[%rd10333+32], %r11146;
	ld.shared.u64 	%rd10334, [m_Local_$_0];
	add.s64 	%rd10335, %rd10334, %rd10330;
	st.u32 	[%rd10335+36], %r11146;
	ld.shared.u64 	%rd10336, [m_Local_$_0];
	add.s64 	%rd10337, %rd10336, %rd10330;
	st.u32 	[%rd10337+40], %r11146;
	ld.local.u32 	%r11147, [%rd1];
	setp.eq.s32 	%p6873, %r11147, 0;
$L__BB10_4993:
	mov.b32 	%r13520, 0;
	not.pred 	%p5760, %p6873;
	@%p5760 bra 	$L__BB10_4999;
	setp.ne.s32 	%p5761, %r13519, -1;
	@%p5761 bra 	$L__BB10_4996;
	mov.b32 	%r11157, 21352;
	st.local.u32 	[%rd1], %r11157;
	bra.uni 	$L__BB10_4999;
$L__BB10_4996:
	ld.shared.u64 	%rd10338, [m_Local_$_0];
	mul.wide.s32 	%rd1746, %r13519, 16;
	add.s64 	%rd10339, %rd10338, %rd1746;
	st.u32 	[%rd10339+40], %r2677;
	ld.local.u32 	%r11152, [%rd1];
	setp.ne.s32 	%p5762, %r11152, 0;
	@%p5762 bra 	$L__BB10_4999;
	ld.shared.u64 	%rd10340, [m_Local_$_0];
	add.s64 	%rd10341, %rd10340, %rd1746;
	st.u32 	[%rd10341+36], %r13518;
	ld.local.u32 	%r11154, [%rd1];
	setp.ne.s32 	%p5763, %r11154, 0;
	@%p5763 bra 	$L__BB10_4999;
	ld.shared.u64 	%rd10342, [m_Local_$_0];
	add.s64 	%rd10343, %rd10342, %rd1746;
	st.u32 	[%rd10343+32], %r13505;
	ld.local.u32 	%r11155, [%rd1];
	setp.eq.s32 	%p5764, %r11155, 0;
	selp.b32 	%r13520, %r13519, 0, %p5764;
$L__BB10_4999:
	st.local.u32 	[%rd1], %r13520;
	mov.b16 	%rs1650, 0;
	bra.uni 	$L__BB10_5001;
$L__BB10_5000:
	cvt.u64.u32 	%rd10344, %r2676;
	add.s64 	%rd10345, %rd1744, %rd10344;
	ld.u8 	%rs1650, [%rd10345+32];
$L__BB10_5001:
	setp.ne.s32 	%p5765, %r2654, -1;
	@%p5765 bra 	$L__BB10_5003;
	mov.b32 	%r11175, 21352;
	st.local.u32 	[%rd1], %r11175;
	bra.uni 	$L__BB10_5015;
$L__BB10_5003:
	ld.shared.u64 	%rd1747, [m_Local_$_0];
	add.s64 	%rd1748, %rd1747, %rd1740;
	ld.u32 	%r2682, [%rd1748+12];
	setp.lt.s32 	%p5766, %r13518, %r2682;
	@%p5766 bra 	$L__BB10_5014;
	ld.shared.u64 	%rd10346, [m_Local_$_1];
	atom.global.add.u64 	%rd10347, [%rd16], 48;
	add.s64 	%rd10348, %rd10347, 56;
	setp.lt.u64 	%p5767, %rd10348, %rd10346;
	shr.u64 	%rd1749, %rd10347, 4;
	cvt.u32.u64 	%r13521, %rd1749;
	setp.ne.s32 	%p5768, %r13521, -1;
	and.pred  	%p5769, %p5767, %p5768;
	@%p5769 bra 	$L__BB10_5006;
	mov.b32 	%r11165, 21106;
	st.local.u32 	[%rd1], %r11165;
	mov.b32 	%r13521, -1;
	mov.pred 	%p6874, 0;
	bra.uni 	$L__BB10_5007;
$L__BB10_5006:
	shl.b64 	%rd10349, %rd1749, 32;
	shr.s64 	%rd10350, %rd10349, 28;
	add.s64 	%rd10351, %rd1747, %rd10350;
	mov.b16 	%rs1383, 0;
	st.u8 	[%rd10351], %rs1383;
	st.u8 	[%rd10351+1], %rs1383;
	mov.b32 	%r11159, 3608;
	st.u32 	[%rd10351+4], %r11159;
	mov.b16 	%rs1384, 1;
	st.u8 	[%rd10351+3], %rs1384;
	mov.b32 	%r11160, 48;
	st.u32 	[%rd10351+8], %r11160;
	mov.b32 	%r11161, -1;
	st.u32 	[%rd10351+16], %r11161;
	ld.shared.u64 	%rd10352, [m_Local_$_0];
	add.s64 	%rd10353, %rd10352, %rd10350;
	mov.b32 	%r11162, 0;
	st.u32 	[%rd10353+32], %r11162;
	ld.shared.u64 	%rd10354, [m_Local_$_0];
	add.s64 	%rd10355, %rd10354, %rd10350;
	st.u32 	[%rd10355+36], %r11162;
	ld.shared.u64 	%rd10356, [m_Local_$_0];
	add.s64 	%rd10357, %rd10356, %rd10350;
	st.u32 	[%rd10357+40], %r11162;
	ld.local.u32 	%r11163, [%rd1];
	setp.eq.s32 	%p6874, %r11163, 0;
$L__BB10_5007:
	mov.b32 	%r13522, 0;
	not.pred 	%p5771, %p6874;
	@%p5771 bra 	$L__BB10_5013;
	setp.ne.s32 	%p5772, %r13521, -1;
	@%p5772 bra 	$L__BB10_5010;
	mov.b32 	%r11173, 21352;
	st.local.u32 	[%rd1], %r11173;
	bra.uni 	$L__BB10_5013;
$L__BB10_5010:
	ld.shared.u64 	%rd10358, [m_Local_$_0];
	mul.wide.s32 	%rd1750, %r13521, 16;
	add.s64 	%rd10359, %rd10358, %rd1750;
	st.u32 	[%rd10359+40], %r2682;
	ld.local.u32 	%r11168, [%rd1];
	setp.ne.s32 	%p5773, %r11168, 0;
	@%p5773 bra 	$L__BB10_5013;
	ld.shared.u64 	%rd10360, [m_Local_$_0];
	add.s64 	%rd10361, %rd10360, %rd1750;
	st.u32 	[%rd10361+36], %r13518;
	ld.local.u32 	%r11170, [%rd1];
	setp.ne.s32 	%p5774, %r11170, 0;
	@%p5774 bra 	$L__BB10_5013;
	ld.shared.u64 	%rd10362, [m_Local_$_0];
	add.s64 	%rd10363, %rd10362, %rd1750;
	st.u32 	[%rd10363+32], %r2654;
	ld.local.u32 	%r11171, [%rd1];
	setp.eq.s32 	%p5775, %r11171, 0;
	selp.b32 	%r13522, %r13521, 0, %p5775;
$L__BB10_5013:
	st.local.u32 	[%rd1], %r13522;
	bra.uni 	$L__BB10_5015;
$L__BB10_5014:
	cvt.u64.u32 	%rd10364, %r2676;
	add.s64 	%rd10365, %rd1748, %rd10364;
	mov.b32 	%r11174, 0;
	st.u32 	[%rd10365+32], %r11174;
	st.u8 	[%rd10365+32], %rs1650;
$L__BB10_5015:
	add.s32 	%r13518, %r13518, 1;
	setp.eq.s32 	%p5776, %r13518, %r13506;
	@%p5776 bra 	$L__BB10_4985;
	bra.uni 	$L__BB10_4983;
$L__BB10_5016:
	ld.shared.u64 	%rd1751, [m_Local_$_0];
	add.s64 	%rd1752, %rd1751, %rd1741;
	ld.u32 	%r2689, [%rd1752+12];
	setp.lt.s32 	%p5779, %r13523, %r2689;
	@%p5779 bra 	$L__BB10_5027;
	ld.shared.u64 	%rd10366, [m_Local_$_1];
	atom.global.add.u64 	%rd10367, [%rd16], 48;
	add.s64 	%rd10368, %rd10367, 56;
	setp.lt.u64 	%p5780, %rd10368, %rd10366;
	shr.u64 	%rd1753, %rd10367, 4;
	cvt.u32.u64 	%r13524, %rd1753;
	setp.ne.s32 	%p5781, %r13524, -1;
	and.pred  	%p5782, %p5780, %p5781;
	@%p5782 bra 	$L__BB10_5019;
	mov.b32 	%r11183, 21106;
	st.local.u32 	[%rd1], %r11183;
	mov.b32 	%r13524, -1;
	mov.pred 	%p6875, 0;
	bra.uni 	$L__BB10_5020;
$L__BB10_5019:
	shl.b64 	%rd10369, %rd1753, 32;
	shr.s64 	%rd10370, %rd10369, 28;
	add.s64 	%rd10371, %rd1751, %rd10370;
	mov.b16 	%rs1385, 0;
	st.u8 	[%rd10371], %rs1385;
	st.u8 	[%rd10371+1], %rs1385;
	mov.b32 	%r11177, 3608;
	st.u32 	[%rd10371+4], %r11177;
	mov.b16 	%rs1386, 1;
	st.u8 	[%rd10371+3], %rs1386;
	mov.b32 	%r11178, 48;
	st.u32 	[%rd10371+8], %r11178;
	mov.b32 	%r11179, -1;
	st.u32 	[%rd10371+16], %r11179;
	ld.shared.u64 	%rd10372, [m_Local_$_0];
	add.s64 	%rd10373, %rd10372, %rd10370;
	mov.b32 	%r11180, 0;
	st.u32 	[%rd10373+32], %r11180;
	ld.shared.u64 	%rd10374, [m_Local_$_0];
	add.s64 	%rd10375, %rd10374, %rd10370;
	st.u32 	[%rd10375+36], %r11180;
	ld.shared.u64 	%rd10376, [m_Local_$_0];
	add.s64 	%rd10377, %rd10376, %rd10370;
	st.u32 	[%rd10377+40], %r11180;
	ld.local.u32 	%r11181, [%rd1];
	setp.eq.s32 	%p6875, %r11181, 0;
$L__BB10_5020:
	mov.b32 	%r13525, 0;
	not.pred 	%p5784, %p6875;
	@%p5784 bra 	$L__BB10_5026;
	setp.ne.s32 	%p5785, %r13524, -1;
	@%p5785 bra 	$L__BB10_5023;
	mov.b32 	%r11191, 21352;
	st.local.u32 	[%rd1], %r11191;
	bra.uni 	$L__BB10_5026;
$L__BB10_5023:
	ld.shared.u64 	%rd10378, [m_Local_$_0];
	mul.wide.s32 	%rd1754, %r13524, 16;
	add.s64 	%rd10379, %rd10378, %rd1754;
	st.u32 	[%rd10379+40], %r2689;
	ld.local.u32 	%r11186, [%rd1];
	setp.ne.s32 	%p5786, %r11186, 0;
	@%p5786 bra 	$L__BB10_5026;
	ld.shared.u64 	%rd10380, [m_Local_$_0];
	add.s64 	%rd10381, %rd10380, %rd1754;
	st.u32 	[%rd10381+36], %r13523;
	ld.local.u32 	%r11188, [%rd1];
	setp.ne.s32 	%p5787, %r11188, 0;
	@%p5787 bra 	$L__BB10_5026;
	ld.shared.u64 	%rd10382, [m_Local_$_0];
	add.s64 	%rd10383, %rd10382, %rd1754;
	st.u32 	[%rd10383+32], %r13507;
	ld.local.u32 	%r11189, [%rd1];
	setp.eq.s32 	%p5788, %r11189, 0;
	selp.b32 	%r13525, %r13524, 0, %p5788;
$L__BB10_5026:
	st.local.u32 	[%rd1], %r13525;
	mov.b16 	%rs1651, 0;
	bra.uni 	$L__BB10_5028;
$L__BB10_5027:
	shl.b32 	%r11192, %r13523, 2;
	cvt.u64.u32 	%rd10384, %r11192;
	add.s64 	%rd10385, %rd1752, %rd10384;
	ld.u8 	%rs1651, [%rd10385+32];
$L__BB10_5028:
	setp.ne.s32 	%p5789, %r2654, -1;
	add.s32 	%r2694, %r13523, %r13506;
	@%p5789 bra 	$L__BB10_5030;
	mov.b32 	%r11212, 21352;
	st.local.u32 	[%rd1], %r11212;
	bra.uni 	$L__BB10_5042;
$L__BB10_5030:
	ld.shared.u64 	%rd1755, [m_Local_$_0];
	add.s64 	%rd1756, %rd1755, %rd1742;
	ld.u32 	%r11194, [%rd1756+12];
	setp.gt.s32 	%p5790, %r2694, -1;
	setp.lt.s32 	%p5791, %r2694, %r11194;
	and.pred  	%p5792, %p5790, %p5791;
	@%p5792 bra 	$L__BB10_5041;
	ld.shared.u64 	%rd10388, [m_Local_$_1];
	atom.global.add.u64 	%rd10389, [%rd16], 48;
	add.s64 	%rd10390, %rd10389, 56;
	setp.lt.u64 	%p5793, %rd10390, %rd10388;
	shr.u64 	%rd1757, %rd10389, 4;
	cvt.u32.u64 	%r13526, %rd1757;
	setp.ne.s32 	%p5794, %r13526, -1;
	and.pred  	%p5795, %p5793, %p5794;
	@%p5795 bra 	$L__BB10_5033;
	mov.b32 	%r11203, 21106;
	st.local.u32 	[%rd1], %r11203;
	mov.b32 	%r13526, -1;
	mov.pred 	%p6876, 0;
	bra.uni 	$L__BB10_5034;
$L__BB10_5033:
	shl.b64 	%rd10391, %rd1757, 32;
	shr.s64 	%rd10392, %rd10391, 28;
	add.s64 	%rd10393, %rd1755, %rd10392;
	mov.b16 	%rs1389, 0;
	st.u8 	[%rd10393], %rs1389;
	st.u8 	[%rd10393+1], %rs1389;
	mov.b32 	%r11197, 3608;
	st.u32 	[%rd10393+4], %r11197;
	mov.b16 	%rs1390, 1;
	st.u8 	[%rd10393+3], %rs1390;
	mov.b32 	%r11198, 48;
	st.u32 	[%rd10393+8], %r11198;
	mov.b32 	%r11199, -1;
	st.u32 	[%rd10393+16], %r11199;
	ld.shared.u64 	%rd10394, [m_Local_$_0];
	add.s64 	%rd10395, %rd10394, %rd10392;
	mov.b32 	%r11200, 0;
	st.u32 	[%rd10395+32], %r11200;
	ld.shared.u64 	%rd10396, [m_Local_$_0];
	add.s64 	%rd10397, %rd10396, %rd10392;
	st.u32 	[%rd10397+36], %r11200;
	ld.shared.u64 	%rd10398, [m_Local_$_0];
	add.s64 	%rd10399, %rd10398, %rd10392;
	st.u32 	[%rd10399+40], %r11200;
	ld.local.u32 	%r11201, [%rd1];
	setp.eq.s32 	%p6876, %r11201, 0;
$L__BB10_5034:
	mov.b32 	%r13527, 0;
	not.pred 	%p5797, %p6876;
	@%p5797 bra 	$L__BB10_5040;
	setp.ne.s32 	%p5798, %r13526, -1;
	@%p5798 bra 	$L__BB10_5037;
	mov.b32 	%r11211, 21352;
	st.local.u32 	[%rd1], %r11211;
	bra.uni 	$L__BB10_5040;
$L__BB10_5037:
	ld.shared.u64 	%rd10400, [m_Local_$_0];
	mul.wide.s32 	%rd1758, %r13526, 16;
	add.s64 	%rd10401, %rd10400, %rd1758;
	st.u32 	[%rd10401+40], %r11194;
	ld.local.u32 	%r11206, [%rd1];
	setp.ne.s32 	%p5799, %r11206, 0;
	@%p5799 bra 	$L__BB10_5040;
	ld.shared.u64 	%rd10402, [m_Local_$_0];
	add.s64 	%rd10403, %rd10402, %rd1758;
	st.u32 	[%rd10403+36], %r2694;
	ld.local.u32 	%r11208, [%rd1];
	setp.ne.s32 	%p5800, %r11208, 0;
	@%p5800 bra 	$L__BB10_5040;
	ld.shared.u64 	%rd10404, [m_Local_$_0];
	add.s64 	%rd10405, %rd10404, %rd1758;
	st.u32 	[%rd10405+32], %r2654;
	ld.local.u32 	%r11209, [%rd1];
	setp.eq.s32 	%p5801, %r11209, 0;
	selp.b32 	%r13527, %r13526, 0, %p5801;
$L__BB10_5040:
	st.local.u32 	[%rd1], %r13527;
	bra.uni 	$L__BB10_5042;
$L__BB10_5041:
	shl.b32 	%r11195, %r2694, 2;
	cvt.u64.u32 	%rd10386, %r11195;
	add.s64 	%rd10387, %rd1756, %rd10386;
	mov.b32 	%r11196, 0;
	st.u32 	[%rd10387+32], %r11196;
	st.u8 	[%rd10387+32], %rs1651;
$L__BB10_5042:
	add.s32 	%r13523, %r13523, 1;
	setp.ne.s32 	%p5802, %r13523, %r13508;
	@%p5802 bra 	$L__BB10_4987;
$L__BB10_5043:
	ld.shared.u64 	%rd11889, [m_Local_$_1];
	atom.global.add.u64 	%rd10406, [%rd16], 48;
	add.s64 	%rd10407, %rd10406, 56;
	setp.lt.u64 	%p5803, %rd10407, %rd11889;
	shr.u64 	%rd10408, %rd10406, 4;
	cvt.u32.u64 	%r11213, %rd10408;
	selp.b32 	%r2701, %r11213, -1, %p5803;
	setp.ne.s32 	%p5804, %r2701, -1;
	@%p5804 bra 	$L__BB10_5045;
	mov.b32 	%r11323, 21352;
	st.local.u32 	[%rd1], %r11323;
	bra.uni 	$L__BB10_5120;
$L__BB10_5045:
	ld.shared.u64 	%rd10409, [m_Local_$_0];
	mul.wide.s32 	%rd1760, %r2701, 16;
	add.s64 	%rd10410, %rd10409, %rd1760;
	mov.b16 	%rs1391, 1;
	st.u8 	[%rd10410], %rs1391;
	mov.b16 	%rs1392, 0;
	st.u8 	[%rd10410+1], %rs1392;
	mov.b32 	%r11214, 2905;
	st.u32 	[%rd10410+4], %r11214;
	st.u8 	[%rd10410+3], %rs1391;
	mov.b32 	%r11215, 48;
	st.u32 	[%rd10410+8], %r11215;
	mov.b32 	%r11216, -1;
	st.u32 	[%rd10410+16], %r11216;
	ld.shared.u64 	%rd1761, [m_Local_$_0];
	mul.wide.s32 	%rd1762, %r2654, 16;
	add.s64 	%rd10411, %rd1761, %rd1762;
	ld.u32 	%r2702, [%rd10411+12];
	shl.b32 	%r11217, %r2702, 2;
	add.s32 	%r11218, %r11217, 32;
	shr.s32 	%r11219, %r11218, 31;
	shr.u32 	%r11220, %r11219, 29;
	add.s32 	%r11221, %r11218, %r11220;
	and.b32  	%r11222, %r11221, -8;
	sub.s32 	%r11223, %r11218, %r11222;
	setp.eq.s32 	%p5805, %r11223, 0;
	sub.s32 	%r11224, %r11217, %r11223;
	add.s32 	%r11225, %r11224, 40;
	selp.b32 	%r2703, %r11218, %r11225, %p5805;
	ld.shared.u64 	%rd1763, [m_Local_$_1];
	and.b32  	%r11226, %r2703, 12;
	setp.eq.s32 	%p5806, %r11226, 0;
	mov.u32 	%r13528, %r2703;
	@%p5806 bra 	$L__BB10_5047;
	shr.s32 	%r11227, %r2703, 31;
	shr.u32 	%r11228, %r11227, 28;
	add.s32 	%r11229, %r2703, %r11228;
	and.b32  	%r11230, %r11229, -16;
	add.s32 	%r13528, %r11230, 16;
$L__BB10_5047:
	cvt.s64.s32 	%rd10412, %r13528;
	atom.global.add.u64 	%rd10413, [%rd16], %rd10412;
	cvt.s64.s32 	%rd10414, %r2703;
	add.s64 	%rd10415, %rd10414, %rd10413;
	add.s64 	%rd10416, %rd10415, 8;
	setp.lt.u64 	%p5807, %rd10416, %rd1763;
	shr.u64 	%rd10417, %rd10413, 4;
	cvt.u32.u64 	%r11231, %rd10417;
	selp.b32 	%r2706, %r11231, -1, %p5807;
	setp.ne.s32 	%p5808, %r2706, -1;
	@%p5808 bra 	$L__BB10_5049;
	mov.b32 	%r11287, 21352;
	st.local.u32 	[%rd1], %r11287;
	bra.uni 	$L__BB10_5088;
$L__BB10_5049:
	mul.wide.s32 	%rd1764, %r2706, 16;
	add.s64 	%rd10418, %rd1761, %rd1764;
	mov.b16 	%rs1393, 0;
	st.u8 	[%rd10418], %rs1393;
	st.u8 	[%rd10418+1], %rs1393;
	mov.b32 	%r11232, 4335;
	st.u32 	[%rd10418+4], %r11232;
	mov.b16 	%rs1394, 1;
	st.u8 	[%rd10418+3], %rs1394;
	st.u32 	[%rd10418+8], %r2703;
	st.u32 	[%rd10418+12], %r2702;
	setp.lt.s32 	%p5809, %r2702, 1;
	@%p5809 bra 	$L__BB10_5088;
	setp.eq.s32 	%p5810, %r2702, 1;
	mov.b32 	%r2721, 0;
	@%p5810 bra 	$L__BB10_5076;
	and.b32  	%r2721, %r2702, 2147483646;
	mov.b32 	%r13529, 0;
$L__BB10_5052:
	ld.shared.u64 	%rd1765, [m_Local_$_0];
	add.s64 	%rd1766, %rd1765, %rd1764;
	ld.u32 	%r2709, [%rd1766+12];
	setp.lt.s32 	%p5811, %r13529, %r2709;
	@%p5811 bra 	$L__BB10_5063;
	ld.shared.u64 	%rd10419, [m_Local_$_1];
	atom.global.add.u64 	%rd10420, [%rd16], 48;
	add.s64 	%rd10421, %rd10420, 56;
	setp.lt.u64 	%p5812, %rd10421, %rd10419;
	shr.u64 	%rd1767, %rd10420, 4;
	cvt.u32.u64 	%r13530, %rd1767;
	setp.ne.s32 	%p5813, %r13530, -1;
	and.pred  	%p5814, %p5812, %p5813;
	@%p5814 bra 	$L__BB10_5055;
	mov.b32 	%r11241, 21106;
	st.local.u32 	[%rd1], %r11241;
	mov.b32 	%r13530, -1;
	mov.pred 	%p6877, 0;
	bra.uni 	$L__BB10_5056;
$L__BB10_5055:
	shl.b64 	%rd10422, %rd1767, 32;
	shr.s64 	%rd10423, %rd10422, 28;
	add.s64 	%rd10424, %rd1765, %rd10423;
	mov.b16 	%rs1395, 0;
	st.u8 	[%rd10424], %rs1395;
	st.u8 	[%rd10424+1], %rs1395;
	mov.b32 	%r11235, 3608;
	st.u32 	[%rd10424+4], %r11235;
	mov.b16 	%rs1396, 1;
	st.u8 	[%rd10424+3], %rs1396;
	mov.b32 	%r11236, 48;
	st.u32 	[%rd10424+8], %r11236;
	mov.b32 	%r11237, -1;
	st.u32 	[%rd10424+16], %r11237;
	ld.shared.u64 	%rd10425, [m_Local_$_0];
	add.s64 	%rd10426, %rd10425, %rd10423;
	mov.b32 	%r11238, 0;
	st.u32 	[%rd10426+32], %r11238;
	ld.shared.u64 	%rd10427, [m_Local_$_0];
	add.s64 	%rd10428, %rd10427, %rd10423;
	st.u32 	[%rd10428+36], %r11238;
	ld.shared.u64 	%rd10429, [m_Local_$_0];
	add.s64 	%rd10430, %rd10429, %rd10423;
	st.u32 	[%rd10430+40], %r11238;
	ld.local.u32 	%r11239, [%rd1];
	setp.eq.s32 	%p6877, %r11239, 0;
$L__BB10_5056:
	mov.b32 	%r13531, 0;
	not.pred 	%p5816, %p6877;
	@%p5816 bra 	$L__BB10_5062;
	setp.ne.s32 	%p5817, %r13530, -1;
	@%p5817 bra 	$L__BB10_5059;
	mov.b32 	%r11249, 21352;
	st.local.u32 	[%rd1], %r11249;
	bra.uni 	$L__BB10_5062;
$L__BB10_5059:
	ld.shared.u64 	%rd10431, [m_Local_$_0];
	mul.wide.s32 	%rd1768, %r13530, 16;
	add.s64 	%rd10432, %rd10431, %rd1768;
	st.u32 	[%rd10432+40], %r2709;
	ld.local.u32 	%r11244, [%rd1];
	setp.ne.s32 	%p5818, %r11244, 0;
	@%p5818 bra 	$L__BB10_5062;
	ld.shared.u64 	%rd10433, [m_Local_$_0];
	add.s64 	%rd10434, %rd10433, %rd1768;
	st.u32 	[%rd10434+36], %r13529;
	ld.local.u32 	%r11246, [%rd1];
	setp.ne.s32 	%p5819, %r11246, 0;
	@%p5819 bra 	$L__BB10_5062;
	ld.shared.u64 	%rd10435, [m_Local_$_0];
	add.s64 	%rd10436, %rd10435, %rd1768;
	st.u32 	[%rd10436+32], %r2706;
	ld.local.u32 	%r11247, [%rd1];
	setp.eq.s32 	%p5820, %r11247, 0;
	selp.b32 	%r13531, %r13530, 0, %p5820;
$L__BB10_5062:
	st.local.u32 	[%rd1], %r13531;
	bra.uni 	$L__BB10_5064;
$L__BB10_5063:
	shl.b32 	%r11250, %r13529, 2;
	cvt.u64.u32 	%rd10437, %r11250;
	add.s64 	%rd10438, %rd1766, %rd10437;
	mov.b32 	%r11251, 0;
	st.u32 	[%rd10438+32], %r11251;
$L__BB10_5064:
	add.s32 	%r2714, %r13529, 1;
	ld.shared.u64 	%rd1769, [m_Local_$_0];
	add.s64 	%rd1770, %rd1769, %rd1764;
	ld.u32 	%r2715, [%rd1770+12];
	setp.lt.s32 	%p5821, %r2714, %r2715;
	@%p5821 bra 	$L__BB10_5074;
	ld.shared.u64 	%rd10439, [m_Local_$_1];
	atom.global.add.u64 	%rd10440, [%rd16], 48;
	add.s64 	%rd10441, %rd10440, 56;
	setp.ge.u64 	%p5822, %rd10441, %rd10439;
	shr.u64 	%rd1771, %rd10440, 4;
	cvt.u32.u64 	%r13532, %rd1771;
	setp.eq.s32 	%p5823, %r13532, -1;
	or.pred  	%p5824, %p5822, %p5823;
	@%p5824 bra 	$L__BB10_5067;
	shl.b64 	%rd10442, %rd1771, 32;
	shr.s64 	%rd10443, %rd10442, 28;
	add.s64 	%rd10444, %rd1769, %rd10443;
	mov.b16 	%rs1397, 0;
	st.u8 	[%rd10444], %rs1397;
	st.u8 	[%rd10444+1], %rs1397;
	mov.b32 	%r11252, 3608;
	st.u32 	[%rd10444+4], %r11252;
	mov.b16 	%rs1398, 1;
	st.u8 	[%rd10444+3], %rs1398;
	mov.b32 	%r11253, 48;
	st.u32 	[%rd10444+8], %r11253;
	mov.b32 	%r11254, -1;
	st.u32 	[%rd10444+16], %r11254;
	ld.shared.u64 	%rd10445, [m_Local_$_0];
	add.s64 	%rd10446, %rd10445, %rd10443;
	mov.b32 	%r11255, 0;
	st.u32 	[%rd10446+32], %r11255;
	ld.shared.u64 	%rd10447, [m_Local_$_0];
	add.s64 	%rd10448, %rd10447, %rd10443;
	st.u32 	[%rd10448+36], %r11255;
	ld.shared.u64 	%rd10449, [m_Local_$_0];
	add.s64 	%rd10450, %rd10449, %rd10443;
	st.u32 	[%rd10450+40], %r11255;
	ld.local.u32 	%r11256, [%rd1];
	setp.eq.s32 	%p6878, %r11256, 0;
	bra.uni 	$L__BB10_5068;
$L__BB10_5067:
	mov.b32 	%r11258, 21106;
	st.local.u32 	[%rd1], %r11258;
	mov.b32 	%r13532, -1;
	mov.pred 	%p6878, 0;
$L__BB10_5068:
	mov.b32 	%r13533, 0;
	not.pred 	%p5826, %p6878;
	@%p5826 bra 	$L__BB10_5073;
	setp.eq.s32 	%p5827, %r13532, -1;
	@%p5827 bra 	$L__BB10_6768;
	ld.shared.u64 	%rd10451, [m_Local_$_0];
	mul.wide.s32 	%rd1772, %r13532, 16;
	add.s64 	%rd10452, %rd10451, %rd1772;
	st.u32 	[%rd10452+40], %r2715;
	ld.local.u32 	%r11261, [%rd1];
	setp.eq.s32 	%p5828, %r11261, 0;
	@%p5828 bra 	$L__BB10_5071;
	bra.uni 	$L__BB10_5073;
$L__BB10_5071:
	ld.shared.u64 	%rd10453, [m_Local_$_0];
	add.s64 	%rd10454, %rd10453, %rd1772;
	st.u32 	[%rd10454+36], %r2714;
	ld.local.u32 	%r11263, [%rd1];
	setp.ne.s32 	%p5829, %r11263, 0;
	@%p5829 bra 	$L__BB10_5073;
	ld.shared.u64 	%rd10455, [m_Local_$_0];
	add.s64 	%rd10456, %rd10455, %rd1772;
	st.u32 	[%rd10456+32], %r2706;
	ld.local.u32 	%r11264, [%rd1];
	setp.eq.s32 	%p5830, %r11264, 0;
	selp.b32 	%r13533, %r13532, 0, %p5830;
$L__BB10_5073:
	st.local.u32 	[%rd1], %r13533;
	bra.uni 	$L__BB10_5075;
$L__BB10_5074:
	shl.b32 	%r11267, %r2714, 2;
	cvt.u64.u32 	%rd10457, %r11267;
	add.s64 	%rd10458, %rd1770, %rd10457;
	mov.b32 	%r11268, 0;
	st.u32 	[%rd10458+32], %r11268;
$L__BB10_5075:
	add.s32 	%r13529, %r13529, 2;
	setp.ne.s32 	%p5831, %r13529, %r2721;
	@%p5831 bra 	$L__BB10_5052;
$L__BB10_5076:
	and.b32  	%r11269, %r2702, 1;
	setp.eq.b32 	%p5832, %r11269, 1;
	not.pred 	%p5833, %p5832;
	@%p5833 bra 	$L__BB10_5088;
	ld.shared.u64 	%rd1773, [m_Local_$_0];
	add.s64 	%rd1774, %rd1773, %rd1764;
	ld.u32 	%r2722, [%rd1774+12];
	setp.lt.s32 	%p5834, %r2721, %r2722;
	@%p5834 bra 	$L__BB10_5087;
	ld.shared.u64 	%rd10459, [m_Local_$_1];
	atom.global.add.u64 	%rd10460, [%rd16], 48;
	add.s64 	%rd10461, %rd10460, 56;
	setp.ge.u64 	%p5835, %rd10461, %rd10459;
	shr.u64 	%rd1775, %rd10460, 4;
	cvt.u32.u64 	%r13535, %rd1775;
	setp.eq.s32 	%p5836, %r13535, -1;
	or.pred  	%p5837, %p5835, %p5836;
	@%p5837 bra 	$L__BB10_5080;
	shl.b64 	%rd10462, %rd1775, 32;
	shr.s64 	%rd10463, %rd10462, 28;
	add.s64 	%rd10464, %rd1773, %rd10463;
	mov.b16 	%rs1399, 0;
	st.u8 	[%rd10464], %rs1399;
	st.u8 	[%rd10464+1], %rs1399;
	mov.b32 	%r11270, 3608;
	st.u32 	[%rd10464+4], %r11270;
	mov.b16 	%rs1400, 1;
	st.u8 	[%rd10464+3], %rs1400;
	mov.b32 	%r11271, 48;
	st.u32 	[%rd10464+8], %r11271;
	mov.b32 	%r11272, -1;
	st.u32 	[%rd10464+16], %r11272;
	ld.shared.u64 	%rd10465, [m_Local_$_0];
	add.s64 	%rd10466, %rd10465, %rd10463;
	mov.b32 	%r11273, 0;
	st.u32 	[%rd10466+32], %r11273;
	ld.shared.u64 	%rd10467, [m_Local_$_0];
	add.s64 	%rd10468, %rd10467, %rd10463;
	st.u32 	[%rd10468+36], %r11273;
	ld.shared.u64 	%rd10469, [m_Local_$_0];
	add.s64 	%rd10470, %rd10469, %rd10463;
	st.u32 	[%rd10470+40], %r11273;
	ld.local.u32 	%r11274, [%rd1];
	setp.eq.s32 	%p6879, %r11274, 0;
	bra.uni 	$L__BB10_5081;
$L__BB10_5080:
	mov.b32 	%r11276, 21106;
	st.local.u32 	[%rd1], %r11276;
	mov.b32 	%r13535, -1;
	mov.pred 	%p6879, 0;
$L__BB10_5081:
	mov.b32 	%r13536, 0;
	not.pred 	%p5839, %p6879;
	@%p5839 bra 	$L__BB10_5086;
	setp.eq.s32 	%p5840, %r13535, -1;
	@%p5840 bra 	$L__BB10_6769;
	ld.shared.u64 	%rd10471, [m_Local_$_0];
	mul.wide.s32 	%rd1776, %r13535, 16;
	add.s64 	%rd10472, %rd10471, %rd1776;
	st.u32 	[%rd10472+40], %r2722;
	ld.local.u32 	%r11279, [%rd1];
	setp.eq.s32 	%p5841, %r11279, 0;
	@%p5841 bra 	$L__BB10_5084;
	bra.uni 	$L__BB10_5086;
$L__BB10_5084:
	ld.shared.u64 	%rd10473, [m_Local_$_0];
	add.s64 	%rd10474, %rd10473, %rd1776;
	st.u32 	[%rd10474+36], %r2721;
	ld.local.u32 	%r11281, [%rd1];
	setp.ne.s32 	%p5842, %r11281, 0;
	@%p5842 bra 	$L__BB10_5086;
	ld.shared.u64 	%rd10475, [m_Local_$_0];
	add.s64 	%rd10476, %rd10475, %rd1776;
	st.u32 	[%rd10476+32], %r2706;
	ld.local.u32 	%r11282, [%rd1];
	setp.eq.s32 	%p5843, %r11282, 0;
	selp.b32 	%r13536, %r13535, 0, %p5843;
$L__BB10_5086:
	st.local.u32 	[%rd1], %r13536;
	bra.uni 	$L__BB10_5088;
$L__BB10_5087:
	shl.b32 	%r11285, %r2721, 2;
	cvt.u64.u32 	%rd10477, %r11285;
	add.s64 	%rd10478, %rd1774, %rd10477;
	mov.b32 	%r11286, 0;
	st.u32 	[%rd10478+32], %r11286;
$L__BB10_5088:
	setp.lt.s32 	%p5844, %r2702, 1;
	@%p5844 bra 	$L__BB10_5119;
	mul.wide.s32 	%rd1777, %r2706, 16;
	mov.b32 	%r13537, 0;
$L__BB10_5090:
	setp.ne.s32 	%p5845, %r2654, -1;
	shl.b32 	%r2728, %r13537, 2;
	@%p5845 bra 	$L__BB10_5092;
	mov.b32 	%r11304, 21352;
	st.local.u32 	[%rd1], %r11304;
	mov.b16 	%rs1652, 0;
	bra.uni 	$L__BB10_5104;
$L__BB10_5092:
	ld.shared.u64 	%rd1778, [m_Local_$_0];
	add.s64 	%rd1779, %rd1778, %rd1762;
	ld.u32 	%r2729, [%rd1779+12];
	setp.lt.s32 	%p5846, %r13537, %r2729;
	@%p5846 bra 	$L__BB10_5103;
	ld.shared.u64 	%rd10479, [m_Local_$_1];
	atom.global.add.u64 	%rd10480, [%rd16], 48;
	add.s64 	%rd10481, %rd10480, 56;
	setp.lt.u64 	%p5847, %rd10481, %rd10479;
	shr.u64 	%rd1780, %rd10480, 4;
	cvt.u32.u64 	%r13538, %rd1780;
	setp.ne.s32 	%p5848, %r13538, -1;
	and.pred  	%p5849, %p5847, %p5848;
	@%p5849 bra 	$L__BB10_5095;
	mov.b32 	%r11295, 21106;
	st.local.u32 	[%rd1], %r11295;
	mov.b32 	%r13538, -1;
	mov.pred 	%p6880, 0;
	bra.uni 	$L__BB10_5096;
$L__BB10_5095:
	shl.b64 	%rd10482, %rd1780, 32;
	shr.s64 	%rd10483, %rd10482, 28;
	add.s64 	%rd10484, %rd1778, %rd10483;
	mov.b16 	%rs1401, 0;
	st.u8 	[%rd10484], %rs1401;
	st.u8 	[%rd10484+1], %rs1401;
	mov.b32 	%r11289, 3608;
	st.u32 	[%rd10484+4], %r11289;
	mov.b16 	%rs1402, 1;
	st.u8 	[%rd10484+3], %rs1402;
	mov.b32 	%r11290, 48;
	st.u32 	[%rd10484+8], %r11290;
	mov.b32 	%r11291, -1;
	st.u32 	[%rd10484+16], %r11291;
	ld.shared.u64 	%rd10485, [m_Local_$_0];
	add.s64 	%rd10486, %rd10485, %rd10483;
	mov.b32 	%r11292, 0;
	st.u32 	[%rd10486+32], %r11292;
	ld.shared.u64 	%rd10487, [m_Local_$_0];
	add.s64 	%rd10488, %rd10487, %rd10483;
	st.u32 	[%rd10488+36], %r11292;
	ld.shared.u64 	%rd10489, [m_Local_$_0];
	add.s64 	%rd10490, %rd10489, %rd10483;
	st.u32 	[%rd10490+40], %r11292;
	ld.local.u32 	%r11293, [%rd1];
	setp.eq.s32 	%p6880, %r11293, 0;
$L__BB10_5096:
	mov.b32 	%r13539, 0;
	not.pred 	%p5851, %p6880;
	@%p5851 bra 	$L__BB10_5102;
	setp.ne.s32 	%p5852, %r13538, -1;
	@%p5852 bra 	$L__BB10_5099;
	mov.b32 	%r11303, 21352;
	st.local.u32 	[%rd1], %r11303;
	bra.uni 	$L__BB10_5102;
$L__BB10_5099:
	ld.shared.u64 	%rd10491, [m_Local_$_0];
	mul.wide.s32 	%rd1781, %r13538, 16;
	add.s64 	%rd10492, %rd10491, %rd1781;
	st.u32 	[%rd10492+40], %r2729;
	ld.local.u32 	%r11298, [%rd1];
	setp.ne.s32 	%p5853, %r11298, 0;
	@%p5853 bra 	$L__BB10_5102;
	ld.shared.u64 	%rd10493, [m_Local_$_0];
	add.s64 	%rd10494, %rd10493, %rd1781;
	st.u32 	[%rd10494+36], %r13537;
	ld.local.u32 	%r11300, [%rd1];
	setp.ne.s32 	%p5854, %r11300, 0;
	@%p5854 bra 	$L__BB10_5102;
	ld.shared.u64 	%rd10495, [m_Local_$_0];
	add.s64 	%rd10496, %rd10495, %rd1781;
	st.u32 	[%rd10496+32], %r2654;
	ld.local.u32 	%r11301, [%rd1];
	setp.eq.s32 	%p5855, %r11301, 0;
	selp.b32 	%r13539, %r13538, 0, %p5855;
$L__BB10_5102:
	st.local.u32 	[%rd1], %r13539;
	mov.b16 	%rs1652, 0;
	bra.uni 	$L__BB10_5104;
$L__BB10_5103:
	cvt.u64.u32 	%rd10497, %r2728;
	add.s64 	%rd10498, %rd1779, %rd10497;
	ld.u8 	%rs1652, [%rd10498+32];
$L__BB10_5104:
	setp.ne.s32 	%p5856, %r2706, -1;
	@%p5856 bra 	$L__BB10_5106;
	mov.b32 	%r11321, 21352;
	st.local.u32 	[%rd1], %r11321;
	bra.uni 	$L__BB10_5118;
$L__BB10_5106:
	ld.shared.u64 	%rd1782, [m_Local_$_0];
	add.s64 	%rd1783, %rd1782, %rd1777;
	ld.u32 	%r2734, [%rd1783+12];
	setp.lt.s32 	%p5857, %r13537, %r2734;
	@%p5857 bra 	$L__BB10_5117;
	ld.shared.u64 	%rd10499, [m_Local_$_1];
	atom.global.add.u64 	%rd10500, [%rd16], 48;
	add.s64 	%rd10501, %rd10500, 56;
	setp.lt.u64 	%p5858, %rd10501, %rd10499;
	shr.u64 	%rd1784, %rd10500, 4;
	cvt.u32.u64 	%r13540, %rd1784;
	setp.ne.s32 	%p5859, %r13540, -1;
	and.pred  	%p5860, %p5858, %p5859;
	@%p5860 bra 	$L__BB10_5109;
	mov.b32 	%r11311, 21106;
	st.local.u32 	[%rd1], %r11311;
	mov.b32 	%r13540, -1;
	mov.pred 	%p6881, 0;
	bra.uni 	$L__BB10_5110;
$L__BB10_5109:
	shl.b64 	%rd10502, %rd1784, 32;
	shr.s64 	%rd10503, %rd10502, 28;
	add.s64 	%rd10504, %rd1782, %rd10503;
	mov.b16 	%rs1405, 0;
	st.u8 	[%rd10504], %rs1405;
	st.u8 	[%rd10504+1], %rs1405;
	mov.b32 	%r11305, 3608;
	st.u32 	[%rd10504+4], %r11305;
	mov.b16 	%rs1406, 1;
	st.u8 	[%rd10504+3], %rs1406;
	mov.b32 	%r11306, 48;
	st.u32 	[%rd10504+8], %r11306;
	mov.b32 	%r11307, -1;
	st.u32 	[%rd10504+16], %r11307;
	ld.shared.u64 	%rd10505, [m_Local_$_0];
	add.s64 	%rd10506, %rd10505, %rd10503;
	mov.b32 	%r11308, 0;
	st.u32 	[%rd10506+32], %r11308;
	ld.shared.u64 	%rd10507, [m_Local_$_0];
	add.s64 	%rd10508, %rd10507, %rd10503;
	st.u32 	[%rd10508+36], %r11308;
	ld.shared.u64 	%rd10509, [m_Local_$_0];
	add.s64 	%rd10510, %rd10509, %rd10503;
	st.u32 	[%rd10510+40], %r11308;
	ld.local.u32 	%r11309, [%rd1];
	setp.eq.s32 	%p6881, %r11309, 0;
$L__BB10_5110:
	mov.b32 	%r13541, 0;
	not.pred 	%p5862, %p6881;
	@%p5862 bra 	$L__BB10_5116;
	setp.ne.s32 	%p5863, %r13540, -1;
	@%p5863 bra 	$L__BB10_5113;
	mov.b32 	%r11319, 21352;
	st.local.u32 	[%rd1], %r11319;
	bra.uni 	$L__BB10_5116;
$L__BB10_5113:
	ld.shared.u64 	%rd10511, [m_Local_$_0];
	mul.wide.s32 	%rd1785, %r13540, 16;
	add.s64 	%rd10512, %rd10511, %rd1785;
	st.u32 	[%rd10512+40], %r2734;
	ld.local.u32 	%r11314, [%rd1];
	setp.ne.s32 	%p5864, %r11314, 0;
	@%p5864 bra 	$L__BB10_5116;
	ld.shared.u64 	%rd10513, [m_Local_$_0];
	add.s64 	%rd10514, %rd10513, %rd1785;
	st.u32 	[%rd10514+36], %r13537;
	ld.local.u32 	%r11316, [%rd1];
	setp.ne.s32 	%p5865, %r11316, 0;
	@%p5865 bra 	$L__BB10_5116;
	ld.shared.u64 	%rd10515, [m_Local_$_0];
	add.s64 	%rd10516, %rd10515, %rd1785;
	st.u32 	[%rd10516+32], %r2706;
	ld.local.u32 	%r11317, [%rd1];
	setp.eq.s32 	%p5866, %r11317, 0;
	selp.b32 	%r13541, %r13540, 0, %p5866;
$L__BB10_5116:
	st.local.u32 	[%rd1], %r13541;
	bra.uni 	$L__BB10_5118;
$L__BB10_5117:
	cvt.u64.u32 	%rd10517, %r2728;
	add.s64 	%rd10518, %rd1783, %rd10517;
	mov.b32 	%r11320, 0;
	st.u32 	[%rd10518+32], %r11320;
	st.u8 	[%rd10518+32], %rs1652;
$L__BB10_5118:
	add.s32 	%r13537, %r13537, 1;
	setp.ne.s32 	%p5867, %r13537, %r2702;
	@%p5867 bra 	$L__BB10_5090;
$L__BB10_5119:
	ld.shared.u64 	%rd10519, [m_Local_$_0];
	add.s64 	%rd10520, %rd10519, %rd1760;
	st.u32 	[%rd10520+32], %r2706;
	ld.shared.u64 	%rd10521, [m_Local_$_0];
	add.s64 	%rd10522, %rd10521, %rd1760;
	st.u32 	[%rd10522+40], %r2702;
	ld.shared.u64 	%rd10523, [m_Local_$_0];
	add.s64 	%rd10524, %rd10523, %rd1760;
	mov.b32 	%r11322, 0;
	st.u32 	[%rd10524+48], %r11322;
	ld.shared.u64 	%rd11889, [m_Local_$_1];
$L__BB10_5120:
	atom.global.add.u64 	%rd10525, [%rd16], 48;
	add.s64 	%rd10526, %rd10525, 56;
	setp.lt.u64 	%p5868, %rd10526, %rd11889;
	shr.u64 	%rd1788, %rd10525, 4;
	cvt.u32.u64 	%r13544, %rd1788;
	setp.ne.s32 	%p5869, %r13544, -1;
	and.pred  	%p5870, %p5868, %p5869;
	@%p5870 bra 	$L__BB10_5122;
	mov.b32 	%r11331, 21352;
	st.local.u32 	[%rd1], %r11331;
	mov.b32 	%r13544, -1;
	mov.pred 	%p6882, 0;
	bra.uni 	$L__BB10_5126;
$L__BB10_5122:
	setp.ne.s32 	%p5871, %r2701, -1;
	ld.shared.u64 	%rd10527, [m_Local_$_0];
	shl.b64 	%rd10528, %rd1788, 32;
	shr.s64 	%rd1789, %rd10528, 28;
	add.s64 	%rd10529, %rd10527, %rd1789;
	mov.b16 	%rs1407, 0;
	st.u8 	[%rd10529], %rs1407;
	st.u8 	[%rd10529+1], %rs1407;
	mov.b32 	%r11324, 16901;
	st.u32 	[%rd10529+4], %r11324;
	mov.b16 	%rs1408, 1;
	st.u8 	[%rd10529+3], %rs1408;
	mov.b32 	%r11325, 44;
	st.u32 	[%rd10529+8], %r11325;
	mov.b32 	%r11326, -1;
	st.u32 	[%rd10529+16], %r11326;
	@%p5871 bra 	$L__BB10_5124;
	mov.b32 	%r11328, 21352;
	st.local.u32 	[%rd1], %r11328;
	mov.b32 	%r13542, 0;
	ld.shared.u64 	%rd11890, [m_Local_$_0];
	mov.u32 	%r13543, %r13542;
	bra.uni 	$L__BB10_5125;
$L__BB10_5124:
	ld.shared.u64 	%rd11890, [m_Local_$_0];
	mul.wide.s32 	%rd10530, %r2701, 16;
	add.s64 	%rd10531, %rd11890, %rd10530;
	ld.u32 	%r13542, [%rd10531+32];
	ld.u32 	%r13543, [%rd10531+40];
$L__BB10_5125:
	add.s64 	%rd10532, %rd11890, %rd1789;
	st.u32 	[%rd10532+32], %r13542;
	ld.shared.u64 	%rd10533, [m_Local_$_0];
	add.s64 	%rd10534, %rd10533, %rd1789;
	st.u32 	[%rd10534+40], %r13543;
	ld.local.u32 	%r11329, [%rd1];
	setp.eq.s32 	%p6882, %r11329, 0;
$L__BB10_5126:
	not.pred 	%p5873, %p6882;
	@%p5873 bra 	$L__BB10_6659;
	ld.shared.u64 	%rd10535, [m_Local_$_1];
	atom.global.add.u64 	%rd10536, [%rd16], 48;
	add.s64 	%rd10537, %rd10536, 48;
	setp.lt.u64 	%p5874, %rd10537, %rd10535;
	shr.u64 	%rd10538, %rd10536, 4;
	cvt.u32.u64 	%r11332, %rd10538;
	selp.b32 	%r2746, %r11332, -1, %p5874;
	setp.ne.s32 	%p5875, %r2746, -1;
	@%p5875 bra 	$L__BB10_5129;
	mov.b32 	%r11352, 21352;
	st.local.u32 	[%rd1], %r11352;
	bra.uni 	$L__BB10_5141;
$L__BB10_5129:
	ld.shared.u64 	%rd10539, [m_Local_$_0];
	mul.wide.s32 	%rd10540, %r2746, 16;
	add.s64 	%rd10541, %rd10539, %rd10540;
	mov.b16 	%rs1409, 0;
	st.u8 	[%rd10541], %rs1409;
	st.u8 	[%rd10541+1], %rs1409;
	mov.b32 	%r11333, 4335;
	st.u32 	[%rd10541+4], %r11333;
	mov.b16 	%rs1410, 1;
	st.u8 	[%rd10541+3], %rs1410;
	mov.b32 	%r11334, 40;
	st.u32 	[%rd10541+8], %r11334;
	mov.b32 	%r11335, 1;
	st.u32 	[%rd10541+12], %r11335;
	ld.shared.u64 	%rd1793, [m_Local_$_0];
	add.s64 	%rd1794, %rd1793, %rd10540;
	ld.u32 	%r2747, [%rd1794+12];
	setp.gt.s32 	%p5876, %r2747, 0;
	@%p5876 bra 	$L__BB10_5140;
	ld.shared.u64 	%rd10542, [m_Local_$_1];
	atom.global.add.u64 	%rd10543, [%rd16], 48;
	add.s64 	%rd10544, %rd10543, 56;
	setp.lt.u64 	%p5877, %rd10544, %rd10542;
	shr.u64 	%rd1795, %rd10543, 4;
	cvt.u32.u64 	%r13545, %rd1795;
	setp.ne.s32 	%p5878, %r13545, -1;
	and.pred  	%p5879, %p5877, %p5878;
	@%p5879 bra 	$L__BB10_5132;
	mov.b32 	%r11342, 21106;
	st.local.u32 	[%rd1], %r11342;
	mov.b32 	%r13545, -1;
	mov.pred 	%p6883, 0;
	bra.uni 	$L__BB10_5133;
$L__BB10_5132:
	shl.b64 	%rd10545, %rd1795, 32;
	shr.s64 	%rd10546, %rd10545, 28;
	add.s64 	%rd10547, %rd1793, %rd10546;
	mov.b16 	%rs1411, 0;
	st.u8 	[%rd10547], %rs1411;
	st.u8 	[%rd10547+1], %rs1411;
	mov.b32 	%r11336, 3608;
	st.u32 	[%rd10547+4], %r11336;
	mov.b16 	%rs1412, 1;
	st.u8 	[%rd10547+3], %rs1412;
	mov.b32 	%r11337, 48;
	st.u32 	[%rd10547+8], %r11337;
	mov.b32 	%r11338, -1;
	st.u32 	[%rd10547+16], %r11338;
	ld.shared.u64 	%rd10548, [m_Local_$_0];
	add.s64 	%rd10549, %rd10548, %rd10546;
	mov.b32 	%r11339, 0;
	st.u32 	[%rd10549+32], %r11339;
	ld.shared.u64 	%rd10550, [m_Local_$_0];
	add.s64 	%rd10551, %rd10550, %rd10546;
	st.u32 	[%rd10551+36], %r11339;
	ld.shared.u64 	%rd10552, [m_Local_$_0];
	add.s64 	%rd10553, %rd10552, %rd10546;
	st.u32 	[%rd10553+40], %r11339;
	ld.local.u32 	%r11340, [%rd1];
	setp.eq.s32 	%p6883, %r11340, 0;
$L__BB10_5133:
	mov.b32 	%r13546, 0;
	not.pred 	%p5881, %p6883;
	@%p5881 bra 	$L__BB10_5139;
	setp.ne.s32 	%p5882, %r13545, -1;
	@%p5882 bra 	$L__BB10_5136;
	mov.b32 	%r11350, 21352;
	st.local.u32 	[%rd1], %r11350;
	bra.uni 	$L__BB10_5139;
$L__BB10_5136:
	ld.shared.u64 	%rd10554, [m_Local_$_0];
	mul.wide.s32 	%rd1796, %r13545, 16;
	add.s64 	%rd10555, %rd10554, %rd1796;
	st.u32 	[%rd10555+40], %r2747;
	ld.local.u32 	%r11345, [%rd1];
	setp.ne.s32 	%p5883, %r11345, 0;
	@%p5883 bra 	$L__BB10_5139;
	ld.shared.u64 	%rd10556, [m_Local_$_0];
	add.s64 	%rd10557, %rd10556, %rd1796;
	mov.b32 	%r13546, 0;
	st.u32 	[%rd10557+36], %r13546;
	ld.local.u32 	%r11347, [%rd1];
	setp.ne.s32 	%p5884, %r11347, 0;
	@%p5884 bra 	$L__BB10_5139;
	ld.shared.u64 	%rd10558, [m_Local_$_0];
	add.s64 	%rd10559, %rd10558, %rd1796;
	st.u32 	[%rd10559+32], %r2746;
	ld.local.u32 	%r11348, [%rd1];
	setp.eq.s32 	%p5885, %r11348, 0;
	selp.b32 	%r13546, %r13545, 0, %p5885;
$L__BB10_5139:
	st.local.u32 	[%rd1], %r13546;
	bra.uni 	$L__BB10_5141;
$L__BB10_5140:
	mov.b32 	%r11351, 0;
	st.u32 	[%rd1794+32], %r11351;
$L__BB10_5141:
	setp.ne.s32 	%p5886, %r2746, -1;
	@%p5886 bra 	$L__BB10_5143;
	mov.b32 	%r11369, 21352;
	st.local.u32 	[%rd1], %r11369;
	bra.uni 	$L__BB10_5155;
$L__BB10_5143:
	mul.wide.s32 	%rd10560, %r2746, 16;
	ld.shared.u64 	%rd1797, [m_Local_$_0];
	add.s64 	%rd1798, %rd1797, %rd10560;
	ld.u32 	%r2752, [%rd1798+12];
	setp.gt.s32 	%p5887, %r2752, 0;
	@%p5887 bra 	$L__BB10_5154;
	ld.shared.u64 	%rd10561, [m_Local_$_1];
	atom.global.add.u64 	%rd10562, [%rd16], 48;
	add.s64 	%rd10563, %rd10562, 56;
	setp.lt.u64 	%p5888, %rd10563, %rd10561;
	shr.u64 	%rd1799, %rd10562, 4;
	cvt.u32.u64 	%r13547, %rd1799;
	setp.ne.s32 	%p5889, %r13547, -1;
	and.pred  	%p5890, %p5888, %p5889;
	@%p5890 bra 	$L__BB10_5146;
	mov.b32 	%r11359, 21106;
	st.local.u32 	[%rd1], %r11359;
	mov.b32 	%r13547, -1;
	mov.pred 	%p6884, 0;
	bra.uni 	$L__BB10_5147;
$L__BB10_5146:
	shl.b64 	%rd10564, %rd1799, 32;
	shr.s64 	%rd10565, %rd10564, 28;
	add.s64 	%rd10566, %rd1797, %rd10565;
	mov.b16 	%rs1413, 0;
	st.u8 	[%rd10566], %rs1413;
	st.u8 	[%rd10566+1], %rs1413;
	mov.b32 	%r11353, 3608;
	st.u32 	[%rd10566+4], %r11353;
	mov.b16 	%rs1414, 1;
	st.u8 	[%rd10566+3], %rs1414;
	mov.b32 	%r11354, 48;
	st.u32 	[%rd10566+8], %r11354;
	mov.b32 	%r11355, -1;
	st.u32 	[%rd10566+16], %r11355;
	ld.shared.u64 	%rd10567, [m_Local_$_0];
	add.s64 	%rd10568, %rd10567, %rd10565;
	mov.b32 	%r11356, 0;
	st.u32 	[%rd10568+32], %r11356;
	ld.shared.u64 	%rd10569, [m_Local_$_0];
	add.s64 	%rd10570, %rd10569, %rd10565;
	st.u32 	[%rd10570+36], %r11356;
	ld.shared.u64 	%rd10571, [m_Local_$_0];
	add.s64 	%rd10572, %rd10571, %rd10565;
	st.u32 	[%rd10572+40], %r11356;
	ld.local.u32 	%r11357, [%rd1];
	setp.eq.s32 	%p6884, %r11357, 0;
$L__BB10_5147:
	mov.b32 	%r13548, 0;
	not.pred 	%p5892, %p6884;
	@%p5892 bra 	$L__BB10_5153;
	setp.ne.s32 	%p5893, %r13547, -1;
	@%p5893 bra 	$L__BB10_5150;
	mov.b32 	%r11367, 21352;
	st.local.u32 	[%rd1], %r11367;
	bra.uni 	$L__BB10_5153;
$L__BB10_5150:
	ld.shared.u64 	%rd10573, [m_Local_$_0];
	mul.wide.s32 	%rd1800, %r13547, 16;
	add.s64 	%rd10574, %rd10573, %rd1800;
	st.u32 	[%rd10574+40], %r2752;
	ld.local.u32 	%r11362, [%rd1];
	setp.ne.s32 	%p5894, %r11362, 0;
	@%p5894 bra 	$L__BB10_5153;
	ld.shared.u64 	%rd10575, [m_Local_$_0];
	add.s64 	%rd10576, %rd10575, %rd1800;
	mov.b32 	%r13548, 0;
	st.u32 	[%rd10576+36], %r13548;
	ld.local.u32 	%r11364, [%rd1];
	setp.ne.s32 	%p5895, %r11364, 0;
	@%p5895 bra 	$L__BB10_5153;
	ld.shared.u64 	%rd10577, [m_Local_$_0];
	add.s64 	%rd10578, %rd10577, %rd1800;
	st.u32 	[%rd10578+32], %r2746;
	ld.local.u32 	%r11365, [%rd1];
	setp.eq.s32 	%p5896, %r11365, 0;
	selp.b32 	%r13548, %r13547, 0, %p5896;
$L__BB10_5153:
	st.local.u32 	[%rd1], %r13548;
	bra.uni 	$L__BB10_5155;
$L__BB10_5154:
	mov.b32 	%r11368, 58;
	st.u32 	[%rd1798+32], %r11368;
$L__BB10_5155:
	ld.shared.u64 	%rd10579, [m_Local_$_1];
	atom.global.add.u64 	%rd10580, [%rd16], 48;
	add.s64 	%rd10581, %rd10580, 56;
	setp.lt.u64 	%p5897, %rd10581, %rd10579;
	shr.u64 	%rd10582, %rd10580, 4;
	cvt.u32.u64 	%r11370, %rd10582;
	selp.b32 	%r2757, %r11370, -1, %p5897;
	setp.ne.s32 	%p5898, %r2757, -1;
	@%p5898 bra 	$L__BB10_5157;
	mov.b32 	%r11480, 21352;
	st.local.u32 	[%rd1], %r11480;
	bra.uni 	$L__BB10_5232;
$L__BB10_5157:
	ld.shared.u64 	%rd10583, [m_Local_$_0];
	mul.wide.s32 	%rd1801, %r2757, 16;
	add.s64 	%rd10584, %rd10583, %rd1801;
	mov.b16 	%rs1415, 1;
	st.u8 	[%rd10584], %rs1415;
	mov.b16 	%rs1416, 0;
	st.u8 	[%rd10584+1], %rs1416;
	mov.b32 	%r11371, 2905;
	st.u32 	[%rd10584+4], %r11371;
	st.u8 	[%rd10584+3], %rs1415;
	mov.b32 	%r11372, 48;
	st.u32 	[%rd10584+8], %r11372;
	mov.b32 	%r11373, -1;
	st.u32 	[%rd10584+16], %r11373;
	ld.shared.u64 	%rd1802, [m_Local_$_0];
	mul.wide.s32 	%rd1803, %r2746, 16;
	add.s64 	%rd10585, %rd1802, %rd1803;
	ld.u32 	%r2758, [%rd10585+12];
	shl.b32 	%r11374, %r2758, 2;
	add.s32 	%r11375, %r11374, 32;
	shr.s32 	%r11376, %r11375, 31;
	shr.u32 	%r11377, %r11376, 29;
	add.s32 	%r11378, %r11375, %r11377;
	and.b32  	%r11379, %r11378, -8;
	sub.s32 	%r11380, %r11375, %r11379;
	setp.eq.s32 	%p5899, %r11380, 0;
	sub.s32 	%r11381, %r11374, %r11380;
	add.s32 	%r11382, %r11381, 40;
	selp.b32 	%r2759, %r11375, %r11382, %p5899;
	ld.shared.u64 	%rd1804, [m_Local_$_1];
	and.b32  	%r11383, %r2759, 12;
	setp.eq.s32 	%p5900, %r11383, 0;
	mov.u32 	%r13549, %r2759;
	@%p5900 bra 	$L__BB10_5159;
	shr.s32 	%r11384, %r2759, 31;
	shr.u32 	%r11385, %r11384, 28;
	add.s32 	%r11386, %r2759, %r11385;
	and.b32  	%r11387, %r11386, -16;
	add.s32 	%r13549, %r11387, 16;
$L__BB10_5159:
	cvt.s64.s32 	%rd10586, %r13549;
	atom.global.add.u64 	%rd10587, [%rd16], %rd10586;
	cvt.s64.s32 	%rd10588, %r2759;
	add.s64 	%rd10589, %rd10588, %rd10587;
	add.s64 	%rd10590, %rd10589, 8;
	setp.lt.u64 	%p5901, %rd10590, %rd1804;
	shr.u64 	%rd10591, %rd10587, 4;
	cvt.u32.u64 	%r11388, %rd10591;
	selp.b32 	%r2762, %r11388, -1, %p5901;
	setp.ne.s32 	%p5902, %r2762, -1;
	@%p5902 bra 	$L__BB10_5161;
	mov.b32 	%r11444, 21352;
	st.local.u32 	[%rd1], %r11444;
	bra.uni 	$L__BB10_5200;
$L__BB10_5161:
	mul.wide.s32 	%rd1805, %r2762, 16;
	add.s64 	%rd10592, %rd1802, %rd1805;
	mov.b16 	%rs1417, 0;
	st.u8 	[%rd10592], %rs1417;
	st.u8 	[%rd10592+1], %rs1417;
	mov.b32 	%r11389, 4335;
	st.u32 	[%rd10592+4], %r11389;
	mov.b16 	%rs1418, 1;
	st.u8 	[%rd10592+3], %rs1418;
	st.u32 	[%rd10592+8], %r2759;
	st.u32 	[%rd10592+12], %r2758;
	setp.lt.s32 	%p5903, %r2758, 1;
	@%p5903 bra 	$L__BB10_5200;
	setp.eq.s32 	%p5904, %r2758, 1;
	mov.b32 	%r2777, 0;
	@%p5904 bra 	$L__BB10_5188;
	and.b32  	%r2777, %r2758, 2147483646;
	mov.b32 	%r13550, 0;
$L__BB10_5164:
	ld.shared.u64 	%rd1806, [m_Local_$_0];
	add.s64 	%rd1807, %rd1806, %rd1805;
	ld.u32 	%r2765, [%rd1807+12];
	setp.lt.s32 	%p5905, %r13550, %r2765;
	@%p5905 bra 	$L__BB10_5175;
	ld.shared.u64 	%rd10593, [m_Local_$_1];
	atom.global.add.u64 	%rd10594, [%rd16], 48;
	add.s64 	%rd10595, %rd10594, 56;
	setp.lt.u64 	%p5906, %rd10595, %rd10593;
	shr.u64 	%rd1808, %rd10594, 4;
	cvt.u32.u64 	%r13551, %rd1808;
	setp.ne.s32 	%p5907, %r13551, -1;
	and.pred  	%p5908, %p5906, %p5907;
	@%p5908 bra 	$L__BB10_5167;
	mov.b32 	%r11398, 21106;
	st.local.u32 	[%rd1], %r11398;
	mov.b32 	%r13551, -1;
	mov.pred 	%p6885, 0;
	bra.uni 	$L__BB10_5168;
$L__BB10_5167:
	shl.b64 	%rd10596, %rd1808, 32;
	shr.s64 	%rd10597, %rd10596, 28;
	add.s64 	%rd10598, %rd1806, %rd10597;
	mov.b16 	%rs1419, 0;
	st.u8 	[%rd10598], %rs1419;
	st.u8 	[%rd10598+1], %rs1419;
	mov.b32 	%r11392, 3608;
	st.u32 	[%rd10598+4], %r11392;
	mov.b16 	%rs1420, 1;
	st.u8 	[%rd10598+3], %rs1420;
	mov.b32 	%r11393, 48;
	st.u32 	[%rd10598+8], %r11393;
	mov.b32 	%r11394, -1;
	st.u32 	[%rd10598+16], %r11394;
	ld.shared.u64 	%rd10599, [m_Local_$_0];
	add.s64 	%rd10600, %rd10599, %rd10597;
	mov.b32 	%r11395, 0;
	st.u32 	[%rd10600+32], %r11395;
	ld.shared.u64 	%rd10601, [m_Local_$_0];
	add.s64 	%rd10602, %rd10601, %rd10597;
	st.u32 	[%rd10602+36], %r11395;
	ld.shared.u64 	%rd10603, [m_Local_$_0];
	add.s64 	%rd10604, %rd10603, %rd10597;
	st.u32 	[%rd10604+40], %r11395;
	ld.local.u32 	%r11396, [%rd1];
	setp.eq.s32 	%p6885, %r11396, 0;
$L__BB10_5168:
	mov.b32 	%r13552, 0;
	not.pred 	%p5910, %p6885;
	@%p5910 bra 	$L__BB10_5174;
	setp.ne.s32 	%p5911, %r13551, -1;
	@%p5911 bra 	$L__BB10_5171;
	mov.b32 	%r11406, 21352;
	st.local.u32 	[%rd1], %r11406;
	bra.uni 	$L__BB10_5174;
$L__BB10_5171:
	ld.shared.u64 	%rd10605, [m_Local_$_0];
	mul.wide.s32 	%rd1809, %r13551, 16;
	add.s64 	%rd10606, %rd10605, %rd1809;
	st.u32 	[%rd10606+40], %r2765;
	ld.local.u32 	%r11401, [%rd1];
	setp.ne.s32 	%p5912, %r11401, 0;
	@%p5912 bra 	$L__BB10_5174;
	ld.shared.u64 	%rd10607, [m_Local_$_0];
	add.s64 	%rd10608, %rd10607, %rd1809;
	st.u32 	[%rd10608+36], %r13550;
	ld.local.u32 	%r11403, [%rd1];
	setp.ne.s32 	%p5913, %r11403, 0;
	@%p5913 bra 	$L__BB10_5174;
	ld.shared.u64 	%rd10609, [m_Local_$_0];
	add.s64 	%rd10610, %rd10609, %rd1809;
	st.u32 	[%rd10610+32], %r2762;
	ld.local.u32 	%r11404, [%rd1];
	setp.eq.s32 	%p5914, %r11404, 0;
	selp.b32 	%r13552, %r13551, 0, %p5914;
$L__BB10_5174:
	st.local.u32 	[%rd1], %r13552;
	bra.uni 	$L__BB10_5176;
$L__BB10_5175:
	shl.b32 	%r11407, %r13550, 2;
	cvt.u64.u32 	%rd10611, %r11407;
	add.s64 	%rd10612, %rd1807, %rd10611;
	mov.b32 	%r11408, 0;
	st.u32 	[%rd10612+32], %r11408;
$L__BB10_5176:
	add.s32 	%r2770, %r13550, 1;
	ld.shared.u64 	%rd1810, [m_Local_$_0];
	add.s64 	%rd1811, %rd1810, %rd1805;
	ld.u32 	%r2771, [%rd1811+12];
	setp.lt.s32 	%p5915, %r2770, %r2771;
	@%p5915 bra 	$L__BB10_5186;
	ld.shared.u64 	%rd10613, [m_Local_$_1];
	atom.global.add.u64 	%rd10614, [%rd16], 48;
	add.s64 	%rd10615, %rd10614, 56;
	setp.ge.u64 	%p5916, %rd10615, %rd10613;
	shr.u64 	%rd1812, %rd10614, 4;
	cvt.u32.u64 	%r13553, %rd1812;
	setp.eq.s32 	%p5917, %r13553, -1;
	or.pred  	%p5918, %p5916, %p5917;
	@%p5918 bra 	$L__BB10_5179;
	shl.b64 	%rd10616, %rd1812, 32;
	shr.s64 	%rd10617, %rd10616, 28;
	add.s64 	%rd10618, %rd1810, %rd10617;
	mov.b16 	%rs1421, 0;
	st.u8 	[%rd10618], %rs1421;
	st.u8 	[%rd10618+1], %rs1421;
	mov.b32 	%r11409, 3608;
	st.u32 	[%rd10618+4], %r11409;
	mov.b16 	%rs1422, 1;
	st.u8 	[%rd10618+3], %rs1422;
	mov.b32 	%r11410, 48;
	st.u32 	[%rd10618+8], %r11410;
	mov.b32 	%r11411, -1;
	st.u32 	[%rd10618+16], %r11411;
	ld.shared.u64 	%rd10619, [m_Local_$_0];
	add.s64 	%rd10620, %rd10619, %rd10617;
	mov.b32 	%r11412, 0;
	st.u32 	[%rd10620+32], %r11412;
	ld.shared.u64 	%rd10621, [m_Local_$_0];
	add.s64 	%rd10622, %rd10621, %rd10617;
	st.u32 	[%rd10622+36], %r11412;
	ld.shared.u64 	%rd10623, [m_Local_$_0];
	add.s64 	%rd10624, %rd10623, %rd10617;
	st.u32 	[%rd10624+40], %r11412;
	ld.local.u32 	%r11413, [%rd1];
	setp.eq.s32 	%p6886, %r11413, 0;
	bra.uni 	$L__BB10_5180;
$L__BB10_5179:
	mov.b32 	%r11415, 21106;
	st.local.u32 	[%rd1], %r11415;
	mov.b32 	%r13553, -1;
	mov.pred 	%p6886, 0;
$L__BB10_5180:
	mov.b32 	%r13554, 0;
	not.pred 	%p5920, %p6886;
	@%p5920 bra 	$L__BB10_5185;
	setp.eq.s32 	%p5921, %r13553, -1;
	@%p5921 bra 	$L__BB10_6770;
	ld.shared.u64 	%rd10625, [m_Local_$_0];
	mul.wide.s32 	%rd1813, %r13553, 16;
	add.s64 	%rd10626, %rd10625, %rd1813;
	st.u32 	[%rd10626+40], %r2771;
	ld.local.u32 	%r11418, [%rd1];
	setp.eq.s32 	%p5922, %r11418, 0;
	@%p5922 bra 	$L__BB10_5183;
	bra.uni 	$L__BB10_5185;
$L__BB10_5183:
	ld.shared.u64 	%rd10627, [m_Local_$_0];
	add.s64 	%rd10628, %rd10627, %rd1813;
	st.u32 	[%rd10628+36], %r2770;
	ld.local.u32 	%r11420, [%rd1];
	setp.ne.s32 	%p5923, %r11420, 0;
	@%p5923 bra 	$L__BB10_5185;
	ld.shared.u64 	%rd10629, [m_Local_$_0];
	add.s64 	%rd10630, %rd10629, %rd1813;
	st.u32 	[%rd10630+32], %r2762;
	ld.local.u32 	%r11421, [%rd1];
	setp.eq.s32 	%p5924, %r11421, 0;
	selp.b32 	%r13554, %r13553, 0, %p5924;
$L__BB10_5185:
	st.local.u32 	[%rd1], %r13554;
	bra.uni 	$L__BB10_5187;
$L__BB10_5186:
	shl.b32 	%r11424, %r2770, 2;
	cvt.u64.u32 	%rd10631, %r11424;
	add.s64 	%rd10632, %rd1811, %rd10631;
	mov.b32 	%r11425, 0;
	st.u32 	[%rd10632+32], %r11425;
$L__BB10_5187:
	add.s32 	%r13550, %r13550, 2;
	setp.ne.s32 	%p5925, %r13550, %r2777;
	@%p5925 bra 	$L__BB10_5164;
$L__BB10_5188:
	and.b32  	%r11426, %r2758, 1;
	setp.eq.b32 	%p5926, %r11426, 1;
	not.pred 	%p5927, %p5926;
	@%p5927 bra 	$L__BB10_5200;
	ld.shared.u64 	%rd1814, [m_Local_$_0];
	add.s64 	%rd1815, %rd1814, %rd1805;
	ld.u32 	%r2778, [%rd1815+12];
	setp.lt.s32 	%p5928, %r2777, %r2778;
	@%p5928 bra 	$L__BB10_5199;
	ld.shared.u64 	%rd10633, [m_Local_$_1];
	atom.global.add.u64 	%rd10634, [%rd16], 48;
	add.s64 	%rd10635, %rd10634, 56;
	setp.ge.u64 	%p5929, %rd10635, %rd10633;
	shr.u64 	%rd1816, %rd10634, 4;
	cvt.u32.u64 	%r13556, %rd1816;
	setp.eq.s32 	%p5930, %r13556, -1;
	or.pred  	%p5931, %p5929, %p5930;
	@%p5931 bra 	$L__BB10_5192;
	shl.b64 	%rd10636, %rd1816, 32;
	shr.s64 	%rd10637, %rd10636, 28;
	add.s64 	%rd10638, %rd1814, %rd10637;
	mov.b16 	%rs1423, 0;
	st.u8 	[%rd10638], %rs1423;
	st.u8 	[%rd10638+1], %rs1423;
	mov.b32 	%r11427, 3608;
	st.u32 	[%rd10638+4], %r11427;
	mov.b16 	%rs1424, 1;
	st.u8 	[%rd10638+3], %rs1424;
	mov.b32 	%r11428, 48;
	st.u32 	[%rd10638+8], %r11428;
	mov.b32 	%r11429, -1;
	st.u32 	[%rd10638+16], %r11429;
	ld.shared.u64 	%rd10639, [m_Local_$_0];
	add.s64 	%rd10640, %rd10639, %rd10637;
	mov.b32 	%r11430, 0;
	st.u32 	[%rd10640+32], %r11430;
	ld.shared.u64 	%rd10641, [m_Local_$_0];
	add.s64 	%rd10642, %rd10641, %rd10637;
	st.u32 	[%rd10642+36], %r11430;
	ld.shared.u64 	%rd10643, [m_Local_$_0];
	add.s64 	%rd10644, %rd10643, %rd10637;
	st.u32 	[%rd10644+40], %r11430;
	ld.local.u32 	%r11431, [%rd1];
	setp.eq.s32 	%p6887, %r11431, 0;
	bra.uni 	$L__BB10_5193;
$L__BB10_5192:
	mov.b32 	%r11433, 21106;
	st.local.u32 	[%rd1], %r11433;
	mov.b32 	%r13556, -1;
	mov.pred 	%p6887, 0;
$L__BB10_5193:
	mov.b32 	%r13557, 0;
	not.pred 	%p5933, %p6887;
	@%p5933 bra 	$L__BB10_5198;
	setp.eq.s32 	%p5934, %r13556, -1;
	@%p5934 bra 	$L__BB10_6771;
	ld.shared.u64 	%rd10645, [m_Local_$_0];
	mul.wide.s32 	%rd1817, %r13556, 16;
	add.s64 	%rd10646, %rd10645, %rd1817;
	st.u32 	[%rd10646+40], %r2778;
	ld.local.u32 	%r11436, [%rd1];
	setp.eq.s32 	%p5935, %r11436, 0;
	@%p5935 bra 	$L__BB10_5196;
	bra.uni 	$L__BB10_5198;
$L__BB10_5196:
	ld.shared.u64 	%rd10647, [m_Local_$_0];
	add.s64 	%rd10648, %rd10647, %rd1817;
	st.u32 	[%rd10648+36], %r2777;
	ld.local.u32 	%r11438, [%rd1];
	setp.ne.s32 	%p5936, %r11438, 0;
	@%p5936 bra 	$L__BB10_5198;
	ld.shared.u64 	%rd10649, [m_Local_$_0];
	add.s64 	%rd10650, %rd10649, %rd1817;
	st.u32 	[%rd10650+32], %r2762;
	ld.local.u32 	%r11439, [%rd1];
	setp.eq.s32 	%p5937, %r11439, 0;
	selp.b32 	%r13557, %r13556, 0, %p5937;
$L__BB10_5198:
	st.local.u32 	[%rd1], %r13557;
	bra.uni 	$L__BB10_5200;
$L__BB10_5199:
	shl.b32 	%r11442, %r2777, 2;
	cvt.u64.u32 	%rd10651, %r11442;
	add.s64 	%rd10652, %rd1815, %rd10651;
	mov.b32 	%r11443, 0;
	st.u32 	[%rd10652+32], %r11443;
$L__BB10_5200:
	setp.lt.s32 	%p5938, %r2758, 1;
	@%p5938 bra 	$L__BB10_5231;
	mul.wide.s32 	%rd1818, %r2762, 16;
	mov.b32 	%r13558, 0;
$L__BB10_5202:
	setp.ne.s32 	%p5939, %r2746, -1;
	shl.b32 	%r2784, %r13558, 2;
	@%p5939 bra 	$L__BB10_5204;
	mov.b32 	%r11461, 21352;
	st.local.u32 	[%rd1], %r11461;
	mov.b16 	%rs1653, 0;
	bra.uni 	$L__BB10_5216;
$L__BB10_5204:
	ld.shared.u64 	%rd1819, [m_Local_$_0];
	add.s64 	%rd1820, %rd1819, %rd1803;
	ld.u32 	%r2785, [%rd1820+12];
	setp.lt.s32 	%p5940, %r13558, %r2785;
	@%p5940 bra 	$L__BB10_5215;
	ld.shared.u64 	%rd10653, [m_Local_$_1];
	atom.global.add.u64 	%rd10654, [%rd16], 48;
	add.s64 	%rd10655, %rd10654, 56;
	setp.lt.u64 	%p5941, %rd10655, %rd10653;
	shr.u64 	%rd1821, %rd10654, 4;
	cvt.u32.u64 	%r13559, %rd1821;
	setp.ne.s32 	%p5942, %r13559, -1;
	and.pred  	%p5943, %p5941, %p5942;
	@%p5943 bra 	$L__BB10_5207;
	mov.b32 	%r11452, 21106;
	st.local.u32 	[%rd1], %r11452;
	mov.b32 	%r13559, -1;
	mov.pred 	%p6888, 0;
	bra.uni 	$L__BB10_5208;
$L__BB10_5207:
	shl.b64 	%rd10656, %rd1821, 32;
	shr.s64 	%rd10657, %rd10656, 28;
	add.s64 	%rd10658, %rd1819, %rd10657;
	mov.b16 	%rs1425, 0;
	st.u8 	[%rd10658], %rs1425;
	st.u8 	[%rd10658+1], %rs1425;
	mov.b32 	%r11446, 3608;
	st.u32 	[%rd10658+4], %r11446;
	mov.b16 	%rs1426, 1;
	st.u8 	[%rd10658+3], %rs1426;
	mov.b32 	%r11447, 48;
	st.u32 	[%rd10658+8], %r11447;
	mov.b32 	%r11448, -1;
	st.u32 	[%rd10658+16], %r11448;
	ld.shared.u64 	%rd10659, [m_Local_$_0];
	add.s64 	%rd10660, %rd10659, %rd10657;
	mov.b32 	%r11449, 0;
	st.u32 	[%rd10660+32], %r11449;
	ld.shared.u64 	%rd10661, [m_Local_$_0];
	add.s64 	%rd10662, %rd10661, %rd10657;
	st.u32 	[%rd10662+36], %r11449;
	ld.shared.u64 	%rd10663, [m_Local_$_0];
	add.s64 	%rd10664, %rd10663, %rd10657;
	st.u32 	[%rd10664+40], %r11449;
	ld.local.u32 	%r11450, [%rd1];
	setp.eq.s32 	%p6888, %r11450, 0;
$L__BB10_5208:
	mov.b32 	%r13560, 0;
	not.pred 	%p5945, %p6888;
	@%p5945 bra 	$L__BB10_5214;
	setp.ne.s32 	%p5946, %r13559, -1;
	@%p5946 bra 	$L__BB10_5211;
	mov.b32 	%r11460, 21352;
	st.local.u32 	[%rd1], %r11460;
	bra.uni 	$L__BB10_5214;
$L__BB10_5211:
	ld.shared.u64 	%rd10665, [m_Local_$_0];
	mul.wide.s32 	%rd1822, %r13559, 16;
	add.s64 	%rd10666, %rd10665, %rd1822;
	st.u32 	[%rd10666+40], %r2785;
	ld.local.u32 	%r11455, [%rd1];
	setp.ne.s32 	%p5947, %r11455, 0;
	@%p5947 bra 	$L__BB10_5214;
	ld.shared.u64 	%rd10667, [m_Local_$_0];
	add.s64 	%rd10668, %rd10667, %rd1822;
	st.u32 	[%rd10668+36], %r13558;
	ld.local.u32 	%r11457, [%rd1];
	setp.ne.s32 	%p5948, %r11457, 0;
	@%p5948 bra 	$L__BB10_5214;
	ld.shared.u64 	%rd10669, [m_Local_$_0];
	add.s64 	%rd10670, %rd10669, %rd1822;
	st.u32 	[%rd10670+32], %r2746;
	ld.local.u32 	%r11458, [%rd1];
	setp.eq.s32 	%p5949, %r11458, 0;
	selp.b32 	%r13560, %r13559, 0, %p5949;
$L__BB10_5214:
	st.local.u32 	[%rd1], %r13560;
	mov.b16 	%rs1653, 0;
	bra.uni 	$L__BB10_5216;
$L__BB10_5215:
	cvt.u64.u32 	%rd10671, %r2784;
	add.s64 	%rd10672, %rd1820, %rd10671;
	ld.u8 	%rs1653, [%rd10672+32];
$L__BB10_5216:
	setp.ne.s32 	%p5950, %r2762, -1;
	@%p5950 bra 	$L__BB10_5218;
	mov.b32 	%r11478, 21352;
	st.local.u32 	[%rd1], %r11478;
	bra.uni 	$L__BB10_5230;
$L__BB10_5218:
	ld.shared.u64 	%rd1823, [m_Local_$_0];
	add.s64 	%rd1824, %rd1823, %rd1818;
	ld.u32 	%r2790, [%rd1824+12];
	setp.lt.s32 	%p5951, %r13558, %r2790;
	@%p5951 bra 	$L__BB10_5229;
	ld.shared.u64 	%rd10673, [m_Local_$_1];
	atom.global.add.u64 	%rd10674, [%rd16], 48;
	add.s64 	%rd10675, %rd10674, 56;
	setp.lt.u64 	%p5952, %rd10675, %rd10673;
	shr.u64 	%rd1825, %rd10674, 4;
	cvt.u32.u64 	%r13561, %rd1825;
	setp.ne.s32 	%p5953, %r13561, -1;
	and.pred  	%p5954, %p5952, %p5953;
	@%p5954 bra 	$L__BB10_5221;
	mov.b32 	%r11468, 21106;
	st.local.u32 	[%rd1], %r11468;
	mov.b32 	%r13561, -1;
	mov.pred 	%p6889, 0;
	bra.uni 	$L__BB10_5222;
$L__BB10_5221:
	shl.b64 	%rd10676, %rd1825, 32;
	shr.s64 	%rd10677, %rd10676, 28;
	add.s64 	%rd10678, %rd1823, %rd10677;
	mov.b16 	%rs1429, 0;
	st.u8 	[%rd10678], %rs1429;
	st.u8 	[%rd10678+1], %rs1429;
	mov.b32 	%r11462, 3608;
	st.u32 	[%rd10678+4], %r11462;
	mov.b16 	%rs1430, 1;
	st.u8 	[%rd10678+3], %rs1430;
	mov.b32 	%r11463, 48;
	st.u32 	[%rd10678+8], %r11463;
	mov.b32 	%r11464, -1;
	st.u32 	[%rd10678+16], %r11464;
	ld.shared.u64 	%rd10679, [m_Local_$_0];
	add.s64 	%rd10680, %rd10679, %rd10677;
	mov.b32 	%r11465, 0;
	st.u32 	[%rd10680+32], %r11465;
	ld.shared.u64 	%rd10681, [m_Local_$_0];
	add.s64 	%rd10682, %rd10681, %rd10677;
	st.u32 	[%rd10682+36], %r11465;
	ld.shared.u64 	%rd10683, [m_Local_$_0];
	add.s64 	%rd10684, %rd10683, %rd10677;
	st.u32 	[%rd10684+40], %r11465;
	ld.local.u32 	%r11466, [%rd1];
	setp.eq.s32 	%p6889, %r11466, 0;
$L__BB10_5222:
	mov.b32 	%r13562, 0;
	not.pred 	%p5956, %p6889;
	@%p5956 bra 	$L__BB10_5228;
	setp.ne.s32 	%p5957, %r13561, -1;
	@%p5957 bra 	$L__BB10_5225;
	mov.b32 	%r11476, 21352;
	st.local.u32 	[%rd1], %r11476;
	bra.uni 	$L__BB10_5228;
$L__BB10_5225:
	ld.shared.u64 	%rd10685, [m_Local_$_0];
	mul.wide.s32 	%rd1826, %r13561, 16;
	add.s64 	%rd10686, %rd10685, %rd1826;
	st.u32 	[%rd10686+40], %r2790;
	ld.local.u32 	%r11471, [%rd1];
	setp.ne.s32 	%p5958, %r11471, 0;
	@%p5958 bra 	$L__BB10_5228;
	ld.shared.u64 	%rd10687, [m_Local_$_0];
	add.s64 	%rd10688, %rd10687, %rd1826;
	st.u32 	[%rd10688+36], %r13558;
	ld.local.u32 	%r11473, [%rd1];
	setp.ne.s32 	%p5959, %r11473, 0;
	@%p5959 bra 	$L__BB10_5228;
	ld.shared.u64 	%rd10689, [m_Local_$_0];
	add.s64 	%rd10690, %rd10689, %rd1826;
	st.u32 	[%rd10690+32], %r2762;
	ld.local.u32 	%r11474, [%rd1];
	setp.eq.s32 	%p5960, %r11474, 0;
	selp.b32 	%r13562, %r13561, 0, %p5960;
$L__BB10_5228:
	st.local.u32 	[%rd1], %r13562;
	bra.uni 	$L__BB10_5230;
$L__BB10_5229:
	cvt.u64.u32 	%rd10691, %r2784;
	add.s64 	%rd10692, %rd1824, %rd10691;
	mov.b32 	%r11477, 0;
	st.u32 	[%rd10692+32], %r11477;
	st.u8 	[%rd10692+32], %rs1653;
$L__BB10_5230:
	add.s32 	%r13558, %r13558, 1;
	setp.ne.s32 	%p5961, %r13558, %r2758;
	@%p5961 bra 	$L__BB10_5202;
$L__BB10_5231:
	ld.shared.u64 	%rd10693, [m_Local_$_0];
	add.s64 	%rd10694, %rd10693, %rd1801;
	st.u32 	[%rd10694+32], %r2762;
	ld.shared.u64 	%rd10695, [m_Local_$_0];
	add.s64 	%rd10696, %rd10695, %rd1801;
	st.u32 	[%rd10696+40], %r2758;
	ld.shared.u64 	%rd10697, [m_Local_$_0];
	add.s64 	%rd10698, %rd10697, %rd1801;
	mov.b32 	%r11479, 0;
	st.u32 	[%rd10698+48], %r11479;
$L__BB10_5232:
	setp.ne.s32 	%p5962, %r13544, -1;
	@%p5962 bra 	$L__BB10_5234;
	mov.b32 	%r11482, 21352;
	st.local.u32 	[%rd1], %r11482;
	mov.b32 	%r13563, 0;
	mov.u32 	%r13564, %r13563;
	bra.uni 	$L__BB10_5235;
$L__BB10_5234:
	ld.shared.u64 	%rd10699, [m_Local_$_0];
	mul.wide.s32 	%rd10700, %r13544, 16;
	add.s64 	%rd10701, %rd10699, %rd10700;
	ld.u32 	%r13563, [%rd10701+32];
	ld.u32 	%r13564, [%rd10701+40];
$L__BB10_5235:
	setp.ne.s32 	%p5963, %r2757, -1;
	@%p5963 bra 	$L__BB10_5237;
	mov.b32 	%r11484, 21352;
	st.local.u32 	[%rd1], %r11484;
	mov.b32 	%r13565, 0;
	mov.u32 	%r13566, %r13565;
	bra.uni 	$L__BB10_5238;
$L__BB10_5237:
	ld.shared.u64 	%rd10702, [m_Local_$_0];
	mul.wide.s32 	%rd10703, %r2757, 16;
	add.s64 	%rd10704, %rd10702, %rd10703;
	ld.u32 	%r13565, [%rd10704+32];
	ld.u32 	%r13566, [%rd10704+40];
$L__BB10_5238:
	add.s32 	%r2804, %r13566, %r13564;
	shl.b32 	%r11485, %r2804, 2;
	add.s32 	%r11486, %r11485, 32;
	shr.s32 	%r11487, %r11486, 31;
	shr.u32 	%r11488, %r11487, 29;
	add.s32 	%r11489, %r11486, %r11488;
	and.b32  	%r11490, %r11489, -8;
	sub.s32 	%r11491, %r11486, %r11490;
	setp.eq.s32 	%p5964, %r11491, 0;
	sub.s32 	%r11492, %r11485, %r11491;
	add.s32 	%r11493, %r11492, 40;
	selp.b32 	%r2805, %r11486, %r11493, %p5964;
	ld.shared.u64 	%rd1827, [m_Local_$_1];
	and.b32  	%r11494, %r2805, 12;
	setp.eq.s32 	%p5965, %r11494, 0;
	mov.u32 	%r13567, %r2805;
	@%p5965 bra 	$L__BB10_5240;
	shr.s32 	%r11495, %r2805, 31;
	shr.u32 	%r11496, %r11495, 28;
	add.s32 	%r11497, %r2805, %r11496;
	and.b32  	%r11498, %r11497, -16;
	add.s32 	%r13567, %r11498, 16;
$L__BB10_5240:
	cvt.s64.s32 	%rd10705, %r13567;
	atom.global.add.u64 	%rd10706, [%rd16], %rd10705;
	cvt.s64.s32 	%rd10707, %r2805;
	add.s64 	%rd10708, %rd10707, %rd10706;
	add.s64 	%rd10709, %rd10708, 8;
	setp.lt.u64 	%p5966, %rd10709, %rd1827;
	shr.u64 	%rd10710, %rd10706, 4;
	cvt.u32.u64 	%r11499, %rd10710;
	selp.b32 	%r2808, %r11499, -1, %p5966;
	setp.ne.s32 	%p5967, %r2808, -1;
	@%p5967 bra 	$L__BB10_5242;
	mov.b32 	%r11557, 21352;
	st.local.u32 	[%rd1], %r11557;
	bra.uni 	$L__BB10_5281;
$L__BB10_5242:
	ld.shared.u64 	%rd10711, [m_Local_$_0];
	mul.wide.s32 	%rd1828, %r2808, 16;
	add.s64 	%rd10712, %rd10711, %rd1828;
	mov.b16 	%rs1431, 0;
	st.u8 	[%rd10712], %rs1431;
	st.u8 	[%rd10712+1], %rs1431;
	mov.b32 	%r11500, 4335;
	st.u32 	[%rd10712+4], %r11500;
	mov.b16 	%rs1432, 1;
	st.u8 	[%rd10712+3], %rs1432;
	st.u32 	[%rd10712+8], %r2805;
	st.u32 	[%rd10712+12], %r2804;
	setp.lt.s32 	%p5968, %r2804, 1;
	@%p5968 bra 	$L__BB10_5281;
	add.s32 	%r11502, %r13564, -1;
	neg.s32 	%r11503, %r13566;
	setp.eq.s32 	%p5969, %r11502, %r11503;
	mov.b32 	%r2823, 0;
	@%p5969 bra 	$L__BB10_5269;
	and.b32  	%r2823, %r2804, 2147483646;
	mov.b32 	%r13568, 0;
$L__BB10_5245:
	ld.shared.u64 	%rd1829, [m_Local_$_0];
	add.s64 	%rd1830, %rd1829, %rd1828;
	ld.u32 	%r2811, [%rd1830+12];
	setp.lt.s32 	%p5970, %r13568, %r2811;
	@%p5970 bra 	$L__BB10_5256;
	ld.shared.u64 	%rd10713, [m_Local_$_1];
	atom.global.add.u64 	%rd10714, [%rd16], 48;
	add.s64 	%rd10715, %rd10714, 56;
	setp.lt.u64 	%p5971, %rd10715, %rd10713;
	shr.u64 	%rd1831, %rd10714, 4;
	cvt.u32.u64 	%r13569, %rd1831;
	setp.ne.s32 	%p5972, %r13569, -1;
	and.pred  	%p5973, %p5971, %p5972;
	@%p5973 bra 	$L__BB10_5248;
	mov.b32 	%r11511, 21106;
	st.local.u32 	[%rd1], %r11511;
	mov.b32 	%r13569, -1;
	mov.pred 	%p6890, 0;
	bra.uni 	$L__BB10_5249;
$L__BB10_5248:
	shl.b64 	%rd10716, %rd1831, 32;
	shr.s64 	%rd10717, %rd10716, 28;
	add.s64 	%rd10718, %rd1829, %rd10717;
	mov.b16 	%rs1433, 0;
	st.u8 	[%rd10718], %rs1433;
	st.u8 	[%rd10718+1], %rs1433;
	mov.b32 	%r11505, 3608;
	st.u32 	[%rd10718+4], %r11505;
	mov.b16 	%rs1434, 1;
	st.u8 	[%rd10718+3], %rs1434;
	mov.b32 	%r11506, 48;
	st.u32 	[%rd10718+8], %r11506;
	mov.b32 	%r11507, -1;
	st.u32 	[%rd10718+16], %r11507;
	ld.shared.u64 	%rd10719, [m_Local_$_0];
	add.s64 	%rd10720, %rd10719, %rd10717;
	mov.b32 	%r11508, 0;
	st.u32 	[%rd10720+32], %r11508;
	ld.shared.u64 	%rd10721, [m_Local_$_0];
	add.s64 	%rd10722, %rd10721, %rd10717;
	st.u32 	[%rd10722+36], %r11508;
	ld.shared.u64 	%rd10723, [m_Local_$_0];
	add.s64 	%rd10724, %rd10723, %rd10717;
	st.u32 	[%rd10724+40], %r11508;
	ld.local.u32 	%r11509, [%rd1];
	setp.eq.s32 	%p6890, %r11509, 0;
$L__BB10_5249:
	mov.b32 	%r13570, 0;
	not.pred 	%p5975, %p6890;
	@%p5975 bra 	$L__BB10_5255;
	setp.ne.s32 	%p5976, %r13569, -1;
	@%p5976 bra 	$L__BB10_5252;
	mov.b32 	%r11519, 21352;
	st.local.u32 	[%rd1], %r11519;
	bra.uni 	$L__BB10_5255;
$L__BB10_5252:
	ld.shared.u64 	%rd10725, [m_Local_$_0];
	mul.wide.s32 	%rd1832, %r13569, 16;
	add.s64 	%rd10726, %rd10725, %rd1832;
	st.u32 	[%rd10726+40], %r2811;
	ld.local.u32 	%r11514, [%rd1];
	setp.ne.s32 	%p5977, %r11514, 0;
	@%p5977 bra 	$L__BB10_5255;
	ld.shared.u64 	%rd10727, [m_Local_$_0];
	add.s64 	%rd10728, %rd10727, %rd1832;
	st.u32 	[%rd10728+36], %r13568;
	ld.local.u32 	%r11516, [%rd1];
	setp.ne.s32 	%p5978, %r11516, 0;
	@%p5978 bra 	$L__BB10_5255;
	ld.shared.u64 	%rd10729, [m_Local_$_0];
	add.s64 	%rd10730, %rd10729, %rd1832;
	st.u32 	[%rd10730+32], %r2808;
	ld.local.u32 	%r11517, [%rd1];
	setp.eq.s32 	%p5979, %r11517, 0;
	selp.b32 	%r13570, %r13569, 0, %p5979;
$L__BB10_5255:
	st.local.u32 	[%rd1], %r13570;
	bra.uni 	$L__BB10_5257;
$L__BB10_5256:
	shl.b32 	%r11520, %r13568, 2;
	cvt.u64.u32 	%rd10731, %r11520;
	add.s64 	%rd10732, %rd1830, %rd10731;
	mov.b32 	%r11521, 0;
	st.u32 	[%rd10732+32], %r11521;
$L__BB10_5257:
	add.s32 	%r2816, %r13568, 1;
	ld.shared.u64 	%rd1833, [m_Local_$_0];
	add.s64 	%rd1834, %rd1833, %rd1828;
	ld.u32 	%r2817, [%rd1834+12];
	setp.lt.s32 	%p5980, %r2816, %r2817;
	@%p5980 bra 	$L__BB10_5267;
	ld.shared.u64 	%rd10733, [m_Local_$_1];
	atom.global.add.u64 	%rd10734, [%rd16], 48;
	add.s64 	%rd10735, %rd10734, 56;
	setp.ge.u64 	%p5981, %rd10735, %rd10733;
	shr.u64 	%rd1835, %rd10734, 4;
	cvt.u32.u64 	%r13571, %rd1835;
	setp.eq.s32 	%p5982, %r13571, -1;
	or.pred  	%p5983, %p5981, %p5982;
	@%p5983 bra 	$L__BB10_5260;
	shl.b64 	%rd10736, %rd1835, 32;
	shr.s64 	%rd10737, %rd10736, 28;
	add.s64 	%rd10738, %rd1833, %rd10737;
	mov.b16 	%rs1435, 0;
	st.u8 	[%rd10738], %rs1435;
	st.u8 	[%rd10738+1], %rs1435;
	mov.b32 	%r11522, 3608;
	st.u32 	[%rd10738+4], %r11522;
	mov.b16 	%rs1436, 1;
	st.u8 	[%rd10738+3], %rs1436;
	mov.b32 	%r11523, 48;
	st.u32 	[%rd10738+8], %r11523;
	mov.b32 	%r11524, -1;
	st.u32 	[%rd10738+16], %r11524;
	ld.shared.u64 	%rd10739, [m_Local_$_0];
	add.s64 	%rd10740, %rd10739, %rd10737;
	mov.b32 	%r11525, 0;
	st.u32 	[%rd10740+32], %r11525;
	ld.shared.u64 	%rd10741, [m_Local_$_0];
	add.s64 	%rd10742, %rd10741, %rd10737;
	st.u32 	[%rd10742+36], %r11525;
	ld.shared.u64 	%rd10743, [m_Local_$_0];
	add.s64 	%rd10744, %rd10743, %rd10737;
	st.u32 	[%rd10744+40], %r11525;
	ld.local.u32 	%r11526, [%rd1];
	setp.eq.s32 	%p6891, %r11526, 0;
	bra.uni 	$L__BB10_5261;
$L__BB10_5260:
	mov.b32 	%r11528, 21106;
	st.local.u32 	[%rd1], %r11528;
	mov.b32 	%r13571, -1;
	mov.pred 	%p6891, 0;
$L__BB10_5261:
	mov.b32 	%r13572, 0;
	not.pred 	%p5985, %p6891;
	@%p5985 bra 	$L__BB10_5266;
	setp.eq.s32 	%p5986, %r13571, -1;
	@%p5986 bra 	$L__BB10_6772;
	ld.shared.u64 	%rd10745, [m_Local_$_0];
	mul.wide.s32 	%rd1836, %r13571, 16;
	add.s64 	%rd10746, %rd10745, %rd1836;
	st.u32 	[%rd10746+40], %r2817;
	ld.local.u32 	%r11531, [%rd1];
	setp.eq.s32 	%p5987, %r11531, 0;
	@%p5987 bra 	$L__BB10_5264;
	bra.uni 	$L__BB10_5266;
$L__BB10_5264:
	ld.shared.u64 	%rd10747, [m_Local_$_0];
	add.s64 	%rd10748, %rd10747, %rd1836;
	st.u32 	[%rd10748+36], %r2816;
	ld.local.u32 	%r11533, [%rd1];
	setp.ne.s32 	%p5988, %r11533, 0;
	@%p5988 bra 	$L__BB10_5266;
	ld.shared.u64 	%rd10749, [m_Local_$_0];
	add.s64 	%rd10750, %rd10749, %rd1836;
	st.u32 	[%rd10750+32], %r2808;
	ld.local.u32 	%r11534, [%rd1];
	setp.eq.s32 	%p5989, %r11534, 0;
	selp.b32 	%r13572, %r13571, 0, %p5989;
$L__BB10_5266:
	st.local.u32 	[%rd1], %r13572;
	bra.uni 	$L__BB10_5268;
$L__BB10_5267:
	shl.b32 	%r11537, %r2816, 2;
	cvt.u64.u32 	%rd10751, %r11537;
	add.s64 	%rd10752, %rd1834, %rd10751;
	mov.b32 	%r11538, 0;
	st.u32 	[%rd10752+32], %r11538;
$L__BB10_5268:
	add.s32 	%r13568, %r13568, 2;
	setp.ne.s32 	%p5990, %r13568, %r2823;
	@%p5990 bra 	$L__BB10_5245;
$L__BB10_5269:
	and.b32  	%r11539, %r2804, 1;
	setp.eq.b32 	%p5991, %r11539, 1;
	not.pred 	%p5992, %p5991;
	@%p5992 bra 	$L__BB10_5281;
	ld.shared.u64 	%rd1837, [m_Local_$_0];
	add.s64 	%rd1838, %rd1837, %rd1828;
	ld.u32 	%r2824, [%rd1838+12];
	setp.lt.s32 	%p5993, %r2823, %r2824;
	@%p5993 bra 	$L__BB10_5280;
	ld.shared.u64 	%rd10753, [m_Local_$_1];
	atom.global.add.u64 	%rd10754, [%rd16], 48;
	add.s64 	%rd10755, %rd10754, 56;
	setp.ge.u64 	%p5994, %rd10755, %rd10753;
	shr.u64 	%rd1839, %rd10754, 4;
	cvt.u32.u64 	%r13574, %rd1839;
	setp.eq.s32 	%p5995, %r13574, -1;
	or.pred  	%p5996, %p5994, %p5995;
	@%p5996 bra 	$L__BB10_5273;
	shl.b64 	%rd10756, %rd1839, 32;
	shr.s64 	%rd10757, %rd10756, 28;
	add.s64 	%rd10758, %rd1837, %rd10757;
	mov.b16 	%rs1437, 0;
	st.u8 	[%rd10758], %rs1437;
	st.u8 	[%rd10758+1], %rs1437;
	mov.b32 	%r11540, 3608;
	st.u32 	[%rd10758+4], %r11540;
	mov.b16 	%rs1438, 1;
	st.u8 	[%rd10758+3], %rs1438;
	mov.b32 	%r11541, 48;
	st.u32 	[%rd10758+8], %r11541;
	mov.b32 	%r11542, -1;
	st.u32 	[%rd10758+16], %r11542;
	ld.shared.u64 	%rd10759, [m_Local_$_0];
	add.s64 	%rd10760, %rd10759, %rd10757;
	mov.b32 	%r11543, 0;
	st.u32 	[%rd10760+32], %r11543;
	ld.shared.u64 	%rd10761, [m_Local_$_0];
	add.s64 	%rd10762, %rd10761, %rd10757;
	st.u32 	[%rd10762+36], %r11543;
	ld.shared.u64 	%rd10763, [m_Local_$_0];
	add.s64 	%rd10764, %rd10763, %rd10757;
	st.u32 	[%rd10764+40], %r11543;
	ld.local.u32 	%r11544, [%rd1];
	setp.eq.s32 	%p6892, %r11544, 0;
	bra.uni 	$L__BB10_5274;
$L__BB10_5273:
	mov.b32 	%r11546, 21106;
	st.local.u32 	[%rd1], %r11546;
	mov.b32 	%r13574, -1;
	mov.pred 	%p6892, 0;
$L__BB10_5274:
	mov.b32 	%r13575, 0;
	not.pred 	%p5998, %p6892;
	@%p5998 bra 	$L__BB10_5279;
	setp.eq.s32 	%p5999, %r13574, -1;
	@%p5999 bra 	$L__BB10_6773;
	ld.shared.u64 	%rd10765, [m_Local_$_0];
	mul.wide.s32 	%rd1840, %r13574, 16;
	add.s64 	%rd10766, %rd10765, %rd1840;
	st.u32 	[%rd10766+40], %r2824;
	ld.local.u32 	%r11549, [%rd1];
	setp.eq.s32 	%p6000, %r11549, 0;
	@%p6000 bra 	$L__BB10_5277;
	bra.uni 	$L__BB10_5279;
$L__BB10_5277:
	ld.shared.u64 	%rd10767, [m_Local_$_0];
	add.s64 	%rd10768, %rd10767, %rd1840;
	st.u32 	[%rd10768+36], %r2823;
	ld.local.u32 	%r11551, [%rd1];
	setp.ne.s32 	%p6001, %r11551, 0;
	@%p6001 bra 	$L__BB10_5279;
	ld.shared.u64 	%rd10769, [m_Local_$_0];
	add.s64 	%rd10770, %rd10769, %rd1840;
	st.u32 	[%rd10770+32], %r2808;
	ld.local.u32 	%r11552, [%rd1];
	setp.eq.s32 	%p6002, %r11552, 0;
	selp.b32 	%r13575, %r13574, 0, %p6002;
$L__BB10_5279:
	st.local.u32 	[%rd1], %r13575;
	bra.uni 	$L__BB10_5281;
$L__BB10_5280:
	shl.b32 	%r11555, %r2823, 2;
	cvt.u64.u32 	%rd10771, %r11555;
	add.s64 	%rd10772, %rd1838, %rd10771;
	mov.b32 	%r11556, 0;
	st.u32 	[%rd10772+32], %r11556;
$L__BB10_5281:
	setp.lt.s32 	%p6003, %r13564, 1;
	@%p6003 bra 	$L__BB10_5285;
	mul.wide.s32 	%rd1841, %r13563, 16;
	mul.wide.s32 	%rd1842, %r2808, 16;
	mov.b32 	%r13576, 0;
$L__BB10_5283:
	setp.ne.s32 	%p6004, %r13563, -1;
	shl.b32 	%r2830, %r13576, 2;
	@%p6004 bra 	$L__BB10_5289;
	mov.b32 	%r11574, 21352;
	st.local.u32 	[%rd1], %r11574;
	mov.b16 	%rs1654, 0;
	bra.uni 	$L__BB10_5301;
$L__BB10_5285:
	setp.lt.s32 	%p6027, %r13566, 1;
	@%p6027 bra 	$L__BB10_5343;
	mul.wide.s32 	%rd1843, %r13565, 16;
	mul.wide.s32 	%rd1844, %r2808, 16;
	mov.b32 	%r13581, 0;
$L__BB10_5287:
	setp.ne.s32 	%p6028, %r13565, -1;
	@%p6028 bra 	$L__BB10_5316;
	mov.b32 	%r11609, 21352;
	st.local.u32 	[%rd1], %r11609;
	mov.b16 	%rs1655, 0;
	bra.uni 	$L__BB10_5328;
$L__BB10_5289:
	ld.shared.u64 	%rd1845, [m_Local_$_0];
	add.s64 	%rd1846, %rd1845, %rd1841;
	ld.u32 	%r2831, [%rd1846+12];
	setp.lt.s32 	%p6005, %r13576, %r2831;
	@%p6005 bra 	$L__BB10_5300;
	ld.shared.u64 	%rd10773, [m_Local_$_1];
	atom.global.add.u64 	%rd10774, [%rd16], 48;
	add.s64 	%rd10775, %rd10774, 56;
	setp.lt.u64 	%p6006, %rd10775, %rd10773;
	shr.u64 	%rd1847, %rd10774, 4;
	cvt.u32.u64 	%r13577, %rd1847;
	setp.ne.s32 	%p6007, %r13577, -1;
	and.pred  	%p6008, %p6006, %p6007;
	@%p6008 bra 	$L__BB10_5292;
	mov.b32 	%r11565, 21106;
	st.local.u32 	[%rd1], %r11565;
	mov.b32 	%r13577, -1;
	mov.pred 	%p6893, 0;
	bra.uni 	$L__BB10_5293;
$L__BB10_5292:
	shl.b64 	%rd10776, %rd1847, 32;
	shr.s64 	%rd10777, %rd10776, 28;
	add.s64 	%rd10778, %rd1845, %rd10777;
	mov.b16 	%rs1439, 0;
	st.u8 	[%rd10778], %rs1439;
	st.u8 	[%rd10778+1], %rs1439;
	mov.b32 	%r11559, 3608;
	st.u32 	[%rd10778+4], %r11559;
	mov.b16 	%rs1440, 1;
	st.u8 	[%rd10778+3], %rs1440;
	mov.b32 	%r11560, 48;
	st.u32 	[%rd10778+8], %r11560;
	mov.b32 	%r11561, -1;
	st.u32 	[%rd10778+16], %r11561;
	ld.shared.u64 	%rd10779, [m_Local_$_0];
	add.s64 	%rd10780, %rd10779, %rd10777;
	mov.b32 	%r11562, 0;
	st.u32 	[%rd10780+32], %r11562;
	ld.shared.u64 	%rd10781, [m_Local_$_0];
	add.s64 	%rd10782, %rd10781, %rd10777;
	st.u32 	[%rd10782+36], %r11562;
	ld.shared.u64 	%rd10783, [m_Local_$_0];
	add.s64 	%rd10784, %rd10783, %rd10777;
	st.u32 	[%rd10784+40], %r11562;
	ld.local.u32 	%r11563, [%rd1];
	setp.eq.s32 	%p6893, %r11563, 0;
$L__BB10_5293:
	mov.b32 	%r13578, 0;
	not.pred 	%p6010, %p6893;
	@%p6010 bra 	$L__BB10_5299;
	setp.ne.s32 	%p6011, %r13577, -1;
	@%p6011 bra 	$L__BB10_5296;
	mov.b32 	%r11573, 21352;
	st.local.u32 	[%rd1], %r11573;
	bra.uni 	$L__BB10_5299;
$L__BB10_5296:
	ld.shared.u64 	%rd10785, [m_Local_$_0];
	mul.wide.s32 	%rd1848, %r13577, 16;
	add.s64 	%rd10786, %rd10785, %rd1848;
	st.u32 	[%rd10786+40], %r2831;
	ld.local.u32 	%r11568, [%rd1];
	setp.ne.s32 	%p6012, %r11568, 0;
	@%p6012 bra 	$L__BB10_5299;
	ld.shared.u64 	%rd10787, [m_Local_$_0];
	add.s64 	%rd10788, %rd10787, %rd1848;
	st.u32 	[%rd10788+36], %r13576;
	ld.local.u32 	%r11570, [%rd1];
	setp.ne.s32 	%p6013, %r11570, 0;
	@%p6013 bra 	$L__BB10_5299;
	ld.shared.u64 	%rd10789, [m_Local_$_0];
	add.s64 	%rd10790, %rd10789, %rd1848;
	st.u32 	[%rd10790+32], %r13563;
	ld.local.u32 	%r11571, [%rd1];
	setp.eq.s32 	%p6014, %r11571, 0;
	selp.b32 	%r13578, %r13577, 0, %p6014;
$L__BB10_5299:
	st.local.u32 	[%rd1], %r13578;
	mov.b16 	%rs1654, 0;
	bra.uni 	$L__BB10_5301;
$L__BB10_5300:
	cvt.u64.u32 	%rd10791, %r2830;
	add.s64 	%rd10792, %rd1846, %rd10791;
	ld.u8 	%rs1654, [%rd10792+32];
$L__BB10_5301:
	setp.ne.s32 	%p6015, %r2808, -1;
	@%p6015 bra 	$L__BB10_5303;
	mov.b32 	%r11591, 21352;
	st.local.u32 	[%rd1], %r11591;
	bra.uni 	$L__BB10_5315;
$L__BB10_5303:
	ld.shared.u64 	%rd1849, [m_Local_$_0];
	add.s64 	%rd1850, %rd1849, %rd1842;
	ld.u32 	%r2836, [%rd1850+12];
	setp.lt.s32 	%p6016, %r13576, %r2836;
	@%p6016 bra 	$L__BB10_5314;
	ld.shared.u64 	%rd10793, [m_Local_$_1];
	atom.global.add.u64 	%rd10794, [%rd16], 48;
	add.s64 	%rd10795, %rd10794, 56;
	setp.lt.u64 	%p6017, %rd10795, %rd10793;
	shr.u64 	%rd1851, %rd10794, 4;
	cvt.u32.u64 	%r13579, %rd1851;
	setp.ne.s32 	%p6018, %r13579, -1;
	and.pred  	%p6019, %p6017, %p6018;
	@%p6019 bra 	$L__BB10_5306;
	mov.b32 	%r11581, 21106;
	st.local.u32 	[%rd1], %r11581;
	mov.b32 	%r13579, -1;
	mov.pred 	%p6894, 0;
	bra.uni 	$L__BB10_5307;
$L__BB10_5306:
	shl.b64 	%rd10796, %rd1851, 32;
	shr.s64 	%rd10797, %rd10796, 28;
	add.s64 	%rd10798, %rd1849, %rd10797;
	mov.b16 	%rs1443, 0;
	st.u8 	[%rd10798], %rs1443;
	st.u8 	[%rd10798+1], %rs1443;
	mov.b32 	%r11575, 3608;
	st.u32 	[%rd10798+4], %r11575;
	mov.b16 	%rs1444, 1;
	st.u8 	[%rd10798+3], %rs1444;
	mov.b32 	%r11576, 48;
	st.u32 	[%rd10798+8], %r11576;
	mov.b32 	%r11577, -1;
	st.u32 	[%rd10798+16], %r11577;
	ld.shared.u64 	%rd10799, [m_Local_$_0];
	add.s64 	%rd10800, %rd10799, %rd10797;
	mov.b32 	%r11578, 0;
	st.u32 	[%rd10800+32], %r11578;
	ld.shared.u64 	%rd10801, [m_Local_$_0];
	add.s64 	%rd10802, %rd10801, %rd10797;
	st.u32 	[%rd10802+36], %r11578;
	ld.shared.u64 	%rd10803, [m_Local_$_0];
	add.s64 	%rd10804, %rd10803, %rd10797;
	st.u32 	[%rd10804+40], %r11578;
	ld.local.u32 	%r11579, [%rd1];
	setp.eq.s32 	%p6894, %r11579, 0;
$L__BB10_5307:
	mov.b32 	%r13580, 0;
	not.pred 	%p6021, %p6894;
	@%p6021 bra 	$L__BB10_5313;
	setp.ne.s32 	%p6022, %r13579, -1;
	@%p6022 bra 	$L__BB10_5310;
	mov.b32 	%r11589, 21352;
	st.local.u32 	[%rd1], %r11589;
	bra.uni 	$L__BB10_5313;
$L__BB10_5310:
	ld.shared.u64 	%rd10805, [m_Local_$_0];
	mul.wide.s32 	%rd1852, %r13579, 16;
	add.s64 	%rd10806, %rd10805, %rd1852;
	st.u32 	[%rd10806+40], %r2836;
	ld.local.u32 	%r11584, [%rd1];
	setp.ne.s32 	%p6023, %r11584, 0;
	@%p6023 bra 	$L__BB10_5313;
	ld.shared.u64 	%rd10807, [m_Local_$_0];
	add.s64 	%rd10808, %rd10807, %rd1852;
	st.u32 	[%rd10808+36], %r13576;
	ld.local.u32 	%r11586, [%rd1];
	setp.ne.s32 	%p6024, %r11586, 0;
	@%p6024 bra 	$L__BB10_5313;
	ld.shared.u64 	%rd10809, [m_Local_$_0];
	add.s64 	%rd10810, %rd10809, %rd1852;
	st.u32 	[%rd10810+32], %r2808;
	ld.local.u32 	%r11587, [%rd1];
	setp.eq.s32 	%p6025, %r11587, 0;
	selp.b32 	%r13580, %r13579, 0, %p6025;
$L__BB10_5313:
	st.local.u32 	[%rd1], %r13580;
	bra.uni 	$L__BB10_5315;
$L__BB10_5314:
	cvt.u64.u32 	%rd10811, %r2830;
	add.s64 	%rd10812, %rd1850, %rd10811;
	mov.b32 	%r11590, 0;
	st.u32 	[%rd10812+32], %r11590;
	st.u8 	[%rd10812+32], %rs1654;
$L__BB10_5315:
	add.s32 	%r13576, %r13576, 1;
	setp.eq.s32 	%p6026, %r13576, %r13564;
	@%p6026 bra 	$L__BB10_5285;
	bra.uni 	$L__BB10_5283;
$L__BB10_5316:
	ld.shared.u64 	%rd1853, [m_Local_$_0];
	add.s64 	%rd1854, %rd1853, %rd1843;
	ld.u32 	%r2843, [%rd1854+12];
	setp.lt.s32 	%p6029, %r13581, %r2843;
	@%p6029 bra 	$L__BB10_5327;
	ld.shared.u64 	%rd10813, [m_Local_$_1];
	atom.global.add.u64 	%rd10814, [%rd16], 48;
	add.s64 	%rd10815, %rd10814, 56;
	setp.lt.u64 	%p6030, %rd10815, %rd10813;
	shr.u64 	%rd1855, %rd10814, 4;
	cvt.u32.u64 	%r13582, %rd1855;
	setp.ne.s32 	%p6031, %r13582, -1;
	and.pred  	%p6032, %p6030, %p6031;
	@%p6032 bra 	$L__BB10_5319;
	mov.b32 	%r11599, 21106;
	st.local.u32 	[%rd1], %r11599;
	mov.b32 	%r13582, -1;
	mov.pred 	%p6895, 0;
	bra.uni 	$L__BB10_5320;
$L__BB10_5319:
	shl.b64 	%rd10816, %rd1855, 32;
	shr.s64 	%rd10817, %rd10816, 28;
	add.s64 	%rd10818, %rd1853, %rd10817;
	mov.b16 	%rs1445, 0;
	st.u8 	[%rd10818], %rs1445;
	st.u8 	[%rd10818+1], %rs1445;
	mov.b32 	%r11593, 3608;
	st.u32 	[%rd10818+4], %r11593;
	mov.b16 	%rs1446, 1;
	st.u8 	[%rd10818+3], %rs1446;
	mov.b32 	%r11594, 48;
	st.u32 	[%rd10818+8], %r11594;
	mov.b32 	%r11595, -1;
	st.u32 	[%rd10818+16], %r11595;
	ld.shared.u64 	%rd10819, [m_Local_$_0];
	add.s64 	%rd10820, %rd10819, %rd10817;
	mov.b32 	%r11596, 0;
	st.u32 	[%rd10820+32], %r11596;
	ld.shared.u64 	%rd10821, [m_Local_$_0];
	add.s64 	%rd10822, %rd10821, %rd10817;
	st.u32 	[%rd10822+36], %r11596;
	ld.shared.u64 	%rd10823, [m_Local_$_0];
	add.s64 	%rd10824, %rd10823, %rd10817;
	st.u32 	[%rd10824+40], %r11596;
	ld.local.u32 	%r11597, [%rd1];
	setp.eq.s32 	%p6895, %r11597, 0;
$L__BB10_5320:
	mov.b32 	%r13583, 0;
	not.pred 	%p6034, %p6895;
	@%p6034 bra 	$L__BB10_5326;
	setp.ne.s32 	%p6035, %r13582, -1;
	@%p6035 bra 	$L__BB10_5323;
	mov.b32 	%r11607, 21352;
	st.local.u32 	[%rd1], %r11607;
	bra.uni 	$L__BB10_5326;
$L__BB10_5323:
	ld.shared.u64 	%rd10825, [m_Local_$_0];
	mul.wide.s32 	%rd1856, %r13582, 16;
	add.s64 	%rd10826, %rd10825, %rd1856;
	st.u32 	[%rd10826+40], %r2843;
	ld.local.u32 	%r11602, [%rd1];
	setp.ne.s32 	%p6036, %r11602, 0;
	@%p6036 bra 	$L__BB10_5326;
	ld.shared.u64 	%rd10827, [m_Local_$_0];
	add.s64 	%rd10828, %rd10827, %rd1856;
	st.u32 	[%rd10828+36], %r13581;
	ld.local.u32 	%r11604, [%rd1];
	setp.ne.s32 	%p6037, %r11604, 0;
	@%p6037 bra 	$L__BB10_5326;
	ld.shared.u64 	%rd10829, [m_Local_$_0];
	add.s64 	%rd10830, %rd10829, %rd1856;
	st.u32 	[%rd10830+32], %r13565;
	ld.local.u32 	%r11605, [%rd1];
	setp.eq.s32 	%p6038, %r11605, 0;
	selp.b32 	%r13583, %r13582, 0, %p6038;
$L__BB10_5326:
	st.local.u32 	[%rd1], %r13583;
	mov.b16 	%rs1655, 0;
	bra.uni 	$L__BB10_5328;
$L__BB10_5327:
	shl.b32 	%r11608, %r13581, 2;
	cvt.u64.u32 	%rd10831, %r11608;
	add.s64 	%rd10832, %rd1854, %rd10831;
	ld.u8 	%rs1655, [%rd10832+32];
$L__BB10_5328:
	setp.ne.s32 	%p6039, %r2808, -1;
	add.s32 	%r2848, %r13581, %r13564;
	@%p6039 bra 	$L__BB10_5330;
	mov.b32 	%r11628, 21352;
	st.local.u32 	[%rd1], %r11628;
	bra.uni 	$L__BB10_5342;
$L__BB10_5330:
	ld.shared.u64 	%rd1857, [m_Local_$_0];
	add.s64 	%rd1858, %rd1857, %rd1844;
	ld.u32 	%r11610, [%rd1858+12];
	setp.gt.s32 	%p6040, %r2848, -1;
	setp.lt.s32 	%p6041, %r2848, %r11610;
	and.pred  	%p6042, %p6040, %p6041;
	@%p6042 bra 	$L__BB10_5341;
	ld.shared.u64 	%rd10835, [m_Local_$_1];
	atom.global.add.u64 	%rd10836, [%rd16], 48;
	add.s64 	%rd10837, %rd10836, 56;
	setp.lt.u64 	%p6043, %rd10837, %rd10835;
	shr.u64 	%rd1859, %rd10836, 4;
	cvt.u32.u64 	%r13584, %rd1859;
	setp.ne.s32 	%p6044, %r13584, -1;
	and.pred  	%p6045, %p6043, %p6044;
	@%p6045 bra 	$L__BB10_5333;
	mov.b32 	%r11619, 21106;
	st.local.u32 	[%rd1], %r11619;
	mov.b32 	%r13584, -1;
	mov.pred 	%p6896, 0;
	bra.uni 	$L__BB10_5334;
$L__BB10_5333:
	shl.b64 	%rd10838, %rd1859, 32;
	shr.s64 	%rd10839, %rd10838, 28;
	add.s64 	%rd10840, %rd1857, %rd10839;
	mov.b16 	%rs1449, 0;
	st.u8 	[%rd10840], %rs1449;
	st.u8 	[%rd10840+1], %rs1449;
	mov.b32 	%r11613, 3608;
	st.u32 	[%rd10840+4], %r11613;
	mov.b16 	%rs1450, 1;
	st.u8 	[%rd10840+3], %rs1450;
	mov.b32 	%r11614, 48;
	st.u32 	[%rd10840+8], %r11614;
	mov.b32 	%r11615, -1;
	st.u32 	[%rd10840+16], %r11615;
	ld.shared.u64 	%rd10841, [m_Local_$_0];
	add.s64 	%rd10842, %rd10841, %rd10839;
	mov.b32 	%r11616, 0;
	st.u32 	[%rd10842+32], %r11616;
	ld.shared.u64 	%rd10843, [m_Local_$_0];
	add.s64 	%rd10844, %rd10843, %rd10839;
	st.u32 	[%rd10844+36], %r11616;
	ld.shared.u64 	%rd10845, [m_Local_$_0];
	add.s64 	%rd10846, %rd10845, %rd10839;
	st.u32 	[%rd10846+40], %r11616;
	ld.local.u32 	%r11617, [%rd1];
	setp.eq.s32 	%p6896, %r11617, 0;
$L__BB10_5334:
	mov.b32 	%r13585, 0;
	not.pred 	%p6047, %p6896;
	@%p6047 bra 	$L__BB10_5340;
	setp.ne.s32 	%p6048, %r13584, -1;
	@%p6048 bra 	$L__BB10_5337;
	mov.b32 	%r11627, 21352;
	st.local.u32 	[%rd1], %r11627;
	bra.uni 	$L__BB10_5340;
$L__BB10_5337:
	ld.shared.u64 	%rd10847, [m_Local_$_0];
	mul.wide.s32 	%rd1860, %r13584, 16;
	add.s64 	%rd10848, %rd10847, %rd1860;
	st.u32 	[%rd10848+40], %r11610;
	ld.local.u32 	%r11622, [%rd1];
	setp.ne.s32 	%p6049, %r11622, 0;
	@%p6049 bra 	$L__BB10_5340;
	ld.shared.u64 	%rd10849, [m_Local_$_0];
	add.s64 	%rd10850, %rd10849, %rd1860;
	st.u32 	[%rd10850+36], %r2848;
	ld.local.u32 	%r11624, [%rd1];
	setp.ne.s32 	%p6050, %r11624, 0;
	@%p6050 bra 	$L__BB10_5340;
	ld.shared.u64 	%rd10851, [m_Local_$_0];
	add.s64 	%rd10852, %rd10851, %rd1860;
	st.u32 	[%rd10852+32], %r2808;
	ld.local.u32 	%r11625, [%rd1];
	setp.eq.s32 	%p6051, %r11625, 0;
	selp.b32 	%r13585, %r13584, 0, %p6051;
$L__BB10_5340:
	st.local.u32 	[%rd1], %r13585;
	bra.uni 	$L__BB10_5342;
$L__BB10_5341:
	shl.b32 	%r11611, %r2848, 2;
	cvt.u64.u32 	%rd10833, %r11611;
	add.s64 	%rd10834, %rd1858, %rd10833;
	mov.b32 	%r11612, 0;
	st.u32 	[%rd10834+32], %r11612;
	st.u8 	[%rd10834+32], %rs1655;
$L__BB10_5342:
	add.s32 	%r13581, %r13581, 1;
	setp.ne.s32 	%p6052, %r13581, %r13566;
	@%p6052 bra 	$L__BB10_5287;
$L__BB10_5343:
	ld.shared.u64 	%rd11891, [m_Local_$_1];
	atom.global.add.u64 	%rd10853, [%rd16], 48;
	add.s64 	%rd10854, %rd10853, 56;
	setp.lt.u64 	%p6053, %rd10854, %rd11891;
	shr.u64 	%rd10855, %rd10853, 4;
	cvt.u32.u64 	%r11629, %rd10855;
	selp.b32 	%r2855, %r11629, -1, %p6053;
	setp.ne.s32 	%p6054, %r2855, -1;
	@%p6054 bra 	$L__BB10_5345;
	mov.b32 	%r11739, 21352;
	st.local.u32 	[%rd1], %r11739;
	bra.uni 	$L__BB10_5420;
$L__BB10_5345:
	ld.shared.u64 	%rd10856, [m_Local_$_0];
	mul.wide.s32 	%rd1862, %r2855, 16;
	add.s64 	%rd10857, %rd10856, %rd1862;
	mov.b16 	%rs1451, 1;
	st.u8 	[%rd10857], %rs1451;
	mov.b16 	%rs1452, 0;
	st.u8 	[%rd10857+1], %rs1452;
	mov.b32 	%r11630, 2905;
	st.u32 	[%rd10857+4], %r11630;
	st.u8 	[%rd10857+3], %rs1451;
	mov.b32 	%r11631, 48;
	st.u32 	[%rd10857+8], %r11631;
	mov.b32 	%r11632, -1;
	st.u32 	[%rd10857+16], %r11632;
	ld.shared.u64 	%rd1863, [m_Local_$_0];
	mul.wide.s32 	%rd1864, %r2808, 16;
	add.s64 	%rd10858, %rd1863, %rd1864;
	ld.u32 	%r2856, [%rd10858+12];
	shl.b32 	%r11633, %r2856, 2;
	add.s32 	%r11634, %r11633, 32;
	shr.s32 	%r11635, %r11634, 31;
	shr.u32 	%r11636, %r11635, 29;
	add.s32 	%r11637, %r11634, %r11636;
	and.b32  	%r11638, %r11637, -8;
	sub.s32 	%r11639, %r11634, %r11638;
	setp.eq.s32 	%p6055, %r11639, 0;
	sub.s32 	%r11640, %r11633, %r11639;
	add.s32 	%r11641, %r11640, 40;
	selp.b32 	%r2857, %r11634, %r11641, %p6055;
	ld.shared.u64 	%rd1865, [m_Local_$_1];
	and.b32  	%r11642, %r2857, 12;
	setp.eq.s32 	%p6056, %r11642, 0;
	mov.u32 	%r13586, %r2857;
	@%p6056 bra 	$L__BB10_5347;
	shr.s32 	%r11643, %r2857, 31;
	shr.u32 	%r11644, %r11643, 28;
	add.s32 	%r11645, %r2857, %r11644;
	and.b32  	%r11646, %r11645, -16;
	add.s32 	%r13586, %r11646, 16;
$L__BB10_5347:
	cvt.s64.s32 	%rd10859, %r13586;
	atom.global.add.u64 	%rd10860, [%rd16], %rd10859;
	cvt.s64.s32 	%rd10861, %r2857;
	add.s64 	%rd10862, %rd10861, %rd10860;
	add.s64 	%rd10863, %rd10862, 8;
	setp.lt.u64 	%p6057, %rd10863, %rd1865;
	shr.u64 	%rd10864, %rd10860, 4;
	cvt.u32.u64 	%r11647, %rd10864;
	selp.b32 	%r2860, %r11647, -1, %p6057;
	setp.ne.s32 	%p6058, %r2860, -1;
	@%p6058 bra 	$L__BB10_5349;
	mov.b32 	%r11703, 21352;
	st.local.u32 	[%rd1], %r11703;
	bra.uni 	$L__BB10_5388;
$L__BB10_5349:
	mul.wide.s32 	%rd1866, %r2860, 16;
	add.s64 	%rd10865, %rd1863, %rd1866;
	mov.b16 	%rs1453, 0;
	st.u8 	[%rd10865], %rs1453;
	st.u8 	[%rd10865+1], %rs1453;
	mov.b32 	%r11648, 4335;
	st.u32 	[%rd10865+4], %r11648;
	mov.b16 	%rs1454, 1;
	st.u8 	[%rd10865+3], %rs1454;
	st.u32 	[%rd10865+8], %r2857;
	st.u32 	[%rd10865+12], %r2856;
	setp.lt.s32 	%p6059, %r2856, 1;
	@%p6059 bra 	$L__BB10_5388;
	setp.eq.s32 	%p6060, %r2856, 1;
	mov.b32 	%r2875, 0;
	@%p6060 bra 	$L__BB10_5376;
	and.b32  	%r2875, %r2856, 2147483646;
	mov.b32 	%r13587, 0;
$L__BB10_5352:
	ld.shared.u64 	%rd1867, [m_Local_$_0];
	add.s64 	%rd1868, %rd1867, %rd1866;
	ld.u32 	%r2863, [%rd1868+12];
	setp.lt.s32 	%p6061, %r13587, %r2863;
	@%p6061 bra 	$L__BB10_5363;
	ld.shared.u64 	%rd10866, [m_Local_$_1];
	atom.global.add.u64 	%rd10867, [%rd16], 48;
	add.s64 	%rd10868, %rd10867, 56;
	setp.lt.u64 	%p6062, %rd10868, %rd10866;
	shr.u64 	%rd1869, %rd10867, 4;
	cvt.u32.u64 	%r13588, %rd1869;
	setp.ne.s32 	%p6063, %r13588, -1;
	and.pred  	%p6064, %p6062, %p6063;
	@%p6064 bra 	$L__BB10_5355;
	mov.b32 	%r11657, 21106;
	st.local.u32 	[%rd1], %r11657;
	mov.b32 	%r13588, -1;
	mov.pred 	%p6897, 0;
	bra.uni 	$L__BB10_5356;
$L__BB10_5355:
	shl.b64 	%rd10869, %rd1869, 32;
	shr.s64 	%rd10870, %rd10869, 28;
	add.s64 	%rd10871, %rd1867, %rd10870;
	mov.b16 	%rs1455, 0;
	st.u8 	[%rd10871], %rs1455;
	st.u8 	[%rd10871+1], %rs1455;
	mov.b32 	%r11651, 3608;
	st.u32 	[%rd10871+4], %r11651;
	mov.b16 	%rs1456, 1;
	st.u8 	[%rd10871+3], %rs1456;
	mov.b32 	%r11652, 48;
	st.u32 	[%rd10871+8], %r11652;
	mov.b32 	%r11653, -1;
	st.u32 	[%rd10871+16], %r11653;
	ld.shared.u64 	%rd10872, [m_Local_$_0];
	add.s64 	%rd10873, %rd10872, %rd10870;
	mov.b32 	%r11654, 0;
	st.u32 	[%rd10873+32], %r11654;
	ld.shared.u64 	%rd10874, [m_Local_$_0];
	add.s64 	%rd10875, %rd10874, %rd10870;
	st.u32 	[%rd10875+36], %r11654;
	ld.shared.u64 	%rd10876, [m_Local_$_0];
	add.s64 	%rd10877, %rd10876, %rd10870;
	st.u32 	[%rd10877+40], %r11654;
	ld.local.u32 	%r11655, [%rd1];
	setp.eq.s32 	%p6897, %r11655, 0;
$L__BB10_5356:
	mov.b32 	%r13589, 0;
	not.pred 	%p6066, %p6897;
	@%p6066 bra 	$L__BB10_5362;
	setp.ne.s32 	%p6067, %r13588, -1;
	@%p6067 bra 	$L__BB10_5359;
	mov.b32 	%r11665, 21352;
	st.local.u32 	[%rd1], %r11665;
	bra.uni 	$L__BB10_5362;
$L__BB10_5359:
	ld.shared.u64 	%rd10878, [m_Local_$_0];
	mul.wide.s32 	%rd1870, %r13588, 16;
	add.s64 	%rd10879, %rd10878, %rd1870;
	st.u32 	[%rd10879+40], %r2863;
	ld.local.u32 	%r11660, [%rd1];
	setp.ne.s32 	%p6068, %r11660, 0;
	@%p6068 bra 	$L__BB10_5362;
	ld.shared.u64 	%rd10880, [m_Local_$_0];
	add.s64 	%rd10881, %rd10880, %rd1870;
	st.u32 	[%rd10881+36], %r13587;
	ld.local.u32 	%r11662, [%rd1];
	setp.ne.s32 	%p6069, %r11662, 0;
	@%p6069 bra 	$L__BB10_5362;
	ld.shared.u64 	%rd10882, [m_Local_$_0];
	add.s64 	%rd10883, %rd10882, %rd1870;
	st.u32 	[%rd10883+32], %r2860;
	ld.local.u32 	%r11663, [%rd1];
	setp.eq.s32 	%p6070, %r11663, 0;
	selp.b32 	%r13589, %r13588, 0, %p6070;
$L__BB10_5362:
	st.local.u32 	[%rd1], %r13589;
	bra.uni 	$L__BB10_5364;
$L__BB10_5363:
	shl.b32 	%r11666, %r13587, 2;
	cvt.u64.u32 	%rd10884, %r11666;
	add.s64 	%rd10885, %rd1868, %rd10884;
	mov.b32 	%r11667, 0;
	st.u32 	[%rd10885+32], %r11667;
$L__BB10_5364:
	add.s32 	%r2868, %r13587, 1;
	ld.shared.u64 	%rd1871, [m_Local_$_0];
	add.s64 	%rd1872, %rd1871, %rd1866;
	ld.u32 	%r2869, [%rd1872+12];
	setp.lt.s32 	%p6071, %r2868, %r2869;
	@%p6071 bra 	$L__BB10_5374;
	ld.shared.u64 	%rd10886, [m_Local_$_1];
	atom.global.add.u64 	%rd10887, [%rd16], 48;
	add.s64 	%rd10888, %rd10887, 56;
	setp.ge.u64 	%p6072, %rd10888, %rd10886;
	shr.u64 	%rd1873, %rd10887, 4;
	cvt.u32.u64 	%r13590, %rd1873;
	setp.eq.s32 	%p6073, %r13590, -1;
	or.pred  	%p6074, %p6072, %p6073;
	@%p6074 bra 	$L__BB10_5367;
	shl.b64 	%rd10889, %rd1873, 32;
	shr.s64 	%rd10890, %rd10889, 28;
	add.s64 	%rd10891, %rd1871, %rd10890;
	mov.b16 	%rs1457, 0;
	st.u8 	[%rd10891], %rs1457;
	st.u8 	[%rd10891+1], %rs1457;
	mov.b32 	%r11668, 3608;
	st.u32 	[%rd10891+4], %r11668;
	mov.b16 	%rs1458, 1;
	st.u8 	[%rd10891+3], %rs1458;
	mov.b32 	%r11669, 48;
	st.u32 	[%rd10891+8], %r11669;
	mov.b32 	%r11670, -1;
	st.u32 	[%rd10891+16], %r11670;
	ld.shared.u64 	%rd10892, [m_Local_$_0];
	add.s64 	%rd10893, %rd10892, %rd10890;
	mov.b32 	%r11671, 0;
	st.u32 	[%rd10893+32], %r11671;
	ld.shared.u64 	%rd10894, [m_Local_$_0];
	add.s64 	%rd10895, %rd10894, %rd10890;
	st.u32 	[%rd10895+36], %r11671;
	ld.shared.u64 	%rd10896, [m_Local_$_0];
	add.s64 	%rd10897, %rd10896, %rd10890;
	st.u32 	[%rd10897+40], %r11671;
	ld.local.u32 	%r11672, [%rd1];
	setp.eq.s32 	%p6898, %r11672, 0;
	bra.uni 	$L__BB10_5368;
$L__BB10_5367:
	mov.b32 	%r11674, 21106;
	st.local.u32 	[%rd1], %r11674;
	mov.b32 	%r13590, -1;
	mov.pred 	%p6898, 0;
$L__BB10_5368:
	mov.b32 	%r13591, 0;
	not.pred 	%p6076, %p6898;
	@%p6076 bra 	$L__BB10_5373;
	setp.eq.s32 	%p6077, %r13590, -1;
	@%p6077 bra 	$L__BB10_6774;
	ld.shared.u64 	%rd10898, [m_Local_$_0];
	mul.wide.s32 	%rd1874, %r13590, 16;
	add.s64 	%rd10899, %rd10898, %rd1874;
	st.u32 	[%rd10899+40], %r2869;
	ld.local.u32 	%r11677, [%rd1];
	setp.eq.s32 	%p6078, %r11677, 0;
	@%p6078 bra 	$L__BB10_5371;
	bra.uni 	$L__BB10_5373;
$L__BB10_5371:
	ld.shared.u64 	%rd10900, [m_Local_$_0];
	add.s64 	%rd10901, %rd10900, %rd1874;
	st.u32 	[%rd10901+36], %r2868;
	ld.local.u32 	%r11679, [%rd1];
	setp.ne.s32 	%p6079, %r11679, 0;
	@%p6079 bra 	$L__BB10_5373;
	ld.shared.u64 	%rd10902, [m_Local_$_0];
	add.s64 	%rd10903, %rd10902, %rd1874;
	st.u32 	[%rd10903+32], %r2860;
	ld.local.u32 	%r11680, [%rd1];
	setp.eq.s32 	%p6080, %r11680, 0;
	selp.b32 	%r13591, %r13590, 0, %p6080;
$L__BB10_5373:
	st.local.u32 	[%rd1], %r13591;
	bra.uni 	$L__BB10_5375;
$L__BB10_5374:
	shl.b32 	%r11683, %r2868, 2;
	cvt.u64.u32 	%rd10904, %r11683;
	add.s64 	%rd10905, %rd1872, %rd10904;
	mov.b32 	%r11684, 0;
	st.u32 	[%rd10905+32], %r11684;
$L__BB10_5375:
	add.s32 	%r13587, %r13587, 2;
	setp.ne.s32 	%p6081, %r13587, %r2875;
	@%p6081 bra 	$L__BB10_5352;
$L__BB10_5376:
	and.b32  	%r11685, %r2856, 1;
	setp.eq.b32 	%p6082, %r11685, 1;
	not.pred 	%p6083, %p6082;
	@%p6083 bra 	$L__BB10_5388;
	ld.shared.u64 	%rd1875, [m_Local_$_0];
	add.s64 	%rd1876, %rd1875, %rd1866;
	ld.u32 	%r2876, [%rd1876+12];
	setp.lt.s32 	%p6084, %r2875, %r2876;
	@%p6084 bra 	$L__BB10_5387;
	ld.shared.u64 	%rd10906, [m_Local_$_1];
	atom.global.add.u64 	%rd10907, [%rd16], 48;
	add.s64 	%rd10908, %rd10907, 56;
	setp.ge.u64 	%p6085, %rd10908, %rd10906;
	shr.u64 	%rd1877, %rd10907, 4;
	cvt.u32.u64 	%r13593, %rd1877;
	setp.eq.s32 	%p6086, %r13593, -1;
	or.pred  	%p6087, %p6085, %p6086;
	@%p6087 bra 	$L__BB10_5380;
	shl.b64 	%rd10909, %rd1877, 32;
	shr.s64 	%rd10910, %rd10909, 28;
	add.s64 	%rd10911, %rd1875, %rd10910;
	mov.b16 	%rs1459, 0;
	st.u8 	[%rd10911], %rs1459;
	st.u8 	[%rd10911+1], %rs1459;
	mov.b32 	%r11686, 3608;
	st.u32 	[%rd10911+4], %r11686;
	mov.b16 	%rs1460, 1;
	st.u8 	[%rd10911+3], %rs1460;
	mov.b32 	%r11687, 48;
	st.u32 	[%rd10911+8], %r11687;
	mov.b32 	%r11688, -1;
	st.u32 	[%rd10911+16], %r11688;
	ld.shared.u64 	%rd10912, [m_Local_$_0];
	add.s64 	%rd10913, %rd10912, %rd10910;
	mov.b32 	%r11689, 0;
	st.u32 	[%rd10913+32], %r11689;
	ld.shared.u64 	%rd10914, [m_Local_$_0];
	add.s64 	%rd10915, %rd10914, %rd10910;
	st.u32 	[%rd10915+36], %r11689;
	ld.shared.u64 	%rd10916, [m_Local_$_0];
	add.s64 	%rd10917, %rd10916, %rd10910;
	st.u32 	[%rd10917+40], %r11689;
	ld.local.u32 	%r11690, [%rd1];
	setp.eq.s32 	%p6899, %r11690, 0;
	bra.uni 	$L__BB10_5381;
$L__BB10_5380:
	mov.b32 	%r11692, 21106;
	st.local.u32 	[%rd1], %r11692;
	mov.b32 	%r13593, -1;
	mov.pred 	%p6899, 0;
$L__BB10_5381:
	mov.b32 	%r13594, 0;
	not.pred 	%p6089, %p6899;
	@%p6089 bra 	$L__BB10_5386;
	setp.eq.s32 	%p6090, %r13593, -1;
	@%p6090 bra 	$L__BB10_6775;
	ld.shared.u64 	%rd10918, [m_Local_$_0];
	mul.wide.s32 	%rd1878, %r13593, 16;
	add.s64 	%rd10919, %rd10918, %rd1878;
	st.u32 	[%rd10919+40], %r2876;
	ld.local.u32 	%r11695, [%rd1];
	setp.eq.s32 	%p6091, %r11695, 0;
	@%p6091 bra 	$L__BB10_5384;
	bra.uni 	$L__BB10_5386;
$L__BB10_5384:
	ld.shared.u64 	%rd10920, [m_Local_$_0];
	add.s64 	%rd10921, %rd10920, %rd1878;
	st.u32 	[%rd10921+36], %r2875;
	ld.local.u32 	%r11697, [%rd1];
	setp.ne.s32 	%p6092, %r11697, 0;
	@%p6092 bra 	$L__BB10_5386;
	ld.shared.u64 	%rd10922, [m_Local_$_0];
	add.s64 	%rd10923, %rd10922, %rd1878;
	st.u32 	[%rd10923+32], %r2860;
	ld.local.u32 	%r11698, [%rd1];
	setp.eq.s32 	%p6093, %r11698, 0;
	selp.b32 	%r13594, %r13593, 0, %p6093;
$L__BB10_5386:
	st.local.u32 	[%rd1], %r13594;
	bra.uni 	$L__BB10_5388;
$L__BB10_5387:
	shl.b32 	%r11701, %r2875, 2;
	cvt.u64.u32 	%rd10924, %r11701;
	add.s64 	%rd10925, %rd1876, %rd10924;
	mov.b32 	%r11702, 0;
	st.u32 	[%rd10925+32], %r11702;
$L__BB10_5388:
	setp.lt.s32 	%p6094, %r2856, 1;
	@%p6094 bra 	$L__BB10_5419;
	mul.wide.s32 	%rd1879, %r2860, 16;
	mov.b32 	%r13595, 0;
$L__BB10_5390:
	setp.ne.s32 	%p6095, %r2808, -1;
	shl.b32 	%r2882, %r13595, 2;
	@%p6095 bra 	$L__BB10_5392;
	mov.b32 	%r11720, 21352;
	st.local.u32 	[%rd1], %r11720;
	mov.b16 	%rs1656, 0;
	bra.uni 	$L__BB10_5404;
$L__BB10_5392:
	ld.shared.u64 	%rd1880, [m_Local_$_0];
	add.s64 	%rd1881, %rd1880, %rd1864;
	ld.u32 	%r2883, [%rd1881+12];
	setp.lt.s32 	%p6096, %r13595, %r2883;
	@%p6096 bra 	$L__BB10_5403;
	ld.shared.u64 	%rd10926, [m_Local_$_1];
	atom.global.add.u64 	%rd10927, [%rd16], 48;
	add.s64 	%rd10928, %rd10927, 56;
	setp.lt.u64 	%p6097, %rd10928, %rd10926;
	shr.u64 	%rd1882, %rd10927, 4;
	cvt.u32.u64 	%r13596, %rd1882;
	setp.ne.s32 	%p6098, %r13596, -1;
	and.pred  	%p6099, %p6097, %p6098;
	@%p6099 bra 	$L__BB10_5395;
	mov.b32 	%r11711, 21106;
	st.local.u32 	[%rd1], %r11711;
	mov.b32 	%r13596, -1;
	mov.pred 	%p6900, 0;
	bra.uni 	$L__BB10_5396;
$L__BB10_5395:
	shl.b64 	%rd10929, %rd1882, 32;
	shr.s64 	%rd10930, %rd10929, 28;
	add.s64 	%rd10931, %rd1880, %rd10930;
	mov.b16 	%rs1461, 0;
	st.u8 	[%rd10931], %rs1461;
	st.u8 	[%rd10931+1], %rs1461;
	mov.b32 	%r11705, 3608;
	st.u32 	[%rd10931+4], %r11705;
	mov.b16 	%rs1462, 1;
	st.u8 	[%rd10931+3], %rs1462;
	mov.b32 	%r11706, 48;
	st.u32 	[%rd10931+8], %r11706;
	mov.b32 	%r11707, -1;
	st.u32 	[%rd10931+16], %r11707;
	ld.shared.u64 	%rd10932, [m_Local_$_0];
	add.s64 	%rd10933, %rd10932, %rd10930;
	mov.b32 	%r11708, 0;
	st.u32 	[%rd10933+32], %r11708;
	ld.shared.u64 	%rd10934, [m_Local_$_0];
	add.s64 	%rd10935, %rd10934, %rd10930;
	st.u32 	[%rd10935+36], %r11708;
	ld.shared.u64 	%rd10936, [m_Local_$_0];
	add.s64 	%rd10937, %rd10936, %rd10930;
	st.u32 	[%rd10937+40], %r11708;
	ld.local.u32 	%r11709, [%rd1];
	setp.eq.s32 	%p6900, %r11709, 0;
$L__BB10_5396:
	mov.b32 	%r13597, 0;
	not.pred 	%p6101, %p6900;
	@%p6101 bra 	$L__BB10_5402;
	setp.ne.s32 	%p6102, %r13596, -1;
	@%p6102 bra 	$L__BB10_5399;
	mov.b32 	%r11719, 21352;
	st.local.u32 	[%rd1], %r11719;
	bra.uni 	$L__BB10_5402;
$L__BB10_5399:
	ld.shared.u64 	%rd10938, [m_Local_$_0];
	mul.wide.s32 	%rd1883, %r13596, 16;
	add.s64 	%rd10939, %rd10938, %rd1883;
	st.u32 	[%rd10939+40], %r2883;
	ld.local.u32 	%r11714, [%rd1];
	setp.ne.s32 	%p6103, %r11714, 0;
	@%p6103 bra 	$L__BB10_5402;
	ld.shared.u64 	%rd10940, [m_Local_$_0];
	add.s64 	%rd10941, %rd10940, %rd1883;
	st.u32 	[%rd10941+36], %r13595;
	ld.local.u32 	%r11716, [%rd1];
	setp.ne.s32 	%p6104, %r11716, 0;
	@%p6104 bra 	$L__BB10_5402;
	ld.shared.u64 	%rd10942, [m_Local_$_0];
	add.s64 	%rd10943, %rd10942, %rd1883;
	st.u32 	[%rd10943+32], %r2808;
	ld.local.u32 	%r11717, [%rd1];
	setp.eq.s32 	%p6105, %r11717, 0;
	selp.b32 	%r13597, %r13596, 0, %p6105;
$L__BB10_5402:
	st.local.u32 	[%rd1], %r13597;
	mov.b16 	%rs1656, 0;
	bra.uni 	$L__BB10_5404;
$L__BB10_5403:
	cvt.u64.u32 	%rd10944, %r2882;
	add.s64 	%rd10945, %rd1881, %rd10944;
	ld.u8 	%rs1656, [%rd10945+32];
$L__BB10_5404:
	setp.ne.s32 	%p6106, %r2860, -1;
	@%p6106 bra 	$L__BB10_5406;
	mov.b32 	%r11737, 21352;
	st.local.u32 	[%rd1], %r11737;
	bra.uni 	$L__BB10_5418;
$L__BB10_5406:
	ld.shared.u64 	%rd1884, [m_Local_$_0];
	add.s64 	%rd1885, %rd1884, %rd1879;
	ld.u32 	%r2888, [%rd1885+12];
	setp.lt.s32 	%p6107, %r13595, %r2888;
	@%p6107 bra 	$L__BB10_5417;
	ld.shared.u64 	%rd10946, [m_Local_$_1];
	atom.global.add.u64 	%rd10947, [%rd16], 48;
	add.s64 	%rd10948, %rd10947, 56;
	setp.lt.u64 	%p6108, %rd10948, %rd10946;
	shr.u64 	%rd1886, %rd10947, 4;
	cvt.u32.u64 	%r13598, %rd1886;
	setp.ne.s32 	%p6109, %r13598, -1;
	and.pred  	%p6110, %p6108, %p6109;
	@%p6110 bra 	$L__BB10_5409;
	mov.b32 	%r11727, 21106;
	st.local.u32 	[%rd1], %r11727;
	mov.b32 	%r13598, -1;
	mov.pred 	%p6901, 0;
	bra.uni 	$L__BB10_5410;
$L__BB10_5409:
	shl.b64 	%rd10949, %rd1886, 32;
	shr.s64 	%rd10950, %rd10949, 28;
	add.s64 	%rd10951, %rd1884, %rd10950;
	mov.b16 	%rs1465, 0;
	st.u8 	[%rd10951], %rs1465;
	st.u8 	[%rd10951+1], %rs1465;
	mov.b32 	%r11721, 3608;
	st.u32 	[%rd10951+4], %r11721;
	mov.b16 	%rs1466, 1;
	st.u8 	[%rd10951+3], %rs1466;
	mov.b32 	%r11722, 48;
	st.u32 	[%rd10951+8], %r11722;
	mov.b32 	%r11723, -1;
	st.u32 	[%rd10951+16], %r11723;
	ld.shared.u64 	%rd10952, [m_Local_$_0];
	add.s64 	%rd10953, %rd10952, %rd10950;
	mov.b32 	%r11724, 0;
	st.u32 	[%rd10953+32], %r11724;
	ld.shared.u64 	%rd10954, [m_Local_$_0];
	add.s64 	%rd10955, %rd10954, %rd10950;
	st.u32 	[%rd10955+36], %r11724;
	ld.shared.u64 	%rd10956, [m_Local_$_0];
	add.s64 	%rd10957, %rd10956, %rd10950;
	st.u32 	[%rd10957+40], %r11724;
	ld.local.u32 	%r11725, [%rd1];
	setp.eq.s32 	%p6901, %r11725, 0;
$L__BB10_5410:
	mov.b32 	%r13599, 0;
	not.pred 	%p6112, %p6901;
	@%p6112 bra 	$L__BB10_5416;
	setp.ne.s32 	%p6113, %r13598, -1;
	@%p6113 bra 	$L__BB10_5413;
	mov.b32 	%r11735, 21352;
	st.local.u32 	[%rd1], %r11735;
	bra.uni 	$L__BB10_5416;
$L__BB10_5413:
	ld.shared.u64 	%rd10958, [m_Local_$_0];
	mul.wide.s32 	%rd1887, %r13598, 16;
	add.s64 	%rd10959, %rd10958, %rd1887;
	st.u32 	[%rd10959+40], %r2888;
	ld.local.u32 	%r11730, [%rd1];
	setp.ne.s32 	%p6114, %r11730, 0;
	@%p6114 bra 	$L__BB10_5416;
	ld.shared.u64 	%rd10960, [m_Local_$_0];
	add.s64 	%rd10961, %rd10960, %rd1887;
	st.u32 	[%rd10961+36], %r13595;
	ld.local.u32 	%r11732, [%rd1];
	setp.ne.s32 	%p6115, %r11732, 0;
	@%p6115 bra 	$L__BB10_5416;
	ld.shared.u64 	%rd10962, [m_Local_$_0];
	add.s64 	%rd10963, %rd10962, %rd1887;
	st.u32 	[%rd10963+32], %r2860;
	ld.local.u32 	%r11733, [%rd1];
	setp.eq.s32 	%p6116, %r11733, 0;
	selp.b32 	%r13599, %r13598, 0, %p6116;
$L__BB10_5416:
	st.local.u32 	[%rd1], %r13599;
	bra.uni 	$L__BB10_5418;
$L__BB10_5417:
	cvt.u64.u32 	%rd10964, %r2882;
	add.s64 	%rd10965, %rd1885, %rd10964;
	mov.b32 	%r11736, 0;
	st.u32 	[%rd10965+32], %r11736;
	st.u8 	[%rd10965+32], %rs1656;
$L__BB10_5418:
	add.s32 	%r13595, %r13595, 1;
	setp.ne.s32 	%p6117, %r13595, %r2856;
	@%p6117 bra 	$L__BB10_5390;
$L__BB10_5419:
	ld.shared.u64 	%rd10966, [m_Local_$_0];
	add.s64 	%rd10967, %rd10966, %rd1862;
	st.u32 	[%rd10967+32], %r2860;
	ld.shared.u64 	%rd10968, [m_Local_$_0];
	add.s64 	%rd10969, %rd10968, %rd1862;
	st.u32 	[%rd10969+40], %r2856;
	ld.shared.u64 	%rd10970, [m_Local_$_0];
	add.s64 	%rd10971, %rd10970, %rd1862;
	mov.b32 	%r11738, 0;
	st.u32 	[%rd10971+48], %r11738;
	ld.shared.u64 	%rd11891, [m_Local_$_1];
$L__BB10_5420:
	atom.global.add.u64 	%rd10972, [%rd16], 48;
	add.s64 	%rd10973, %rd10972, 56;
	setp.lt.u64 	%p6118, %rd10973, %rd11891;
	shr.u64 	%rd1890, %rd10972, 4;
	cvt.u32.u64 	%r13602, %rd1890;
	setp.ne.s32 	%p6119, %r13602, -1;
	and.pred  	%p6120, %p6118, %p6119;
	@%p6120 bra 	$L__BB10_5422;
	mov.b32 	%r11747, 21352;
	st.local.u32 	[%rd1], %r11747;
	mov.b32 	%r13602, -1;
	mov.pred 	%p6902, 0;
	bra.uni 	$L__BB10_5426;
$L__BB10_5422:
	setp.ne.s32 	%p6121, %r2855, -1;
	ld.shared.u64 	%rd10974, [m_Local_$_0];
	shl.b64 	%rd10975, %rd1890, 32;
	shr.s64 	%rd1891, %rd10975, 28;
	add.s64 	%rd10976, %rd10974, %rd1891;
	mov.b16 	%rs1467, 0;
	st.u8 	[%rd10976], %rs1467;
	st.u8 	[%rd10976+1], %rs1467;
	mov.b32 	%r11740, 16901;
	st.u32 	[%rd10976+4], %r11740;
	mov.b16 	%rs1468, 1;
	st.u8 	[%rd10976+3], %rs1468;
	mov.b32 	%r11741, 44;
	st.u32 	[%rd10976+8], %r11741;
	mov.b32 	%r11742, -1;
	st.u32 	[%rd10976+16], %r11742;
	@%p6121 bra 	$L__BB10_5424;
	mov.b32 	%r11744, 21352;
	st.local.u32 	[%rd1], %r11744;
	mov.b32 	%r13600, 0;
	ld.shared.u64 	%rd11892, [m_Local_$_0];
	mov.u32 	%r13601, %r13600;
	bra.uni 	$L__BB10_5425;
$L__BB10_5424:
	ld.shared.u64 	%rd11892, [m_Local_$_0];
	mul.wide.s32 	%rd10977, %r2855, 16;
	add.s64 	%rd10978, %rd11892, %rd10977;
	ld.u32 	%r13600, [%rd10978+32];
	ld.u32 	%r13601, [%rd10978+40];
$L__BB10_5425:
	add.s64 	%rd10979, %rd11892, %rd1891;
	st.u32 	[%rd10979+32], %r13600;
	ld.shared.u64 	%rd10980, [m_Local_$_0];
	add.s64 	%rd10981, %rd10980, %rd1891;
	st.u32 	[%rd10981+40], %r13601;
	ld.local.u32 	%r11745, [%rd1];
	setp.eq.s32 	%p6902, %r11745, 0;
$L__BB10_5426:
	not.pred 	%p6123, %p6902;
	@%p6123 bra 	$L__BB10_6659;
	{ // callseq 96, 0
	.param .b64 param0;
	st.param.b64 	[param0], %rd2282;
	.param .b32 param1;
	st.param.b32 	[param1], %r13602;
	.param .b64 param2;
	st.param.b64 	[param2], %rd2283;
	.param .b32 retval0;
	call.uni (retval0), 
	_Z41invoke_java_lang_StringBuilder_toString9_PciPi, 
	(
	param0, 
	param1, 
	param2
	);
	ld.param.b32 	%r2901, [retval0];
	} // callseq 96
	ld.local.u32 	%r11749, [%rd1];
	setp.ne.s32 	%p6124, %r11749, 0;
	@%p6124 bra 	$L__BB10_6659;
	mov.b32 	%r13604, 0;
	ld.shared.u64 	%rd1896, [m_Local_$_0];
$L__BB10_5429:
	add.s64 	%rd10982, %rd1896, %rd15;
	ld.u32 	%r2903, [%rd10982+40];
	setp.ne.s32 	%p6125, %r2903, -1;
	@%p6125 bra 	$L__BB10_5431;
	mov.b32 	%r11767, 21352;
	st.local.u32 	[%rd1], %r11767;
	mov.b64 	%rd11894, 0;
	mov.pred 	%p6904, 0;
	bra.uni 	$L__BB10_5443;
$L__BB10_5431:
	mul.wide.s32 	%rd10983, %r2903, 16;
	add.s64 	%rd1897, %rd1896, %rd10983;
	ld.u32 	%r2904, [%rd1897+12];
	setp.lt.s32 	%p6126, %r13101, %r2904;
	@%p6126 bra 	$L__BB10_5442;
	ld.shared.u64 	%rd10984, [m_Local_$_1];
	atom.global.add.u64 	%rd10985, [%rd16], 48;
	add.s64 	%rd10986, %rd10985, 56;
	setp.lt.u64 	%p6127, %rd10986, %rd10984;
	shr.u64 	%rd1898, %rd10985, 4;
	cvt.u32.u64 	%r13605, %rd1898;
	setp.ne.s32 	%p6128, %r13605, -1;
	and.pred  	%p6129, %p6127, %p6128;
	@%p6129 bra 	$L__BB10_5434;
	mov.b32 	%r11757, 21106;
	st.local.u32 	[%rd1], %r11757;
	mov.b32 	%r13605, -1;
	mov.pred 	%p6903, 0;
	bra.uni 	$L__BB10_5435;
$L__BB10_5434:
	shl.b64 	%rd10987, %rd1898, 32;
	shr.s64 	%rd10988, %rd10987, 28;
	add.s64 	%rd10989, %rd1896, %rd10988;
	mov.b16 	%rs1469, 0;
	st.u8 	[%rd10989], %rs1469;
	st.u8 	[%rd10989+1], %rs1469;
	mov.b32 	%r11751, 3608;
	st.u32 	[%rd10989+4], %r11751;
	mov.b16 	%rs1470, 1;
	st.u8 	[%rd10989+3], %rs1470;
	mov.b32 	%r11752, 48;
	st.u32 	[%rd10989+8], %r11752;
	mov.b32 	%r11753, -1;
	st.u32 	[%rd10989+16], %r11753;
	ld.shared.u64 	%rd10990, [m_Local_$_0];
	add.s64 	%rd10991, %rd10990, %rd10988;
	mov.b32 	%r11754, 0;
	st.u32 	[%rd10991+32], %r11754;
	ld.shared.u64 	%rd10992, [m_Local_$_0];
	add.s64 	%rd10993, %rd10992, %rd10988;
	st.u32 	[%rd10993+36], %r11754;
	ld.shared.u64 	%rd10994, [m_Local_$_0];
	add.s64 	%rd10995, %rd10994, %rd10988;
	st.u32 	[%rd10995+40], %r11754;
	ld.local.u32 	%r11755, [%rd1];
	setp.eq.s32 	%p6903, %r11755, 0;
$L__BB10_5435:
	mov.b32 	%r13606, 0;
	not.pred 	%p6131, %p6903;
	@%p6131 bra 	$L__BB10_5441;
	setp.ne.s32 	%p6132, %r13605, -1;
	@%p6132 bra 	$L__BB10_5438;
	mov.b32 	%r11765, 21352;
	st.local.u32 	[%rd1], %r11765;
	bra.uni 	$L__BB10_5441;
$L__BB10_5438:
	ld.shared.u64 	%rd10996, [m_Local_$_0];
	mul.wide.s32 	%rd1899, %r13605, 16;
	add.s64 	%rd10997, %rd10996, %rd1899;
	st.u32 	[%rd10997+40], %r2904;
	ld.local.u32 	%r11760, [%rd1];
	setp.ne.s32 	%p6133, %r11760, 0;
	@%p6133 bra 	$L__BB10_5441;
	ld.shared.u64 	%rd10998, [m_Local_$_0];
	add.s64 	%rd10999, %rd10998, %rd1899;
	st.u32 	[%rd10999+36], %r13101;
	ld.local.u32 	%r11762, [%rd1];
	setp.ne.s32 	%p6134, %r11762, 0;
	@%p6134 bra 	$L__BB10_5441;
	ld.shared.u64 	%rd11000, [m_Local_$_0];
	add.s64 	%rd11001, %rd11000, %rd1899;
	st.u32 	[%rd11001+32], %r2903;
	ld.local.u32 	%r11763, [%rd1];
	setp.eq.s32 	%p6135, %r11763, 0;
	selp.b32 	%r13606, %r13605, 0, %p6135;
$L__BB10_5441:
	st.local.u32 	[%rd1], %r13606;
	setp.eq.s32 	%p6904, %r13606, 0;
	mov.b64 	%rd11894, 0;
	bra.uni 	$L__BB10_5443;
$L__BB10_5442:
	cvt.u64.u32 	%rd11003, %r1599;
	add.s64 	%rd11004, %rd1897, %rd11003;
	ld.u32 	%r11766, [%rd11004+32];
	mul.wide.s32 	%rd11894, %r11766, 16;
	mov.pred 	%p6904, -1;
$L__BB10_5443:
	not.pred 	%p6138, %p6904;
	@%p6138 bra 	$L__BB10_6659;
	ld.shared.u64 	%rd1902, [m_Local_$_0];
	add.s64 	%rd11006, %rd1902, %rd11894;
	ld.u32 	%r11768, [%rd11006+12];
	setp.ge.s32 	%p6139, %r13604, %r11768;
	@%p6139 bra 	$L__BB10_5836;
	ld.shared.u64 	%rd11158, [m_Local_$_1];
	atom.global.add.u64 	%rd11159, [%rd16], 48;
	add.s64 	%rd11160, %rd11159, 56;
	setp.lt.u64 	%p6189, %rd11160, %rd11158;
	shr.u64 	%rd1903, %rd11159, 4;
	cvt.u32.u64 	%r13608, %rd1903;
	setp.ne.s32 	%p6190, %r13608, -1;
	and.pred  	%p6191, %p6189, %p6190;
	@%p6191 bra 	$L__BB10_5447;
	mov.b32 	%r11909, 21352;
	st.local.u32 	[%rd1], %r11909;
	mov.b32 	%r13608, -1;
	mov.pred 	%p6905, 0;
	bra.uni 	$L__BB10_5451;
$L__BB10_5447:
	shl.b64 	%rd11161, %rd1903, 32;
	shr.s64 	%rd1904, %rd11161, 28;
	add.s64 	%rd11162, %rd1902, %rd1904;
	mov.b16 	%rs1473, 1;
	st.u8 	[%rd11162], %rs1473;
	mov.b16 	%rs1474, 0;
	st.u8 	[%rd11162+1], %rs1474;
	mov.b32 	%r11898, 2905;
	st.u32 	[%rd11162+4], %r11898;
	st.u8 	[%rd11162+3], %rs1473;
	mov.b32 	%r11899, 48;
	st.u32 	[%rd11162+8], %r11899;
	mov.b32 	%r11900, -1;
	st.u32 	[%rd11162+16], %r11900;
	ld.shared.u64 	%rd11163, [m_Local_$_1];
	atom.global.add.u64 	%rd11164, [%rd16], 32;
	add.s64 	%rd11165, %rd11164, 40;
	setp.lt.u64 	%p6192, %rd11165, %rd11163;
	shr.u64 	%rd1905, %rd11164, 4;
	cvt.u32.u64 	%r13607, %rd1905;
	setp.ne.s32 	%p6193, %r13607, -1;
	and.pred  	%p6194, %p6192, %p6193;
	@%p6194 bra 	$L__BB10_5449;
	mov.b32 	%r11905, 21352;
	st.local.u32 	[%rd1], %r11905;
	mov.b32 	%r13607, -1;
	bra.uni 	$L__BB10_5450;
$L__BB10_5449:
	ld.shared.u64 	%rd11166, [m_Local_$_0];
	shl.b64 	%rd11167, %rd1905, 32;
	shr.s64 	%rd11168, %rd11167, 28;
	add.s64 	%rd11169, %rd11166, %rd11168;
	mov.b16 	%rs1475, 0;
	st.u8 	[%rd11169], %rs1475;
	st.u8 	[%rd11169+1], %rs1475;
	mov.b32 	%r11901, 4335;
	st.u32 	[%rd11169+4], %r11901;
	mov.b16 	%rs1476, 1;
	st.u8 	[%rd11169+3], %rs1476;
	mov.b32 	%r11902, 32;
	st.u32 	[%rd11169+8], %r11902;
	mov.b32 	%r11903, 0;
	st.u32 	[%rd11169+12], %r11903;
$L__BB10_5450:
	ld.shared.u64 	%rd11170, [m_Local_$_0];
	add.s64 	%rd11171, %rd11170, %rd1904;
	st.u32 	[%rd11171+32], %r13607;
	ld.shared.u64 	%rd11172, [m_Local_$_0];
	add.s64 	%rd11173, %rd11172, %rd1904;
	mov.b32 	%r11906, 0;
	st.u32 	[%rd11173+40], %r11906;
	ld.local.u32 	%r11907, [%rd1];
	setp.eq.s32 	%p6905, %r11907, 0;
$L__BB10_5451:
	not.pred 	%p6196, %p6905;
	@%p6196 bra 	$L__BB10_6659;
	setp.ne.s32 	%p6197, %r13608, -1;
	@%p6197 bra 	$L__BB10_5454;
	mov.b32 	%r11911, 21352;
	st.local.u32 	[%rd1], %r11911;
	mov.b32 	%r13609, 0;
	mov.u32 	%r13610, %r13609;
	bra.uni 	$L__BB10_5455;
$L__BB10_5454:
	ld.shared.u64 	%rd11174, [m_Local_$_0];
	mul.wide.s32 	%rd11175, %r13608, 16;
	add.s64 	%rd11176, %rd11174, %rd11175;
	ld.u32 	%r13609, [%rd11176+32];
	ld.u32 	%r13610, [%rd11176+40];
$L__BB10_5455:
	setp.ne.s32 	%p6198, %r2901, -1;
	@%p6198 bra 	$L__BB10_5457;
	mov.b32 	%r11913, 21352;
	st.local.u32 	[%rd1], %r11913;
	mov.b32 	%r13611, 0;
	mov.u32 	%r13612, %r13611;
	bra.uni 	$L__BB10_5458;
$L__BB10_5457:
	ld.shared.u64 	%rd11177, [m_Local_$_0];
	mul.wide.s32 	%rd11178, %r2901, 16;
	add.s64 	%rd11179, %rd11177, %rd11178;
	ld.u32 	%r13611, [%rd11179+32];
	ld.u32 	%r13612, [%rd11179+40];
$L__BB10_5458:
	add.s32 	%r2921, %r13612, %r13610;
	shl.b32 	%r11914, %r2921, 2;
	add.s32 	%r11915, %r11914, 32;
	shr.s32 	%r11916, %r11915, 31;
	shr.u32 	%r11917, %r11916, 29;
	add.s32 	%r11918, %r11915, %r11917;
	and.b32  	%r11919, %r11918, -8;
	sub.s32 	%r11920, %r11915, %r11919;
	setp.eq.s32 	%p6199, %r11920, 0;
	sub.s32 	%r11921, %r11914, %r11920;
	add.s32 	%r11922, %r11921, 40;
	selp.b32 	%r2922, %r11915, %r11922, %p6199;
	ld.shared.u64 	%rd1906, [m_Local_$_1];
	and.b32  	%r11923, %r2922, 12;
	setp.eq.s32 	%p6200, %r11923, 0;
	mov.u32 	%r13613, %r2922;
	@%p6200 bra 	$L__BB10_5460;
	shr.s32 	%r11924, %r2922, 31;
	shr.u32 	%r11925, %r11924, 28;
	add.s32 	%r11926, %r2922, %r11925;
	and.b32  	%r11927, %r11926, -16;
	add.s32 	%r13613, %r11927, 16;
$L__BB10_5460:
	cvt.s64.s32 	%rd11180, %r13613;
	atom.global.add.u64 	%rd11181, [%rd16], %rd11180;
	cvt.s64.s32 	%rd11182, %r2922;
	add.s64 	%rd11183, %rd11182, %rd11181;
	add.s64 	%rd11184, %rd11183, 8;
	setp.lt.u64 	%p6201, %rd11184, %rd1906;
	shr.u64 	%rd11185, %rd11181, 4;
	cvt.u32.u64 	%r11928, %rd11185;
	selp.b32 	%r2925, %r11928, -1, %p6201;
	setp.ne.s32 	%p6202, %r2925, -1;
	@%p6202 bra 	$L__BB10_5462;
	mov.b32 	%r11986, 21352;
	st.local.u32 	[%rd1], %r11986;
	bra.uni 	$L__BB10_5501;
$L__BB10_5462:
	ld.shared.u64 	%rd11186, [m_Local_$_0];
	mul.wide.s32 	%rd1907, %r2925, 16;
	add.s64 	%rd11187, %rd11186, %rd1907;
	mov.b16 	%rs1477, 0;
	st.u8 	[%rd11187], %rs1477;
	st.u8 	[%rd11187+1], %rs1477;
	mov.b32 	%r11929, 4335;
	st.u32 	[%rd11187+4], %r11929;
	mov.b16 	%rs1478, 1;
	st.u8 	[%rd11187+3], %rs1478;
	st.u32 	[%rd11187+8], %r2922;
	st.u32 	[%rd11187+12], %r2921;
	setp.lt.s32 	%p6203, %r2921, 1;
	@%p6203 bra 	$L__BB10_5501;
	add.s32 	%r11931, %r13610, -1;
	neg.s32 	%r11932, %r13612;
	setp.eq.s32 	%p6204, %r11931, %r11932;
	mov.b32 	%r2940, 0;
	@%p6204 bra 	$L__BB10_5489;
	and.b32  	%r2940, %r2921, 2147483646;
	mov.b32 	%r13614, 0;
$L__BB10_5465:
	ld.shared.u64 	%rd1908, [m_Local_$_0];
	add.s64 	%rd1909, %rd1908, %rd1907;
	ld.u32 	%r2928, [%rd1909+12];
	setp.lt.s32 	%p6205, %r13614, %r2928;
	@%p6205 bra 	$L__BB10_5476;
	ld.shared.u64 	%rd11188, [m_Local_$_1];
	atom.global.add.u64 	%rd11189, [%rd16], 48;
	add.s64 	%rd11190, %rd11189, 56;
	setp.lt.u64 	%p6206, %rd11190, %rd11188;
	shr.u64 	%rd1910, %rd11189, 4;
	cvt.u32.u64 	%r13615, %rd1910;
	setp.ne.s32 	%p6207, %r13615, -1;
	and.pred  	%p6208, %p6206, %p6207;
	@%p6208 bra 	$L__BB10_5468;
	mov.b32 	%r11940, 21106;
	st.local.u32 	[%rd1], %r11940;
	mov.b32 	%r13615, -1;
	mov.pred 	%p6906, 0;
	bra.uni 	$L__BB10_5469;
$L__BB10_5468:
	shl.b64 	%rd11191, %rd1910, 32;
	shr.s64 	%rd11192, %rd11191, 28;
	add.s64 	%rd11193, %rd1908, %rd11192;
	mov.b16 	%rs1479, 0;
	st.u8 	[%rd11193], %rs1479;
	st.u8 	[%rd11193+1], %rs1479;
	mov.b32 	%r11934, 3608;
	st.u32 	[%rd11193+4], %r11934;
	mov.b16 	%rs1480, 1;
	st.u8 	[%rd11193+3], %rs1480;
	mov.b32 	%r11935, 48;
	st.u32 	[%rd11193+8], %r11935;
	mov.b32 	%r11936, -1;
	st.u32 	[%rd11193+16], %r11936;
	ld.shared.u64 	%rd11194, [m_Local_$_0];
	add.s64 	%rd11195, %rd11194, %rd11192;
	mov.b32 	%r11937, 0;
	st.u32 	[%rd11195+32], %r11937;
	ld.shared.u64 	%rd11196, [m_Local_$_0];
	add.s64 	%rd11197, %rd11196, %rd11192;
	st.u32 	[%rd11197+36], %r11937;
	ld.shared.u64 	%rd11198, [m_Local_$_0];
	add.s64 	%rd11199, %rd11198, %rd11192;
	st.u32 	[%rd11199+40], %r11937;
	ld.local.u32 	%r11938, [%rd1];
	setp.eq.s32 	%p6906, %r11938, 0;
$L__BB10_5469:
	mov.b32 	%r13616, 0;
	not.pred 	%p6210, %p6906;
	@%p6210 bra 	$L__BB10_5475;
	setp.ne.s32 	%p6211, %r13615, -1;
	@%p6211 bra 	$L__BB10_5472;
	mov.b32 	%r11948, 21352;
	st.local.u32 	[%rd1], %r11948;
	bra.uni 	$L__BB10_5475;
$L__BB10_5472:
	ld.shared.u64 	%rd11200, [m_Local_$_0];
	mul.wide.s32 	%rd1911, %r13615, 16;
	add.s64 	%rd11201, %rd11200, %rd1911;
	st.u32 	[%rd11201+40], %r2928;
	ld.local.u32 	%r11943, [%rd1];
	setp.ne.s32 	%p6212, %r11943, 0;
	@%p6212 bra 	$L__BB10_5475;
	ld.shared.u64 	%rd11202, [m_Local_$_0];
	add.s64 	%rd11203, %rd11202, %rd1911;
	st.u32 	[%rd11203+36], %r13614;
	ld.local.u32 	%r11945, [%rd1];
	setp.ne.s32 	%p6213, %r11945, 0;
	@%p6213 bra 	$L__BB10_5475;
	ld.shared.u64 	%rd11204, [m_Local_$_0];
	add.s64 	%rd11205, %rd11204, %rd1911;
	st.u32 	[%rd11205+32], %r2925;
	ld.local.u32 	%r11946, [%rd1];
	setp.eq.s32 	%p6214, %r11946, 0;
	selp.b32 	%r13616, %r13615, 0, %p6214;
$L__BB10_5475:
	st.local.u32 	[%rd1], %r13616;
	bra.uni 	$L__BB10_5477;
$L__BB10_5476:
	shl.b32 	%r11949, %r13614, 2;
	cvt.u64.u32 	%rd11206, %r11949;
	add.s64 	%rd11207, %rd1909, %rd11206;
	mov.b32 	%r11950, 0;
	st.u32 	[%rd11207+32], %r11950;
$L__BB10_5477:
	add.s32 	%r2933, %r13614, 1;
	ld.shared.u64 	%rd1912, [m_Local_$_0];
	add.s64 	%rd1913, %rd1912, %rd1907;
	ld.u32 	%r2934, [%rd1913+12];
	setp.lt.s32 	%p6215, %r2933, %r2934;
	@%p6215 bra 	$L__BB10_5487;
	ld.shared.u64 	%rd11208, [m_Local_$_1];
	atom.global.add.u64 	%rd11209, [%rd16], 48;
	add.s64 	%rd11210, %rd11209, 56;
	setp.ge.u64 	%p6216, %rd11210, %rd11208;
	shr.u64 	%rd1914, %rd11209, 4;
	cvt.u32.u64 	%r13617, %rd1914;
	setp.eq.s32 	%p6217, %r13617, -1;
	or.pred  	%p6218, %p6216, %p6217;
	@%p6218 bra 	$L__BB10_5480;
	shl.b64 	%rd11211, %rd1914, 32;
	shr.s64 	%rd11212, %rd11211, 28;
	add.s64 	%rd11213, %rd1912, %rd11212;
	mov.b16 	%rs1481, 0;
	st.u8 	[%rd11213], %rs1481;
	st.u8 	[%rd11213+1], %rs1481;
	mov.b32 	%r11951, 3608;
	st.u32 	[%rd11213+4], %r11951;
	mov.b16 	%rs1482, 1;
	st.u8 	[%rd11213+3], %rs1482;
	mov.b32 	%r11952, 48;
	st.u32 	[%rd11213+8], %r11952;
	mov.b32 	%r11953, -1;
	st.u32 	[%rd11213+16], %r11953;
	ld.shared.u64 	%rd11214, [m_Local_$_0];
	add.s64 	%rd11215, %rd11214, %rd11212;
	mov.b32 	%r11954, 0;
	st.u32 	[%rd11215+32], %r11954;
	ld.shared.u64 	%rd11216, [m_Local_$_0];
	add.s64 	%rd11217, %rd11216, %rd11212;
	st.u32 	[%rd11217+36], %r11954;
	ld.shared.u64 	%rd11218, [m_Local_$_0];
	add.s64 	%rd11219, %rd11218, %rd11212;
	st.u32 	[%rd11219+40], %r11954;
	ld.local.u32 	%r11955, [%rd1];
	setp.eq.s32 	%p6907, %r11955, 0;
	bra.uni 	$L__BB10_5481;
$L__BB10_5480:
	mov.b32 	%r11957, 21106;
	st.local.u32 	[%rd1], %r11957;
	mov.b32 	%r13617, -1;
	mov.pred 	%p6907, 0;
$L__BB10_5481:
	mov.b32 	%r13618, 0;
	not.pred 	%p6220, %p6907;
	@%p6220 bra 	$L__BB10_5486;
	setp.eq.s32 	%p6221, %r13617, -1;
	@%p6221 bra 	$L__BB10_6776;
	ld.shared.u64 	%rd11220, [m_Local_$_0];
	mul.wide.s32 	%rd1915, %r13617, 16;
	add.s64 	%rd11221, %rd11220, %rd1915;
	st.u32 	[%rd11221+40], %r2934;
	ld.local.u32 	%r11960, [%rd1];
	setp.eq.s32 	%p6222, %r11960, 0;
	@%p6222 bra 	$L__BB10_5484;
	bra.uni 	$L__BB10_5486;
$L__BB10_5484:
	ld.shared.u64 	%rd11222, [m_Local_$_0];
	add.s64 	%rd11223, %rd11222, %rd1915;
	st.u32 	[%rd11223+36], %r2933;
	ld.local.u32 	%r11962, [%rd1];
	setp.ne.s32 	%p6223, %r11962, 0;
	@%p6223 bra 	$L__BB10_5486;
	ld.shared.u64 	%rd11224, [m_Local_$_0];
	add.s64 	%rd11225, %rd11224, %rd1915;
	st.u32 	[%rd11225+32], %r2925;
	ld.local.u32 	%r11963, [%rd1];
	setp.eq.s32 	%p6224, %r11963, 0;
	selp.b32 	%r13618, %r13617, 0, %p6224;
$L__BB10_5486:
	st.local.u32 	[%rd1], %r13618;
	bra.uni 	$L__BB10_5488;
$L__BB10_5487:
	shl.b32 	%r11966, %r2933, 2;
	cvt.u64.u32 	%rd11226, %r11966;
	add.s64 	%rd11227, %rd1913, %rd11226;
	mov.b32 	%r11967, 0;
	st.u32 	[%rd11227+32], %r11967;
$L__BB10_5488:
	add.s32 	%r13614, %r13614, 2;
	setp.ne.s32 	%p6225, %r13614, %r2940;
	@%p6225 bra 	$L__BB10_5465;
$L__BB10_5489:
	and.b32  	%r11968, %r2921, 1;
	setp.eq.b32 	%p6226, %r11968, 1;
	not.pred 	%p6227, %p6226;
	@%p6227 bra 	$L__BB10_5501;
	ld.shared.u64 	%rd1916, [m_Local_$_0];
	add.s64 	%rd1917, %rd1916, %rd1907;
	ld.u32 	%r2941, [%rd1917+12];
	setp.lt.s32 	%p6228, %r2940, %r2941;
	@%p6228 bra 	$L__BB10_5500;
	ld.shared.u64 	%rd11228, [m_Local_$_1];
	atom.global.add.u64 	%rd11229, [%rd16], 48;
	add.s64 	%rd11230, %rd11229, 56;
	setp.ge.u64 	%p6229, %rd11230, %rd11228;
	shr.u64 	%rd1918, %rd11229, 4;
	cvt.u32.u64 	%r13620, %rd1918;
	setp.eq.s32 	%p6230, %r13620, -1;
	or.pred  	%p6231, %p6229, %p6230;
	@%p6231 bra 	$L__BB10_5493;
	shl.b64 	%rd11231, %rd1918, 32;
	shr.s64 	%rd11232, %rd11231, 28;
	add.s64 	%rd11233, %rd1916, %rd11232;
	mov.b16 	%rs1483, 0;
	st.u8 	[%rd11233], %rs1483;
	st.u8 	[%rd11233+1], %rs1483;
	mov.b32 	%r11969, 3608;
	st.u32 	[%rd11233+4], %r11969;
	mov.b16 	%rs1484, 1;
	st.u8 	[%rd11233+3], %rs1484;
	mov.b32 	%r11970, 48;
	st.u32 	[%rd11233+8], %r11970;
	mov.b32 	%r11971, -1;
	st.u32 	[%rd11233+16], %r11971;
	ld.shared.u64 	%rd11234, [m_Local_$_0];
	add.s64 	%rd11235, %rd11234, %rd11232;
	mov.b32 	%r11972, 0;
	st.u32 	[%rd11235+32], %r11972;
	ld.shared.u64 	%rd11236, [m_Local_$_0];
	add.s64 	%rd11237, %rd11236, %rd11232;
	st.u32 	[%rd11237+36], %r11972;
	ld.shared.u64 	%rd11238, [m_Local_$_0];
	add.s64 	%rd11239, %rd11238, %rd11232;
	st.u32 	[%rd11239+40], %r11972;
	ld.local.u32 	%r11973, [%rd1];
	setp.eq.s32 	%p6908, %r11973, 0;
	bra.uni 	$L__BB10_5494;
$L__BB10_5493:
	mov.b32 	%r11975, 21106;
	st.local.u32 	[%rd1], %r11975;
	mov.b32 	%r13620, -1;
	mov.pred 	%p6908, 0;
$L__BB10_5494:
	mov.b32 	%r13621, 0;
	not.pred 	%p6233, %p6908;
	@%p6233 bra 	$L__BB10_5499;
	setp.eq.s32 	%p6234, %r13620, -1;
	@%p6234 bra 	$L__BB10_6777;
	ld.shared.u64 	%rd11240, [m_Local_$_0];
	mul.wide.s32 	%rd1919, %r13620, 16;
	add.s64 	%rd11241, %rd11240, %rd1919;
	st.u32 	[%rd11241+40], %r2941;
	ld.local.u32 	%r11978, [%rd1];
	setp.eq.s32 	%p6235, %r11978, 0;
	@%p6235 bra 	$L__BB10_5497;
	bra.uni 	$L__BB10_5499;
$L__BB10_5497:
	ld.shared.u64 	%rd11242, [m_Local_$_0];
	add.s64 	%rd11243, %rd11242, %rd1919;
	st.u32 	[%rd11243+36], %r2940;
	ld.local.u32 	%r11980, [%rd1];
	setp.ne.s32 	%p6236, %r11980, 0;
	@%p6236 bra 	$L__BB10_5499;
	ld.shared.u64 	%rd11244, [m_Local_$_0];
	add.s64 	%rd11245, %rd11244, %rd1919;
	st.u32 	[%rd11245+32], %r2925;
	ld.local.u32 	%r11981, [%rd1];
	setp.eq.s32 	%p6237, %r11981, 0;
	selp.b32 	%r13621, %r13620, 0, %p6237;
$L__BB10_5499:
	st.local.u32 	[%rd1], %r13621;
	bra.uni 	$L__BB10_5501;
$L__BB10_5500:
	shl.b32 	%r11984, %r2940, 2;
	cvt.u64.u32 	%rd11246, %r11984;
	add.s64 	%rd11247, %rd1917, %rd11246;
	mov.b32 	%r11985, 0;
	st.u32 	[%rd11247+32], %r11985;
$L__BB10_5501:
	setp.lt.s32 	%p6238, %r13610, 1;
	@%p6238 bra 	$L__BB10_5505;
	mul.wide.s32 	%rd1920, %r13609, 16;
	mul.wide.s32 	%rd1921, %r2925, 16;
	mov.b32 	%r13622, 0;
$L__BB10_5503:
	setp.ne.s32 	%p6239, %r13609, -1;
	shl.b32 	%r2947, %r13622, 2;
	@%p6239 bra 	$L__BB10_5509;
	mov.b32 	%r12003, 21352;
	st.local.u32 	[%rd1], %r12003;
	mov.b16 	%rs1657, 0;
	bra.uni 	$L__BB10_5521;
$L__BB10_5505:
	setp.lt.s32 	%p6262, %r13612, 1;
	@%p6262 bra 	$L__BB10_5563;
	mul.wide.s32 	%rd1922, %r13611, 16;
	mul.wide.s32 	%rd1923, %r2925, 16;
	mov.b32 	%r13627, 0;
$L__BB10_5507:
	setp.ne.s32 	%p6263, %r13611, -1;
	@%p6263 bra 	$L__BB10_5536;
	mov.b32 	%r12038, 21352;
	st.local.u32 	[%rd1], %r12038;
	mov.b16 	%rs1658, 0;
	bra.uni 	$L__BB10_5548;
$L__BB10_5509:
	ld.shared.u64 	%rd1924, [m_Local_$_0];
	add.s64 	%rd1925, %rd1924, %rd1920;
	ld.u32 	%r2948, [%rd1925+12];
	setp.lt.s32 	%p6240, %r13622, %r2948;
	@%p6240 bra 	$L__BB10_5520;
	ld.shared.u64 	%rd11248, [m_Local_$_1];
	atom.global.add.u64 	%rd11249, [%rd16], 48;
	add.s64 	%rd11250, %rd11249, 56;
	setp.lt.u64 	%p6241, %rd11250, %rd11248;
	shr.u64 	%rd1926, %rd11249, 4;
	cvt.u32.u64 	%r13623, %rd1926;
	setp.ne.s32 	%p6242, %r13623, -1;
	and.pred  	%p6243, %p6241, %p6242;
	@%p6243 bra 	$L__BB10_5512;
	mov.b32 	%r11994, 21106;
	st.local.u32 	[%rd1], %r11994;
	mov.b32 	%r13623, -1;
	mov.pred 	%p6909, 0;
	bra.uni 	$L__BB10_5513;
$L__BB10_5512:
	shl.b64 	%rd11251, %rd1926, 32;
	shr.s64 	%rd11252, %rd11251, 28;
	add.s64 	%rd11253, %rd1924, %rd11252;
	mov.b16 	%rs1485, 0;
	st.u8 	[%rd11253], %rs1485;
	st.u8 	[%rd11253+1], %rs1485;
	mov.b32 	%r11988, 3608;
	st.u32 	[%rd11253+4], %r11988;
	mov.b16 	%rs1486, 1;
	st.u8 	[%rd11253+3], %rs1486;
	mov.b32 	%r11989, 48;
	st.u32 	[%rd11253+8], %r11989;
	mov.b32 	%r11990, -1;
	st.u32 	[%rd11253+16], %r11990;
	ld.shared.u64 	%rd11254, [m_Local_$_0];
	add.s64 	%rd11255, %rd11254, %rd11252;
	mov.b32 	%r11991, 0;
	st.u32 	[%rd11255+32], %r11991;
	ld.shared.u64 	%rd11256, [m_Local_$_0];
	add.s64 	%rd11257, %rd11256, %rd11252;
	st.u32 	[%rd11257+36], %r11991;
	ld.shared.u64 	%rd11258, [m_Local_$_0];
	add.s64 	%rd11259, %rd11258, %rd11252;
	st.u32 	[%rd11259+40], %r11991;
	ld.local.u32 	%r11992, [%rd1];
	setp.eq.s32 	%p6909, %r11992, 0;
$L__BB10_5513:
	mov.b32 	%r13624, 0;
	not.pred 	%p6245, %p6909;
	@%p6245 bra 	$L__BB10_5519;
	setp.ne.s32 	%p6246, %r13623, -1;
	@%p6246 bra 	$L__BB10_5516;
	mov.b32 	%r12002, 21352;
	st.local.u32 	[%rd1], %r12002;
	bra.uni 	$L__BB10_5519;
$L__BB10_5516:
	ld.shared.u64 	%rd11260, [m_Local_$_0];
	mul.wide.s32 	%rd1927, %r13623, 16;
	add.s64 	%rd11261, %rd11260, %rd1927;
	st.u32 	[%rd11261+40], %r2948;
	ld.local.u32 	%r11997, [%rd1];
	setp.ne.s32 	%p6247, %r11997, 0;
	@%p6247 bra 	$L__BB10_5519;
	ld.shared.u64 	%rd11262, [m_Local_$_0];
	add.s64 	%rd11263, %rd11262, %rd1927;
	st.u32 	[%rd11263+36], %r13622;
	ld.local.u32 	%r11999, [%rd1];
	setp.ne.s32 	%p6248, %r11999, 0;
	@%p6248 bra 	$L__BB10_5519;
	ld.shared.u64 	%rd11264, [m_Local_$_0];
	add.s64 	%rd11265, %rd11264, %rd1927;
	st.u32 	[%rd11265+32], %r13609;
	ld.local.u32 	%r12000, [%rd1];
	setp.eq.s32 	%p6249, %r12000, 0;
	selp.b32 	%r13624, %r13623, 0, %p6249;
$L__BB10_5519:
	st.local.u32 	[%rd1], %r13624;
	mov.b16 	%rs1657, 0;
	bra.uni 	$L__BB10_5521;
$L__BB10_5520:
	cvt.u64.u32 	%rd11266, %r2947;
	add.s64 	%rd11267, %rd1925, %rd11266;
	ld.u8 	%rs1657, [%rd11267+32];
$L__BB10_5521:
	setp.ne.s32 	%p6250, %r2925, -1;
	@%p6250 bra 	$L__BB10_5523;
	mov.b32 	%r12020, 21352;
	st.local.u32 	[%rd1], %r12020;
	bra.uni 	$L__BB10_5535;
$L__BB10_5523:
	ld.shared.u64 	%rd1928, [m_Local_$_0];
	add.s64 	%rd1929, %rd1928, %rd1921;
	ld.u32 	%r2953, [%rd1929+12];
	setp.lt.s32 	%p6251, %r13622, %r2953;
	@%p6251 bra 	$L__BB10_5534;
	ld.shared.u64 	%rd11268, [m_Local_$_1];
	atom.global.add.u64 	%rd11269, [%rd16], 48;
	add.s64 	%rd11270, %rd11269, 56;
	setp.lt.u64 	%p6252, %rd11270, %rd11268;
	shr.u64 	%rd1930, %rd11269, 4;
	cvt.u32.u64 	%r13625, %rd1930;
	setp.ne.s32 	%p6253, %r13625, -1;
	and.pred  	%p6254, %p6252, %p6253;
	@%p6254 bra 	$L__BB10_5526;
	mov.b32 	%r12010, 21106;
	st.local.u32 	[%rd1], %r12010;
	mov.b32 	%r13625, -1;
	mov.pred 	%p6910, 0;
	bra.uni 	$L__BB10_5527;
$L__BB10_5526:
	shl.b64 	%rd11271, %rd1930, 32;
	shr.s64 	%rd11272, %rd11271, 28;
	add.s64 	%rd11273, %rd1928, %rd11272;
	mov.b16 	%rs1489, 0;
	st.u8 	[%rd11273], %rs1489;
	st.u8 	[%rd11273+1], %rs1489;
	mov.b32 	%r12004, 3608;
	st.u32 	[%rd11273+4], %r12004;
	mov.b16 	%rs1490, 1;
	st.u8 	[%rd11273+3], %rs1490;
	mov.b32 	%r12005, 48;
	st.u32 	[%rd11273+8], %r12005;
	mov.b32 	%r12006, -1;
	st.u32 	[%rd11273+16], %r12006;
	ld.shared.u64 	%rd11274, [m_Local_$_0];
	add.s64 	%rd11275, %rd11274, %rd11272;
	mov.b32 	%r12007, 0;
	st.u32 	[%rd11275+32], %r12007;
	ld.shared.u64 	%rd11276, [m_Local_$_0];
	add.s64 	%rd11277, %rd11276, %rd11272;
	st.u32 	[%rd11277+36], %r12007;
	ld.shared.u64 	%rd11278, [m_Local_$_0];
	add.s64 	%rd11279, %rd11278, %rd11272;
	st.u32 	[%rd11279+40], %r12007;
	ld.local.u32 	%r12008, [%rd1];
	setp.eq.s32 	%p6910, %r12008, 0;
$L__BB10_5527:
	mov.b32 	%r13626, 0;
	not.pred 	%p6256, %p6910;
	@%p6256 bra 	$L__BB10_5533;
	setp.ne.s32 	%p6257, %r13625, -1;
	@%p6257 bra 	$L__BB10_5530;
	mov.b32 	%r12018, 21352;
	st.local.u32 	[%rd1], %r12018;
	bra.uni 	$L__BB10_5533;
$L__BB10_5530:
	ld.shared.u64 	%rd11280, [m_Local_$_0];
	mul.wide.s32 	%rd1931, %r13625, 16;
	add.s64 	%rd11281, %rd11280, %rd1931;
	st.u32 	[%rd11281+40], %r2953;
	ld.local.u32 	%r12013, [%rd1];
	setp.ne.s32 	%p6258, %r12013, 0;
	@%p6258 bra 	$L__BB10_5533;
	ld.shared.u64 	%rd11282, [m_Local_$_0];
	add.s64 	%rd11283, %rd11282, %rd1931;
	st.u32 	[%rd11283+36], %r13622;
	ld.local.u32 	%r12015, [%rd1];
	setp.ne.s32 	%p6259, %r12015, 0;
	@%p6259 bra 	$L__BB10_5533;
	ld.shared.u64 	%rd11284, [m_Local_$_0];
	add.s64 	%rd11285, %rd11284, %rd1931;
	st.u32 	[%rd11285+32], %r2925;
	ld.local.u32 	%r12016, [%rd1];
	setp.eq.s32 	%p6260, %r12016, 0;
	selp.b32 	%r13626, %r13625, 0, %p6260;
$L__BB10_5533:
	st.local.u32 	[%rd1], %r13626;
	bra.uni 	$L__BB10_5535;
$L__BB10_5534:
	cvt.u64.u32 	%rd11286, %r2947;
	add.s64 	%rd11287, %rd1929, %rd11286;
	mov.b32 	%r12019, 0;
	st.u32 	[%rd11287+32], %r12019;
	st.u8 	[%rd11287+32], %rs1657;
$L__BB10_5535:
	add.s32 	%r13622, %r13622, 1;
	setp.eq.s32 	%p6261, %r13622, %r13610;
	@%p6261 bra 	$L__BB10_5505;
	bra.uni 	$L__BB10_5503;
$L__BB10_5536:
	ld.shared.u64 	%rd1932, [m_Local_$_0];
	add.s64 	%rd1933, %rd1932, %rd1922;
	ld.u32 	%r2960, [%rd1933+12];
	setp.lt.s32 	%p6264, %r13627, %r2960;
	@%p6264 bra 	$L__BB10_5547;
	ld.shared.u64 	%rd11288, [m_Local_$_1];
	atom.global.add.u64 	%rd11289, [%rd16], 48;
	add.s64 	%rd11290, %rd11289, 56;
	setp.lt.u64 	%p6265, %rd11290, %rd11288;
	shr.u64 	%rd1934, %rd11289, 4;
	cvt.u32.u64 	%r13628, %rd1934;
	setp.ne.s32 	%p6266, %r13628, -1;
	and.pred  	%p6267, %p6265, %p6266;
	@%p6267 bra 	$L__BB10_5539;
	mov.b32 	%r12028, 21106;
	st.local.u32 	[%rd1], %r12028;
	mov.b32 	%r13628, -1;
	mov.pred 	%p6911, 0;
	bra.uni 	$L__BB10_5540;
$L__BB10_5539:
	shl.b64 	%rd11291, %rd1934, 32;
	shr.s64 	%rd11292, %rd11291, 28;
	add.s64 	%rd11293, %rd1932, %rd11292;
	mov.b16 	%rs1491, 0;
	st.u8 	[%rd11293], %rs1491;
	st.u8 	[%rd11293+1], %rs1491;
	mov.b32 	%r12022, 3608;
	st.u32 	[%rd11293+4], %r12022;
	mov.b16 	%rs1492, 1;
	st.u8 	[%rd11293+3], %rs1492;
	mov.b32 	%r12023, 48;
	st.u32 	[%rd11293+8], %r12023;
	mov.b32 	%r12024, -1;
	st.u32 	[%rd11293+16], %r12024;
	ld.shared.u64 	%rd11294, [m_Local_$_0];
	add.s64 	%rd11295, %rd11294, %rd11292;
	mov.b32 	%r12025, 0;
	st.u32 	[%rd11295+32], %r12025;
	ld.shared.u64 	%rd11296, [m_Local_$_0];
	add.s64 	%rd11297, %rd11296, %rd11292;
	st.u32 	[%rd11297+36], %r12025;
	ld.shared.u64 	%rd11298, [m_Local_$_0];
	add.s64 	%rd11299, %rd11298, %rd11292;
	st.u32 	[%rd11299+40], %r12025;
	ld.local.u32 	%r12026, [%rd1];
	setp.eq.s32 	%p6911, %r12026, 0;
$L__BB10_5540:
	mov.b32 	%r13629, 0;
	not.pred 	%p6269, %p6911;
	@%p6269 bra 	$L__BB10_5546;
	setp.ne.s32 	%p6270, %r13628, -1;
	@%p6270 bra 	$L__BB10_5543;
	mov.b32 	%r12036, 21352;
	st.local.u32 	[%rd1], %r12036;
	bra.uni 	$L__BB10_5546;
$L__BB10_5543:
	ld.shared.u64 	%rd11300, [m_Local_$_0];
	mul.wide.s32 	%rd1935, %r13628, 16;
	add.s64 	%rd11301, %rd11300, %rd1935;
	st.u32 	[%rd11301+40], %r2960;
	ld.local.u32 	%r12031, [%rd1];
	setp.ne.s32 	%p6271, %r12031, 0;
	@%p6271 bra 	$L__BB10_5546;
	ld.shared.u64 	%rd11302, [m_Local_$_0];
	add.s64 	%rd11303, %rd11302, %rd1935;
	st.u32 	[%rd11303+36], %r13627;
	ld.local.u32 	%r12033, [%rd1];
	setp.ne.s32 	%p6272, %r12033, 0;
	@%p6272 bra 	$L__BB10_5546;
	ld.shared.u64 	%rd11304, [m_Local_$_0];
	add.s64 	%rd11305, %rd11304, %rd1935;
	st.u32 	[%rd11305+32], %r13611;
	ld.local.u32 	%r12034, [%rd1];
	setp.eq.s32 	%p6273, %r12034, 0;
	selp.b32 	%r13629, %r13628, 0, %p6273;
$L__BB10_5546:
	st.local.u32 	[%rd1], %r13629;
	mov.b16 	%rs1658, 0;
	bra.uni 	$L__BB10_5548;
$L__BB10_5547:
	shl.b32 	%r12037, %r13627, 2;
	cvt.u64.u32 	%rd11306, %r12037;
	add.s64 	%rd11307, %rd1933, %rd11306;
	ld.u8 	%rs1658, [%rd11307+32];
$L__BB10_5548:
	setp.ne.s32 	%p6274, %r2925, -1;
	add.s32 	%r2965, %r13627, %r13610;
	@%p6274 bra 	$L__BB10_5550;
	mov.b32 	%r12057, 21352;
	st.local.u32 	[%rd1], %r12057;
	bra.uni 	$L__BB10_5562;
$L__BB10_5550:
	ld.shared.u64 	%rd1936, [m_Local_$_0];
	add.s64 	%rd1937, %rd1936, %rd1923;
	ld.u32 	%r12039, [%rd1937+12];
	setp.gt.s32 	%p6275, %r2965, -1;
	setp.lt.s32 	%p6276, %r2965, %r12039;
	and.pred  	%p6277, %p6275, %p6276;
	@%p6277 bra 	$L__BB10_5561;
	ld.shared.u64 	%rd11310, [m_Local_$_1];
	atom.global.add.u64 	%rd11311, [%rd16], 48;
	add.s64 	%rd11312, %rd11311, 56;
	setp.lt.u64 	%p6278, %rd11312, %rd11310;
	shr.u64 	%rd1938, %rd11311, 4;
	cvt.u32.u64 	%r13630, %rd1938;
	setp.ne.s32 	%p6279, %r13630, -1;
	and.pred  	%p6280, %p6278, %p6279;
	@%p6280 bra 	$L__BB10_5553;
	mov.b32 	%r12048, 21106;
	st.local.u32 	[%rd1], %r12048;
	mov.b32 	%r13630, -1;
	mov.pred 	%p6912, 0;
	bra.uni 	$L__BB10_5554;
$L__BB10_5553:
	shl.b64 	%rd11313, %rd1938, 32;
	shr.s64 	%rd11314, %rd11313, 28;
	add.s64 	%rd11315, %rd1936, %rd11314;
	mov.b16 	%rs1495, 0;
	st.u8 	[%rd11315], %rs1495;
	st.u8 	[%rd11315+1], %rs1495;
	mov.b32 	%r12042, 3608;
	st.u32 	[%rd11315+4], %r12042;
	mov.b16 	%rs1496, 1;
	st.u8 	[%rd11315+3], %rs1496;
	mov.b32 	%r12043, 48;
	st.u32 	[%rd11315+8], %r12043;
	mov.b32 	%r12044, -1;
	st.u32 	[%rd11315+16], %r12044;
	ld.shared.u64 	%rd11316, [m_Local_$_0];
	add.s64 	%rd11317, %rd11316, %rd11314;
	mov.b32 	%r12045, 0;
	st.u32 	[%rd11317+32], %r12045;
	ld.shared.u64 	%rd11318, [m_Local_$_0];
	add.s64 	%rd11319, %rd11318, %rd11314;
	st.u32 	[%rd11319+36], %r12045;
	ld.shared.u64 	%rd11320, [m_Local_$_0];
	add.s64 	%rd11321, %rd11320, %rd11314;
	st.u32 	[%rd11321+40], %r12045;
	ld.local.u32 	%r12046, [%rd1];
	setp.eq.s32 	%p6912, %r12046, 0;
$L__BB10_5554:
	mov.b32 	%r13631, 0;
	not.pred 	%p6282, %p6912;
	@%p6282 bra 	$L__BB10_5560;
	setp.ne.s32 	%p6283, %r13630, -1;
	@%p6283 bra 	$L__BB10_5557;
	mov.b32 	%r12056, 21352;
	st.local.u32 	[%rd1], %r12056;
	bra.uni 	$L__BB10_5560;
$L__BB10_5557:
	ld.shared.u64 	%rd11322, [m_Local_$_0];
	mul.wide.s32 	%rd1939, %r13630, 16;
	add.s64 	%rd11323, %rd11322, %rd1939;
	st.u32 	[%rd11323+40], %r12039;
	ld.local.u32 	%r12051, [%rd1];
	setp.ne.s32 	%p6284, %r12051, 0;
	@%p6284 bra 	$L__BB10_5560;
	ld.shared.u64 	%rd11324, [m_Local_$_0];
	add.s64 	%rd11325, %rd11324, %rd1939;
	st.u32 	[%rd11325+36], %r2965;
	ld.local.u32 	%r12053, [%rd1];
	setp.ne.s32 	%p6285, %r12053, 0;
	@%p6285 bra 	$L__BB10_5560;
	ld.shared.u64 	%rd11326, [m_Local_$_0];
	add.s64 	%rd11327, %rd11326, %rd1939;
	st.u32 	[%rd11327+32], %r2925;
	ld.local.u32 	%r12054, [%rd1];
	setp.eq.s32 	%p6286, %r12054, 0;
	selp.b32 	%r13631, %r13630, 0, %p6286;
$L__BB10_5560:
	st.local.u32 	[%rd1], %r13631;
	bra.uni 	$L__BB10_5562;
$L__BB10_5561:
	shl.b32 	%r12040, %r2965, 2;
	cvt.u64.u32 	%rd11308, %r12040;
	add.s64 	%rd11309, %rd1937, %rd11308;
	mov.b32 	%r12041, 0;
	st.u32 	[%rd11309+32], %r12041;
	st.u8 	[%rd11309+32], %rs1658;
$L__BB10_5562:
	add.s32 	%r13627, %r13627, 1;
	setp.ne.s32 	%p6287, %r13627, %r13612;
	@%p6287 bra 	$L__BB10_5507;
$L__BB10_5563:
	ld.shared.u64 	%rd11895, [m_Local_$_1];
	atom.global.add.u64 	%rd11328, [%rd16], 48;
	add.s64 	%rd11329, %rd11328, 56;
	setp.lt.u64 	%p6288, %rd11329, %rd11895;
	shr.u64 	%rd11330, %rd11328, 4;
	cvt.u32.u64 	%r12058, %rd11330;
	selp.b32 	%r2972, %r12058, -1, %p6288;
	setp.ne.s32 	%p6289, %r2972, -1;
	@%p6289 bra 	$L__BB10_5565;
	mov.b32 	%r12168, 21352;
	st.local.u32 	[%rd1], %r12168;
	bra.uni 	$L__BB10_5640;
$L__BB10_5565:
	ld.shared.u64 	%rd11331, [m_Local_$_0];
	mul.wide.s32 	%rd1941, %r2972, 16;
	add.s64 	%rd11332, %rd11331, %rd1941;
	mov.b16 	%rs1497, 1;
	st.u8 	[%rd11332], %rs1497;
	mov.b16 	%rs1498, 0;
	st.u8 	[%rd11332+1], %rs1498;
	mov.b32 	%r12059, 2905;
	st.u32 	[%rd11332+4], %r12059;
	st.u8 	[%rd11332+3], %rs1497;
	mov.b32 	%r12060, 48;
	st.u32 	[%rd11332+8], %r12060;
	mov.b32 	%r12061, -1;
	st.u32 	[%rd11332+16], %r12061;
	ld.shared.u64 	%rd1942, [m_Local_$_0];
	mul.wide.s32 	%rd1943, %r2925, 16;
	add.s64 	%rd11333, %rd1942, %rd1943;
	ld.u32 	%r2973, [%rd11333+12];
	shl.b32 	%r12062, %r2973, 2;
	add.s32 	%r12063, %r12062, 32;
	shr.s32 	%r12064, %r12063, 31;
	shr.u32 	%r12065, %r12064, 29;
	add.s32 	%r12066, %r12063, %r12065;
	and.b32  	%r12067, %r12066, -8;
	sub.s32 	%r12068, %r12063, %r12067;
	setp.eq.s32 	%p6290, %r12068, 0;
	sub.s32 	%r12069, %r12062, %r12068;
	add.s32 	%r12070, %r12069, 40;
	selp.b32 	%r2974, %r12063, %r12070, %p6290;
	ld.shared.u64 	%rd1944, [m_Local_$_1];
	and.b32  	%r12071, %r2974, 12;
	setp.eq.s32 	%p6291, %r12071, 0;
	mov.u32 	%r13632, %r2974;
	@%p6291 bra 	$L__BB10_5567;
	shr.s32 	%r12072, %r2974, 31;
	shr.u32 	%r12073, %r12072, 28;
	add.s32 	%r12074, %r2974, %r12073;
	and.b32  	%r12075, %r12074, -16;
	add.s32 	%r13632, %r12075, 16;
$L__BB10_5567:
	cvt.s64.s32 	%rd11334, %r13632;
	atom.global.add.u64 	%rd11335, [%rd16], %rd11334;
	cvt.s64.s32 	%rd11336, %r2974;
	add.s64 	%rd11337, %rd11336, %rd11335;
	add.s64 	%rd11338, %rd11337, 8;
	setp.lt.u64 	%p6292, %rd11338, %rd1944;
	shr.u64 	%rd11339, %rd11335, 4;
	cvt.u32.u64 	%r12076, %rd11339;
	selp.b32 	%r2977, %r12076, -1, %p6292;
	setp.ne.s32 	%p6293, %r2977, -1;
	@%p6293 bra 	$L__BB10_5569;
	mov.b32 	%r12132, 21352;
	st.local.u32 	[%rd1], %r12132;
	bra.uni 	$L__BB10_5608;
$L__BB10_5569:
	mul.wide.s32 	%rd1945, %r2977, 16;
	add.s64 	%rd11340, %rd1942, %rd1945;
	mov.b16 	%rs1499, 0;
	st.u8 	[%rd11340], %rs1499;
	st.u8 	[%rd11340+1], %rs1499;
	mov.b32 	%r12077, 4335;
	st.u32 	[%rd11340+4], %r12077;
	mov.b16 	%rs1500, 1;
	st.u8 	[%rd11340+3], %rs1500;
	st.u32 	[%rd11340+8], %r2974;
	st.u32 	[%rd11340+12], %r2973;
	setp.lt.s32 	%p6294, %r2973, 1;
	@%p6294 bra 	$L__BB10_5608;
	setp.eq.s32 	%p6295, %r2973, 1;
	mov.b32 	%r2992, 0;
	@%p6295 bra 	$L__BB10_5596;
	and.b32  	%r2992, %r2973, 2147483646;
	mov.b32 	%r13633, 0;
$L__BB10_5572:
	ld.shared.u64 	%rd1946, [m_Local_$_0];
	add.s64 	%rd1947, %rd1946, %rd1945;
	ld.u32 	%r2980, [%rd1947+12];
	setp.lt.s32 	%p6296, %r13633, %r2980;
	@%p6296 bra 	$L__BB10_5583;
	ld.shared.u64 	%rd11341, [m_Local_$_1];
	atom.global.add.u64 	%rd11342, [%rd16], 48;
	add.s64 	%rd11343, %rd11342, 56;
	setp.lt.u64 	%p6297, %rd11343, %rd11341;
	shr.u64 	%rd1948, %rd11342, 4;
	cvt.u32.u64 	%r13634, %rd1948;
	setp.ne.s32 	%p6298, %r13634, -1;
	and.pred  	%p6299, %p6297, %p6298;
	@%p6299 bra 	$L__BB10_5575;
	mov.b32 	%r12086, 21106;
	st.local.u32 	[%rd1], %r12086;
	mov.b32 	%r13634, -1;
	mov.pred 	%p6913, 0;
	bra.uni 	$L__BB10_5576;
$L__BB10_5575:
	shl.b64 	%rd11344, %rd1948, 32;
	shr.s64 	%rd11345, %rd11344, 28;
	add.s64 	%rd11346, %rd1946, %rd11345;
	mov.b16 	%rs1501, 0;
	st.u8 	[%rd11346], %rs1501;
	st.u8 	[%rd11346+1], %rs1501;
	mov.b32 	%r12080, 3608;
	st.u32 	[%rd11346+4], %r12080;
	mov.b16 	%rs1502, 1;
	st.u8 	[%rd11346+3], %rs1502;
	mov.b32 	%r12081, 48;
	st.u32 	[%rd11346+8], %r12081;
	mov.b32 	%r12082, -1;
	st.u32 	[%rd11346+16], %r12082;
	ld.shared.u64 	%rd11347, [m_Local_$_0];
	add.s64 	%rd11348, %rd11347, %rd11345;
	mov.b32 	%r12083, 0;
	st.u32 	[%rd11348+32], %r12083;
	ld.shared.u64 	%rd11349, [m_Local_$_0];
	add.s64 	%rd11350, %rd11349, %rd11345;
	st.u32 	[%rd11350+36], %r12083;
	ld.shared.u64 	%rd11351, [m_Local_$_0];
	add.s64 	%rd11352, %rd11351, %rd11345;
	st.u32 	[%rd11352+40], %r12083;
	ld.local.u32 	%r12084, [%rd1];
	setp.eq.s32 	%p6913, %r12084, 0;
$L__BB10_5576:
	mov.b32 	%r13635, 0;
	not.pred 	%p6301, %p6913;
	@%p6301 bra 	$L__BB10_5582;
	setp.ne.s32 	%p6302, %r13634, -1;
	@%p6302 bra 	$L__BB10_5579;
	mov.b32 	%r12094, 21352;
	st.local.u32 	[%rd1], %r12094;
	bra.uni 	$L__BB10_5582;
$L__BB10_5579:
	ld.shared.u64 	%rd11353, [m_Local_$_0];
	mul.wide.s32 	%rd1949, %r13634, 16;
	add.s64 	%rd11354, %rd11353, %rd1949;
	st.u32 	[%rd11354+40], %r2980;
	ld.local.u32 	%r12089, [%rd1];
	setp.ne.s32 	%p6303, %r12089, 0;
	@%p6303 bra 	$L__BB10_5582;
	ld.shared.u64 	%rd11355, [m_Local_$_0];
	add.s64 	%rd11356, %rd11355, %rd1949;
	st.u32 	[%rd11356+36], %r13633;
	ld.local.u32 	%r12091, [%rd1];
	setp.ne.s32 	%p6304, %r12091, 0;
	@%p6304 bra 	$L__BB10_5582;
	ld.shared.u64 	%rd11357, [m_Local_$_0];
	add.s64 	%rd11358, %rd11357, %rd1949;
	st.u32 	[%rd11358+32], %r2977;
	ld.local.u32 	%r12092, [%rd1];
	setp.eq.s32 	%p6305, %r12092, 0;
	selp.b32 	%r13635, %r13634, 0, %p6305;
$L__BB10_5582:
	st.local.u32 	[%rd1], %r13635;
	bra.uni 	$L__BB10_5584;
$L__BB10_5583:
	shl.b32 	%r12095, %r13633, 2;
	cvt.u64.u32 	%rd11359, %r12095;
	add.s64 	%rd11360, %rd1947, %rd11359;
	mov.b32 	%r12096, 0;
	st.u32 	[%rd11360+32], %r12096;
$L__BB10_5584:
	add.s32 	%r2985, %r13633, 1;
	ld.shared.u64 	%rd1950, [m_Local_$_0];
	add.s64 	%rd1951, %rd1950, %rd1945;
	ld.u32 	%r2986, [%rd1951+12];
	setp.lt.s32 	%p6306, %r2985, %r2986;
	@%p6306 bra 	$L__BB10_5594;
	ld.shared.u64 	%rd11361, [m_Local_$_1];
	atom.global.add.u64 	%rd11362, [%rd16], 48;
	add.s64 	%rd11363, %rd11362, 56;
	setp.ge.u64 	%p6307, %rd11363, %rd11361;
	shr.u64 	%rd1952, %rd11362, 4;
	cvt.u32.u64 	%r13636, %rd1952;
	setp.eq.s32 	%p6308, %r13636, -1;
	or.pred  	%p6309, %p6307, %p6308;
	@%p6309 bra 	$L__BB10_5587;
	shl.b64 	%rd11364, %rd1952, 32;
	shr.s64 	%rd11365, %rd11364, 28;
	add.s64 	%rd11366, %rd1950, %rd11365;
	mov.b16 	%rs1503, 0;
	st.u8 	[%rd11366], %rs1503;
	st.u8 	[%rd11366+1], %rs1503;
	mov.b32 	%r12097, 3608;
	st.u32 	[%rd11366+4], %r12097;
	mov.b16 	%rs1504, 1;
	st.u8 	[%rd11366+3], %rs1504;
	mov.b32 	%r12098, 48;
	st.u32 	[%rd11366+8], %r12098;
	mov.b32 	%r12099, -1;
	st.u32 	[%rd11366+16], %r12099;
	ld.shared.u64 	%rd11367, [m_Local_$_0];
	add.s64 	%rd11368, %rd11367, %rd11365;
	mov.b32 	%r12100, 0;
	st.u32 	[%rd11368+32], %r12100;
	ld.shared.u64 	%rd11369, [m_Local_$_0];
	add.s64 	%rd11370, %rd11369, %rd11365;
	st.u32 	[%rd11370+36], %r12100;
	ld.shared.u64 	%rd11371, [m_Local_$_0];
	add.s64 	%rd11372, %rd11371, %rd11365;
	st.u32 	[%rd11372+40], %r12100;
	ld.local.u32 	%r12101, [%rd1];
	setp.eq.s32 	%p6914, %r12101, 0;
	bra.uni 	$L__BB10_5588;
$L__BB10_5587:
	mov.b32 	%r12103, 21106;
	st.local.u32 	[%rd1], %r12103;
	mov.b32 	%r13636, -1;
	mov.pred 	%p6914, 0;
$L__BB10_5588:
	mov.b32 	%r13637, 0;
	not.pred 	%p6311, %p6914;
	@%p6311 bra 	$L__BB10_5593;
	setp.eq.s32 	%p6312, %r13636, -1;
	@%p6312 bra 	$L__BB10_6778;
	ld.shared.u64 	%rd11373, [m_Local_$_0];
	mul.wide.s32 	%rd1953, %r13636, 16;
	add.s64 	%rd11374, %rd11373, %rd1953;
	st.u32 	[%rd11374+40], %r2986;
	ld.local.u32 	%r12106, [%rd1];
	setp.eq.s32 	%p6313, %r12106, 0;
	@%p6313 bra 	$L__BB10_5591;
	bra.uni 	$L__BB10_5593;
$L__BB10_5591:
	ld.shared.u64 	%rd11375, [m_Local_$_0];
	add.s64 	%rd11376, %rd11375, %rd1953;
	st.u32 	[%rd11376+36], %r2985;
	ld.local.u32 	%r12108, [%rd1];
	setp.ne.s32 	%p6314, %r12108, 0;
	@%p6314 bra 	$L__BB10_5593;
	ld.shared.u64 	%rd11377, [m_Local_$_0];
	add.s64 	%rd11378, %rd11377, %rd1953;
	st.u32 	[%rd11378+32], %r2977;
	ld.local.u32 	%r12109, [%rd1];
	setp.eq.s32 	%p6315, %r12109, 0;
	selp.b32 	%r13637, %r13636, 0, %p6315;
$L__BB10_5593:
	st.local.u32 	[%rd1], %r13637;
	bra.uni 	$L__BB10_5595;
$L__BB10_5594:
	shl.b32 	%r12112, %r2985, 2;
	cvt.u64.u32 	%rd11379, %r12112;
	add.s64 	%rd11380, %rd1951, %rd11379;
	mov.b32 	%r12113, 0;
	st.u32 	[%rd11380+32], %r12113;
$L__BB10_5595:
	add.s32 	%r13633, %r13633, 2;
	setp.ne.s32 	%p6316, %r13633, %r2992;
	@%p6316 bra 	$L__BB10_5572;
$L__BB10_5596:
	and.b32  	%r12114, %r2973, 1;
	setp.eq.b32 	%p6317, %r12114, 1;
	not.pred 	%p6318, %p6317;
	@%p6318 bra 	$L__BB10_5608;
	ld.shared.u64 	%rd1954, [m_Local_$_0];
	add.s64 	%rd1955, %rd1954, %rd1945;
	ld.u32 	%r2993, [%rd1955+12];
	setp.lt.s32 	%p6319, %r2992, %r2993;
	@%p6319 bra 	$L__BB10_5607;
	ld.shared.u64 	%rd11381, [m_Local_$_1];
	atom.global.add.u64 	%rd11382, [%rd16], 48;
	add.s64 	%rd11383, %rd11382, 56;
	setp.ge.u64 	%p6320, %rd11383, %rd11381;
	shr.u64 	%rd1956, %rd11382, 4;
	cvt.u32.u64 	%r13639, %rd1956;
	setp.eq.s32 	%p6321, %r13639, -1;
	or.pred  	%p6322, %p6320, %p6321;
	@%p6322 bra 	$L__BB10_5600;
	shl.b64 	%rd11384, %rd1956, 32;
	shr.s64 	%rd11385, %rd11384, 28;
	add.s64 	%rd11386, %rd1954, %rd11385;
	mov.b16 	%rs1505, 0;
	st.u8 	[%rd11386], %rs1505;
	st.u8 	[%rd11386+1], %rs1505;
	mov.b32 	%r12115, 3608;
	st.u32 	[%rd11386+4], %r12115;
	mov.b16 	%rs1506, 1;
	st.u8 	[%rd11386+3], %rs1506;
	mov.b32 	%r12116, 48;
	st.u32 	[%rd11386+8], %r12116;
	mov.b32 	%r12117, -1;
	st.u32 	[%rd11386+16], %r12117;
	ld.shared.u64 	%rd11387, [m_Local_$_0];
	add.s64 	%rd11388, %rd11387, %rd11385;
	mov.b32 	%r12118, 0;
	st.u32 	[%rd11388+32], %r12118;
	ld.shared.u64 	%rd11389, [m_Local_$_0];
	add.s64 	%rd11390, %rd11389, %rd11385;
	st.u32 	[%rd11390+36], %r12118;
	ld.shared.u64 	%rd11391, [m_Local_$_0];
	add.s64 	%rd11392, %rd11391, %rd11385;
	st.u32 	[%rd11392+40], %r12118;
	ld.local.u32 	%r12119, [%rd1];
	setp.eq.s32 	%p6915, %r12119, 0;
	bra.uni 	$L__BB10_5601;
$L__BB10_5600:
	mov.b32 	%r12121, 21106;
	st.local.u32 	[%rd1], %r12121;
	mov.b32 	%r13639, -1;
	mov.pred 	%p6915, 0;
$L__BB10_5601:
	mov.b32 	%r13640, 0;
	not.pred 	%p6324, %p6915;
	@%p6324 bra 	$L__BB10_5606;
	setp.eq.s32 	%p6325, %r13639, -1;
	@%p6325 bra 	$L__BB10_6779;
	ld.shared.u64 	%rd11393, [m_Local_$_0];
	mul.wide.s32 	%rd1957, %r13639, 16;
	add.s64 	%rd11394, %rd11393, %rd1957;
	st.u32 	[%rd11394+40], %r2993;
	ld.local.u32 	%r12124, [%rd1];
	setp.eq.s32 	%p6326, %r12124, 0;
	@%p6326 bra 	$L__BB10_5604;
	bra.uni 	$L__BB10_5606;
$L__BB10_5604:
	ld.shared.u64 	%rd11395, [m_Local_$_0];
	add.s64 	%rd11396, %rd11395, %rd1957;
	st.u32 	[%rd11396+36], %r2992;
	ld.local.u32 	%r12126, [%rd1];
	setp.ne.s32 	%p6327, %r12126, 0;
	@%p6327 bra 	$L__BB10_5606;
	ld.shared.u64 	%rd11397, [m_Local_$_0];
	add.s64 	%rd11398, %rd11397, %rd1957;
	st.u32 	[%rd11398+32], %r2977;
	ld.local.u32 	%r12127, [%rd1];
	setp.eq.s32 	%p6328, %r12127, 0;
	selp.b32 	%r13640, %r13639, 0, %p6328;
$L__BB10_5606:
	st.local.u32 	[%rd1], %r13640;
	bra.uni 	$L__BB10_5608;
$L__BB10_5607:
	shl.b32 	%r12130, %r2992, 2;
	cvt.u64.u32 	%rd11399, %r12130;
	add.s64 	%rd11400, %rd1955, %rd11399;
	mov.b32 	%r12131, 0;
	st.u32 	[%rd11400+32], %r12131;
$L__BB10_5608:
	setp.lt.s32 	%p6329, %r2973, 1;
	@%p6329 bra 	$L__BB10_5639;
	mul.wide.s32 	%rd1958, %r2977, 16;
	mov.b32 	%r13641, 0;
$L__BB10_5610:
	setp.ne.s32 	%p6330, %r2925, -1;
	shl.b32 	%r2999, %r13641, 2;
	@%p6330 bra 	$L__BB10_5612;
	mov.b32 	%r12149, 21352;
	st.local.u32 	[%rd1], %r12149;
	mov.b16 	%rs1659, 0;
	bra.uni 	$L__BB10_5624;
$L__BB10_5612:
	ld.shared.u64 	%rd1959, [m_Local_$_0];
	add.s64 	%rd1960, %rd1959, %rd1943;
	ld.u32 	%r3000, [%rd1960+12];
	setp.lt.s32 	%p6331, %r13641, %r3000;
	@%p6331 bra 	$L__BB10_5623;
	ld.shared.u64 	%rd11401, [m_Local_$_1];
	atom.global.add.u64 	%rd11402, [%rd16], 48;
	add.s64 	%rd11403, %rd11402, 56;
	setp.lt.u64 	%p6332, %rd11403, %rd11401;
	shr.u64 	%rd1961, %rd11402, 4;
	cvt.u32.u64 	%r13642, %rd1961;
	setp.ne.s32 	%p6333, %r13642, -1;
	and.pred  	%p6334, %p6332, %p6333;
	@%p6334 bra 	$L__BB10_5615;
	mov.b32 	%r12140, 21106;
	st.local.u32 	[%rd1], %r12140;
	mov.b32 	%r13642, -1;
	mov.pred 	%p6916, 0;
	bra.uni 	$L__BB10_5616;
$L__BB10_5615:
	shl.b64 	%rd11404, %rd1961, 32;
	shr.s64 	%rd11405, %rd11404, 28;
	add.s64 	%rd11406, %rd1959, %rd11405;
	mov.b16 	%rs1507, 0;
	st.u8 	[%rd11406], %rs1507;
	st.u8 	[%rd11406+1], %rs1507;
	mov.b32 	%r12134, 3608;
	st.u32 	[%rd11406+4], %r12134;
	mov.b16 	%rs1508, 1;
	st.u8 	[%rd11406+3], %rs1508;
	mov.b32 	%r12135, 48;
	st.u32 	[%rd11406+8], %r12135;
	mov.b32 	%r12136, -1;
	st.u32 	[%rd11406+16], %r12136;
	ld.shared.u64 	%rd11407, [m_Local_$_0];
	add.s64 	%rd11408, %rd11407, %rd11405;
	mov.b32 	%r12137, 0;
	st.u32 	[%rd11408+32], %r12137;
	ld.shared.u64 	%rd11409, [m_Local_$_0];
	add.s64 	%rd11410, %rd11409, %rd11405;
	st.u32 	[%rd11410+36], %r12137;
	ld.shared.u64 	%rd11411, [m_Local_$_0];
	add.s64 	%rd11412, %rd11411, %rd11405;
	st.u32 	[%rd11412+40], %r12137;
	ld.local.u32 	%r12138, [%rd1];
	setp.eq.s32 	%p6916, %r12138, 0;
$L__BB10_5616:
	mov.b32 	%r13643, 0;
	not.pred 	%p6336, %p6916;
	@%p6336 bra 	$L__BB10_5622;
	setp.ne.s32 	%p6337, %r13642, -1;
	@%p6337 bra 	$L__BB10_5619;
	mov.b32 	%r12148, 21352;
	st.local.u32 	[%rd1], %r12148;
	bra.uni 	$L__BB10_5622;
$L__BB10_5619:
	ld.shared.u64 	%rd11413, [m_Local_$_0];
	mul.wide.s32 	%rd1962, %r13642, 16;
	add.s64 	%rd11414, %rd11413, %rd1962;
	st.u32 	[%rd11414+40], %r3000;
	ld.local.u32 	%r12143, [%rd1];
	setp.ne.s32 	%p6338, %r12143, 0;
	@%p6338 bra 	$L__BB10_5622;
	ld.shared.u64 	%rd11415, [m_Local_$_0];
	add.s64 	%rd11416, %rd11415, %rd1962;
	st.u32 	[%rd11416+36], %r13641;
	ld.local.u32 	%r12145, [%rd1];
	setp.ne.s32 	%p6339, %r12145, 0;
	@%p6339 bra 	$L__BB10_5622;
	ld.shared.u64 	%rd11417, [m_Local_$_0];
	add.s64 	%rd11418, %rd11417, %rd1962;
	st.u32 	[%rd11418+32], %r2925;
	ld.local.u32 	%r12146, [%rd1];
	setp.eq.s32 	%p6340, %r12146, 0;
	selp.b32 	%r13643, %r13642, 0, %p6340;
$L__BB10_5622:
	st.local.u32 	[%rd1], %r13643;
	mov.b16 	%rs1659, 0;
	bra.uni 	$L__BB10_5624;
$L__BB10_5623:
	cvt.u64.u32 	%rd11419, %r2999;
	add.s64 	%rd11420, %rd1960, %rd11419;
	ld.u8 	%rs1659, [%rd11420+32];
$L__BB10_5624:
	setp.ne.s32 	%p6341, %r2977, -1;
	@%p6341 bra 	$L__BB10_5626;
	mov.b32 	%r12166, 21352;
	st.local.u32 	[%rd1], %r12166;
	bra.uni 	$L__BB10_5638;
$L__BB10_5626:
	ld.shared.u64 	%rd1963, [m_Local_$_0];
	add.s64 	%rd1964, %rd1963, %rd1958;
	ld.u32 	%r3005, [%rd1964+12];
	setp.lt.s32 	%p6342, %r13641, %r3005;
	@%p6342 bra 	$L__BB10_5637;
	ld.shared.u64 	%rd11421, [m_Local_$_1];
	atom.global.add.u64 	%rd11422, [%rd16], 48;
	add.s64 	%rd11423, %rd11422, 56;
	setp.lt.u64 	%p6343, %rd11423, %rd11421;
	shr.u64 	%rd1965, %rd11422, 4;
	cvt.u32.u64 	%r13644, %rd1965;
	setp.ne.s32 	%p6344, %r13644, -1;
	and.pred  	%p6345, %p6343, %p6344;
	@%p6345 bra 	$L__BB10_5629;
	mov.b32 	%r12156, 21106;
	st.local.u32 	[%rd1], %r12156;
	mov.b32 	%r13644, -1;
	mov.pred 	%p6917, 0;
	bra.uni 	$L__BB10_5630;
$L__BB10_5629:
	shl.b64 	%rd11424, %rd1965, 32;
	shr.s64 	%rd11425, %rd11424, 28;
	add.s64 	%rd11426, %rd1963, %rd11425;
	mov.b16 	%rs1511, 0;
	st.u8 	[%rd11426], %rs1511;
	st.u8 	[%rd11426+1], %rs1511;
	mov.b32 	%r12150, 3608;
	st.u32 	[%rd11426+4], %r12150;
	mov.b16 	%rs1512, 1;
	st.u8 	[%rd11426+3], %rs1512;
	mov.b32 	%r12151, 48;
	st.u32 	[%rd11426+8], %r12151;
	mov.b32 	%r12152, -1;
	st.u32 	[%rd11426+16], %r12152;
	ld.shared.u64 	%rd11427, [m_Local_$_0];
	add.s64 	%rd11428, %rd11427, %rd11425;
	mov.b32 	%r12153, 0;
	st.u32 	[%rd11428+32], %r12153;
	ld.shared.u64 	%rd11429, [m_Local_$_0];
	add.s64 	%rd11430, %rd11429, %rd11425;
	st.u32 	[%rd11430+36], %r12153;
	ld.shared.u64 	%rd11431, [m_Local_$_0];
	add.s64 	%rd11432, %rd11431, %rd11425;
	st.u32 	[%rd11432+40], %r12153;
	ld.local.u32 	%r12154, [%rd1];
	setp.eq.s32 	%p6917, %r12154, 0;
$L__BB10_5630:
	mov.b32 	%r13645, 0;
	not.pred 	%p6347, %p6917;
	@%p6347 bra 	$L__BB10_5636;
	setp.ne.s32 	%p6348, %r13644, -1;
	@%p6348 bra 	$L__BB10_5633;
	mov.b32 	%r12164, 21352;
	st.local.u32 	[%rd1], %r12164;
	bra.uni 	$L__BB10_5636;
$L__BB10_5633:
	ld.shared.u64 	%rd11433, [m_Local_$_0];
	mul.wide.s32 	%rd1966, %r13644, 16;
	add.s64 	%rd11434, %rd11433, %rd1966;
	st.u32 	[%rd11434+40], %r3005;
	ld.local.u32 	%r12159, [%rd1];
	setp.ne.s32 	%p6349, %r12159, 0;
	@%p6349 bra 	$L__BB10_5636;
	ld.shared.u64 	%rd11435, [m_Local_$_0];
	add.s64 	%rd11436, %rd11435, %rd1966;
	st.u32 	[%rd11436+36], %r13641;
	ld.local.u32 	%r12161, [%rd1];
	setp.ne.s32 	%p6350, %r12161, 0;
	@%p6350 bra 	$L__BB10_5636;
	ld.shared.u64 	%rd11437, [m_Local_$_0];
	add.s64 	%rd11438, %rd11437, %rd1966;
	st.u32 	[%rd11438+32], %r2977;
	ld.local.u32 	%r12162, [%rd1];
	setp.eq.s32 	%p6351, %r12162, 0;
	selp.b32 	%r13645, %r13644, 0, %p6351;
$L__BB10_5636:
	st.local.u32 	[%rd1], %r13645;
	bra.uni 	$L__BB10_5638;
$L__BB10_5637:
	cvt.u64.u32 	%rd11439, %r2999;
	add.s64 	%rd11440, %rd1964, %rd11439;
	mov.b32 	%r12165, 0;
	st.u32 	[%rd11440+32], %r12165;
	st.u8 	[%rd11440+32], %rs1659;
$L__BB10_5638:
	add.s32 	%r13641, %r13641, 1;
	setp.ne.s32 	%p6352, %r13641, %r2973;
	@%p6352 bra 	$L__BB10_5610;
$L__BB10_5639:
	ld.shared.u64 	%rd11441, [m_Local_$_0];
	add.s64 	%rd11442, %rd11441, %rd1941;
	st.u32 	[%rd11442+32], %r2977;
	ld.shared.u64 	%rd11443, [m_Local_$_0];
	add.s64 	%rd11444, %rd11443, %rd1941;
	st.u32 	[%rd11444+40], %r2973;
	ld.shared.u64 	%rd11445, [m_Local_$_0];
	add.s64 	%rd11446, %rd11445, %rd1941;
	mov.b32 	%r12167, 0;
	st.u32 	[%rd11446+48], %r12167;
	ld.shared.u64 	%rd11895, [m_Local_$_1];
$L__BB10_5640:
	atom.global.add.u64 	%rd11447, [%rd16], 48;
	add.s64 	%rd11448, %rd11447, 56;
	setp.lt.u64 	%p6353, %rd11448, %rd11895;
	shr.u64 	%rd1969, %rd11447, 4;
	cvt.u32.u64 	%r13648, %rd1969;
	setp.ne.s32 	%p6354, %r13648, -1;
	and.pred  	%p6355, %p6353, %p6354;
	@%p6355 bra 	$L__BB10_5642;
	mov.b32 	%r12176, 21352;
	st.local.u32 	[%rd1], %r12176;
	mov.b32 	%r13648, -1;
	mov.pred 	%p6918, 0;
	bra.uni 	$L__BB10_5646;
$L__BB10_5642:
	setp.ne.s32 	%p6356, %r2972, -1;
	ld.shared.u64 	%rd11449, [m_Local_$_0];
	shl.b64 	%rd11450, %rd1969, 32;
	shr.s64 	%rd1970, %rd11450, 28;
	add.s64 	%rd11451, %rd11449, %rd1970;
	mov.b16 	%rs1513, 0;
	st.u8 	[%rd11451], %rs1513;
	st.u8 	[%rd11451+1], %rs1513;
	mov.b32 	%r12169, 16901;
	st.u32 	[%rd11451+4], %r12169;
	mov.b16 	%rs1514, 1;
	st.u8 	[%rd11451+3], %rs1514;
	mov.b32 	%r12170, 44;
	st.u32 	[%rd11451+8], %r12170;
	mov.b32 	%r12171, -1;
	st.u32 	[%rd11451+16], %r12171;
	@%p6356 bra 	$L__BB10_5644;
	mov.b32 	%r12173, 21352;
	st.local.u32 	[%rd1], %r12173;
	mov.b32 	%r13646, 0;
	ld.shared.u64 	%rd11896, [m_Local_$_0];
	mov.u32 	%r13647, %r13646;
	bra.uni 	$L__BB10_5645;
$L__BB10_5644:
	ld.shared.u64 	%rd11896, [m_Local_$_0];
	mul.wide.s32 	%rd11452, %r2972, 16;
	add.s64 	%rd11453, %rd11896, %rd11452;
	ld.u32 	%r13646, [%rd11453+32];
	ld.u32 	%r13647, [%rd11453+40];
$L__BB10_5645:
	add.s64 	%rd11454, %rd11896, %rd1970;
	st.u32 	[%rd11454+32], %r13646;
	ld.shared.u64 	%rd11455, [m_Local_$_0];
	add.s64 	%rd11456, %rd11455, %rd1970;
	st.u32 	[%rd11456+40], %r13647;
	ld.local.u32 	%r12174, [%rd1];
	setp.eq.s32 	%p6918, %r12174, 0;
$L__BB10_5646:
	not.pred 	%p6358, %p6918;
	@%p6358 bra 	$L__BB10_6659;
	ld.shared.u64 	%rd1974, [m_Local_$_0];
	add.s64 	%rd11457, %rd1974, %rd15;
	ld.u32 	%r3017, [%rd11457+40];
	setp.ne.s32 	%p6359, %r3017, -1;
	@%p6359 bra 	$L__BB10_5649;
	mov.b32 	%r12194, 21352;
	st.local.u32 	[%rd1], %r12194;
	mov.b32 	%r13651, 0;
	mov.pred 	%p6920, 0;
	bra.uni 	$L__BB10_5661;
$L__BB10_5649:
	mul.wide.s32 	%rd11458, %r3017, 16;
	add.s64 	%rd1975, %rd1974, %rd11458;
	ld.u32 	%r3018, [%rd1975+12];
	setp.lt.s32 	%p6360, %r13101, %r3018;
	@%p6360 bra 	$L__BB10_5660;
	ld.shared.u64 	%rd11459, [m_Local_$_1];
	atom.global.add.u64 	%rd11460, [%rd16], 48;
	add.s64 	%rd11461, %rd11460, 56;
	setp.lt.u64 	%p6361, %rd11461, %rd11459;
	shr.u64 	%rd1976, %rd11460, 4;
	cvt.u32.u64 	%r13649, %rd1976;
	setp.ne.s32 	%p6362, %r13649, -1;
	and.pred  	%p6363, %p6361, %p6362;
	@%p6363 bra 	$L__BB10_5652;
	mov.b32 	%r12183, 21106;
	st.local.u32 	[%rd1], %r12183;
	mov.b32 	%r13649, -1;
	mov.pred 	%p6919, 0;
	bra.uni 	$L__BB10_5653;
$L__BB10_5652:
	shl.b64 	%rd11462, %rd1976, 32;
	shr.s64 	%rd11463, %rd11462, 28;
	add.s64 	%rd11464, %rd1974, %rd11463;
	mov.b16 	%rs1515, 0;
	st.u8 	[%rd11464], %rs1515;
	st.u8 	[%rd11464+1], %rs1515;
	mov.b32 	%r12177, 3608;
	st.u32 	[%rd11464+4], %r12177;
	mov.b16 	%rs1516, 1;
	st.u8 	[%rd11464+3], %rs1516;
	mov.b32 	%r12178, 48;
	st.u32 	[%rd11464+8], %r12178;
	mov.b32 	%r12179, -1;
	st.u32 	[%rd11464+16], %r12179;
	ld.shared.u64 	%rd11465, [m_Local_$_0];
	add.s64 	%rd11466, %rd11465, %rd11463;
	mov.b32 	%r12180, 0;
	st.u32 	[%rd11466+32], %r12180;
	ld.shared.u64 	%rd11467, [m_Local_$_0];
	add.s64 	%rd11468, %rd11467, %rd11463;
	st.u32 	[%rd11468+36], %r12180;
	ld.shared.u64 	%rd11469, [m_Local_$_0];
	add.s64 	%rd11470, %rd11469, %rd11463;
	st.u32 	[%rd11470+40], %r12180;
	ld.local.u32 	%r12181, [%rd1];
	setp.eq.s32 	%p6919, %r12181, 0;
$L__BB10_5653:
	mov.b32 	%r13650, 0;
	not.pred 	%p6365, %p6919;
	@%p6365 bra 	$L__BB10_5659;
	setp.ne.s32 	%p6366, %r13649, -1;
	@%p6366 bra 	$L__BB10_5656;
	mov.b32 	%r12191, 21352;
	st.local.u32 	[%rd1], %r12191;
	bra.uni 	$L__BB10_5659;
$L__BB10_5656:
	ld.shared.u64 	%rd11471, [m_Local_$_0];
	mul.wide.s32 	%rd1977, %r13649, 16;
	add.s64 	%rd11472, %rd11471, %rd1977;
	st.u32 	[%rd11472+40], %r3018;
	ld.local.u32 	%r12186, [%rd1];
	setp.ne.s32 	%p6367, %r12186, 0;
	@%p6367 bra 	$L__BB10_5659;
	ld.shared.u64 	%rd11473, [m_Local_$_0];
	add.s64 	%rd11474, %rd11473, %rd1977;
	st.u32 	[%rd11474+36], %r13101;
	ld.local.u32 	%r12188, [%rd1];
	setp.ne.s32 	%p6368, %r12188, 0;
	@%p6368 bra 	$L__BB10_5659;
	ld.shared.u64 	%rd11475, [m_Local_$_0];
	add.s64 	%rd11476, %rd11475, %rd1977;
	st.u32 	[%rd11476+32], %r3017;
	ld.local.u32 	%r12189, [%rd1];
	setp.eq.s32 	%p6369, %r12189, 0;
	selp.b32 	%r13650, %r13649, 0, %p6369;
$L__BB10_5659:
	st.local.u32 	[%rd1], %r13650;
	setp.eq.s32 	%p6920, %r13650, 0;
	mov.b32 	%r13651, 0;
	bra.uni 	$L__BB10_5661;
$L__BB10_5660:
	cvt.u64.u32 	%rd11477, %r1599;
	add.s64 	%rd11478, %rd1975, %rd11477;
	ld.u32 	%r13651, [%rd11478+32];
	mov.pred 	%p6920, -1;
$L__BB10_5661:
	not.pred 	%p6372, %p6920;
	@%p6372 bra 	$L__BB10_6659;
	setp.ne.s32 	%p6373, %r13651, -1;
	mov.f64 	%fd131, 0d0000000000000000;
	@%p6373 bra 	$L__BB10_5664;
	mov.b32 	%r12211, 21352;
	st.local.u32 	[%rd1], %r12211;
	mov.pred 	%p6922, 0;
	bra.uni 	$L__BB10_5676;
$L__BB10_5664:
	ld.shared.u64 	%rd1978, [m_Local_$_0];
	mul.wide.s32 	%rd11479, %r13651, 16;
	add.s64 	%rd1979, %rd1978, %rd11479;
	ld.u32 	%r3025, [%rd1979+12];
	setp.lt.s32 	%p6374, %r13604, %r3025;
	@%p6374 bra 	$L__BB10_5675;
	ld.shared.u64 	%rd11480, [m_Local_$_1];
	atom.global.add.u64 	%rd11481, [%rd16], 48;
	add.s64 	%rd11482, %rd11481, 56;
	setp.lt.u64 	%p6375, %rd11482, %rd11480;
	shr.u64 	%rd1980, %rd11481, 4;
	cvt.u32.u64 	%r13652, %rd1980;
	setp.ne.s32 	%p6376, %r13652, -1;
	and.pred  	%p6377, %p6375, %p6376;
	@%p6377 bra 	$L__BB10_5667;
	mov.b32 	%r12201, 21106;
	st.local.u32 	[%rd1], %r12201;
	mov.b32 	%r13652, -1;
	mov.pred 	%p6921, 0;
	bra.uni 	$L__BB10_5668;
$L__BB10_5667:
	shl.b64 	%rd11483, %rd1980, 32;
	shr.s64 	%rd11484, %rd11483, 28;
	add.s64 	%rd11485, %rd1978, %rd11484;
	mov.b16 	%rs1517, 0;
	st.u8 	[%rd11485], %rs1517;
	st.u8 	[%rd11485+1], %rs1517;
	mov.b32 	%r12195, 3608;
	st.u32 	[%rd11485+4], %r12195;
	mov.b16 	%rs1518, 1;
	st.u8 	[%rd11485+3], %rs1518;
	mov.b32 	%r12196, 48;
	st.u32 	[%rd11485+8], %r12196;
	mov.b32 	%r12197, -1;
	st.u32 	[%rd11485+16], %r12197;
	ld.shared.u64 	%rd11486, [m_Local_$_0];
	add.s64 	%rd11487, %rd11486, %rd11484;
	mov.b32 	%r12198, 0;
	st.u32 	[%rd11487+32], %r12198;
	ld.shared.u64 	%rd11488, [m_Local_$_0];
	add.s64 	%rd11489, %rd11488, %rd11484;
	st.u32 	[%rd11489+36], %r12198;
	ld.shared.u64 	%rd11490, [m_Local_$_0];
	add.s64 	%rd11491, %rd11490, %rd11484;
	st.u32 	[%rd11491+40], %r12198;
	ld.local.u32 	%r12199, [%rd1];
	setp.eq.s32 	%p6921, %r12199, 0;
$L__BB10_5668:
	mov.b32 	%r13653, 0;
	not.pred 	%p6379, %p6921;
	@%p6379 bra 	$L__BB10_5674;
	setp.ne.s32 	%p6380, %r13652, -1;
	@%p6380 bra 	$L__BB10_5671;
	mov.b32 	%r12209, 21352;
	st.local.u32 	[%rd1], %r12209;
	bra.uni 	$L__BB10_5674;
$L__BB10_5671:
	ld.shared.u64 	%rd11492, [m_Local_$_0];
	mul.wide.s32 	%rd1981, %r13652, 16;
	add.s64 	%rd11493, %rd11492, %rd1981;
	st.u32 	[%rd11493+40], %r3025;
	ld.local.u32 	%r12204, [%rd1];
	setp.ne.s32 	%p6381, %r12204, 0;
	@%p6381 bra 	$L__BB10_5674;
	ld.shared.u64 	%rd11494, [m_Local_$_0];
	add.s64 	%rd11495, %rd11494, %rd1981;
	st.u32 	[%rd11495+36], %r13604;
	ld.local.u32 	%r12206, [%rd1];
	setp.ne.s32 	%p6382, %r12206, 0;
	@%p6382 bra 	$L__BB10_5674;
	ld.shared.u64 	%rd11496, [m_Local_$_0];
	add.s64 	%rd11497, %rd11496, %rd1981;
	st.u32 	[%rd11497+32], %r13651;
	ld.local.u32 	%r12207, [%rd1];
	setp.eq.s32 	%p6383, %r12207, 0;
	selp.b32 	%r13653, %r13652, 0, %p6383;
$L__BB10_5674:
	st.local.u32 	[%rd1], %r13653;
	setp.eq.s32 	%p6922, %r13653, 0;
	bra.uni 	$L__BB10_5676;
$L__BB10_5675:
	shl.b32 	%r12210, %r13604, 3;
	cvt.u64.u32 	%rd11498, %r12210;
	add.s64 	%rd11499, %rd1979, %rd11498;
	ld.f64 	%fd131, [%rd11499+32];
	mov.pred 	%p6922, -1;
$L__BB10_5676:
	not.pred 	%p6386, %p6922;
	@%p6386 bra 	$L__BB10_6659;
	{ // callseq 122, 0
	.param .b64 param0;
	st.param.b64 	[param0], %rd2282;
	.param .b64 param1;
	st.param.f64 	[param1], %fd131;
	.param .b64 param2;
	st.param.b64 	[param2], %rd2283;
	.param .b32 retval0;
	call.uni (retval0), 
	_Z29java_lang_Double_toString9_8_PcdPi, 
	(
	param0, 
	param1, 
	param2
	);
	ld.param.b32 	%r12212, [retval0];
	} // callseq 122
	ld.local.u32 	%r12213, [%rd1];
	setp.ne.s32 	%p6387, %r12213, 0;
	@%p6387 bra 	$L__BB10_6659;
	{ // callseq 123, 0
	.param .b64 param0;
	st.param.b64 	[param0], %rd2282;
	.param .b32 param1;
	st.param.b32 	[param1], %r13648;
	.param .b32 param2;
	st.param.b32 	[param2], %r12212;
	.param .b64 param3;
	st.param.b64 	[param3], %rd2283;
	.param .b32 retval0;
	call.uni (retval0), 
	_Z35java_lang_StringBuilder_append10_9_PciiPi, 
	(
	param0, 
	param1, 
	param2, 
	param3
	);
	ld.param.b32 	%r12214, [retval0];
	} // callseq 123
	ld.local.u32 	%r12215, [%rd1];
	setp.ne.s32 	%p6388, %r12215, 0;
	@%p6388 bra 	$L__BB10_6659;
	{ // callseq 124, 0
	.param .b64 param0;
	st.param.b64 	[param0], %rd2282;
	.param .b32 param1;
	st.param.b32 	[param1], %r12214;
	.param .b64 param2;
	st.param.b64 	[param2], %rd2283;
	.param .b32 retval0;
	call.uni (retval0), 
	_Z41invoke_java_lang_StringBuilder_toString9_PciPi, 
	(
	param0, 
	param1, 
	param2
	);
	ld.param.b32 	%r2901, [retval0];
	} // callseq 124
	ld.local.u32 	%r12217, [%rd1];
	setp.ne.s32 	%p6389, %r12217, 0;
	@%p6389 bra 	$L__BB10_6659;
	ld.shared.u64 	%rd1982, [m_Local_$_0];
	add.s64 	%rd11500, %rd1982, %rd15;
	ld.u32 	%r3033, [%rd11500+40];
	setp.ne.s32 	%p6390, %r3033, -1;
	@%p6390 bra 	$L__BB10_5682;
	mov.b32 	%r12234, 21352;
	st.local.u32 	[%rd1], %r12234;
	mov.b64 	%rd11897, 0;
	mov.pred 	%p6924, 0;
	bra.uni 	$L__BB10_5694;
$L__BB10_5682:
	mul.wide.s32 	%rd11501, %r3033, 16;
	add.s64 	%rd1983, %rd1982, %rd11501;
	ld.u32 	%r3034, [%rd1983+12];
	setp.lt.s32 	%p6391, %r13101, %r3034;
	@%p6391 bra 	$L__BB10_5693;
	ld.shared.u64 	%rd11502, [m_Local_$_1];
	atom.global.add.u64 	%rd11503, [%rd16], 48;
	add.s64 	%rd11504, %rd11503, 56;
	setp.lt.u64 	%p6392, %rd11504, %rd11502;
	shr.u64 	%rd1984, %rd11503, 4;
	cvt.u32.u64 	%r13654, %rd1984;
	setp.ne.s32 	%p6393, %r13654, -1;
	and.pred  	%p6394, %p6392, %p6393;
	@%p6394 bra 	$L__BB10_5685;
	mov.b32 	%r12224, 21106;
	st.local.u32 	[%rd1], %r12224;
	mov.b32 	%r13654, -1;
	mov.pred 	%p6923, 0;
	bra.uni 	$L__BB10_5686;
$L__BB10_5685:
	shl.b64 	%rd11505, %rd1984, 32;
	shr.s64 	%rd11506, %rd11505, 28;
	add.s64 	%rd11507, %rd1982, %rd11506;
	mov.b16 	%rs1519, 0;
	st.u8 	[%rd11507], %rs1519;
	st.u8 	[%rd11507+1], %rs1519;
	mov.b32 	%r12218, 3608;
	st.u32 	[%rd11507+4], %r12218;
	mov.b16 	%rs1520, 1;
	st.u8 	[%rd11507+3], %rs1520;
	mov.b32 	%r12219, 48;
	st.u32 	[%rd11507+8], %r12219;
	mov.b32 	%r12220, -1;
	st.u32 	[%rd11507+16], %r12220;
	ld.shared.u64 	%rd11508, [m_Local_$_0];
	add.s64 	%rd11509, %rd11508, %rd11506;
	mov.b32 	%r12221, 0;
	st.u32 	[%rd11509+32], %r12221;
	ld.shared.u64 	%rd11510, [m_Local_$_0];
	add.s64 	%rd11511, %rd11510, %rd11506;
	st.u32 	[%rd11511+36], %r12221;
	ld.shared.u64 	%rd11512, [m_Local_$_0];
	add.s64 	%rd11513, %rd11512, %rd11506;
	st.u32 	[%rd11513+40], %r12221;
	ld.local.u32 	%r12222, [%rd1];
	setp.eq.s32 	%p6923, %r12222, 0;
$L__BB10_5686:
	mov.b32 	%r13655, 0;
	not.pred 	%p6396, %p6923;
	@%p6396 bra 	$L__BB10_5692;
	setp.ne.s32 	%p6397, %r13654, -1;
	@%p6397 bra 	$L__BB10_5689;
	mov.b32 	%r12232, 21352;
	st.local.u32 	[%rd1], %r12232;
	bra.uni 	$L__BB10_5692;
$L__BB10_5689:
	ld.shared.u64 	%rd11514, [m_Local_$_0];
	mul.wide.s32 	%rd1985, %r13654, 16;
	add.s64 	%rd11515, %rd11514, %rd1985;
	st.u32 	[%rd11515+40], %r3034;
	ld.local.u32 	%r12227, [%rd1];
	setp.ne.s32 	%p6398, %r12227, 0;
	@%p6398 bra 	$L__BB10_5692;
	ld.shared.u64 	%rd11516, [m_Local_$_0];
	add.s64 	%rd11517, %rd11516, %rd1985;
	st.u32 	[%rd11517+36], %r13101;
	ld.local.u32 	%r12229, [%rd1];
	setp.ne.s32 	%p6399, %r12229, 0;
	@%p6399 bra 	$L__BB10_5692;
	ld.shared.u64 	%rd11518, [m_Local_$_0];
	add.s64 	%rd11519, %rd11518, %rd1985;
	st.u32 	[%rd11519+32], %r3033;
	ld.local.u32 	%r12230, [%rd1];
	setp.eq.s32 	%p6400, %r12230, 0;
	selp.b32 	%r13655, %r13654, 0, %p6400;
$L__BB10_5692:
	st.local.u32 	[%rd1], %r13655;
	setp.eq.s32 	%p6924, %r13655, 0;
	mov.b64 	%rd11897, 0;
	bra.uni 	$L__BB10_5694;
$L__BB10_5693:
	cvt.u64.u32 	%rd11521, %r1599;
	add.s64 	%rd11522, %rd1983, %rd11521;
	ld.u32 	%r12233, [%rd11522+32];
	mul.wide.s32 	%rd11897, %r12233, 16;
	mov.pred 	%p6924, -1;
$L__BB10_5694:
	not.pred 	%p6403, %p6924;
	@%p6403 bra 	$L__BB10_6659;
	ld.shared.u64 	%rd1896, [m_Local_$_0];
	add.s64 	%rd11524, %rd1896, %rd11897;
	ld.u32 	%r12235, [%rd11524+12];
	add.s32 	%r12236, %r12235, -1;
	setp.ge.s32 	%p6404, %r13604, %r12236;
	@%p6404 bra 	$L__BB10_5835;
	ld.shared.u64 	%rd11525, [m_Local_$_1];
	atom.global.add.u64 	%rd11526, [%rd16], 48;
	add.s64 	%rd11527, %rd11526, 56;
	setp.lt.u64 	%p6405, %rd11527, %rd11525;
	shr.u64 	%rd1989, %rd11526, 4;
	cvt.u32.u64 	%r13657, %rd1989;
	setp.ne.s32 	%p6406, %r13657, -1;
	and.pred  	%p6407, %p6405, %p6406;
	@%p6407 bra 	$L__BB10_5698;
	mov.b32 	%r12248, 21352;
	st.local.u32 	[%rd1], %r12248;
	mov.b32 	%r13657, -1;
	mov.pred 	%p6925, 0;
	bra.uni 	$L__BB10_5702;
$L__BB10_5698:
	shl.b64 	%rd11528, %rd1989, 32;
	shr.s64 	%rd1990, %rd11528, 28;
	add.s64 	%rd11529, %rd1896, %rd1990;
	mov.b16 	%rs1521, 1;
	st.u8 	[%rd11529], %rs1521;
	mov.b16 	%rs1522, 0;
	st.u8 	[%rd11529+1], %rs1522;
	mov.b32 	%r12237, 2905;
	st.u32 	[%rd11529+4], %r12237;
	st.u8 	[%rd11529+3], %rs1521;
	mov.b32 	%r12238, 48;
	st.u32 	[%rd11529+8], %r12238;
	mov.b32 	%r12239, -1;
	st.u32 	[%rd11529+16], %r12239;
	ld.shared.u64 	%rd11530, [m_Local_$_1];
	atom.global.add.u64 	%rd11531, [%rd16], 32;
	add.s64 	%rd11532, %rd11531, 40;
	setp.lt.u64 	%p6408, %rd11532, %rd11530;
	shr.u64 	%rd1991, %rd11531, 4;
	cvt.u32.u64 	%r13656, %rd1991;
	setp.ne.s32 	%p6409, %r13656, -1;
	and.pred  	%p6410, %p6408, %p6409;
	@%p6410 bra 	$L__BB10_5700;
	mov.b32 	%r12244, 21352;
	st.local.u32 	[%rd1], %r12244;
	mov.b32 	%r13656, -1;
	bra.uni 	$L__BB10_5701;
$L__BB10_5700:
	ld.shared.u64 	%rd11533, [m_Local_$_0];
	shl.b64 	%rd11534, %rd1991, 32;
	shr.s64 	%rd11535, %rd11534, 28;
	add.s64 	%rd11536, %rd11533, %rd11535;
	mov.b16 	%rs1523, 0;
	st.u8 	[%rd11536], %rs1523;
	st.u8 	[%rd11536+1], %rs1523;
	mov.b32 	%r12240, 4335;
	st.u32 	[%rd11536+4], %r12240;
	mov.b16 	%rs1524, 1;
	st.u8 	[%rd11536+3], %rs1524;
	mov.b32 	%r12241, 32;
	st.u32 	[%rd11536+8], %r12241;
	mov.b32 	%r12242, 0;
	st.u32 	[%rd11536+12], %r12242;
$L__BB10_5701:
	ld.shared.u64 	%rd11537, [m_Local_$_0];
	add.s64 	%rd11538, %rd11537, %rd1990;
	st.u32 	[%rd11538+32], %r13656;
	ld.shared.u64 	%rd11539, [m_Local_$_0];
	add.s64 	%rd11540, %rd11539, %rd1990;
	mov.b32 	%r12245, 0;
	st.u32 	[%rd11540+40], %r12245;
	ld.local.u32 	%r12246, [%rd1];
	setp.eq.s32 	%p6925, %r12246, 0;
$L__BB10_5702:
	not.pred 	%p6412, %p6925;
	@%p6412 bra 	$L__BB10_6659;
	{ // callseq 125, 0
	.param .b64 param0;
	st.param.b64 	[param0], %rd2282;
	.param .b32 param1;
	st.param.b32 	[param1], %r13657;
	.param .b32 param2;
	st.param.b32 	[param2], %r2901;
	.param .b64 param3;
	st.param.b64 	[param3], %rd2283;
	.param .b32 retval0;
	call.uni (retval0), 
	_Z35java_lang_StringBuilder_append10_9_PciiPi, 
	(
	param0, 
	param1, 
	param2, 
	param3
	);
	ld.param.b32 	%r12249, [retval0];
	} // callseq 125
	ld.local.u32 	%r12250, [%rd1];
	setp.ne.s32 	%p6413, %r12250, 0;
	@%p6413 bra 	$L__BB10_6659;
	ld.shared.u64 	%rd11541, [m_Local_$_1];
	atom.global.add.u64 	%rd11542, [%rd16], 48;
	add.s64 	%rd11543, %rd11542, 48;
	setp.lt.u64 	%p6414, %rd11543, %rd11541;
	shr.u64 	%rd11544, %rd11542, 4;
	cvt.u32.u64 	%r12251, %rd11544;
	selp.b32 	%r3044, %r12251, -1, %p6414;
	setp.ne.s32 	%p6415, %r3044, -1;
	@%p6415 bra 	$L__BB10_5706;
	mov.b32 	%r12288, 21352;
	st.local.u32 	[%rd1], %r12288;
	bra.uni 	$L__BB10_5729;
$L__BB10_5706:
	ld.shared.u64 	%rd11545, [m_Local_$_0];
	mul.wide.s32 	%rd1992, %r3044, 16;
	add.s64 	%rd11546, %rd11545, %rd1992;
	mov.b16 	%rs1525, 0;
	st.u8 	[%rd11546], %rs1525;
	st.u8 	[%rd11546+1], %rs1525;
	mov.b32 	%r12252, 4335;
	st.u32 	[%rd11546+4], %r12252;
	mov.b16 	%rs1526, 1;
	st.u8 	[%rd11546+3], %rs1526;
	mov.b32 	%r12253, 40;
	st.u32 	[%rd11546+8], %r12253;
	mov.b32 	%r12254, 2;
	st.u32 	[%rd11546+12], %r12254;
	ld.shared.u64 	%rd1993, [m_Local_$_0];
	add.s64 	%rd1994, %rd1993, %rd1992;
	ld.u32 	%r3045, [%rd1994+12];
	setp.gt.s32 	%p6416, %r3045, 0;
	@%p6416 bra 	$L__BB10_5717;
	ld.shared.u64 	%rd11547, [m_Local_$_1];
	atom.global.add.u64 	%rd11548, [%rd16], 48;
	add.s64 	%rd11549, %rd11548, 56;
	setp.lt.u64 	%p6417, %rd11549, %rd11547;
	shr.u64 	%rd1995, %rd11548, 4;
	cvt.u32.u64 	%r13658, %rd1995;
	setp.ne.s32 	%p6418, %r13658, -1;
	and.pred  	%p6419, %p6417, %p6418;
	@%p6419 bra 	$L__BB10_5709;
	mov.b32 	%r12261, 21106;
	st.local.u32 	[%rd1], %r12261;
	mov.b32 	%r13658, -1;
	mov.pred 	%p6926, 0;
	bra.uni 	$L__BB10_5710;
$L__BB10_5709:
	shl.b64 	%rd11550, %rd1995, 32;
	shr.s64 	%rd11551, %rd11550, 28;
	add.s64 	%rd11552, %rd1993, %rd11551;
	mov.b16 	%rs1527, 0;
	st.u8 	[%rd11552], %rs1527;
	st.u8 	[%rd11552+1], %rs1527;
	mov.b32 	%r12255, 3608;
	st.u32 	[%rd11552+4], %r12255;
	mov.b16 	%rs1528, 1;
	st.u8 	[%rd11552+3], %rs1528;
	mov.b32 	%r12256, 48;
	st.u32 	[%rd11552+8], %r12256;
	mov.b32 	%r12257, -1;
	st.u32 	[%rd11552+16], %r12257;
	ld.shared.u64 	%rd11553, [m_Local_$_0];
	add.s64 	%rd11554, %rd11553, %rd11551;
	mov.b32 	%r12258, 0;
	st.u32 	[%rd11554+32], %r12258;
	ld.shared.u64 	%rd11555, [m_Local_$_0];
	add.s64 	%rd11556, %rd11555, %rd11551;
	st.u32 	[%rd11556+36], %r12258;
	ld.shared.u64 	%rd11557, [m_Local_$_0];
	add.s64 	%rd11558, %rd11557, %rd11551;
	st.u32 	[%rd11558+40], %r12258;
	ld.local.u32 	%r12259, [%rd1];
	setp.eq.s32 	%p6926, %r12259, 0;
$L__BB10_5710:
	mov.b32 	%r13659, 0;
	not.pred 	%p6421, %p6926;
	@%p6421 bra 	$L__BB10_5716;
	setp.ne.s32 	%p6422, %r13658, -1;
	@%p6422 bra 	$L__BB10_5713;
	mov.b32 	%r12269, 21352;
	st.local.u32 	[%rd1], %r12269;
	bra.uni 	$L__BB10_5716;
$L__BB10_5713:
	ld.shared.u64 	%rd11559, [m_Local_$_0];
	mul.wide.s32 	%rd1996, %r13658, 16;
	add.s64 	%rd11560, %rd11559, %rd1996;
	st.u32 	[%rd11560+40], %r3045;
	ld.local.u32 	%r12264, [%rd1];
	setp.ne.s32 	%p6423, %r12264, 0;
	@%p6423 bra 	$L__BB10_5716;
	ld.shared.u64 	%rd11561, [m_Local_$_0];
	add.s64 	%rd11562, %rd11561, %rd1996;
	mov.b32 	%r13659, 0;
	st.u32 	[%rd11562+36], %r13659;
	ld.local.u32 	%r12266, [%rd1];
	setp.ne.s32 	%p6424, %r12266, 0;
	@%p6424 bra 	$L__BB10_5716;
	ld.shared.u64 	%rd11563, [m_Local_$_0];
	add.s64 	%rd11564, %rd11563, %rd1996;
	st.u32 	[%rd11564+32], %r3044;
	ld.local.u32 	%r12267, [%rd1];
	setp.eq.s32 	%p6425, %r12267, 0;
	selp.b32 	%r13659, %r13658, 0, %p6425;
$L__BB10_5716:
	st.local.u32 	[%rd1], %r13659;
	bra.uni 	$L__BB10_5718;
$L__BB10_5717:
	mov.b32 	%r12270, 0;
	st.u32 	[%rd1994+32], %r12270;
$L__BB10_5718:
	ld.shared.u64 	%rd1997, [m_Local_$_0];
	add.s64 	%rd1998, %rd1997, %rd1992;
	ld.u32 	%r3050, [%rd1998+12];
	setp.gt.s32 	%p6426, %r3050, 1;
	@%p6426 bra 	$L__BB10_5728;
	ld.shared.u64 	%rd11565, [m_Local_$_1];
	atom.global.add.u64 	%rd11566, [%rd16], 48;
	add.s64 	%rd11567, %rd11566, 56;
	setp.ge.u64 	%p6427, %rd11567, %rd11565;
	shr.u64 	%rd1999, %rd11566, 4;
	cvt.u32.u64 	%r13660, %rd1999;
	setp.eq.s32 	%p6428, %r13660, -1;
	or.pred  	%p6429, %p6427, %p6428;
	@%p6429 bra 	$L__BB10_5721;
	shl.b64 	%rd11568, %rd1999, 32;
	shr.s64 	%rd11569, %rd11568, 28;
	add.s64 	%rd11570, %rd1997, %rd11569;
	mov.b16 	%rs1529, 0;
	st.u8 	[%rd11570], %rs1529;
	st.u8 	[%rd11570+1], %rs1529;
	mov.b32 	%r12271, 3608;
	st.u32 	[%rd11570+4], %r12271;
	mov.b16 	%rs1530, 1;
	st.u8 	[%rd11570+3], %rs1530;
	mov.b32 	%r12272, 48;
	st.u32 	[%rd11570+8], %r12272;
	mov.b32 	%r12273, -1;
	st.u32 	[%rd11570+16], %r12273;
	ld.shared.u64 	%rd11571, [m_Local_$_0];
	add.s64 	%rd11572, %rd11571, %rd11569;
	mov.b32 	%r12274, 0;
	st.u32 	[%rd11572+32], %r12274;
	ld.shared.u64 	%rd11573, [m_Local_$_0];
	add.s64 	%rd11574, %rd11573, %rd11569;
	st.u32 	[%rd11574+36], %r12274;
	ld.shared.u64 	%rd11575, [m_Local_$_0];
	add.s64 	%rd11576, %rd11575, %rd11569;
	st.u32 	[%rd11576+40], %r12274;
	ld.local.u32 	%r12275, [%rd1];
	setp.eq.s32 	%p6927, %r12275, 0;
	bra.uni 	$L__BB10_5722;
$L__BB10_5721:
	mov.b32 	%r12277, 21106;
	st.local.u32 	[%rd1], %r12277;
	mov.b32 	%r13660, -1;
	mov.pred 	%p6927, 0;
$L__BB10_5722:
	mov.b32 	%r13661, 0;
	not.pred 	%p6431, %p6927;
	@%p6431 bra 	$L__BB10_5727;
	setp.eq.s32 	%p6432, %r13660, -1;
	@%p6432 bra 	$L__BB10_6780;
	ld.shared.u64 	%rd11577, [m_Local_$_0];
	mul.wide.s32 	%rd2000, %r13660, 16;
	add.s64 	%rd11578, %rd11577, %rd2000;
	st.u32 	[%rd11578+40], %r3050;
	ld.local.u32 	%r12280, [%rd1];
	setp.eq.s32 	%p6433, %r12280, 0;
	@%p6433 bra 	$L__BB10_5725;
	bra.uni 	$L__BB10_5727;
$L__BB10_5725:
	ld.shared.u64 	%rd11579, [m_Local_$_0];
	add.s64 	%rd11580, %rd11579, %rd2000;
	mov.b32 	%r12282, 1;
	st.u32 	[%rd11580+36], %r12282;
	ld.local.u32 	%r12283, [%rd1];
	setp.ne.s32 	%p6434, %r12283, 0;
	@%p6434 bra 	$L__BB10_5727;
	ld.shared.u64 	%rd11581, [m_Local_$_0];
	add.s64 	%rd11582, %rd11581, %rd2000;
	st.u32 	[%rd11582+32], %r3044;
	ld.local.u32 	%r12284, [%rd1];
	setp.eq.s32 	%p6435, %r12284, 0;
	selp.b32 	%r13661, %r13660, 0, %p6435;
$L__BB10_5727:
	st.local.u32 	[%rd1], %r13661;
	bra.uni 	$L__BB10_5729;
$L__BB10_5728:
	mov.b32 	%r12287, 0;
	st.u32 	[%rd1998+36], %r12287;
$L__BB10_5729:
	setp.ne.s32 	%p6436, %r3044, -1;
	mul.wide.s32 	%rd2001, %r3044, 16;
	@%p6436 bra 	$L__BB10_5731;
	mov.b32 	%r12305, 21352;
	st.local.u32 	[%rd1], %r12305;
	bra.uni 	$L__BB10_5743;
$L__BB10_5731:
	ld.shared.u64 	%rd2002, [m_Local_$_0];
	add.s64 	%rd2003, %rd2002, %rd2001;
	ld.u32 	%r3055, [%rd2003+12];
	setp.gt.s32 	%p6437, %r3055, 0;
	@%p6437 bra 	$L__BB10_5742;
	ld.shared.u64 	%rd11583, [m_Local_$_1];
	atom.global.add.u64 	%rd11584, [%rd16], 48;
	add.s64 	%rd11585, %rd11584, 56;
	setp.lt.u64 	%p6438, %rd11585, %rd11583;
	shr.u64 	%rd2004, %rd11584, 4;
	cvt.u32.u64 	%r13662, %rd2004;
	setp.ne.s32 	%p6439, %r13662, -1;
	and.pred  	%p6440, %p6438, %p6439;
	@%p6440 bra 	$L__BB10_5734;
	mov.b32 	%r12295, 21106;
	st.local.u32 	[%rd1], %r12295;
	mov.b32 	%r13662, -1;
	mov.pred 	%p6928, 0;
	bra.uni 	$L__BB10_5735;
$L__BB10_5734:
	shl.b64 	%rd11586, %rd2004, 32;
	shr.s64 	%rd11587, %rd11586, 28;
	add.s64 	%rd11588, %rd2002, %rd11587;
	mov.b16 	%rs1531, 0;
	st.u8 	[%rd11588], %rs1531;
	st.u8 	[%rd11588+1], %rs1531;
	mov.b32 	%r12289, 3608;
	st.u32 	[%rd11588+4], %r12289;
	mov.b16 	%rs1532, 1;
	st.u8 	[%rd11588+3], %rs1532;
	mov.b32 	%r12290, 48;
	st.u32 	[%rd11588+8], %r12290;
	mov.b32 	%r12291, -1;
	st.u32 	[%rd11588+16], %r12291;
	ld.shared.u64 	%rd11589, [m_Local_$_0];
	add.s64 	%rd11590, %rd11589, %rd11587;
	mov.b32 	%r12292, 0;
	st.u32 	[%rd11590+32], %r12292;
	ld.shared.u64 	%rd11591, [m_Local_$_0];
	add.s64 	%rd11592, %rd11591, %rd11587;
	st.u32 	[%rd11592+36], %r12292;
	ld.shared.u64 	%rd11593, [m_Local_$_0];
	add.s64 	%rd11594, %rd11593, %rd11587;
	st.u32 	[%rd11594+40], %r12292;
	ld.local.u32 	%r12293, [%rd1];
	setp.eq.s32 	%p6928, %r12293, 0;
$L__BB10_5735:
	mov.b32 	%r13663, 0;
	not.pred 	%p6442, %p6928;
	@%p6442 bra 	$L__BB10_5741;
	setp.ne.s32 	%p6443, %r13662, -1;
	@%p6443 bra 	$L__BB10_5738;
	mov.b32 	%r12303, 21352;
	st.local.u32 	[%rd1], %r12303;
	bra.uni 	$L__BB10_5741;
$L__BB10_5738:
	ld.shared.u64 	%rd11595, [m_Local_$_0];
	mul.wide.s32 	%rd2005, %r13662, 16;
	add.s64 	%rd11596, %rd11595, %rd2005;
	st.u32 	[%rd11596+40], %r3055;
	ld.local.u32 	%r12298, [%rd1];
	setp.ne.s32 	%p6444, %r12298, 0;
	@%p6444 bra 	$L__BB10_5741;
	ld.shared.u64 	%rd11597, [m_Local_$_0];
	add.s64 	%rd11598, %rd11597, %rd2005;
	mov.b32 	%r13663, 0;
	st.u32 	[%rd11598+36], %r13663;
	ld.local.u32 	%r12300, [%rd1];
	setp.ne.s32 	%p6445, %r12300, 0;
	@%p6445 bra 	$L__BB10_5741;
	ld.shared.u64 	%rd11599, [m_Local_$_0];
	add.s64 	%rd11600, %rd11599, %rd2005;
	st.u32 	[%rd11600+32], %r3044;
	ld.local.u32 	%r12301, [%rd1];
	setp.eq.s32 	%p6446, %r12301, 0;
	selp.b32 	%r13663, %r13662, 0, %p6446;
$L__BB10_5741:
	st.local.u32 	[%rd1], %r13663;
	bra.uni 	$L__BB10_5743;
$L__BB10_5742:
	mov.b32 	%r12304, 44;
	st.u32 	[%rd2003+32], %r12304;
$L__BB10_5743:
	setp.eq.s32 	%p6447, %r3044, -1;
	@%p6447 bra 	$L__BB10_5755;
	ld.shared.u64 	%rd2006, [m_Local_$_0];
	add.s64 	%rd2007, %rd2006, %rd2001;
	ld.u32 	%r3060, [%rd2007+12];
	setp.gt.s32 	%p6448, %r3060, 1;
	@%p6448 bra 	$L__BB10_5754;
	ld.shared.u64 	%rd11601, [m_Local_$_1];
	atom.global.add.u64 	%rd11602, [%rd16], 48;
	add.s64 	%rd11603, %rd11602, 56;
	setp.ge.u64 	%p6449, %rd11603, %rd11601;
	shr.u64 	%rd2008, %rd11602, 4;
	cvt.u32.u64 	%r13664, %rd2008;
	setp.eq.s32 	%p6450, %r13664, -1;
	or.pred  	%p6451, %p6449, %p6450;
	@%p6451 bra 	$L__BB10_5747;
	shl.b64 	%rd11604, %rd2008, 32;
	shr.s64 	%rd11605, %rd11604, 28;
	add.s64 	%rd11606, %rd2006, %rd11605;
	mov.b16 	%rs1533, 0;
	st.u8 	[%rd11606], %rs1533;
	st.u8 	[%rd11606+1], %rs1533;
	mov.b32 	%r12306, 3608;
	st.u32 	[%rd11606+4], %r12306;
	mov.b16 	%rs1534, 1;
	st.u8 	[%rd11606+3], %rs1534;
	mov.b32 	%r12307, 48;
	st.u32 	[%rd11606+8], %r12307;
	mov.b32 	%r12308, -1;
	st.u32 	[%rd11606+16], %r12308;
	ld.shared.u64 	%rd11607, [m_Local_$_0];
	add.s64 	%rd11608, %rd11607, %rd11605;
	mov.b32 	%r12309, 0;
	st.u32 	[%rd11608+32], %r12309;
	ld.shared.u64 	%rd11609, [m_Local_$_0];
	add.s64 	%rd11610, %rd11609, %rd11605;
	st.u32 	[%rd11610+36], %r12309;
	ld.shared.u64 	%rd11611, [m_Local_$_0];
	add.s64 	%rd11612, %rd11611, %rd11605;
	st.u32 	[%rd11612+40], %r12309;
	ld.local.u32 	%r12310, [%rd1];
	setp.eq.s32 	%p6929, %r12310, 0;
	bra.uni 	$L__BB10_5748;
$L__BB10_5747:
	mov.b32 	%r12312, 21106;
	st.local.u32 	[%rd1], %r12312;
	mov.b32 	%r13664, -1;
	mov.pred 	%p6929, 0;
$L__BB10_5748:
	mov.b32 	%r13665, 0;
	not.pred 	%p6453, %p6929;
	@%p6453 bra 	$L__BB10_5753;
	setp.eq.s32 	%p6454, %r13664, -1;
	@%p6454 bra 	$L__BB10_6781;
	ld.shared.u64 	%rd11613, [m_Local_$_0];
	mul.wide.s32 	%rd2009, %r13664, 16;
	add.s64 	%rd11614, %rd11613, %rd2009;
	st.u32 	[%rd11614+40], %r3060;
	ld.local.u32 	%r12315, [%rd1];
	setp.eq.s32 	%p6455, %r12315, 0;
	@%p6455 bra 	$L__BB10_5751;
	bra.uni 	$L__BB10_5753;
$L__BB10_5751:
	ld.shared.u64 	%rd11615, [m_Local_$_0];
	add.s64 	%rd11616, %rd11615, %rd2009;
	mov.b32 	%r12317, 1;
	st.u32 	[%rd11616+36], %r12317;
	ld.local.u32 	%r12318, [%rd1];
	setp.ne.s32 	%p6456, %r12318, 0;
	@%p6456 bra 	$L__BB10_5753;
	ld.shared.u64 	%rd11617, [m_Local_$_0];
	add.s64 	%rd11618, %rd11617, %rd2009;
	st.u32 	[%rd11618+32], %r3044;
	ld.local.u32 	%r12319, [%rd1];
	setp.eq.s32 	%p6457, %r12319, 0;
	selp.b32 	%r13665, %r13664, 0, %p6457;
$L__BB10_5753:
	st.local.u32 	[%rd1], %r13665;
	bra.uni 	$L__BB10_5756;
$L__BB10_5754:
	mov.b32 	%r12322, 32;
	st.u32 	[%rd2007+36], %r12322;
	bra.uni 	$L__BB10_5756;
$L__BB10_5755:
	mov.b32 	%r12323, 21352;
	st.local.u32 	[%rd1], %r12323;
$L__BB10_5756:
	ld.shared.u64 	%rd11619, [m_Local_$_1];
	atom.global.add.u64 	%rd11620, [%rd16], 48;
	add.s64 	%rd11621, %rd11620, 56;
	setp.lt.u64 	%p6458, %rd11621, %rd11619;
	shr.u64 	%rd11622, %rd11620, 4;
	cvt.u32.u64 	%r12324, %rd11622;
	selp.b32 	%r3065, %r12324, -1, %p6458;
	setp.ne.s32 	%p6459, %r3065, -1;
	@%p6459 bra 	$L__BB10_5758;
	mov.b32 	%r12434, 21352;
	st.local.u32 	[%rd1], %r12434;
	bra.uni 	$L__BB10_5833;
$L__BB10_5758:
	ld.shared.u64 	%rd11623, [m_Local_$_0];
	mul.wide.s32 	%rd2010, %r3065, 16;
	add.s64 	%rd11624, %rd11623, %rd2010;
	mov.b16 	%rs1535, 1;
	st.u8 	[%rd11624], %rs1535;
	mov.b16 	%rs1536, 0;
	st.u8 	[%rd11624+1], %rs1536;
	mov.b32 	%r12325, 2905;
	st.u32 	[%rd11624+4], %r12325;
	st.u8 	[%rd11624+3], %rs1535;
	mov.b32 	%r12326, 48;
	st.u32 	[%rd11624+8], %r12326;
	mov.b32 	%r12327, -1;
	st.u32 	[%rd11624+16], %r12327;
	ld.shared.u64 	%rd2011, [m_Local_$_0];
	add.s64 	%rd11625, %rd2011, %rd2001;
	ld.u32 	%r3066, [%rd11625+12];
	shl.b32 	%r12328, %r3066, 2;
	add.s32 	%r12329, %r12328, 32;
	shr.s32 	%r12330, %r12329, 31;
	shr.u32 	%r12331, %r12330, 29;
	add.s32 	%r12332, %r12329, %r12331;
	and.b32  	%r12333, %r12332, -8;
	sub.s32 	%r12334, %r12329, %r12333;
	setp.eq.s32 	%p6460, %r12334, 0;
	sub.s32 	%r12335, %r12328, %r12334;
	add.s32 	%r12336, %r12335, 40;
	selp.b32 	%r3067, %r12329, %r12336, %p6460;
	ld.shared.u64 	%rd2012, [m_Local_$_1];
	and.b32  	%r12337, %r3067, 12;
	setp.eq.s32 	%p6461, %r12337, 0;
	mov.u32 	%r13666, %r3067;
	@%p6461 bra 	$L__BB10_5760;
	shr.s32 	%r12338, %r3067, 31;
	shr.u32 	%r12339, %r12338, 28;
	add.s32 	%r12340, %r3067, %r12339;
	and.b32  	%r12341, %r12340, -16;
	add.s32 	%r13666, %r12341, 16;
$L__BB10_5760:
	cvt.s64.s32 	%rd11626, %r13666;
	atom.global.add.u64 	%rd11627, [%rd16], %rd11626;
	cvt.s64.s32 	%rd11628, %r3067;
	add.s64 	%rd11629, %rd11628, %rd11627;
	add.s64 	%rd11630, %rd11629, 8;
	setp.lt.u64 	%p6462, %rd11630, %rd2012;
	shr.u64 	%rd11631, %rd11627, 4;
	cvt.u32.u64 	%r12342, %rd11631;
	selp.b32 	%r3070, %r12342, -1, %p6462;
	setp.ne.s32 	%p6463, %r3070, -1;
	@%p6463 bra 	$L__BB10_5762;
	mov.b32 	%r12398, 21352;
	st.local.u32 	[%rd1], %r12398;
	bra.uni 	$L__BB10_5801;
$L__BB10_5762:
	mul.wide.s32 	%rd2013, %r3070, 16;
	add.s64 	%rd11632, %rd2011, %rd2013;
	mov.b16 	%rs1537, 0;
	st.u8 	[%rd11632], %rs1537;
	st.u8 	[%rd11632+1], %rs1537;
	mov.b32 	%r12343, 4335;
	st.u32 	[%rd11632+4], %r12343;
	mov.b16 	%rs1538, 1;
	st.u8 	[%rd11632+3], %rs1538;
	st.u32 	[%rd11632+8], %r3067;
	st.u32 	[%rd11632+12], %r3066;
	setp.lt.s32 	%p6464, %r3066, 1;
	@%p6464 bra 	$L__BB10_5801;
	setp.eq.s32 	%p6465, %r3066, 1;
	mov.b32 	%r3085, 0;
	@%p6465 bra 	$L__BB10_5789;
	and.b32  	%r3085, %r3066, 2147483646;
	mov.b32 	%r13667, 0;
$L__BB10_5765:
	ld.shared.u64 	%rd2014, [m_Local_$_0];
	add.s64 	%rd2015, %rd2014, %rd2013;
	ld.u32 	%r3073, [%rd2015+12];
	setp.lt.s32 	%p6466, %r13667, %r3073;
	@%p6466 bra 	$L__BB10_5776;
	ld.shared.u64 	%rd11633, [m_Local_$_1];
	atom.global.add.u64 	%rd11634, [%rd16], 48;
	add.s64 	%rd11635, %rd11634, 56;
	setp.lt.u64 	%p6467, %rd11635, %rd11633;
	shr.u64 	%rd2016, %rd11634, 4;
	cvt.u32.u64 	%r13668, %rd2016;
	setp.ne.s32 	%p6468, %r13668, -1;
	and.pred  	%p6469, %p6467, %p6468;
	@%p6469 bra 	$L__BB10_5768;
	mov.b32 	%r12352, 21106;
	st.local.u32 	[%rd1], %r12352;
	mov.b32 	%r13668, -1;
	mov.pred 	%p6930, 0;
	bra.uni 	$L__BB10_5769;
$L__BB10_5768:
	shl.b64 	%rd11636, %rd2016, 32;
	shr.s64 	%rd11637, %rd11636, 28;
	add.s64 	%rd11638, %rd2014, %rd11637;
	mov.b16 	%rs1539, 0;
	st.u8 	[%rd11638], %rs1539;
	st.u8 	[%rd11638+1], %rs1539;
	mov.b32 	%r12346, 3608;
	st.u32 	[%rd11638+4], %r12346;
	mov.b16 	%rs1540, 1;
	st.u8 	[%rd11638+3], %rs1540;
	mov.b32 	%r12347, 48;
	st.u32 	[%rd11638+8], %r12347;
	mov.b32 	%r12348, -1;
	st.u32 	[%rd11638+16], %r12348;
	ld.shared.u64 	%rd11639, [m_Local_$_0];
	add.s64 	%rd11640, %rd11639, %rd11637;
	mov.b32 	%r12349, 0;
	st.u32 	[%rd11640+32], %r12349;
	ld.shared.u64 	%rd11641, [m_Local_$_0];
	add.s64 	%rd11642, %rd11641, %rd11637;
	st.u32 	[%rd11642+36], %r12349;
	ld.shared.u64 	%rd11643, [m_Local_$_0];
	add.s64 	%rd11644, %rd11643, %rd11637;
	st.u32 	[%rd11644+40], %r12349;
	ld.local.u32 	%r12350, [%rd1];
	setp.eq.s32 	%p6930, %r12350, 0;
$L__BB10_5769:
	mov.b32 	%r13669, 0;
	not.pred 	%p6471, %p6930;
	@%p6471 bra 	$L__BB10_5775;
	setp.ne.s32 	%p6472, %r13668, -1;
	@%p6472 bra 	$L__BB10_5772;
	mov.b32 	%r12360, 21352;
	st.local.u32 	[%rd1], %r12360;
	bra.uni 	$L__BB10_5775;
$L__BB10_5772:
	ld.shared.u64 	%rd11645, [m_Local_$_0];
	mul.wide.s32 	%rd2017, %r13668, 16;
	add.s64 	%rd11646, %rd11645, %rd2017;
	st.u32 	[%rd11646+40], %r3073;
	ld.local.u32 	%r12355, [%rd1];
	setp.ne.s32 	%p6473, %r12355, 0;
	@%p6473 bra 	$L__BB10_5775;
	ld.shared.u64 	%rd11647, [m_Local_$_0];
	add.s64 	%rd11648, %rd11647, %rd2017;
	st.u32 	[%rd11648+36], %r13667;
	ld.local.u32 	%r12357, [%rd1];
	setp.ne.s32 	%p6474, %r12357, 0;
	@%p6474 bra 	$L__BB10_5775;
	ld.shared.u64 	%rd11649, [m_Local_$_0];
	add.s64 	%rd11650, %rd11649, %rd2017;
	st.u32 	[%rd11650+32], %r3070;
	ld.local.u32 	%r12358, [%rd1];
	setp.eq.s32 	%p6475, %r12358, 0;
	selp.b32 	%r13669, %r13668, 0, %p6475;
$L__BB10_5775:
	st.local.u32 	[%rd1], %r13669;
	bra.uni 	$L__BB10_5777;
$L__BB10_5776:
	shl.b32 	%r12361, %r13667, 2;
	cvt.u64.u32 	%rd11651, %r12361;
	add.s64 	%rd11652, %rd2015, %rd11651;
	mov.b32 	%r12362, 0;
	st.u32 	[%rd11652+32], %r12362;
$L__BB10_5777:
	add.s32 	%r3078, %r13667, 1;
	ld.shared.u64 	%rd2018, [m_Local_$_0];
	add.s64 	%rd2019, %rd2018, %rd2013;
	ld.u32 	%r3079, [%rd2019+12];
	setp.lt.s32 	%p6476, %r3078, %r3079;
	@%p6476 bra 	$L__BB10_5787;
	ld.shared.u64 	%rd11653, [m_Local_$_1];
	atom.global.add.u64 	%rd11654, [%rd16], 48;
	add.s64 	%rd11655, %rd11654, 56;
	setp.ge.u64 	%p6477, %rd11655, %rd11653;
	shr.u64 	%rd2020, %rd11654, 4;
	cvt.u32.u64 	%r13670, %rd2020;
	setp.eq.s32 	%p6478, %r13670, -1;
	or.pred  	%p6479, %p6477, %p6478;
	@%p6479 bra 	$L__BB10_5780;
	shl.b64 	%rd11656, %rd2020, 32;
	shr.s64 	%rd11657, %rd11656, 28;
	add.s64 	%rd11658, %rd2018, %rd11657;
	mov.b16 	%rs1541, 0;
	st.u8 	[%rd11658], %rs1541;
	st.u8 	[%rd11658+1], %rs1541;
	mov.b32 	%r12363, 3608;
	st.u32 	[%rd11658+4], %r12363;
	mov.b16 	%rs1542, 1;
	st.u8 	[%rd11658+3], %rs1542;
	mov.b32 	%r12364, 48;
	st.u32 	[%rd11658+8], %r12364;
	mov.b32 	%r12365, -1;
	st.u32 	[%rd11658+16], %r12365;
	ld.shared.u64 	%rd11659, [m_Local_$_0];
	add.s64 	%rd11660, %rd11659, %rd11657;
	mov.b32 	%r12366, 0;
	st.u32 	[%rd11660+32], %r12366;
	ld.shared.u64 	%rd11661, [m_Local_$_0];
	add.s64 	%rd11662, %rd11661, %rd11657;
	st.u32 	[%rd11662+36], %r12366;
	ld.shared.u64 	%rd11663, [m_Local_$_0];
	add.s64 	%rd11664, %rd11663, %rd11657;
	st.u32 	[%rd11664+40], %r12366;
	ld.local.u32 	%r12367, [%rd1];
	setp.eq.s32 	%p6931, %r12367, 0;
	bra.uni 	$L__BB10_5781;
$L__BB10_5780:
	mov.b32 	%r12369, 21106;
	st.local.u32 	[%rd1], %r12369;
	mov.b32 	%r13670, -1;
	mov.pred 	%p6931, 0;
$L__BB10_5781:
	mov.b32 	%r13671, 0;
	not.pred 	%p6481, %p6931;
	@%p6481 bra 	$L__BB10_5786;
	setp.eq.s32 	%p6482, %r13670, -1;
	@%p6482 bra 	$L__BB10_6782;
	ld.shared.u64 	%rd11665, [m_Local_$_0];
	mul.wide.s32 	%rd2021, %r13670, 16;
	add.s64 	%rd11666, %rd11665, %rd2021;
	st.u32 	[%rd11666+40], %r3079;
	ld.local.u32 	%r12372, [%rd1];
	setp.eq.s32 	%p6483, %r12372, 0;
	@%p6483 bra 	$L__BB10_5784;
	bra.uni 	$L__BB10_5786;
$L__BB10_5784:
	ld.shared.u64 	%rd11667, [m_Local_$_0];
	add.s64 	%rd11668, %rd11667, %rd2021;
	st.u32 	[%rd11668+36], %r3078;
	ld.local.u32 	%r12374, [%rd1];
	setp.ne.s32 	%p6484, %r12374, 0;
	@%p6484 bra 	$L__BB10_5786;
	ld.shared.u64 	%rd11669, [m_Local_$_0];
	add.s64 	%rd11670, %rd11669, %rd2021;
	st.u32 	[%rd11670+32], %r3070;
	ld.local.u32 	%r12375, [%rd1];
	setp.eq.s32 	%p6485, %r12375, 0;
	selp.b32 	%r13671, %r13670, 0, %p6485;
$L__BB10_5786:
	st.local.u32 	[%rd1], %r13671;
	bra.uni 	$L__BB10_5788;
$L__BB10_5787:
	shl.b32 	%r12378, %r3078, 2;
	cvt.u64.u32 	%rd11671, %r12378;
	add.s64 	%rd11672, %rd2019, %rd11671;
	mov.b32 	%r12379, 0;
	st.u32 	[%rd11672+32], %r12379;
$L__BB10_5788:
	add.s32 	%r13667, %r13667, 2;
	setp.ne.s32 	%p6486, %r13667, %r3085;
	@%p6486 bra 	$L__BB10_5765;
$L__BB10_5789:
	and.b32  	%r12380, %r3066, 1;
	setp.eq.b32 	%p6487, %r12380, 1;
	not.pred 	%p6488, %p6487;
	@%p6488 bra 	$L__BB10_5801;
	ld.shared.u64 	%rd2022, [m_Local_$_0];
	add.s64 	%rd2023, %rd2022, %rd2013;
	ld.u32 	%r3086, [%rd2023+12];
	setp.lt.s32 	%p6489, %r3085, %r3086;
	@%p6489 bra 	$L__BB10_5800;
	ld.shared.u64 	%rd11673, [m_Local_$_1];
	atom.global.add.u64 	%rd11674, [%rd16], 48;
	add.s64 	%rd11675, %rd11674, 56;
	setp.ge.u64 	%p6490, %rd11675, %rd11673;
	shr.u64 	%rd2024, %rd11674, 4;
	cvt.u32.u64 	%r13673, %rd2024;
	setp.eq.s32 	%p6491, %r13673, -1;
	or.pred  	%p6492, %p6490, %p6491;
	@%p6492 bra 	$L__BB10_5793;
	shl.b64 	%rd11676, %rd2024, 32;
	shr.s64 	%rd11677, %rd11676, 28;
	add.s64 	%rd11678, %rd2022, %rd11677;
	mov.b16 	%rs1543, 0;
	st.u8 	[%rd11678], %rs1543;
	st.u8 	[%rd11678+1], %rs1543;
	mov.b32 	%r12381, 3608;
	st.u32 	[%rd11678+4], %r12381;
	mov.b16 	%rs1544, 1;
	st.u8 	[%rd11678+3], %rs1544;
	mov.b32 	%r12382, 48;
	st.u32 	[%rd11678+8], %r12382;
	mov.b32 	%r12383, -1;
	st.u32 	[%rd11678+16], %r12383;
	ld.shared.u64 	%rd11679, [m_Local_$_0];
	add.s64 	%rd11680, %rd11679, %rd11677;
	mov.b32 	%r12384, 0;
	st.u32 	[%rd11680+32], %r12384;
	ld.shared.u64 	%rd11681, [m_Local_$_0];
	add.s64 	%rd11682, %rd11681, %rd11677;
	st.u32 	[%rd11682+36], %r12384;
	ld.shared.u64 	%rd11683, [m_Local_$_0];
	add.s64 	%rd11684, %rd11683, %rd11677;
	st.u32 	[%rd11684+40], %r12384;
	ld.local.u32 	%r12385, [%rd1];
	setp.eq.s32 	%p6932, %r12385, 0;
	bra.uni 	$L__BB10_5794;
$L__BB10_5793:
	mov.b32 	%r12387, 21106;
	st.local.u32 	[%rd1], %r12387;
	mov.b32 	%r13673, -1;
	mov.pred 	%p6932, 0;
$L__BB10_5794:
	mov.b32 	%r13674, 0;
	not.pred 	%p6494, %p6932;
	@%p6494 bra 	$L__BB10_5799;
	setp.eq.s32 	%p6495, %r13673, -1;
	@%p6495 bra 	$L__BB10_6783;
	ld.shared.u64 	%rd11685, [m_Local_$_0];
	mul.wide.s32 	%rd2025, %r13673, 16;
	add.s64 	%rd11686, %rd11685, %rd2025;
	st.u32 	[%rd11686+40], %r3086;
	ld.local.u32 	%r12390, [%rd1];
	setp.eq.s32 	%p6496, %r12390, 0;
	@%p6496 bra 	$L__BB10_5797;
	bra.uni 	$L__BB10_5799;
$L__BB10_5797:
	ld.shared.u64 	%rd11687, [m_Local_$_0];
	add.s64 	%rd11688, %rd11687, %rd2025;
	st.u32 	[%rd11688+36], %r3085;
	ld.local.u32 	%r12392, [%rd1];
	setp.ne.s32 	%p6497, %r12392, 0;
	@%p6497 bra 	$L__BB10_5799;
	ld.shared.u64 	%rd11689, [m_Local_$_0];
	add.s64 	%rd11690, %rd11689, %rd2025;
	st.u32 	[%rd11690+32], %r3070;
	ld.local.u32 	%r12393, [%rd1];
	setp.eq.s32 	%p6498, %r12393, 0;
	selp.b32 	%r13674, %r13673, 0, %p6498;
$L__BB10_5799:
	st.local.u32 	[%rd1], %r13674;
	bra.uni 	$L__BB10_5801;
$L__BB10_5800:
	shl.b32 	%r12396, %r3085, 2;
	cvt.u64.u32 	%rd11691, %r12396;
	add.s64 	%rd11692, %rd2023, %rd11691;
	mov.b32 	%r12397, 0;
	st.u32 	[%rd11692+32], %r12397;
$L__BB10_5801:
	setp.lt.s32 	%p6499, %r3066, 1;
	@%p6499 bra 	$L__BB10_5832;
	mul.wide.s32 	%rd2026, %r3070, 16;
	mov.b32 	%r13675, 0;
$L__BB10_5803:
	setp.ne.s32 	%p6500, %r3044, -1;
	shl.b32 	%r3092, %r13675, 2;
	@%p6500 bra 	$L__BB10_5805;
	mov.b32 	%r12415, 21352;
	st.local.u32 	[%rd1], %r12415;
	mov.b16 	%rs1660, 0;
	bra.uni 	$L__BB10_5817;
$L__BB10_5805:
	ld.shared.u64 	%rd2027, [m_Local_$_0];
	add.s64 	%rd2028, %rd2027, %rd2001;
	ld.u32 	%r3093, [%rd2028+12];
	setp.lt.s32 	%p6501, %r13675, %r3093;
	@%p6501 bra 	$L__BB10_5816;
	ld.shared.u64 	%rd11693, [m_Local_$_1];
	atom.global.add.u64 	%rd11694, [%rd16], 48;
	add.s64 	%rd11695, %rd11694, 56;
	setp.lt.u64 	%p6502, %rd11695, %rd11693;
	shr.u64 	%rd2029, %rd11694, 4;
	cvt.u32.u64 	%r13676, %rd2029;
	setp.ne.s32 	%p6503, %r13676, -1;
	and.pred  	%p6504, %p6502, %p6503;
	@%p6504 bra 	$L__BB10_5808;
	mov.b32 	%r12406, 21106;
	st.local.u32 	[%rd1], %r12406;
	mov.b32 	%r13676, -1;
	mov.pred 	%p6933, 0;
	bra.uni 	$L__BB10_5809;
$L__BB10_5808:
	shl.b64 	%rd11696, %rd2029, 32;
	shr.s64 	%rd11697, %rd11696, 28;
	add.s64 	%rd11698, %rd2027, %rd11697;
	mov.b16 	%rs1545, 0;
	st.u8 	[%rd11698], %rs1545;
	st.u8 	[%rd11698+1], %rs1545;
	mov.b32 	%r12400, 3608;
	st.u32 	[%rd11698+4], %r12400;
	mov.b16 	%rs1546, 1;
	st.u8 	[%rd11698+3], %rs1546;
	mov.b32 	%r12401, 48;
	st.u32 	[%rd11698+8], %r12401;
	mov.b32 	%r12402, -1;
	st.u32 	[%rd11698+16], %r12402;
	ld.shared.u64 	%rd11699, [m_Local_$_0];
	add.s64 	%rd11700, %rd11699, %rd11697;
	mov.b32 	%r12403, 0;
	st.u32 	[%rd11700+32], %r12403;
	ld.shared.u64 	%rd11701, [m_Local_$_0];
	add.s64 	%rd11702, %rd11701, %rd11697;
	st.u32 	[%rd11702+36], %r12403;
	ld.shared.u64 	%rd11703, [m_Local_$_0];
	add.s64 	%rd11704, %rd11703, %rd11697;
	st.u32 	[%rd11704+40], %r12403;
	ld.local.u32 	%r12404, [%rd1];
	setp.eq.s32 	%p6933, %r12404, 0;
$L__BB10_5809:
	mov.b32 	%r13677, 0;
	not.pred 	%p6506, %p6933;
	@%p6506 bra 	$L__BB10_5815;
	setp.ne.s32 	%p6507, %r13676, -1;
	@%p6507 bra 	$L__BB10_5812;
	mov.b32 	%r12414, 21352;
	st.local.u32 	[%rd1], %r12414;
	bra.uni 	$L__BB10_5815;
$L__BB10_5812:
	ld.shared.u64 	%rd11705, [m_Local_$_0];
	mul.wide.s32 	%rd2030, %r13676, 16;
	add.s64 	%rd11706, %rd11705, %rd2030;
	st.u32 	[%rd11706+40], %r3093;
	ld.local.u32 	%r12409, [%rd1];
	setp.ne.s32 	%p6508, %r12409, 0;
	@%p6508 bra 	$L__BB10_5815;
	ld.shared.u64 	%rd11707, [m_Local_$_0];
	add.s64 	%rd11708, %rd11707, %rd2030;
	st.u32 	[%rd11708+36], %r13675;
	ld.local.u32 	%r12411, [%rd1];
	setp.ne.s32 	%p6509, %r12411, 0;
	@%p6509 bra 	$L__BB10_5815;
	ld.shared.u64 	%rd11709, [m_Local_$_0];
	add.s64 	%rd11710, %rd11709, %rd2030;
	st.u32 	[%rd11710+32], %r3044;
	ld.local.u32 	%r12412, [%rd1];
	setp.eq.s32 	%p6510, %r12412, 0;
	selp.b32 	%r13677, %r13676, 0, %p6510;
$L__BB10_5815:
	st.local.u32 	[%rd1], %r13677;
	mov.b16 	%rs1660, 0;
	bra.uni 	$L__BB10_5817;
$L__BB10_5816:
	cvt.u64.u32 	%rd11711, %r3092;
	add.s64 	%rd11712, %rd2028, %rd11711;
	ld.u8 	%rs1660, [%rd11712+32];
$L__BB10_5817:
	setp.ne.s32 	%p6511, %r3070, -1;
	@%p6511 bra 	$L__BB10_5819;
	mov.b32 	%r12432, 21352;
	st.local.u32 	[%rd1], %r12432;
	bra.uni 	$L__BB10_5831;
$L__BB10_5819:
	ld.shared.u64 	%rd2031, [m_Local_$_0];
	add.s64 	%rd2032, %rd2031, %rd2026;
	ld.u32 	%r3098, [%rd2032+12];
	setp.lt.s32 	%p6512, %r13675, %r3098;
	@%p6512 bra 	$L__BB10_5830;
	ld.shared.u64 	%rd11713, [m_Local_$_1];
	atom.global.add.u64 	%rd11714, [%rd16], 48;
	add.s64 	%rd11715, %rd11714, 56;
	setp.lt.u64 	%p6513, %rd11715, %rd11713;
	shr.u64 	%rd2033, %rd11714, 4;
	cvt.u32.u64 	%r13678, %rd2033;
	setp.ne.s32 	%p6514, %r13678, -1;
	and.pred  	%p6515, %p6513, %p6514;
	@%p6515 bra 	$L__BB10_5822;
	mov.b32 	%r12422, 21106;
	st.local.u32 	[%rd1], %r12422;
	mov.b32 	%r13678, -1;
	mov.pred 	%p6934, 0;
	bra.uni 	$L__BB10_5823;
$L__BB10_5822:
	shl.b64 	%rd11716, %rd2033, 32;
	shr.s64 	%rd11717, %rd11716, 28;
	add.s64 	%rd11718, %rd2031, %rd11717;
	mov.b16 	%rs1549, 0;
	st.u8 	[%rd11718], %rs1549;
	st.u8 	[%rd11718+1], %rs1549;
	mov.b32 	%r12416, 3608;
	st.u32 	[%rd11718+4], %r12416;
	mov.b16 	%rs1550, 1;
	st.u8 	[%rd11718+3], %rs1550;
	mov.b32 	%r12417, 48;
	st.u32 	[%rd11718+8], %r12417;
	mov.b32 	%r12418, -1;
	st.u32 	[%rd11718+16], %r12418;
	ld.shared.u64 	%rd11719, [m_Local_$_0];
	add.s64 	%rd11720, %rd11719, %rd11717;
	mov.b32 	%r12419, 0;
	st.u32 	[%rd11720+32], %r12419;
	ld.shared.u64 	%rd11721, [m_Local_$_0];
	add.s64 	%rd11722, %rd11721, %rd11717;
	st.u32 	[%rd11722+36], %r12419;
	ld.shared.u64 	%rd11723, [m_Local_$_0];
	add.s64 	%rd11724, %rd11723, %rd11717;
	st.u32 	[%rd11724+40], %r12419;
	ld.local.u32 	%r12420, [%rd1];
	setp.eq.s32 	%p6934, %r12420, 0;
$L__BB10_5823:
	mov.b32 	%r13679, 0;
	not.pred 	%p6517, %p6934;
	@%p6517 bra 	$L__BB10_5829;
	setp.ne.s32 	%p6518, %r13678, -1;
	@%p6518 bra 	$L__BB10_5826;
	mov.b32 	%r12430, 21352;
	st.local.u32 	[%rd1], %r12430;
	bra.uni 	$L__BB10_5829;
$L__BB10_5826:
	ld.shared.u64 	%rd11725, [m_Local_$_0];
	mul.wide.s32 	%rd2034, %r13678, 16;
	add.s64 	%rd11726, %rd11725, %rd2034;
	st.u32 	[%rd11726+40], %r3098;
	ld.local.u32 	%r12425, [%rd1];
	setp.ne.s32 	%p6519, %r12425, 0;
	@%p6519 bra 	$L__BB10_5829;
	ld.shared.u64 	%rd11727, [m_Local_$_0];
	add.s64 	%rd11728, %rd11727, %rd2034;
	st.u32 	[%rd11728+36], %r13675;
	ld.local.u32 	%r12427, [%rd1];
	setp.ne.s32 	%p6520, %r12427, 0;
	@%p6520 bra 	$L__BB10_5829;
	ld.shared.u64 	%rd11729, [m_Local_$_0];
	add.s64 	%rd11730, %rd11729, %rd2034;
	st.u32 	[%rd11730+32], %r3070;
	ld.local.u32 	%r12428, [%rd1];
	setp.eq.s32 	%p6521, %r12428, 0;
	selp.b32 	%r13679, %r13678, 0, %p6521;
$L__BB10_5829:
	st.local.u32 	[%rd1], %r13679;
	bra.uni 	$L__BB10_5831;
$L__BB10_5830:
	cvt.u64.u32 	%rd11731, %r3092;
	add.s64 	%rd11732, %rd2032, %rd11731;
	mov.b32 	%r12431, 0;
	st.u32 	[%rd11732+32], %r12431;
	st.u8 	[%rd11732+32], %rs1660;
$L__BB10_5831:
	add.s32 	%r13675, %r13675, 1;
	setp.ne.s32 	%p6522, %r13675, %r3066;
	@%p6522 bra 	$L__BB10_5803;
$L__BB10_5832:
	ld.shared.u64 	%rd11733, [m_Local_$_0];
	add.s64 	%rd11734, %rd11733, %rd2010;
	st.u32 	[%rd11734+32], %r3070;
	ld.shared.u64 	%rd11735, [m_Local_$_0];
	add.s64 	%rd11736, %rd11735, %rd2010;
	st.u32 	[%rd11736+40], %r3066;
	ld.shared.u64 	%rd11737, [m_Local_$_0];
	add.s64 	%rd11738, %rd11737, %rd2010;
	mov.b32 	%r12433, 0;
	st.u32 	[%rd11738+48], %r12433;
$L__BB10_5833:
	{ // callseq 126, 0
	.param .b64 param0;
	st.param.b64 	[param0], %rd2282;
	.param .b32 param1;
	st.param.b32 	[param1], %r12249;
	.param .b32 param2;
	st.param.b32 	[param2], %r3065;
	.param .b64 param3;
	st.param.b64 	[param3], %rd2283;
	.param .b32 retval0;
	call.uni (retval0), 
	_Z35java_lang_StringBuilder_append10_9_PciiPi, 
	(
	param0, 
	param1, 
	param2, 
	param3
	);
	ld.param.b32 	%r12435, [retval0];
	} // callseq 126
	ld.local.u32 	%r12436, [%rd1];
	setp.ne.s32 	%p6523, %r12436, 0;
	@%p6523 bra 	$L__BB10_6659;
	{ // callseq 127, 0
	.param .b64 param0;
	st.param.b64 	[param0], %rd2282;
	.param .b32 param1;
	st.param.b32 	[param1], %r12435;
	.param .b64 param2;
	st.param.b64 	[param2], %rd2283;
	.param .b32 retval0;
	call.uni (retval0), 
	_Z41invoke_java_lang_StringBuilder_toString9_PciPi, 
	(
	param0, 
	param1, 
	param2
	);
	ld.param.b32 	%r2901, [retval0];
	} // callseq 127
	ld.local.u32 	%r12438, [%rd1];
	setp.ne.s32 	%p6524, %r12438, 0;
	ld.shared.u64 	%rd1896, [m_Local_$_0];
	@%p6524 bra 	$L__BB10_6659;
$L__BB10_5835:
	add.s32 	%r13604, %r13604, 1;
	bra.uni 	$L__BB10_5429;
$L__BB10_5836:
	mov.u64 	%rd11007, $str$14;
	cvta.global.u64 	%rd11008, %rd11007;
	{ // callseq 97, 0
	.param .b64 param0;
	st.param.b64 	[param0], %rd2282;
	.param .b64 param1;
	st.param.b64 	[param1], %rd11008;
	.param .b64 param2;
	st.param.b64 	[param2], %rd2283;
	.param .b32 retval0;
	call.uni (retval0), 
	_Z32edu_syr_pcpratts_string_constantPcS_Pi, 
	(
	param0, 
	param1, 
	param2
	);
	ld.param.b32 	%r11769, [retval0];
	} // callseq 97
	setp.ne.s32 	%p6140, %r11769, -1;
	@%p6140 bra 	$L__BB10_5838;
	mov.b32 	%r11772, 21352;
	st.local.u32 	[%rd1], %r11772;
	mov.b64 	%rd11899, 0;
	mov.pred 	%p6935, 0;
	bra.uni 	$L__BB10_5839;
$L__BB10_5838:
	ld.shared.u64 	%rd11009, [m_Local_$_0];
	mul.wide.s32 	%rd11010, %r11769, 16;
	add.s64 	%rd11011, %rd11009, %rd11010;
	ld.u32 	%r11770, [%rd11011+32];
	mul.wide.s32 	%rd11899, %r11770, 16;
	ld.local.u32 	%r11771, [%rd1];
	setp.eq.s32 	%p6935, %r11771, 0;
$L__BB10_5839:
	not.pred 	%p6142, %p6935;
	@%p6142 bra 	$L__BB10_5851;
	setp.ne.s32 	%p6143, %r11769, -1;
	@%p6143 bra 	$L__BB10_5842;
	mov.b32 	%r11774, 21352;
	st.local.u32 	[%rd1], %r11774;
	mov.b32 	%r13681, 0;
	bra.uni 	$L__BB10_5843;
$L__BB10_5842:
	ld.shared.u64 	%rd11013, [m_Local_$_0];
	mul.wide.s32 	%rd11014, %r11769, 16;
	add.s64 	%rd11015, %rd11013, %rd11014;
	ld.u32 	%r13681, [%rd11015+40];
$L__BB10_5843:
	setp.eq.s32 	%p6144, %r11769, -1;
	@%p6144 bra 	$L__BB10_5851;
	ld.shared.u64 	%rd2039, [m_Local_$_0];
	mul.wide.s32 	%rd11016, %r11769, 16;
	add.s64 	%rd11017, %rd2039, %rd11016;
	ld.u32 	%r3111, [%rd11017+48];
	setp.ge.s32 	%p6145, %r3111, %r13681;
	@%p6145 bra 	$L__BB10_5851;
	sub.s32 	%r11775, %r13681, %r3111;
	and.b32  	%r3112, %r11775, 3;
	setp.eq.s32 	%p6146, %r3112, 0;
	mov.u32 	%r13682, %r3111;
	@%p6146 bra 	$L__BB10_5849;
	shl.b32 	%r11776, %r3111, 2;
	cvt.s64.s32 	%rd11018, %r11776;
	add.s64 	%rd11019, %rd11899, %rd11018;
	add.s64 	%rd11020, %rd2039, %rd11019;
	ld.s8 	%r11777, [%rd11020+32];
	st.local.u32 	[%rd11], %r11777;
	mov.u64 	%rd11021, $str;
	cvta.global.u64 	%rd11022, %rd11021;
	add.u64 	%rd11023, %SP, 80;
	{ // callseq 98, 0
	.param .b64 param0;
	st.param.b64 	[param0], %rd11022;
	.param .b64 param1;
	st.param.b64 	[param1], %rd11023;
	.param .b32 retval0;
	call.uni (retval0), 
	vprintf, 
	(
	param0, 
	param1
	);
	ld.param.b32 	%r11778, [retval0];
	} // callseq 98
	add.s32 	%r13682, %r3111, 1;
	setp.eq.s32 	%p6147, %r3112, 1;
	@%p6147 bra 	$L__BB10_5849;
	shl.b32 	%r11780, %r13682, 2;
	cvt.s64.s32 	%rd11024, %r11780;
	add.s64 	%rd11025, %rd11899, %rd11024;
	add.s64 	%rd11026, %rd2039, %rd11025;
	ld.s8 	%r11781, [%rd11026+32];
	st.local.u32 	[%rd11], %r11781;
	cvta.global.u64 	%rd11028, %rd11021;
	{ // callseq 99, 0
	.param .b64 param0;
	st.param.b64 	[param0], %rd11028;
	.param .b64 param1;
	st.param.b64 	[param1], %rd11023;
	.param .b32 retval0;
	call.uni (retval0), 
	vprintf, 
	(
	param0, 
	param1
	);
	ld.param.b32 	%r11782, [retval0];
	} // callseq 99
	add.s32 	%r13682, %r3111, 2;
	setp.eq.s32 	%p6148, %r3112, 2;
	@%p6148 bra 	$L__BB10_5849;
	shl.b32 	%r11784, %r13682, 2;
	cvt.s64.s32 	%rd11030, %r11784;
	add.s64 	%rd11031, %rd11899, %rd11030;
	add.s64 	%rd11032, %rd2039, %rd11031;
	ld.s8 	%r11785, [%rd11032+32];
	st.local.u32 	[%rd11], %r11785;
	cvta.global.u64 	%rd11034, %rd11021;
	{ // callseq 100, 0
	.param .b64 param0;
	st.param.b64 	[param0], %rd11034;
	.param .b64 param1;
	st.param.b64 	[param1], %rd11023;
	.param .b32 retval0;
	call.uni (retval0), 
	vprintf, 
	(
	param0, 
	param1
	);
	ld.param.b32 	%r11786, [retval0];
	} // callseq 100
	add.s32 	%r13682, %r3111, 3;
$L__BB10_5849:
	sub.s32 	%r11788, %r3111, %r13681;
	setp.gt.u32 	%p6149, %r11788, -4;
	@%p6149 bra 	$L__BB10_5851;
$L__BB10_5850:
	shl.b32 	%r11789, %r13682, 2;
	cvt.s64.s32 	%rd11036, %r11789;
	add.s64 	%rd11037, %rd11899, %rd11036;
	add.s64 	%rd11038, %rd2039, %rd11037;
	ld.s8 	%r11790, [%rd11038+32];
	st.local.u32 	[%rd11], %r11790;
	mov.u64 	%rd11039, $str;
	cvta.global.u64 	%rd11040, %rd11039;
	add.u64 	%rd11041, %SP, 80;
	{ // callseq 101, 0
	.param .b64 param0;
	st.param.b64 	[param0], %rd11040;
	.param .b64 param1;
	st.param.b64 	[param1], %rd11041;
	.param .b32 retval0;
	call.uni (retval0), 
	vprintf, 
	(
	param0, 
	param1
	);
	ld.param.b32 	%r11791, [retval0];
	} // callseq 101
	add.s32 	%r11793, %r11789, 4;
	cvt.s64.s32 	%rd11042, %r11793;
	add.s64 	%rd11043, %rd11899, %rd11042;
	add.s64 	%rd11044, %rd2039, %rd11043;
	ld.s8 	%r11794, [%rd11044+32];
	st.local.u32 	[%rd11], %r11794;
	{ // callseq 102, 0
	.param .b64 param0;
	st.param.b64 	[param0], %rd11040;
	.param .b64 param1;
	st.param.b64 	[param1], %rd11041;
	.param .b32 retval0;
	call.uni (retval0), 
	vprintf, 
	(
	param0, 
	param1
	);
	ld.param.b32 	%r11795, [retval0];
	} // callseq 102
	add.s32 	%r11797, %r11789, 8;
	cvt.s64.s32 	%rd11045, %r11797;
	add.s64 	%rd11046, %rd11899, %rd11045;
	add.s64 	%rd11047, %rd2039, %rd11046;
	ld.s8 	%r11798, [%rd11047+32];
	st.local.u32 	[%rd11], %r11798;
	{ // callseq 103, 0
	.param .b64 param0;
	st.param.b64 	[param0], %rd11040;
	.param .b64 param1;
	st.param.b64 	[param1], %rd11041;
	.param .b32 retval0;
	call.uni (retval0), 
	vprintf, 
	(
	param0, 
	param1
	);
	ld.param.b32 	%r11799, [retval0];
	} // callseq 103
	add.s32 	%r11801, %r11789, 12;
	cvt.s64.s32 	%rd11048, %r11801;
	add.s64 	%rd11049, %rd11899, %rd11048;
	add.s64 	%rd11050, %rd2039, %rd11049;
	ld.s8 	%r11802, [%rd11050+32];
	st.local.u32 	[%rd11], %r11802;
	{ // callseq 104, 0
	.param .b64 param0;
	st.param.b64 	[param0], %rd11040;
	.param .b64 param1;
	st.param.b64 	[param1], %rd11041;
	.param .b32 retval0;
	call.uni (retval0), 
	vprintf, 
	(
	param0, 
	param1
	);
	ld.param.b32 	%r11803, [retval0];
	} // callseq 104
	add.s32 	%r13682, %r13682, 4;
	setp.ne.s32 	%p6150, %r13682, %r13681;
	@%p6150 bra 	$L__BB10_5850;
$L__BB10_5851:
	ld.local.u32 	%r11805, [%rd1];
	setp.ne.s32 	%p6151, %r11805, 0;
	@%p6151 bra 	$L__BB10_6659;
	setp.ne.s32 	%p6152, %r2901, -1;
	@%p6152 bra 	$L__BB10_5854;
	mov.b32 	%r11807, 21352;
	st.local.u32 	[%rd1], %r11807;
	mov.b64 	%rd11900, 0;
	bra.uni 	$L__BB10_5855;
$L__BB10_5854:
	ld.shared.u64 	%rd11051, [m_Local_$_0];
	mul.wide.s32 	%rd11052, %r2901, 16;
	add.s64 	%rd11053, %rd11051, %rd11052;
	ld.u32 	%r11806, [%rd11053+32];
	mul.wide.s32 	%rd11900, %r11806, 16;
$L__BB10_5855:
	setp.eq.s32 	%p6153, %r2901, -1;
	@%p6153 bra 	$L__BB10_5863;
	ld.shared.u64 	%rd2042, [m_Local_$_0];
	mul.wide.s32 	%rd11055, %r2901, 16;
	add.s64 	%rd11056, %rd2042, %rd11055;
	ld.u32 	%r3119, [%rd11056+40];
	ld.u32 	%r3120, [%rd11056+48];
	setp.ge.s32 	%p6154, %r3120, %r3119;
	@%p6154 bra 	$L__BB10_5863;
	sub.s32 	%r11808, %r3119, %r3120;
	and.b32  	%r3121, %r11808, 3;
	setp.eq.s32 	%p6155, %r3121, 0;
	mov.u32 	%r13684, %r3120;
	@%p6155 bra 	$L__BB10_5861;
	shl.b32 	%r11809, %r3120, 2;
	cvt.s64.s32 	%rd11057, %r11809;
	add.s64 	%rd11058, %rd11900, %rd11057;
	add.s64 	%rd11059, %rd2042, %rd11058;
	ld.s8 	%r11810, [%rd11059+32];
	st.local.u32 	[%rd10], %r11810;
	mov.u64 	%rd11060, $str;
	cvta.global.u64 	%rd11061, %rd11060;
	add.u64 	%rd11062, %SP, 80;
	{ // callseq 105, 0
	.param .b64 param0;
	st.param.b64 	[param0], %rd11061;
	.param .b64 param1;
	st.param.b64 	[param1], %rd11062;
	.param .b32 retval0;
	call.uni (retval0), 
	vprintf, 
	(
	param0, 
	param1
	);
	ld.param.b32 	%r11811, [retval0];
	} // callseq 105
	add.s32 	%r13684, %r3120, 1;
	setp.eq.s32 	%p6156, %r3121, 1;
	@%p6156 bra 	$L__BB10_5861;
	shl.b32 	%r11813, %r13684, 2;
	cvt.s64.s32 	%rd11063, %r11813;
	add.s64 	%rd11064, %rd11900, %rd11063;
	add.s64 	%rd11065, %rd2042, %rd11064;
	ld.s8 	%r11814, [%rd11065+32];
	st.local.u32 	[%rd10], %r11814;
	cvta.global.u64 	%rd11067, %rd11060;
	{ // callseq 106, 0
	.param .b64 param0;
	st.param.b64 	[param0], %rd11067;
	.param .b64 param1;
	st.param.b64 	[param1], %rd11062;
	.param .b32 retval0;
	call.uni (retval0), 
	vprintf, 
	(
	param0, 
	param1
	);
	ld.param.b32 	%r11815, [retval0];
	} // callseq 106
	add.s32 	%r13684, %r3120, 2;
	setp.eq.s32 	%p6157, %r3121, 2;
	@%p6157 bra 	$L__BB10_5861;
	shl.b32 	%r11817, %r13684, 2;
	cvt.s64.s32 	%rd11069, %r11817;
	add.s64 	%rd11070, %rd11900, %rd11069;
	add.s64 	%rd11071, %rd2042, %rd11070;
	ld.s8 	%r11818, [%rd11071+32];
	st.local.u32 	[%rd10], %r11818;
	cvta.global.u64 	%rd11073, %rd11060;
	{ // callseq 107, 0
	.param .b64 param0;
	st.param.b64 	[param0], %rd11073;
	.param .b64 param1;
	st.param.b64 	[param1], %rd11062;
	.param .b32 retval0;
	call.uni (retval0), 
	vprintf, 
	(
	param0, 
	param1
	);
	ld.param.b32 	%r11819, [retval0];
	} // callseq 107
	add.s32 	%r13684, %r3120, 3;
$L__BB10_5861:
	sub.s32 	%r11821, %r3120, %r3119;
	setp.gt.u32 	%p6158, %r11821, -4;
	@%p6158 bra 	$L__BB10_5863;
$L__BB10_5862:
	shl.b32 	%r11822, %r13684, 2;
	cvt.s64.s32 	%rd11075, %r11822;
	add.s64 	%rd11076, %rd11900, %rd11075;
	add.s64 	%rd11077, %rd2042, %rd11076;
	ld.s8 	%r11823, [%rd11077+32];
	st.local.u32 	[%rd10], %r11823;
	mov.u64 	%rd11078, $str;
	cvta.global.u64 	%rd11079, %rd11078;
	add.u64 	%rd11080, %SP, 80;
	{ // callseq 108, 0
	.param .b64 param0;
	st.param.b64 	[param0], %rd11079;
	.param .b64 param1;
	st.param.b64 	[param1], %rd11080;
	.param .b32 retval0;
	call.uni (retval0), 
	vprintf, 
	(
	param0, 
	param1
	);
	ld.param.b32 	%r11824, [retval0];
	} // callseq 108
	add.s32 	%r11826, %r11822, 4;
	cvt.s64.s32 	%rd11081, %r11826;
	add.s64 	%rd11082, %rd11900, %rd11081;
	add.s64 	%rd11083, %rd2042, %rd11082;
	ld.s8 	%r11827, [%rd11083+32];
	st.local.u32 	[%rd10], %r11827;
	{ // callseq 109, 0
	.param .b64 param0;
	st.param.b64 	[param0], %rd11079;
	.param .b64 param1;
	st.param.b64 	[param1], %rd11080;
	.param .b32 retval0;
	call.uni (retval0), 
	vprintf, 
	(
	param0, 
	param1
	);
	ld.param.b32 	%r11828, [retval0];
	} // callseq 109
	add.s32 	%r11830, %r11822, 8;
	cvt.s64.s32 	%rd11084, %r11830;
	add.s64 	%rd11085, %rd11900, %rd11084;
	add.s64 	%rd11086, %rd2042, %rd11085;
	ld.s8 	%r11831, [%rd11086+32];
	st.local.u32 	[%rd10], %r11831;
	{ // callseq 110, 0
	.param .b64 param0;
	st.param.b64 	[param0], %rd11079;
	.param .b64 param1;
	st.param.b64 	[param1], %rd11080;
	.param .b32 retval0;
	call.uni (retval0), 
	vprintf, 
	(
	param0, 
	param1
	);
	ld.param.b32 	%r11832, [retval0];
	} // callseq 110
	add.s32 	%r11834, %r11822, 12;
	cvt.s64.s32 	%rd11087, %r11834;
	add.s64 	%rd11088, %rd11900, %rd11087;
	add.s64 	%rd11089, %rd2042, %rd11088;
	ld.s8 	%r11835, [%rd11089+32];
	st.local.u32 	[%rd10], %r11835;
	{ // callseq 111, 0
	.param .b64 param0;
	st.param.b64 	[param0], %rd11079;
	.param .b64 param1;
	st.param.b64 	[param1], %rd11080;
	.param .b32 retval0;
	call.uni (retval0), 
	vprintf, 
	(
	param0, 
	param1
	);
	ld.param.b32 	%r11836, [retval0];
	} // callseq 111
	add.s32 	%r13684, %r13684, 4;
	setp.ne.s32 	%p6159, %r13684, %r3119;
	@%p6159 bra 	$L__BB10_5862;
$L__BB10_5863:
	ld.local.u32 	%r11838, [%rd1];
	setp.ne.s32 	%p6160, %r11838, 0;
	@%p6160 bra 	$L__BB10_6659;
	mov.u64 	%rd11090, $str$15;
	cvta.global.u64 	%rd11091, %rd11090;
	{ // callseq 112, 0
	.param .b64 param0;
	st.param.b64 	[param0], %rd2282;
	.param .b64 param1;
	st.param.b64 	[param1], %rd11091;
	.param .b64 param2;
	st.param.b64 	[param2], %rd2283;
	.param .b32 retval0;
	call.uni (retval0), 
	_Z32edu_syr_pcpratts_string_constantPcS_Pi, 
	(
	param0, 
	param1, 
	param2
	);
	ld.param.b32 	%r11839, [retval0];
	} // callseq 112
	setp.ne.s32 	%p6161, %r11839, -1;
	@%p6161 bra 	$L__BB10_5866;
	mov.b32 	%r13691, 21352;
	st.local.u32 	[%rd1], %r13691;
	mov.b64 	%rd11901, 0;
	bra.uni 	$L__BB10_5867;
$L__BB10_5866:
	ld.shared.u64 	%rd11092, [m_Local_$_0];
	mul.wide.s32 	%rd11093, %r11839, 16;
	add.s64 	%rd11094, %rd11092, %rd11093;
	ld.u32 	%r11840, [%rd11094+32];
	mul.wide.s32 	%rd11901, %r11840, 16;
	ld.local.u32 	%r13691, [%rd1];
$L__BB10_5867:
	setp.ne.s32 	%p6162, %r13691, 0;
	@%p6162 bra 	$L__BB10_5880;
	setp.ne.s32 	%p6163, %r11839, -1;
	@%p6163 bra 	$L__BB10_5870;
	mov.b32 	%r13691, 21352;
	st.local.u32 	[%rd1], %r13691;
	mov.b32 	%r13688, 0;
	bra.uni 	$L__BB10_5871;
$L__BB10_5870:
	ld.shared.u64 	%rd11096, [m_Local_$_0];
	mul.wide.s32 	%rd11097, %r11839, 16;
	add.s64 	%rd11098, %rd11096, %rd11097;
	ld.u32 	%r13688, [%rd11098+40];
	mov.b32 	%r13691, 0;
$L__BB10_5871:
	setp.eq.s32 	%p6164, %r11839, -1;
	@%p6164 bra 	$L__BB10_5880;
	ld.shared.u64 	%rd2045, [m_Local_$_0];
	mul.wide.s32 	%rd11099, %r11839, 16;
	add.s64 	%rd11100, %rd2045, %rd11099;
	ld.u32 	%r3134, [%rd11100+48];
	setp.ge.s32 	%p6165, %r3134, %r13688;
	@%p6165 bra 	$L__BB10_5879;
	sub.s32 	%r11845, %r13688, %r3134;
	and.b32  	%r3135, %r11845, 3;
	setp.eq.s32 	%p6166, %r3135, 0;
	mov.u32 	%r13689, %r3134;
	@%p6166 bra 	$L__BB10_5877;
	shl.b32 	%r11846, %r3134, 2;
	cvt.s64.s32 	%rd11101, %r11846;
	add.s64 	%rd11102, %rd11901, %rd11101;
	add.s64 	%rd11103, %rd2045, %rd11102;
	ld.s8 	%r11847, [%rd11103+32];
	st.local.u32 	[%rd9], %r11847;
	mov.u64 	%rd11104, $str;
	cvta.global.u64 	%rd11105, %rd11104;
	add.u64 	%rd11106, %SP, 80;
	{ // callseq 113, 0
	.param .b64 param0;
	st.param.b64 	[param0], %rd11105;
	.param .b64 param1;
	st.param.b64 	[param1], %rd11106;
	.param .b32 retval0;
	call.uni (retval0), 
	vprintf, 
	(
	param0, 
	param1
	);
	ld.param.b32 	%r11848, [retval0];
	} // callseq 113
	add.s32 	%r13689, %r3134, 1;
	setp.eq.s32 	%p6167, %r3135, 1;
	@%p6167 bra 	$L__BB10_5877;
	shl.b32 	%r11850, %r13689, 2;
	cvt.s64.s32 	%rd11107, %r11850;
	add.s64 	%rd11108, %rd11901, %rd11107;
	add.s64 	%rd11109, %rd2045, %rd11108;
	ld.s8 	%r11851, [%rd11109+32];
	st.local.u32 	[%rd9], %r11851;
	cvta.global.u64 	%rd11111, %rd11104;
	{ // callseq 114, 0
	.param .b64 param0;
	st.param.b64 	[param0], %rd11111;
	.param .b64 param1;
	st.param.b64 	[param1], %rd11106;
	.param .b32 retval0;
	call.uni (retval0), 
	vprintf, 
	(
	param0, 
	param1
	);
	ld.param.b32 	%r11852, [retval0];
	} // callseq 114
	add.s32 	%r13689, %r3134, 2;
	setp.eq.s32 	%p6168, %r3135, 2;
	@%p6168 bra 	$L__BB10_5877;
	shl.b32 	%r11854, %r13689, 2;
	cvt.s64.s32 	%rd11113, %r11854;
	add.s64 	%rd11114, %rd11901, %rd11113;
	add.s64 	%rd11115, %rd2045, %rd11114;
	ld.s8 	%r11855, [%rd11115+32];
	st.local.u32 	[%rd9], %r11855;
	cvta.global.u64 	%rd11117, %rd11104;
	{ // callseq 115, 0
	.param .b64 param0;
	st.param.b64 	[param0], %rd11117;
	.param .b64 param1;
	st.param.b64 	[param1], %rd11106;
	.param .b32 retval0;
	call.uni (retval0), 
	vprintf, 
	(
	param0, 
	param1
	);
	ld.param.b32 	%r11856, [retval0];
	} // callseq 115
	add.s32 	%r13689, %r3134, 3;
$L__BB10_5877:
	sub.s32 	%r11858, %r3134, %r13688;
	setp.gt.u32 	%p6169, %r11858, -4;
	@%p6169 bra 	$L__BB10_5879;
$L__BB10_5878:
	shl.b32 	%r11859, %r13689, 2;
	cvt.s64.s32 	%rd11119, %r11859;
	add.s64 	%rd11120, %rd11901, %rd11119;
	add.s64 	%rd11121, %rd2045, %rd11120;
	ld.s8 	%r11860, [%rd11121+32];
	st.local.u32 	[%rd9], %r11860;
	mov.u64 	%rd11122, $str;
	cvta.global.u64 	%rd11123, %rd11122;
	add.u64 	%rd11124, %SP, 80;
	{ // callseq 116, 0
	.param .b64 param0;
	st.param.b64 	[param0], %rd11123;
	.param .b64 param1;
	st.param.b64 	[param1], %rd11124;
	.param .b32 retval0;
	call.uni (retval0), 
	vprintf, 
	(
	param0, 
	param1
	);
	ld.param.b32 	%r11861, [retval0];
	} // callseq 116
	add.s32 	%r11863, %r11859, 4;
	cvt.s64.s32 	%rd11125, %r11863;
	add.s64 	%rd11126, %rd11901, %rd11125;
	add.s64 	%rd11127, %rd2045, %rd11126;
	ld.s8 	%r11864, [%rd11127+32];
	st.local.u32 	[%rd9], %r11864;
	{ // callseq 117, 0
	.param .b64 param0;
	st.param.b64 	[param0], %rd11123;
	.param .b64 param1;
	st.param.b64 	[param1], %rd11124;
	.param .b32 retval0;
	call.uni (retval0), 
	vprintf, 
	(
	param0, 
	param1
	);
	ld.param.b32 	%r11865, [retval0];
	} // callseq 117
	add.s32 	%r11867, %r11859, 8;
	cvt.s64.s32 	%rd11128, %r11867;
	add.s64 	%rd11129, %rd11901, %rd11128;
	add.s64 	%rd11130, %rd2045, %rd11129;
	ld.s8 	%r11868, [%rd11130+32];
	st.local.u32 	[%rd9], %r11868;
	{ // callseq 118, 0
	.param .b64 param0;
	st.param.b64 	[param0], %rd11123;
	.param .b64 param1;
	st.param.b64 	[param1], %rd11124;
	.param .b32 retval0;
	call.uni (retval0), 
	vprintf, 
	(
	param0, 
	param1
	);
	ld.param.b32 	%r11869, [retval0];
	} // callseq 118
	add.s32 	%r11871, %r11859, 12;
	cvt.s64.s32 	%rd11131, %r11871;
	add.s64 	%rd11132, %rd11901, %rd11131;
	add.s64 	%rd11133, %rd2045, %rd11132;
	ld.s8 	%r11872, [%rd11133+32];
	st.local.u32 	[%rd9], %r11872;
	{ // callseq 119, 0
	.param .b64 param0;
	st.param.b64 	[param0], %rd11123;
	.param .b64 param1;
	st.param.b64 	[param1], %rd11124;
	.param .b32 retval0;
	call.uni (retval0), 
	vprintf, 
	(
	param0, 
	param1
	);
	ld.param.b32 	%r11873, [retval0];
	} // callseq 119
	add.s32 	%r13689, %r13689, 4;
	setp.ne.s32 	%p6170, %r13689, %r13688;
	@%p6170 bra 	$L__BB10_5878;
$L__BB10_5879:
	mov.u64 	%rd11134, $str$1;
	cvta.global.u64 	%rd11135, %rd11134;
	{ // callseq 120, 0
	.param .b64 param0;
	st.param.b64 	[param0], %rd11135;
	.param .b64 param1;
	st.param.b64 	[param1], 0;
	.param .b32 retval0;
	call.uni (retval0), 
	vprintf, 
	(
	param0, 
	param1
	);
	ld.param.b32 	%r11875, [retval0];
	} // callseq 120
	ld.local.u32 	%r13691, [%rd1];
$L__BB10_5880:
	setp.ne.s32 	%p6171, %r13691, 0;
	@%p6171 bra 	$L__BB10_6659;
	ld.shared.u64 	%rd11136, [m_Local_$_0];
	add.s64 	%rd11137, %rd11136, %rd1086;
	ld.u32 	%r3144, [%rd11137+12];
	setp.lt.s32 	%p6172, %r3144, 1;
	@%p6172 bra 	$L__BB10_5900;
	mov.b32 	%r13692, 0;
	bra.uni 	$L__BB10_5884;
$L__BB10_5883:
	add.s32 	%r13692, %r13692, 1;
	setp.eq.s32 	%p6188, %r13692, %r3144;
	@%p6188 bra 	$L__BB10_5900;
$L__BB10_5884:
	setp.ne.s32 	%p6173, %r12979, -1;
	@%p6173 bra 	$L__BB10_5886;
	mov.b32 	%r11896, 21352;
	st.local.u32 	[%rd1], %r11896;
	mov.b32 	%r13695, 0;
	mov.pred 	%p6937, 0;
	bra.uni 	$L__BB10_5898;
$L__BB10_5886:
	ld.shared.u64 	%rd2046, [m_Local_$_0];
	add.s64 	%rd2047, %rd2046, %rd1086;
	ld.u32 	%r3147, [%rd2047+12];
	setp.lt.s32 	%p6174, %r13692, %r3147;
	@%p6174 bra 	$L__BB10_5897;
	ld.shared.u64 	%rd11138, [m_Local_$_1];
	atom.global.add.u64 	%rd11139, [%rd16], 48;
	add.s64 	%rd11140, %rd11139, 56;
	setp.lt.u64 	%p6175, %rd11140, %rd11138;
	shr.u64 	%rd2048, %rd11139, 4;
	cvt.u32.u64 	%r13693, %rd2048;
	setp.ne.s32 	%p6176, %r13693, -1;
	and.pred  	%p6177, %p6175, %p6176;
	@%p6177 bra 	$L__BB10_5889;
	mov.b32 	%r11884, 21106;
	st.local.u32 	[%rd1], %r11884;
	mov.b32 	%r13693, -1;
	mov.pred 	%p6936, 0;
	bra.uni 	$L__BB10_5890;
$L__BB10_5889:
	shl.b64 	%rd11141, %rd2048, 32;
	shr.s64 	%rd11142, %rd11141, 28;
	add.s64 	%rd11143, %rd2046, %rd11142;
	mov.b16 	%rs1471, 0;
	st.u8 	[%rd11143], %rs1471;
	st.u8 	[%rd11143+1], %rs1471;
	mov.b32 	%r11878, 3608;
	st.u32 	[%rd11143+4], %r11878;
	mov.b16 	%rs1472, 1;
	st.u8 	[%rd11143+3], %rs1472;
	mov.b32 	%r11879, 48;
	st.u32 	[%rd11143+8], %r11879;
	mov.b32 	%r11880, -1;
	st.u32 	[%rd11143+16], %r11880;
	ld.shared.u64 	%rd11144, [m_Local_$_0];
	add.s64 	%rd11145, %rd11144, %rd11142;
	mov.b32 	%r11881, 0;
	st.u32 	[%rd11145+32], %r11881;
	ld.shared.u64 	%rd11146, [m_Local_$_0];
	add.s64 	%rd11147, %rd11146, %rd11142;
	st.u32 	[%rd11147+36], %r11881;
	ld.shared.u64 	%rd11148, [m_Local_$_0];
	add.s64 	%rd11149, %rd11148, %rd11142;
	st.u32 	[%rd11149+40], %r11881;
	ld.local.u32 	%r11882, [%rd1];
	setp.eq.s32 	%p6936, %r11882, 0;
$L__BB10_5890:
	mov.b32 	%r13694, 0;
	not.pred 	%p6179, %p6936;
	@%p6179 bra 	$L__BB10_5896;
	setp.ne.s32 	%p6180, %r13693, -1;
	@%p6180 bra 	$L__BB10_5893;
	mov.b32 	%r11892, 21352;
	st.local.u32 	[%rd1], %r11892;
	bra.uni 	$L__BB10_5896;
$L__BB10_5893:
	ld.shared.u64 	%rd11150, [m_Local_$_0];
	mul.wide.s32 	%rd2049, %r13693, 16;
	add.s64 	%rd11151, %rd11150, %rd2049;
	st.u32 	[%rd11151+40], %r3147;
	ld.local.u32 	%r11887, [%rd1];
	setp.ne.s32 	%p6181, %r11887, 0;
	@%p6181 bra 	$L__BB10_5896;
	ld.shared.u64 	%rd11152, [m_Local_$_0];
	add.s64 	%rd11153, %rd11152, %rd2049;
	st.u32 	[%rd11153+36], %r13692;
	ld.local.u32 	%r11889, [%rd1];
	setp.ne.s32 	%p6182, %r11889, 0;
	@%p6182 bra 	$L__BB10_5896;
	ld.shared.u64 	%rd11154, [m_Local_$_0];
	add.s64 	%rd11155, %rd11154, %rd2049;
	st.u32 	[%rd11155+32], %r12979;
	ld.local.u32 	%r11890, [%rd1];
	setp.eq.s32 	%p6183, %r11890, 0;
	selp.b32 	%r13694, %r13693, 0, %p6183;
$L__BB10_5896:
	st.local.u32 	[%rd1], %r13694;
	setp.eq.s32 	%p6937, %r13694, 0;
	mov.b32 	%r13695, 0;
	bra.uni 	$L__BB10_5898;
$L__BB10_5897:
	shl.b32 	%r11894, %r13692, 2;
	cvt.u64.u32 	%rd11156, %r11894;
	add.s64 	%rd11157, %rd2047, %rd11156;
	ld.u32 	%r13695, [%rd11157+32];
	mov.pred 	%p6937, -1;
$L__BB10_5898:
	not.pred 	%p6186, %p6937;
	@%p6186 bra 	$L__BB10_6659;
	{ // callseq 121, 0
	.param .b64 param0;
	st.param.b64 	[param0], %rd2282;
	.param .b32 param1;
	st.param.b32 	[param1], %r13695;
	.param .b32 param2;
	st.param.b32 	[param2], %r2901;
	.param .b64 param3;
	st.param.b64 	[param3], %rd2283;
	call.uni 
	_Z47edu_syr_pcpratts_rootbeer_runtime_HamaPeer_sendPciiPi, 
	(
	param0, 
	param1, 
	param2, 
	param3
	);
	} // callseq 121
	ld.local.u32 	%r11897, [%rd1];
	setp.eq.s32 	%p6187, %r11897, 0;
	@%p6187 bra 	$L__BB10_5883;
	bra.uni 	$L__BB10_6659;
$L__BB10_5900:
	add.s32 	%r13101, %r13101, 1;
	bra.uni 	$L__BB10_3015;
$L__BB10_5901:
	mov.b32 	%r13696, 0;
	mov.b16 	%rs1661, 0;
	mov.u32 	%r13700, %r13696;
$L__BB10_5902:
	setp.eq.s32 	%p3420, %r13696, 100000;
	@%p3420 bra 	$L__BB10_5919;
	bar.sync 	0;
	and.b16  	%rs869, %rs1661, 255;
	setp.ne.s16 	%p3421, %rs869, 0;
	@%p3421 bra 	$L__BB10_5919;
	ld.global.u64 	%rd6360, [host_device_interface];
	atom.relaxed.cas.b32 	%r7447, [%rd6360+4], -1, %r2;
	setp.ne.s32 	%p3422, %r7447, -1;
	setp.ne.s32 	%p3423, %r7447, %r2;
	and.pred  	%p3424, %p3422, %p3423;
	@%p3424 bra 	$L__BB10_5917;
	ld.global.u64 	%rd11902, [host_device_interface];
	ld.volatile.u8 	%rs871, [%rd11902];
	setp.eq.s16 	%p3426, %rs871, 0;
	@%p3426 bra 	$L__BB10_5907;
	ld.volatile.u32 	%r7449, [%rd11902+4];
	add.u64 	%rd6361, %SP, 0;
	add.u64 	%rd6362, %SPL, 0;
	st.local.v2.u32 	[%rd6362], {%r2, %r7449};
	mov.u64 	%rd6363, $str$7;
	cvta.global.u64 	%rd6364, %rd6363;
	{ // callseq 24, 0
	.param .b64 param0;
	st.param.b64 	[param0], %rd6364;
	.param .b64 param1;
	st.param.b64 	[param1], %rd6361;
	.param .b32 retval0;
	call.uni (retval0), 
	vprintf, 
	(
	param0, 
	param1
	);
	ld.param.b32 	%r7450, [retval0];
	} // callseq 24
	ld.global.u64 	%rd11902, [host_device_interface];
$L__BB10_5907:
	mov.b32 	%r13698, 0;
$L__BB10_5908:
	ld.volatile.u8 	%rs872, [%rd11902+8];
	setp.ne.s16 	%p3427, %rs872, 0;
	add.s32 	%r3158, %r13698, 1;
	setp.lt.u32 	%p3428, %r13698, 10000;
	and.pred  	%p3429, %p3427, %p3428;
	mov.u32 	%r13698, %r3158;
	@%p3429 bra 	$L__BB10_5908;
	mov.b32 	%r7454, 11;
	st.volatile.u32 	[%rd11902+12], %r7454;
	mov.b32 	%r7455, 8;
	st.volatile.u32 	[%rd11902+2384], %r7455;
	st.volatile.u32 	[%rd11902+2388], %r7455;
	st.volatile.u32 	[%rd11902+2392], %r7455;
	mov.b16 	%rs873, 1;
	st.volatile.u8 	[%rd11902+8], %rs873;
	membar.sys;
	mov.b32 	%r13699, 0;
$L__BB10_5910:
	ld.global.u64 	%rd11903, [host_device_interface];
	ld.volatile.u8 	%rs874, [%rd11903+2397];
	setp.ne.s16 	%p3430, %rs874, 0;
	@%p3430 bra 	$L__BB10_5916;
	membar.sys;
	setp.eq.s32 	%p3431, %r13699, 30000;
	ld.global.u64 	%rd11903, [host_device_interface];
	@%p3431 bra 	$L__BB10_5916;
	ld.volatile.u8 	%rs875, [%rd11903+2397];
	setp.ne.s16 	%p3432, %rs875, 0;
	@%p3432 bra 	$L__BB10_5916;
	membar.sys;
	ld.global.u64 	%rd11903, [host_device_interface];
	ld.volatile.u8 	%rs876, [%rd11903+2397];
	setp.ne.s16 	%p3433, %rs876, 0;
	@%p3433 bra 	$L__BB10_5916;
	membar.sys;
	ld.global.u64 	%rd11903, [host_device_interface];
	ld.volatile.u8 	%rs877, [%rd11903+2397];
	setp.ne.s16 	%p3434, %rs877, 0;
	@%p3434 bra 	$L__BB10_5916;
	membar.sys;
	add.s32 	%r13699, %r13699, 4;
	bra.uni 	$L__BB10_5910;
$L__BB10_5916:
	mov.b32 	%r7456, 33;
	st.volatile.u32 	[%rd11903+12], %r7456;
	mov.b32 	%r7457, 8;
	st.volatile.u32 	[%rd11903+2384], %r7457;
	st.volatile.u32 	[%rd11903+2388], %r7457;
	st.volatile.u32 	[%rd11903+2392], %r7457;
	mov.b16 	%rs879, 0;
	st.volatile.u8 	[%rd11903+2397], %rs879;
	mov.b32 	%r7458, -1;
	st.volatile.u32 	[%rd11903+4], %r7458;
	membar.sys;
	mov.b16 	%rs1661, 1;
	bra.uni 	$L__BB10_5918;
$L__BB10_5917:
	add.s32 	%r7448, %r13700, 1;
	setp.gt.s32 	%p3425, %r13700, 49;
	selp.b32 	%r13700, 0, %r7448, %p3425;
	mov.b16 	%rs1661, 0;
$L__BB10_5918:
	setp.lt.s32 	%p3435, %r13700, 100;
	add.s32 	%r13696, %r13696, 1;
	@%p3435 bra 	$L__BB10_5902;
$L__BB10_5919:
	ld.local.u32 	%r7459, [%rd1];
	setp.ne.s32 	%p3436, %r7459, 0;
	@%p3436 bra 	$L__BB10_6659;
	setp.ne.s32 	%p3437, %r3590, -1;
	@%p3437 bra 	$L__BB10_5922;
	mov.b32 	%r7461, 21352;
	st.local.u32 	[%rd1], %r7461;
	mov.b64 	%rd11904, 0;
	bra.uni 	$L__BB10_5923;
$L__BB10_5922:
	ld.shared.u64 	%rd6365, [m_Local_$_0];
	add.s64 	%rd6366, %rd6365, %rd15;
	ld.u32 	%r7460, [%rd6366+36];
	mul.wide.s32 	%rd11904, %r7460, 16;
$L__BB10_5923:
	setp.eq.s32 	%p3438, %r3590, -1;
	@%p3438 bra 	$L__BB10_6659;
	ld.shared.u64 	%rd2060, [m_Local_$_0];
	add.s64 	%rd6368, %rd2060, %rd11904;
	ld.u32 	%r3164, [%rd6368+12];
	add.s64 	%rd6369, %rd2060, %rd15;
	ld.u32 	%r3165, [%rd6369+36];
	setp.ne.s32 	%p3439, %r3165, -1;
	@%p3439 bra 	$L__BB10_5926;
	mov.b32 	%r7478, 21352;
	st.local.u32 	[%rd1], %r7478;
	mov.b64 	%rd11905, 0;
	mov.pred 	%p6939, 0;
	bra.uni 	$L__BB10_5938;
$L__BB10_5926:
	mul.wide.s32 	%rd6370, %r3165, 16;
	add.s64 	%rd2061, %rd2060, %rd6370;
	ld.u32 	%r3166, [%rd2061+12];
	setp.gt.s32 	%p3440, %r3166, 0;
	@%p3440 bra 	$L__BB10_5937;
	ld.shared.u64 	%rd6371, [m_Local_$_1];
	atom.global.add.u64 	%rd6372, [%rd16], 48;
	add.s64 	%rd6373, %rd6372, 56;
	setp.lt.u64 	%p3442, %rd6373, %rd6371;
	shr.u64 	%rd2062, %rd6372, 4;
	cvt.u32.u64 	%r13701, %rd2062;
	setp.ne.s32 	%p3443, %r13701, -1;
	and.pred  	%p3444, %p3442, %p3443;
	@%p3444 bra 	$L__BB10_5929;
	mov.b32 	%r7469, 21106;
	st.local.u32 	[%rd1], %r7469;
	mov.b32 	%r13701, -1;
	mov.pred 	%p6938, 0;
	bra.uni 	$L__BB10_5930;
$L__BB10_5929:
	shl.b64 	%rd6374, %rd2062, 32;
	shr.s64 	%rd6375, %rd6374, 28;
	add.s64 	%rd6376, %rd2060, %rd6375;
	mov.b16 	%rs880, 0;
	st.u8 	[%rd6376], %rs880;
	st.u8 	[%rd6376+1], %rs880;
	mov.b32 	%r7463, 3608;
	st.u32 	[%rd6376+4], %r7463;
	mov.b16 	%rs881, 1;
	st.u8 	[%rd6376+3], %rs881;
	mov.b32 	%r7464, 48;
	st.u32 	[%rd6376+8], %r7464;
	mov.b32 	%r7465, -1;
	st.u32 	[%rd6376+16], %r7465;
	ld.shared.u64 	%rd6377, [m_Local_$_0];
	add.s64 	%rd6378, %rd6377, %rd6375;
	mov.b32 	%r7466, 0;
	st.u32 	[%rd6378+32], %r7466;
	ld.shared.u64 	%rd6379, [m_Local_$_0];
	add.s64 	%rd6380, %rd6379, %rd6375;
	st.u32 	[%rd6380+36], %r7466;
	ld.shared.u64 	%rd6381, [m_Local_$_0];
	add.s64 	%rd6382, %rd6381, %rd6375;
	st.u32 	[%rd6382+40], %r7466;
	ld.local.u32 	%r7467, [%rd1];
	setp.eq.s32 	%p6938, %r7467, 0;
$L__BB10_5930:
	mov.b32 	%r13702, 0;
	not.pred 	%p3446, %p6938;
	@%p3446 bra 	$L__BB10_5936;
	setp.ne.s32 	%p3447, %r13701, -1;
	@%p3447 bra 	$L__BB10_5933;
	mov.b32 	%r7477, 21352;
	st.local.u32 	[%rd1], %r7477;
	bra.uni 	$L__BB10_5936;
$L__BB10_5933:
	ld.shared.u64 	%rd6383, [m_Local_$_0];
	mul.wide.s32 	%rd2063, %r13701, 16;
	add.s64 	%rd6384, %rd6383, %rd2063;
	st.u32 	[%rd6384+40], %r3166;
	ld.local.u32 	%r7472, [%rd1];
	setp.ne.s32 	%p3448, %r7472, 0;
	@%p3448 bra 	$L__BB10_5936;
	ld.shared.u64 	%rd6385, [m_Local_$_0];
	add.s64 	%rd6386, %rd6385, %rd2063;
	mov.b32 	%r13702, 0;
	st.u32 	[%rd6386+36], %r13702;
	ld.local.u32 	%r7474, [%rd1];
	setp.ne.s32 	%p3449, %r7474, 0;
	@%p3449 bra 	$L__BB10_5936;
	ld.shared.u64 	%rd6387, [m_Local_$_0];
	add.s64 	%rd6388, %rd6387, %rd2063;
	st.u32 	[%rd6388+32], %r3165;
	ld.local.u32 	%r7475, [%rd1];
	setp.eq.s32 	%p3450, %r7475, 0;
	selp.b32 	%r13702, %r13701, 0, %p3450;
$L__BB10_5936:
	st.local.u32 	[%rd1], %r13702;
	setp.eq.s32 	%p6939, %r13702, 0;
	mov.b64 	%rd11905, 0;
	bra.uni 	$L__BB10_5938;
$L__BB10_5937:
	ld.u32 	%r7462, [%rd2061+32];
	mul.wide.s32 	%rd11905, %r7462, 16;
	mov.pred 	%p6939, -1;
$L__BB10_5938:
	not.pred 	%p3452, %p6939;
	@%p3452 bra 	$L__BB10_6659;
	ld.shared.u64 	%rd6391, [m_Local_$_0];
	add.s64 	%rd6392, %rd6391, %rd11905;
	ld.u32 	%r7479, [%rd6392+12];
	{ // callseq 25, 0
	.param .b64 param0;
	st.param.b64 	[param0], %rd2282;
	.param .b32 param1;
	st.param.b32 	[param1], %r3164;
	.param .b32 param2;
	st.param.b32 	[param2], %r7479;
	.param .b64 param3;
	st.param.b64 	[param3], %rd2283;
	.param .b32 retval0;
	call.uni (retval0), 
	_Z36double__array__array_new_multi_arrayPciiPi, 
	(
	param0, 
	param1, 
	param2, 
	param3
	);
	ld.param.b32 	%r7480, [retval0];
	} // callseq 25
	ld.shared.u64 	%rd2066, [m_Local_$_0];
	ld.local.u32 	%r7481, [%rd1];
	setp.ne.s32 	%p3453, %r7481, 0;
	@%p3453 bra 	$L__BB10_6659;
	add.s64 	%rd6393, %rd2066, %rd15;
	ld.u32 	%r7482, [%rd6393+36];
	mul.wide.s32 	%rd6394, %r7482, 16;
	add.s64 	%rd6395, %rd2066, %rd6394;
	ld.u32 	%r3172, [%rd6395+12];
	shl.b32 	%r7483, %r3172, 2;
	add.s32 	%r7484, %r7483, 32;
	shr.s32 	%r7485, %r7484, 31;
	shr.u32 	%r7486, %r7485, 29;
	add.s32 	%r7487, %r7484, %r7486;
	and.b32  	%r7488, %r7487, -8;
	sub.s32 	%r7489, %r7484, %r7488;
	setp.eq.s32 	%p3454, %r7489, 0;
	sub.s32 	%r7490, %r7483, %r7489;
	add.s32 	%r7491, %r7490, 40;
	selp.b32 	%r3173, %r7484, %r7491, %p3454;
	ld.shared.u64 	%rd2067, [m_Local_$_1];
	and.b32  	%r7492, %r3173, 12;
	setp.eq.s32 	%p3455, %r7492, 0;
	mov.u32 	%r13703, %r3173;
	@%p3455 bra 	$L__BB10_5942;
	shr.s32 	%r7493, %r3173, 31;
	shr.u32 	%r7494, %r7493, 28;
	add.s32 	%r7495, %r3173, %r7494;
	and.b32  	%r7496, %r7495, -16;
	add.s32 	%r13703, %r7496, 16;
$L__BB10_5942:
	cvt.s64.s32 	%rd6396, %r13703;
	atom.global.add.u64 	%rd6397, [%rd16], %rd6396;
	cvt.s64.s32 	%rd6398, %r3173;
	add.s64 	%rd6399, %rd6398, %rd6397;
	add.s64 	%rd6400, %rd6399, 8;
	setp.lt.u64 	%p3456, %rd6400, %rd2067;
	shr.u64 	%rd6401, %rd6397, 4;
	cvt.u32.u64 	%r7497, %rd6401;
	selp.b32 	%r3176, %r7497, -1, %p3456;
	setp.ne.s32 	%p3457, %r3176, -1;
	@%p3457 bra 	$L__BB10_5944;
	mov.b32 	%r7553, 21352;
	st.local.u32 	[%rd1], %r7553;
	bra.uni 	$L__BB10_5983;
$L__BB10_5944:
	mul.wide.s32 	%rd2068, %r3176, 16;
	add.s64 	%rd6402, %rd2066, %rd2068;
	mov.b16 	%rs882, 0;
	st.u8 	[%rd6402], %rs882;
	st.u8 	[%rd6402+1], %rs882;
	mov.b32 	%r7498, 3346;
	st.u32 	[%rd6402+4], %r7498;
	mov.b16 	%rs883, 1;
	st.u8 	[%rd6402+3], %rs883;
	st.u32 	[%rd6402+8], %r3173;
	st.u32 	[%rd6402+12], %r3172;
	setp.lt.s32 	%p3458, %r3172, 1;
	@%p3458 bra 	$L__BB10_5983;
	setp.eq.s32 	%p3459, %r3172, 1;
	mov.b32 	%r3191, 0;
	@%p3459 bra 	$L__BB10_5971;
	and.b32  	%r3191, %r3172, 2147483646;
	mov.b32 	%r13704, 0;
$L__BB10_5947:
	ld.shared.u64 	%rd2069, [m_Local_$_0];
	add.s64 	%rd2070, %rd2069, %rd2068;
	ld.u32 	%r3179, [%rd2070+12];
	setp.lt.s32 	%p3460, %r13704, %r3179;
	@%p3460 bra 	$L__BB10_5958;
	ld.shared.u64 	%rd6403, [m_Local_$_1];
	atom.global.add.u64 	%rd6404, [%rd16], 48;
	add.s64 	%rd6405, %rd6404, 56;
	setp.lt.u64 	%p3461, %rd6405, %rd6403;
	shr.u64 	%rd2071, %rd6404, 4;
	cvt.u32.u64 	%r13705, %rd2071;
	setp.ne.s32 	%p3462, %r13705, -1;
	and.pred  	%p3463, %p3461, %p3462;
	@%p3463 bra 	$L__BB10_5950;
	mov.b32 	%r7507, 21106;
	st.local.u32 	[%rd1], %r7507;
	mov.b32 	%r13705, -1;
	mov.pred 	%p6940, 0;
	bra.uni 	$L__BB10_5951;
$L__BB10_5950:
	shl.b64 	%rd6406, %rd2071, 32;
	shr.s64 	%rd6407, %rd6406, 28;
	add.s64 	%rd6408, %rd2069, %rd6407;
	mov.b16 	%rs884, 0;
	st.u8 	[%rd6408], %rs884;
	st.u8 	[%rd6408+1], %rs884;
	mov.b32 	%r7501, 3608;
	st.u32 	[%rd6408+4], %r7501;
	mov.b16 	%rs885, 1;
	st.u8 	[%rd6408+3], %rs885;
	mov.b32 	%r7502, 48;
	st.u32 	[%rd6408+8], %r7502;
	mov.b32 	%r7503, -1;
	st.u32 	[%rd6408+16], %r7503;
	ld.shared.u64 	%rd6409, [m_Local_$_0];
	add.s64 	%rd6410, %rd6409, %rd6407;
	mov.b32 	%r7504, 0;
	st.u32 	[%rd6410+32], %r7504;
	ld.shared.u64 	%rd6411, [m_Local_$_0];
	add.s64 	%rd6412, %rd6411, %rd6407;
	st.u32 	[%rd6412+36], %r7504;
	ld.shared.u64 	%rd6413, [m_Local_$_0];
	add.s64 	%rd6414, %rd6413, %rd6407;
	st.u32 	[%rd6414+40], %r7504;
	ld.local.u32 	%r7505, [%rd1];
	setp.eq.s32 	%p6940, %r7505, 0;
$L__BB10_5951:
	mov.b32 	%r13706, 0;
	not.pred 	%p3465, %p6940;
	@%p3465 bra 	$L__BB10_5957;
	setp.ne.s32 	%p3466, %r13705, -1;
	@%p3466 bra 	$L__BB10_5954;
	mov.b32 	%r7515, 21352;
	st.local.u32 	[%rd1], %r7515;
	bra.uni 	$L__BB10_5957;
$L__BB10_5954:
	ld.shared.u64 	%rd6415, [m_Local_$_0];
	mul.wide.s32 	%rd2072, %r13705, 16;
	add.s64 	%rd6416, %rd6415, %rd2072;
	st.u32 	[%rd6416+40], %r3179;
	ld.local.u32 	%r7510, [%rd1];
	setp.ne.s32 	%p3467, %r7510, 0;
	@%p3467 bra 	$L__BB10_5957;
	ld.shared.u64 	%rd6417, [m_Local_$_0];
	add.s64 	%rd6418, %rd6417, %rd2072;
	st.u32 	[%rd6418+36], %r13704;
	ld.local.u32 	%r7512, [%rd1];
	setp.ne.s32 	%p3468, %r7512, 0;
	@%p3468 bra 	$L__BB10_5957;
	ld.shared.u64 	%rd6419, [m_Local_$_0];
	add.s64 	%rd6420, %rd6419, %rd2072;
	st.u32 	[%rd6420+32], %r3176;
	ld.local.u32 	%r7513, [%rd1];
	setp.eq.s32 	%p3469, %r7513, 0;
	selp.b32 	%r13706, %r13705, 0, %p3469;
$L__BB10_5957:
	st.local.u32 	[%rd1], %r13706;
	bra.uni 	$L__BB10_5959;
$L__BB10_5958:
	shl.b32 	%r7516, %r13704, 2;
	cvt.u64.u32 	%rd6421, %r7516;
	add.s64 	%rd6422, %rd2070, %rd6421;
	mov.b32 	%r7517, 0;
	st.u32 	[%rd6422+32], %r7517;
$L__BB10_5959:
	add.s32 	%r3184, %r13704, 1;
	ld.shared.u64 	%rd2073, [m_Local_$_0];
	add.s64 	%rd2074, %rd2073, %rd2068;
	ld.u32 	%r3185, [%rd2074+12];
	setp.lt.s32 	%p3470, %r3184, %r3185;
	@%p3470 bra 	$L__BB10_5969;
	ld.shared.u64 	%rd6423, [m_Local_$_1];
	atom.global.add.u64 	%rd6424, [%rd16], 48;
	add.s64 	%rd6425, %rd6424, 56;
	setp.ge.u64 	%p3471, %rd6425, %rd6423;
	shr.u64 	%rd2075, %rd6424, 4;
	cvt.u32.u64 	%r13707, %rd2075;
	setp.eq.s32 	%p3472, %r13707, -1;
	or.pred  	%p3473, %p3471, %p3472;
	@%p3473 bra 	$L__BB10_5962;
	shl.b64 	%rd6426, %rd2075, 32;
	shr.s64 	%rd6427, %rd6426, 28;
	add.s64 	%rd6428, %rd2073, %rd6427;
	mov.b16 	%rs886, 0;
	st.u8 	[%rd6428], %rs886;
	st.u8 	[%rd6428+1], %rs886;
	mov.b32 	%r7518, 3608;
	st.u32 	[%rd6428+4], %r7518;
	mov.b16 	%rs887, 1;
	st.u8 	[%rd6428+3], %rs887;
	mov.b32 	%r7519, 48;
	st.u32 	[%rd6428+8], %r7519;
	mov.b32 	%r7520, -1;
	st.u32 	[%rd6428+16], %r7520;
	ld.shared.u64 	%rd6429, [m_Local_$_0];
	add.s64 	%rd6430, %rd6429, %rd6427;
	mov.b32 	%r7521, 0;
	st.u32 	[%rd6430+32], %r7521;
	ld.shared.u64 	%rd6431, [m_Local_$_0];
	add.s64 	%rd6432, %rd6431, %rd6427;
	st.u32 	[%rd6432+36], %r7521;
	ld.shared.u64 	%rd6433, [m_Local_$_0];
	add.s64 	%rd6434, %rd6433, %rd6427;
	st.u32 	[%rd6434+40], %r7521;
	ld.local.u32 	%r7522, [%rd1];
	setp.eq.s32 	%p6941, %r7522, 0;
	bra.uni 	$L__BB10_5963;
$L__BB10_5962:
	mov.b32 	%r7524, 21106;
	st.local.u32 	[%rd1], %r7524;
	mov.b32 	%r13707, -1;
	mov.pred 	%p6941, 0;
$L__BB10_5963:
	mov.b32 	%r13708, 0;
	not.pred 	%p3475, %p6941;
	@%p3475 bra 	$L__BB10_5968;
	setp.eq.s32 	%p3476, %r13707, -1;
	@%p3476 bra 	$L__BB10_6784;
	ld.shared.u64 	%rd6435, [m_Local_$_0];
	mul.wide.s32 	%rd2076, %r13707, 16;
	add.s64 	%rd6436, %rd6435, %rd2076;
	st.u32 	[%rd6436+40], %r3185;
	ld.local.u32 	%r7527, [%rd1];
	setp.eq.s32 	%p3477, %r7527, 0;
	@%p3477 bra 	$L__BB10_5966;
	bra.uni 	$L__BB10_5968;
$L__BB10_5966:
	ld.shared.u64 	%rd6437, [m_Local_$_0];
	add.s64 	%rd6438, %rd6437, %rd2076;
	st.u32 	[%rd6438+36], %r3184;
	ld.local.u32 	%r7529, [%rd1];
	setp.ne.s32 	%p3478, %r7529, 0;
	@%p3478 bra 	$L__BB10_5968;
	ld.shared.u64 	%rd6439, [m_Local_$_0];
	add.s64 	%rd6440, %rd6439, %rd2076;
	st.u32 	[%rd6440+32], %r3176;
	ld.local.u32 	%r7530, [%rd1];
	setp.eq.s32 	%p3479, %r7530, 0;
	selp.b32 	%r13708, %r13707, 0, %p3479;
$L__BB10_5968:
	st.local.u32 	[%rd1], %r13708;
	bra.uni 	$L__BB10_5970;
$L__BB10_5969:
	shl.b32 	%r7533, %r3184, 2;
	cvt.u64.u32 	%rd6441, %r7533;
	add.s64 	%rd6442, %rd2074, %rd6441;
	mov.b32 	%r7534, 0;
	st.u32 	[%rd6442+32], %r7534;
$L__BB10_5970:
	add.s32 	%r13704, %r13704, 2;
	setp.ne.s32 	%p3480, %r13704, %r3191;
	@%p3480 bra 	$L__BB10_5947;
$L__BB10_5971:
	and.b32  	%r7535, %r3172, 1;
	setp.eq.b32 	%p3481, %r7535, 1;
	not.pred 	%p3482, %p3481;
	@%p3482 bra 	$L__BB10_5983;
	ld.shared.u64 	%rd2077, [m_Local_$_0];
	add.s64 	%rd2078, %rd2077, %rd2068;
	ld.u32 	%r3192, [%rd2078+12];
	setp.lt.s32 	%p3483, %r3191, %r3192;
	@%p3483 bra 	$L__BB10_5982;
	ld.shared.u64 	%rd6443, [m_Local_$_1];
	atom.global.add.u64 	%rd6444, [%rd16], 48;
	add.s64 	%rd6445, %rd6444, 56;
	setp.ge.u64 	%p3484, %rd6445, %rd6443;
	shr.u64 	%rd2079, %rd6444, 4;
	cvt.u32.u64 	%r13710, %rd2079;
	setp.eq.s32 	%p3485, %r13710, -1;
	or.pred  	%p3486, %p3484, %p3485;
	@%p3486 bra 	$L__BB10_5975;
	shl.b64 	%rd6446, %rd2079, 32;
	shr.s64 	%rd6447, %rd6446, 28;
	add.s64 	%rd6448, %rd2077, %rd6447;
	mov.b16 	%rs888, 0;
	st.u8 	[%rd6448], %rs888;
	st.u8 	[%rd6448+1], %rs888;
	mov.b32 	%r7536, 3608;
	st.u32 	[%rd6448+4], %r7536;
	mov.b16 	%rs889, 1;
	st.u8 	[%rd6448+3], %rs889;
	mov.b32 	%r7537, 48;
	st.u32 	[%rd6448+8], %r7537;
	mov.b32 	%r7538, -1;
	st.u32 	[%rd6448+16], %r7538;
	ld.shared.u64 	%rd6449, [m_Local_$_0];
	add.s64 	%rd6450, %rd6449, %rd6447;
	mov.b32 	%r7539, 0;
	st.u32 	[%rd6450+32], %r7539;
	ld.shared.u64 	%rd6451, [m_Local_$_0];
	add.s64 	%rd6452, %rd6451, %rd6447;
	st.u32 	[%rd6452+36], %r7539;
	ld.shared.u64 	%rd6453, [m_Local_$_0];
	add.s64 	%rd6454, %rd6453, %rd6447;
	st.u32 	[%rd6454+40], %r7539;
	ld.local.u32 	%r7540, [%rd1];
	setp.eq.s32 	%p6942, %r7540, 0;
	bra.uni 	$L__BB10_5976;
$L__BB10_5975:
	mov.b32 	%r7542, 21106;
	st.local.u32 	[%rd1], %r7542;
	mov.b32 	%r13710, -1;
	mov.pred 	%p6942, 0;
$L__BB10_5976:
	mov.b32 	%r13711, 0;
	not.pred 	%p3488, %p6942;
	@%p3488 bra 	$L__BB10_5981;
	setp.eq.s32 	%p3489, %r13710, -1;
	@%p3489 bra 	$L__BB10_6785;
	ld.shared.u64 	%rd6455, [m_Local_$_0];
	mul.wide.s32 	%rd2080, %r13710, 16;
	add.s64 	%rd6456, %rd6455, %rd2080;
	st.u32 	[%rd6456+40], %r3192;
	ld.local.u32 	%r7545, [%rd1];
	setp.eq.s32 	%p3490, %r7545, 0;
	@%p3490 bra 	$L__BB10_5979;
	bra.uni 	$L__BB10_5981;
$L__BB10_5979:
	ld.shared.u64 	%rd6457, [m_Local_$_0];
	add.s64 	%rd6458, %rd6457, %rd2080;
	st.u32 	[%rd6458+36], %r3191;
	ld.local.u32 	%r7547, [%rd1];
	setp.ne.s32 	%p3491, %r7547, 0;
	@%p3491 bra 	$L__BB10_5981;
	ld.shared.u64 	%rd6459, [m_Local_$_0];
	add.s64 	%rd6460, %rd6459, %rd2080;
	st.u32 	[%rd6460+32], %r3176;
	ld.local.u32 	%r7548, [%rd1];
	setp.eq.s32 	%p3492, %r7548, 0;
	selp.b32 	%r13711, %r13710, 0, %p3492;
$L__BB10_5981:
	st.local.u32 	[%rd1], %r13711;
	bra.uni 	$L__BB10_5983;
$L__BB10_5982:
	shl.b32 	%r7551, %r3191, 2;
	cvt.u64.u32 	%rd6461, %r7551;
	add.s64 	%rd6462, %rd2078, %rd6461;
	mov.b32 	%r7552, 0;
	st.u32 	[%rd6462+32], %r7552;
$L__BB10_5983:
	setp.ne.s32 	%p3493, %r2, 0;
	@%p3493 bra 	$L__BB10_6605;
	mov.b32 	%r13712, 0;
	mov.b16 	%rs1663, 0;
	mov.u32 	%r13718, %r13712;
	mov.u32 	%r13714, %r13712;
$L__BB10_5985:
	setp.eq.s32 	%p3494, %r13712, 100000;
	@%p3494 bra 	$L__BB10_6002;
	bar.sync 	0;
	and.b16  	%rs891, %rs1663, 255;
	setp.ne.s16 	%p3495, %rs891, 0;
	@%p3495 bra 	$L__BB10_6002;
	ld.global.u64 	%rd6463, [host_device_interface];
	atom.relaxed.cas.b32 	%r7555, [%rd6463+4], -1, 0;
	add.s32 	%r7556, %r7555, 1;
	setp.gt.u32 	%p3496, %r7556, 1;
	@%p3496 bra 	$L__BB10_6000;
	ld.global.u64 	%rd11906, [host_device_interface];
	ld.volatile.u8 	%rs893, [%rd11906];
	setp.eq.s16 	%p3498, %rs893, 0;
	@%p3498 bra 	$L__BB10_5990;
	ld.volatile.u32 	%r7558, [%rd11906+4];
	add.u64 	%rd6464, %SP, 0;
	add.u64 	%rd6465, %SPL, 0;
	mov.b32 	%r7559, 0;
	st.local.v2.u32 	[%rd6465], {%r7559, %r7558};
	mov.u64 	%rd6466, $str$7;
	cvta.global.u64 	%rd6467, %rd6466;
	{ // callseq 26, 0
	.param .b64 param0;
	st.param.b64 	[param0], %rd6467;
	.param .b64 param1;
	st.param.b64 	[param1], %rd6464;
	.param .b32 retval0;
	call.uni (retval0), 
	vprintf, 
	(
	param0, 
	param1
	);
	ld.param.b32 	%r7560, [retval0];
	} // callseq 26
	ld.global.u64 	%rd11906, [host_device_interface];
$L__BB10_5990:
	mov.b32 	%r13715, 0;
$L__BB10_5991:
	ld.volatile.u8 	%rs894, [%rd11906+8];
	setp.ne.s16 	%p3499, %rs894, 0;
	add.s32 	%r3201, %r13715, 1;
	setp.lt.u32 	%p3500, %r13715, 10000;
	and.pred  	%p3501, %p3499, %p3500;
	mov.u32 	%r13715, %r3201;
	@%p3501 bra 	$L__BB10_5991;
	mov.b32 	%r7564, 9;
	st.volatile.u32 	[%rd11906+12], %r7564;
	mov.b32 	%r13716, 0;
	st.volatile.u32 	[%rd11906+2384], %r13716;
	mov.b32 	%r7565, 8;
	st.volatile.u32 	[%rd11906+2388], %r7565;
	st.volatile.u32 	[%rd11906+2392], %r7565;
	mov.b16 	%rs895, 1;
	st.volatile.u8 	[%rd11906+8], %rs895;
	membar.sys;
$L__BB10_5993:
	ld.global.u64 	%rd11907, [host_device_interface];
	ld.volatile.u8 	%rs896, [%rd11907+2397];
	setp.ne.s16 	%p3502, %rs896, 0;
	@%p3502 bra 	$L__BB10_5999;
	membar.sys;
	setp.eq.s32 	%p3503, %r13716, 30000;
	ld.global.u64 	%rd11907, [host_device_interface];
	@%p3503 bra 	$L__BB10_5999;
	ld.volatile.u8 	%rs897, [%rd11907+2397];
	setp.ne.s16 	%p3504, %rs897, 0;
	@%p3504 bra 	$L__BB10_5999;
	membar.sys;
	ld.global.u64 	%rd11907, [host_device_interface];
	ld.volatile.u8 	%rs898, [%rd11907+2397];
	setp.ne.s16 	%p3505, %rs898, 0;
	@%p3505 bra 	$L__BB10_5999;
	membar.sys;
	ld.global.u64 	%rd11907, [host_device_interface];
	ld.volatile.u8 	%rs899, [%rd11907+2397];
	setp.ne.s16 	%p3506, %rs899, 0;
	@%p3506 bra 	$L__BB10_5999;
	membar.sys;
	add.s32 	%r13716, %r13716, 4;
	bra.uni 	$L__BB10_5993;
$L__BB10_5999:
	ld.volatile.u32 	%r13714, [%rd11907+28];
	mov.b32 	%r7566, 0;
	st.volatile.u32 	[%rd11907+28], %r7566;
	mov.b16 	%rs901, 0;
	st.volatile.u8 	[%rd11907+16], %rs901;
	mov.b32 	%r7567, 33;
	st.volatile.u32 	[%rd11907+12], %r7567;
	mov.b32 	%r7568, 8;
	st.volatile.u32 	[%rd11907+2384], %r7568;
	st.volatile.u32 	[%rd11907+2388], %r7568;
	st.volatile.u32 	[%rd11907+2392], %r7568;
	st.volatile.u8 	[%rd11907+2397], %rs901;
	mov.b32 	%r7569, -1;
	st.volatile.u32 	[%rd11907+4], %r7569;
	membar.sys;
	mov.b16 	%rs1663, 1;
	bra.uni 	$L__BB10_6001;
$L__BB10_6000:
	add.s32 	%r7557, %r13718, 1;
	setp.gt.s32 	%p3497, %r13718, 49;
	selp.b32 	%r13718, 0, %r7557, %p3497;
	mov.b16 	%rs1663, 0;
$L__BB10_6001:
	setp.lt.s32 	%p3507, %r13718, 100;
	add.s32 	%r13712, %r13712, 1;
	@%p3507 bra 	$L__BB10_5985;
$L__BB10_6002:
	ld.local.u32 	%r7570, [%rd1];
	setp.ne.s32 	%p3508, %r7570, 0;
	@%p3508 bra 	$L__BB10_6659;
	setp.lt.s32 	%p3509, %r13714, 1;
	@%p3509 bra 	$L__BB10_6009;
	mul.wide.s32 	%rd2089, %r3176, 16;
	mul.wide.s32 	%rd2090, %r7480, 16;
	mov.b32 	%r13720, 0;
$L__BB10_6005:
	{ // callseq 27, 0
	.param .b64 param0;
	st.param.b64 	[param0], %rd2282;
	.param .b64 param1;
	st.param.b64 	[param1], %rd2283;
	.param .b32 retval0;
	call.uni (retval0), 
	_Z66edu_syr_pcpratts_rootbeer_runtime_HamaPeer_getCurrentStringMessagePcPi, 
	(
	param0, 
	param1
	);
	ld.param.b32 	%r7572, [retval0];
	} // callseq 27
	ld.local.u32 	%r7573, [%rd1];
	setp.ne.s32 	%p3510, %r7573, 0;
	@%p3510 bra 	$L__BB10_6659;
	mov.u64 	%rd6468, $str$16;
	cvta.global.u64 	%rd6469, %rd6468;
	{ // callseq 28, 0
	.param .b64 param0;
	st.param.b64 	[param0], %rd2282;
	.param .b64 param1;
	st.param.b64 	[param1], %rd6469;
	.param .b64 param2;
	st.param.b64 	[param2], %rd2283;
	.param .b32 retval0;
	call.uni (retval0), 
	_Z32edu_syr_pcpratts_string_constantPcS_Pi, 
	(
	param0, 
	param1, 
	param2
	);
	ld.param.b32 	%r7574, [retval0];
	} // callseq 28
	setp.ne.s32 	%p3511, %r7574, -1;
	@%p3511 bra 	$L__BB10_6013;
	mov.b32 	%r7577, 21352;
	st.local.u32 	[%rd1], %r7577;
	mov.b64 	%rd11908, 0;
	mov.pred 	%p6943, 0;
	bra.uni 	$L__BB10_6014;
$L__BB10_6008:
	add.s32 	%r13720, %r13720, 1;
	setp.ne.s32 	%p3786, %r13720, %r13714;
	@%p3786 bra 	$L__BB10_6005;
$L__BB10_6009:
	ld.shared.u64 	%rd11915, [m_Local_$_0];
	mul.wide.s32 	%rd2092, %r7480, 16;
	add.s64 	%rd6954, %rd11915, %rd2092;
	ld.u32 	%r8007, [%rd6954+12];
	setp.lt.s32 	%p3788, %r8007, 1;
	mov.pred 	%p6970, 0;
	mov.b32 	%r13800, 0;
	@%p3788 bra 	$L__BB10_6321;
	mul.wide.s32 	%rd2093, %r3176, 16;
	mov.b32 	%r13800, 0;
	mov.u32 	%r3384, %r13800;
	mov.u32 	%r13787, %r13800;
$L__BB10_6011:
	setp.ne.s32 	%p3789, %r3176, -1;
	shl.b32 	%r3386, %r13787, 2;
	@%p3789 bra 	$L__BB10_6325;
	mov.b32 	%r13800, 21352;
	st.local.u32 	[%rd1], %r13800;
	mov.pred 	%p6973, -1;
	mov.pred 	%p6972, 0;
	mov.u32 	%r3384, %r13800;
	bra.uni 	$L__BB10_6337;
$L__BB10_6013:
	ld.shared.u64 	%rd6470, [m_Local_$_0];
	mul.wide.s32 	%rd6471, %r7574, 16;
	add.s64 	%rd6472, %rd6470, %rd6471;
	ld.u32 	%r7575, [%rd6472+32];
	mul.wide.s32 	%rd11908, %r7575, 16;
	ld.local.u32 	%r7576, [%rd1];
	setp.eq.s32 	%p6943, %r7576, 0;
$L__BB10_6014:
	not.pred 	%p3513, %p6943;
	@%p3513 bra 	$L__BB10_6026;
	setp.ne.s32 	%p3514, %r7574, -1;
	@%p3514 bra 	$L__BB10_6017;
	mov.b32 	%r7579, 21352;
	st.local.u32 	[%rd1], %r7579;
	mov.b32 	%r13721, 0;
	bra.uni 	$L__BB10_6018;
$L__BB10_6017:
	ld.shared.u64 	%rd6474, [m_Local_$_0];
	mul.wide.s32 	%rd6475, %r7574, 16;
	add.s64 	%rd6476, %rd6474, %rd6475;
	ld.u32 	%r13721, [%rd6476+40];
$L__BB10_6018:
	setp.eq.s32 	%p3515, %r7574, -1;
	@%p3515 bra 	$L__BB10_6026;
	ld.shared.u64 	%rd2096, [m_Local_$_0];
	mul.wide.s32 	%rd6477, %r7574, 16;
	add.s64 	%rd6478, %rd2096, %rd6477;
	ld.u32 	%r3216, [%rd6478+48];
	setp.ge.s32 	%p3516, %r3216, %r13721;
	@%p3516 bra 	$L__BB10_6026;
	sub.s32 	%r7580, %r13721, %r3216;
	and.b32  	%r3217, %r7580, 3;
	setp.eq.s32 	%p3517, %r3217, 0;
	mov.u32 	%r13722, %r3216;
	@%p3517 bra 	$L__BB10_6024;
	shl.b32 	%r7581, %r3216, 2;
	cvt.s64.s32 	%rd6479, %r7581;
	add.s64 	%rd6480, %rd11908, %rd6479;
	add.s64 	%rd6481, %rd2096, %rd6480;
	ld.s8 	%r7582, [%rd6481+32];
	st.local.u32 	[%rd8], %r7582;
	mov.u64 	%rd6482, $str;
	cvta.global.u64 	%rd6483, %rd6482;
	add.u64 	%rd6484, %SP, 80;
	{ // callseq 29, 0
	.param .b64 param0;
	st.param.b64 	[param0], %rd6483;
	.param .b64 param1;
	st.param.b64 	[param1], %rd6484;
	.param .b32 retval0;
	call.uni (retval0), 
	vprintf, 
	(
	param0, 
	param1
	);
	ld.param.b32 	%r7583, [retval0];
	} // callseq 29
	add.s32 	%r13722, %r3216, 1;
	setp.eq.s32 	%p3518, %r3217, 1;
	@%p3518 bra 	$L__BB10_6024;
	shl.b32 	%r7585, %r13722, 2;
	cvt.s64.s32 	%rd6485, %r7585;
	add.s64 	%rd6486, %rd11908, %rd6485;
	add.s64 	%rd6487, %rd2096, %rd6486;
	ld.s8 	%r7586, [%rd6487+32];
	st.local.u32 	[%rd8], %r7586;
	cvta.global.u64 	%rd6489, %rd6482;
	{ // callseq 30, 0
	.param .b64 param0;
	st.param.b64 	[param0], %rd6489;
	.param .b64 param1;
	st.param.b64 	[param1], %rd6484;
	.param .b32 retval0;
	call.uni (retval0), 
	vprintf, 
	(
	param0, 
	param1
	);
	ld.param.b32 	%r7587, [retval0];
	} // callseq 30
	add.s32 	%r13722, %r3216, 2;
	setp.eq.s32 	%p3519, %r3217, 2;
	@%p3519 bra 	$L__BB10_6024;
	shl.b32 	%r7589, %r13722, 2;
	cvt.s64.s32 	%rd6491, %r7589;
	add.s64 	%rd6492, %rd11908, %rd6491;
	add.s64 	%rd6493, %rd2096, %rd6492;
	ld.s8 	%r7590, [%rd6493+32];
	st.local.u32 	[%rd8], %r7590;
	cvta.global.u64 	%rd6495, %rd6482;
	{ // callseq 31, 0
	.param .b64 param0;
	st.param.b64 	[param0], %rd6495;
	.param .b64 param1;
	st.param.b64 	[param1], %rd6484;
	.param .b32 retval0;
	call.uni (retval0), 
	vprintf, 
	(
	param0, 
	param1
	);
	ld.param.b32 	%r7591, [retval0];
	} // callseq 31
	add.s32 	%r13722, %r3216, 3;
$L__BB10_6024:
	sub.s32 	%r7593, %r3216, %r13721;
	setp.gt.u32 	%p3520, %r7593, -4;
	@%p3520 bra 	$L__BB10_6026;
$L__BB10_6025:
	shl.b32 	%r7594, %r13722, 2;
	cvt.s64.s32 	%rd6497, %r7594;
	add.s64 	%rd6498, %rd11908, %rd6497;
	add.s64 	%rd6499, %rd2096, %rd6498;
	ld.s8 	%r7595, [%rd6499+32];
	st.local.u32 	[%rd8], %r7595;
	mov.u64 	%rd6500, $str;
	cvta.global.u64 	%rd6501, %rd6500;
	add.u64 	%rd6502, %SP, 80;
	{ // callseq 32, 0
	.param .b64 param0;
	st.param.b64 	[param0], %rd6501;
	.param .b64 param1;
	st.param.b64 	[param1], %rd6502;
	.param .b32 retval0;
	call.uni (retval0), 
	vprintf, 
	(
	param0, 
	param1
	);
	ld.param.b32 	%r7596, [retval0];
	} // callseq 32
	add.s32 	%r7598, %r7594, 4;
	cvt.s64.s32 	%rd6503, %r7598;
	add.s64 	%rd6504, %rd11908, %rd6503;
	add.s64 	%rd6505, %rd2096, %rd6504;
	ld.s8 	%r7599, [%rd6505+32];
	st.local.u32 	[%rd8], %r7599;
	{ // callseq 33, 0
	.param .b64 param0;
	st.param.b64 	[param0], %rd6501;
	.param .b64 param1;
	st.param.b64 	[param1], %rd6502;
	.param .b32 retval0;
	call.uni (retval0), 
	vprintf, 
	(
	param0, 
	param1
	);
	ld.param.b32 	%r7600, [retval0];
	} // callseq 33
	add.s32 	%r7602, %r7594, 8;
	cvt.s64.s32 	%rd6506, %r7602;
	add.s64 	%rd6507, %rd11908, %rd6506;
	add.s64 	%rd6508, %rd2096, %rd6507;
	ld.s8 	%r7603, [%rd6508+32];
	st.local.u32 	[%rd8], %r7603;
	{ // callseq 34, 0
	.param .b64 param0;
	st.param.b64 	[param0], %rd6501;
	.param .b64 param1;
	st.param.b64 	[param1], %rd6502;
	.param .b32 retval0;
	call.uni (retval0), 
	vprintf, 
	(
	param0, 
	param1
	);
	ld.param.b32 	%r7604, [retval0];
	} // callseq 34
	add.s32 	%r7606, %r7594, 12;
	cvt.s64.s32 	%rd6509, %r7606;
	add.s64 	%rd6510, %rd11908, %rd6509;
	add.s64 	%rd6511, %rd2096, %rd6510;
	ld.s8 	%r7607, [%rd6511+32];
	st.local.u32 	[%rd8], %r7607;
	{ // callseq 35, 0
	.param .b64 param0;
	st.param.b64 	[param0], %rd6501;
	.param .b64 param1;
	st.param.b64 	[param1], %rd6502;
	.param .b32 retval0;
	call.uni (retval0), 
	vprintf, 
	(
	param0, 
	param1
	);
	ld.param.b32 	%r7608, [retval0];
	} // callseq 35
	add.s32 	%r13722, %r13722, 4;
	setp.ne.s32 	%p3521, %r13722, %r13721;
	@%p3521 bra 	$L__BB10_6025;
$L__BB10_6026:
	ld.local.u32 	%r7610, [%rd1];
	setp.ne.s32 	%p3522, %r7610, 0;
	@%p3522 bra 	$L__BB10_6659;
	setp.ne.s32 	%p3523, %r7572, -1;
	@%p3523 bra 	$L__BB10_6029;
	mov.b32 	%r7612, 21352;
	st.local.u32 	[%rd1], %r7612;
	mov.b64 	%rd11909, 0;
	bra.uni 	$L__BB10_6030;
$L__BB10_6029:
	ld.shared.u64 	%rd6512, [m_Local_$_0];
	mul.wide.s32 	%rd6513, %r7572, 16;
	add.s64 	%rd6514, %rd6512, %rd6513;
	ld.u32 	%r7611, [%rd6514+32];
	mul.wide.s32 	%rd11909, %r7611, 16;
$L__BB10_6030:
	setp.eq.s32 	%p3524, %r7572, -1;
	@%p3524 bra 	$L__BB10_6038;
	ld.shared.u64 	%rd2099, [m_Local_$_0];
	mul.wide.s32 	%rd6516, %r7572, 16;
	add.s64 	%rd6517, %rd2099, %rd6516;
	ld.u32 	%r3224, [%rd6517+40];
	ld.u32 	%r3225, [%rd6517+48];
	setp.ge.s32 	%p3525, %r3225, %r3224;
	@%p3525 bra 	$L__BB10_6038;
	sub.s32 	%r7613, %r3224, %r3225;
	and.b32  	%r3226, %r7613, 3;
	setp.eq.s32 	%p3526, %r3226, 0;
	mov.u32 	%r13724, %r3225;
	@%p3526 bra 	$L__BB10_6036;
	shl.b32 	%r7614, %r3225, 2;
	cvt.s64.s32 	%rd6518, %r7614;
	add.s64 	%rd6519, %rd11909, %rd6518;
	add.s64 	%rd6520, %rd2099, %rd6519;
	ld.s8 	%r7615, [%rd6520+32];
	st.local.u32 	[%rd7], %r7615;
	mov.u64 	%rd6521, $str;
	cvta.global.u64 	%rd6522, %rd6521;
	add.u64 	%rd6523, %SP, 80;
	{ // callseq 36, 0
	.param .b64 param0;
	st.param.b64 	[param0], %rd6522;
	.param .b64 param1;
	st.param.b64 	[param1], %rd6523;
	.param .b32 retval0;
	call.uni (retval0), 
	vprintf, 
	(
	param0, 
	param1
	);
	ld.param.b32 	%r7616, [retval0];
	} // callseq 36
	add.s32 	%r13724, %r3225, 1;
	setp.eq.s32 	%p3527, %r3226, 1;
	@%p3527 bra 	$L__BB10_6036;
	shl.b32 	%r7618, %r13724, 2;
	cvt.s64.s32 	%rd6524, %r7618;
	add.s64 	%rd6525, %rd11909, %rd6524;
	add.s64 	%rd6526, %rd2099, %rd6525;
	ld.s8 	%r7619, [%rd6526+32];
	st.local.u32 	[%rd7], %r7619;
	cvta.global.u64 	%rd6528, %rd6521;
	{ // callseq 37, 0
	.param .b64 param0;
	st.param.b64 	[param0], %rd6528;
	.param .b64 param1;
	st.param.b64 	[param1], %rd6523;
	.param .b32 retval0;
	call.uni (retval0), 
	vprintf, 
	(
	param0, 
	param1
	);
	ld.param.b32 	%r7620, [retval0];
	} // callseq 37
	add.s32 	%r13724, %r3225, 2;
	setp.eq.s32 	%p3528, %r3226, 2;
	@%p3528 bra 	$L__BB10_6036;
	shl.b32 	%r7622, %r13724, 2;
	cvt.s64.s32 	%rd6530, %r7622;
	add.s64 	%rd6531, %rd11909, %rd6530;
	add.s64 	%rd6532, %rd2099, %rd6531;
	ld.s8 	%r7623, [%rd6532+32];
	st.local.u32 	[%rd7], %r7623;
	cvta.global.u64 	%rd6534, %rd6521;
	{ // callseq 38, 0
	.param .b64 param0;
	st.param.b64 	[param0], %rd6534;
	.param .b64 param1;
	st.param.b64 	[param1], %rd6523;
	.param .b32 retval0;
	call.uni (retval0), 
	vprintf, 
	(
	param0, 
	param1
	);
	ld.param.b32 	%r7624, [retval0];
	} // callseq 38
	add.s32 	%r13724, %r3225, 3;
$L__BB10_6036:
	sub.s32 	%r7626, %r3225, %r3224;
	setp.gt.u32 	%p3529, %r7626, -4;
	@%p3529 bra 	$L__BB10_6038;
$L__BB10_6037:
	shl.b32 	%r7627, %r13724, 2;
	cvt.s64.s32 	%rd6536, %r7627;
	add.s64 	%rd6537, %rd11909, %rd6536;
	add.s64 	%rd6538, %rd2099, %rd6537;
	ld.s8 	%r7628, [%rd6538+32];
	st.local.u32 	[%rd7], %r7628;
	mov.u64 	%rd6539, $str;
	cvta.global.u64 	%rd6540, %rd6539;
	add.u64 	%rd6541, %SP, 80;
	{ // callseq 39, 0
	.param .b64 param0;
	st.param.b64 	[param0], %rd6540;
	.param .b64 param1;
	st.param.b64 	[param1], %rd6541;
	.param .b32 retval0;
	call.uni (retval0), 
	vprintf, 
	(
	param0, 
	param1
	);
	ld.param.b32 	%r7629, [retval0];
	} // callseq 39
	add.s32 	%r7631, %r7627, 4;
	cvt.s64.s32 	%rd6542, %r7631;
	add.s64 	%rd6543, %rd11909, %rd6542;
	add.s64 	%rd6544, %rd2099, %rd6543;
	ld.s8 	%r7632, [%rd6544+32];
	st.local.u32 	[%rd7], %r7632;
	{ // callseq 40, 0
	.param .b64 param0;
	st.param.b64 	[param0], %rd6540;
	.param .b64 param1;
	st.param.b64 	[param1], %rd6541;
	.param .b32 retval0;
	call.uni (retval0), 
	vprintf, 
	(
	param0, 
	param1
	);
	ld.param.b32 	%r7633, [retval0];
	} // callseq 40
	add.s32 	%r7635, %r7627, 8;
	cvt.s64.s32 	%rd6545, %r7635;
	add.s64 	%rd6546, %rd11909, %rd6545;
	add.s64 	%rd6547, %rd2099, %rd6546;
	ld.s8 	%r7636, [%rd6547+32];
	st.local.u32 	[%rd7], %r7636;
	{ // callseq 41, 0
	.param .b64 param0;
	st.param.b64 	[param0], %rd6540;
	.param .b64 param1;
	st.param.b64 	[param1], %rd6541;
	.param .b32 retval0;
	call.uni (retval0), 
	vprintf, 
	(
	param0, 
	param1
	);
	ld.param.b32 	%r7637, [retval0];
	} // callseq 41
	add.s32 	%r7639, %r7627, 12;
	cvt.s64.s32 	%rd6548, %r7639;
	add.s64 	%rd6549, %rd11909, %rd6548;
	add.s64 	%rd6550, %rd2099, %rd6549;
	ld.s8 	%r7640, [%rd6550+32];
	st.local.u32 	[%rd7], %r7640;
	{ // callseq 42, 0
	.param .b64 param0;
	st.param.b64 	[param0], %rd6540;
	.param .b64 param1;
	st.param.b64 	[param1], %rd6541;
	.param .b32 retval0;
	call.uni (retval0), 
	vprintf, 
	(
	param0, 
	param1
	);
	ld.param.b32 	%r7641, [retval0];
	} // callseq 42
	add.s32 	%r13724, %r13724, 4;
	setp.ne.s32 	%p3530, %r13724, %r3224;
	@%p3530 bra 	$L__BB10_6037;
$L__BB10_6038:
	ld.local.u32 	%r7643, [%rd1];
	setp.ne.s32 	%p3531, %r7643, 0;
	@%p3531 bra 	$L__BB10_6659;
	mov.u64 	%rd6551, $str$15;
	cvta.global.u64 	%rd6552, %rd6551;
	{ // callseq 43, 0
	.param .b64 param0;
	st.param.b64 	[param0], %rd2282;
	.param .b64 param1;
	st.param.b64 	[param1], %rd6552;
	.param .b64 param2;
	st.param.b64 	[param2], %rd2283;
	.param .b32 retval0;
	call.uni (retval0), 
	_Z32edu_syr_pcpratts_string_constantPcS_Pi, 
	(
	param0, 
	param1, 
	param2
	);
	ld.param.b32 	%r7644, [retval0];
	} // callseq 43
	setp.ne.s32 	%p3532, %r7644, -1;
	@%p3532 bra 	$L__BB10_6041;
	mov.b32 	%r13731, 21352;
	st.local.u32 	[%rd1], %r13731;
	mov.b64 	%rd11910, 0;
	bra.uni 	$L__BB10_6042;
$L__BB10_6041:
	ld.shared.u64 	%rd6553, [m_Local_$_0];
	mul.wide.s32 	%rd6554, %r7644, 16;
	add.s64 	%rd6555, %rd6553, %rd6554;
	ld.u32 	%r7645, [%rd6555+32];
	mul.wide.s32 	%rd11910, %r7645, 16;
	ld.local.u32 	%r13731, [%rd1];
$L__BB10_6042:
	setp.ne.s32 	%p3533, %r13731, 0;
	@%p3533 bra 	$L__BB10_6055;
	setp.ne.s32 	%p3534, %r7644, -1;
	@%p3534 bra 	$L__BB10_6045;
	mov.b32 	%r13731, 21352;
	st.local.u32 	[%rd1], %r13731;
	mov.b32 	%r13728, 0;
	bra.uni 	$L__BB10_6046;
$L__BB10_6045:
	ld.shared.u64 	%rd6557, [m_Local_$_0];
	mul.wide.s32 	%rd6558, %r7644, 16;
	add.s64 	%rd6559, %rd6557, %rd6558;
	ld.u32 	%r13728, [%rd6559+40];
	mov.b32 	%r13731, 0;
$L__BB10_6046:
	setp.eq.s32 	%p3535, %r7644, -1;
	@%p3535 bra 	$L__BB10_6055;
	ld.shared.u64 	%rd2102, [m_Local_$_0];
	mul.wide.s32 	%rd6560, %r7644, 16;
	add.s64 	%rd6561, %rd2102, %rd6560;
	ld.u32 	%r3239, [%rd6561+48];
	setp.ge.s32 	%p3536, %r3239, %r13728;
	@%p3536 bra 	$L__BB10_6054;
	sub.s32 	%r7650, %r13728, %r3239;
	and.b32  	%r3240, %r7650, 3;
	setp.eq.s32 	%p3537, %r3240, 0;
	mov.u32 	%r13729, %r3239;
	@%p3537 bra 	$L__BB10_6052;
	shl.b32 	%r7651, %r3239, 2;
	cvt.s64.s32 	%rd6562, %r7651;
	add.s64 	%rd6563, %rd11910, %rd6562;
	add.s64 	%rd6564, %rd2102, %rd6563;
	ld.s8 	%r7652, [%rd6564+32];
	st.local.u32 	[%rd6], %r7652;
	mov.u64 	%rd6565, $str;
	cvta.global.u64 	%rd6566, %rd6565;
	add.u64 	%rd6567, %SP, 80;
	{ // callseq 44, 0
	.param .b64 param0;
	st.param.b64 	[param0], %rd6566;
	.param .b64 param1;
	st.param.b64 	[param1], %rd6567;
	.param .b32 retval0;
	call.uni (retval0), 
	vprintf, 
	(
	param0, 
	param1
	);
	ld.param.b32 	%r7653, [retval0];
	} // callseq 44
	add.s32 	%r13729, %r3239, 1;
	setp.eq.s32 	%p3538, %r3240, 1;
	@%p3538 bra 	$L__BB10_6052;
	shl.b32 	%r7655, %r13729, 2;
	cvt.s64.s32 	%rd6568, %r7655;
	add.s64 	%rd6569, %rd11910, %rd6568;
	add.s64 	%rd6570, %rd2102, %rd6569;
	ld.s8 	%r7656, [%rd6570+32];
	st.local.u32 	[%rd6], %r7656;
	cvta.global.u64 	%rd6572, %rd6565;
	{ // callseq 45, 0
	.param .b64 param0;
	st.param.b64 	[param0], %rd6572;
	.param .b64 param1;
	st.param.b64 	[param1], %rd6567;
	.param .b32 retval0;
	call.uni (retval0), 
	vprintf, 
	(
	param0, 
	param1
	);
	ld.param.b32 	%r7657, [retval0];
	} // callseq 45
	add.s32 	%r13729, %r3239, 2;
	setp.eq.s32 	%p3539, %r3240, 2;
	@%p3539 bra 	$L__BB10_6052;
	shl.b32 	%r7659, %r13729, 2;
	cvt.s64.s32 	%rd6574, %r7659;
	add.s64 	%rd6575, %rd11910, %rd6574;
	add.s64 	%rd6576, %rd2102, %rd6575;
	ld.s8 	%r7660, [%rd6576+32];
	st.local.u32 	[%rd6], %r7660;
	cvta.global.u64 	%rd6578, %rd6565;
	{ // callseq 46, 0
	.param .b64 param0;
	st.param.b64 	[param0], %rd6578;
	.param .b64 param1;
	st.param.b64 	[param1], %rd6567;
	.param .b32 retval0;
	call.uni (retval0), 
	vprintf, 
	(
	param0, 
	param1
	);
	ld.param.b32 	%r7661, [retval0];
	} // callseq 46
	add.s32 	%r13729, %r3239, 3;
$L__BB10_6052:
	sub.s32 	%r7663, %r3239, %r13728;
	setp.gt.u32 	%p3540, %r7663, -4;
	@%p3540 bra 	$L__BB10_6054;
$L__BB10_6053:
	shl.b32 	%r7664, %r13729, 2;
	cvt.s64.s32 	%rd6580, %r7664;
	add.s64 	%rd6581, %rd11910, %rd6580;
	add.s64 	%rd6582, %rd2102, %rd6581;
	ld.s8 	%r7665, [%rd6582+32];
	st.local.u32 	[%rd6], %r7665;
	mov.u64 	%rd6583, $str;
	cvta.global.u64 	%rd6584, %rd6583;
	add.u64 	%rd6585, %SP, 80;
	{ // callseq 47, 0
	.param .b64 param0;
	st.param.b64 	[param0], %rd6584;
	.param .b64 param1;
	st.param.b64 	[param1], %rd6585;
	.param .b32 retval0;
	call.uni (retval0), 
	vprintf, 
	(
	param0, 
	param1
	);
	ld.param.b32 	%r7666, [retval0];
	} // callseq 47
	add.s32 	%r7668, %r7664, 4;
	cvt.s64.s32 	%rd6586, %r7668;
	add.s64 	%rd6587, %rd11910, %rd6586;
	add.s64 	%rd6588, %rd2102, %rd6587;
	ld.s8 	%r7669, [%rd6588+32];
	st.local.u32 	[%rd6], %r7669;
	{ // callseq 48, 0
	.param .b64 param0;
	st.param.b64 	[param0], %rd6584;
	.param .b64 param1;
	st.param.b64 	[param1], %rd6585;
	.param .b32 retval0;
	call.uni (retval0), 
	vprintf, 
	(
	param0, 
	param1
	);
	ld.param.b32 	%r7670, [retval0];
	} // callseq 48
	add.s32 	%r7672, %r7664, 8;
	cvt.s64.s32 	%rd6589, %r7672;
	add.s64 	%rd6590, %rd11910, %rd6589;
	add.s64 	%rd6591, %rd2102, %rd6590;
	ld.s8 	%r7673, [%rd6591+32];
	st.local.u32 	[%rd6], %r7673;
	{ // callseq 49, 0
	.param .b64 param0;
	st.param.b64 	[param0], %rd6584;
	.param .b64 param1;
	st.param.b64 	[param1], %rd6585;
	.param .b32 retval0;
	call.uni (retval0), 
	vprintf, 
	(
	param0, 
	param1
	);
	ld.param.b32 	%r7674, [retval0];
	} // callseq 49
	add.s32 	%r7676, %r7664, 12;
	cvt.s64.s32 	%rd6592, %r7676;
	add.s64 	%rd6593, %rd11910, %rd6592;
	add.s64 	%rd6594, %rd2102, %rd6593;
	ld.s8 	%r7677, [%rd6594+32];
	st.local.u32 	[%rd6], %r7677;
	{ // callseq 50, 0
	.param .b64 param0;
	st.param.b64 	[param0], %rd6584;
	.param .b64 param1;
	st.param.b64 	[param1], %rd6585;
	.param .b32 retval0;
	call.uni (retval0), 
	vprintf, 
	(
	param0, 
	param1
	);
	ld.param.b32 	%r7678, [retval0];
	} // callseq 50
	add.s32 	%r13729, %r13729, 4;
	setp.ne.s32 	%p3541, %r13729, %r13728;
	@%p3541 bra 	$L__BB10_6053;
$L__BB10_6054:
	mov.u64 	%rd6595, $str$1;
	cvta.global.u64 	%rd6596, %rd6595;
	{ // callseq 51, 0
	.param .b64 param0;
	st.param.b64 	[param0], %rd6596;
	.param .b64 param1;
	st.param.b64 	[param1], 0;
	.param .b32 retval0;
	call.uni (retval0), 
	vprintf, 
	(
	param0, 
	param1
	);
	ld.param.b32 	%r7680, [retval0];
	} // callseq 51
	ld.local.u32 	%r13731, [%rd1];
$L__BB10_6055:
	setp.ne.s32 	%p3542, %r13731, 0;
	@%p3542 bra 	$L__BB10_6659;
	mov.u64 	%rd6597, $str$12;
	cvta.global.u64 	%rd6598, %rd6597;
	{ // callseq 52, 0
	.param .b64 param0;
	st.param.b64 	[param0], %rd2282;
	.param .b64 param1;
	st.param.b64 	[param1], %rd6598;
	.param .b64 param2;
	st.param.b64 	[param2], %rd2283;
	.param .b32 retval0;
	call.uni (retval0), 
	_Z32edu_syr_pcpratts_string_constantPcS_Pi, 
	(
	param0, 
	param1, 
	param2
	);
	ld.param.b32 	%r7682, [retval0];
	} // callseq 52
	{ // callseq 53, 0
	.param .b64 param0;
	st.param.b64 	[param0], %rd2282;
	.param .b32 param1;
	st.param.b32 	[param1], %r7572;
	.param .b32 param2;
	st.param.b32 	[param2], %r7682;
	.param .b64 param3;
	st.param.b64 	[param3], %rd2283;
	.param .b32 retval0;
	call.uni (retval0), 
	_Z22java_lang_String_splitPciiiPi, 
	(
	param0, 
	param1, 
	param2, 
	param3
	);
	ld.param.b32 	%r7684, [retval0];
	} // callseq 53
	ld.local.u32 	%r7685, [%rd1];
	setp.ne.s32 	%p3543, %r7685, 0;
	@%p3543 bra 	$L__BB10_6659;
	setp.ne.s32 	%p3544, %r7684, -1;
	@%p3544 bra 	$L__BB10_6059;
	mov.b32 	%r7703, 21352;
	st.local.u32 	[%rd1], %r7703;
	mov.b32 	%r13734, 0;
	mov.pred 	%p6945, 0;
	bra.uni 	$L__BB10_6071;
$L__BB10_6059:
	ld.shared.u64 	%rd2103, [m_Local_$_0];
	mul.wide.s32 	%rd6599, %r7684, 16;
	add.s64 	%rd2104, %rd2103, %rd6599;
	ld.u32 	%r3250, [%rd2104+12];
	setp.gt.s32 	%p3545, %r3250, 0;
	@%p3545 bra 	$L__BB10_6070;
	ld.shared.u64 	%rd6600, [m_Local_$_1];
	atom.global.add.u64 	%rd6601, [%rd16], 48;
	add.s64 	%rd6602, %rd6601, 56;
	setp.lt.u64 	%p3547, %rd6602, %rd6600;
	shr.u64 	%rd2105, %rd6601, 4;
	cvt.u32.u64 	%r13732, %rd2105;
	setp.ne.s32 	%p3548, %r13732, -1;
	and.pred  	%p3549, %p3547, %p3548;
	@%p3549 bra 	$L__BB10_6062;
	mov.b32 	%r7692, 21106;
	st.local.u32 	[%rd1], %r7692;
	mov.b32 	%r13732, -1;
	mov.pred 	%p6944, 0;
	bra.uni 	$L__BB10_6063;
$L__BB10_6062:
	shl.b64 	%rd6603, %rd2105, 32;
	shr.s64 	%rd6604, %rd6603, 28;
	add.s64 	%rd6605, %rd2103, %rd6604;
	mov.b16 	%rs902, 0;
	st.u8 	[%rd6605], %rs902;
	st.u8 	[%rd6605+1], %rs902;
	mov.b32 	%r7686, 3608;
	st.u32 	[%rd6605+4], %r7686;
	mov.b16 	%rs903, 1;
	st.u8 	[%rd6605+3], %rs903;
	mov.b32 	%r7687, 48;
	st.u32 	[%rd6605+8], %r7687;
	mov.b32 	%r7688, -1;
	st.u32 	[%rd6605+16], %r7688;
	ld.shared.u64 	%rd6606, [m_Local_$_0];
	add.s64 	%rd6607, %rd6606, %rd6604;
	mov.b32 	%r7689, 0;
	st.u32 	[%rd6607+32], %r7689;
	ld.shared.u64 	%rd6608, [m_Local_$_0];
	add.s64 	%rd6609, %rd6608, %rd6604;
	st.u32 	[%rd6609+36], %r7689;
	ld.shared.u64 	%rd6610, [m_Local_$_0];
	add.s64 	%rd6611, %rd6610, %rd6604;
	st.u32 	[%rd6611+40], %r7689;
	ld.local.u32 	%r7690, [%rd1];
	setp.eq.s32 	%p6944, %r7690, 0;
$L__BB10_6063:
	mov.b32 	%r13733, 0;
	not.pred 	%p3551, %p6944;
	@%p3551 bra 	$L__BB10_6069;
	setp.ne.s32 	%p3552, %r13732, -1;
	@%p3552 bra 	$L__BB10_6066;
	mov.b32 	%r7700, 21352;
	st.local.u32 	[%rd1], %r7700;
	bra.uni 	$L__BB10_6069;
$L__BB10_6066:
	ld.shared.u64 	%rd6612, [m_Local_$_0];
	mul.wide.s32 	%rd2106, %r13732, 16;
	add.s64 	%rd6613, %rd6612, %rd2106;
	st.u32 	[%rd6613+40], %r3250;
	ld.local.u32 	%r7695, [%rd1];
	setp.ne.s32 	%p3553, %r7695, 0;
	@%p3553 bra 	$L__BB10_6069;
	ld.shared.u64 	%rd6614, [m_Local_$_0];
	add.s64 	%rd6615, %rd6614, %rd2106;
	mov.b32 	%r13733, 0;
	st.u32 	[%rd6615+36], %r13733;
	ld.local.u32 	%r7697, [%rd1];
	setp.ne.s32 	%p3554, %r7697, 0;
	@%p3554 bra 	$L__BB10_6069;
	ld.shared.u64 	%rd6616, [m_Local_$_0];
	add.s64 	%rd6617, %rd6616, %rd2106;
	st.u32 	[%rd6617+32], %r7684;
	ld.local.u32 	%r7698, [%rd1];
	setp.eq.s32 	%p3555, %r7698, 0;
	selp.b32 	%r13733, %r13732, 0, %p3555;
$L__BB10_6069:
	st.local.u32 	[%rd1], %r13733;
	setp.eq.s32 	%p6945, %r13733, 0;
	mov.b32 	%r13734, 0;
	bra.uni 	$L__BB10_6071;
$L__BB10_6070:
	ld.u32 	%r13734, [%rd2104+32];
	mov.pred 	%p6945, -1;
$L__BB10_6071:
	not.pred 	%p3557, %p6945;
	@%p3557 bra 	$L__BB10_6659;
	{ // callseq 54, 0
	.param .b64 param0;
	st.param.b64 	[param0], %rd2282;
	.param .b32 param1;
	st.param.b32 	[param1], %r13734;
	.param .b64 param2;
	st.param.b64 	[param2], %rd2283;
	.param .b32 retval0;
	call.uni (retval0), 
	_Z26java_lang_Integer_parseIntPciPi, 
	(
	param0, 
	param1, 
	param2
	);
	ld.param.b32 	%r7704, [retval0];
	} // callseq 54
	ld.local.u32 	%r7705, [%rd1];
	setp.ne.s32 	%p3558, %r7705, 0;
	@%p3558 bra 	$L__BB10_6659;
	setp.ne.s32 	%p3559, %r7684, -1;
	@%p3559 bra 	$L__BB10_6075;
	mov.b32 	%r7724, 21352;
	st.local.u32 	[%rd1], %r7724;
	mov.b32 	%r13737, 0;
	mov.pred 	%p6947, 0;
	bra.uni 	$L__BB10_6087;
$L__BB10_6075:
	ld.shared.u64 	%rd2107, [m_Local_$_0];
	mul.wide.s32 	%rd6618, %r7684, 16;
	add.s64 	%rd2108, %rd2107, %rd6618;
	ld.u32 	%r3258, [%rd2108+12];
	setp.gt.s32 	%p3560, %r3258, 1;
	@%p3560 bra 	$L__BB10_6086;
	ld.shared.u64 	%rd6619, [m_Local_$_1];
	atom.global.add.u64 	%rd6620, [%rd16], 48;
	add.s64 	%rd6621, %rd6620, 56;
	setp.lt.u64 	%p3562, %rd6621, %rd6619;
	shr.u64 	%rd2109, %rd6620, 4;
	cvt.u32.u64 	%r13735, %rd2109;
	setp.ne.s32 	%p3563, %r13735, -1;
	and.pred  	%p3564, %p3562, %p3563;
	@%p3564 bra 	$L__BB10_6078;
	mov.b32 	%r7712, 21106;
	st.local.u32 	[%rd1], %r7712;
	mov.b32 	%r13735, -1;
	mov.pred 	%p6946, 0;
	bra.uni 	$L__BB10_6079;
$L__BB10_6078:
	shl.b64 	%rd6622, %rd2109, 32;
	shr.s64 	%rd6623, %rd6622, 28;
	add.s64 	%rd6624, %rd2107, %rd6623;
	mov.b16 	%rs904, 0;
	st.u8 	[%rd6624], %rs904;
	st.u8 	[%rd6624+1], %rs904;
	mov.b32 	%r7706, 3608;
	st.u32 	[%rd6624+4], %r7706;
	mov.b16 	%rs905, 1;
	st.u8 	[%rd6624+3], %rs905;
	mov.b32 	%r7707, 48;
	st.u32 	[%rd6624+8], %r7707;
	mov.b32 	%r7708, -1;
	st.u32 	[%rd6624+16], %r7708;
	ld.shared.u64 	%rd6625, [m_Local_$_0];
	add.s64 	%rd6626, %rd6625, %rd6623;
	mov.b32 	%r7709, 0;
	st.u32 	[%rd6626+32], %r7709;
	ld.shared.u64 	%rd6627, [m_Local_$_0];
	add.s64 	%rd6628, %rd6627, %rd6623;
	st.u32 	[%rd6628+36], %r7709;
	ld.shared.u64 	%rd6629, [m_Local_$_0];
	add.s64 	%rd6630, %rd6629, %rd6623;
	st.u32 	[%rd6630+40], %r7709;
	ld.local.u32 	%r7710, [%rd1];
	setp.eq.s32 	%p6946, %r7710, 0;
$L__BB10_6079:
	mov.b32 	%r13736, 0;
	not.pred 	%p3566, %p6946;
	@%p3566 bra 	$L__BB10_6085;
	setp.ne.s32 	%p3567, %r13735, -1;
	@%p3567 bra 	$L__BB10_6082;
	mov.b32 	%r7721, 21352;
	st.local.u32 	[%rd1], %r7721;
	bra.uni 	$L__BB10_6085;
$L__BB10_6082:
	ld.shared.u64 	%rd6631, [m_Local_$_0];
	mul.wide.s32 	%rd2110, %r13735, 16;
	add.s64 	%rd6632, %rd6631, %rd2110;
	st.u32 	[%rd6632+40], %r3258;
	ld.local.u32 	%r7715, [%rd1];
	setp.ne.s32 	%p3568, %r7715, 0;
	@%p3568 bra 	$L__BB10_6085;
	ld.shared.u64 	%rd6633, [m_Local_$_0];
	add.s64 	%rd6634, %rd6633, %rd2110;
	mov.b32 	%r7717, 1;
	st.u32 	[%rd6634+36], %r7717;
	ld.local.u32 	%r7718, [%rd1];
	setp.ne.s32 	%p3569, %r7718, 0;
	@%p3569 bra 	$L__BB10_6085;
	ld.shared.u64 	%rd6635, [m_Local_$_0];
	add.s64 	%rd6636, %rd6635, %rd2110;
	st.u32 	[%rd6636+32], %r7684;
	ld.local.u32 	%r7719, [%rd1];
	setp.eq.s32 	%p3570, %r7719, 0;
	selp.b32 	%r13736, %r13735, 0, %p3570;
$L__BB10_6085:
	st.local.u32 	[%rd1], %r13736;
	setp.eq.s32 	%p6947, %r13736, 0;
	mov.b32 	%r13737, 0;
	bra.uni 	$L__BB10_6087;
$L__BB10_6086:
	ld.u32 	%r13737, [%rd2108+36];
	mov.pred 	%p6947, -1;
$L__BB10_6087:
	not.pred 	%p3572, %p6947;
	@%p3572 bra 	$L__BB10_6659;
	{ // callseq 55, 0
	.param .b64 param0;
	st.param.b64 	[param0], %rd2282;
	.param .b32 param1;
	st.param.b32 	[param1], %r13737;
	.param .b64 param2;
	st.param.b64 	[param2], %rd2283;
	.param .b32 retval0;
	call.uni (retval0), 
	_Z26java_lang_Integer_parseIntPciPi, 
	(
	param0, 
	param1, 
	param2
	);
	ld.param.b32 	%r7725, [retval0];
	} // callseq 55
	ld.local.u32 	%r7726, [%rd1];
	setp.ne.s32 	%p3573, %r7726, 0;
	@%p3573 bra 	$L__BB10_6659;
	setp.ne.s32 	%p3574, %r7684, -1;
	@%p3574 bra 	$L__BB10_6091;
	mov.b32 	%r7745, 21352;
	st.local.u32 	[%rd1], %r7745;
	mov.b32 	%r13740, 0;
	mov.pred 	%p6949, 0;
	bra.uni 	$L__BB10_6103;
$L__BB10_6091:
	ld.shared.u64 	%rd2111, [m_Local_$_0];
	mul.wide.s32 	%rd6637, %r7684, 16;
	add.s64 	%rd2112, %rd2111, %rd6637;
	ld.u32 	%r3266, [%rd2112+12];
	setp.gt.s32 	%p3575, %r3266, 2;
	@%p3575 bra 	$L__BB10_6102;
	ld.shared.u64 	%rd6638, [m_Local_$_1];
	atom.global.add.u64 	%rd6639, [%rd16], 48;
	add.s64 	%rd6640, %rd6639, 56;
	setp.lt.u64 	%p3577, %rd6640, %rd6638;
	shr.u64 	%rd2113, %rd6639, 4;
	cvt.u32.u64 	%r13738, %rd2113;
	setp.ne.s32 	%p3578, %r13738, -1;
	and.pred  	%p3579, %p3577, %p3578;
	@%p3579 bra 	$L__BB10_6094;
	mov.b32 	%r7733, 21106;
	st.local.u32 	[%rd1], %r7733;
	mov.b32 	%r13738, -1;
	mov.pred 	%p6948, 0;
	bra.uni 	$L__BB10_6095;
$L__BB10_6094:
	shl.b64 	%rd6641, %rd2113, 32;
	shr.s64 	%rd6642, %rd6641, 28;
	add.s64 	%rd6643, %rd2111, %rd6642;
	mov.b16 	%rs906, 0;
	st.u8 	[%rd6643], %rs906;
	st.u8 	[%rd6643+1], %rs906;
	mov.b32 	%r7727, 3608;
	st.u32 	[%rd6643+4], %r7727;
	mov.b16 	%rs907, 1;
	st.u8 	[%rd6643+3], %rs907;
	mov.b32 	%r7728, 48;
	st.u32 	[%rd6643+8], %r7728;
	mov.b32 	%r7729, -1;
	st.u32 	[%rd6643+16], %r7729;
	ld.shared.u64 	%rd6644, [m_Local_$_0];
	add.s64 	%rd6645, %rd6644, %rd6642;
	mov.b32 	%r7730, 0;
	st.u32 	[%rd6645+32], %r7730;
	ld.shared.u64 	%rd6646, [m_Local_$_0];
	add.s64 	%rd6647, %rd6646, %rd6642;
	st.u32 	[%rd6647+36], %r7730;
	ld.shared.u64 	%rd6648, [m_Local_$_0];
	add.s64 	%rd6649, %rd6648, %rd6642;
	st.u32 	[%rd6649+40], %r7730;
	ld.local.u32 	%r7731, [%rd1];
	setp.eq.s32 	%p6948, %r7731, 0;
$L__BB10_6095:
	mov.b32 	%r13739, 0;
	not.pred 	%p3581, %p6948;
	@%p3581 bra 	$L__BB10_6101;
	setp.ne.s32 	%p3582, %r13738, -1;
	@%p3582 bra 	$L__BB10_6098;
	mov.b32 	%r7742, 21352;
	st.local.u32 	[%rd1], %r7742;
	bra.uni 	$L__BB10_6101;
$L__BB10_6098:
	ld.shared.u64 	%rd6650, [m_Local_$_0];
	mul.wide.s32 	%rd2114, %r13738, 16;
	add.s64 	%rd6651, %rd6650, %rd2114;
	st.u32 	[%rd6651+40], %r3266;
	ld.local.u32 	%r7736, [%rd1];
	setp.ne.s32 	%p3583, %r7736, 0;
	@%p3583 bra 	$L__BB10_6101;
	ld.shared.u64 	%rd6652, [m_Local_$_0];
	add.s64 	%rd6653, %rd6652, %rd2114;
	mov.b32 	%r7738, 2;
	st.u32 	[%rd6653+36], %r7738;
	ld.local.u32 	%r7739, [%rd1];
	setp.ne.s32 	%p3584, %r7739, 0;
	@%p3584 bra 	$L__BB10_6101;
	ld.shared.u64 	%rd6654, [m_Local_$_0];
	add.s64 	%rd6655, %rd6654, %rd2114;
	st.u32 	[%rd6655+32], %r7684;
	ld.local.u32 	%r7740, [%rd1];
	setp.eq.s32 	%p3585, %r7740, 0;
	selp.b32 	%r13739, %r13738, 0, %p3585;
$L__BB10_6101:
	st.local.u32 	[%rd1], %r13739;
	setp.eq.s32 	%p6949, %r13739, 0;
	mov.b32 	%r13740, 0;
	bra.uni 	$L__BB10_6103;
$L__BB10_6102:
	ld.u32 	%r13740, [%rd2112+40];
	mov.pred 	%p6949, -1;
$L__BB10_6103:
	not.pred 	%p3587, %p6949;
	@%p3587 bra 	$L__BB10_6659;
	mov.u64 	%rd6656, $str$17;
	cvta.global.u64 	%rd6657, %rd6656;
	{ // callseq 56, 0
	.param .b64 param0;
	st.param.b64 	[param0], %rd2282;
	.param .b64 param1;
	st.param.b64 	[param1], %rd6657;
	.param .b64 param2;
	st.param.b64 	[param2], %rd2283;
	.param .b32 retval0;
	call.uni (retval0), 
	_Z32edu_syr_pcpratts_string_constantPcS_Pi, 
	(
	param0, 
	param1, 
	param2
	);
	ld.param.b32 	%r7746, [retval0];
	} // callseq 56
	{ // callseq 57, 0
	.param .b64 param0;
	st.param.b64 	[param0], %rd2282;
	.param .b32 param1;
	st.param.b32 	[param1], %r13740;
	.param .b32 param2;
	st.param.b32 	[param2], %r7746;
	.param .b64 param3;
	st.param.b64 	[param3], %rd2283;
	.param .b32 retval0;
	call.uni (retval0), 
	_Z22java_lang_String_splitPciiPi, 
	(
	param0, 
	param1, 
	param2, 
	param3
	);
	ld.param.b32 	%r7748, [retval0];
	} // callseq 57
	ld.local.u32 	%r7749, [%rd1];
	setp.ne.s32 	%p3588, %r7749, 0;
	@%p3588 bra 	$L__BB10_6659;
	ld.shared.u64 	%rd2115, [m_Local_$_0];
	mul.wide.s32 	%rd2116, %r7748, 16;
	add.s64 	%rd6658, %rd2115, %rd2116;
	ld.u32 	%r3274, [%rd6658+12];
	shl.b32 	%r3275, %r3274, 3;
	add.s32 	%r3276, %r3275, 32;
	ld.shared.u64 	%rd2117, [m_Local_$_1];
	and.b32  	%r3277, %r3274, 1;
	setp.eq.s32 	%p3589, %r3277, 0;
	mov.u32 	%r13741, %r3276;
	@%p3589 bra 	$L__BB10_6107;
	shr.s32 	%r7750, %r3276, 31;
	shr.u32 	%r7751, %r7750, 28;
	add.s32 	%r7752, %r3276, %r7751;
	and.b32  	%r7753, %r7752, -16;
	sub.s32 	%r7754, %r7753, %r3276;
	add.s32 	%r7755, %r3275, %r7754;
	add.s32 	%r13741, %r7755, 48;
$L__BB10_6107:
	cvt.s64.s32 	%rd6659, %r13741;
	atom.global.add.u64 	%rd6660, [%rd16], %rd6659;
	cvt.s64.s32 	%rd6661, %r3275;
	add.s64 	%rd6662, %rd6661, %rd6660;
	add.s64 	%rd6663, %rd6662, 40;
	setp.lt.u64 	%p3590, %rd6663, %rd2117;
	shr.u64 	%rd6664, %rd6660, 4;
	cvt.u32.u64 	%r7756, %rd6664;
	selp.b32 	%r3280, %r7756, -1, %p3590;
	setp.ne.s32 	%p3591, %r3280, -1;
	@%p3591 bra 	$L__BB10_6109;
	mov.b32 	%r7808, 21352;
	st.local.u32 	[%rd1], %r7808;
	bra.uni 	$L__BB10_6148;
$L__BB10_6109:
	mul.wide.s32 	%rd2118, %r3280, 16;
	add.s64 	%rd6665, %rd2115, %rd2118;
	mov.b16 	%rs908, 0;
	st.u8 	[%rd6665], %rs908;
	st.u8 	[%rd6665+1], %rs908;
	mov.b32 	%r7757, 2900;
	st.u32 	[%rd6665+4], %r7757;
	mov.b16 	%rs909, 1;
	st.u8 	[%rd6665+3], %rs909;
	st.u32 	[%rd6665+8], %r3276;
	st.u32 	[%rd6665+12], %r3274;
	setp.lt.s32 	%p3592, %r3274, 1;
	@%p3592 bra 	$L__BB10_6148;
	setp.eq.s32 	%p3593, %r3274, 1;
	mov.b32 	%r3295, 0;
	@%p3593 bra 	$L__BB10_6136;
	and.b32  	%r3295, %r3274, 2147483646;
	mov.b32 	%r13742, 0;
$L__BB10_6112:
	ld.shared.u64 	%rd2119, [m_Local_$_0];
	add.s64 	%rd2120, %rd2119, %rd2118;
	ld.u32 	%r3283, [%rd2120+12];
	setp.lt.s32 	%p3594, %r13742, %r3283;
	@%p3594 bra 	$L__BB10_6123;
	ld.shared.u64 	%rd6666, [m_Local_$_1];
	atom.global.add.u64 	%rd6667, [%rd16], 48;
	add.s64 	%rd6668, %rd6667, 56;
	setp.lt.u64 	%p3595, %rd6668, %rd6666;
	shr.u64 	%rd2121, %rd6667, 4;
	cvt.u32.u64 	%r13743, %rd2121;
	setp.ne.s32 	%p3596, %r13743, -1;
	and.pred  	%p3597, %p3595, %p3596;
	@%p3597 bra 	$L__BB10_6115;
	mov.b32 	%r7766, 21106;
	st.local.u32 	[%rd1], %r7766;
	mov.b32 	%r13743, -1;
	mov.pred 	%p6950, 0;
	bra.uni 	$L__BB10_6116;
$L__BB10_6115:
	shl.b64 	%rd6669, %rd2121, 32;
	shr.s64 	%rd6670, %rd6669, 28;
	add.s64 	%rd6671, %rd2119, %rd6670;
	mov.b16 	%rs910, 0;
	st.u8 	[%rd6671], %rs910;
	st.u8 	[%rd6671+1], %rs910;
	mov.b32 	%r7760, 3608;
	st.u32 	[%rd6671+4], %r7760;
	mov.b16 	%rs911, 1;
	st.u8 	[%rd6671+3], %rs911;
	mov.b32 	%r7761, 48;
	st.u32 	[%rd6671+8], %r7761;
	mov.b32 	%r7762, -1;
	st.u32 	[%rd6671+16], %r7762;
	ld.shared.u64 	%rd6672, [m_Local_$_0];
	add.s64 	%rd6673, %rd6672, %rd6670;
	mov.b32 	%r7763, 0;
	st.u32 	[%rd6673+32], %r7763;
	ld.shared.u64 	%rd6674, [m_Local_$_0];
	add.s64 	%rd6675, %rd6674, %rd6670;
	st.u32 	[%rd6675+36], %r7763;
	ld.shared.u64 	%rd6676, [m_Local_$_0];
	add.s64 	%rd6677, %rd6676, %rd6670;
	st.u32 	[%rd6677+40], %r7763;
	ld.local.u32 	%r7764, [%rd1];
	setp.eq.s32 	%p6950, %r7764, 0;
$L__BB10_6116:
	mov.b32 	%r13744, 0;
	not.pred 	%p3599, %p6950;
	@%p3599 bra 	$L__BB10_6122;
	setp.ne.s32 	%p3600, %r13743, -1;
	@%p3600 bra 	$L__BB10_6119;
	mov.b32 	%r7774, 21352;
	st.local.u32 	[%rd1], %r7774;
	bra.uni 	$L__BB10_6122;
$L__BB10_6119:
	ld.shared.u64 	%rd6678, [m_Local_$_0];
	mul.wide.s32 	%rd2122, %r13743, 16;
	add.s64 	%rd6679, %rd6678, %rd2122;
	st.u32 	[%rd6679+40], %r3283;
	ld.local.u32 	%r7769, [%rd1];
	setp.ne.s32 	%p3601, %r7769, 0;
	@%p3601 bra 	$L__BB10_6122;
	ld.shared.u64 	%rd6680, [m_Local_$_0];
	add.s64 	%rd6681, %rd6680, %rd2122;
	st.u32 	[%rd6681+36], %r13742;
	ld.local.u32 	%r7771, [%rd1];
	setp.ne.s32 	%p3602, %r7771, 0;
	@%p3602 bra 	$L__BB10_6122;
	ld.shared.u64 	%rd6682, [m_Local_$_0];
	add.s64 	%rd6683, %rd6682, %rd2122;
	st.u32 	[%rd6683+32], %r3280;
	ld.local.u32 	%r7772, [%rd1];
	setp.eq.s32 	%p3603, %r7772, 0;
	selp.b32 	%r13744, %r13743, 0, %p3603;
$L__BB10_6122:
	st.local.u32 	[%rd1], %r13744;
	bra.uni 	$L__BB10_6124;
$L__BB10_6123:
	shl.b32 	%r7775, %r13742, 3;
	cvt.u64.u32 	%rd6684, %r7775;
	add.s64 	%rd6685, %rd2120, %rd6684;
	mov.b64 	%rd6686, 0;
	st.u64 	[%rd6685+32], %rd6686;
$L__BB10_6124:
	add.s32 	%r3288, %r13742, 1;
	ld.shared.u64 	%rd2123, [m_Local_$_0];
	add.s64 	%rd2124, %rd2123, %rd2118;
	ld.u32 	%r3289, [%rd2124+12];
	setp.lt.s32 	%p3604, %r3288, %r3289;
	@%p3604 bra 	$L__BB10_6134;
	ld.shared.u64 	%rd6687, [m_Local_$_1];
	atom.global.add.u64 	%rd6688, [%rd16], 48;
	add.s64 	%rd6689, %rd6688, 56;
	setp.ge.u64 	%p3605, %rd6689, %rd6687;
	shr.u64 	%rd2125, %rd6688, 4;
	cvt.u32.u64 	%r13745, %rd2125;
	setp.eq.s32 	%p3606, %r13745, -1;
	or.pred  	%p3607, %p3605, %p3606;
	@%p3607 bra 	$L__BB10_6127;
	shl.b64 	%rd6690, %rd2125, 32;
	shr.s64 	%rd6691, %rd6690, 28;
	add.s64 	%rd6692, %rd2123, %rd6691;
	mov.b16 	%rs912, 0;
	st.u8 	[%rd6692], %rs912;
	st.u8 	[%rd6692+1], %rs912;
	mov.b32 	%r7776, 3608;
	st.u32 	[%rd6692+4], %r7776;
	mov.b16 	%rs913, 1;
	st.u8 	[%rd6692+3], %rs913;
	mov.b32 	%r7777, 48;
	st.u32 	[%rd6692+8], %r7777;
	mov.b32 	%r7778, -1;
	st.u32 	[%rd6692+16], %r7778;
	ld.shared.u64 	%rd6693, [m_Local_$_0];
	add.s64 	%rd6694, %rd6693, %rd6691;
	mov.b32 	%r7779, 0;
	st.u32 	[%rd6694+32], %r7779;
	ld.shared.u64 	%rd6695, [m_Local_$_0];
	add.s64 	%rd6696, %rd6695, %rd6691;
	st.u32 	[%rd6696+36], %r7779;
	ld.shared.u64 	%rd6697, [m_Local_$_0];
	add.s64 	%rd6698, %rd6697, %rd6691;
	st.u32 	[%rd6698+40], %r7779;
	ld.local.u32 	%r7780, [%rd1];
	setp.eq.s32 	%p6951, %r7780, 0;
	bra.uni 	$L__BB10_6128;
$L__BB10_6127:
	mov.b32 	%r7782, 21106;
	st.local.u32 	[%rd1], %r7782;
	mov.b32 	%r13745, -1;
	mov.pred 	%p6951, 0;
$L__BB10_6128:
	mov.b32 	%r13746, 0;
	not.pred 	%p3609, %p6951;
	@%p3609 bra 	$L__BB10_6133;
	setp.eq.s32 	%p3610, %r13745, -1;
	@%p3610 bra 	$L__BB10_6786;
	ld.shared.u64 	%rd6699, [m_Local_$_0];
	mul.wide.s32 	%rd2126, %r13745, 16;
	add.s64 	%rd6700, %rd6699, %rd2126;
	st.u32 	[%rd6700+40], %r3289;
	ld.local.u32 	%r7785, [%rd1];
	setp.eq.s32 	%p3611, %r7785, 0;
	@%p3611 bra 	$L__BB10_6131;
	bra.uni 	$L__BB10_6133;
$L__BB10_6131:
	ld.shared.u64 	%rd6701, [m_Local_$_0];
	add.s64 	%rd6702, %rd6701, %rd2126;
	st.u32 	[%rd6702+36], %r3288;
	ld.local.u32 	%r7787, [%rd1];
	setp.ne.s32 	%p3612, %r7787, 0;
	@%p3612 bra 	$L__BB10_6133;
	ld.shared.u64 	%rd6703, [m_Local_$_0];
	add.s64 	%rd6704, %rd6703, %rd2126;
	st.u32 	[%rd6704+32], %r3280;
	ld.local.u32 	%r7788, [%rd1];
	setp.eq.s32 	%p3613, %r7788, 0;
	selp.b32 	%r13746, %r13745, 0, %p3613;
$L__BB10_6133:
	st.local.u32 	[%rd1], %r13746;
	bra.uni 	$L__BB10_6135;
$L__BB10_6134:
	shl.b32 	%r7791, %r3288, 3;
	cvt.u64.u32 	%rd6705, %r7791;
	add.s64 	%rd6706, %rd2124, %rd6705;
	mov.b64 	%rd6707, 0;
	st.u64 	[%rd6706+32], %rd6707;
$L__BB10_6135:
	add.s32 	%r13742, %r13742, 2;
	setp.ne.s32 	%p3614, %r13742, %r3295;
	@%p3614 bra 	$L__BB10_6112;
$L__BB10_6136:
	setp.eq.s32 	%p3615, %r3277, 0;
	@%p3615 bra 	$L__BB10_6148;
	ld.shared.u64 	%rd2127, [m_Local_$_0];
	add.s64 	%rd2128, %rd2127, %rd2118;
	ld.u32 	%r3296, [%rd2128+12];
	setp.lt.s32 	%p3616, %r3295, %r3296;
	@%p3616 bra 	$L__BB10_6147;
	ld.shared.u64 	%rd6708, [m_Local_$_1];
	atom.global.add.u64 	%rd6709, [%rd16], 48;
	add.s64 	%rd6710, %rd6709, 56;
	setp.ge.u64 	%p3617, %rd6710, %rd6708;
	shr.u64 	%rd2129, %rd6709, 4;
	cvt.u32.u64 	%r13748, %rd2129;
	setp.eq.s32 	%p3618, %r13748, -1;
	or.pred  	%p3619, %p3617, %p3618;
	@%p3619 bra 	$L__BB10_6140;
	shl.b64 	%rd6711, %rd2129, 32;
	shr.s64 	%rd6712, %rd6711, 28;
	add.s64 	%rd6713, %rd2127, %rd6712;
	mov.b16 	%rs914, 0;
	st.u8 	[%rd6713], %rs914;
	st.u8 	[%rd6713+1], %rs914;
	mov.b32 	%r7792, 3608;
	st.u32 	[%rd6713+4], %r7792;
	mov.b16 	%rs915, 1;
	st.u8 	[%rd6713+3], %rs915;
	mov.b32 	%r7793, 48;
	st.u32 	[%rd6713+8], %r7793;
	mov.b32 	%r7794, -1;
	st.u32 	[%rd6713+16], %r7794;
	ld.shared.u64 	%rd6714, [m_Local_$_0];
	add.s64 	%rd6715, %rd6714, %rd6712;
	mov.b32 	%r7795, 0;
	st.u32 	[%rd6715+32], %r7795;
	ld.shared.u64 	%rd6716, [m_Local_$_0];
	add.s64 	%rd6717, %rd6716, %rd6712;
	st.u32 	[%rd6717+36], %r7795;
	ld.shared.u64 	%rd6718, [m_Local_$_0];
	add.s64 	%rd6719, %rd6718, %rd6712;
	st.u32 	[%rd6719+40], %r7795;
	ld.local.u32 	%r7796, [%rd1];
	setp.eq.s32 	%p6952, %r7796, 0;
	bra.uni 	$L__BB10_6141;
$L__BB10_6140:
	mov.b32 	%r7798, 21106;
	st.local.u32 	[%rd1], %r7798;
	mov.b32 	%r13748, -1;
	mov.pred 	%p6952, 0;
$L__BB10_6141:
	mov.b32 	%r13749, 0;
	not.pred 	%p3621, %p6952;
	@%p3621 bra 	$L__BB10_6146;
	setp.eq.s32 	%p3622, %r13748, -1;
	@%p3622 bra 	$L__BB10_6787;
	ld.shared.u64 	%rd6720, [m_Local_$_0];
	mul.wide.s32 	%rd2130, %r13748, 16;
	add.s64 	%rd6721, %rd6720, %rd2130;
	st.u32 	[%rd6721+40], %r3296;
	ld.local.u32 	%r7801, [%rd1];
	setp.eq.s32 	%p3623, %r7801, 0;
	@%p3623 bra 	$L__BB10_6144;
	bra.uni 	$L__BB10_6146;
$L__BB10_6144:
	ld.shared.u64 	%rd6722, [m_Local_$_0];
	add.s64 	%rd6723, %rd6722, %rd2130;
	st.u32 	[%rd6723+36], %r3295;
	ld.local.u32 	%r7803, [%rd1];
	setp.ne.s32 	%p3624, %r7803, 0;
	@%p3624 bra 	$L__BB10_6146;
	ld.shared.u64 	%rd6724, [m_Local_$_0];
	add.s64 	%rd6725, %rd6724, %rd2130;
	st.u32 	[%rd6725+32], %r3280;
	ld.local.u32 	%r7804, [%rd1];
	setp.eq.s32 	%p3625, %r7804, 0;
	selp.b32 	%r13749, %r13748, 0, %p3625;
$L__BB10_6146:
	st.local.u32 	[%rd1], %r13749;
	bra.uni 	$L__BB10_6148;
$L__BB10_6147:
	shl.b32 	%r7807, %r3295, 3;
	cvt.u64.u32 	%rd6726, %r7807;
	add.s64 	%rd6727, %rd2128, %rd6726;
	mov.b64 	%rd6728, 0;
	st.u64 	[%rd6727+32], %rd6728;
$L__BB10_6148:
	setp.lt.s32 	%p3626, %r3274, 1;
	@%p3626 bra 	$L__BB10_6182;
	mul.wide.s32 	%rd2131, %r3280, 16;
	mov.b32 	%r13750, 0;
	bra.uni 	$L__BB10_6151;
$L__BB10_6150:
	add.s32 	%r13750, %r13750, 1;
	setp.eq.s32 	%p3652, %r13750, %r3274;
	@%p3652 bra 	$L__BB10_6182;
$L__BB10_6151:
	setp.ne.s32 	%p3627, %r7748, -1;
	@%p3627 bra 	$L__BB10_6153;
	mov.b32 	%r13752, 21352;
	st.local.u32 	[%rd1], %r13752;
	mov.b32 	%r13754, 0;
	bra.uni 	$L__BB10_6165;
$L__BB10_6153:
	ld.shared.u64 	%rd2132, [m_Local_$_0];
	add.s64 	%rd2133, %rd2132, %rd2116;
	ld.u32 	%r3303, [%rd2133+12];
	setp.lt.s32 	%p3628, %r13750, %r3303;
	@%p3628 bra 	$L__BB10_6164;
	ld.shared.u64 	%rd6729, [m_Local_$_1];
	atom.global.add.u64 	%rd6730, [%rd16], 48;
	add.s64 	%rd6731, %rd6730, 56;
	setp.lt.u64 	%p3629, %rd6731, %rd6729;
	shr.u64 	%rd2134, %rd6730, 4;
	cvt.u32.u64 	%r13751, %rd2134;
	setp.ne.s32 	%p3630, %r13751, -1;
	and.pred  	%p3631, %p3629, %p3630;
	@%p3631 bra 	$L__BB10_6156;
	mov.b32 	%r7816, 21106;
	st.local.u32 	[%rd1], %r7816;
	mov.b32 	%r13751, -1;
	mov.pred 	%p6953, 0;
	bra.uni 	$L__BB10_6157;
$L__BB10_6156:
	shl.b64 	%rd6732, %rd2134, 32;
	shr.s64 	%rd6733, %rd6732, 28;
	add.s64 	%rd6734, %rd2132, %rd6733;
	mov.b16 	%rs916, 0;
	st.u8 	[%rd6734], %rs916;
	st.u8 	[%rd6734+1], %rs916;
	mov.b32 	%r7810, 3608;
	st.u32 	[%rd6734+4], %r7810;
	mov.b16 	%rs917, 1;
	st.u8 	[%rd6734+3], %rs917;
	mov.b32 	%r7811, 48;
	st.u32 	[%rd6734+8], %r7811;
	mov.b32 	%r7812, -1;
	st.u32 	[%rd6734+16], %r7812;
	ld.shared.u64 	%rd6735, [m_Local_$_0];
	add.s64 	%rd6736, %rd6735, %rd6733;
	mov.b32 	%r7813, 0;
	st.u32 	[%rd6736+32], %r7813;
	ld.shared.u64 	%rd6737, [m_Local_$_0];
	add.s64 	%rd6738, %rd6737, %rd6733;
	st.u32 	[%rd6738+36], %r7813;
	ld.shared.u64 	%rd6739, [m_Local_$_0];
	add.s64 	%rd6740, %rd6739, %rd6733;
	st.u32 	[%rd6740+40], %r7813;
	ld.local.u32 	%r7814, [%rd1];
	setp.eq.s32 	%p6953, %r7814, 0;
$L__BB10_6157:
	mov.b32 	%r13752, 0;
	not.pred 	%p3633, %p6953;
	@%p3633 bra 	$L__BB10_6163;
	setp.ne.s32 	%p3634, %r13751, -1;
	@%p3634 bra 	$L__BB10_6160;
	mov.b32 	%r7824, 21352;
	st.local.u32 	[%rd1], %r7824;
	bra.uni 	$L__BB10_6163;
$L__BB10_6160:
	ld.shared.u64 	%rd6741, [m_Local_$_0];
	mul.wide.s32 	%rd2135, %r13751, 16;
	add.s64 	%rd6742, %rd6741, %rd2135;
	st.u32 	[%rd6742+40], %r3303;
	ld.local.u32 	%r7819, [%rd1];
	setp.ne.s32 	%p3635, %r7819, 0;
	@%p3635 bra 	$L__BB10_6163;
	ld.shared.u64 	%rd6743, [m_Local_$_0];
	add.s64 	%rd6744, %rd6743, %rd2135;
	st.u32 	[%rd6744+36], %r13750;
	ld.local.u32 	%r7821, [%rd1];
	setp.ne.s32 	%p3636, %r7821, 0;
	@%p3636 bra 	$L__BB10_6163;
	ld.shared.u64 	%rd6745, [m_Local_$_0];
	add.s64 	%rd6746, %rd6745, %rd2135;
	st.u32 	[%rd6746+32], %r7748;
	ld.local.u32 	%r7822, [%rd1];
	setp.eq.s32 	%p3637, %r7822, 0;
	selp.b32 	%r13752, %r13751, 0, %p3637;
$L__BB10_6163:
	st.local.u32 	[%rd1], %r13752;
	mov.b32 	%r13754, 0;
	bra.uni 	$L__BB10_6165;
$L__BB10_6164:
	shl.b32 	%r7826, %r13750, 2;
	cvt.u64.u32 	%rd6747, %r7826;
	add.s64 	%rd6748, %rd2133, %rd6747;
	ld.u32 	%r13754, [%rd6748+32];
	ld.local.u32 	%r13752, [%rd1];
$L__BB10_6165:
	setp.ne.s32 	%p3638, %r13752, 0;
	@%p3638 bra 	$L__BB10_6659;
	{ // callseq 58, 0
	.param .b64 param0;
	st.param.b64 	[param0], %rd2282;
	.param .b32 param1;
	st.param.b32 	[param1], %r13754;
	.param .b64 param2;
	st.param.b64 	[param2], %rd2283;
	.param .b64 retval0;
	call.uni (retval0), 
	_Z28java_lang_Double_parseDoublePciPi, 
	(
	param0, 
	param1, 
	param2
	);
	ld.param.f64 	%fd83, [retval0];
	} // callseq 58
	ld.local.u32 	%r7829, [%rd1];
	setp.ne.s32 	%p3639, %r7829, 0;
	@%p3639 bra 	$L__BB10_6659;
	setp.ne.s32 	%p3640, %r3280, -1;
	@%p3640 bra 	$L__BB10_6169;
	mov.b32 	%r13756, 21352;
	st.local.u32 	[%rd1], %r13756;
	bra.uni 	$L__BB10_6181;
$L__BB10_6169:
	ld.shared.u64 	%rd2136, [m_Local_$_0];
	add.s64 	%rd2137, %rd2136, %rd2131;
	ld.u32 	%r3312, [%rd2137+12];
	setp.lt.s32 	%p3641, %r13750, %r3312;
	@%p3641 bra 	$L__BB10_6180;
	ld.shared.u64 	%rd6749, [m_Local_$_1];
	atom.global.add.u64 	%rd6750, [%rd16], 48;
	add.s64 	%rd6751, %rd6750, 56;
	setp.lt.u64 	%p3642, %rd6751, %rd6749;
	shr.u64 	%rd2138, %rd6750, 4;
	cvt.u32.u64 	%r13755, %rd2138;
	setp.ne.s32 	%p3643, %r13755, -1;
	and.pred  	%p3644, %p3642, %p3643;
	@%p3644 bra 	$L__BB10_6172;
	mov.b32 	%r7836, 21106;
	st.local.u32 	[%rd1], %r7836;
	mov.b32 	%r13755, -1;
	mov.pred 	%p6954, 0;
	bra.uni 	$L__BB10_6173;
$L__BB10_6172:
	shl.b64 	%rd6752, %rd2138, 32;
	shr.s64 	%rd6753, %rd6752, 28;
	add.s64 	%rd6754, %rd2136, %rd6753;
	mov.b16 	%rs918, 0;
	st.u8 	[%rd6754], %rs918;
	st.u8 	[%rd6754+1], %rs918;
	mov.b32 	%r7830, 3608;
	st.u32 	[%rd6754+4], %r7830;
	mov.b16 	%rs919, 1;
	st.u8 	[%rd6754+3], %rs919;
	mov.b32 	%r7831, 48;
	st.u32 	[%rd6754+8], %r7831;
	mov.b32 	%r7832, -1;
	st.u32 	[%rd6754+16], %r7832;
	ld.shared.u64 	%rd6755, [m_Local_$_0];
	add.s64 	%rd6756, %rd6755, %rd6753;
	mov.b32 	%r7833, 0;
	st.u32 	[%rd6756+32], %r7833;
	ld.shared.u64 	%rd6757, [m_Local_$_0];
	add.s64 	%rd6758, %rd6757, %rd6753;
	st.u32 	[%rd6758+36], %r7833;
	ld.shared.u64 	%rd6759, [m_Local_$_0];
	add.s64 	%rd6760, %rd6759, %rd6753;
	st.u32 	[%rd6760+40], %r7833;
	ld.local.u32 	%r7834, [%rd1];
	setp.eq.s32 	%p6954, %r7834, 0;
$L__BB10_6173:
	mov.b32 	%r13756, 0;
	not.pred 	%p3646, %p6954;
	@%p3646 bra 	$L__BB10_6179;
	setp.ne.s32 	%p3647, %r13755, -1;
	@%p3647 bra 	$L__BB10_6176;
	mov.b32 	%r7844, 21352;
	st.local.u32 	[%rd1], %r7844;
	bra.uni 	$L__BB10_6179;
$L__BB10_6176:
	ld.shared.u64 	%rd6761, [m_Local_$_0];
	mul.wide.s32 	%rd2139, %r13755, 16;
	add.s64 	%rd6762, %rd6761, %rd2139;
	st.u32 	[%rd6762+40], %r3312;
	ld.local.u32 	%r7839, [%rd1];
	setp.ne.s32 	%p3648, %r7839, 0;
	@%p3648 bra 	$L__BB10_6179;
	ld.shared.u64 	%rd6763, [m_Local_$_0];
	add.s64 	%rd6764, %rd6763, %rd2139;
	st.u32 	[%rd6764+36], %r13750;
	ld.local.u32 	%r7841, [%rd1];
	setp.ne.s32 	%p3649, %r7841, 0;
	@%p3649 bra 	$L__BB10_6179;
	ld.shared.u64 	%rd6765, [m_Local_$_0];
	add.s64 	%rd6766, %rd6765, %rd2139;
	st.u32 	[%rd6766+32], %r3280;
	ld.local.u32 	%r7842, [%rd1];
	setp.eq.s32 	%p3650, %r7842, 0;
	selp.b32 	%r13756, %r13755, 0, %p3650;
$L__BB10_6179:
	st.local.u32 	[%rd1], %r13756;
	bra.uni 	$L__BB10_6181;
$L__BB10_6180:
	shl.b32 	%r7845, %r13750, 3;
	cvt.u64.u32 	%rd6767, %r7845;
	add.s64 	%rd6768, %rd2137, %rd6767;
	st.f64 	[%rd6768+32], %fd83;
	ld.local.u32 	%r13756, [%rd1];
$L__BB10_6181:
	setp.eq.s32 	%p3651, %r13756, 0;
	@%p3651 bra 	$L__BB10_6150;
	bra.uni 	$L__BB10_6659;
$L__BB10_6182:
	setp.ne.s32 	%p3653, %r3176, -1;
	shl.b32 	%r7847, %r7704, 2;
	add.s32 	%r3319, %r7847, 32;
	@%p3653 bra 	$L__BB10_6184;
	mov.b32 	%r13759, 21352;
	st.local.u32 	[%rd1], %r13759;
	mov.pred 	%p6956, -1;
	bra.uni 	$L__BB10_6196;
$L__BB10_6184:
	ld.shared.u64 	%rd2140, [m_Local_$_0];
	add.s64 	%rd2141, %rd2140, %rd2089;
	ld.u32 	%r7848, [%rd2141+12];
	setp.gt.s32 	%p3654, %r7704, -1;
	setp.lt.s32 	%p3655, %r7704, %r7848;
	and.pred  	%p3656, %p3654, %p3655;
	@%p3656 bra 	$L__BB10_6195;
	ld.shared.u64 	%rd6771, [m_Local_$_1];
	atom.global.add.u64 	%rd6772, [%rd16], 48;
	add.s64 	%rd6773, %rd6772, 56;
	setp.lt.u64 	%p3657, %rd6773, %rd6771;
	shr.u64 	%rd2142, %rd6772, 4;
	cvt.u32.u64 	%r13758, %rd2142;
	setp.ne.s32 	%p3658, %r13758, -1;
	and.pred  	%p3659, %p3657, %p3658;
	@%p3659 bra 	$L__BB10_6187;
	mov.b32 	%r7856, 21106;
	st.local.u32 	[%rd1], %r7856;
	mov.b32 	%r13758, -1;
	mov.pred 	%p6955, 0;
	bra.uni 	$L__BB10_6188;
$L__BB10_6187:
	shl.b64 	%rd6774, %rd2142, 32;
	shr.s64 	%rd6775, %rd6774, 28;
	add.s64 	%rd6776, %rd2140, %rd6775;
	mov.b16 	%rs920, 0;
	st.u8 	[%rd6776], %rs920;
	st.u8 	[%rd6776+1], %rs920;
	mov.b32 	%r7850, 3608;
	st.u32 	[%rd6776+4], %r7850;
	mov.b16 	%rs921, 1;
	st.u8 	[%rd6776+3], %rs921;
	mov.b32 	%r7851, 48;
	st.u32 	[%rd6776+8], %r7851;
	mov.b32 	%r7852, -1;
	st.u32 	[%rd6776+16], %r7852;
	ld.shared.u64 	%rd6777, [m_Local_$_0];
	add.s64 	%rd6778, %rd6777, %rd6775;
	mov.b32 	%r7853, 0;
	st.u32 	[%rd6778+32], %r7853;
	ld.shared.u64 	%rd6779, [m_Local_$_0];
	add.s64 	%rd6780, %rd6779, %rd6775;
	st.u32 	[%rd6780+36], %r7853;
	ld.shared.u64 	%rd6781, [m_Local_$_0];
	add.s64 	%rd6782, %rd6781, %rd6775;
	st.u32 	[%rd6782+40], %r7853;
	ld.local.u32 	%r7854, [%rd1];
	setp.eq.s32 	%p6955, %r7854, 0;
$L__BB10_6188:
	mov.b32 	%r13759, 0;
	not.pred 	%p3661, %p6955;
	@%p3661 bra 	$L__BB10_6194;
	setp.ne.s32 	%p3662, %r13758, -1;
	@%p3662 bra 	$L__BB10_6191;
	mov.b32 	%r7864, 21352;
	st.local.u32 	[%rd1], %r7864;
	bra.uni 	$L__BB10_6194;
$L__BB10_6191:
	ld.shared.u64 	%rd6783, [m_Local_$_0];
	mul.wide.s32 	%rd2143, %r13758, 16;
	add.s64 	%rd6784, %rd6783, %rd2143;
	st.u32 	[%rd6784+40], %r7848;
	ld.local.u32 	%r7859, [%rd1];
	setp.ne.s32 	%p3663, %r7859, 0;
	@%p3663 bra 	$L__BB10_6194;
	ld.shared.u64 	%rd6785, [m_Local_$_0];
	add.s64 	%rd6786, %rd6785, %rd2143;
	st.u32 	[%rd6786+36], %r7704;
	ld.local.u32 	%r7861, [%rd1];
	setp.ne.s32 	%p3664, %r7861, 0;
	@%p3664 bra 	$L__BB10_6194;
	ld.shared.u64 	%rd6787, [m_Local_$_0];
	add.s64 	%rd6788, %rd6787, %rd2143;
	st.u32 	[%rd6788+32], %r3176;
	ld.local.u32 	%r7862, [%rd1];
	setp.eq.s32 	%p3665, %r7862, 0;
	selp.b32 	%r13759, %r13758, 0, %p3665;
$L__BB10_6194:
	st.local.u32 	[%rd1], %r13759;
	mov.pred 	%p6956, -1;
	bra.uni 	$L__BB10_6196;
$L__BB10_6195:
	cvt.u64.u32 	%rd6769, %r3319;
	add.s64 	%rd6770, %rd2141, %rd6769;
	ld.u32 	%r7849, [%rd6770];
	setp.eq.s32 	%p6956, %r7849, 0;
	ld.local.u32 	%r13759, [%rd1];
$L__BB10_6196:
	setp.ne.s32 	%p3668, %r13759, 0;
	@%p3668 bra 	$L__BB10_6659;
	@%p6956 bra 	$L__BB10_6201;
	mul.wide.s32 	%rd2144, %r3280, 16;
	mov.b32 	%r13764, 0;
$L__BB10_6199:
	setp.ne.s32 	%p3669, %r7480, -1;
	@%p3669 bra 	$L__BB10_6218;
	mov.b32 	%r7884, 21352;
	st.local.u32 	[%rd1], %r7884;
	mov.b64 	%rd11911, 0;
	mov.pred 	%p6959, 0;
	bra.uni 	$L__BB10_6230;
$L__BB10_6201:
	setp.ne.s32 	%p3742, %r7480, -1;
	@%p3742 bra 	$L__BB10_6203;
	mov.b32 	%r13762, 21352;
	st.local.u32 	[%rd1], %r13762;
	bra.uni 	$L__BB10_6215;
$L__BB10_6203:
	ld.shared.u64 	%rd2145, [m_Local_$_0];
	add.s64 	%rd2146, %rd2145, %rd2090;
	ld.u32 	%r7953, [%rd2146+12];
	setp.gt.s32 	%p3743, %r7704, -1;
	setp.lt.s32 	%p3744, %r7704, %r7953;
	and.pred  	%p3745, %p3743, %p3744;
	@%p3745 bra 	$L__BB10_6214;
	ld.shared.u64 	%rd6896, [m_Local_$_1];
	atom.global.add.u64 	%rd6897, [%rd16], 48;
	add.s64 	%rd6898, %rd6897, 56;
	setp.lt.u64 	%p3746, %rd6898, %rd6896;
	shr.u64 	%rd2147, %rd6897, 4;
	cvt.u32.u64 	%r13761, %rd2147;
	setp.ne.s32 	%p3747, %r13761, -1;
	and.pred  	%p3748, %p3746, %p3747;
	@%p3748 bra 	$L__BB10_6206;
	mov.b32 	%r7960, 21106;
	st.local.u32 	[%rd1], %r7960;
	mov.b32 	%r13761, -1;
	mov.pred 	%p6957, 0;
	bra.uni 	$L__BB10_6207;
$L__BB10_6206:
	shl.b64 	%rd6899, %rd2147, 32;
	shr.s64 	%rd6900, %rd6899, 28;
	add.s64 	%rd6901, %rd2145, %rd6900;
	mov.b16 	%rs932, 0;
	st.u8 	[%rd6901], %rs932;
	st.u8 	[%rd6901+1], %rs932;
	mov.b32 	%r7954, 3608;
	st.u32 	[%rd6901+4], %r7954;
	mov.b16 	%rs933, 1;
	st.u8 	[%rd6901+3], %rs933;
	mov.b32 	%r7955, 48;
	st.u32 	[%rd6901+8], %r7955;
	mov.b32 	%r7956, -1;
	st.u32 	[%rd6901+16], %r7956;
	ld.shared.u64 	%rd6902, [m_Local_$_0];
	add.s64 	%rd6903, %rd6902, %rd6900;
	mov.b32 	%r7957, 0;
	st.u32 	[%rd6903+32], %r7957;
	ld.shared.u64 	%rd6904, [m_Local_$_0];
	add.s64 	%rd6905, %rd6904, %rd6900;
	st.u32 	[%rd6905+36], %r7957;
	ld.shared.u64 	%rd6906, [m_Local_$_0];
	add.s64 	%rd6907, %rd6906, %rd6900;
	st.u32 	[%rd6907+40], %r7957;
	ld.local.u32 	%r7958, [%rd1];
	setp.eq.s32 	%p6957, %r7958, 0;
$L__BB10_6207:
	mov.b32 	%r13762, 0;
	not.pred 	%p3750, %p6957;
	@%p3750 bra 	$L__BB10_6213;
	setp.ne.s32 	%p3751, %r13761, -1;
	@%p3751 bra 	$L__BB10_6210;
	mov.b32 	%r7968, 21352;
	st.local.u32 	[%rd1], %r7968;
	bra.uni 	$L__BB10_6213;
$L__BB10_6210:
	ld.shared.u64 	%rd6908, [m_Local_$_0];
	mul.wide.s32 	%rd2148, %r13761, 16;
	add.s64 	%rd6909, %rd6908, %rd2148;
	st.u32 	[%rd6909+40], %r7953;
	ld.local.u32 	%r7963, [%rd1];
	setp.ne.s32 	%p3752, %r7963, 0;
	@%p3752 bra 	$L__BB10_6213;
	ld.shared.u64 	%rd6910, [m_Local_$_0];
	add.s64 	%rd6911, %rd6910, %rd2148;
	st.u32 	[%rd6911+36], %r7704;
	ld.local.u32 	%r7965, [%rd1];
	setp.ne.s32 	%p3753, %r7965, 0;
	@%p3753 bra 	$L__BB10_6213;
	ld.shared.u64 	%rd6912, [m_Local_$_0];
	add.s64 	%rd6913, %rd6912, %rd2148;
	st.u32 	[%rd6913+32], %r7480;
	ld.local.u32 	%r7966, [%rd1];
	setp.eq.s32 	%p3754, %r7966, 0;
	selp.b32 	%r13762, %r13761, 0, %p3754;
$L__BB10_6213:
	st.local.u32 	[%rd1], %r13762;
	bra.uni 	$L__BB10_6215;
$L__BB10_6214:
	cvt.u64.u32 	%rd6894, %r3319;
	add.s64 	%rd6895, %rd2146, %rd6894;
	st.u32 	[%rd6895], %r3280;
	ld.local.u32 	%r13762, [%rd1];
$L__BB10_6215:
	setp.eq.s32 	%p3755, %r13762, 0;
	@%p3755 bra 	$L__BB10_6216;
	bra.uni 	$L__BB10_6659;
$L__BB10_6216:
	setp.ne.s32 	%p3756, %r3176, -1;
	@%p3756 bra 	$L__BB10_6292;
	mov.b32 	%r7988, 21352;
	st.local.u32 	[%rd1], %r7988;
	mov.b32 	%r13779, 0;
	mov.pred 	%p6968, 0;
	bra.uni 	$L__BB10_6304;
$L__BB10_6218:
	setp.gt.s32 	%p3670, %r7704, -1;
	ld.shared.u64 	%rd2149, [m_Local_$_0];
	add.s64 	%rd2150, %rd2149, %rd2090;
	ld.u32 	%r7867, [%rd2150+12];
	setp.lt.s32 	%p3671, %r7704, %r7867;
	and.pred  	%p3672, %p3670, %p3671;
	@%p3672 bra 	$L__BB10_6229;
	ld.shared.u64 	%rd6791, [m_Local_$_1];
	atom.global.add.u64 	%rd6792, [%rd16], 48;
	add.s64 	%rd6793, %rd6792, 56;
	setp.lt.u64 	%p3674, %rd6793, %rd6791;
	shr.u64 	%rd2151, %rd6792, 4;
	cvt.u32.u64 	%r13765, %rd2151;
	setp.ne.s32 	%p3675, %r13765, -1;
	and.pred  	%p3676, %p3674, %p3675;
	@%p3676 bra 	$L__BB10_6221;
	mov.b32 	%r7875, 21106;
	st.local.u32 	[%rd1], %r7875;
	mov.b32 	%r13765, -1;
	mov.pred 	%p6958, 0;
	bra.uni 	$L__BB10_6222;
$L__BB10_6221:
	shl.b64 	%rd6794, %rd2151, 32;
	shr.s64 	%rd6795, %rd6794, 28;
	add.s64 	%rd6796, %rd2149, %rd6795;
	mov.b16 	%rs922, 0;
	st.u8 	[%rd6796], %rs922;
	st.u8 	[%rd6796+1], %rs922;
	mov.b32 	%r7869, 3608;
	st.u32 	[%rd6796+4], %r7869;
	mov.b16 	%rs923, 1;
	st.u8 	[%rd6796+3], %rs923;
	mov.b32 	%r7870, 48;
	st.u32 	[%rd6796+8], %r7870;
	mov.b32 	%r7871, -1;
	st.u32 	[%rd6796+16], %r7871;
	ld.shared.u64 	%rd6797, [m_Local_$_0];
	add.s64 	%rd6798, %rd6797, %rd6795;
	mov.b32 	%r7872, 0;
	st.u32 	[%rd6798+32], %r7872;
	ld.shared.u64 	%rd6799, [m_Local_$_0];
	add.s64 	%rd6800, %rd6799, %rd6795;
	st.u32 	[%rd6800+36], %r7872;
	ld.shared.u64 	%rd6801, [m_Local_$_0];
	add.s64 	%rd6802, %rd6801, %rd6795;
	st.u32 	[%rd6802+40], %r7872;
	ld.local.u32 	%r7873, [%rd1];
	setp.eq.s32 	%p6958, %r7873, 0;
$L__BB10_6222:
	mov.b32 	%r13766, 0;
	not.pred 	%p3678, %p6958;
	@%p3678 bra 	$L__BB10_6228;
	setp.ne.s32 	%p3679, %r13765, -1;
	@%p3679 bra 	$L__BB10_6225;
	mov.b32 	%r7883, 21352;
	st.local.u32 	[%rd1], %r7883;
	bra.uni 	$L__BB10_6228;
$L__BB10_6225:
	ld.shared.u64 	%rd6803, [m_Local_$_0];
	mul.wide.s32 	%rd2152, %r13765, 16;
	add.s64 	%rd6804, %rd6803, %rd2152;
	st.u32 	[%rd6804+40], %r7867;
	ld.local.u32 	%r7878, [%rd1];
	setp.ne.s32 	%p3680, %r7878, 0;
	@%p3680 bra 	$L__BB10_6228;
	ld.shared.u64 	%rd6805, [m_Local_$_0];
	add.s64 	%rd6806, %rd6805, %rd2152;
	st.u32 	[%rd6806+36], %r7704;
	ld.local.u32 	%r7880, [%rd1];
	setp.ne.s32 	%p3681, %r7880, 0;
	@%p3681 bra 	$L__BB10_6228;
	ld.shared.u64 	%rd6807, [m_Local_$_0];
	add.s64 	%rd6808, %rd6807, %rd2152;
	st.u32 	[%rd6808+32], %r7480;
	ld.local.u32 	%r7881, [%rd1];
	setp.eq.s32 	%p3682, %r7881, 0;
	selp.b32 	%r13766, %r13765, 0, %p3682;
$L__BB10_6228:
	st.local.u32 	[%rd1], %r13766;
	setp.eq.s32 	%p6959, %r13766, 0;
	mov.b64 	%rd11911, 0;
	bra.uni 	$L__BB10_6230;
$L__BB10_6229:
	cvt.u64.u32 	%rd6789, %r3319;
	add.s64 	%rd6790, %rd2150, %rd6789;
	ld.u32 	%r7868, [%rd6790];
	mul.wide.s32 	%rd11911, %r7868, 16;
	mov.pred 	%p6959, -1;
$L__BB10_6230:
	not.pred 	%p3684, %p6959;
	@%p3684 bra 	$L__BB10_6659;
	ld.shared.u64 	%rd2155, [m_Local_$_0];
	add.s64 	%rd6811, %rd2155, %rd11911;
	ld.u32 	%r7885, [%rd6811+12];
	setp.ge.s32 	%p3685, %r13764, %r7885;
	@%p3685 bra 	$L__BB10_6216;
	setp.ne.s32 	%p3686, %r7480, -1;
	@%p3686 bra 	$L__BB10_6234;
	mov.b32 	%r7904, 21352;
	st.local.u32 	[%rd1], %r7904;
	mov.b32 	%r13769, 0;
	mov.pred 	%p6961, 0;
	bra.uni 	$L__BB10_6246;
$L__BB10_6234:
	setp.gt.s32 	%p3687, %r7704, -1;
	add.s64 	%rd2156, %rd2155, %rd2090;
	ld.u32 	%r7886, [%rd2156+12];
	setp.lt.s32 	%p3688, %r7704, %r7886;
	and.pred  	%p3689, %p3687, %p3688;
	@%p3689 bra 	$L__BB10_6245;
	ld.shared.u64 	%rd6814, [m_Local_$_1];
	atom.global.add.u64 	%rd6815, [%rd16], 48;
	add.s64 	%rd6816, %rd6815, 56;
	setp.lt.u64 	%p3691, %rd6816, %rd6814;
	shr.u64 	%rd2157, %rd6815, 4;
	cvt.u32.u64 	%r13767, %rd2157;
	setp.ne.s32 	%p3692, %r13767, -1;
	and.pred  	%p3693, %p3691, %p3692;
	@%p3693 bra 	$L__BB10_6237;
	mov.b32 	%r7893, 21106;
	st.local.u32 	[%rd1], %r7893;
	mov.b32 	%r13767, -1;
	mov.pred 	%p6960, 0;
	bra.uni 	$L__BB10_6238;
$L__BB10_6237:
	shl.b64 	%rd6817, %rd2157, 32;
	shr.s64 	%rd6818, %rd6817, 28;
	add.s64 	%rd6819, %rd2155, %rd6818;
	mov.b16 	%rs924, 0;
	st.u8 	[%rd6819], %rs924;
	st.u8 	[%rd6819+1], %rs924;
	mov.b32 	%r7887, 3608;
	st.u32 	[%rd6819+4], %r7887;
	mov.b16 	%rs925, 1;
	st.u8 	[%rd6819+3], %rs925;
	mov.b32 	%r7888, 48;
	st.u32 	[%rd6819+8], %r7888;
	mov.b32 	%r7889, -1;
	st.u32 	[%rd6819+16], %r7889;
	ld.shared.u64 	%rd6820, [m_Local_$_0];
	add.s64 	%rd6821, %rd6820, %rd6818;
	mov.b32 	%r7890, 0;
	st.u32 	[%rd6821+32], %r7890;
	ld.shared.u64 	%rd6822, [m_Local_$_0];
	add.s64 	%rd6823, %rd6822, %rd6818;
	st.u32 	[%rd6823+36], %r7890;
	ld.shared.u64 	%rd6824, [m_Local_$_0];
	add.s64 	%rd6825, %rd6824, %rd6818;
	st.u32 	[%rd6825+40], %r7890;
	ld.local.u32 	%r7891, [%rd1];
	setp.eq.s32 	%p6960, %r7891, 0;
$L__BB10_6238:
	mov.b32 	%r13768, 0;
	not.pred 	%p3695, %p6960;
	@%p3695 bra 	$L__BB10_6244;
	setp.ne.s32 	%p3696, %r13767, -1;
	@%p3696 bra 	$L__BB10_6241;
	mov.b32 	%r7901, 21352;
	st.local.u32 	[%rd1], %r7901;
	bra.uni 	$L__BB10_6244;
$L__BB10_6241:
	ld.shared.u64 	%rd6826, [m_Local_$_0];
	mul.wide.s32 	%rd2158, %r13767, 16;
	add.s64 	%rd6827, %rd6826, %rd2158;
	st.u32 	[%rd6827+40], %r7886;
	ld.local.u32 	%r7896, [%rd1];
	setp.ne.s32 	%p3697, %r7896, 0;
	@%p3697 bra 	$L__BB10_6244;
	ld.shared.u64 	%rd6828, [m_Local_$_0];
	add.s64 	%rd6829, %rd6828, %rd2158;
	st.u32 	[%rd6829+36], %r7704;
	ld.local.u32 	%r7898, [%rd1];
	setp.ne.s32 	%p3698, %r7898, 0;
	@%p3698 bra 	$L__BB10_6244;
	ld.shared.u64 	%rd6830, [m_Local_$_0];
	add.s64 	%rd6831, %rd6830, %rd2158;
	st.u32 	[%rd6831+32], %r7480;
	ld.local.u32 	%r7899, [%rd1];
	setp.eq.s32 	%p3699, %r7899, 0;
	selp.b32 	%r13768, %r13767, 0, %p3699;
$L__BB10_6244:
	st.local.u32 	[%rd1], %r13768;
	setp.eq.s32 	%p6961, %r13768, 0;
	mov.b32 	%r13769, 0;
	bra.uni 	$L__BB10_6246;
$L__BB10_6245:
	cvt.u64.u32 	%rd6812, %r3319;
	add.s64 	%rd6813, %rd2156, %rd6812;
	ld.u32 	%r13769, [%rd6813];
	mov.pred 	%p6961, -1;
$L__BB10_6246:
	not.pred 	%p3701, %p6961;
	@%p3701 bra 	$L__BB10_6659;
	shl.b32 	%r3347, %r13764, 3;
	setp.ne.s32 	%p3702, %r13769, -1;
	mov.f64 	%fd132, 0d0000000000000000;
	@%p3702 bra 	$L__BB10_6249;
	mov.b32 	%r7920, 21352;
	st.local.u32 	[%rd1], %r7920;
	mov.pred 	%p6963, 0;
	bra.uni 	$L__BB10_6261;
$L__BB10_6249:
	ld.shared.u64 	%rd2159, [m_Local_$_0];
	mul.wide.s32 	%rd6832, %r13769, 16;
	add.s64 	%rd2160, %rd2159, %rd6832;
	ld.u32 	%r3348, [%rd2160+12];
	setp.lt.s32 	%p3703, %r13764, %r3348;
	@%p3703 bra 	$L__BB10_6260;
	ld.shared.u64 	%rd6833, [m_Local_$_1];
	atom.global.add.u64 	%rd6834, [%rd16], 48;
	add.s64 	%rd6835, %rd6834, 56;
	setp.lt.u64 	%p3704, %rd6835, %rd6833;
	shr.u64 	%rd2161, %rd6834, 4;
	cvt.u32.u64 	%r13770, %rd2161;
	setp.ne.s32 	%p3705, %r13770, -1;
	and.pred  	%p3706, %p3704, %p3705;
	@%p3706 bra 	$L__BB10_6252;
	mov.b32 	%r7911, 21106;
	st.local.u32 	[%rd1], %r7911;
	mov.b32 	%r13770, -1;
	mov.pred 	%p6962, 0;
	bra.uni 	$L__BB10_6253;
$L__BB10_6252:
	shl.b64 	%rd6836, %rd2161, 32;
	shr.s64 	%rd6837, %rd6836, 28;
	add.s64 	%rd6838, %rd2159, %rd6837;
	mov.b16 	%rs926, 0;
	st.u8 	[%rd6838], %rs926;
	st.u8 	[%rd6838+1], %rs926;
	mov.b32 	%r7905, 3608;
	st.u32 	[%rd6838+4], %r7905;
	mov.b16 	%rs927, 1;
	st.u8 	[%rd6838+3], %rs927;
	mov.b32 	%r7906, 48;
	st.u32 	[%rd6838+8], %r7906;
	mov.b32 	%r7907, -1;
	st.u32 	[%rd6838+16], %r7907;
	ld.shared.u64 	%rd6839, [m_Local_$_0];
	add.s64 	%rd6840, %rd6839, %rd6837;
	mov.b32 	%r7908, 0;
	st.u32 	[%rd6840+32], %r7908;
	ld.shared.u64 	%rd6841, [m_Local_$_0];
	add.s64 	%rd6842, %rd6841, %rd6837;
	st.u32 	[%rd6842+36], %r7908;
	ld.shared.u64 	%rd6843, [m_Local_$_0];
	add.s64 	%rd6844, %rd6843, %rd6837;
	st.u32 	[%rd6844+40], %r7908;
	ld.local.u32 	%r7909, [%rd1];
	setp.eq.s32 	%p6962, %r7909, 0;
$L__BB10_6253:
	mov.b32 	%r13771, 0;
	not.pred 	%p3708, %p6962;
	@%p3708 bra 	$L__BB10_6259;
	setp.ne.s32 	%p3709, %r13770, -1;
	@%p3709 bra 	$L__BB10_6256;
	mov.b32 	%r7919, 21352;
	st.local.u32 	[%rd1], %r7919;
	bra.uni 	$L__BB10_6259;
$L__BB10_6256:
	ld.shared.u64 	%rd6845, [m_Local_$_0];
	mul.wide.s32 	%rd2162, %r13770, 16;
	add.s64 	%rd6846, %rd6845, %rd2162;
	st.u32 	[%rd6846+40], %r3348;
	ld.local.u32 	%r7914, [%rd1];
	setp.ne.s32 	%p3710, %r7914, 0;
	@%p3710 bra 	$L__BB10_6259;
	ld.shared.u64 	%rd6847, [m_Local_$_0];
	add.s64 	%rd6848, %rd6847, %rd2162;
	st.u32 	[%rd6848+36], %r13764;
	ld.local.u32 	%r7916, [%rd1];
	setp.ne.s32 	%p3711, %r7916, 0;
	@%p3711 bra 	$L__BB10_6259;
	ld.shared.u64 	%rd6849, [m_Local_$_0];
	add.s64 	%rd6850, %rd6849, %rd2162;
	st.u32 	[%rd6850+32], %r13769;
	ld.local.u32 	%r7917, [%rd1];
	setp.eq.s32 	%p3712, %r7917, 0;
	selp.b32 	%r13771, %r13770, 0, %p3712;
$L__BB10_6259:
	st.local.u32 	[%rd1], %r13771;
	setp.eq.s32 	%p6963, %r13771, 0;
	bra.uni 	$L__BB10_6261;
$L__BB10_6260:
	cvt.u64.u32 	%rd6851, %r3347;
	add.s64 	%rd6852, %rd2160, %rd6851;
	ld.f64 	%fd132, [%rd6852+32];
	mov.pred 	%p6963, -1;
$L__BB10_6261:
	not.pred 	%p3715, %p6963;
	@%p3715 bra 	$L__BB10_6659;
	setp.ne.s32 	%p3716, %r3280, -1;
	mov.f64 	%fd133, 0d0000000000000000;
	@%p3716 bra 	$L__BB10_6264;
	mov.b32 	%r7936, 21352;
	st.local.u32 	[%rd1], %r7936;
	mov.pred 	%p6965, 0;
	bra.uni 	$L__BB10_6276;
$L__BB10_6264:
	ld.shared.u64 	%rd2163, [m_Local_$_0];
	add.s64 	%rd2164, %rd2163, %rd2144;
	ld.u32 	%r3353, [%rd2164+12];
	setp.lt.s32 	%p3717, %r13764, %r3353;
	@%p3717 bra 	$L__BB10_6275;
	ld.shared.u64 	%rd6853, [m_Local_$_1];
	atom.global.add.u64 	%rd6854, [%rd16], 48;
	add.s64 	%rd6855, %rd6854, 56;
	setp.lt.u64 	%p3718, %rd6855, %rd6853;
	shr.u64 	%rd2165, %rd6854, 4;
	cvt.u32.u64 	%r13772, %rd2165;
	setp.ne.s32 	%p3719, %r13772, -1;
	and.pred  	%p3720, %p3718, %p3719;
	@%p3720 bra 	$L__BB10_6267;
	mov.b32 	%r7927, 21106;
	st.local.u32 	[%rd1], %r7927;
	mov.b32 	%r13772, -1;
	mov.pred 	%p6964, 0;
	bra.uni 	$L__BB10_6268;
$L__BB10_6267:
	shl.b64 	%rd6856, %rd2165, 32;
	shr.s64 	%rd6857, %rd6856, 28;
	add.s64 	%rd6858, %rd2163, %rd6857;
	mov.b16 	%rs928, 0;
	st.u8 	[%rd6858], %rs928;
	st.u8 	[%rd6858+1], %rs928;
	mov.b32 	%r7921, 3608;
	st.u32 	[%rd6858+4], %r7921;
	mov.b16 	%rs929, 1;
	st.u8 	[%rd6858+3], %rs929;
	mov.b32 	%r7922, 48;
	st.u32 	[%rd6858+8], %r7922;
	mov.b32 	%r7923, -1;
	st.u32 	[%rd6858+16], %r7923;
	ld.shared.u64 	%rd6859, [m_Local_$_0];
	add.s64 	%rd6860, %rd6859, %rd6857;
	mov.b32 	%r7924, 0;
	st.u32 	[%rd6860+32], %r7924;
	ld.shared.u64 	%rd6861, [m_Local_$_0];
	add.s64 	%rd6862, %rd6861, %rd6857;
	st.u32 	[%rd6862+36], %r7924;
	ld.shared.u64 	%rd6863, [m_Local_$_0];
	add.s64 	%rd6864, %rd6863, %rd6857;
	st.u32 	[%rd6864+40], %r7924;
	ld.local.u32 	%r7925, [%rd1];
	setp.eq.s32 	%p6964, %r7925, 0;
$L__BB10_6268:
	mov.b32 	%r13773, 0;
	not.pred 	%p3722, %p6964;
	@%p3722 bra 	$L__BB10_6274;
	setp.ne.s32 	%p3723, %r13772, -1;
	@%p3723 bra 	$L__BB10_6271;
	mov.b32 	%r7935, 21352;
	st.local.u32 	[%rd1], %r7935;
	bra.uni 	$L__BB10_6274;
$L__BB10_6271:
	ld.shared.u64 	%rd6865, [m_Local_$_0];
	mul.wide.s32 	%rd2166, %r13772, 16;
	add.s64 	%rd6866, %rd6865, %rd2166;
	st.u32 	[%rd6866+40], %r3353;
	ld.local.u32 	%r7930, [%rd1];
	setp.ne.s32 	%p3724, %r7930, 0;
	@%p3724 bra 	$L__BB10_6274;
	ld.shared.u64 	%rd6867, [m_Local_$_0];
	add.s64 	%rd6868, %rd6867, %rd2166;
	st.u32 	[%rd6868+36], %r13764;
	ld.local.u32 	%r7932, [%rd1];
	setp.ne.s32 	%p3725, %r7932, 0;
	@%p3725 bra 	$L__BB10_6274;
	ld.shared.u64 	%rd6869, [m_Local_$_0];
	add.s64 	%rd6870, %rd6869, %rd2166;
	st.u32 	[%rd6870+32], %r3280;
	ld.local.u32 	%r7933, [%rd1];
	setp.eq.s32 	%p3726, %r7933, 0;
	selp.b32 	%r13773, %r13772, 0, %p3726;
$L__BB10_6274:
	st.local.u32 	[%rd1], %r13773;
	setp.eq.s32 	%p6965, %r13773, 0;
	bra.uni 	$L__BB10_6276;
$L__BB10_6275:
	cvt.u64.u32 	%rd6871, %r3347;
	add.s64 	%rd6872, %rd2164, %rd6871;
	ld.f64 	%fd133, [%rd6872+32];
	mov.pred 	%p6965, -1;
$L__BB10_6276:
	not.pred 	%p3729, %p6965;
	@%p3729 bra 	$L__BB10_6659;
	setp.ne.s32 	%p3730, %r13769, -1;
	add.f64 	%fd41, %fd132, %fd133;
	@%p3730 bra 	$L__BB10_6279;
	mov.b32 	%r13775, 21352;
	st.local.u32 	[%rd1], %r13775;
	bra.uni 	$L__BB10_6291;
$L__BB10_6279:
	ld.shared.u64 	%rd2167, [m_Local_$_0];
	mul.wide.s32 	%rd6873, %r13769, 16;
	add.s64 	%rd2168, %rd2167, %rd6873;
	ld.u32 	%r3358, [%rd2168+12];
	setp.lt.s32 	%p3731, %r13764, %r3358;
	@%p3731 bra 	$L__BB10_6290;
	ld.shared.u64 	%rd6874, [m_Local_$_1];
	atom.global.add.u64 	%rd6875, [%rd16], 48;
	add.s64 	%rd6876, %rd6875, 56;
	setp.lt.u64 	%p3732, %rd6876, %rd6874;
	shr.u64 	%rd2169, %rd6875, 4;
	cvt.u32.u64 	%r13774, %rd2169;
	setp.ne.s32 	%p3733, %r13774, -1;
	and.pred  	%p3734, %p3732, %p3733;
	@%p3734 bra 	$L__BB10_6282;
	mov.b32 	%r7943, 21106;
	st.local.u32 	[%rd1], %r7943;
	mov.b32 	%r13774, -1;
	mov.pred 	%p6966, 0;
	bra.uni 	$L__BB10_6283;
$L__BB10_6282:
	shl.b64 	%rd6877, %rd2169, 32;
	shr.s64 	%rd6878, %rd6877, 28;
	add.s64 	%rd6879, %rd2167, %rd6878;
	mov.b16 	%rs930, 0;
	st.u8 	[%rd6879], %rs930;
	st.u8 	[%rd6879+1], %rs930;
	mov.b32 	%r7937, 3608;
	st.u32 	[%rd6879+4], %r7937;
	mov.b16 	%rs931, 1;
	st.u8 	[%rd6879+3], %rs931;
	mov.b32 	%r7938, 48;
	st.u32 	[%rd6879+8], %r7938;
	mov.b32 	%r7939, -1;
	st.u32 	[%rd6879+16], %r7939;
	ld.shared.u64 	%rd6880, [m_Local_$_0];
	add.s64 	%rd6881, %rd6880, %rd6878;
	mov.b32 	%r7940, 0;
	st.u32 	[%rd6881+32], %r7940;
	ld.shared.u64 	%rd6882, [m_Local_$_0];
	add.s64 	%rd6883, %rd6882, %rd6878;
	st.u32 	[%rd6883+36], %r7940;
	ld.shared.u64 	%rd6884, [m_Local_$_0];
	add.s64 	%rd6885, %rd6884, %rd6878;
	st.u32 	[%rd6885+40], %r7940;
	ld.local.u32 	%r7941, [%rd1];
	setp.eq.s32 	%p6966, %r7941, 0;
$L__BB10_6283:
	mov.b32 	%r13775, 0;
	not.pred 	%p3736, %p6966;
	@%p3736 bra 	$L__BB10_6289;
	setp.ne.s32 	%p3737, %r13774, -1;
	@%p3737 bra 	$L__BB10_6286;
	mov.b32 	%r7951, 21352;
	st.local.u32 	[%rd1], %r7951;
	bra.uni 	$L__BB10_6289;
$L__BB10_6286:
	ld.shared.u64 	%rd6886, [m_Local_$_0];
	mul.wide.s32 	%rd2170, %r13774, 16;
	add.s64 	%rd6887, %rd6886, %rd2170;
	st.u32 	[%rd6887+40], %r3358;
	ld.local.u32 	%r7946, [%rd1];
	setp.ne.s32 	%p3738, %r7946, 0;
	@%p3738 bra 	$L__BB10_6289;
	ld.shared.u64 	%rd6888, [m_Local_$_0];
	add.s64 	%rd6889, %rd6888, %rd2170;
	st.u32 	[%rd6889+36], %r13764;
	ld.local.u32 	%r7948, [%rd1];
	setp.ne.s32 	%p3739, %r7948, 0;
	@%p3739 bra 	$L__BB10_6289;
	ld.shared.u64 	%rd6890, [m_Local_$_0];
	add.s64 	%rd6891, %rd6890, %rd2170;
	st.u32 	[%rd6891+32], %r13769;
	ld.local.u32 	%r7949, [%rd1];
	setp.eq.s32 	%p3740, %r7949, 0;
	selp.b32 	%r13775, %r13774, 0, %p3740;
$L__BB10_6289:
	st.local.u32 	[%rd1], %r13775;
	bra.uni 	$L__BB10_6291;
$L__BB10_6290:
	cvt.u64.u32 	%rd6892, %r3347;
	add.s64 	%rd6893, %rd2168, %rd6892;
	st.f64 	[%rd6893+32], %fd41;
	ld.local.u32 	%r13775, [%rd1];
$L__BB10_6291:
	setp.eq.s32 	%p3741, %r13775, 0;
	add.s32 	%r13764, %r13764, 1;
	@%p3741 bra 	$L__BB10_6199;
	bra.uni 	$L__BB10_6659;
$L__BB10_6292:
	ld.shared.u64 	%rd2171, [m_Local_$_0];
	add.s64 	%rd2172, %rd2171, %rd2089;
	ld.u32 	%r7970, [%rd2172+12];
	setp.gt.s32 	%p3757, %r7704, -1;
	setp.lt.s32 	%p3758, %r7704, %r7970;
	and.pred  	%p3759, %p3757, %p3758;
	@%p3759 bra 	$L__BB10_6303;
	ld.shared.u64 	%rd6916, [m_Local_$_1];
	atom.global.add.u64 	%rd6917, [%rd16], 48;
	add.s64 	%rd6918, %rd6917, 56;
	setp.lt.u64 	%p3761, %rd6918, %rd6916;
	shr.u64 	%rd2173, %rd6917, 4;
	cvt.u32.u64 	%r13777, %rd2173;
	setp.ne.s32 	%p3762, %r13777, -1;
	and.pred  	%p3763, %p3761, %p3762;
	@%p3763 bra 	$L__BB10_6295;
	mov.b32 	%r7977, 21106;
	st.local.u32 	[%rd1], %r7977;
	mov.b32 	%r13777, -1;
	mov.pred 	%p6967, 0;
	bra.uni 	$L__BB10_6296;
$L__BB10_6295:
	shl.b64 	%rd6919, %rd2173, 32;
	shr.s64 	%rd6920, %rd6919, 28;
	add.s64 	%rd6921, %rd2171, %rd6920;
	mov.b16 	%rs934, 0;
	st.u8 	[%rd6921], %rs934;
	st.u8 	[%rd6921+1], %rs934;
	mov.b32 	%r7971, 3608;
	st.u32 	[%rd6921+4], %r7971;
	mov.b16 	%rs935, 1;
	st.u8 	[%rd6921+3], %rs935;
	mov.b32 	%r7972, 48;
	st.u32 	[%rd6921+8], %r7972;
	mov.b32 	%r7973, -1;
	st.u32 	[%rd6921+16], %r7973;
	ld.shared.u64 	%rd6922, [m_Local_$_0];
	add.s64 	%rd6923, %rd6922, %rd6920;
	mov.b32 	%r7974, 0;
	st.u32 	[%rd6923+32], %r7974;
	ld.shared.u64 	%rd6924, [m_Local_$_0];
	add.s64 	%rd6925, %rd6924, %rd6920;
	st.u32 	[%rd6925+36], %r7974;
	ld.shared.u64 	%rd6926, [m_Local_$_0];
	add.s64 	%rd6927, %rd6926, %rd6920;
	st.u32 	[%rd6927+40], %r7974;
	ld.local.u32 	%r7975, [%rd1];
	setp.eq.s32 	%p6967, %r7975, 0;
$L__BB10_6296:
	mov.b32 	%r13778, 0;
	not.pred 	%p3765, %p6967;
	@%p3765 bra 	$L__BB10_6302;
	setp.ne.s32 	%p3766, %r13777, -1;
	@%p3766 bra 	$L__BB10_6299;
	mov.b32 	%r7985, 21352;
	st.local.u32 	[%rd1], %r7985;
	bra.uni 	$L__BB10_6302;
$L__BB10_6299:
	ld.shared.u64 	%rd6928, [m_Local_$_0];
	mul.wide.s32 	%rd2174, %r13777, 16;
	add.s64 	%rd6929, %rd6928, %rd2174;
	st.u32 	[%rd6929+40], %r7970;
	ld.local.u32 	%r7980, [%rd1];
	setp.ne.s32 	%p3767, %r7980, 0;
	@%p3767 bra 	$L__BB10_6302;
	ld.shared.u64 	%rd6930, [m_Local_$_0];
	add.s64 	%rd6931, %rd6930, %rd2174;
	st.u32 	[%rd6931+36], %r7704;
	ld.local.u32 	%r7982, [%rd1];
	setp.ne.s32 	%p3768, %r7982, 0;
	@%p3768 bra 	$L__BB10_6302;
	ld.shared.u64 	%rd6932, [m_Local_$_0];
	add.s64 	%rd6933, %rd6932, %rd2174;
	st.u32 	[%rd6933+32], %r3176;
	ld.local.u32 	%r7983, [%rd1];
	setp.eq.s32 	%p3769, %r7983, 0;
	selp.b32 	%r13778, %r13777, 0, %p3769;
$L__BB10_6302:
	st.local.u32 	[%rd1], %r13778;
	setp.eq.s32 	%p6968, %r13778, 0;
	mov.b32 	%r13779, 0;
	bra.uni 	$L__BB10_6304;
$L__BB10_6303:
	cvt.u64.u32 	%rd6914, %r3319;
	add.s64 	%rd6915, %rd2172, %rd6914;
	ld.u32 	%r13779, [%rd6915];
	mov.pred 	%p6968, -1;
$L__BB10_6304:
	not.pred 	%p3771, %p6968;
	@%p3771 bra 	$L__BB10_6659;
	setp.ne.s32 	%p3772, %r3176, -1;
	add.s32 	%r3373, %r13779, %r7725;
	@%p3772 bra 	$L__BB10_6307;
	mov.b32 	%r13781, 21352;
	st.local.u32 	[%rd1], %r13781;
	bra.uni 	$L__BB10_6319;
$L__BB10_6307:
	ld.shared.u64 	%rd2175, [m_Local_$_0];
	add.s64 	%rd2176, %rd2175, %rd2089;
	ld.u32 	%r7989, [%rd2176+12];
	setp.gt.s32 	%p3773, %r7704, -1;
	setp.lt.s32 	%p3774, %r7704, %r7989;
	and.pred  	%p3775, %p3773, %p3774;
	@%p3775 bra 	$L__BB10_6318;
	ld.shared.u64 	%rd6936, [m_Local_$_1];
	atom.global.add.u64 	%rd6937, [%rd16], 48;
	add.s64 	%rd6938, %rd6937, 56;
	setp.lt.u64 	%p3776, %rd6938, %rd6936;
	shr.u64 	%rd2177, %rd6937, 4;
	cvt.u32.u64 	%r13780, %rd2177;
	setp.ne.s32 	%p3777, %r13780, -1;
	and.pred  	%p3778, %p3776, %p3777;
	@%p3778 bra 	$L__BB10_6310;
	mov.b32 	%r7996, 21106;
	st.local.u32 	[%rd1], %r7996;
	mov.b32 	%r13780, -1;
	mov.pred 	%p6969, 0;
	bra.uni 	$L__BB10_6311;
$L__BB10_6310:
	shl.b64 	%rd6939, %rd2177, 32;
	shr.s64 	%rd6940, %rd6939, 28;
	add.s64 	%rd6941, %rd2175, %rd6940;
	mov.b16 	%rs936, 0;
	st.u8 	[%rd6941], %rs936;
	st.u8 	[%rd6941+1], %rs936;
	mov.b32 	%r7990, 3608;
	st.u32 	[%rd6941+4], %r7990;
	mov.b16 	%rs937, 1;
	st.u8 	[%rd6941+3], %rs937;
	mov.b32 	%r7991, 48;
	st.u32 	[%rd6941+8], %r7991;
	mov.b32 	%r7992, -1;
	st.u32 	[%rd6941+16], %r7992;
	ld.shared.u64 	%rd6942, [m_Local_$_0];
	add.s64 	%rd6943, %rd6942, %rd6940;
	mov.b32 	%r7993, 0;
	st.u32 	[%rd6943+32], %r7993;
	ld.shared.u64 	%rd6944, [m_Local_$_0];
	add.s64 	%rd6945, %rd6944, %rd6940;
	st.u32 	[%rd6945+36], %r7993;
	ld.shared.u64 	%rd6946, [m_Local_$_0];
	add.s64 	%rd6947, %rd6946, %rd6940;
	st.u32 	[%rd6947+40], %r7993;
	ld.local.u32 	%r7994, [%rd1];
	setp.eq.s32 	%p6969, %r7994, 0;
$L__BB10_6311:
	mov.b32 	%r13781, 0;
	not.pred 	%p3780, %p6969;
	@%p3780 bra 	$L__BB10_6317;
	setp.ne.s32 	%p3781, %r13780, -1;
	@%p3781 bra 	$L__BB10_6314;
	mov.b32 	%r8004, 21352;
	st.local.u32 	[%rd1], %r8004;
	bra.uni 	$L__BB10_6317;
$L__BB10_6314:
	ld.shared.u64 	%rd6948, [m_Local_$_0];
	mul.wide.s32 	%rd2178, %r13780, 16;
	add.s64 	%rd6949, %rd6948, %rd2178;
	st.u32 	[%rd6949+40], %r7989;
	ld.local.u32 	%r7999, [%rd1];
	setp.ne.s32 	%p3782, %r7999, 0;
	@%p3782 bra 	$L__BB10_6317;
	ld.shared.u64 	%rd6950, [m_Local_$_0];
	add.s64 	%rd6951, %rd6950, %rd2178;
	st.u32 	[%rd6951+36], %r7704;
	ld.local.u32 	%r8001, [%rd1];
	setp.ne.s32 	%p3783, %r8001, 0;
	@%p3783 bra 	$L__BB10_6317;
	ld.shared.u64 	%rd6952, [m_Local_$_0];
	add.s64 	%rd6953, %rd6952, %rd2178;
	st.u32 	[%rd6953+32], %r3176;
	ld.local.u32 	%r8002, [%rd1];
	setp.eq.s32 	%p3784, %r8002, 0;
	selp.b32 	%r13781, %r13780, 0, %p3784;
$L__BB10_6317:
	st.local.u32 	[%rd1], %r13781;
	bra.uni 	$L__BB10_6319;
$L__BB10_6318:
	cvt.u64.u32 	%rd6934, %r3319;
	add.s64 	%rd6935, %rd2176, %rd6934;
	st.u32 	[%rd6935], %r3373;
	ld.local.u32 	%r13781, [%rd1];
$L__BB10_6319:
	setp.eq.s32 	%p3785, %r13781, 0;
	@%p3785 bra 	$L__BB10_6008;
	bra.uni 	$L__BB10_6659;
$L__BB10_6320:
	setp.gt.s32 	%p6970, %r3438, 0;
$L__BB10_6321:
	mov.b64 	%rd11920, 0;
	not.pred 	%p3872, %p6970;
	@%p3872 bra 	$L__BB10_6565;
	mul.wide.s32 	%rd2180, %r3176, 16;
	mov.b64 	%rd11920, 0;
	mov.b32 	%r13819, 0;
	mov.u32 	%r3441, %r13800;
$L__BB10_6323:
	setp.ne.s32 	%p3873, %r3176, -1;
	shl.b32 	%r3443, %r13819, 2;
	@%p3873 bra 	$L__BB10_6418;
	mov.b32 	%r13800, 21352;
	st.local.u32 	[%rd1], %r13800;
	mov.pred 	%p6982, -1;
	mov.u32 	%r3441, %r13800;
	bra.uni 	$L__BB10_6430;
$L__BB10_6325:
	add.s64 	%rd2182, %rd11915, %rd2093;
	ld.u32 	%r3387, [%rd2182+12];
	setp.lt.s32 	%p3790, %r13787, %r3387;
	@%p3790 bra 	$L__BB10_6336;
	ld.shared.u64 	%rd6955, [m_Local_$_1];
	atom.global.add.u64 	%rd6956, [%rd16], 48;
	add.s64 	%rd6957, %rd6956, 56;
	setp.lt.u64 	%p3791, %rd6957, %rd6955;
	shr.u64 	%rd2183, %rd6956, 4;
	cvt.u32.u64 	%r13788, %rd2183;
	setp.ne.s32 	%p3792, %r13788, -1;
	and.pred  	%p3793, %p3791, %p3792;
	@%p3793 bra 	$L__BB10_6328;
	mov.b32 	%r8015, 21106;
	st.local.u32 	[%rd1], %r8015;
	mov.b32 	%r13788, -1;
	mov.pred 	%p6971, 0;
	bra.uni 	$L__BB10_6329;
$L__BB10_6328:
	shl.b64 	%rd6958, %rd2183, 32;
	shr.s64 	%rd6959, %rd6958, 28;
	add.s64 	%rd6960, %rd11915, %rd6959;
	mov.b16 	%rs938, 0;
	st.u8 	[%rd6960], %rs938;
	st.u8 	[%rd6960+1], %rs938;
	mov.b32 	%r8009, 3608;
	st.u32 	[%rd6960+4], %r8009;
	mov.b16 	%rs939, 1;
	st.u8 	[%rd6960+3], %rs939;
	mov.b32 	%r8010, 48;
	st.u32 	[%rd6960+8], %r8010;
	mov.b32 	%r8011, -1;
	st.u32 	[%rd6960+16], %r8011;
	ld.shared.u64 	%rd6961, [m_Local_$_0];
	add.s64 	%rd6962, %rd6961, %rd6959;
	mov.b32 	%r8012, 0;
	st.u32 	[%rd6962+32], %r8012;
	ld.shared.u64 	%rd6963, [m_Local_$_0];
	add.s64 	%rd6964, %rd6963, %rd6959;
	st.u32 	[%rd6964+36], %r8012;
	ld.shared.u64 	%rd6965, [m_Local_$_0];
	add.s64 	%rd6966, %rd6965, %rd6959;
	st.u32 	[%rd6966+40], %r8012;
	ld.local.u32 	%r8013, [%rd1];
	setp.eq.s32 	%p6971, %r8013, 0;
$L__BB10_6329:
	mov.b32 	%r13800, 0;
	not.pred 	%p3795, %p6971;
	@%p3795 bra 	$L__BB10_6335;
	setp.ne.s32 	%p3796, %r13788, -1;
	@%p3796 bra 	$L__BB10_6332;
	mov.b32 	%r8023, 21352;
	st.local.u32 	[%rd1], %r8023;
	bra.uni 	$L__BB10_6335;
$L__BB10_6332:
	ld.shared.u64 	%rd6967, [m_Local_$_0];
	mul.wide.s32 	%rd2184, %r13788, 16;
	add.s64 	%rd6968, %rd6967, %rd2184;
	st.u32 	[%rd6968+40], %r3387;
	ld.local.u32 	%r8018, [%rd1];
	setp.ne.s32 	%p3797, %r8018, 0;
	@%p3797 bra 	$L__BB10_6335;
	ld.shared.u64 	%rd6969, [m_Local_$_0];
	add.s64 	%rd6970, %rd6969, %rd2184;
	st.u32 	[%rd6970+36], %r13787;
	ld.local.u32 	%r8020, [%rd1];
	setp.ne.s32 	%p3798, %r8020, 0;
	@%p3798 bra 	$L__BB10_6335;
	ld.shared.u64 	%rd6971, [m_Local_$_0];
	add.s64 	%rd6972, %rd6971, %rd2184;
	st.u32 	[%rd6972+32], %r3176;
	ld.local.u32 	%r8021, [%rd1];
	setp.eq.s32 	%p3799, %r8021, 0;
	selp.b32 	%r13800, %r13788, 0, %p3799;
$L__BB10_6335:
	st.local.u32 	[%rd1], %r13800;
	setp.eq.s32 	%p6972, %r13800, 0;
	mov.pred 	%p6973, -1;
	mov.u32 	%r3384, %r13800;
	bra.uni 	$L__BB10_6337;
$L__BB10_6336:
	cvt.u64.u32 	%rd6973, %r3386;
	add.s64 	%rd6974, %rd2182, %rd6973;
	ld.u32 	%r8024, [%rd6974+32];
	setp.eq.s32 	%p6973, %r8024, 0;
	mov.pred 	%p6972, -1;
$L__BB10_6337:
	not.pred 	%p3804, %p6972;
	@%p3804 bra 	$L__BB10_6659;
	not.pred 	%p3805, %p6973;
	@%p3805 bra 	$L__BB10_6341;
	ld.shared.u64 	%rd11915, [m_Local_$_0];
$L__BB10_6340:
	add.s32 	%r13787, %r13787, 1;
	add.s64 	%rd7080, %rd11915, %rd2092;
	ld.u32 	%r3438, [%rd7080+12];
	setp.lt.s32 	%p3871, %r13787, %r3438;
	@%p3871 bra 	$L__BB10_6011;
	bra.uni 	$L__BB10_6320;
$L__BB10_6341:
	mov.b32 	%r13796, 0;
$L__BB10_6342:
	setp.ne.s32 	%p3806, %r7480, -1;
	@%p3806 bra 	$L__BB10_6344;
	mov.b32 	%r13800, 21352;
	st.local.u32 	[%rd1], %r13800;
	mov.b64 	%rd11914, 0;
	mov.u32 	%r3384, %r13800;
	bra.uni 	$L__BB10_6356;
$L__BB10_6344:
	ld.shared.u64 	%rd2186, [m_Local_$_0];
	add.s64 	%rd2187, %rd2186, %rd2092;
	ld.u32 	%r3399, [%rd2187+12];
	setp.lt.s32 	%p3807, %r13787, %r3399;
	@%p3807 bra 	$L__BB10_6355;
	ld.shared.u64 	%rd6975, [m_Local_$_1];
	atom.global.add.u64 	%rd6976, [%rd16], 48;
	add.s64 	%rd6977, %rd6976, 56;
	setp.lt.u64 	%p3808, %rd6977, %rd6975;
	shr.u64 	%rd2188, %rd6976, 4;
	cvt.u32.u64 	%r13797, %rd2188;
	setp.ne.s32 	%p3809, %r13797, -1;
	and.pred  	%p3810, %p3808, %p3809;
	@%p3810 bra 	$L__BB10_6347;
	mov.b32 	%r8033, 21106;
	st.local.u32 	[%rd1], %r8033;
	mov.b32 	%r13797, -1;
	mov.pred 	%p6974, 0;
	bra.uni 	$L__BB10_6348;
$L__BB10_6347:
	shl.b64 	%rd6978, %rd2188, 32;
	shr.s64 	%rd6979, %rd6978, 28;
	add.s64 	%rd6980, %rd2186, %rd6979;
	mov.b16 	%rs940, 0;
	st.u8 	[%rd6980], %rs940;
	st.u8 	[%rd6980+1], %rs940;
	mov.b32 	%r8027, 3608;
	st.u32 	[%rd6980+4], %r8027;
	mov.b16 	%rs941, 1;
	st.u8 	[%rd6980+3], %rs941;
	mov.b32 	%r8028, 48;
	st.u32 	[%rd6980+8], %r8028;
	mov.b32 	%r8029, -1;
	st.u32 	[%rd6980+16], %r8029;
	ld.shared.u64 	%rd6981, [m_Local_$_0];
	add.s64 	%rd6982, %rd6981, %rd6979;
	mov.b32 	%r8030, 0;
	st.u32 	[%rd6982+32], %r8030;
	ld.shared.u64 	%rd6983, [m_Local_$_0];
	add.s64 	%rd6984, %rd6983, %rd6979;
	st.u32 	[%rd6984+36], %r8030;
	ld.shared.u64 	%rd6985, [m_Local_$_0];
	add.s64 	%rd6986, %rd6985, %rd6979;
	st.u32 	[%rd6986+40], %r8030;
	ld.local.u32 	%r8031, [%rd1];
	setp.eq.s32 	%p6974, %r8031, 0;
$L__BB10_6348:
	mov.b32 	%r13800, 0;
	not.pred 	%p3812, %p6974;
	@%p3812 bra 	$L__BB10_6354;
	setp.ne.s32 	%p3813, %r13797, -1;
	@%p3813 bra 	$L__BB10_6351;
	mov.b32 	%r8041, 21352;
	st.local.u32 	[%rd1], %r8041;
	bra.uni 	$L__BB10_6354;
$L__BB10_6351:
	ld.shared.u64 	%rd6987, [m_Local_$_0];
	mul.wide.s32 	%rd2189, %r13797, 16;
	add.s64 	%rd6988, %rd6987, %rd2189;
	st.u32 	[%rd6988+40], %r3399;
	ld.local.u32 	%r8036, [%rd1];
	setp.ne.s32 	%p3814, %r8036, 0;
	@%p3814 bra 	$L__BB10_6354;
	ld.shared.u64 	%rd6989, [m_Local_$_0];
	add.s64 	%rd6990, %rd6989, %rd2189;
	st.u32 	[%rd6990+36], %r13787;
	ld.local.u32 	%r8038, [%rd1];
	setp.ne.s32 	%p3815, %r8038, 0;
	@%p3815 bra 	$L__BB10_6354;
	ld.shared.u64 	%rd6991, [m_Local_$_0];
	add.s64 	%rd6992, %rd6991, %rd2189;
	st.u32 	[%rd6992+32], %r7480;
	ld.local.u32 	%r8039, [%rd1];
	setp.eq.s32 	%p3816, %r8039, 0;
	selp.b32 	%r13800, %r13797, 0, %p3816;
$L__BB10_6354:
	st.local.u32 	[%rd1], %r13800;
	mov.b64 	%rd11914, 0;
	mov.u32 	%r3384, %r13800;
	bra.uni 	$L__BB10_6356;
$L__BB10_6355:
	cvt.u64.u32 	%rd6994, %r3386;
	add.s64 	%rd6995, %rd2187, %rd6994;
	ld.u32 	%r8042, [%rd6995+32];
	mul.wide.s32 	%rd11914, %r8042, 16;
$L__BB10_6356:
	setp.ne.s32 	%p3817, %r3384, 0;
	@%p3817 bra 	$L__BB10_6659;
	ld.shared.u64 	%rd11915, [m_Local_$_0];
	add.s64 	%rd6997, %rd11915, %rd11914;
	ld.u32 	%r8045, [%rd6997+12];
	setp.ge.s32 	%p3818, %r13796, %r8045;
	mov.b32 	%r3384, 0;
	@%p3818 bra 	$L__BB10_6340;
	setp.ne.s32 	%p3819, %r7480, -1;
	@%p3819 bra 	$L__BB10_6360;
	mov.b32 	%r13800, 21352;
	st.local.u32 	[%rd1], %r13800;
	mov.b32 	%r13805, 0;
	bra.uni 	$L__BB10_6372;
$L__BB10_6360:
	add.s64 	%rd2193, %rd11915, %rd2092;
	ld.u32 	%r3407, [%rd2193+12];
	setp.lt.s32 	%p3820, %r13787, %r3407;
	@%p3820 bra 	$L__BB10_6371;
	ld.shared.u64 	%rd6998, [m_Local_$_1];
	atom.global.add.u64 	%rd6999, [%rd16], 48;
	add.s64 	%rd7000, %rd6999, 56;
	setp.lt.u64 	%p3821, %rd7000, %rd6998;
	shr.u64 	%rd2194, %rd6999, 4;
	cvt.u32.u64 	%r13802, %rd2194;
	setp.ne.s32 	%p3822, %r13802, -1;
	and.pred  	%p3823, %p3821, %p3822;
	@%p3823 bra 	$L__BB10_6363;
	mov.b32 	%r8052, 21106;
	st.local.u32 	[%rd1], %r8052;
	mov.b32 	%r13802, -1;
	mov.pred 	%p6975, 0;
	bra.uni 	$L__BB10_6364;
$L__BB10_6363:
	shl.b64 	%rd7001, %rd2194, 32;
	shr.s64 	%rd7002, %rd7001, 28;
	add.s64 	%rd7003, %rd11915, %rd7002;
	mov.b16 	%rs942, 0;
	st.u8 	[%rd7003], %rs942;
	st.u8 	[%rd7003+1], %rs942;
	mov.b32 	%r8046, 3608;
	st.u32 	[%rd7003+4], %r8046;
	mov.b16 	%rs943, 1;
	st.u8 	[%rd7003+3], %rs943;
	mov.b32 	%r8047, 48;
	st.u32 	[%rd7003+8], %r8047;
	mov.b32 	%r8048, -1;
	st.u32 	[%rd7003+16], %r8048;
	ld.shared.u64 	%rd7004, [m_Local_$_0];
	add.s64 	%rd7005, %rd7004, %rd7002;
	mov.b32 	%r8049, 0;
	st.u32 	[%rd7005+32], %r8049;
	ld.shared.u64 	%rd7006, [m_Local_$_0];
	add.s64 	%rd7007, %rd7006, %rd7002;
	st.u32 	[%rd7007+36], %r8049;
	ld.shared.u64 	%rd7008, [m_Local_$_0];
	add.s64 	%rd7009, %rd7008, %rd7002;
	st.u32 	[%rd7009+40], %r8049;
	ld.local.u32 	%r8050, [%rd1];
	setp.eq.s32 	%p6975, %r8050, 0;
$L__BB10_6364:
	mov.b32 	%r13800, 0;
	not.pred 	%p3825, %p6975;
	@%p3825 bra 	$L__BB10_6370;
	setp.ne.s32 	%p3826, %r13802, -1;
	@%p3826 bra 	$L__BB10_6367;
	mov.b32 	%r8060, 21352;
	st.local.u32 	[%rd1], %r8060;
	bra.uni 	$L__BB10_6370;
$L__BB10_6367:
	ld.shared.u64 	%rd7010, [m_Local_$_0];
	mul.wide.s32 	%rd2195, %r13802, 16;
	add.s64 	%rd7011, %rd7010, %rd2195;
	st.u32 	[%rd7011+40], %r3407;
	ld.local.u32 	%r8055, [%rd1];
	setp.ne.s32 	%p3827, %r8055, 0;
	@%p3827 bra 	$L__BB10_6370;
	ld.shared.u64 	%rd7012, [m_Local_$_0];
	add.s64 	%rd7013, %rd7012, %rd2195;
	st.u32 	[%rd7013+36], %r13787;
	ld.local.u32 	%r8057, [%rd1];
	setp.ne.s32 	%p3828, %r8057, 0;
	@%p3828 bra 	$L__BB10_6370;
	ld.shared.u64 	%rd7014, [m_Local_$_0];
	add.s64 	%rd7015, %rd7014, %rd2195;
	st.u32 	[%rd7015+32], %r7480;
	ld.local.u32 	%r8058, [%rd1];
	setp.eq.s32 	%p3829, %r8058, 0;
	selp.b32 	%r13800, %r13802, 0, %p3829;
$L__BB10_6370:
	st.local.u32 	[%rd1], %r13800;
	mov.b32 	%r13805, 0;
	bra.uni 	$L__BB10_6372;
$L__BB10_6371:
	cvt.u64.u32 	%rd7016, %r3386;
	add.s64 	%rd7017, %rd2193, %rd7016;
	ld.u32 	%r13805, [%rd7017+32];
$L__BB10_6372:
	setp.ne.s32 	%p3830, %r13800, 0;
	@%p3830 bra 	$L__BB10_6659;
	shl.b32 	%r3415, %r13796, 3;
	setp.ne.s32 	%p3831, %r13805, -1;
	mov.f64 	%fd134, 0d0000000000000000;
	@%p3831 bra 	$L__BB10_6375;
	mov.b32 	%r8079, 21352;
	st.local.u32 	[%rd1], %r8079;
	mov.pred 	%p6977, 0;
	bra.uni 	$L__BB10_6387;
$L__BB10_6375:
	ld.shared.u64 	%rd2196, [m_Local_$_0];
	mul.wide.s32 	%rd7018, %r13805, 16;
	add.s64 	%rd2197, %rd2196, %rd7018;
	ld.u32 	%r3416, [%rd2197+12];
	setp.lt.s32 	%p3832, %r13796, %r3416;
	@%p3832 bra 	$L__BB10_6386;
	ld.shared.u64 	%rd7019, [m_Local_$_1];
	atom.global.add.u64 	%rd7020, [%rd16], 48;
	add.s64 	%rd7021, %rd7020, 56;
	setp.lt.u64 	%p3833, %rd7021, %rd7019;
	shr.u64 	%rd2198, %rd7020, 4;
	cvt.u32.u64 	%r13806, %rd2198;
	setp.ne.s32 	%p3834, %r13806, -1;
	and.pred  	%p3835, %p3833, %p3834;
	@%p3835 bra 	$L__BB10_6378;
	mov.b32 	%r8070, 21106;
	st.local.u32 	[%rd1], %r8070;
	mov.b32 	%r13806, -1;
	mov.pred 	%p6976, 0;
	bra.uni 	$L__BB10_6379;
$L__BB10_6378:
	shl.b64 	%rd7022, %rd2198, 32;
	shr.s64 	%rd7023, %rd7022, 28;
	add.s64 	%rd7024, %rd2196, %rd7023;
	mov.b16 	%rs944, 0;
	st.u8 	[%rd7024], %rs944;
	st.u8 	[%rd7024+1], %rs944;
	mov.b32 	%r8064, 3608;
	st.u32 	[%rd7024+4], %r8064;
	mov.b16 	%rs945, 1;
	st.u8 	[%rd7024+3], %rs945;
	mov.b32 	%r8065, 48;
	st.u32 	[%rd7024+8], %r8065;
	mov.b32 	%r8066, -1;
	st.u32 	[%rd7024+16], %r8066;
	ld.shared.u64 	%rd7025, [m_Local_$_0];
	add.s64 	%rd7026, %rd7025, %rd7023;
	mov.b32 	%r8067, 0;
	st.u32 	[%rd7026+32], %r8067;
	ld.shared.u64 	%rd7027, [m_Local_$_0];
	add.s64 	%rd7028, %rd7027, %rd7023;
	st.u32 	[%rd7028+36], %r8067;
	ld.shared.u64 	%rd7029, [m_Local_$_0];
	add.s64 	%rd7030, %rd7029, %rd7023;
	st.u32 	[%rd7030+40], %r8067;
	ld.local.u32 	%r8068, [%rd1];
	setp.eq.s32 	%p6976, %r8068, 0;
$L__BB10_6379:
	mov.b32 	%r13807, 0;
	not.pred 	%p3837, %p6976;
	@%p3837 bra 	$L__BB10_6385;
	setp.ne.s32 	%p3838, %r13806, -1;
	@%p3838 bra 	$L__BB10_6382;
	mov.b32 	%r8078, 21352;
	st.local.u32 	[%rd1], %r8078;
	bra.uni 	$L__BB10_6385;
$L__BB10_6382:
	ld.shared.u64 	%rd7031, [m_Local_$_0];
	mul.wide.s32 	%rd2199, %r13806, 16;
	add.s64 	%rd7032, %rd7031, %rd2199;
	st.u32 	[%rd7032+40], %r3416;
	ld.local.u32 	%r8073, [%rd1];
	setp.ne.s32 	%p3839, %r8073, 0;
	@%p3839 bra 	$L__BB10_6385;
	ld.shared.u64 	%rd7033, [m_Local_$_0];
	add.s64 	%rd7034, %rd7033, %rd2199;
	st.u32 	[%rd7034+36], %r13796;
	ld.local.u32 	%r8075, [%rd1];
	setp.ne.s32 	%p3840, %r8075, 0;
	@%p3840 bra 	$L__BB10_6385;
	ld.shared.u64 	%rd7035, [m_Local_$_0];
	add.s64 	%rd7036, %rd7035, %rd2199;
	st.u32 	[%rd7036+32], %r13805;
	ld.local.u32 	%r8076, [%rd1];
	setp.eq.s32 	%p3841, %r8076, 0;
	selp.b32 	%r13807, %r13806, 0, %p3841;
$L__BB10_6385:
	st.local.u32 	[%rd1], %r13807;
	setp.eq.s32 	%p6977, %r13807, 0;
	bra.uni 	$L__BB10_6387;
$L__BB10_6386:
	cvt.u64.u32 	%rd7037, %r3415;
	add.s64 	%rd7038, %rd2197, %rd7037;
	ld.f64 	%fd134, [%rd7038+32];
	mov.pred 	%p6977, -1;
$L__BB10_6387:
	not.pred 	%p3844, %p6977;
	@%p3844 bra 	$L__BB10_6659;
	setp.ne.s32 	%p3845, %r3176, -1;
	mov.f64 	%fd135, 0d0000000000000000;
	@%p3845 bra 	$L__BB10_6390;
	mov.b32 	%r8096, 21352;
	st.local.u32 	[%rd1], %r8096;
	mov.pred 	%p6979, 0;
	bra.uni 	$L__BB10_6402;
$L__BB10_6390:
	ld.shared.u64 	%rd2200, [m_Local_$_0];
	add.s64 	%rd2201, %rd2200, %rd2093;
	ld.u32 	%r3421, [%rd2201+12];
	setp.lt.s32 	%p3846, %r13787, %r3421;
	@%p3846 bra 	$L__BB10_6401;
	ld.shared.u64 	%rd7039, [m_Local_$_1];
	atom.global.add.u64 	%rd7040, [%rd16], 48;
	add.s64 	%rd7041, %rd7040, 56;
	setp.lt.u64 	%p3847, %rd7041, %rd7039;
	shr.u64 	%rd2202, %rd7040, 4;
	cvt.u32.u64 	%r13808, %rd2202;
	setp.ne.s32 	%p3848, %r13808, -1;
	and.pred  	%p3849, %p3847, %p3848;
	@%p3849 bra 	$L__BB10_6393;
	mov.b32 	%r8086, 21106;
	st.local.u32 	[%rd1], %r8086;
	mov.b32 	%r13808, -1;
	mov.pred 	%p6978, 0;
	bra.uni 	$L__BB10_6394;
$L__BB10_6393:
	shl.b64 	%rd7042, %rd2202, 32;
	shr.s64 	%rd7043, %rd7042, 28;
	add.s64 	%rd7044, %rd2200, %rd7043;
	mov.b16 	%rs946, 0;
	st.u8 	[%rd7044], %rs946;
	st.u8 	[%rd7044+1], %rs946;
	mov.b32 	%r8080, 3608;
	st.u32 	[%rd7044+4], %r8080;
	mov.b16 	%rs947, 1;
	st.u8 	[%rd7044+3], %rs947;
	mov.b32 	%r8081, 48;
	st.u32 	[%rd7044+8], %r8081;
	mov.b32 	%r8082, -1;
	st.u32 	[%rd7044+16], %r8082;
	ld.shared.u64 	%rd7045, [m_Local_$_0];
	add.s64 	%rd7046, %rd7045, %rd7043;
	mov.b32 	%r8083, 0;
	st.u32 	[%rd7046+32], %r8083;
	ld.shared.u64 	%rd7047, [m_Local_$_0];
	add.s64 	%rd7048, %rd7047, %rd7043;
	st.u32 	[%rd7048+36], %r8083;
	ld.shared.u64 	%rd7049, [m_Local_$_0];
	add.s64 	%rd7050, %rd7049, %rd7043;
	st.u32 	[%rd7050+40], %r8083;
	ld.local.u32 	%r8084, [%rd1];
	setp.eq.s32 	%p6978, %r8084, 0;
$L__BB10_6394:
	mov.b32 	%r13809, 0;
	not.pred 	%p3851, %p6978;
	@%p3851 bra 	$L__BB10_6400;
	setp.ne.s32 	%p3852, %r13808, -1;
	@%p3852 bra 	$L__BB10_6397;
	mov.b32 	%r8094, 21352;
	st.local.u32 	[%rd1], %r8094;
	bra.uni 	$L__BB10_6400;
$L__BB10_6397:
	ld.shared.u64 	%rd7051, [m_Local_$_0];
	mul.wide.s32 	%rd2203, %r13808, 16;
	add.s64 	%rd7052, %rd7051, %rd2203;
	st.u32 	[%rd7052+40], %r3421;
	ld.local.u32 	%r8089, [%rd1];
	setp.ne.s32 	%p3853, %r8089, 0;
	@%p3853 bra 	$L__BB10_6400;
	ld.shared.u64 	%rd7053, [m_Local_$_0];
	add.s64 	%rd7054, %rd7053, %rd2203;
	st.u32 	[%rd7054+36], %r13787;
	ld.local.u32 	%r8091, [%rd1];
	setp.ne.s32 	%p3854, %r8091, 0;
	@%p3854 bra 	$L__BB10_6400;
	ld.shared.u64 	%rd7055, [m_Local_$_0];
	add.s64 	%rd7056, %rd7055, %rd2203;
	st.u32 	[%rd7056+32], %r3176;
	ld.local.u32 	%r8092, [%rd1];
	setp.eq.s32 	%p3855, %r8092, 0;
	selp.b32 	%r13809, %r13808, 0, %p3855;
$L__BB10_6400:
	st.local.u32 	[%rd1], %r13809;
	setp.eq.s32 	%p6979, %r13809, 0;
	bra.uni 	$L__BB10_6402;
$L__BB10_6401:
	cvt.u64.u32 	%rd7057, %r3386;
	add.s64 	%rd7058, %rd2201, %rd7057;
	ld.u32 	%r8095, [%rd7058+32];
	cvt.rn.f64.s32 	%fd135, %r8095;
	mov.pred 	%p6979, -1;
$L__BB10_6402:
	not.pred 	%p3858, %p6979;
	@%p3858 bra 	$L__BB10_6659;
	setp.ne.s32 	%p3859, %r13805, -1;
	div.rn.f64 	%fd46, %fd134, %fd135;
	@%p3859 bra 	$L__BB10_6405;
	mov.b32 	%r13811, 21352;
	st.local.u32 	[%rd1], %r13811;
	bra.uni 	$L__BB10_6417;
$L__BB10_6405:
	ld.shared.u64 	%rd2204, [m_Local_$_0];
	mul.wide.s32 	%rd7059, %r13805, 16;
	add.s64 	%rd2205, %rd2204, %rd7059;
	ld.u32 	%r3426, [%rd2205+12];
	setp.lt.s32 	%p3860, %r13796, %r3426;
	@%p3860 bra 	$L__BB10_6416;
	ld.shared.u64 	%rd7060, [m_Local_$_1];
	atom.global.add.u64 	%rd7061, [%rd16], 48;
	add.s64 	%rd7062, %rd7061, 56;
	setp.lt.u64 	%p3861, %rd7062, %rd7060;
	shr.u64 	%rd2206, %rd7061, 4;
	cvt.u32.u64 	%r13810, %rd2206;
	setp.ne.s32 	%p3862, %r13810, -1;
	and.pred  	%p3863, %p3861, %p3862;
	@%p3863 bra 	$L__BB10_6408;
	mov.b32 	%r8103, 21106;
	st.local.u32 	[%rd1], %r8103;
	mov.b32 	%r13810, -1;
	mov.pred 	%p6980, 0;
	bra.uni 	$L__BB10_6409;
$L__BB10_6408:
	shl.b64 	%rd7063, %rd2206, 32;
	shr.s64 	%rd7064, %rd7063, 28;
	add.s64 	%rd7065, %rd2204, %rd7064;
	mov.b16 	%rs948, 0;
	st.u8 	[%rd7065], %rs948;
	st.u8 	[%rd7065+1], %rs948;
	mov.b32 	%r8097, 3608;
	st.u32 	[%rd7065+4], %r8097;
	mov.b16 	%rs949, 1;
	st.u8 	[%rd7065+3], %rs949;
	mov.b32 	%r8098, 48;
	st.u32 	[%rd7065+8], %r8098;
	mov.b32 	%r8099, -1;
	st.u32 	[%rd7065+16], %r8099;
	ld.shared.u64 	%rd7066, [m_Local_$_0];
	add.s64 	%rd7067, %rd7066, %rd7064;
	mov.b32 	%r8100, 0;
	st.u32 	[%rd7067+32], %r8100;
	ld.shared.u64 	%rd7068, [m_Local_$_0];
	add.s64 	%rd7069, %rd7068, %rd7064;
	st.u32 	[%rd7069+36], %r8100;
	ld.shared.u64 	%rd7070, [m_Local_$_0];
	add.s64 	%rd7071, %rd7070, %rd7064;
	st.u32 	[%rd7071+40], %r8100;
	ld.local.u32 	%r8101, [%rd1];
	setp.eq.s32 	%p6980, %r8101, 0;
$L__BB10_6409:
	mov.b32 	%r13811, 0;
	not.pred 	%p3865, %p6980;
	@%p3865 bra 	$L__BB10_6415;
	setp.ne.s32 	%p3866, %r13810, -1;
	@%p3866 bra 	$L__BB10_6412;
	mov.b32 	%r8111, 21352;
	st.local.u32 	[%rd1], %r8111;
	bra.uni 	$L__BB10_6415;
$L__BB10_6412:
	ld.shared.u64 	%rd7072, [m_Local_$_0];
	mul.wide.s32 	%rd2207, %r13810, 16;
	add.s64 	%rd7073, %rd7072, %rd2207;
	st.u32 	[%rd7073+40], %r3426;
	ld.local.u32 	%r8106, [%rd1];
	setp.ne.s32 	%p3867, %r8106, 0;
	@%p3867 bra 	$L__BB10_6415;
	ld.shared.u64 	%rd7074, [m_Local_$_0];
	add.s64 	%rd7075, %rd7074, %rd2207;
	st.u32 	[%rd7075+36], %r13796;
	ld.local.u32 	%r8108, [%rd1];
	setp.ne.s32 	%p3868, %r8108, 0;
	@%p3868 bra 	$L__BB10_6415;
	ld.shared.u64 	%rd7076, [m_Local_$_0];
	add.s64 	%rd7077, %rd7076, %rd2207;
	st.u32 	[%rd7077+32], %r13805;
	ld.local.u32 	%r8109, [%rd1];
	setp.eq.s32 	%p3869, %r8109, 0;
	selp.b32 	%r13811, %r13810, 0, %p3869;
$L__BB10_6415:
	st.local.u32 	[%rd1], %r13811;
	bra.uni 	$L__BB10_6417;
$L__BB10_6416:
	cvt.u64.u32 	%rd7078, %r3415;
	add.s64 	%rd7079, %rd2205, %rd7078;
	st.f64 	[%rd7079+32], %fd46;
	ld.local.u32 	%r13811, [%rd1];
$L__BB10_6417:
	setp.eq.s32 	%p3870, %r13811, 0;
	add.s32 	%r13796, %r13796, 1;
	mov.b32 	%r13800, 0;
	mov.u32 	%r3384, %r13800;
	@%p3870 bra 	$L__BB10_6342;
	bra.uni 	$L__BB10_6659;
$L__BB10_6418:
	add.s64 	%rd2211, %rd11915, %rd2180;
	ld.u32 	%r3444, [%rd2211+12];
	setp.lt.s32 	%p3874, %r13819, %r3444;
	@%p3874 bra 	$L__BB10_6429;
	ld.shared.u64 	%rd7083, [m_Local_$_1];
	atom.global.add.u64 	%rd7084, [%rd16], 48;
	add.s64 	%rd7085, %rd7084, 56;
	setp.lt.u64 	%p3875, %rd7085, %rd7083;
	shr.u64 	%rd2212, %rd7084, 4;
	cvt.u32.u64 	%r13820, %rd2212;
	setp.ne.s32 	%p3876, %r13820, -1;
	and.pred  	%p3877, %p3875, %p3876;
	@%p3877 bra 	$L__BB10_6421;
	mov.b32 	%r8121, 21106;
	st.local.u32 	[%rd1], %r8121;
	mov.b32 	%r13820, -1;
	mov.pred 	%p6981, 0;
	bra.uni 	$L__BB10_6422;
$L__BB10_6421:
	shl.b64 	%rd7086, %rd2212, 32;
	shr.s64 	%rd7087, %rd7086, 28;
	add.s64 	%rd7088, %rd11915, %rd7087;
	mov.b16 	%rs950, 0;
	st.u8 	[%rd7088], %rs950;
	st.u8 	[%rd7088+1], %rs950;
	mov.b32 	%r8115, 3608;
	st.u32 	[%rd7088+4], %r8115;
	mov.b16 	%rs951, 1;
	st.u8 	[%rd7088+3], %rs951;
	mov.b32 	%r8116, 48;
	st.u32 	[%rd7088+8], %r8116;
	mov.b32 	%r8117, -1;
	st.u32 	[%rd7088+16], %r8117;
	ld.shared.u64 	%rd7089, [m_Local_$_0];
	add.s64 	%rd7090, %rd7089, %rd7087;
	mov.b32 	%r8118, 0;
	st.u32 	[%rd7090+32], %r8118;
	ld.shared.u64 	%rd7091, [m_Local_$_0];
	add.s64 	%rd7092, %rd7091, %rd7087;
	st.u32 	[%rd7092+36], %r8118;
	ld.shared.u64 	%rd7093, [m_Local_$_0];
	add.s64 	%rd7094, %rd7093, %rd7087;
	st.u32 	[%rd7094+40], %r8118;
	ld.local.u32 	%r8119, [%rd1];
	setp.eq.s32 	%p6981, %r8119, 0;
$L__BB10_6422:
	mov.b32 	%r13800, 0;
	not.pred 	%p3879, %p6981;
	@%p3879 bra 	$L__BB10_6428;
	setp.ne.s32 	%p3880, %r13820, -1;
	@%p3880 bra 	$L__BB10_6425;
	mov.b32 	%r8129, 21352;
	st.local.u32 	[%rd1], %r8129;
	bra.uni 	$L__BB10_6428;
$L__BB10_6425:
	ld.shared.u64 	%rd7095, [m_Local_$_0];
	mul.wide.s32 	%rd2213, %r13820, 16;
	add.s64 	%rd7096, %rd7095, %rd2213;
	st.u32 	[%rd7096+40], %r3444;
	ld.local.u32 	%r8124, [%rd1];
	setp.ne.s32 	%p3881, %r8124, 0;
	@%p3881 bra 	$L__BB10_6428;
	ld.shared.u64 	%rd7097, [m_Local_$_0];
	add.s64 	%rd7098, %rd7097, %rd2213;
	st.u32 	[%rd7098+36], %r13819;
	ld.local.u32 	%r8126, [%rd1];
	setp.ne.s32 	%p3882, %r8126, 0;
	@%p3882 bra 	$L__BB10_6428;
	ld.shared.u64 	%rd7099, [m_Local_$_0];
	add.s64 	%rd7100, %rd7099, %rd2213;
	st.u32 	[%rd7100+32], %r3176;
	ld.local.u32 	%r8127, [%rd1];
	setp.eq.s32 	%p3883, %r8127, 0;
	selp.b32 	%r13800, %r13820, 0, %p3883;
$L__BB10_6428:
	st.local.u32 	[%rd1], %r13800;
	mov.pred 	%p6982, -1;
	mov.u32 	%r3441, %r13800;
	bra.uni 	$L__BB10_6430;
$L__BB10_6429:
	cvt.u64.u32 	%rd7101, %r3443;
	add.s64 	%rd7102, %rd2211, %rd7101;
	ld.u32 	%r8130, [%rd7102+32];
	setp.eq.s32 	%p6982, %r8130, 0;
$L__BB10_6430:
	setp.ne.s32 	%p3886, %r3441, 0;
	@%p3886 bra 	$L__BB10_6659;
	@%p6982 bra 	$L__BB10_6564;
	setp.eq.s32 	%p6983, %r13800, 0;
	mov.b32 	%r13826, 0;
	mov.f64 	%fd136, 0d0000000000000000;
$L__BB10_6433:
	ld.shared.u64 	%rd2214, [m_Local_$_0];
	add.s64 	%rd7103, %rd2214, %rd15;
	ld.u32 	%r3454, [%rd7103+36];
	not.pred 	%p3887, %p6983;
	@%p3887 bra 	$L__BB10_6659;
	setp.ne.s32 	%p3888, %r3454, -1;
	@%p3888 bra 	$L__BB10_6436;
	mov.b32 	%r13800, 21352;
	st.local.u32 	[%rd1], %r13800;
	mov.b64 	%rd11918, 0;
	mov.pred 	%p6985, 0;
	bra.uni 	$L__BB10_6448;
$L__BB10_6436:
	mul.wide.s32 	%rd7104, %r3454, 16;
	add.s64 	%rd2215, %rd2214, %rd7104;
	ld.u32 	%r3455, [%rd2215+12];
	setp.lt.s32 	%p3889, %r13819, %r3455;
	@%p3889 bra 	$L__BB10_6447;
	ld.shared.u64 	%rd7105, [m_Local_$_1];
	atom.global.add.u64 	%rd7106, [%rd16], 48;
	add.s64 	%rd7107, %rd7106, 56;
	setp.lt.u64 	%p3890, %rd7107, %rd7105;
	shr.u64 	%rd2216, %rd7106, 4;
	cvt.u32.u64 	%r13827, %rd2216;
	setp.ne.s32 	%p3891, %r13827, -1;
	and.pred  	%p3892, %p3890, %p3891;
	@%p3892 bra 	$L__BB10_6439;
	mov.b32 	%r8139, 21106;
	st.local.u32 	[%rd1], %r8139;
	mov.b32 	%r13827, -1;
	mov.pred 	%p6984, 0;
	bra.uni 	$L__BB10_6440;
$L__BB10_6439:
	shl.b64 	%rd7108, %rd2216, 32;
	shr.s64 	%rd7109, %rd7108, 28;
	add.s64 	%rd7110, %rd2214, %rd7109;
	mov.b16 	%rs952, 0;
	st.u8 	[%rd7110], %rs952;
	st.u8 	[%rd7110+1], %rs952;
	mov.b32 	%r8133, 3608;
	st.u32 	[%rd7110+4], %r8133;
	mov.b16 	%rs953, 1;
	st.u8 	[%rd7110+3], %rs953;
	mov.b32 	%r8134, 48;
	st.u32 	[%rd7110+8], %r8134;
	mov.b32 	%r8135, -1;
	st.u32 	[%rd7110+16], %r8135;
	ld.shared.u64 	%rd7111, [m_Local_$_0];
	add.s64 	%rd7112, %rd7111, %rd7109;
	mov.b32 	%r8136, 0;
	st.u32 	[%rd7112+32], %r8136;
	ld.shared.u64 	%rd7113, [m_Local_$_0];
	add.s64 	%rd7114, %rd7113, %rd7109;
	st.u32 	[%rd7114+36], %r8136;
	ld.shared.u64 	%rd7115, [m_Local_$_0];
	add.s64 	%rd7116, %rd7115, %rd7109;
	st.u32 	[%rd7116+40], %r8136;
	ld.local.u32 	%r8137, [%rd1];
	setp.eq.s32 	%p6984, %r8137, 0;
$L__BB10_6440:
	mov.b32 	%r13800, 0;
	not.pred 	%p3894, %p6984;
	@%p3894 bra 	$L__BB10_6446;
	setp.ne.s32 	%p3895, %r13827, -1;
	@%p3895 bra 	$L__BB10_6443;
	mov.b32 	%r8147, 21352;
	st.local.u32 	[%rd1], %r8147;
	bra.uni 	$L__BB10_6446;
$L__BB10_6443:
	ld.shared.u64 	%rd7117, [m_Local_$_0];
	mul.wide.s32 	%rd2217, %r13827, 16;
	add.s64 	%rd7118, %rd7117, %rd2217;
	st.u32 	[%rd7118+40], %r3455;
	ld.local.u32 	%r8142, [%rd1];
	setp.ne.s32 	%p3896, %r8142, 0;
	@%p3896 bra 	$L__BB10_6446;
	ld.shared.u64 	%rd7119, [m_Local_$_0];
	add.s64 	%rd7120, %rd7119, %rd2217;
	st.u32 	[%rd7120+36], %r13819;
	ld.local.u32 	%r8144, [%rd1];
	setp.ne.s32 	%p3897, %r8144, 0;
	@%p3897 bra 	$L__BB10_6446;
	ld.shared.u64 	%rd7121, [m_Local_$_0];
	add.s64 	%rd7122, %rd7121, %rd2217;
	st.u32 	[%rd7122+32], %r3454;
	ld.local.u32 	%r8145, [%rd1];
	setp.eq.s32 	%p3898, %r8145, 0;
	selp.b32 	%r13800, %r13827, 0, %p3898;
$L__BB10_6446:
	st.local.u32 	[%rd1], %r13800;
	setp.eq.s32 	%p6985, %r13800, 0;
	mov.b64 	%rd11918, 0;
	bra.uni 	$L__BB10_6448;
$L__BB10_6447:
	cvt.u64.u32 	%rd7124, %r3443;
	add.s64 	%rd7125, %rd2215, %rd7124;
	ld.u32 	%r8148, [%rd7125+32];
	mul.wide.s32 	%rd11918, %r8148, 16;
	mov.pred 	%p6985, -1;
$L__BB10_6448:
	not.pred 	%p3901, %p6985;
	@%p3901 bra 	$L__BB10_6659;
	ld.shared.u64 	%rd2220, [m_Local_$_0];
	add.s64 	%rd7127, %rd2220, %rd11918;
	ld.u32 	%r8150, [%rd7127+12];
	setp.ge.s32 	%p3902, %r13826, %r8150;
	@%p3902 bra 	$L__BB10_6515;
	add.s64 	%rd7218, %rd2220, %rd15;
	ld.u32 	%r3461, [%rd7218+36];
	setp.ne.s32 	%p3943, %r13800, 0;
	@%p3943 bra 	$L__BB10_6659;
	setp.ne.s32 	%p3944, %r3461, -1;
	@%p3944 bra 	$L__BB10_6453;
	mov.b32 	%r8244, 21352;
	st.local.u32 	[%rd1], %r8244;
	mov.b32 	%r13832, 0;
	mov.pred 	%p6987, 0;
	bra.uni 	$L__BB10_6465;
$L__BB10_6453:
	mul.wide.s32 	%rd7219, %r3461, 16;
	add.s64 	%rd2221, %rd2220, %rd7219;
	ld.u32 	%r3462, [%rd2221+12];
	setp.lt.s32 	%p3945, %r13819, %r3462;
	@%p3945 bra 	$L__BB10_6464;
	ld.shared.u64 	%rd7220, [m_Local_$_1];
	atom.global.add.u64 	%rd7221, [%rd16], 48;
	add.s64 	%rd7222, %rd7221, 56;
	setp.lt.u64 	%p3946, %rd7222, %rd7220;
	shr.u64 	%rd2222, %rd7221, 4;
	cvt.u32.u64 	%r13830, %rd2222;
	setp.ne.s32 	%p3947, %r13830, -1;
	and.pred  	%p3948, %p3946, %p3947;
	@%p3948 bra 	$L__BB10_6456;
	mov.b32 	%r8233, 21106;
	st.local.u32 	[%rd1], %r8233;
	mov.b32 	%r13830, -1;
	mov.pred 	%p6986, 0;
	bra.uni 	$L__BB10_6457;
$L__BB10_6456:
	shl.b64 	%rd7223, %rd2222, 32;
	shr.s64 	%rd7224, %rd7223, 28;
	add.s64 	%rd7225, %rd2220, %rd7224;
	mov.b16 	%rs958, 0;
	st.u8 	[%rd7225], %rs958;
	st.u8 	[%rd7225+1], %rs958;
	mov.b32 	%r8227, 3608;
	st.u32 	[%rd7225+4], %r8227;
	mov.b16 	%rs959, 1;
	st.u8 	[%rd7225+3], %rs959;
	mov.b32 	%r8228, 48;
	st.u32 	[%rd7225+8], %r8228;
	mov.b32 	%r8229, -1;
	st.u32 	[%rd7225+16], %r8229;
	ld.shared.u64 	%rd7226, [m_Local_$_0];
	add.s64 	%rd7227, %rd7226, %rd7224;
	mov.b32 	%r8230, 0;
	st.u32 	[%rd7227+32], %r8230;
	ld.shared.u64 	%rd7228, [m_Local_$_0];
	add.s64 	%rd7229, %rd7228, %rd7224;
	st.u32 	[%rd7229+36], %r8230;
	ld.shared.u64 	%rd7230, [m_Local_$_0];
	add.s64 	%rd7231, %rd7230, %rd7224;
	st.u32 	[%rd7231+40], %r8230;
	ld.local.u32 	%r8231, [%rd1];
	setp.eq.s32 	%p6986, %r8231, 0;
$L__BB10_6457:
	mov.b32 	%r13831, 0;
	not.pred 	%p3950, %p6986;
	@%p3950 bra 	$L__BB10_6463;
	setp.ne.s32 	%p3951, %r13830, -1;
	@%p3951 bra 	$L__BB10_6460;
	mov.b32 	%r8241, 21352;
	st.local.u32 	[%rd1], %r8241;
	bra.uni 	$L__BB10_6463;
$L__BB10_6460:
	ld.shared.u64 	%rd7232, [m_Local_$_0];
	mul.wide.s32 	%rd2223, %r13830, 16;
	add.s64 	%rd7233, %rd7232, %rd2223;
	st.u32 	[%rd7233+40], %r3462;
	ld.local.u32 	%r8236, [%rd1];
	setp.ne.s32 	%p3952, %r8236, 0;
	@%p3952 bra 	$L__BB10_6463;
	ld.shared.u64 	%rd7234, [m_Local_$_0];
	add.s64 	%rd7235, %rd7234, %rd2223;
	st.u32 	[%rd7235+36], %r13819;
	ld.local.u32 	%r8238, [%rd1];
	setp.ne.s32 	%p3953, %r8238, 0;
	@%p3953 bra 	$L__BB10_6463;
	ld.shared.u64 	%rd7236, [m_Local_$_0];
	add.s64 	%rd7237, %rd7236, %rd2223;
	st.u32 	[%rd7237+32], %r3461;
	ld.local.u32 	%r8239, [%rd1];
	setp.eq.s32 	%p3954, %r8239, 0;
	selp.b32 	%r13831, %r13830, 0, %p3954;
$L__BB10_6463:
	st.local.u32 	[%rd1], %r13831;
	setp.eq.s32 	%p6987, %r13831, 0;
	mov.b32 	%r13832, 0;
	bra.uni 	$L__BB10_6465;
$L__BB10_6464:
	cvt.u64.u32 	%rd7238, %r3443;
	add.s64 	%rd7239, %rd2221, %rd7238;
	ld.u32 	%r13832, [%rd7239+32];
	mov.pred 	%p6987, -1;
$L__BB10_6465:
	not.pred 	%p3957, %p6987;
	@%p3957 bra 	$L__BB10_6659;
	shl.b32 	%r3469, %r13826, 3;
	setp.ne.s32 	%p3958, %r13832, -1;
	mov.f64 	%fd137, 0d0000000000000000;
	@%p3958 bra 	$L__BB10_6468;
	mov.b32 	%r8260, 21352;
	st.local.u32 	[%rd1], %r8260;
	mov.pred 	%p6989, 0;
	bra.uni 	$L__BB10_6480;
$L__BB10_6468:
	ld.shared.u64 	%rd2224, [m_Local_$_0];
	mul.wide.s32 	%rd7240, %r13832, 16;
	add.s64 	%rd2225, %rd2224, %rd7240;
	ld.u32 	%r3470, [%rd2225+12];
	setp.lt.s32 	%p3959, %r13826, %r3470;
	@%p3959 bra 	$L__BB10_6479;
	ld.shared.u64 	%rd7241, [m_Local_$_1];
	atom.global.add.u64 	%rd7242, [%rd16], 48;
	add.s64 	%rd7243, %rd7242, 56;
	setp.lt.u64 	%p3960, %rd7243, %rd7241;
	shr.u64 	%rd2226, %rd7242, 4;
	cvt.u32.u64 	%r13833, %rd2226;
	setp.ne.s32 	%p3961, %r13833, -1;
	and.pred  	%p3962, %p3960, %p3961;
	@%p3962 bra 	$L__BB10_6471;
	mov.b32 	%r8251, 21106;
	st.local.u32 	[%rd1], %r8251;
	mov.b32 	%r13833, -1;
	mov.pred 	%p6988, 0;
	bra.uni 	$L__BB10_6472;
$L__BB10_6471:
	shl.b64 	%rd7244, %rd2226, 32;
	shr.s64 	%rd7245, %rd7244, 28;
	add.s64 	%rd7246, %rd2224, %rd7245;
	mov.b16 	%rs960, 0;
	st.u8 	[%rd7246], %rs960;
	st.u8 	[%rd7246+1], %rs960;
	mov.b32 	%r8245, 3608;
	st.u32 	[%rd7246+4], %r8245;
	mov.b16 	%rs961, 1;
	st.u8 	[%rd7246+3], %rs961;
	mov.b32 	%r8246, 48;
	st.u32 	[%rd7246+8], %r8246;
	mov.b32 	%r8247, -1;
	st.u32 	[%rd7246+16], %r8247;
	ld.shared.u64 	%rd7247, [m_Local_$_0];
	add.s64 	%rd7248, %rd7247, %rd7245;
	mov.b32 	%r8248, 0;
	st.u32 	[%rd7248+32], %r8248;
	ld.shared.u64 	%rd7249, [m_Local_$_0];
	add.s64 	%rd7250, %rd7249, %rd7245;
	st.u32 	[%rd7250+36], %r8248;
	ld.shared.u64 	%rd7251, [m_Local_$_0];
	add.s64 	%rd7252, %rd7251, %rd7245;
	st.u32 	[%rd7252+40], %r8248;
	ld.local.u32 	%r8249, [%rd1];
	setp.eq.s32 	%p6988, %r8249, 0;
$L__BB10_6472:
	mov.b32 	%r13834, 0;
	not.pred 	%p3964, %p6988;
	@%p3964 bra 	$L__BB10_6478;
	setp.ne.s32 	%p3965, %r13833, -1;
	@%p3965 bra 	$L__BB10_6475;
	mov.b32 	%r8259, 21352;
	st.local.u32 	[%rd1], %r8259;
	bra.uni 	$L__BB10_6478;
$L__BB10_6475:
	ld.shared.u64 	%rd7253, [m_Local_$_0];
	mul.wide.s32 	%rd2227, %r13833, 16;
	add.s64 	%rd7254, %rd7253, %rd2227;
	st.u32 	[%rd7254+40], %r3470;
	ld.local.u32 	%r8254, [%rd1];
	setp.ne.s32 	%p3966, %r8254, 0;
	@%p3966 bra 	$L__BB10_6478;
	ld.shared.u64 	%rd7255, [m_Local_$_0];
	add.s64 	%rd7256, %rd7255, %rd2227;
	st.u32 	[%rd7256+36], %r13826;
	ld.local.u32 	%r8256, [%rd1];
	setp.ne.s32 	%p3967, %r8256, 0;
	@%p3967 bra 	$L__BB10_6478;
	ld.shared.u64 	%rd7257, [m_Local_$_0];
	add.s64 	%rd7258, %rd7257, %rd2227;
	st.u32 	[%rd7258+32], %r13832;
	ld.local.u32 	%r8257, [%rd1];
	setp.eq.s32 	%p3968, %r8257, 0;
	selp.b32 	%r13834, %r13833, 0, %p3968;
$L__BB10_6478:
	st.local.u32 	[%rd1], %r13834;
	setp.eq.s32 	%p6989, %r13834, 0;
	bra.uni 	$L__BB10_6480;
$L__BB10_6479:
	cvt.u64.u32 	%rd7259, %r3469;
	add.s64 	%rd7260, %rd2225, %rd7259;
	ld.f64 	%fd137, [%rd7260+32];
	mov.pred 	%p6989, -1;
$L__BB10_6480:
	not.pred 	%p3971, %p6989;
	@%p3971 bra 	$L__BB10_6659;
	setp.ne.s32 	%p3972, %r7480, -1;
	@%p3972 bra 	$L__BB10_6483;
	mov.b32 	%r8278, 21352;
	st.local.u32 	[%rd1], %r8278;
	mov.b32 	%r13837, 0;
	mov.pred 	%p6991, 0;
	bra.uni 	$L__BB10_6495;
$L__BB10_6483:
	ld.shared.u64 	%rd2228, [m_Local_$_0];
	add.s64 	%rd2229, %rd2228, %rd2092;
	ld.u32 	%r3475, [%rd2229+12];
	setp.lt.s32 	%p3973, %r13819, %r3475;
	@%p3973 bra 	$L__BB10_6494;
	ld.shared.u64 	%rd7261, [m_Local_$_1];
	atom.global.add.u64 	%rd7262, [%rd16], 48;
	add.s64 	%rd7263, %rd7262, 56;
	setp.lt.u64 	%p3974, %rd7263, %rd7261;
	shr.u64 	%rd2230, %rd7262, 4;
	cvt.u32.u64 	%r13835, %rd2230;
	setp.ne.s32 	%p3975, %r13835, -1;
	and.pred  	%p3976, %p3974, %p3975;
	@%p3976 bra 	$L__BB10_6486;
	mov.b32 	%r8267, 21106;
	st.local.u32 	[%rd1], %r8267;
	mov.b32 	%r13835, -1;
	mov.pred 	%p6990, 0;
	bra.uni 	$L__BB10_6487;
$L__BB10_6486:
	shl.b64 	%rd7264, %rd2230, 32;
	shr.s64 	%rd7265, %rd7264, 28;
	add.s64 	%rd7266, %rd2228, %rd7265;
	mov.b16 	%rs962, 0;
	st.u8 	[%rd7266], %rs962;
	st.u8 	[%rd7266+1], %rs962;
	mov.b32 	%r8261, 3608;
	st.u32 	[%rd7266+4], %r8261;
	mov.b16 	%rs963, 1;
	st.u8 	[%rd7266+3], %rs963;
	mov.b32 	%r8262, 48;
	st.u32 	[%rd7266+8], %r8262;
	mov.b32 	%r8263, -1;
	st.u32 	[%rd7266+16], %r8263;
	ld.shared.u64 	%rd7267, [m_Local_$_0];
	add.s64 	%rd7268, %rd7267, %rd7265;
	mov.b32 	%r8264, 0;
	st.u32 	[%rd7268+32], %r8264;
	ld.shared.u64 	%rd7269, [m_Local_$_0];
	add.s64 	%rd7270, %rd7269, %rd7265;
	st.u32 	[%rd7270+36], %r8264;
	ld.shared.u64 	%rd7271, [m_Local_$_0];
	add.s64 	%rd7272, %rd7271, %rd7265;
	st.u32 	[%rd7272+40], %r8264;
	ld.local.u32 	%r8265, [%rd1];
	setp.eq.s32 	%p6990, %r8265, 0;
$L__BB10_6487:
	mov.b32 	%r13836, 0;
	not.pred 	%p3978, %p6990;
	@%p3978 bra 	$L__BB10_6493;
	setp.ne.s32 	%p3979, %r13835, -1;
	@%p3979 bra 	$L__BB10_6490;
	mov.b32 	%r8275, 21352;
	st.local.u32 	[%rd1], %r8275;
	bra.uni 	$L__BB10_6493;
$L__BB10_6490:
	ld.shared.u64 	%rd7273, [m_Local_$_0];
	mul.wide.s32 	%rd2231, %r13835, 16;
	add.s64 	%rd7274, %rd7273, %rd2231;
	st.u32 	[%rd7274+40], %r3475;
	ld.local.u32 	%r8270, [%rd1];
	setp.ne.s32 	%p3980, %r8270, 0;
	@%p3980 bra 	$L__BB10_6493;
	ld.shared.u64 	%rd7275, [m_Local_$_0];
	add.s64 	%rd7276, %rd7275, %rd2231;
	st.u32 	[%rd7276+36], %r13819;
	ld.local.u32 	%r8272, [%rd1];
	setp.ne.s32 	%p3981, %r8272, 0;
	@%p3981 bra 	$L__BB10_6493;
	ld.shared.u64 	%rd7277, [m_Local_$_0];
	add.s64 	%rd7278, %rd7277, %rd2231;
	st.u32 	[%rd7278+32], %r7480;
	ld.local.u32 	%r8273, [%rd1];
	setp.eq.s32 	%p3982, %r8273, 0;
	selp.b32 	%r13836, %r13835, 0, %p3982;
$L__BB10_6493:
	st.local.u32 	[%rd1], %r13836;
	setp.eq.s32 	%p6991, %r13836, 0;
	mov.b32 	%r13837, 0;
	bra.uni 	$L__BB10_6495;
$L__BB10_6494:
	cvt.u64.u32 	%rd7279, %r3443;
	add.s64 	%rd7280, %rd2229, %rd7279;
	ld.u32 	%r13837, [%rd7280+32];
	mov.pred 	%p6991, -1;
$L__BB10_6495:
	not.pred 	%p3985, %p6991;
	@%p3985 bra 	$L__BB10_6659;
	setp.ne.s32 	%p3986, %r13837, -1;
	mov.f64 	%fd138, 0d0000000000000000;
	@%p3986 bra 	$L__BB10_6498;
	mov.b32 	%r8294, 21352;
	st.local.u32 	[%rd1], %r8294;
	mov.pred 	%p6993, 0;
	bra.uni 	$L__BB10_6510;
$L__BB10_6498:
	ld.shared.u64 	%rd2232, [m_Local_$_0];
	mul.wide.s32 	%rd7281, %r13837, 16;
	add.s64 	%rd2233, %rd2232, %rd7281;
	ld.u32 	%r3482, [%rd2233+12];
	setp.lt.s32 	%p3987, %r13826, %r3482;
	@%p3987 bra 	$L__BB10_6509;
	ld.shared.u64 	%rd7282, [m_Local_$_1];
	atom.global.add.u64 	%rd7283, [%rd16], 48;
	add.s64 	%rd7284, %rd7283, 56;
	setp.lt.u64 	%p3988, %rd7284, %rd7282;
	shr.u64 	%rd2234, %rd7283, 4;
	cvt.u32.u64 	%r13838, %rd2234;
	setp.ne.s32 	%p3989, %r13838, -1;
	and.pred  	%p3990, %p3988, %p3989;
	@%p3990 bra 	$L__BB10_6501;
	mov.b32 	%r8285, 21106;
	st.local.u32 	[%rd1], %r8285;
	mov.b32 	%r13838, -1;
	mov.pred 	%p6992, 0;
	bra.uni 	$L__BB10_6502;
$L__BB10_6501:
	shl.b64 	%rd7285, %rd2234, 32;
	shr.s64 	%rd7286, %rd7285, 28;
	add.s64 	%rd7287, %rd2232, %rd7286;
	mov.b16 	%rs964, 0;
	st.u8 	[%rd7287], %rs964;
	st.u8 	[%rd7287+1], %rs964;
	mov.b32 	%r8279, 3608;
	st.u32 	[%rd7287+4], %r8279;
	mov.b16 	%rs965, 1;
	st.u8 	[%rd7287+3], %rs965;
	mov.b32 	%r8280, 48;
	st.u32 	[%rd7287+8], %r8280;
	mov.b32 	%r8281, -1;
	st.u32 	[%rd7287+16], %r8281;
	ld.shared.u64 	%rd7288, [m_Local_$_0];
	add.s64 	%rd7289, %rd7288, %rd7286;
	mov.b32 	%r8282, 0;
	st.u32 	[%rd7289+32], %r8282;
	ld.shared.u64 	%rd7290, [m_Local_$_0];
	add.s64 	%rd7291, %rd7290, %rd7286;
	st.u32 	[%rd7291+36], %r8282;
	ld.shared.u64 	%rd7292, [m_Local_$_0];
	add.s64 	%rd7293, %rd7292, %rd7286;
	st.u32 	[%rd7293+40], %r8282;
	ld.local.u32 	%r8283, [%rd1];
	setp.eq.s32 	%p6992, %r8283, 0;
$L__BB10_6502:
	mov.b32 	%r13839, 0;
	not.pred 	%p3992, %p6992;
	@%p3992 bra 	$L__BB10_6508;
	setp.ne.s32 	%p3993, %r13838, -1;
	@%p3993 bra 	$L__BB10_6505;
	mov.b32 	%r8293, 21352;
	st.local.u32 	[%rd1], %r8293;
	bra.uni 	$L__BB10_6508;
$L__BB10_6505:
	ld.shared.u64 	%rd7294, [m_Local_$_0];
	mul.wide.s32 	%rd2235, %r13838, 16;
	add.s64 	%rd7295, %rd7294, %rd2235;
	st.u32 	[%rd7295+40], %r3482;
	ld.local.u32 	%r8288, [%rd1];
	setp.ne.s32 	%p3994, %r8288, 0;
	@%p3994 bra 	$L__BB10_6508;
	ld.shared.u64 	%rd7296, [m_Local_$_0];
	add.s64 	%rd7297, %rd7296, %rd2235;
	st.u32 	[%rd7297+36], %r13826;
	ld.local.u32 	%r8290, [%rd1];
	setp.ne.s32 	%p3995, %r8290, 0;
	@%p3995 bra 	$L__BB10_6508;
	ld.shared.u64 	%rd7298, [m_Local_$_0];
	add.s64 	%rd7299, %rd7298, %rd2235;
	st.u32 	[%rd7299+32], %r13837;
	ld.local.u32 	%r8291, [%rd1];
	setp.eq.s32 	%p3996, %r8291, 0;
	selp.b32 	%r13839, %r13838, 0, %p3996;
$L__BB10_6508:
	st.local.u32 	[%rd1], %r13839;
	setp.eq.s32 	%p6993, %r13839, 0;
	bra.uni 	$L__BB10_6510;
$L__BB10_6509:
	cvt.u64.u32 	%rd7300, %r3469;
	add.s64 	%rd7301, %rd2233, %rd7300;
	ld.f64 	%fd138, [%rd7301+32];
	mov.pred 	%p6993, -1;
$L__BB10_6510:
	not.pred 	%p3999, %p6993;
	@%p3999 bra 	$L__BB10_6659;
	sub.f64 	%fd52, %fd137, %fd138;
	setp.gt.f64 	%p4001, %fd52, 0d0000000000000000;
	mov.pred 	%p6994, -1;
	@%p4001 bra 	$L__BB10_6514;
	setp.lt.f64 	%p4003, %fd52, 0d0000000000000000;
	mov.pred 	%p6994, 0;
	@%p4003 bra 	$L__BB10_6514;
	setp.neu.f64 	%p6994, %fd52, 0d0000000000000000;
$L__BB10_6514:
	mov.f64 	%fd97, 0d0000000000000000;
	sub.f64 	%fd98, %fd97, %fd52;
	selp.f64 	%fd99, %fd52, %fd98, %p6994;
	add.f64 	%fd136, %fd136, %fd99;
	add.s32 	%r13826, %r13826, 1;
	mov.pred 	%p6983, -1;
	mov.b32 	%r13800, 0;
	bra.uni 	$L__BB10_6433;
$L__BB10_6515:
	mov.u64 	%rd7128, $str$18;
	cvta.global.u64 	%rd7129, %rd7128;
	{ // callseq 59, 0
	.param .b64 param0;
	st.param.b64 	[param0], %rd2282;
	.param .b64 param1;
	st.param.b64 	[param1], %rd7129;
	.param .b64 param2;
	st.param.b64 	[param2], %rd2283;
	.param .b32 retval0;
	call.uni (retval0), 
	_Z32edu_syr_pcpratts_string_constantPcS_Pi, 
	(
	param0, 
	param1, 
	param2
	);
	ld.param.b32 	%r8151, [retval0];
	} // callseq 59
	setp.ne.s32 	%p3903, %r8151, -1;
	@%p3903 bra 	$L__BB10_6517;
	mov.b32 	%r8154, 21352;
	st.local.u32 	[%rd1], %r8154;
	mov.b64 	%rd11919, 0;
	mov.pred 	%p6995, 0;
	bra.uni 	$L__BB10_6518;
$L__BB10_6517:
	ld.shared.u64 	%rd7130, [m_Local_$_0];
	mul.wide.s32 	%rd7131, %r8151, 16;
	add.s64 	%rd7132, %rd7130, %rd7131;
	ld.u32 	%r8152, [%rd7132+32];
	mul.wide.s32 	%rd11919, %r8152, 16;
	ld.local.u32 	%r8153, [%rd1];
	setp.eq.s32 	%p6995, %r8153, 0;
$L__BB10_6518:
	not.pred 	%p3905, %p6995;
	@%p3905 bra 	$L__BB10_6530;
	setp.ne.s32 	%p3906, %r8151, -1;
	@%p3906 bra 	$L__BB10_6521;
	mov.b32 	%r8156, 21352;
	st.local.u32 	[%rd1], %r8156;
	mov.b32 	%r13840, 0;
	bra.uni 	$L__BB10_6522;
$L__BB10_6521:
	ld.shared.u64 	%rd7134, [m_Local_$_0];
	mul.wide.s32 	%rd7135, %r8151, 16;
	add.s64 	%rd7136, %rd7134, %rd7135;
	ld.u32 	%r13840, [%rd7136+40];
$L__BB10_6522:
	setp.eq.s32 	%p3907, %r8151, -1;
	@%p3907 bra 	$L__BB10_6530;
	ld.shared.u64 	%rd2238, [m_Local_$_0];
	mul.wide.s32 	%rd7137, %r8151, 16;
	add.s64 	%rd7138, %rd2238, %rd7137;
	ld.u32 	%r3491, [%rd7138+48];
	setp.ge.s32 	%p3908, %r3491, %r13840;
	@%p3908 bra 	$L__BB10_6530;
	sub.s32 	%r8157, %r13840, %r3491;
	and.b32  	%r3492, %r8157, 3;
	setp.eq.s32 	%p3909, %r3492, 0;
	mov.u32 	%r13841, %r3491;
	@%p3909 bra 	$L__BB10_6528;
	shl.b32 	%r8158, %r3491, 2;
	cvt.s64.s32 	%rd7139, %r8158;
	add.s64 	%rd7140, %rd11919, %rd7139;
	add.s64 	%rd7141, %rd2238, %rd7140;
	ld.s8 	%r8159, [%rd7141+32];
	st.local.u32 	[%rd5], %r8159;
	mov.u64 	%rd7142, $str;
	cvta.global.u64 	%rd7143, %rd7142;
	add.u64 	%rd7144, %SP, 80;
	{ // callseq 60, 0
	.param .b64 param0;
	st.param.b64 	[param0], %rd7143;
	.param .b64 param1;
	st.param.b64 	[param1], %rd7144;
	.param .b32 retval0;
	call.uni (retval0), 
	vprintf, 
	(
	param0, 
	param1
	);
	ld.param.b32 	%r8160, [retval0];
	} // callseq 60
	add.s32 	%r13841, %r3491, 1;
	setp.eq.s32 	%p3910, %r3492, 1;
	@%p3910 bra 	$L__BB10_6528;
	shl.b32 	%r8162, %r13841, 2;
	cvt.s64.s32 	%rd7145, %r8162;
	add.s64 	%rd7146, %rd11919, %rd7145;
	add.s64 	%rd7147, %rd2238, %rd7146;
	ld.s8 	%r8163, [%rd7147+32];
	st.local.u32 	[%rd5], %r8163;
	cvta.global.u64 	%rd7149, %rd7142;
	{ // callseq 61, 0
	.param .b64 param0;
	st.param.b64 	[param0], %rd7149;
	.param .b64 param1;
	st.param.b64 	[param1], %rd7144;
	.param .b32 retval0;
	call.uni (retval0), 
	vprintf, 
	(
	param0, 
	param1
	);
	ld.param.b32 	%r8164, [retval0];
	} // callseq 61
	add.s32 	%r13841, %r3491, 2;
	setp.eq.s32 	%p3911, %r3492, 2;
	@%p3911 bra 	$L__BB10_6528;
	shl.b32 	%r8166, %r13841, 2;
	cvt.s64.s32 	%rd7151, %r8166;
	add.s64 	%rd7152, %rd11919, %rd7151;
	add.s64 	%rd7153, %rd2238, %rd7152;
	ld.s8 	%r8167, [%rd7153+32];
	st.local.u32 	[%rd5], %r8167;
	cvta.global.u64 	%rd7155, %rd7142;
	{ // callseq 62, 0
	.param .b64 param0;
	st.param.b64 	[param0], %rd7155;
	.param .b64 param1;
	st.param.b64 	[param1], %rd7144;
	.param .b32 retval0;
	call.uni (retval0), 
	vprintf, 
	(
	param0, 
	param1
	);
	ld.param.b32 	%r8168, [retval0];
	} // callseq 62
	add.s32 	%r13841, %r3491, 3;
$L__BB10_6528:
	sub.s32 	%r8170, %r3491, %r13840;
	setp.gt.u32 	%p3912, %r8170, -4;
	@%p3912 bra 	$L__BB10_6530;
$L__BB10_6529:
	shl.b32 	%r8171, %r13841, 2;
	cvt.s64.s32 	%rd7157, %r8171;
	add.s64 	%rd7158, %rd11919, %rd7157;
	add.s64 	%rd7159, %rd2238, %rd7158;
	ld.s8 	%r8172, [%rd7159+32];
	st.local.u32 	[%rd5], %r8172;
	mov.u64 	%rd7160, $str;
	cvta.global.u64 	%rd7161, %rd7160;
	add.u64 	%rd7162, %SP, 80;
	{ // callseq 63, 0
	.param .b64 param0;
	st.param.b64 	[param0], %rd7161;
	.param .b64 param1;
	st.param.b64 	[param1], %rd7162;
	.param .b32 retval0;
	call.uni (retval0), 
	vprintf, 
	(
	param0, 
	param1
	);
	ld.param.b32 	%r8173, [retval0];
	} // callseq 63
	add.s32 	%r8175, %r8171, 4;
	cvt.s64.s32 	%rd7163, %r8175;
	add.s64 	%rd7164, %rd11919, %rd7163;
	add.s64 	%rd7165, %rd2238, %rd7164;
	ld.s8 	%r8176, [%rd7165+32];
	st.local.u32 	[%rd5], %r8176;
	{ // callseq 64, 0
	.param .b64 param0;
	st.param.b64 	[param0], %rd7161;
	.param .b64 param1;
	st.param.b64 	[param1], %rd7162;
	.param .b32 retval0;
	call.uni (retval0), 
	vprintf, 
	(
	param0, 
	param1
	);
	ld.param.b32 	%r8177, [retval0];
	} // callseq 64
	add.s32 	%r8179, %r8171, 8;
	cvt.s64.s32 	%rd7166, %r8179;
	add.s64 	%rd7167, %rd11919, %rd7166;
	add.s64 	%rd7168, %rd2238, %rd7167;
	ld.s8 	%r8180, [%rd7168+32];
	st.local.u32 	[%rd5], %r8180;
	{ // callseq 65, 0
	.param .b64 param0;
	st.param.b64 	[param0], %rd7161;
	.param .b64 param1;
	st.param.b64 	[param1], %rd7162;
	.param .b32 retval0;
	call.uni (retval0), 
	vprintf, 
	(
	param0, 
	param1
	);
	ld.param.b32 	%r8181, [retval0];
	} // callseq 65
	add.s32 	%r8183, %r8171, 12;
	cvt.s64.s32 	%rd7169, %r8183;
	add.s64 	%rd7170, %rd11919, %rd7169;
	add.s64 	%rd7171, %rd2238, %rd7170;
	ld.s8 	%r8184, [%rd7171+32];
	st.local.u32 	[%rd5], %r8184;
	{ // callseq 66, 0
	.param .b64 param0;
	st.param.b64 	[param0], %rd7161;
	.param .b64 param1;
	st.param.b64 	[param1], %rd7162;
	.param .b32 retval0;
	call.uni (retval0), 
	vprintf, 
	(
	param0, 
	param1
	);
	ld.param.b32 	%r8185, [retval0];
	} // callseq 66
	add.s32 	%r13841, %r13841, 4;
	setp.ne.s32 	%p3913, %r13841, %r13840;
	@%p3913 bra 	$L__BB10_6529;
$L__BB10_6530:
	ld.local.u32 	%r8187, [%rd1];
	setp.ne.s32 	%p3914, %r8187, 0;
	@%p3914 bra 	$L__BB10_6659;
	add.u64 	%rd7172, %SP, 0;
	add.u64 	%rd7173, %SPL, 0;
	st.local.f64 	[%rd7173], %fd136;
	mov.u64 	%rd7174, $str$3;
	cvta.global.u64 	%rd7175, %rd7174;
	{ // callseq 67, 0
	.param .b64 param0;
	st.param.b64 	[param0], %rd7175;
	.param .b64 param1;
	st.param.b64 	[param1], %rd7172;
	.param .b32 retval0;
	call.uni (retval0), 
	vprintf, 
	(
	param0, 
	param1
	);
	ld.param.b32 	%r8188, [retval0];
	} // callseq 67
	ld.local.u32 	%r8190, [%rd1];
	setp.ne.s32 	%p3915, %r8190, 0;
	@%p3915 bra 	$L__BB10_6659;
	setp.leu.f64 	%p3916, %fd136, 0d0000000000000000;
	mov.b32 	%r13800, 0;
	@%p3916 bra 	$L__BB10_6564;
	setp.ne.s32 	%p3917, %r7480, -1;
	ld.shared.u64 	%rd2239, [m_Local_$_0];
	add.s64 	%rd7176, %rd2239, %rd15;
	ld.u32 	%r3499, [%rd7176+36];
	@%p3917 bra 	$L__BB10_6535;
	mov.b32 	%r8209, 21352;
	st.local.u32 	[%rd1], %r8209;
	mov.b32 	%r13845, 0;
	mov.pred 	%p6997, 0;
	bra.uni 	$L__BB10_6547;
$L__BB10_6535:
	add.s64 	%rd2240, %rd2239, %rd2092;
	ld.u32 	%r3500, [%rd2240+12];
	setp.lt.s32 	%p3918, %r13819, %r3500;
	@%p3918 bra 	$L__BB10_6546;
	ld.shared.u64 	%rd7177, [m_Local_$_1];
	atom.global.add.u64 	%rd7178, [%rd16], 48;
	add.s64 	%rd7179, %rd7178, 56;
	setp.lt.u64 	%p3919, %rd7179, %rd7177;
	shr.u64 	%rd2241, %rd7178, 4;
	cvt.u32.u64 	%r13843, %rd2241;
	setp.ne.s32 	%p3920, %r13843, -1;
	and.pred  	%p3921, %p3919, %p3920;
	@%p3921 bra 	$L__BB10_6538;
	mov.b32 	%r8198, 21106;
	st.local.u32 	[%rd1], %r8198;
	mov.b32 	%r13843, -1;
	mov.pred 	%p6996, 0;
	bra.uni 	$L__BB10_6539;
$L__BB10_6538:
	shl.b64 	%rd7180, %rd2241, 32;
	shr.s64 	%rd7181, %rd7180, 28;
	add.s64 	%rd7182, %rd2239, %rd7181;
	mov.b16 	%rs954, 0;
	st.u8 	[%rd7182], %rs954;
	st.u8 	[%rd7182+1], %rs954;
	mov.b32 	%r8192, 3608;
	st.u32 	[%rd7182+4], %r8192;
	mov.b16 	%rs955, 1;
	st.u8 	[%rd7182+3], %rs955;
	mov.b32 	%r8193, 48;
	st.u32 	[%rd7182+8], %r8193;
	mov.b32 	%r8194, -1;
	st.u32 	[%rd7182+16], %r8194;
	ld.shared.u64 	%rd7183, [m_Local_$_0];
	add.s64 	%rd7184, %rd7183, %rd7181;
	mov.b32 	%r8195, 0;
	st.u32 	[%rd7184+32], %r8195;
	ld.shared.u64 	%rd7185, [m_Local_$_0];
	add.s64 	%rd7186, %rd7185, %rd7181;
	st.u32 	[%rd7186+36], %r8195;
	ld.shared.u64 	%rd7187, [m_Local_$_0];
	add.s64 	%rd7188, %rd7187, %rd7181;
	st.u32 	[%rd7188+40], %r8195;
	ld.local.u32 	%r8196, [%rd1];
	setp.eq.s32 	%p6996, %r8196, 0;
$L__BB10_6539:
	mov.b32 	%r13844, 0;
	not.pred 	%p3923, %p6996;
	@%p3923 bra 	$L__BB10_6545;
	setp.ne.s32 	%p3924, %r13843, -1;
	@%p3924 bra 	$L__BB10_6542;
	mov.b32 	%r8206, 21352;
	st.local.u32 	[%rd1], %r8206;
	bra.uni 	$L__BB10_6545;
$L__BB10_6542:
	ld.shared.u64 	%rd7189, [m_Local_$_0];
	mul.wide.s32 	%rd2242, %r13843, 16;
	add.s64 	%rd7190, %rd7189, %rd2242;
	st.u32 	[%rd7190+40], %r3500;
	ld.local.u32 	%r8201, [%rd1];
	setp.ne.s32 	%p3925, %r8201, 0;
	@%p3925 bra 	$L__BB10_6545;
	ld.shared.u64 	%rd7191, [m_Local_$_0];
	add.s64 	%rd7192, %rd7191, %rd2242;
	st.u32 	[%rd7192+36], %r13819;
	ld.local.u32 	%r8203, [%rd1];
	setp.ne.s32 	%p3926, %r8203, 0;
	@%p3926 bra 	$L__BB10_6545;
	ld.shared.u64 	%rd7193, [m_Local_$_0];
	add.s64 	%rd7194, %rd7193, %rd2242;
	st.u32 	[%rd7194+32], %r7480;
	ld.local.u32 	%r8204, [%rd1];
	setp.eq.s32 	%p3927, %r8204, 0;
	selp.b32 	%r13844, %r13843, 0, %p3927;
$L__BB10_6545:
	st.local.u32 	[%rd1], %r13844;
	setp.eq.s32 	%p6997, %r13844, 0;
	mov.b32 	%r13845, 0;
	bra.uni 	$L__BB10_6547;
$L__BB10_6546:
	cvt.u64.u32 	%rd7195, %r3443;
	add.s64 	%rd7196, %rd2240, %rd7195;
	ld.u32 	%r13845, [%rd7196+32];
	mov.pred 	%p6997, -1;
$L__BB10_6547:
	not.pred 	%p3930, %p6997;
	@%p3930 bra 	$L__BB10_6659;
	setp.ne.s32 	%p3931, %r3499, -1;
	@%p3931 bra 	$L__BB10_6550;
	mov.b32 	%r13847, 21352;
	st.local.u32 	[%rd1], %r13847;
	bra.uni 	$L__BB10_6562;
$L__BB10_6550:
	ld.shared.u64 	%rd2243, [m_Local_$_0];
	mul.wide.s32 	%rd7197, %r3499, 16;
	add.s64 	%rd2244, %rd2243, %rd7197;
	ld.u32 	%r3507, [%rd2244+12];
	setp.lt.s32 	%p3932, %r13819, %r3507;
	@%p3932 bra 	$L__BB10_6561;
	ld.shared.u64 	%rd7198, [m_Local_$_1];
	atom.global.add.u64 	%rd7199, [%rd16], 48;
	add.s64 	%rd7200, %rd7199, 56;
	setp.lt.u64 	%p3933, %rd7200, %rd7198;
	shr.u64 	%rd2245, %rd7199, 4;
	cvt.u32.u64 	%r13846, %rd2245;
	setp.ne.s32 	%p3934, %r13846, -1;
	and.pred  	%p3935, %p3933, %p3934;
	@%p3935 bra 	$L__BB10_6553;
	mov.b32 	%r8216, 21106;
	st.local.u32 	[%rd1], %r8216;
	mov.b32 	%r13846, -1;
	mov.pred 	%p6998, 0;
	bra.uni 	$L__BB10_6554;
$L__BB10_6553:
	shl.b64 	%rd7201, %rd2245, 32;
	shr.s64 	%rd7202, %rd7201, 28;
	add.s64 	%rd7203, %rd2243, %rd7202;
	mov.b16 	%rs956, 0;
	st.u8 	[%rd7203], %rs956;
	st.u8 	[%rd7203+1], %rs956;
	mov.b32 	%r8210, 3608;
	st.u32 	[%rd7203+4], %r8210;
	mov.b16 	%rs957, 1;
	st.u8 	[%rd7203+3], %rs957;
	mov.b32 	%r8211, 48;
	st.u32 	[%rd7203+8], %r8211;
	mov.b32 	%r8212, -1;
	st.u32 	[%rd7203+16], %r8212;
	ld.shared.u64 	%rd7204, [m_Local_$_0];
	add.s64 	%rd7205, %rd7204, %rd7202;
	mov.b32 	%r8213, 0;
	st.u32 	[%rd7205+32], %r8213;
	ld.shared.u64 	%rd7206, [m_Local_$_0];
	add.s64 	%rd7207, %rd7206, %rd7202;
	st.u32 	[%rd7207+36], %r8213;
	ld.shared.u64 	%rd7208, [m_Local_$_0];
	add.s64 	%rd7209, %rd7208, %rd7202;
	st.u32 	[%rd7209+40], %r8213;
	ld.local.u32 	%r8214, [%rd1];
	setp.eq.s32 	%p6998, %r8214, 0;
$L__BB10_6554:
	mov.b32 	%r13847, 0;
	not.pred 	%p3937, %p6998;
	@%p3937 bra 	$L__BB10_6560;
	setp.ne.s32 	%p3938, %r13846, -1;
	@%p3938 bra 	$L__BB10_6557;
	mov.b32 	%r8224, 21352;
	st.local.u32 	[%rd1], %r8224;
	bra.uni 	$L__BB10_6560;
$L__BB10_6557:
	ld.shared.u64 	%rd7210, [m_Local_$_0];
	mul.wide.s32 	%rd2246, %r13846, 16;
	add.s64 	%rd7211, %rd7210, %rd2246;
	st.u32 	[%rd7211+40], %r3507;
	ld.local.u32 	%r8219, [%rd1];
	setp.ne.s32 	%p3939, %r8219, 0;
	@%p3939 bra 	$L__BB10_6560;
	ld.shared.u64 	%rd7212, [m_Local_$_0];
	add.s64 	%rd7213, %rd7212, %rd2246;
	st.u32 	[%rd7213+36], %r13819;
	ld.local.u32 	%r8221, [%rd1];
	setp.ne.s32 	%p3940, %r8221, 0;
	@%p3940 bra 	$L__BB10_6560;
	ld.shared.u64 	%rd7214, [m_Local_$_0];
	add.s64 	%rd7215, %rd7214, %rd2246;
	st.u32 	[%rd7215+32], %r3499;
	ld.local.u32 	%r8222, [%rd1];
	setp.eq.s32 	%p3941, %r8222, 0;
	selp.b32 	%r13847, %r13846, 0, %p3941;
$L__BB10_6560:
	st.local.u32 	[%rd1], %r13847;
	bra.uni 	$L__BB10_6562;
$L__BB10_6561:
	cvt.u64.u32 	%rd7216, %r3443;
	add.s64 	%rd7217, %rd2244, %rd7216;
	st.u32 	[%rd7217+32], %r13845;
	ld.local.u32 	%r13847, [%rd1];
$L__BB10_6562:
	setp.ne.s32 	%p3942, %r13847, 0;
	@%p3942 bra 	$L__BB10_6659;
	add.s64 	%rd11920, %rd11920, 1;
$L__BB10_6564:
	add.s32 	%r13819, %r13819, 1;
	ld.shared.u64 	%rd11915, [m_Local_$_0];
	add.s64 	%rd7302, %rd11915, %rd2092;
	ld.u32 	%r8297, [%rd7302+12];
	setp.lt.s32 	%p4005, %r13819, %r8297;
	mov.b32 	%r3441, 0;
	@%p4005 bra 	$L__BB10_6323;
$L__BB10_6565:
	add.s64 	%rd7303, %rd11915, %rd15;
	st.u64 	[%rd7303+48], %rd11920;
	ld.local.u32 	%r8298, [%rd1];
	setp.ne.s32 	%p4006, %r8298, 0;
	@%p4006 bra 	$L__BB10_6659;
	mov.b64 	%rd11923, 0;
	mov.b32 	%r13851, 0;
	mov.b16 	%rs1665, 0;
	mov.u32 	%r13855, %r13851;
$L__BB10_6567:
	setp.eq.s32 	%p4007, %r13851, 100000;
	@%p4007 bra 	$L__BB10_6584;
	bar.sync 	0;
	and.b16  	%rs967, %rs1665, 255;
	setp.ne.s16 	%p4008, %rs967, 0;
	@%p4008 bra 	$L__BB10_6584;
	ld.global.u64 	%rd7305, [host_device_interface];
	atom.relaxed.cas.b32 	%r8300, [%rd7305+4], -1, 0;
	add.s32 	%r8301, %r8300, 1;
	setp.gt.u32 	%p4009, %r8301, 1;
	@%p4009 bra 	$L__BB10_6582;
	ld.global.u64 	%rd11924, [host_device_interface];
	ld.volatile.u8 	%rs969, [%rd11924];
	setp.eq.s16 	%p4011, %rs969, 0;
	@%p4011 bra 	$L__BB10_6572;
	ld.volatile.u32 	%r8303, [%rd11924+4];
	add.u64 	%rd7306, %SP, 0;
	add.u64 	%rd7307, %SPL, 0;
	mov.b32 	%r8304, 0;
	st.local.v2.u32 	[%rd7307], {%r8304, %r8303};
	mov.u64 	%rd7308, $str$7;
	cvta.global.u64 	%rd7309, %rd7308;
	{ // callseq 68, 0
	.param .b64 param0;
	st.param.b64 	[param0], %rd7309;
	.param .b64 param1;
	st.param.b64 	[param1], %rd7306;
	.param .b32 retval0;
	call.uni (retval0), 
	vprintf, 
	(
	param0, 
	param1
	);
	ld.param.b32 	%r8305, [retval0];
	} // callseq 68
	ld.global.u64 	%rd11924, [host_device_interface];
$L__BB10_6572:
	mov.b32 	%r13853, 0;
$L__BB10_6573:
	ld.volatile.u8 	%rs970, [%rd11924+8];
	setp.ne.s16 	%p4012, %rs970, 0;
	add.s32 	%r3520, %r13853, 1;
	setp.lt.u32 	%p4013, %r13853, 10000;
	and.pred  	%p4014, %p4012, %p4013;
	mov.u32 	%r13853, %r3520;
	@%p4014 bra 	$L__BB10_6573;
	mov.b32 	%r8309, 16;
	st.volatile.u32 	[%rd11924+12], %r8309;
	mov.b32 	%r8310, 1;
	st.volatile.u32 	[%rd11924+2384], %r8310;
	mov.b32 	%r8311, 8;
	st.volatile.u32 	[%rd11924+2388], %r8311;
	st.volatile.u32 	[%rd11924+2392], %r8311;
	mov.b16 	%rs971, 1;
	st.volatile.u8 	[%rd11924+8], %rs971;
	membar.sys;
	mov.b32 	%r13854, 0;
$L__BB10_6575:
	ld.global.u64 	%rd11925, [host_device_interface];
	ld.volatile.u8 	%rs972, [%rd11925+2397];
	setp.ne.s16 	%p4015, %rs972, 0;
	@%p4015 bra 	$L__BB10_6581;
	membar.sys;
	setp.eq.s32 	%p4016, %r13854, 30000;
	ld.global.u64 	%rd11925, [host_device_interface];
	@%p4016 bra 	$L__BB10_6581;
	ld.volatile.u8 	%rs973, [%rd11925+2397];
	setp.ne.s16 	%p4017, %rs973, 0;
	@%p4017 bra 	$L__BB10_6581;
	membar.sys;
	ld.global.u64 	%rd11925, [host_device_interface];
	ld.volatile.u8 	%rs974, [%rd11925+2397];
	setp.ne.s16 	%p4018, %rs974, 0;
	@%p4018 bra 	$L__BB10_6581;
	membar.sys;
	ld.global.u64 	%rd11925, [host_device_interface];
	ld.volatile.u8 	%rs975, [%rd11925+2397];
	setp.ne.s16 	%p4019, %rs975, 0;
	@%p4019 bra 	$L__BB10_6581;
	membar.sys;
	add.s32 	%r13854, %r13854, 4;
	bra.uni 	$L__BB10_6575;
$L__BB10_6581:
	ld.volatile.u64 	%rd11923, [%rd11925+40];
	mov.b64 	%rd7310, 0;
	st.volatile.u64 	[%rd11925+40], %rd7310;
	mov.b16 	%rs977, 0;
	st.volatile.u8 	[%rd11925+19], %rs977;
	mov.b32 	%r8312, 33;
	st.volatile.u32 	[%rd11925+12], %r8312;
	mov.b32 	%r8313, 8;
	st.volatile.u32 	[%rd11925+2384], %r8313;
	st.volatile.u32 	[%rd11925+2388], %r8313;
	st.volatile.u32 	[%rd11925+2392], %r8313;
	st.volatile.u8 	[%rd11925+2397], %rs977;
	mov.b32 	%r8314, -1;
	st.volatile.u32 	[%rd11925+4], %r8314;
	membar.sys;
	mov.b16 	%rs1665, 1;
	bra.uni 	$L__BB10_6583;
$L__BB10_6582:
	add.s32 	%r8302, %r13855, 1;
	setp.gt.s32 	%p4010, %r13855, 49;
	selp.b32 	%r13855, 0, %r8302, %p4010;
	mov.b16 	%rs1665, 0;
$L__BB10_6583:
	setp.lt.s32 	%p4020, %r13855, 100;
	add.s32 	%r13851, %r13851, 1;
	@%p4020 bra 	$L__BB10_6567;
$L__BB10_6584:
	ld.local.u32 	%r8315, [%rd1];
	setp.ne.s32 	%p4021, %r8315, 0;
	@%p4021 bra 	$L__BB10_6659;
	ld.shared.u64 	%rd7311, [m_Local_$_0];
	add.s64 	%rd7312, %rd7311, %rd15;
	st.u64 	[%rd7312+56], %rd11923;
	ld.local.u32 	%r8316, [%rd1];
	setp.ne.s32 	%p4022, %r8316, 0;
	@%p4022 bra 	$L__BB10_6659;
	mov.b32 	%r13856, 0;
	mov.b16 	%rs1667, 0;
	mov.u32 	%r13860, %r13856;
$L__BB10_6587:
	setp.eq.s32 	%p4023, %r13856, 100000;
	@%p4023 bra 	$L__BB10_6604;
	bar.sync 	0;
	and.b16  	%rs979, %rs1667, 255;
	setp.ne.s16 	%p4024, %rs979, 0;
	@%p4024 bra 	$L__BB10_6604;
	ld.global.u64 	%rd7313, [host_device_interface];
	atom.relaxed.cas.b32 	%r8318, [%rd7313+4], -1, 0;
	add.s32 	%r8319, %r8318, 1;
	setp.gt.u32 	%p4025, %r8319, 1;
	@%p4025 bra 	$L__BB10_6602;
	ld.global.u64 	%rd11928, [host_device_interface];
	ld.volatile.u8 	%rs981, [%rd11928];
	setp.eq.s16 	%p4027, %rs981, 0;
	@%p4027 bra 	$L__BB10_6592;
	ld.volatile.u32 	%r8321, [%rd11928+4];
	add.u64 	%rd7314, %SP, 0;
	add.u64 	%rd7315, %SPL, 0;
	mov.b32 	%r8322, 0;
	st.local.v2.u32 	[%rd7315], {%r8322, %r8321};
	mov.u64 	%rd7316, $str$7;
	cvta.global.u64 	%rd7317, %rd7316;
	{ // callseq 69, 0
	.param .b64 param0;
	st.param.b64 	[param0], %rd7317;
	.param .b64 param1;
	st.param.b64 	[param1], %rd7314;
	.param .b32 retval0;
	call.uni (retval0), 
	vprintf, 
	(
	param0, 
	param1
	);
	ld.param.b32 	%r8323, [retval0];
	} // callseq 69
	ld.global.u64 	%rd11928, [host_device_interface];
$L__BB10_6592:
	mov.b32 	%r13858, 0;
$L__BB10_6593:
	ld.volatile.u8 	%rs982, [%rd11928+8];
	setp.ne.s16 	%p4028, %rs982, 0;
	add.s32 	%r3529, %r13858, 1;
	setp.lt.u32 	%p4029, %r13858, 10000;
	and.pred  	%p4030, %p4028, %p4029;
	mov.u32 	%r13858, %r3529;
	@%p4030 bra 	$L__BB10_6593;
	mov.b32 	%r8327, 17;
	st.volatile.u32 	[%rd11928+12], %r8327;
	mov.b32 	%r8328, 8;
	st.volatile.u32 	[%rd11928+2384], %r8328;
	st.volatile.u32 	[%rd11928+2388], %r8328;
	st.volatile.u32 	[%rd11928+2392], %r8328;
	mov.b16 	%rs983, 1;
	st.volatile.u8 	[%rd11928+8], %rs983;
	membar.sys;
	mov.b32 	%r13859, 0;
$L__BB10_6595:
	ld.global.u64 	%rd11929, [host_device_interface];
	ld.volatile.u8 	%rs984, [%rd11929+2397];
	setp.ne.s16 	%p4031, %rs984, 0;
	@%p4031 bra 	$L__BB10_6601;
	membar.sys;
	setp.eq.s32 	%p4032, %r13859, 30000;
	ld.global.u64 	%rd11929, [host_device_interface];
	@%p4032 bra 	$L__BB10_6601;
	ld.volatile.u8 	%rs985, [%rd11929+2397];
	setp.ne.s16 	%p4033, %rs985, 0;
	@%p4033 bra 	$L__BB10_6601;
	membar.sys;
	ld.global.u64 	%rd11929, [host_device_interface];
	ld.volatile.u8 	%rs986, [%rd11929+2397];
	setp.ne.s16 	%p4034, %rs986, 0;
	@%p4034 bra 	$L__BB10_6601;
	membar.sys;
	ld.global.u64 	%rd11929, [host_device_interface];
	ld.volatile.u8 	%rs987, [%rd11929+2397];
	setp.ne.s16 	%p4035, %rs987, 0;
	@%p4035 bra 	$L__BB10_6601;
	membar.sys;
	add.s32 	%r13859, %r13859, 4;
	bra.uni 	$L__BB10_6595;
$L__BB10_6601:
	mov.b32 	%r8329, 33;
	st.volatile.u32 	[%rd11929+12], %r8329;
	mov.b32 	%r8330, 8;
	st.volatile.u32 	[%rd11929+2384], %r8330;
	st.volatile.u32 	[%rd11929+2388], %r8330;
	st.volatile.u32 	[%rd11929+2392], %r8330;
	mov.b16 	%rs989, 0;
	st.volatile.u8 	[%rd11929+2397], %rs989;
	mov.b32 	%r8331, -1;
	st.volatile.u32 	[%rd11929+4], %r8331;
	membar.sys;
	mov.b16 	%rs1667, 1;
	bra.uni 	$L__BB10_6603;
$L__BB10_6602:
	add.s32 	%r8320, %r13860, 1;
	setp.gt.s32 	%p4026, %r13860, 49;
	selp.b32 	%r13860, 0, %r8320, %p4026;
	mov.b16 	%rs1667, 0;
$L__BB10_6603:
	setp.lt.s32 	%p4036, %r13860, 100;
	add.s32 	%r13856, %r13856, 1;
	@%p4036 bra 	$L__BB10_6587;
$L__BB10_6604:
	ld.local.u32 	%r8332, [%rd1];
	setp.ne.s32 	%p4037, %r8332, 0;
	@%p4037 bra 	$L__BB10_6659;
$L__BB10_6605:
	bar.sync 	0;
	ld.local.u32 	%r8333, [%rd1];
	setp.ne.s32 	%p4038, %r8333, 0;
	@%p4038 bra 	$L__BB10_6659;
	mov.u64 	%rd7318, $str$19;
	cvta.global.u64 	%rd7319, %rd7318;
	{ // callseq 70, 0
	.param .b64 param0;
	st.param.b64 	[param0], %rd2282;
	.param .b64 param1;
	st.param.b64 	[param1], %rd7319;
	.param .b64 param2;
	st.param.b64 	[param2], %rd2283;
	.param .b32 retval0;
	call.uni (retval0), 
	_Z32edu_syr_pcpratts_string_constantPcS_Pi, 
	(
	param0, 
	param1, 
	param2
	);
	ld.param.b32 	%r8334, [retval0];
	} // callseq 70
	setp.ne.s32 	%p4039, %r8334, -1;
	@%p4039 bra 	$L__BB10_6608;
	mov.b32 	%r8337, 21352;
	st.local.u32 	[%rd1], %r8337;
	mov.b64 	%rd11930, 0;
	mov.pred 	%p6999, 0;
	bra.uni 	$L__BB10_6609;
$L__BB10_6608:
	ld.shared.u64 	%rd7320, [m_Local_$_0];
	mul.wide.s32 	%rd7321, %r8334, 16;
	add.s64 	%rd7322, %rd7320, %rd7321;
	ld.u32 	%r8335, [%rd7322+32];
	mul.wide.s32 	%rd11930, %r8335, 16;
	ld.local.u32 	%r8336, [%rd1];
	setp.eq.s32 	%p6999, %r8336, 0;
$L__BB10_6609:
	not.pred 	%p4041, %p6999;
	@%p4041 bra 	$L__BB10_6621;
	setp.ne.s32 	%p4042, %r8334, -1;
	@%p4042 bra 	$L__BB10_6612;
	mov.b32 	%r8339, 21352;
	st.local.u32 	[%rd1], %r8339;
	mov.b32 	%r13861, 0;
	bra.uni 	$L__BB10_6613;
$L__BB10_6612:
	ld.shared.u64 	%rd7324, [m_Local_$_0];
	mul.wide.s32 	%rd7325, %r8334, 16;
	add.s64 	%rd7326, %rd7324, %rd7325;
	ld.u32 	%r13861, [%rd7326+40];
$L__BB10_6613:
	setp.eq.s32 	%p4043, %r8334, -1;
	@%p4043 bra 	$L__BB10_6621;
	ld.shared.u64 	%rd2274, [m_Local_$_0];
	mul.wide.s32 	%rd7327, %r8334, 16;
	add.s64 	%rd7328, %rd2274, %rd7327;
	ld.u32 	%r3538, [%rd7328+48];
	setp.ge.s32 	%p4044, %r3538, %r13861;
	@%p4044 bra 	$L__BB10_6621;
	sub.s32 	%r8340, %r13861, %r3538;
	and.b32  	%r3539, %r8340, 3;
	setp.eq.s32 	%p4045, %r3539, 0;
	mov.u32 	%r13862, %r3538;
	@%p4045 bra 	$L__BB10_6619;
	shl.b32 	%r8341, %r3538, 2;
	cvt.s64.s32 	%rd7329, %r8341;
	add.s64 	%rd7330, %rd11930, %rd7329;
	add.s64 	%rd7331, %rd2274, %rd7330;
	ld.s8 	%r8342, [%rd7331+32];
	st.local.u32 	[%rd4], %r8342;
	mov.u64 	%rd7332, $str;
	cvta.global.u64 	%rd7333, %rd7332;
	add.u64 	%rd7334, %SP, 80;
	{ // callseq 71, 0
	.param .b64 param0;
	st.param.b64 	[param0], %rd7333;
	.param .b64 param1;
	st.param.b64 	[param1], %rd7334;
	.param .b32 retval0;
	call.uni (retval0), 
	vprintf, 
	(
	param0, 
	param1
	);
	ld.param.b32 	%r8343, [retval0];
	} // callseq 71
	add.s32 	%r13862, %r3538, 1;
	setp.eq.s32 	%p4046, %r3539, 1;
	@%p4046 bra 	$L__BB10_6619;
	shl.b32 	%r8345, %r13862, 2;
	cvt.s64.s32 	%rd7335, %r8345;
	add.s64 	%rd7336, %rd11930, %rd7335;
	add.s64 	%rd7337, %rd2274, %rd7336;
	ld.s8 	%r8346, [%rd7337+32];
	st.local.u32 	[%rd4], %r8346;
	cvta.global.u64 	%rd7339, %rd7332;
	{ // callseq 72, 0
	.param .b64 param0;
	st.param.b64 	[param0], %rd7339;
	.param .b64 param1;
	st.param.b64 	[param1], %rd7334;
	.param .b32 retval0;
	call.uni (retval0), 
	vprintf, 
	(
	param0, 
	param1
	);
	ld.param.b32 	%r8347, [retval0];
	} // callseq 72
	add.s32 	%r13862, %r3538, 2;
	setp.eq.s32 	%p4047, %r3539, 2;
	@%p4047 bra 	$L__BB10_6619;
	shl.b32 	%r8349, %r13862, 2;
	cvt.s64.s32 	%rd7341, %r8349;
	add.s64 	%rd7342, %rd11930, %rd7341;
	add.s64 	%rd7343, %rd2274, %rd7342;
	ld.s8 	%r8350, [%rd7343+32];
	st.local.u32 	[%rd4], %r8350;
	cvta.global.u64 	%rd7345, %rd7332;
	{ // callseq 73, 0
	.param .b64 param0;
	st.param.b64 	[param0], %rd7345;
	.param .b64 param1;
	st.param.b64 	[param1], %rd7334;
	.param .b32 retval0;
	call.uni (retval0), 
	vprintf, 
	(
	param0, 
	param1
	);
	ld.param.b32 	%r8351, [retval0];
	} // callseq 73
	add.s32 	%r13862, %r3538, 3;
$L__BB10_6619:
	sub.s32 	%r8353, %r3538, %r13861;
	setp.gt.u32 	%p4048, %r8353, -4;
	@%p4048 bra 	$L__BB10_6621;
$L__BB10_6620:
	shl.b32 	%r8354, %r13862, 2;
	cvt.s64.s32 	%rd7347, %r8354;
	add.s64 	%rd7348, %rd11930, %rd7347;
	add.s64 	%rd7349, %rd2274, %rd7348;
	ld.s8 	%r8355, [%rd7349+32];
	st.local.u32 	[%rd4], %r8355;
	mov.u64 	%rd7350, $str;
	cvta.global.u64 	%rd7351, %rd7350;
	add.u64 	%rd7352, %SP, 80;
	{ // callseq 74, 0
	.param .b64 param0;
	st.param.b64 	[param0], %rd7351;
	.param .b64 param1;
	st.param.b64 	[param1], %rd7352;
	.param .b32 retval0;
	call.uni (retval0), 
	vprintf, 
	(
	param0, 
	param1
	);
	ld.param.b32 	%r8356, [retval0];
	} // callseq 74
	add.s32 	%r8358, %r8354, 4;
	cvt.s64.s32 	%rd7353, %r8358;
	add.s64 	%rd7354, %rd11930, %rd7353;
	add.s64 	%rd7355, %rd2274, %rd7354;
	ld.s8 	%r8359, [%rd7355+32];
	st.local.u32 	[%rd4], %r8359;
	{ // callseq 75, 0
	.param .b64 param0;
	st.param.b64 	[param0], %rd7351;
	.param .b64 param1;
	st.param.b64 	[param1], %rd7352;
	.param .b32 retval0;
	call.uni (retval0), 
	vprintf, 
	(
	param0, 
	param1
	);
	ld.param.b32 	%r8360, [retval0];
	} // callseq 75
	add.s32 	%r8362, %r8354, 8;
	cvt.s64.s32 	%rd7356, %r8362;
	add.s64 	%rd7357, %rd11930, %rd7356;
	add.s64 	%rd7358, %rd2274, %rd7357;
	ld.s8 	%r8363, [%rd7358+32];
	st.local.u32 	[%rd4], %r8363;
	{ // callseq 76, 0
	.param .b64 param0;
	st.param.b64 	[param0], %rd7351;
	.param .b64 param1;
	st.param.b64 	[param1], %rd7352;
	.param .b32 retval0;
	call.uni (retval0), 
	vprintf, 
	(
	param0, 
	param1
	);
	ld.param.b32 	%r8364, [retval0];
	} // callseq 76
	add.s32 	%r8366, %r8354, 12;
	cvt.s64.s32 	%rd7359, %r8366;
	add.s64 	%rd7360, %rd11930, %rd7359;
	add.s64 	%rd7361, %rd2274, %rd7360;
	ld.s8 	%r8367, [%rd7361+32];
	st.local.u32 	[%rd4], %r8367;
	{ // callseq 77, 0
	.param .b64 param0;
	st.param.b64 	[param0], %rd7351;
	.param .b64 param1;
	st.param.b64 	[param1], %rd7352;
	.param .b32 retval0;
	call.uni (retval0), 
	vprintf, 
	(
	param0, 
	param1
	);
	ld.param.b32 	%r8368, [retval0];
	} // callseq 77
	add.s32 	%r13862, %r13862, 4;
	setp.ne.s32 	%p4049, %r13862, %r13861;
	@%p4049 bra 	$L__BB10_6620;
$L__BB10_6621:
	ld.local.u32 	%r8370, [%rd1];
	setp.ne.s32 	%p4050, %r8370, 0;
	@%p4050 bra 	$L__BB10_6659;
	ld.shared.u64 	%rd7362, [m_Local_$_0];
	add.s64 	%rd7363, %rd7362, %rd15;
	ld.u64 	%rd7364, [%rd7363+48];
	add.u64 	%rd7365, %SP, 0;
	add.u64 	%rd7366, %SPL, 0;
	st.local.u64 	[%rd7366], %rd7364;
	mov.u64 	%rd7367, $str$2;
	cvta.global.u64 	%rd7368, %rd7367;
	{ // callseq 78, 0
	.param .b64 param0;
	st.param.b64 	[param0], %rd7368;
	.param .b64 param1;
	st.param.b64 	[param1], %rd7365;
	.param .b32 retval0;
	call.uni (retval0), 
	vprintf, 
	(
	param0, 
	param1
	);
	ld.param.b32 	%r8371, [retval0];
	} // callseq 78
	ld.local.u32 	%r8373, [%rd1];
	setp.ne.s32 	%p4051, %r8373, 0;
	@%p4051 bra 	$L__BB10_6659;
	ld.shared.u64 	%rd7369, [m_Local_$_0];
	add.s64 	%rd2275, %rd7369, %rd15;
	ld.u64 	%rd7370, [%rd2275+48];
	setp.eq.s64 	%p4052, %rd7370, 0;
	@%p4052 bra 	$L__BB10_6626;
	ld.u32 	%r3546, [%rd2275+64];
	setp.lt.s32 	%p4053, %r3546, 1;
	@%p4053 bra 	$L__BB10_2;
	ld.u64 	%rd7371, [%rd2275+56];
	cvt.s64.s32 	%rd7372, %r3546;
	setp.le.s64 	%p4054, %rd7371, %rd7372;
	@%p4054 bra 	$L__BB10_2;
$L__BB10_6626:
	mov.u64 	%rd7373, $str$20;
	cvta.global.u64 	%rd7374, %rd7373;
	{ // callseq 79, 0
	.param .b64 param0;
	st.param.b64 	[param0], %rd2282;
	.param .b64 param1;
	st.param.b64 	[param1], %rd7374;
	.param .b64 param2;
	st.param.b64 	[param2], %rd2283;
	.param .b32 retval0;
	call.uni (retval0), 
	_Z32edu_syr_pcpratts_string_constantPcS_Pi, 
	(
	param0, 
	param1, 
	param2
	);
	ld.param.b32 	%r8374, [retval0];
	} // callseq 79
	setp.ne.s32 	%p4055, %r8374, -1;
	@%p4055 bra 	$L__BB10_6628;
	mov.b32 	%r13872, 21352;
	st.local.u32 	[%rd1], %r13872;
	mov.b64 	%rd11931, 0;
	bra.uni 	$L__BB10_6629;
$L__BB10_6628:
	ld.shared.u64 	%rd7375, [m_Local_$_0];
	mul.wide.s32 	%rd7376, %r8374, 16;
	add.s64 	%rd7377, %rd7375, %rd7376;
	ld.u32 	%r8375, [%rd7377+32];
	mul.wide.s32 	%rd11931, %r8375, 16;
	ld.local.u32 	%r13872, [%rd1];
$L__BB10_6629:
	setp.ne.s32 	%p4056, %r13872, 0;
	@%p4056 bra 	$L__BB10_6642;
	setp.ne.s32 	%p4057, %r8374, -1;
	@%p4057 bra 	$L__BB10_6632;
	mov.b32 	%r13872, 21352;
	st.local.u32 	[%rd1], %r13872;
	mov.b32 	%r13866, 0;
	bra.uni 	$L__BB10_6633;
$L__BB10_6632:
	ld.shared.u64 	%rd7379, [m_Local_$_0];
	mul.wide.s32 	%rd7380, %r8374, 16;
	add.s64 	%rd7381, %rd7379, %rd7380;
	ld.u32 	%r13866, [%rd7381+40];
	mov.b32 	%r13872, 0;
$L__BB10_6633:
	setp.eq.s32 	%p4058, %r8374, -1;
	@%p4058 bra 	$L__BB10_6642;
	ld.shared.u64 	%rd2278, [m_Local_$_0];
	mul.wide.s32 	%rd7382, %r8374, 16;
	add.s64 	%rd7383, %rd2278, %rd7382;
	ld.u32 	%r3553, [%rd7383+48];
	setp.ge.s32 	%p4059, %r3553, %r13866;
	@%p4059 bra 	$L__BB10_6641;
	sub.s32 	%r8380, %r13866, %r3553;
	and.b32  	%r3554, %r8380, 3;
	setp.eq.s32 	%p4060, %r3554, 0;
	mov.u32 	%r13869, %r3553;
	@%p4060 bra 	$L__BB10_6638;
	shl.b32 	%r13868, %r3553, 2;
	neg.s32 	%r13867, %r3554;
	add.s32 	%r13869, %r3553, %r3554;
	mov.u64 	%rd7387, $str;
	add.u64 	%rd7389, %SP, 80;
$L__BB10_6637:
	.pragma "nounroll";
	cvt.s64.s32 	%rd7384, %r13868;
	add.s64 	%rd7385, %rd11931, %rd7384;
	add.s64 	%rd7386, %rd2278, %rd7385;
	ld.s8 	%r8381, [%rd7386+32];
	st.local.u32 	[%rd3], %r8381;
	cvta.global.u64 	%rd7388, %rd7387;
	{ // callseq 80, 0
	.param .b64 param0;
	st.param.b64 	[param0], %rd7388;
	.param .b64 param1;
	st.param.b64 	[param1], %rd7389;
	.param .b32 retval0;
	call.uni (retval0), 
	vprintf, 
	(
	param0, 
	param1
	);
	ld.param.b32 	%r8382, [retval0];
	} // callseq 80
	add.s32 	%r13868, %r13868, 4;
	add.s32 	%r13867, %r13867, 1;
	setp.ne.s32 	%p4061, %r13867, 0;
	@%p4061 bra 	$L__BB10_6637;
$L__BB10_6638:
	sub.s32 	%r8384, %r3553, %r13866;
	setp.gt.u32 	%p4062, %r8384, -4;
	@%p4062 bra 	$L__BB10_6641;
	sub.s32 	%r13871, %r13869, %r13866;
	shl.b32 	%r8385, %r13869, 2;
	add.s32 	%r13870, %r8385, 8;
	mov.u64 	%rd7393, $str;
	add.u64 	%rd7395, %SP, 80;
$L__BB10_6640:
	add.s32 	%r8386, %r13870, -8;
	cvt.s64.s32 	%rd7390, %r8386;
	add.s64 	%rd7391, %rd11931, %rd7390;
	add.s64 	%rd7392, %rd2278, %rd7391;
	ld.s8 	%r8387, [%rd7392+32];
	st.local.u32 	[%rd3], %r8387;
	cvta.global.u64 	%rd7394, %rd7393;
	{ // callseq 81, 0
	.param .b64 param0;
	st.param.b64 	[param0], %rd7394;
	.param .b64 param1;
	st.param.b64 	[param1], %rd7395;
	.param .b32 retval0;
	call.uni (retval0), 
	vprintf, 
	(
	param0, 
	param1
	);
	ld.param.b32 	%r8388, [retval0];
	} // callseq 81
	add.s32 	%r8390, %r13870, -4;
	cvt.s64.s32 	%rd7396, %r8390;
	add.s64 	%rd7397, %rd11931, %rd7396;
	add.s64 	%rd7398, %rd2278, %rd7397;
	ld.s8 	%r8391, [%rd7398+32];
	st.local.u32 	[%rd3], %r8391;
	{ // callseq 82, 0
	.param .b64 param0;
	st.param.b64 	[param0], %rd7394;
	.param .b64 param1;
	st.param.b64 	[param1], %rd7395;
	.param .b32 retval0;
	call.uni (retval0), 
	vprintf, 
	(
	param0, 
	param1
	);
	ld.param.b32 	%r8392, [retval0];
	} // callseq 82
	add.s32 	%r8394, %r13870, 4;
	cvt.s64.s32 	%rd7399, %r13870;
	add.s64 	%rd7400, %rd11931, %rd7399;
	add.s64 	%rd7401, %rd2278, %rd7400;
	ld.s8 	%r8395, [%rd7401+32];
	st.local.u32 	[%rd3], %r8395;
	{ // callseq 83, 0
	.param .b64 param0;
	st.param.b64 	[param0], %rd7394;
	.param .b64 param1;
	st.param.b64 	[param1], %rd7395;
	.param .b32 retval0;
	call.uni (retval0), 
	vprintf, 
	(
	param0, 
	param1
	);
	ld.param.b32 	%r8396, [retval0];
	} // callseq 83
	cvt.s64.s32 	%rd7402, %r8394;
	add.s64 	%rd7403, %rd11931, %rd7402;
	add.s64 	%rd7404, %rd2278, %rd7403;
	ld.s8 	%r8398, [%rd7404+32];
	st.local.u32 	[%rd3], %r8398;
	{ // callseq 84, 0
	.param .b64 param0;
	st.param.b64 	[param0], %rd7394;
	.param .b64 param1;
	st.param.b64 	[param1], %rd7395;
	.param .b32 retval0;
	call.uni (retval0), 
	vprintf, 
	(
	param0, 
	param1
	);
	ld.param.b32 	%r8399, [retval0];
	} // callseq 84
	add.s32 	%r13871, %r13871, 4;
	add.s32 	%r13870, %r13870, 16;
	setp.ne.s32 	%p4063, %r13871, 0;
	@%p4063 bra 	$L__BB10_6640;
$L__BB10_6641:
	mov.u64 	%rd7405, $str$1;
	cvta.global.u64 	%rd7406, %rd7405;
	{ // callseq 85, 0
	.param .b64 param0;
	st.param.b64 	[param0], %rd7406;
	.param .b64 param1;
	st.param.b64 	[param1], 0;
	.param .b32 retval0;
	call.uni (retval0), 
	vprintf, 
	(
	param0, 
	param1
	);
	ld.param.b32 	%r8401, [retval0];
	} // callseq 85
	ld.local.u32 	%r13872, [%rd1];
$L__BB10_6642:
	setp.ne.s32 	%p4064, %r13872, 0;
	@%p4064 bra 	$L__BB10_6659;
	mov.u64 	%rd7407, $str$21;
	cvta.global.u64 	%rd7408, %rd7407;
	{ // callseq 86, 0
	.param .b64 param0;
	st.param.b64 	[param0], %rd2282;
	.param .b64 param1;
	st.param.b64 	[param1], %rd7408;
	.param .b64 param2;
	st.param.b64 	[param2], %rd2283;
	.param .b32 retval0;
	call.uni (retval0), 
	_Z32edu_syr_pcpratts_string_constantPcS_Pi, 
	(
	param0, 
	param1, 
	param2
	);
	ld.param.b32 	%r8403, [retval0];
	} // callseq 86
	setp.ne.s32 	%p4065, %r8403, -1;
	@%p4065 bra 	$L__BB10_6645;
	mov.b32 	%r8406, 21352;
	st.local.u32 	[%rd1], %r8406;
	mov.b64 	%rd11932, 0;
	mov.pred 	%p7000, 0;
	bra.uni 	$L__BB10_6646;
$L__BB10_6645:
	ld.shared.u64 	%rd7409, [m_Local_$_0];
	mul.wide.s32 	%rd7410, %r8403, 16;
	add.s64 	%rd7411, %rd7409, %rd7410;
	ld.u32 	%r8404, [%rd7411+32];
	mul.wide.s32 	%rd11932, %r8404, 16;
	ld.local.u32 	%r8405, [%rd1];
	setp.eq.s32 	%p7000, %r8405, 0;
$L__BB10_6646:
	not.pred 	%p4067, %p7000;
	@%p4067 bra 	$L__BB10_6659;
	setp.ne.s32 	%p4068, %r8403, -1;
	@%p4068 bra 	$L__BB10_6649;
	mov.b32 	%r8408, 21352;
	st.local.u32 	[%rd1], %r8408;
	mov.b32 	%r13873, 0;
	bra.uni 	$L__BB10_6650;
$L__BB10_6649:
	ld.shared.u64 	%rd7413, [m_Local_$_0];
	mul.wide.s32 	%rd7414, %r8403, 16;
	add.s64 	%rd7415, %rd7413, %rd7414;
	ld.u32 	%r13873, [%rd7415+40];
$L__BB10_6650:
	setp.eq.s32 	%p4069, %r8403, -1;
	@%p4069 bra 	$L__BB10_6659;
	ld.shared.u64 	%rd2281, [m_Local_$_0];
	mul.wide.s32 	%rd7416, %r8403, 16;
	add.s64 	%rd7417, %rd2281, %rd7416;
	ld.u32 	%r3574, [%rd7417+48];
	setp.ge.s32 	%p4070, %r3574, %r13873;
	@%p4070 bra 	$L__BB10_6658;
	sub.s32 	%r8409, %r13873, %r3574;
	and.b32  	%r3575, %r8409, 3;
	setp.eq.s32 	%p4071, %r3575, 0;
	mov.u32 	%r13876, %r3574;
	@%p4071 bra 	$L__BB10_6655;
	shl.b32 	%r13875, %r3574, 2;
	neg.s32 	%r13874, %r3575;
	add.s32 	%r13876, %r3574, %r3575;
	mov.u64 	%rd7421, $str;
	add.u64 	%rd7423, %SP, 80;
$L__BB10_6654:
	.pragma "nounroll";
	cvt.s64.s32 	%rd7418, %r13875;
	add.s64 	%rd7419, %rd11932, %rd7418;
	add.s64 	%rd7420, %rd2281, %rd7419;
	ld.s8 	%r8410, [%rd7420+32];
	st.local.u32 	[%rd2], %r8410;
	cvta.global.u64 	%rd7422, %rd7421;
	{ // callseq 87, 0
	.param .b64 param0;
	st.param.b64 	[param0], %rd7422;
	.param .b64 param1;
	st.param.b64 	[param1], %rd7423;
	.param .b32 retval0;
	call.uni (retval0), 
	vprintf, 
	(
	param0, 
	param1
	);
	ld.param.b32 	%r8411, [retval0];
	} // callseq 87
	add.s32 	%r13875, %r13875, 4;
	add.s32 	%r13874, %r13874, 1;
	setp.ne.s32 	%p4072, %r13874, 0;
	@%p4072 bra 	$L__BB10_6654;
$L__BB10_6655:
	sub.s32 	%r8413, %r3574, %r13873;
	setp.gt.u32 	%p4073, %r8413, -4;
	@%p4073 bra 	$L__BB10_6658;
	sub.s32 	%r13878, %r13876, %r13873;
	shl.b32 	%r8414, %r13876, 2;
	add.s32 	%r13877, %r8414, 8;
	mov.u64 	%rd7427, $str;
	add.u64 	%rd7429, %SP, 80;
$L__BB10_6657:
	add.s32 	%r8415, %r13877, -8;
	cvt.s64.s32 	%rd7424, %r8415;
	add.s64 	%rd7425, %rd11932, %rd7424;
	add.s64 	%rd7426, %rd2281, %rd7425;
	ld.s8 	%r8416, [%rd7426+32];
	st.local.u32 	[%rd2], %r8416;
	cvta.global.u64 	%rd7428, %rd7427;
	{ // callseq 88, 0
	.param .b64 param0;
	st.param.b64 	[param0], %rd7428;
	.param .b64 param1;
	st.param.b64 	[param1], %rd7429;
	.param .b32 retval0;
	call.uni (retval0), 
	vprintf, 
	(
	param0, 
	param1
	);
	ld.param.b32 	%r8417, [retval0];
	} // callseq 88
	add.s32 	%r8419, %r13877, -4;
	cvt.s64.s32 	%rd7430, %r8419;
	add.s64 	%rd7431, %rd11932, %rd7430;
	add.s64 	%rd7432, %rd2281, %rd7431;
	ld.s8 	%r8420, [%rd7432+32];
	st.local.u32 	[%rd2], %r8420;
	{ // callseq 89, 0
	.param .b64 param0;
	st.param.b64 	[param0], %rd7428;
	.param .b64 param1;
	st.param.b64 	[param1], %rd7429;
	.param .b32 retval0;
	call.uni (retval0), 
	vprintf, 
	(
	param0, 
	param1
	);
	ld.param.b32 	%r8421, [retval0];
	} // callseq 89
	add.s32 	%r8423, %r13877, 4;
	cvt.s64.s32 	%rd7433, %r13877;
	add.s64 	%rd7434, %rd11932, %rd7433;
	add.s64 	%rd7435, %rd2281, %rd7434;
	ld.s8 	%r8424, [%rd7435+32];
	st.local.u32 	[%rd2], %r8424;
	{ // callseq 90, 0
	.param .b64 param0;
	st.param.b64 	[param0], %rd7428;
	.param .b64 param1;
	st.param.b64 	[param1], %rd7429;
	.param .b32 retval0;
	call.uni (retval0), 
	vprintf, 
	(
	param0, 
	param1
	);
	ld.param.b32 	%r8425, [retval0];
	} // callseq 90
	cvt.s64.s32 	%rd7436, %r8423;
	add.s64 	%rd7437, %rd11932, %rd7436;
	add.s64 	%rd7438, %rd2281, %rd7437;
	ld.s8 	%r8427, [%rd7438+32];
	st.local.u32 	[%rd2], %r8427;
	{ // callseq 91, 0
	.param .b64 param0;
	st.param.b64 	[param0], %rd7428;
	.param .b64 param1;
	st.param.b64 	[param1], %rd7429;
	.param .b32 retval0;
	call.uni (retval0), 
	vprintf, 
	(
	param0, 
	param1
	);
	ld.param.b32 	%r8428, [retval0];
	} // callseq 91
	add.s32 	%r13878, %r13878, 4;
	add.s32 	%r13877, %r13877, 16;
	setp.ne.s32 	%p4074, %r13878, 0;
	@%p4074 bra 	$L__BB10_6657;
$L__BB10_6658:
	mov.u64 	%rd7439, $str$1;
	cvta.global.u64 	%rd7440, %rd7439;
	{ // callseq 92, 0
	.param .b64 param0;
	st.param.b64 	[param0], %rd7440;
	.param .b64 param1;
	st.param.b64 	[param1], 0;
	.param .b32 retval0;
	call.uni (retval0), 
	vprintf, 
	(
	param0, 
	param1
	);
	ld.param.b32 	%r8430, [retval0];
	} // callseq 92
$L__BB10_6659:
	ret;
$L__BB10_6660:
	mov.b32 	%r3668, 21352;
	st.local.u32 	[%rd1], %r3668;
	bra.uni 	$L__BB10_54;
$L__BB10_6661:
	mov.b32 	%r3684, 21352;
	st.local.u32 	[%rd1], %r3684;
	bra.uni 	$L__BB10_67;
$L__BB10_6662:
	mov.b32 	%r3736, 21352;
	st.local.u32 	[%rd1], %r3736;
	bra.uni 	$L__BB10_108;
$L__BB10_6663:
	mov.b32 	%r3753, 21352;
	st.local.u32 	[%rd1], %r3753;
	bra.uni 	$L__BB10_123;
$L__BB10_6664:
	mov.b32 	%r3808, 21352;
	st.local.u32 	[%rd1], %r3808;
	bra.uni 	$L__BB10_156;
$L__BB10_6665:
	mov.b32 	%r3826, 21352;
	st.local.u32 	[%rd1], %r3826;
	bra.uni 	$L__BB10_169;
$L__BB10_6666:
	mov.b32 	%r3880, 21352;
	st.local.u32 	[%rd1], %r3880;
	bra.uni 	$L__BB10_228;
$L__BB10_6667:
	mov.b32 	%r3949, 21352;
	st.local.u32 	[%rd1], %r3949;
	bra.uni 	$L__BB10_269;
$L__BB10_6668:
	mov.b32 	%r3967, 21352;
	st.local.u32 	[%rd1], %r3967;
	bra.uni 	$L__BB10_282;
$L__BB10_6669:
	mov.b32 	%r4096, 21352;
	st.local.u32 	[%rd1], %r4096;
	bra.uni 	$L__BB10_408;
$L__BB10_6670:
	mov.b32 	%r4113, 21352;
	st.local.u32 	[%rd1], %r4113;
	bra.uni 	$L__BB10_421;
$L__BB10_6671:
	mov.b32 	%r4185, 21352;
	st.local.u32 	[%rd1], %r4185;
	bra.uni 	$L__BB10_484;
$L__BB10_6672:
	mov.b32 	%r4202, 21352;
	st.local.u32 	[%rd1], %r4202;
	bra.uni 	$L__BB10_497;
$L__BB10_6673:
	mov.b32 	%r4333, 21352;
	st.local.u32 	[%rd1], %r4333;
	bra.uni 	$L__BB10_587;
$L__BB10_6674:
	mov.b32 	%r4351, 21352;
	st.local.u32 	[%rd1], %r4351;
	bra.uni 	$L__BB10_600;
$L__BB10_6675:
	mov.b32 	%r4521, 21352;
	st.local.u32 	[%rd1], %r4521;
	bra.uni 	$L__BB10_733;
$L__BB10_6676:
	mov.b32 	%r4539, 21352;
	st.local.u32 	[%rd1], %r4539;
	bra.uni 	$L__BB10_746;
$L__BB10_6677:
	mov.b32 	%r4667, 21352;
	st.local.u32 	[%rd1], %r4667;
	bra.uni 	$L__BB10_859;
$L__BB10_6678:
	mov.b32 	%r4685, 21352;
	st.local.u32 	[%rd1], %r4685;
	bra.uni 	$L__BB10_872;
$L__BB10_6679:
	mov.b32 	%r4780, 21352;
	st.local.u32 	[%rd1], %r4780;
	bra.uni 	$L__BB10_935;
$L__BB10_6680:
	mov.b32 	%r4798, 21352;
	st.local.u32 	[%rd1], %r4798;
	bra.uni 	$L__BB10_948;
$L__BB10_6681:
	mov.b32 	%r4905, 21352;
	st.local.u32 	[%rd1], %r4905;
	bra.uni 	$L__BB10_1025;
$L__BB10_6682:
	mov.b32 	%r4923, 21352;
	st.local.u32 	[%rd1], %r4923;
	bra.uni 	$L__BB10_1038;
$L__BB10_6683:
	mov.b32 	%r5018, 21352;
	st.local.u32 	[%rd1], %r5018;
	bra.uni 	$L__BB10_1101;
$L__BB10_6684:
	mov.b32 	%r5036, 21352;
	st.local.u32 	[%rd1], %r5036;
	bra.uni 	$L__BB10_1114;
$L__BB10_6685:
	mov.b32 	%r5152, 21352;
	st.local.u32 	[%rd1], %r5152;
	bra.uni 	$L__BB10_1192;
$L__BB10_6686:
	mov.b32 	%r5168, 21352;
	st.local.u32 	[%rd1], %r5168;
	bra.uni 	$L__BB10_1205;
$L__BB10_6687:
	mov.b32 	%r5228, 21352;
	st.local.u32 	[%rd1], %r5228;
	bra.uni 	$L__BB10_1254;
$L__BB10_6688:
	mov.b32 	%r5246, 21352;
	st.local.u32 	[%rd1], %r5246;
	bra.uni 	$L__BB10_1269;
$L__BB10_6689:
	add.s64 	%rd11773, %rd11773, 1;
	bra.uni 	$L__BB10_1274;
$L__BB10_6690:
	mov.b32 	%r5442, 21352;
	st.local.u32 	[%rd1], %r5442;
	bra.uni 	$L__BB10_1443;
$L__BB10_6691:
	mov.b32 	%r5479, 21352;
	st.local.u32 	[%rd1], %r5479;
	bra.uni 	$L__BB10_1471;
$L__BB10_6692:
	mov.b32 	%r5536, 21352;
	st.local.u32 	[%rd1], %r5536;
	bra.uni 	$L__BB10_1505;
$L__BB10_6693:
	mov.b32 	%r5554, 21352;
	st.local.u32 	[%rd1], %r5554;
	bra.uni 	$L__BB10_1518;
$L__BB10_6694:
	mov.b32 	%r5665, 21352;
	st.local.u32 	[%rd1], %r5665;
	bra.uni 	$L__BB10_1590;
$L__BB10_6695:
	mov.b32 	%r5720, 21352;
	st.local.u32 	[%rd1], %r5720;
	bra.uni 	$L__BB10_1631;
$L__BB10_6696:
	mov.b32 	%r5736, 21352;
	st.local.u32 	[%rd1], %r5736;
	bra.uni 	$L__BB10_1644;
$L__BB10_6697:
	mov.b32 	%r5788, 21352;
	st.local.u32 	[%rd1], %r5788;
	bra.uni 	$L__BB10_1685;
$L__BB10_6698:
	mov.b32 	%r5805, 21352;
	st.local.u32 	[%rd1], %r5805;
	bra.uni 	$L__BB10_1700;
$L__BB10_6699:
	mov.b32 	%r5854, 21352;
	st.local.u32 	[%rd1], %r5854;
	bra.uni 	$L__BB10_1736;
$L__BB10_6700:
	mov.b32 	%r5870, 21352;
	st.local.u32 	[%rd1], %r5870;
	bra.uni 	$L__BB10_1749;
$L__BB10_6701:
	mov.b32 	%r6001, 21352;
	st.local.u32 	[%rd1], %r6001;
	bra.uni 	$L__BB10_1856;
$L__BB10_6702:
	mov.b32 	%r6117, 21352;
	st.local.u32 	[%rd1], %r6117;
	bra.uni 	$L__BB10_1947;
$L__BB10_6703:
	mov.b32 	%r6133, 21352;
	st.local.u32 	[%rd1], %r6133;
	bra.uni 	$L__BB10_1960;
$L__BB10_6704:
	mov.b32 	%r6185, 21352;
	st.local.u32 	[%rd1], %r6185;
	bra.uni 	$L__BB10_2001;
$L__BB10_6705:
	mov.b32 	%r6202, 21352;
	st.local.u32 	[%rd1], %r6202;
	bra.uni 	$L__BB10_2016;
$L__BB10_6706:
	mov.b32 	%r6251, 21352;
	st.local.u32 	[%rd1], %r6251;
	bra.uni 	$L__BB10_2052;
$L__BB10_6707:
	mov.b32 	%r6267, 21352;
	st.local.u32 	[%rd1], %r6267;
	bra.uni 	$L__BB10_2065;
$L__BB10_6708:
	mov.b32 	%r6662, 21352;
	st.local.u32 	[%rd1], %r6662;
	bra.uni 	$L__BB10_2441;
$L__BB10_6709:
	mov.b32 	%r6679, 21352;
	st.local.u32 	[%rd1], %r6679;
	bra.uni 	$L__BB10_2454;
$L__BB10_6710:
	mov.b32 	%r6729, 21352;
	st.local.u32 	[%rd1], %r6729;
	bra.uni 	$L__BB10_2490;
$L__BB10_6711:
	mov.b32 	%r6746, 21352;
	st.local.u32 	[%rd1], %r6746;
	bra.uni 	$L__BB10_2503;
$L__BB10_6712:
	mov.b32 	%r6784, 21352;
	st.local.u32 	[%rd1], %r6784;
	bra.uni 	$L__BB10_2532;
$L__BB10_6713:
	mov.b32 	%r6802, 21352;
	st.local.u32 	[%rd1], %r6802;
	bra.uni 	$L__BB10_2547;
$L__BB10_6714:
	mov.b32 	%r6859, 21352;
	st.local.u32 	[%rd1], %r6859;
	bra.uni 	$L__BB10_2580;
$L__BB10_6715:
	mov.b32 	%r6877, 21352;
	st.local.u32 	[%rd1], %r6877;
	bra.uni 	$L__BB10_2593;
$L__BB10_6716:
	mov.b32 	%r6980, 21352;
	st.local.u32 	[%rd1], %r6980;
	bra.uni 	$L__BB10_2673;
$L__BB10_6717:
	mov.b32 	%r6997, 21352;
	st.local.u32 	[%rd1], %r6997;
	bra.uni 	$L__BB10_2686;
$L__BB10_6718:
	mov.b32 	%r7035, 21352;
	st.local.u32 	[%rd1], %r7035;
	bra.uni 	$L__BB10_2715;
$L__BB10_6719:
	mov.b32 	%r7053, 21352;
	st.local.u32 	[%rd1], %r7053;
	bra.uni 	$L__BB10_2730;
$L__BB10_6720:
	mov.b32 	%r7110, 21352;
	st.local.u32 	[%rd1], %r7110;
	bra.uni 	$L__BB10_2763;
$L__BB10_6721:
	mov.b32 	%r7128, 21352;
	st.local.u32 	[%rd1], %r7128;
	bra.uni 	$L__BB10_2776;
$L__BB10_6722:
	mov.b32 	%r7231, 21352;
	st.local.u32 	[%rd1], %r7231;
	bra.uni 	$L__BB10_2856;
$L__BB10_6723:
	mov.b32 	%r7248, 21352;
	st.local.u32 	[%rd1], %r7248;
	bra.uni 	$L__BB10_2869;
$L__BB10_6724:
	mov.b32 	%r7286, 21352;
	st.local.u32 	[%rd1], %r7286;
	bra.uni 	$L__BB10_2898;
$L__BB10_6725:
	mov.b32 	%r7304, 21352;
	st.local.u32 	[%rd1], %r7304;
	bra.uni 	$L__BB10_2913;
$L__BB10_6726:
	mov.b32 	%r7361, 21352;
	st.local.u32 	[%rd1], %r7361;
	bra.uni 	$L__BB10_2946;
$L__BB10_6727:
	mov.b32 	%r7379, 21352;
	st.local.u32 	[%rd1], %r7379;
	bra.uni 	$L__BB10_2959;
$L__BB10_6728:
	mov.b32 	%r8507, 21352;
	st.local.u32 	[%rd1], %r8507;
	bra.uni 	$L__BB10_3069;
$L__BB10_6729:
	mov.b32 	%r8525, 21352;
	st.local.u32 	[%rd1], %r8525;
	bra.uni 	$L__BB10_3082;
$L__BB10_6730:
	mov.b32 	%r8632, 21352;
	st.local.u32 	[%rd1], %r8632;
	bra.uni 	$L__BB10_3157;
$L__BB10_6731:
	mov.b32 	%r8650, 21352;
	st.local.u32 	[%rd1], %r8650;
	bra.uni 	$L__BB10_3170;
$L__BB10_6732:
	mov.b32 	%r8778, 21352;
	st.local.u32 	[%rd1], %r8778;
	bra.uni 	$L__BB10_3264;
$L__BB10_6733:
	mov.b32 	%r8796, 21352;
	st.local.u32 	[%rd1], %r8796;
	bra.uni 	$L__BB10_3277;
$L__BB10_6734:
	add.s32 	%r13162, %r13162, 1;
	bra.uni 	$L__BB10_3319;
$L__BB10_6735:
	mov.b32 	%r8915, 21352;
	st.local.u32 	[%rd1], %r8915;
	bra.uni 	$L__BB10_3365;
$L__BB10_6736:
	mov.b32 	%r8933, 21352;
	st.local.u32 	[%rd1], %r8933;
	bra.uni 	$L__BB10_3378;
$L__BB10_6737:
	mov.b32 	%r9125, 21352;
	st.local.u32 	[%rd1], %r9125;
	bra.uni 	$L__BB10_3514;
$L__BB10_6738:
	mov.b32 	%r9143, 21352;
	st.local.u32 	[%rd1], %r9143;
	bra.uni 	$L__BB10_3527;
$L__BB10_6739:
	mov.b32 	%r9271, 21352;
	st.local.u32 	[%rd1], %r9271;
	bra.uni 	$L__BB10_3621;
$L__BB10_6740:
	mov.b32 	%r9289, 21352;
	st.local.u32 	[%rd1], %r9289;
	bra.uni 	$L__BB10_3634;
$L__BB10_6741:
	mov.b32 	%r9406, 21352;
	st.local.u32 	[%rd1], %r9406;
	bra.uni 	$L__BB10_3717;
$L__BB10_6742:
	mov.b32 	%r9424, 21352;
	st.local.u32 	[%rd1], %r9424;
	bra.uni 	$L__BB10_3730;
$L__BB10_6743:
	mov.b32 	%r9552, 21352;
	st.local.u32 	[%rd1], %r9552;
	bra.uni 	$L__BB10_3824;
$L__BB10_6744:
	mov.b32 	%r9570, 21352;
	st.local.u32 	[%rd1], %r9570;
	bra.uni 	$L__BB10_3837;
$L__BB10_6745:
	mov.b32 	%r9709, 21352;
	st.local.u32 	[%rd1], %r9709;
	bra.uni 	$L__BB10_3936;
$L__BB10_6746:
	mov.b32 	%r9727, 21352;
	st.local.u32 	[%rd1], %r9727;
	bra.uni 	$L__BB10_3949;
$L__BB10_6747:
	mov.b32 	%r9822, 21352;
	st.local.u32 	[%rd1], %r9822;
	bra.uni 	$L__BB10_4017;
$L__BB10_6748:
	mov.b32 	%r9840, 21352;
	st.local.u32 	[%rd1], %r9840;
	bra.uni 	$L__BB10_4030;
$L__BB10_6749:
	mov.b32 	%r9968, 21352;
	st.local.u32 	[%rd1], %r9968;
	bra.uni 	$L__BB10_4124;
$L__BB10_6750:
	mov.b32 	%r9986, 21352;
	st.local.u32 	[%rd1], %r9986;
	bra.uni 	$L__BB10_4137;
$L__BB10_6751:
	mov.b32 	%r10103, 21352;
	st.local.u32 	[%rd1], %r10103;
	bra.uni 	$L__BB10_4220;
$L__BB10_6752:
	mov.b32 	%r10121, 21352;
	st.local.u32 	[%rd1], %r10121;
	bra.uni 	$L__BB10_4233;
$L__BB10_6753:
	mov.b32 	%r10249, 21352;
	st.local.u32 	[%rd1], %r10249;
	bra.uni 	$L__BB10_4327;
$L__BB10_6754:
	mov.b32 	%r10267, 21352;
	st.local.u32 	[%rd1], %r10267;
	bra.uni 	$L__BB10_4340;
$L__BB10_6755:
	mov.b32 	%r10631, 21352;
	st.local.u32 	[%rd1], %r10631;
	bra.uni 	$L__BB10_4423;
$L__BB10_6756:
	mov.b32 	%r10668, 21352;
	st.local.u32 	[%rd1], %r10668;
	bra.uni 	$L__BB10_4451;
$L__BB10_6757:
	mov.b32 	%r10725, 21352;
	st.local.u32 	[%rd1], %r10725;
	bra.uni 	$L__BB10_4483;
$L__BB10_6758:
	mov.b32 	%r10743, 21352;
	st.local.u32 	[%rd1], %r10743;
	bra.uni 	$L__BB10_4496;
$L__BB10_6759:
	add.s32 	%r13411, %r13411, 1;
	bra.uni 	$L__BB10_4533;
$L__BB10_6760:
	mov.b32 	%r10426, 21352;
	st.local.u32 	[%rd1], %r10426;
	bra.uni 	$L__BB10_4598;
$L__BB10_6761:
	mov.b32 	%r10444, 21352;
	st.local.u32 	[%rd1], %r10444;
	bra.uni 	$L__BB10_4611;
$L__BB10_6762:
	mov.b32 	%r10839, 21352;
	st.local.u32 	[%rd1], %r10839;
	bra.uni 	$L__BB10_4763;
$L__BB10_6763:
	mov.b32 	%r10857, 21352;
	st.local.u32 	[%rd1], %r10857;
	bra.uni 	$L__BB10_4776;
$L__BB10_6764:
	mov.b32 	%r10985, 21352;
	st.local.u32 	[%rd1], %r10985;
	bra.uni 	$L__BB10_4870;
$L__BB10_6765:
	mov.b32 	%r11003, 21352;
	st.local.u32 	[%rd1], %r11003;
	bra.uni 	$L__BB10_4883;
$L__BB10_6766:
	mov.b32 	%r11120, 21352;
	st.local.u32 	[%rd1], %r11120;
	bra.uni 	$L__BB10_4966;
$L__BB10_6767:
	mov.b32 	%r11138, 21352;
	st.local.u32 	[%rd1], %r11138;
	bra.uni 	$L__BB10_4979;
$L__BB10_6768:
	mov.b32 	%r11266, 21352;
	st.local.u32 	[%rd1], %r11266;
	bra.uni 	$L__BB10_5073;
$L__BB10_6769:
	mov.b32 	%r11284, 21352;
	st.local.u32 	[%rd1], %r11284;
	bra.uni 	$L__BB10_5086;
$L__BB10_6770:
	mov.b32 	%r11423, 21352;
	st.local.u32 	[%rd1], %r11423;
	bra.uni 	$L__BB10_5185;
$L__BB10_6771:
	mov.b32 	%r11441, 21352;
	st.local.u32 	[%rd1], %r11441;
	bra.uni 	$L__BB10_5198;
$L__BB10_6772:
	mov.b32 	%r11536, 21352;
	st.local.u32 	[%rd1], %r11536;
	bra.uni 	$L__BB10_5266;
$L__BB10_6773:
	mov.b32 	%r11554, 21352;
	st.local.u32 	[%rd1], %r11554;
	bra.uni 	$L__BB10_5279;
$L__BB10_6774:
	mov.b32 	%r11682, 21352;
	st.local.u32 	[%rd1], %r11682;
	bra.uni 	$L__BB10_5373;
$L__BB10_6775:
	mov.b32 	%r11700, 21352;
	st.local.u32 	[%rd1], %r11700;
	bra.uni 	$L__BB10_5386;
$L__BB10_6776:
	mov.b32 	%r11965, 21352;
	st.local.u32 	[%rd1], %r11965;
	bra.uni 	$L__BB10_5486;
$L__BB10_6777:
	mov.b32 	%r11983, 21352;
	st.local.u32 	[%rd1], %r11983;
	bra.uni 	$L__BB10_5499;
$L__BB10_6778:
	mov.b32 	%r12111, 21352;
	st.local.u32 	[%rd1], %r12111;
	bra.uni 	$L__BB10_5593;
$L__BB10_6779:
	mov.b32 	%r12129, 21352;
	st.local.u32 	[%rd1], %r12129;
	bra.uni 	$L__BB10_5606;
$L__BB10_6780:
	mov.b32 	%r12286, 21352;
	st.local.u32 	[%rd1], %r12286;
	bra.uni 	$L__BB10_5727;
$L__BB10_6781:
	mov.b32 	%r12321, 21352;
	st.local.u32 	[%rd1], %r12321;
	bra.uni 	$L__BB10_5753;
$L__BB10_6782:
	mov.b32 	%r12377, 21352;
	st.local.u32 	[%rd1], %r12377;
	bra.uni 	$L__BB10_5786;
$L__BB10_6783:
	mov.b32 	%r12395, 21352;
	st.local.u32 	[%rd1], %r12395;
	bra.uni 	$L__BB10_5799;
$L__BB10_6784:
	mov.b32 	%r7532, 21352;
	st.local.u32 	[%rd1], %r7532;
	bra.uni 	$L__BB10_5968;
$L__BB10_6785:
	mov.b32 	%r7550, 21352;
	st.local.u32 	[%rd1], %r7550;
	bra.uni 	$L__BB10_5981;
$L__BB10_6786:
	mov.b32 	%r7790, 21352;
	st.local.u32 	[%rd1], %r7790;
	bra.uni 	$L__BB10_6133;
$L__BB10_6787:
	mov.b32 	%r7806, 21352;
	st.local.u32 	[%rd1], %r7806;
	bra.uni 	$L__BB10_6146;

}
.func  (.param .b32 func_retval0) _Z36double__array__array_new_multi_arrayPciiPi(
	.param .b64 _Z36double__array__array_new_multi_arrayPciiPi_param_0,
	.param .b32 _Z36double__array__array_new_multi_arrayPciiPi_param_1,
	.param .b32 _Z36double__array__array_new_multi_arrayPciiPi_param_2,
	.param .b64 _Z36double__array__array_new_multi_arrayPciiPi_param_3
)
{
	.reg .pred 	%p<112>;
	.reg .b16 	%rs<19>;
	.reg .b32 	%r<226>;
	.reg .b64 	%rd<200>;

	ld.param.u64 	%rd36, [_Z36double__array__array_new_multi_arrayPciiPi_param_0];
	ld.param.u32 	%r60, [_Z36double__array__array_new_multi_arrayPciiPi_param_1];
	ld.param.u32 	%r61, [_Z36double__array__array_new_multi_arrayPciiPi_param_2];
	ld.param.u64 	%rd37, [_Z36double__array__array_new_multi_arrayPciiPi_param_3];
	cvta.to.local.u64 	%rd1, %rd37;
	cvta.to.global.u64 	%rd2, %rd36;
	shl.b32 	%r1, %r60, 3;
	add.s32 	%r2, %r1, 32;
	ld.shared.u64 	%rd3, [m_Local_$_1];
	and.b32  	%r62, %r60, 1;
	setp.eq.b32 	%p15, %r62, 1;
	not.pred 	%p16, %p15;
	mov.u32 	%r204, %r2;
	@%p16 bra 	$L__BB11_2;
	shr.s32 	%r63, %r2, 31;
	shr.u32 	%r64, %r63, 28;
	add.s32 	%r65, %r2, %r64;
	and.b32  	%r66, %r65, -16;
	sub.s32 	%r67, %r66, %r2;
	add.s32 	%r68, %r1, %r67;
	add.s32 	%r204, %r68, 48;
$L__BB11_2:
	cvt.s64.s32 	%rd38, %r204;
	atom.global.add.u64 	%rd39, [%rd2+8], %rd38;
	cvt.s64.s32 	%rd40, %r1;
	add.s64 	%rd41, %rd40, %rd39;
	add.s64 	%rd42, %rd41, 40;
	setp.lt.u64 	%p17, %rd42, %rd3;
	shr.u64 	%rd43, %rd39, 4;
	cvt.u32.u64 	%r69, %rd43;
	selp.b32 	%r5, %r69, -1, %p17;
	setp.ne.s32 	%p18, %r5, -1;
	@%p18 bra 	$L__BB11_4;
	mov.b32 	%r203, 21352;
	st.local.u32 	[%rd1], %r203;
	bra.uni 	$L__BB11_105;
$L__BB11_4:
	ld.shared.u64 	%rd44, [m_Local_$_0];
	mul.wide.s32 	%rd4, %r5, 16;
	add.s64 	%rd45, %rd44, %rd4;
	mov.b16 	%rs1, 0;
	st.u8 	[%rd45], %rs1;
	st.u8 	[%rd45+1], %rs1;
	mov.b32 	%r70, 2894;
	st.u32 	[%rd45+4], %r70;
	mov.b16 	%rs2, 1;
	st.u8 	[%rd45+3], %rs2;
	st.u32 	[%rd45+8], %r2;
	st.u32 	[%rd45+12], %r60;
	setp.lt.s32 	%p19, %r60, 1;
	@%p19 bra 	$L__BB11_105;
	shl.b32 	%r72, %r61, 3;
	add.s32 	%r6, %r72, 32;
	and.b32  	%r7, %r61, 1;
	setp.eq.s32 	%p20, %r7, 0;
	shr.s32 	%r73, %r6, 31;
	shr.u32 	%r74, %r73, 28;
	add.s32 	%r75, %r6, %r74;
	and.b32  	%r76, %r75, -16;
	add.s32 	%r77, %r76, 16;
	add.s32 	%r8, %r61, -1;
	selp.b32 	%r78, %r6, %r77, %p20;
	cvt.s64.s32 	%rd5, %r78;
	and.b32  	%r9, %r61, 2147483646;
	neg.s32 	%r10, %r9;
	mov.b32 	%r205, 0;
$L__BB11_6:
	ld.shared.u64 	%rd46, [m_Local_$_1];
	atom.global.add.u64 	%rd47, [%rd2+8], %rd5;
	shl.b32 	%r79, %r61, 3;
	cvt.s64.s32 	%rd48, %r79;
	add.s64 	%rd49, %rd48, %rd47;
	add.s64 	%rd50, %rd49, 40;
	setp.lt.u64 	%p21, %rd50, %rd46;
	shr.u64 	%rd51, %rd47, 4;
	cvt.u32.u64 	%r80, %rd51;
	selp.b32 	%r12, %r80, -1, %p21;
	setp.ne.s32 	%p22, %r12, -1;
	@%p22 bra 	$L__BB11_8;
	mov.b32 	%r133, 21352;
	st.local.u32 	[%rd1], %r133;
	bra.uni 	$L__BB11_47;
$L__BB11_8:
	setp.lt.s32 	%p23, %r61, 1;
	ld.shared.u64 	%rd52, [m_Local_$_0];
	mul.wide.s32 	%rd6, %r12, 16;
	add.s64 	%rd53, %rd52, %rd6;
	mov.b16 	%rs3, 0;
	st.u8 	[%rd53], %rs3;
	st.u8 	[%rd53+1], %rs3;
	mov.b32 	%r81, 2900;
	st.u32 	[%rd53+4], %r81;
	mov.b16 	%rs4, 1;
	st.u8 	[%rd53+3], %rs4;
	st.u32 	[%rd53+8], %r6;
	st.u32 	[%rd53+12], %r61;
	@%p23 bra 	$L__BB11_47;
	setp.eq.s32 	%p24, %r8, 0;
	mov.b32 	%r29, 0;
	@%p24 bra 	$L__BB11_35;
	mov.b32 	%r206, 0;
	mov.u32 	%r207, %r10;
	mov.u32 	%r208, %r206;
$L__BB11_11:
	ld.shared.u64 	%rd7, [m_Local_$_0];
	add.s64 	%rd8, %rd7, %rd6;
	ld.u32 	%r16, [%rd8+12];
	setp.lt.s32 	%p25, %r208, %r16;
	@%p25 bra 	$L__BB11_22;
	ld.shared.u64 	%rd54, [m_Local_$_1];
	atom.global.add.u64 	%rd55, [%rd2+8], 48;
	add.s64 	%rd56, %rd55, 56;
	setp.lt.u64 	%p26, %rd56, %rd54;
	shr.u64 	%rd9, %rd55, 4;
	cvt.u32.u64 	%r209, %rd9;
	setp.ne.s32 	%p27, %r209, -1;
	and.pred  	%p28, %p26, %p27;
	@%p28 bra 	$L__BB11_14;
	mov.b32 	%r90, 21106;
	st.local.u32 	[%rd1], %r90;
	mov.b32 	%r209, -1;
	mov.pred 	%p105, 0;
	bra.uni 	$L__BB11_15;
$L__BB11_14:
	shl.b64 	%rd57, %rd9, 32;
	shr.s64 	%rd58, %rd57, 28;
	add.s64 	%rd59, %rd7, %rd58;
	mov.b16 	%rs5, 0;
	st.u8 	[%rd59], %rs5;
	st.u8 	[%rd59+1], %rs5;
	mov.b32 	%r84, 3608;
	st.u32 	[%rd59+4], %r84;
	mov.b16 	%rs6, 1;
	st.u8 	[%rd59+3], %rs6;
	mov.b32 	%r85, 48;
	st.u32 	[%rd59+8], %r85;
	mov.b32 	%r86, -1;
	st.u32 	[%rd59+16], %r86;
	ld.shared.u64 	%rd60, [m_Local_$_0];
	add.s64 	%rd61, %rd60, %rd58;
	mov.b32 	%r87, 0;
	st.u32 	[%rd61+32], %r87;
	ld.shared.u64 	%rd62, [m_Local_$_0];
	add.s64 	%rd63, %rd62, %rd58;
	st.u32 	[%rd63+36], %r87;
	ld.shared.u64 	%rd64, [m_Local_$_0];
	add.s64 	%rd65, %rd64, %rd58;
	st.u32 	[%rd65+40], %r87;
	ld.local.u32 	%r88, [%rd1];
	setp.eq.s32 	%p105, %r88, 0;
$L__BB11_15:
	mov.b32 	%r210, 0;
	not.pred 	%p30, %p105;
	@%p30 bra 	$L__BB11_21;
	setp.ne.s32 	%p31, %r209, -1;
	@%p31 bra 	$L__BB11_18;
	mov.b32 	%r98, 21352;
	st.local.u32 	[%rd1], %r98;
	bra.uni 	$L__BB11_21;
$L__BB11_18:
	ld.shared.u64 	%rd66, [m_Local_$_0];
	mul.wide.s32 	%rd10, %r209, 16;
	add.s64 	%rd67, %rd66, %rd10;
	st.u32 	[%rd67+40], %r16;
	ld.local.u32 	%r93, [%rd1];
	setp.ne.s32 	%p32, %r93, 0;
	@%p32 bra 	$L__BB11_21;
	ld.shared.u64 	%rd68, [m_Local_$_0];
	add.s64 	%rd69, %rd68, %rd10;
	st.u32 	[%rd69+36], %r208;
	ld.local.u32 	%r95, [%rd1];
	setp.ne.s32 	%p33, %r95, 0;
	@%p33 bra 	$L__BB11_21;
	ld.shared.u64 	%rd70, [m_Local_$_0];
	add.s64 	%rd71, %rd70, %rd10;
	st.u32 	[%rd71+32], %r12;
	ld.local.u32 	%r96, [%rd1];
	setp.eq.s32 	%p34, %r96, 0;
	selp.b32 	%r210, %r209, 0, %p34;
$L__BB11_21:
	st.local.u32 	[%rd1], %r210;
	bra.uni 	$L__BB11_23;
$L__BB11_22:
	cvt.u64.u32 	%rd72, %r206;
	add.s64 	%rd73, %rd8, %rd72;
	mov.b64 	%rd74, 0;
	st.u64 	[%rd73+32], %rd74;
$L__BB11_23:
	ld.shared.u64 	%rd11, [m_Local_$_0];
	add.s64 	%rd12, %rd11, %rd6;
	ld.u32 	%r21, [%rd12+12];
	add.s32 	%r99, %r208, 1;
	setp.lt.s32 	%p35, %r99, %r21;
	@%p35 bra 	$L__BB11_33;
	ld.shared.u64 	%rd75, [m_Local_$_1];
	atom.global.add.u64 	%rd76, [%rd2+8], 48;
	add.s64 	%rd77, %rd76, 56;
	setp.ge.u64 	%p36, %rd77, %rd75;
	shr.u64 	%rd13, %rd76, 4;
	cvt.u32.u64 	%r211, %rd13;
	setp.eq.s32 	%p37, %r211, -1;
	or.pred  	%p38, %p36, %p37;
	@%p38 bra 	$L__BB11_26;
	shl.b64 	%rd78, %rd13, 32;
	shr.s64 	%rd79, %rd78, 28;
	add.s64 	%rd80, %rd11, %rd79;
	mov.b16 	%rs7, 0;
	st.u8 	[%rd80], %rs7;
	st.u8 	[%rd80+1], %rs7;
	mov.b32 	%r100, 3608;
	st.u32 	[%rd80+4], %r100;
	mov.b16 	%rs8, 1;
	st.u8 	[%rd80+3], %rs8;
	mov.b32 	%r101, 48;
	st.u32 	[%rd80+8], %r101;
	mov.b32 	%r102, -1;
	st.u32 	[%rd80+16], %r102;
	ld.shared.u64 	%rd81, [m_Local_$_0];
	add.s64 	%rd82, %rd81, %rd79;
	mov.b32 	%r103, 0;
	st.u32 	[%rd82+32], %r103;
	ld.shared.u64 	%rd83, [m_Local_$_0];
	add.s64 	%rd84, %rd83, %rd79;
	st.u32 	[%rd84+36], %r103;
	ld.shared.u64 	%rd85, [m_Local_$_0];
	add.s64 	%rd86, %rd85, %rd79;
	st.u32 	[%rd86+40], %r103;
	ld.local.u32 	%r104, [%rd1];
	setp.eq.s32 	%p106, %r104, 0;
	bra.uni 	$L__BB11_27;
$L__BB11_26:
	mov.b32 	%r106, 21106;
	st.local.u32 	[%rd1], %r106;
	mov.b32 	%r211, -1;
	mov.pred 	%p106, 0;
$L__BB11_27:
	mov.b32 	%r212, 0;
	not.pred 	%p40, %p106;
	@%p40 bra 	$L__BB11_32;
	setp.eq.s32 	%p41, %r211, -1;
	@%p41 bra 	$L__BB11_106;
	ld.shared.u64 	%rd87, [m_Local_$_0];
	mul.wide.s32 	%rd14, %r211, 16;
	add.s64 	%rd88, %rd87, %rd14;
	st.u32 	[%rd88+40], %r21;
	ld.local.u32 	%r109, [%rd1];
	setp.eq.s32 	%p42, %r109, 0;
	@%p42 bra 	$L__BB11_30;
	bra.uni 	$L__BB11_32;
$L__BB11_30:
	ld.shared.u64 	%rd89, [m_Local_$_0];
	add.s64 	%rd90, %rd89, %rd14;
	add.s32 	%r111, %r208, 1;
	st.u32 	[%rd90+36], %r111;
	ld.local.u32 	%r112, [%rd1];
	setp.ne.s32 	%p43, %r112, 0;
	@%p43 bra 	$L__BB11_32;
	ld.shared.u64 	%rd91, [m_Local_$_0];
	add.s64 	%rd92, %rd91, %rd14;
	st.u32 	[%rd92+32], %r12;
	ld.local.u32 	%r113, [%rd1];
	setp.eq.s32 	%p44, %r113, 0;
	selp.b32 	%r212, %r211, 0, %p44;
$L__BB11_32:
	st.local.u32 	[%rd1], %r212;
	bra.uni 	$L__BB11_34;
$L__BB11_33:
	add.s32 	%r116, %r206, 8;
	cvt.u64.u32 	%rd93, %r116;
	add.s64 	%rd94, %rd12, %rd93;
	mov.b64 	%rd95, 0;
	st.u64 	[%rd94+32], %rd95;
$L__BB11_34:
	add.s32 	%r208, %r208, 2;
	add.s32 	%r207, %r207, 2;
	add.s32 	%r206, %r206, 16;
	setp.ne.s32 	%p45, %r207, 0;
	mov.u32 	%r29, %r9;
	@%p45 bra 	$L__BB11_11;
$L__BB11_35:
	setp.eq.s32 	%p46, %r7, 0;
	@%p46 bra 	$L__BB11_47;
	ld.shared.u64 	%rd15, [m_Local_$_0];
	add.s64 	%rd16, %rd15, %rd6;
	ld.u32 	%r30, [%rd16+12];
	setp.lt.s32 	%p47, %r29, %r30;
	@%p47 bra 	$L__BB11_46;
	ld.shared.u64 	%rd96, [m_Local_$_1];
	atom.global.add.u64 	%rd97, [%rd2+8], 48;
	add.s64 	%rd98, %rd97, 56;
	setp.ge.u64 	%p48, %rd98, %rd96;
	shr.u64 	%rd17, %rd97, 4;
	cvt.u32.u64 	%r214, %rd17;
	setp.eq.s32 	%p49, %r214, -1;
	or.pred  	%p50, %p48, %p49;
	@%p50 bra 	$L__BB11_39;
	shl.b64 	%rd99, %rd17, 32;
	shr.s64 	%rd100, %rd99, 28;
	add.s64 	%rd101, %rd15, %rd100;
	mov.b16 	%rs9, 0;
	st.u8 	[%rd101], %rs9;
	st.u8 	[%rd101+1], %rs9;
	mov.b32 	%r117, 3608;
	st.u32 	[%rd101+4], %r117;
	mov.b16 	%rs10, 1;
	st.u8 	[%rd101+3], %rs10;
	mov.b32 	%r118, 48;
	st.u32 	[%rd101+8], %r118;
	mov.b32 	%r119, -1;
	st.u32 	[%rd101+16], %r119;
	ld.shared.u64 	%rd102, [m_Local_$_0];
	add.s64 	%rd103, %rd102, %rd100;
	mov.b32 	%r120, 0;
	st.u32 	[%rd103+32], %r120;
	ld.shared.u64 	%rd104, [m_Local_$_0];
	add.s64 	%rd105, %rd104, %rd100;
	st.u32 	[%rd105+36], %r120;
	ld.shared.u64 	%rd106, [m_Local_$_0];
	add.s64 	%rd107, %rd106, %rd100;
	st.u32 	[%rd107+40], %r120;
	ld.local.u32 	%r121, [%rd1];
	setp.eq.s32 	%p107, %r121, 0;
	bra.uni 	$L__BB11_40;
$L__BB11_39:
	mov.b32 	%r123, 21106;
	st.local.u32 	[%rd1], %r123;
	mov.b32 	%r214, -1;
	mov.pred 	%p107, 0;
$L__BB11_40:
	mov.b32 	%r215, 0;
	not.pred 	%p52, %p107;
	@%p52 bra 	$L__BB11_45;
	setp.eq.s32 	%p53, %r214, -1;
	@%p53 bra 	$L__BB11_107;
	ld.shared.u64 	%rd108, [m_Local_$_0];
	mul.wide.s32 	%rd18, %r214, 16;
	add.s64 	%rd109, %rd108, %rd18;
	st.u32 	[%rd109+40], %r30;
	ld.local.u32 	%r126, [%rd1];
	setp.eq.s32 	%p54, %r126, 0;
	@%p54 bra 	$L__BB11_43;
	bra.uni 	$L__BB11_45;
$L__BB11_43:
	ld.shared.u64 	%rd110, [m_Local_$_0];
	add.s64 	%rd111, %rd110, %rd18;
	st.u32 	[%rd111+36], %r29;
	ld.local.u32 	%r128, [%rd1];
	setp.ne.s32 	%p55, %r128, 0;
	@%p55 bra 	$L__BB11_45;
	ld.shared.u64 	%rd112, [m_Local_$_0];
	add.s64 	%rd113, %rd112, %rd18;
	st.u32 	[%rd113+32], %r12;
	ld.local.u32 	%r129, [%rd1];
	setp.eq.s32 	%p56, %r129, 0;
	selp.b32 	%r215, %r214, 0, %p56;
$L__BB11_45:
	st.local.u32 	[%rd1], %r215;
	bra.uni 	$L__BB11_47;
$L__BB11_46:
	shl.b32 	%r132, %r29, 3;
	cvt.u64.u32 	%rd114, %r132;
	add.s64 	%rd115, %rd16, %rd114;
	mov.b64 	%rd116, 0;
	st.u64 	[%rd115+32], %rd116;
$L__BB11_47:
	ld.shared.u64 	%rd19, [m_Local_$_0];
	add.s64 	%rd20, %rd19, %rd4;
	ld.u32 	%r35, [%rd20+12];
	setp.lt.s32 	%p57, %r205, %r35;
	@%p57 bra 	$L__BB11_58;
	ld.shared.u64 	%rd117, [m_Local_$_1];
	atom.global.add.u64 	%rd118, [%rd2+8], 48;
	add.s64 	%rd119, %rd118, 56;
	setp.lt.u64 	%p58, %rd119, %rd117;
	shr.u64 	%rd21, %rd118, 4;
	cvt.u32.u64 	%r216, %rd21;
	setp.ne.s32 	%p59, %r216, -1;
	and.pred  	%p60, %p58, %p59;
	@%p60 bra 	$L__BB11_50;
	mov.b32 	%r140, 21106;
	st.local.u32 	[%rd1], %r140;
	mov.b32 	%r216, -1;
	mov.pred 	%p108, 0;
	bra.uni 	$L__BB11_51;
$L__BB11_50:
	shl.b64 	%rd120, %rd21, 32;
	shr.s64 	%rd121, %rd120, 28;
	add.s64 	%rd122, %rd19, %rd121;
	mov.b16 	%rs11, 0;
	st.u8 	[%rd122], %rs11;
	st.u8 	[%rd122+1], %rs11;
	mov.b32 	%r134, 3608;
	st.u32 	[%rd122+4], %r134;
	mov.b16 	%rs12, 1;
	st.u8 	[%rd122+3], %rs12;
	mov.b32 	%r135, 48;
	st.u32 	[%rd122+8], %r135;
	mov.b32 	%r136, -1;
	st.u32 	[%rd122+16], %r136;
	ld.shared.u64 	%rd123, [m_Local_$_0];
	add.s64 	%rd124, %rd123, %rd121;
	mov.b32 	%r137, 0;
	st.u32 	[%rd124+32], %r137;
	ld.shared.u64 	%rd125, [m_Local_$_0];
	add.s64 	%rd126, %rd125, %rd121;
	st.u32 	[%rd126+36], %r137;
	ld.shared.u64 	%rd127, [m_Local_$_0];
	add.s64 	%rd128, %rd127, %rd121;
	st.u32 	[%rd128+40], %r137;
	ld.local.u32 	%r138, [%rd1];
	setp.eq.s32 	%p108, %r138, 0;
$L__BB11_51:
	mov.b32 	%r217, 0;
	not.pred 	%p62, %p108;
	@%p62 bra 	$L__BB11_57;
	setp.ne.s32 	%p63, %r216, -1;
	@%p63 bra 	$L__BB11_54;
	mov.b32 	%r148, 21352;
	st.local.u32 	[%rd1], %r148;
	bra.uni 	$L__BB11_57;
$L__BB11_54:
	ld.shared.u64 	%rd129, [m_Local_$_0];
	mul.wide.s32 	%rd22, %r216, 16;
	add.s64 	%rd130, %rd129, %rd22;
	st.u32 	[%rd130+40], %r35;
	ld.local.u32 	%r143, [%rd1];
	setp.ne.s32 	%p64, %r143, 0;
	@%p64 bra 	$L__BB11_57;
	ld.shared.u64 	%rd131, [m_Local_$_0];
	add.s64 	%rd132, %rd131, %rd22;
	st.u32 	[%rd132+36], %r205;
	ld.local.u32 	%r145, [%rd1];
	setp.ne.s32 	%p65, %r145, 0;
	@%p65 bra 	$L__BB11_57;
	ld.shared.u64 	%rd133, [m_Local_$_0];
	add.s64 	%rd134, %rd133, %rd22;
	st.u32 	[%rd134+32], %r5;
	ld.local.u32 	%r146, [%rd1];
	setp.eq.s32 	%p66, %r146, 0;
	selp.b32 	%r217, %r216, 0, %p66;
$L__BB11_57:
	st.local.u32 	[%rd1], %r217;
	bra.uni 	$L__BB11_59;
$L__BB11_58:
	shl.b32 	%r149, %r205, 2;
	cvt.u64.u32 	%rd135, %r149;
	add.s64 	%rd136, %rd20, %rd135;
	st.u32 	[%rd136+32], %r12;
$L__BB11_59:
	setp.lt.s32 	%p67, %r61, 1;
	@%p67 bra 	$L__BB11_104;
	setp.eq.s32 	%p68, %r8, 0;
	mul.wide.s32 	%rd23, %r12, 16;
	mov.b32 	%r53, 0;
	@%p68 bra 	$L__BB11_90;
	mov.b32 	%r218, 0;
$L__BB11_62:
	setp.ne.s32 	%p69, %r12, -1;
	@%p69 bra 	$L__BB11_64;
	mov.b32 	%r168, 21352;
	st.local.u32 	[%rd1], %r168;
	bra.uni 	$L__BB11_76;
$L__BB11_64:
	ld.shared.u64 	%rd24, [m_Local_$_0];
	add.s64 	%rd25, %rd24, %rd23;
	ld.u32 	%r41, [%rd25+12];
	setp.lt.s32 	%p70, %r218, %r41;
	@%p70 bra 	$L__BB11_75;
	ld.shared.u64 	%rd137, [m_Local_$_1];
	atom.global.add.u64 	%rd138, [%rd2+8], 48;
	add.s64 	%rd139, %rd138, 56;
	setp.lt.u64 	%p71, %rd139, %rd137;
	shr.u64 	%rd26, %rd138, 4;
	cvt.u32.u64 	%r219, %rd26;
	setp.ne.s32 	%p72, %r219, -1;
	and.pred  	%p73, %p71, %p72;
	@%p73 bra 	$L__BB11_67;
	mov.b32 	%r158, 21106;
	st.local.u32 	[%rd1], %r158;
	mov.b32 	%r219, -1;
	mov.pred 	%p109, 0;
	bra.uni 	$L__BB11_68;
$L__BB11_67:
	shl.b64 	%rd140, %rd26, 32;
	shr.s64 	%rd141, %rd140, 28;
	add.s64 	%rd142, %rd24, %rd141;
	mov.b16 	%rs13, 0;
	st.u8 	[%rd142], %rs13;
	st.u8 	[%rd142+1], %rs13;
	mov.b32 	%r152, 3608;
	st.u32 	[%rd142+4], %r152;
	mov.b16 	%rs14, 1;
	st.u8 	[%rd142+3], %rs14;
	mov.b32 	%r153, 48;
	st.u32 	[%rd142+8], %r153;
	mov.b32 	%r154, -1;
	st.u32 	[%rd142+16], %r154;
	ld.shared.u64 	%rd143, [m_Local_$_0];
	add.s64 	%rd144, %rd143, %rd141;
	mov.b32 	%r155, 0;
	st.u32 	[%rd144+32], %r155;
	ld.shared.u64 	%rd145, [m_Local_$_0];
	add.s64 	%rd146, %rd145, %rd141;
	st.u32 	[%rd146+36], %r155;
	ld.shared.u64 	%rd147, [m_Local_$_0];
	add.s64 	%rd148, %rd147, %rd141;
	st.u32 	[%rd148+40], %r155;
	ld.local.u32 	%r156, [%rd1];
	setp.eq.s32 	%p109, %r156, 0;
$L__BB11_68:
	mov.b32 	%r220, 0;
	not.pred 	%p75, %p109;
	@%p75 bra 	$L__BB11_74;
	setp.ne.s32 	%p76, %r219, -1;
	@%p76 bra 	$L__BB11_71;
	mov.b32 	%r166, 21352;
	st.local.u32 	[%rd1], %r166;
	bra.uni 	$L__BB11_74;
$L__BB11_71:
	ld.shared.u64 	%rd149, [m_Local_$_0];
	mul.wide.s32 	%rd27, %r219, 16;
	add.s64 	%rd150, %rd149, %rd27;
	st.u32 	[%rd150+40], %r41;
	ld.local.u32 	%r161, [%rd1];
	setp.ne.s32 	%p77, %r161, 0;
	@%p77 bra 	$L__BB11_74;
	ld.shared.u64 	%rd151, [m_Local_$_0];
	add.s64 	%rd152, %rd151, %rd27;
	st.u32 	[%rd152+36], %r218;
	ld.local.u32 	%r163, [%rd1];
	setp.ne.s32 	%p78, %r163, 0;
	@%p78 bra 	$L__BB11_74;
	ld.shared.u64 	%rd153, [m_Local_$_0];
	add.s64 	%rd154, %rd153, %rd27;
	st.u32 	[%rd154+32], %r12;
	ld.local.u32 	%r164, [%rd1];
	setp.eq.s32 	%p79, %r164, 0;
	selp.b32 	%r220, %r219, 0, %p79;
$L__BB11_74:
	st.local.u32 	[%rd1], %r220;
	bra.uni 	$L__BB11_76;
$L__BB11_75:
	shl.b32 	%r167, %r218, 3;
	cvt.u64.u32 	%rd155, %r167;
	add.s64 	%rd156, %rd25, %rd155;
	mov.b64 	%rd157, 0;
	st.u64 	[%rd156+32], %rd157;
$L__BB11_76:
	setp.eq.s32 	%p80, %r12, -1;
	add.s32 	%r46, %r218, 1;
	@%p80 bra 	$L__BB11_88;
	ld.shared.u64 	%rd28, [m_Local_$_0];
	add.s64 	%rd29, %rd28, %rd23;
	ld.u32 	%r47, [%rd29+12];
	setp.lt.s32 	%p81, %r46, %r47;
	@%p81 bra 	$L__BB11_87;
	ld.shared.u64 	%rd158, [m_Local_$_1];
	atom.global.add.u64 	%rd159, [%rd2+8], 48;
	add.s64 	%rd160, %rd159, 56;
	setp.ge.u64 	%p82, %rd160, %rd158;
	shr.u64 	%rd30, %rd159, 4;
	cvt.u32.u64 	%r221, %rd30;
	setp.eq.s32 	%p83, %r221, -1;
	or.pred  	%p84, %p82, %p83;
	@%p84 bra 	$L__BB11_80;
	shl.b64 	%rd161, %rd30, 32;
	shr.s64 	%rd162, %rd161, 28;
	add.s64 	%rd163, %rd28, %rd162;
	mov.b16 	%rs15, 0;
	st.u8 	[%rd163], %rs15;
	st.u8 	[%rd163+1], %rs15;
	mov.b32 	%r169, 3608;
	st.u32 	[%rd163+4], %r169;
	mov.b16 	%rs16, 1;
	st.u8 	[%rd163+3], %rs16;
	mov.b32 	%r170, 48;
	st.u32 	[%rd163+8], %r170;
	mov.b32 	%r171, -1;
	st.u32 	[%rd163+16], %r171;
	ld.shared.u64 	%rd164, [m_Local_$_0];
	add.s64 	%rd165, %rd164, %rd162;
	mov.b32 	%r172, 0;
	st.u32 	[%rd165+32], %r172;
	ld.shared.u64 	%rd166, [m_Local_$_0];
	add.s64 	%rd167, %rd166, %rd162;
	st.u32 	[%rd167+36], %r172;
	ld.shared.u64 	%rd168, [m_Local_$_0];
	add.s64 	%rd169, %rd168, %rd162;
	st.u32 	[%rd169+40], %r172;
	ld.local.u32 	%r173, [%rd1];
	setp.eq.s32 	%p110, %r173, 0;
	bra.uni 	$L__BB11_81;
$L__BB11_80:
	mov.b32 	%r175, 21106;
	st.local.u32 	[%rd1], %r175;
	mov.b32 	%r221, -1;
	mov.pred 	%p110, 0;
$L__BB11_81:
	mov.b32 	%r222, 0;
	not.pred 	%p86, %p110;
	@%p86 bra 	$L__BB11_86;
	setp.eq.s32 	%p87, %r221, -1;
	@%p87 bra 	$L__BB11_108;
	ld.shared.u64 	%rd170, [m_Local_$_0];
	mul.wide.s32 	%rd31, %r221, 16;
	add.s64 	%rd171, %rd170, %rd31;
	st.u32 	[%rd171+40], %r47;
	ld.local.u32 	%r178, [%rd1];
	setp.eq.s32 	%p88, %r178, 0;
	@%p88 bra 	$L__BB11_84;
	bra.uni 	$L__BB11_86;
$L__BB11_84:
	ld.shared.u64 	%rd172, [m_Local_$_0];
	add.s64 	%rd173, %rd172, %rd31;
	st.u32 	[%rd173+36], %r46;
	ld.local.u32 	%r180, [%rd1];
	setp.ne.s32 	%p89, %r180, 0;
	@%p89 bra 	$L__BB11_86;
	ld.shared.u64 	%rd174, [m_Local_$_0];
	add.s64 	%rd175, %rd174, %rd31;
	st.u32 	[%rd175+32], %r12;
	ld.local.u32 	%r181, [%rd1];
	setp.eq.s32 	%p90, %r181, 0;
	selp.b32 	%r222, %r221, 0, %p90;
$L__BB11_86:
	st.local.u32 	[%rd1], %r222;
	bra.uni 	$L__BB11_89;
$L__BB11_87:
	shl.b32 	%r184, %r46, 3;
	cvt.u64.u32 	%rd176, %r184;
	add.s64 	%rd177, %rd29, %rd176;
	mov.b64 	%rd178, 0;
	st.u64 	[%rd177+32], %rd178;
	bra.uni 	$L__BB11_89;
$L__BB11_88:
	mov.b32 	%r185, 21352;
	st.local.u32 	[%rd1], %r185;
$L__BB11_89:
	add.s32 	%r218, %r218, 2;
	setp.ne.s32 	%p91, %r218, %r9;
	mov.u32 	%r53, %r9;
	@%p91 bra 	$L__BB11_62;
$L__BB11_90:
	setp.eq.s32 	%p92, %r7, 0;
	@%p92 bra 	$L__BB11_104;
	setp.eq.s32 	%p93, %r12, -1;
	@%p93 bra 	$L__BB11_103;
	ld.shared.u64 	%rd32, [m_Local_$_0];
	add.s64 	%rd33, %rd32, %rd23;
	ld.u32 	%r54, [%rd33+12];
	setp.lt.s32 	%p94, %r53, %r54;
	@%p94 bra 	$L__BB11_102;
	ld.shared.u64 	%rd179, [m_Local_$_1];
	atom.global.add.u64 	%rd180, [%rd2+8], 48;
	add.s64 	%rd181, %rd180, 56;
	setp.ge.u64 	%p95, %rd181, %rd179;
	shr.u64 	%rd34, %rd180, 4;
	cvt.u32.u64 	%r224, %rd34;
	setp.eq.s32 	%p96, %r224, -1;
	or.pred  	%p97, %p95, %p96;
	@%p97 bra 	$L__BB11_95;
	shl.b64 	%rd182, %rd34, 32;
	shr.s64 	%rd183, %rd182, 28;
	add.s64 	%rd184, %rd32, %rd183;
	mov.b16 	%rs17, 0;
	st.u8 	[%rd184], %rs17;
	st.u8 	[%rd184+1], %rs17;
	mov.b32 	%r186, 3608;
	st.u32 	[%rd184+4], %r186;
	mov.b16 	%rs18, 1;
	st.u8 	[%rd184+3], %rs18;
	mov.b32 	%r187, 48;
	st.u32 	[%rd184+8], %r187;
	mov.b32 	%r188, -1;
	st.u32 	[%rd184+16], %r188;
	ld.shared.u64 	%rd185, [m_Local_$_0];
	add.s64 	%rd186, %rd185, %rd183;
	mov.b32 	%r189, 0;
	st.u32 	[%rd186+32], %r189;
	ld.shared.u64 	%rd187, [m_Local_$_0];
	add.s64 	%rd188, %rd187, %rd183;
	st.u32 	[%rd188+36], %r189;
	ld.shared.u64 	%rd189, [m_Local_$_0];
	add.s64 	%rd190, %rd189, %rd183;
	st.u32 	[%rd190+40], %r189;
	ld.local.u32 	%r190, [%rd1];
	setp.eq.s32 	%p111, %r190, 0;
	bra.uni 	$L__BB11_96;
$L__BB11_95:
	mov.b32 	%r192, 21106;
	st.local.u32 	[%rd1], %r192;
	mov.b32 	%r224, -1;
	mov.pred 	%p111, 0;
$L__BB11_96:
	mov.b32 	%r225, 0;
	not.pred 	%p99, %p111;
	@%p99 bra 	$L__BB11_101;
	setp.eq.s32 	%p100, %r224, -1;
	@%p100 bra 	$L__BB11_109;
	ld.shared.u64 	%rd191, [m_Local_$_0];
	mul.wide.s32 	%rd35, %r224, 16;
	add.s64 	%rd192, %rd191, %rd35;
	st.u32 	[%rd192+40], %r54;
	ld.local.u32 	%r195, [%rd1];
	setp.eq.s32 	%p101, %r195, 0;
	@%p101 bra 	$L__BB11_99;
	bra.uni 	$L__BB11_101;
$L__BB11_99:
	ld.shared.u64 	%rd193, [m_Local_$_0];
	add.s64 	%rd194, %rd193, %rd35;
	st.u32 	[%rd194+36], %r53;
	ld.local.u32 	%r197, [%rd1];
	setp.ne.s32 	%p102, %r197, 0;
	@%p102 bra 	$L__BB11_101;
	ld.shared.u64 	%rd195, [m_Local_$_0];
	add.s64 	%rd196, %rd195, %rd35;
	st.u32 	[%rd196+32], %r12;
	ld.local.u32 	%r198, [%rd1];
	setp.eq.s32 	%p103, %r198, 0;
	selp.b32 	%r225, %r224, 0, %p103;
$L__BB11_101:
	st.local.u32 	[%rd1], %r225;
	bra.uni 	$L__BB11_104;
$L__BB11_102:
	shl.b32 	%r201, %r53, 3;
	cvt.u64.u32 	%rd197, %r201;
	add.s64 	%rd198, %rd33, %rd197;
	mov.b64 	%rd199, 0;
	st.u64 	[%rd198+32], %rd199;
	bra.uni 	$L__BB11_104;
$L__BB11_103:
	mov.b32 	%r202, 21352;
	st.local.u32 	[%rd1], %r202;
$L__BB11_104:
	add.s32 	%r205, %r205, 1;
	setp.ne.s32 	%p104, %r205, %r60;
	@%p104 bra 	$L__BB11_6;
$L__BB11_105:
	st.param.b32 	[func_retval0], %r5;
	ret;
$L__BB11_106:
	mov.b32 	%r115, 21352;
	st.local.u32 	[%rd1], %r115;
	bra.uni 	$L__BB11_32;
$L__BB11_107:
	mov.b32 	%r131, 21352;
	st.local.u32 	[%rd1], %r131;
	bra.uni 	$L__BB11_45;
$L__BB11_108:
	mov.b32 	%r183, 21352;
	st.local.u32 	[%rd1], %r183;
	bra.uni 	$L__BB11_86;
$L__BB11_109:
	mov.b32 	%r200, 21352;
	st.local.u32 	[%rd1], %r200;
	bra.uni 	$L__BB11_101;

}
.func  (.param .b32 func_retval0) _Z41invoke_java_lang_StringBuilder_toString9_PciPi(
	.param .b64 _Z41invoke_java_lang_StringBuilder_toString9_PciPi_param_0,
	.param .b32 _Z41invoke_java_lang_StringBuilder_toString9_PciPi_param_1,
	.param .b64 _Z41invoke_java_lang_StringBuilder_toString9_PciPi_param_2
)
{
	.reg .pred 	%p<4191>;
	.reg .b16 	%rs<987>;
	.reg .b32 	%r<9181>;
	.reg .b64 	%rd<7594>;

	ld.param.u64 	%rd1078, [_Z41invoke_java_lang_StringBuilder_toString9_PciPi_param_0];
	ld.param.u32 	%r2625, [_Z41invoke_java_lang_StringBuilder_toString9_PciPi_param_1];
	ld.param.u64 	%rd1079, [_Z41invoke_java_lang_StringBuilder_toString9_PciPi_param_2];
	setp.ne.s32 	%p531, %r2625, -1;
	@%p531 bra 	$L__BB12_2;
	mov.b32 	%r8152, -2;
	st.u32 	[%rd1079], %r8152;
	mov.b32 	%r9180, -1;
	bra.uni 	$L__BB12_4014;
$L__BB12_2:
	ld.shared.u64 	%rd1080, [m_Local_$_0];
	mul.wide.s32 	%rd1, %r2625, 16;
	add.s64 	%rd2, %rd1080, %rd1;
	ld.u32 	%r2627, [%rd2+4];
	mov.b32 	%r9180, -1;
	setp.eq.s32 	%p532, %r2627, 16901;
	@%p532 bra 	$L__BB12_3937;
	setp.ne.s32 	%p533, %r2627, 1;
	@%p533 bra 	$L__BB12_4014;
	ld.shared.u64 	%rd1213, [m_Local_$_1];
	add.s64 	%rd3, %rd1078, 8;
	atom.add.u64 	%rd1214, [%rd1078+8], 48;
	add.s64 	%rd1215, %rd1214, 56;
	setp.lt.u64 	%p599, %rd1215, %rd1213;
	shr.u64 	%rd4, %rd1214, 4;
	cvt.u32.u64 	%r8154, %rd4;
	setp.ne.s32 	%p600, %r8154, -1;
	and.pred  	%p601, %p599, %p600;
	@%p601 bra 	$L__BB12_6;
	mov.b32 	%r2750, 21352;
	st.u32 	[%rd1079], %r2750;
	mov.b32 	%r8154, -1;
	mov.pred 	%p3926, 0;
	bra.uni 	$L__BB12_10;
$L__BB12_6:
	ld.shared.u64 	%rd1216, [m_Local_$_0];
	shl.b64 	%rd1217, %rd4, 32;
	shr.s64 	%rd5, %rd1217, 28;
	add.s64 	%rd1218, %rd1216, %rd5;
	mov.b16 	%rs128, 1;
	st.u8 	[%rd1218], %rs128;
	mov.b16 	%rs129, 0;
	st.u8 	[%rd1218+1], %rs129;
	mov.b32 	%r2739, 2905;
	st.u32 	[%rd1218+4], %r2739;
	st.u8 	[%rd1218+3], %rs128;
	mov.b32 	%r2740, 48;
	st.u32 	[%rd1218+8], %r2740;
	mov.b32 	%r2741, -1;
	st.u32 	[%rd1218+16], %r2741;
	ld.shared.u64 	%rd1219, [m_Local_$_1];
	atom.add.u64 	%rd1220, [%rd3], 32;
	add.s64 	%rd1221, %rd1220, 40;
	setp.lt.u64 	%p602, %rd1221, %rd1219;
	shr.u64 	%rd6, %rd1220, 4;
	cvt.u32.u64 	%r8153, %rd6;
	setp.ne.s32 	%p603, %r8153, -1;
	and.pred  	%p604, %p602, %p603;
	@%p604 bra 	$L__BB12_8;
	mov.b32 	%r2746, 21352;
	st.u32 	[%rd1079], %r2746;
	mov.b32 	%r8153, -1;
	bra.uni 	$L__BB12_9;
$L__BB12_8:
	ld.shared.u64 	%rd1222, [m_Local_$_0];
	shl.b64 	%rd1223, %rd6, 32;
	shr.s64 	%rd1224, %rd1223, 28;
	add.s64 	%rd1225, %rd1222, %rd1224;
	mov.b16 	%rs130, 0;
	st.u8 	[%rd1225], %rs130;
	st.u8 	[%rd1225+1], %rs130;
	mov.b32 	%r2742, 4335;
	st.u32 	[%rd1225+4], %r2742;
	mov.b16 	%rs131, 1;
	st.u8 	[%rd1225+3], %rs131;
	mov.b32 	%r2743, 32;
	st.u32 	[%rd1225+8], %r2743;
	mov.b32 	%r2744, 0;
	st.u32 	[%rd1225+12], %r2744;
$L__BB12_9:
	ld.shared.u64 	%rd1226, [m_Local_$_0];
	add.s64 	%rd1227, %rd1226, %rd5;
	st.u32 	[%rd1227+32], %r8153;
	ld.shared.u64 	%rd1228, [m_Local_$_0];
	add.s64 	%rd1229, %rd1228, %rd5;
	mov.b32 	%r2747, 0;
	st.u32 	[%rd1229+40], %r2747;
	ld.u32 	%r2748, [%rd1079];
	setp.eq.s32 	%p3926, %r2748, 0;
$L__BB12_10:
	mov.b32 	%r9180, 0;
	not.pred 	%p606, %p3926;
	@%p606 bra 	$L__BB12_4014;
	ld.shared.u64 	%rd7, [m_Local_$_0];
	add.s64 	%rd1230, %rd7, %rd1;
	ld.u32 	%r2752, [%rd1230+4];
	ld.shared.u64 	%rd1231, [m_Local_$_2];
	mul.wide.s32 	%rd1232, %r2752, 4;
	add.s64 	%rd1233, %rd1231, %rd1232;
	ld.u32 	%r5, [%rd1233];
	setp.ne.s32 	%p607, %r5, -1;
	@%p607 bra 	$L__BB12_13;
	mov.b32 	%r2754, 21352;
	st.u32 	[%rd1079], %r2754;
	mov.b32 	%r8155, 0;
	bra.uni 	$L__BB12_14;
$L__BB12_13:
	mul.wide.s32 	%rd1234, %r5, 16;
	add.s64 	%rd1235, %rd7, %rd1234;
	ld.u32 	%r8155, [%rd1235+32];
$L__BB12_14:
	setp.eq.s32 	%p608, %r5, -1;
	@%p608 bra 	$L__BB12_4014;
	setp.ne.s32 	%p609, %r8154, -1;
	@%p609 bra 	$L__BB12_17;
	mov.b32 	%r2757, 21352;
	st.u32 	[%rd1079], %r2757;
	mov.b32 	%r8156, 0;
	mov.u32 	%r8157, %r8156;
	bra.uni 	$L__BB12_18;
$L__BB12_17:
	ld.shared.u64 	%rd1236, [m_Local_$_0];
	mul.wide.s32 	%rd1237, %r8154, 16;
	add.s64 	%rd1238, %rd1236, %rd1237;
	ld.u32 	%r8156, [%rd1238+32];
	ld.u32 	%r8157, [%rd1238+40];
$L__BB12_18:
	setp.ne.s32 	%p610, %r8155, -1;
	@%p610 bra 	$L__BB12_20;
	mov.b32 	%r2759, 21352;
	st.u32 	[%rd1079], %r2759;
	mov.b32 	%r8158, 0;
	mov.u32 	%r8159, %r8158;
	bra.uni 	$L__BB12_21;
$L__BB12_20:
	ld.shared.u64 	%rd1239, [m_Local_$_0];
	mul.wide.s32 	%rd1240, %r8155, 16;
	add.s64 	%rd1241, %rd1239, %rd1240;
	ld.u32 	%r8158, [%rd1241+32];
	ld.u32 	%r8159, [%rd1241+40];
$L__BB12_21:
	add.s32 	%r16, %r8159, %r8157;
	shl.b32 	%r2760, %r16, 2;
	add.s32 	%r2761, %r2760, 32;
	shr.s32 	%r2762, %r2761, 31;
	shr.u32 	%r2763, %r2762, 29;
	add.s32 	%r2764, %r2761, %r2763;
	and.b32  	%r2765, %r2764, -8;
	sub.s32 	%r2766, %r2761, %r2765;
	setp.eq.s32 	%p611, %r2766, 0;
	sub.s32 	%r2767, %r2760, %r2766;
	add.s32 	%r2768, %r2767, 40;
	selp.b32 	%r17, %r2761, %r2768, %p611;
	ld.shared.u64 	%rd8, [m_Local_$_1];
	and.b32  	%r2769, %r17, 12;
	setp.eq.s32 	%p612, %r2769, 0;
	mov.u32 	%r8160, %r17;
	@%p612 bra 	$L__BB12_23;
	shr.s32 	%r2770, %r17, 31;
	shr.u32 	%r2771, %r2770, 28;
	add.s32 	%r2772, %r17, %r2771;
	and.b32  	%r2773, %r2772, -16;
	add.s32 	%r8160, %r2773, 16;
$L__BB12_23:
	cvt.s64.s32 	%rd1242, %r8160;
	atom.add.u64 	%rd1243, [%rd3], %rd1242;
	cvt.s64.s32 	%rd1244, %r17;
	add.s64 	%rd1245, %rd1244, %rd1243;
	add.s64 	%rd1246, %rd1245, 8;
	setp.lt.u64 	%p613, %rd1246, %rd8;
	shr.u64 	%rd1247, %rd1243, 4;
	cvt.u32.u64 	%r2774, %rd1247;
	selp.b32 	%r20, %r2774, -1, %p613;
	setp.ne.s32 	%p614, %r20, -1;
	@%p614 bra 	$L__BB12_25;
	mov.b32 	%r2829, 21352;
	st.u32 	[%rd1079], %r2829;
	bra.uni 	$L__BB12_64;
$L__BB12_25:
	ld.shared.u64 	%rd1248, [m_Local_$_0];
	mul.wide.s32 	%rd9, %r20, 16;
	add.s64 	%rd1249, %rd1248, %rd9;
	mov.b16 	%rs132, 0;
	st.u8 	[%rd1249], %rs132;
	st.u8 	[%rd1249+1], %rs132;
	mov.b32 	%r2775, 4335;
	st.u32 	[%rd1249+4], %r2775;
	mov.b16 	%rs133, 1;
	st.u8 	[%rd1249+3], %rs133;
	st.u32 	[%rd1249+8], %r17;
	st.u32 	[%rd1249+12], %r16;
	setp.lt.s32 	%p615, %r16, 1;
	@%p615 bra 	$L__BB12_64;
	setp.eq.s32 	%p616, %r16, 1;
	mov.b32 	%r40, 0;
	@%p616 bra 	$L__BB12_52;
	and.b32  	%r40, %r16, 2147483646;
	neg.s32 	%r8162, %r40;
	mov.b32 	%r8161, 0;
	mov.u32 	%r8163, %r8161;
$L__BB12_28:
	add.s32 	%r26, %r8163, 1;
	ld.shared.u64 	%rd1250, [m_Local_$_0];
	add.s64 	%rd10, %rd1250, %rd9;
	ld.u32 	%r27, [%rd10+12];
	setp.lt.s32 	%p617, %r8163, %r27;
	@%p617 bra 	$L__BB12_39;
	ld.shared.u64 	%rd1251, [m_Local_$_1];
	atom.add.u64 	%rd1252, [%rd3], 48;
	add.s64 	%rd1253, %rd1252, 56;
	setp.lt.u64 	%p618, %rd1253, %rd1251;
	shr.u64 	%rd11, %rd1252, 4;
	cvt.u32.u64 	%r8164, %rd11;
	setp.ne.s32 	%p619, %r8164, -1;
	and.pred  	%p620, %p618, %p619;
	@%p620 bra 	$L__BB12_31;
	mov.b32 	%r2784, 21106;
	st.u32 	[%rd1079], %r2784;
	mov.b32 	%r8164, -1;
	mov.pred 	%p3927, 0;
	bra.uni 	$L__BB12_32;
$L__BB12_31:
	ld.shared.u64 	%rd1254, [m_Local_$_0];
	shl.b64 	%rd1255, %rd11, 32;
	shr.s64 	%rd1256, %rd1255, 28;
	add.s64 	%rd1257, %rd1254, %rd1256;
	mov.b16 	%rs134, 0;
	st.u8 	[%rd1257], %rs134;
	st.u8 	[%rd1257+1], %rs134;
	mov.b32 	%r2778, 3608;
	st.u32 	[%rd1257+4], %r2778;
	mov.b16 	%rs135, 1;
	st.u8 	[%rd1257+3], %rs135;
	mov.b32 	%r2779, 48;
	st.u32 	[%rd1257+8], %r2779;
	mov.b32 	%r2780, -1;
	st.u32 	[%rd1257+16], %r2780;
	ld.shared.u64 	%rd1258, [m_Local_$_0];
	add.s64 	%rd1259, %rd1258, %rd1256;
	mov.b32 	%r2781, 0;
	st.u32 	[%rd1259+32], %r2781;
	ld.shared.u64 	%rd1260, [m_Local_$_0];
	add.s64 	%rd1261, %rd1260, %rd1256;
	st.u32 	[%rd1261+36], %r2781;
	ld.shared.u64 	%rd1262, [m_Local_$_0];
	add.s64 	%rd1263, %rd1262, %rd1256;
	st.u32 	[%rd1263+40], %r2781;
	ld.u32 	%r2782, [%rd1079];
	setp.eq.s32 	%p3927, %r2782, 0;
$L__BB12_32:
	mov.b32 	%r8165, 0;
	not.pred 	%p622, %p3927;
	@%p622 bra 	$L__BB12_38;
	setp.ne.s32 	%p623, %r8164, -1;
	@%p623 bra 	$L__BB12_35;
	mov.b32 	%r2792, 21352;
	st.u32 	[%rd1079], %r2792;
	bra.uni 	$L__BB12_38;
$L__BB12_35:
	ld.shared.u64 	%rd1264, [m_Local_$_0];
	mul.wide.s32 	%rd12, %r8164, 16;
	add.s64 	%rd1265, %rd1264, %rd12;
	st.u32 	[%rd1265+40], %r27;
	ld.u32 	%r2787, [%rd1079];
	setp.ne.s32 	%p624, %r2787, 0;
	@%p624 bra 	$L__BB12_38;
	ld.shared.u64 	%rd1266, [m_Local_$_0];
	add.s64 	%rd1267, %rd1266, %rd12;
	st.u32 	[%rd1267+36], %r8163;
	ld.u32 	%r2789, [%rd1079];
	setp.ne.s32 	%p625, %r2789, 0;
	@%p625 bra 	$L__BB12_38;
	ld.shared.u64 	%rd1268, [m_Local_$_0];
	add.s64 	%rd1269, %rd1268, %rd12;
	st.u32 	[%rd1269+32], %r20;
	ld.u32 	%r2790, [%rd1079];
	setp.eq.s32 	%p626, %r2790, 0;
	selp.b32 	%r8165, %r8164, 0, %p626;
$L__BB12_38:
	st.u32 	[%rd1079], %r8165;
	bra.uni 	$L__BB12_40;
$L__BB12_39:
	cvt.u64.u32 	%rd1270, %r8161;
	add.s64 	%rd1271, %rd10, %rd1270;
	mov.b32 	%r2793, 0;
	st.u32 	[%rd1271+32], %r2793;
	mov.b16 	%rs136, 0;
	st.u8 	[%rd1271+32], %rs136;
$L__BB12_40:
	ld.shared.u64 	%rd1272, [m_Local_$_0];
	add.s64 	%rd13, %rd1272, %rd9;
	ld.u32 	%r32, [%rd13+12];
	setp.lt.s32 	%p627, %r26, %r32;
	@%p627 bra 	$L__BB12_50;
	ld.shared.u64 	%rd1273, [m_Local_$_1];
	atom.add.u64 	%rd1274, [%rd3], 48;
	add.s64 	%rd1275, %rd1274, 56;
	setp.ge.u64 	%p628, %rd1275, %rd1273;
	shr.u64 	%rd14, %rd1274, 4;
	cvt.u32.u64 	%r8166, %rd14;
	setp.eq.s32 	%p629, %r8166, -1;
	or.pred  	%p630, %p628, %p629;
	@%p630 bra 	$L__BB12_43;
	ld.shared.u64 	%rd1276, [m_Local_$_0];
	shl.b64 	%rd1277, %rd14, 32;
	shr.s64 	%rd1278, %rd1277, 28;
	add.s64 	%rd1279, %rd1276, %rd1278;
	mov.b16 	%rs137, 0;
	st.u8 	[%rd1279], %rs137;
	st.u8 	[%rd1279+1], %rs137;
	mov.b32 	%r2794, 3608;
	st.u32 	[%rd1279+4], %r2794;
	mov.b16 	%rs138, 1;
	st.u8 	[%rd1279+3], %rs138;
	mov.b32 	%r2795, 48;
	st.u32 	[%rd1279+8], %r2795;
	mov.b32 	%r2796, -1;
	st.u32 	[%rd1279+16], %r2796;
	ld.shared.u64 	%rd1280, [m_Local_$_0];
	add.s64 	%rd1281, %rd1280, %rd1278;
	mov.b32 	%r2797, 0;
	st.u32 	[%rd1281+32], %r2797;
	ld.shared.u64 	%rd1282, [m_Local_$_0];
	add.s64 	%rd1283, %rd1282, %rd1278;
	st.u32 	[%rd1283+36], %r2797;
	ld.shared.u64 	%rd1284, [m_Local_$_0];
	add.s64 	%rd1285, %rd1284, %rd1278;
	st.u32 	[%rd1285+40], %r2797;
	ld.u32 	%r2798, [%rd1079];
	setp.eq.s32 	%p3928, %r2798, 0;
	bra.uni 	$L__BB12_44;
$L__BB12_43:
	mov.b32 	%r2800, 21106;
	st.u32 	[%rd1079], %r2800;
	mov.b32 	%r8166, -1;
	mov.pred 	%p3928, 0;
$L__BB12_44:
	mov.b32 	%r8167, 0;
	not.pred 	%p632, %p3928;
	@%p632 bra 	$L__BB12_49;
	setp.eq.s32 	%p633, %r8166, -1;
	@%p633 bra 	$L__BB12_4015;
	ld.shared.u64 	%rd1286, [m_Local_$_0];
	mul.wide.s32 	%rd15, %r8166, 16;
	add.s64 	%rd1287, %rd1286, %rd15;
	st.u32 	[%rd1287+40], %r32;
	ld.u32 	%r2803, [%rd1079];
	setp.eq.s32 	%p634, %r2803, 0;
	@%p634 bra 	$L__BB12_47;
	bra.uni 	$L__BB12_49;
$L__BB12_47:
	ld.shared.u64 	%rd1288, [m_Local_$_0];
	add.s64 	%rd1289, %rd1288, %rd15;
	st.u32 	[%rd1289+36], %r26;
	ld.u32 	%r2805, [%rd1079];
	setp.ne.s32 	%p635, %r2805, 0;
	@%p635 bra 	$L__BB12_49;
	ld.shared.u64 	%rd1290, [m_Local_$_0];
	add.s64 	%rd1291, %rd1290, %rd15;
	st.u32 	[%rd1291+32], %r20;
	ld.u32 	%r2806, [%rd1079];
	setp.eq.s32 	%p636, %r2806, 0;
	selp.b32 	%r8167, %r8166, 0, %p636;
$L__BB12_49:
	st.u32 	[%rd1079], %r8167;
	bra.uni 	$L__BB12_51;
$L__BB12_50:
	add.s32 	%r2809, %r8161, 4;
	cvt.u64.u32 	%rd1292, %r2809;
	add.s64 	%rd1293, %rd13, %rd1292;
	mov.b32 	%r2810, 0;
	st.u32 	[%rd1293+32], %r2810;
	mov.b16 	%rs139, 0;
	st.u8 	[%rd1293+32], %rs139;
$L__BB12_51:
	add.s32 	%r8163, %r8163, 2;
	add.s32 	%r8162, %r8162, 2;
	add.s32 	%r8161, %r8161, 8;
	setp.ne.s32 	%p637, %r8162, 0;
	@%p637 bra 	$L__BB12_28;
$L__BB12_52:
	and.b32  	%r2811, %r16, 1;
	setp.eq.b32 	%p638, %r2811, 1;
	not.pred 	%p639, %p638;
	@%p639 bra 	$L__BB12_64;
	ld.shared.u64 	%rd1294, [m_Local_$_0];
	add.s64 	%rd16, %rd1294, %rd9;
	ld.u32 	%r41, [%rd16+12];
	setp.lt.s32 	%p640, %r40, %r41;
	@%p640 bra 	$L__BB12_63;
	ld.shared.u64 	%rd1295, [m_Local_$_1];
	atom.add.u64 	%rd1296, [%rd3], 48;
	add.s64 	%rd1297, %rd1296, 56;
	setp.ge.u64 	%p641, %rd1297, %rd1295;
	shr.u64 	%rd17, %rd1296, 4;
	cvt.u32.u64 	%r8169, %rd17;
	setp.eq.s32 	%p642, %r8169, -1;
	or.pred  	%p643, %p641, %p642;
	@%p643 bra 	$L__BB12_56;
	ld.shared.u64 	%rd1298, [m_Local_$_0];
	shl.b64 	%rd1299, %rd17, 32;
	shr.s64 	%rd1300, %rd1299, 28;
	add.s64 	%rd1301, %rd1298, %rd1300;
	mov.b16 	%rs140, 0;
	st.u8 	[%rd1301], %rs140;
	st.u8 	[%rd1301+1], %rs140;
	mov.b32 	%r2812, 3608;
	st.u32 	[%rd1301+4], %r2812;
	mov.b16 	%rs141, 1;
	st.u8 	[%rd1301+3], %rs141;
	mov.b32 	%r2813, 48;
	st.u32 	[%rd1301+8], %r2813;
	mov.b32 	%r2814, -1;
	st.u32 	[%rd1301+16], %r2814;
	ld.shared.u64 	%rd1302, [m_Local_$_0];
	add.s64 	%rd1303, %rd1302, %rd1300;
	mov.b32 	%r2815, 0;
	st.u32 	[%rd1303+32], %r2815;
	ld.shared.u64 	%rd1304, [m_Local_$_0];
	add.s64 	%rd1305, %rd1304, %rd1300;
	st.u32 	[%rd1305+36], %r2815;
	ld.shared.u64 	%rd1306, [m_Local_$_0];
	add.s64 	%rd1307, %rd1306, %rd1300;
	st.u32 	[%rd1307+40], %r2815;
	ld.u32 	%r2816, [%rd1079];
	setp.eq.s32 	%p3929, %r2816, 0;
	bra.uni 	$L__BB12_57;
$L__BB12_56:
	mov.b32 	%r2818, 21106;
	st.u32 	[%rd1079], %r2818;
	mov.b32 	%r8169, -1;
	mov.pred 	%p3929, 0;
$L__BB12_57:
	mov.b32 	%r8170, 0;
	not.pred 	%p645, %p3929;
	@%p645 bra 	$L__BB12_62;
	setp.eq.s32 	%p646, %r8169, -1;
	@%p646 bra 	$L__BB12_4016;
	ld.shared.u64 	%rd1308, [m_Local_$_0];
	mul.wide.s32 	%rd18, %r8169, 16;
	add.s64 	%rd1309, %rd1308, %rd18;
	st.u32 	[%rd1309+40], %r41;
	ld.u32 	%r2821, [%rd1079];
	setp.eq.s32 	%p647, %r2821, 0;
	@%p647 bra 	$L__BB12_60;
	bra.uni 	$L__BB12_62;
$L__BB12_60:
	ld.shared.u64 	%rd1310, [m_Local_$_0];
	add.s64 	%rd1311, %rd1310, %rd18;
	st.u32 	[%rd1311+36], %r40;
	ld.u32 	%r2823, [%rd1079];
	setp.ne.s32 	%p648, %r2823, 0;
	@%p648 bra 	$L__BB12_62;
	ld.shared.u64 	%rd1312, [m_Local_$_0];
	add.s64 	%rd1313, %rd1312, %rd18;
	st.u32 	[%rd1313+32], %r20;
	ld.u32 	%r2824, [%rd1079];
	setp.eq.s32 	%p649, %r2824, 0;
	selp.b32 	%r8170, %r8169, 0, %p649;
$L__BB12_62:
	st.u32 	[%rd1079], %r8170;
	bra.uni 	$L__BB12_64;
$L__BB12_63:
	shl.b32 	%r2827, %r40, 2;
	cvt.u64.u32 	%rd1314, %r2827;
	add.s64 	%rd1315, %rd16, %rd1314;
	mov.b32 	%r2828, 0;
	st.u32 	[%rd1315+32], %r2828;
	mov.b16 	%rs142, 0;
	st.u8 	[%rd1315+32], %rs142;
$L__BB12_64:
	setp.lt.s32 	%p650, %r8157, 1;
	@%p650 bra 	$L__BB12_68;
	mul.wide.s32 	%rd19, %r8156, 16;
	mul.wide.s32 	%rd20, %r20, 16;
	neg.s32 	%r8172, %r8157;
	mov.b32 	%r8171, 0;
	mov.u32 	%r8173, %r8171;
$L__BB12_66:
	setp.ne.s32 	%p651, %r8156, -1;
	@%p651 bra 	$L__BB12_72;
	mov.b32 	%r2846, 21352;
	st.u32 	[%rd1079], %r2846;
	mov.b16 	%rs933, 0;
	bra.uni 	$L__BB12_84;
$L__BB12_68:
	setp.lt.s32 	%p674, %r8159, 1;
	@%p674 bra 	$L__BB12_126;
	mul.wide.s32 	%rd21, %r8158, 16;
	mul.wide.s32 	%rd22, %r20, 16;
	shl.b32 	%r8181, %r8157, 2;
	neg.s32 	%r8179, %r8159;
	mov.b32 	%r8178, 0;
	mov.u32 	%r8182, %r8178;
$L__BB12_70:
	setp.ne.s32 	%p675, %r8158, -1;
	@%p675 bra 	$L__BB12_99;
	mov.b32 	%r2880, 21352;
	st.u32 	[%rd1079], %r2880;
	mov.b16 	%rs934, 0;
	bra.uni 	$L__BB12_111;
$L__BB12_72:
	ld.shared.u64 	%rd1316, [m_Local_$_0];
	add.s64 	%rd23, %rd1316, %rd19;
	ld.u32 	%r52, [%rd23+12];
	setp.lt.s32 	%p652, %r8173, %r52;
	@%p652 bra 	$L__BB12_83;
	ld.shared.u64 	%rd1317, [m_Local_$_1];
	atom.add.u64 	%rd1318, [%rd3], 48;
	add.s64 	%rd1319, %rd1318, 56;
	setp.lt.u64 	%p653, %rd1319, %rd1317;
	shr.u64 	%rd24, %rd1318, 4;
	cvt.u32.u64 	%r8174, %rd24;
	setp.ne.s32 	%p654, %r8174, -1;
	and.pred  	%p655, %p653, %p654;
	@%p655 bra 	$L__BB12_75;
	mov.b32 	%r2837, 21106;
	st.u32 	[%rd1079], %r2837;
	mov.b32 	%r8174, -1;
	mov.pred 	%p3930, 0;
	bra.uni 	$L__BB12_76;
$L__BB12_75:
	ld.shared.u64 	%rd1320, [m_Local_$_0];
	shl.b64 	%rd1321, %rd24, 32;
	shr.s64 	%rd1322, %rd1321, 28;
	add.s64 	%rd1323, %rd1320, %rd1322;
	mov.b16 	%rs143, 0;
	st.u8 	[%rd1323], %rs143;
	st.u8 	[%rd1323+1], %rs143;
	mov.b32 	%r2831, 3608;
	st.u32 	[%rd1323+4], %r2831;
	mov.b16 	%rs144, 1;
	st.u8 	[%rd1323+3], %rs144;
	mov.b32 	%r2832, 48;
	st.u32 	[%rd1323+8], %r2832;
	mov.b32 	%r2833, -1;
	st.u32 	[%rd1323+16], %r2833;
	ld.shared.u64 	%rd1324, [m_Local_$_0];
	add.s64 	%rd1325, %rd1324, %rd1322;
	mov.b32 	%r2834, 0;
	st.u32 	[%rd1325+32], %r2834;
	ld.shared.u64 	%rd1326, [m_Local_$_0];
	add.s64 	%rd1327, %rd1326, %rd1322;
	st.u32 	[%rd1327+36], %r2834;
	ld.shared.u64 	%rd1328, [m_Local_$_0];
	add.s64 	%rd1329, %rd1328, %rd1322;
	st.u32 	[%rd1329+40], %r2834;
	ld.u32 	%r2835, [%rd1079];
	setp.eq.s32 	%p3930, %r2835, 0;
$L__BB12_76:
	mov.b32 	%r8175, 0;
	not.pred 	%p657, %p3930;
	@%p657 bra 	$L__BB12_82;
	setp.ne.s32 	%p658, %r8174, -1;
	@%p658 bra 	$L__BB12_79;
	mov.b32 	%r2845, 21352;
	st.u32 	[%rd1079], %r2845;
	bra.uni 	$L__BB12_82;
$L__BB12_79:
	ld.shared.u64 	%rd1330, [m_Local_$_0];
	mul.wide.s32 	%rd25, %r8174, 16;
	add.s64 	%rd1331, %rd1330, %rd25;
	st.u32 	[%rd1331+40], %r52;
	ld.u32 	%r2840, [%rd1079];
	setp.ne.s32 	%p659, %r2840, 0;
	@%p659 bra 	$L__BB12_82;
	ld.shared.u64 	%rd1332, [m_Local_$_0];
	add.s64 	%rd1333, %rd1332, %rd25;
	st.u32 	[%rd1333+36], %r8173;
	ld.u32 	%r2842, [%rd1079];
	setp.ne.s32 	%p660, %r2842, 0;
	@%p660 bra 	$L__BB12_82;
	ld.shared.u64 	%rd1334, [m_Local_$_0];
	add.s64 	%rd1335, %rd1334, %rd25;
	st.u32 	[%rd1335+32], %r8156;
	ld.u32 	%r2843, [%rd1079];
	setp.eq.s32 	%p661, %r2843, 0;
	selp.b32 	%r8175, %r8174, 0, %p661;
$L__BB12_82:
	st.u32 	[%rd1079], %r8175;
	mov.b16 	%rs933, 0;
	bra.uni 	$L__BB12_84;
$L__BB12_83:
	cvt.u64.u32 	%rd1336, %r8171;
	add.s64 	%rd1337, %rd23, %rd1336;
	ld.u8 	%rs933, [%rd1337+32];
$L__BB12_84:
	setp.ne.s32 	%p662, %r20, -1;
	@%p662 bra 	$L__BB12_86;
	mov.b32 	%r2863, 21352;
	st.u32 	[%rd1079], %r2863;
	bra.uni 	$L__BB12_98;
$L__BB12_86:
	ld.shared.u64 	%rd1338, [m_Local_$_0];
	add.s64 	%rd26, %rd1338, %rd20;
	ld.u32 	%r57, [%rd26+12];
	setp.lt.s32 	%p663, %r8173, %r57;
	@%p663 bra 	$L__BB12_97;
	ld.shared.u64 	%rd1339, [m_Local_$_1];
	atom.add.u64 	%rd1340, [%rd3], 48;
	add.s64 	%rd1341, %rd1340, 56;
	setp.lt.u64 	%p664, %rd1341, %rd1339;
	shr.u64 	%rd27, %rd1340, 4;
	cvt.u32.u64 	%r8176, %rd27;
	setp.ne.s32 	%p665, %r8176, -1;
	and.pred  	%p666, %p664, %p665;
	@%p666 bra 	$L__BB12_89;
	mov.b32 	%r2853, 21106;
	st.u32 	[%rd1079], %r2853;
	mov.b32 	%r8176, -1;
	mov.pred 	%p3931, 0;
	bra.uni 	$L__BB12_90;
$L__BB12_89:
	ld.shared.u64 	%rd1342, [m_Local_$_0];
	shl.b64 	%rd1343, %rd27, 32;
	shr.s64 	%rd1344, %rd1343, 28;
	add.s64 	%rd1345, %rd1342, %rd1344;
	mov.b16 	%rs147, 0;
	st.u8 	[%rd1345], %rs147;
	st.u8 	[%rd1345+1], %rs147;
	mov.b32 	%r2847, 3608;
	st.u32 	[%rd1345+4], %r2847;
	mov.b16 	%rs148, 1;
	st.u8 	[%rd1345+3], %rs148;
	mov.b32 	%r2848, 48;
	st.u32 	[%rd1345+8], %r2848;
	mov.b32 	%r2849, -1;
	st.u32 	[%rd1345+16], %r2849;
	ld.shared.u64 	%rd1346, [m_Local_$_0];
	add.s64 	%rd1347, %rd1346, %rd1344;
	mov.b32 	%r2850, 0;
	st.u32 	[%rd1347+32], %r2850;
	ld.shared.u64 	%rd1348, [m_Local_$_0];
	add.s64 	%rd1349, %rd1348, %rd1344;
	st.u32 	[%rd1349+36], %r2850;
	ld.shared.u64 	%rd1350, [m_Local_$_0];
	add.s64 	%rd1351, %rd1350, %rd1344;
	st.u32 	[%rd1351+40], %r2850;
	ld.u32 	%r2851, [%rd1079];
	setp.eq.s32 	%p3931, %r2851, 0;
$L__BB12_90:
	mov.b32 	%r8177, 0;
	not.pred 	%p668, %p3931;
	@%p668 bra 	$L__BB12_96;
	setp.ne.s32 	%p669, %r8176, -1;
	@%p669 bra 	$L__BB12_93;
	mov.b32 	%r2861, 21352;
	st.u32 	[%rd1079], %r2861;
	bra.uni 	$L__BB12_96;
$L__BB12_93:
	ld.shared.u64 	%rd1352, [m_Local_$_0];
	mul.wide.s32 	%rd28, %r8176, 16;
	add.s64 	%rd1353, %rd1352, %rd28;
	st.u32 	[%rd1353+40], %r57;
	ld.u32 	%r2856, [%rd1079];
	setp.ne.s32 	%p670, %r2856, 0;
	@%p670 bra 	$L__BB12_96;
	ld.shared.u64 	%rd1354, [m_Local_$_0];
	add.s64 	%rd1355, %rd1354, %rd28;
	st.u32 	[%rd1355+36], %r8173;
	ld.u32 	%r2858, [%rd1079];
	setp.ne.s32 	%p671, %r2858, 0;
	@%p671 bra 	$L__BB12_96;
	ld.shared.u64 	%rd1356, [m_Local_$_0];
	add.s64 	%rd1357, %rd1356, %rd28;
	st.u32 	[%rd1357+32], %r20;
	ld.u32 	%r2859, [%rd1079];
	setp.eq.s32 	%p672, %r2859, 0;
	selp.b32 	%r8177, %r8176, 0, %p672;
$L__BB12_96:
	st.u32 	[%rd1079], %r8177;
	bra.uni 	$L__BB12_98;
$L__BB12_97:
	cvt.u64.u32 	%rd1358, %r8171;
	add.s64 	%rd1359, %rd26, %rd1358;
	mov.b32 	%r2862, 0;
	st.u32 	[%rd1359+32], %r2862;
	st.u8 	[%rd1359+32], %rs933;
$L__BB12_98:
	add.s32 	%r8173, %r8173, 1;
	add.s32 	%r8172, %r8172, 1;
	setp.eq.s32 	%p673, %r8172, 0;
	add.s32 	%r8171, %r8171, 4;
	@%p673 bra 	$L__BB12_68;
	bra.uni 	$L__BB12_66;
$L__BB12_99:
	ld.shared.u64 	%rd1360, [m_Local_$_0];
	add.s64 	%rd29, %rd1360, %rd21;
	ld.u32 	%r70, [%rd29+12];
	setp.lt.s32 	%p676, %r8182, %r70;
	@%p676 bra 	$L__BB12_110;
	ld.shared.u64 	%rd1361, [m_Local_$_1];
	atom.add.u64 	%rd1362, [%rd3], 48;
	add.s64 	%rd1363, %rd1362, 56;
	setp.lt.u64 	%p677, %rd1363, %rd1361;
	shr.u64 	%rd30, %rd1362, 4;
	cvt.u32.u64 	%r8183, %rd30;
	setp.ne.s32 	%p678, %r8183, -1;
	and.pred  	%p679, %p677, %p678;
	@%p679 bra 	$L__BB12_102;
	mov.b32 	%r2871, 21106;
	st.u32 	[%rd1079], %r2871;
	mov.b32 	%r8183, -1;
	mov.pred 	%p3932, 0;
	bra.uni 	$L__BB12_103;
$L__BB12_102:
	ld.shared.u64 	%rd1364, [m_Local_$_0];
	shl.b64 	%rd1365, %rd30, 32;
	shr.s64 	%rd1366, %rd1365, 28;
	add.s64 	%rd1367, %rd1364, %rd1366;
	mov.b16 	%rs149, 0;
	st.u8 	[%rd1367], %rs149;
	st.u8 	[%rd1367+1], %rs149;
	mov.b32 	%r2865, 3608;
	st.u32 	[%rd1367+4], %r2865;
	mov.b16 	%rs150, 1;
	st.u8 	[%rd1367+3], %rs150;
	mov.b32 	%r2866, 48;
	st.u32 	[%rd1367+8], %r2866;
	mov.b32 	%r2867, -1;
	st.u32 	[%rd1367+16], %r2867;
	ld.shared.u64 	%rd1368, [m_Local_$_0];
	add.s64 	%rd1369, %rd1368, %rd1366;
	mov.b32 	%r2868, 0;
	st.u32 	[%rd1369+32], %r2868;
	ld.shared.u64 	%rd1370, [m_Local_$_0];
	add.s64 	%rd1371, %rd1370, %rd1366;
	st.u32 	[%rd1371+36], %r2868;
	ld.shared.u64 	%rd1372, [m_Local_$_0];
	add.s64 	%rd1373, %rd1372, %rd1366;
	st.u32 	[%rd1373+40], %r2868;
	ld.u32 	%r2869, [%rd1079];
	setp.eq.s32 	%p3932, %r2869, 0;
$L__BB12_103:
	mov.b32 	%r8184, 0;
	not.pred 	%p681, %p3932;
	@%p681 bra 	$L__BB12_109;
	setp.ne.s32 	%p682, %r8183, -1;
	@%p682 bra 	$L__BB12_106;
	mov.b32 	%r2879, 21352;
	st.u32 	[%rd1079], %r2879;
	bra.uni 	$L__BB12_109;
$L__BB12_106:
	ld.shared.u64 	%rd1374, [m_Local_$_0];
	mul.wide.s32 	%rd31, %r8183, 16;
	add.s64 	%rd1375, %rd1374, %rd31;
	st.u32 	[%rd1375+40], %r70;
	ld.u32 	%r2874, [%rd1079];
	setp.ne.s32 	%p683, %r2874, 0;
	@%p683 bra 	$L__BB12_109;
	ld.shared.u64 	%rd1376, [m_Local_$_0];
	add.s64 	%rd1377, %rd1376, %rd31;
	st.u32 	[%rd1377+36], %r8182;
	ld.u32 	%r2876, [%rd1079];
	setp.ne.s32 	%p684, %r2876, 0;
	@%p684 bra 	$L__BB12_109;
	ld.shared.u64 	%rd1378, [m_Local_$_0];
	add.s64 	%rd1379, %rd1378, %rd31;
	st.u32 	[%rd1379+32], %r8158;
	ld.u32 	%r2877, [%rd1079];
	setp.eq.s32 	%p685, %r2877, 0;
	selp.b32 	%r8184, %r8183, 0, %p685;
$L__BB12_109:
	st.u32 	[%rd1079], %r8184;
	mov.b16 	%rs934, 0;
	bra.uni 	$L__BB12_111;
$L__BB12_110:
	cvt.u64.u32 	%rd1380, %r8178;
	add.s64 	%rd1381, %rd29, %rd1380;
	ld.u8 	%rs934, [%rd1381+32];
$L__BB12_111:
	setp.ne.s32 	%p686, %r20, -1;
	@%p686 bra 	$L__BB12_113;
	mov.b32 	%r2898, 21352;
	st.u32 	[%rd1079], %r2898;
	bra.uni 	$L__BB12_125;
$L__BB12_113:
	ld.shared.u64 	%rd1382, [m_Local_$_0];
	add.s64 	%rd32, %rd1382, %rd22;
	ld.u32 	%r2881, [%rd32+12];
	setp.gt.s32 	%p687, %r8157, -1;
	setp.lt.s32 	%p688, %r8157, %r2881;
	and.pred  	%p689, %p687, %p688;
	@%p689 bra 	$L__BB12_124;
	ld.shared.u64 	%rd1385, [m_Local_$_1];
	atom.add.u64 	%rd1386, [%rd3], 48;
	add.s64 	%rd1387, %rd1386, 56;
	setp.lt.u64 	%p690, %rd1387, %rd1385;
	shr.u64 	%rd33, %rd1386, 4;
	cvt.u32.u64 	%r8185, %rd33;
	setp.ne.s32 	%p691, %r8185, -1;
	and.pred  	%p692, %p690, %p691;
	@%p692 bra 	$L__BB12_116;
	mov.b32 	%r2889, 21106;
	st.u32 	[%rd1079], %r2889;
	mov.b32 	%r8185, -1;
	mov.pred 	%p3933, 0;
	bra.uni 	$L__BB12_117;
$L__BB12_116:
	ld.shared.u64 	%rd1388, [m_Local_$_0];
	shl.b64 	%rd1389, %rd33, 32;
	shr.s64 	%rd1390, %rd1389, 28;
	add.s64 	%rd1391, %rd1388, %rd1390;
	mov.b16 	%rs153, 0;
	st.u8 	[%rd1391], %rs153;
	st.u8 	[%rd1391+1], %rs153;
	mov.b32 	%r2883, 3608;
	st.u32 	[%rd1391+4], %r2883;
	mov.b16 	%rs154, 1;
	st.u8 	[%rd1391+3], %rs154;
	mov.b32 	%r2884, 48;
	st.u32 	[%rd1391+8], %r2884;
	mov.b32 	%r2885, -1;
	st.u32 	[%rd1391+16], %r2885;
	ld.shared.u64 	%rd1392, [m_Local_$_0];
	add.s64 	%rd1393, %rd1392, %rd1390;
	mov.b32 	%r2886, 0;
	st.u32 	[%rd1393+32], %r2886;
	ld.shared.u64 	%rd1394, [m_Local_$_0];
	add.s64 	%rd1395, %rd1394, %rd1390;
	st.u32 	[%rd1395+36], %r2886;
	ld.shared.u64 	%rd1396, [m_Local_$_0];
	add.s64 	%rd1397, %rd1396, %rd1390;
	st.u32 	[%rd1397+40], %r2886;
	ld.u32 	%r2887, [%rd1079];
	setp.eq.s32 	%p3933, %r2887, 0;
$L__BB12_117:
	mov.b32 	%r8186, 0;
	not.pred 	%p694, %p3933;
	@%p694 bra 	$L__BB12_123;
	setp.ne.s32 	%p695, %r8185, -1;
	@%p695 bra 	$L__BB12_120;
	mov.b32 	%r2897, 21352;
	st.u32 	[%rd1079], %r2897;
	bra.uni 	$L__BB12_123;
$L__BB12_120:
	ld.shared.u64 	%rd1398, [m_Local_$_0];
	mul.wide.s32 	%rd34, %r8185, 16;
	add.s64 	%rd1399, %rd1398, %rd34;
	st.u32 	[%rd1399+40], %r2881;
	ld.u32 	%r2892, [%rd1079];
	setp.ne.s32 	%p696, %r2892, 0;
	@%p696 bra 	$L__BB12_123;
	ld.shared.u64 	%rd1400, [m_Local_$_0];
	add.s64 	%rd1401, %rd1400, %rd34;
	st.u32 	[%rd1401+36], %r8157;
	ld.u32 	%r2894, [%rd1079];
	setp.ne.s32 	%p697, %r2894, 0;
	@%p697 bra 	$L__BB12_123;
	ld.shared.u64 	%rd1402, [m_Local_$_0];
	add.s64 	%rd1403, %rd1402, %rd34;
	st.u32 	[%rd1403+32], %r20;
	ld.u32 	%r2895, [%rd1079];
	setp.eq.s32 	%p698, %r2895, 0;
	selp.b32 	%r8186, %r8185, 0, %p698;
$L__BB12_123:
	st.u32 	[%rd1079], %r8186;
	bra.uni 	$L__BB12_125;
$L__BB12_124:
	cvt.u64.u32 	%rd1383, %r8181;
	add.s64 	%rd1384, %rd32, %rd1383;
	mov.b32 	%r2882, 0;
	st.u32 	[%rd1384+32], %r2882;
	st.u8 	[%rd1384+32], %rs934;
$L__BB12_125:
	add.s32 	%r8182, %r8182, 1;
	add.s32 	%r8181, %r8181, 4;
	add.s32 	%r8157, %r8157, 1;
	add.s32 	%r8179, %r8179, 1;
	setp.ne.s32 	%p699, %r8179, 0;
	add.s32 	%r8178, %r8178, 4;
	@%p699 bra 	$L__BB12_70;
$L__BB12_126:
	ld.shared.u64 	%rd1404, [m_Local_$_1];
	atom.add.u64 	%rd1405, [%rd3], 48;
	add.s64 	%rd1406, %rd1405, 56;
	setp.lt.u64 	%p700, %rd1406, %rd1404;
	shr.u64 	%rd1407, %rd1405, 4;
	cvt.u32.u64 	%r2899, %rd1407;
	selp.b32 	%r85, %r2899, -1, %p700;
	setp.ne.s32 	%p701, %r85, -1;
	@%p701 bra 	$L__BB12_128;
	mov.b32 	%r3008, 21352;
	st.u32 	[%rd1079], %r3008;
	bra.uni 	$L__BB12_203;
$L__BB12_128:
	ld.shared.u64 	%rd1408, [m_Local_$_0];
	mul.wide.s32 	%rd35, %r85, 16;
	add.s64 	%rd1409, %rd1408, %rd35;
	mov.b16 	%rs155, 1;
	st.u8 	[%rd1409], %rs155;
	mov.b16 	%rs156, 0;
	st.u8 	[%rd1409+1], %rs156;
	mov.b32 	%r2900, 2905;
	st.u32 	[%rd1409+4], %r2900;
	st.u8 	[%rd1409+3], %rs155;
	mov.b32 	%r2901, 48;
	st.u32 	[%rd1409+8], %r2901;
	mov.b32 	%r2902, -1;
	st.u32 	[%rd1409+16], %r2902;
	ld.shared.u64 	%rd1410, [m_Local_$_0];
	mul.wide.s32 	%rd36, %r20, 16;
	add.s64 	%rd1411, %rd1410, %rd36;
	ld.u32 	%r86, [%rd1411+12];
	shl.b32 	%r2903, %r86, 2;
	add.s32 	%r2904, %r2903, 32;
	shr.s32 	%r2905, %r2904, 31;
	shr.u32 	%r2906, %r2905, 29;
	add.s32 	%r2907, %r2904, %r2906;
	and.b32  	%r2908, %r2907, -8;
	sub.s32 	%r2909, %r2904, %r2908;
	setp.eq.s32 	%p702, %r2909, 0;
	sub.s32 	%r2910, %r2903, %r2909;
	add.s32 	%r2911, %r2910, 40;
	selp.b32 	%r87, %r2904, %r2911, %p702;
	ld.shared.u64 	%rd37, [m_Local_$_1];
	and.b32  	%r2912, %r87, 12;
	setp.eq.s32 	%p703, %r2912, 0;
	mov.u32 	%r8187, %r87;
	@%p703 bra 	$L__BB12_130;
	shr.s32 	%r2913, %r87, 31;
	shr.u32 	%r2914, %r2913, 28;
	add.s32 	%r2915, %r87, %r2914;
	and.b32  	%r2916, %r2915, -16;
	add.s32 	%r8187, %r2916, 16;
$L__BB12_130:
	cvt.s64.s32 	%rd1412, %r8187;
	atom.add.u64 	%rd1413, [%rd3], %rd1412;
	cvt.s64.s32 	%rd1414, %r87;
	add.s64 	%rd1415, %rd1414, %rd1413;
	add.s64 	%rd1416, %rd1415, 8;
	setp.lt.u64 	%p704, %rd1416, %rd37;
	shr.u64 	%rd1417, %rd1413, 4;
	cvt.u32.u64 	%r2917, %rd1417;
	selp.b32 	%r90, %r2917, -1, %p704;
	setp.ne.s32 	%p705, %r90, -1;
	@%p705 bra 	$L__BB12_132;
	mov.b32 	%r2972, 21352;
	st.u32 	[%rd1079], %r2972;
	bra.uni 	$L__BB12_171;
$L__BB12_132:
	ld.shared.u64 	%rd1418, [m_Local_$_0];
	mul.wide.s32 	%rd38, %r90, 16;
	add.s64 	%rd1419, %rd1418, %rd38;
	mov.b16 	%rs157, 0;
	st.u8 	[%rd1419], %rs157;
	st.u8 	[%rd1419+1], %rs157;
	mov.b32 	%r2918, 4335;
	st.u32 	[%rd1419+4], %r2918;
	mov.b16 	%rs158, 1;
	st.u8 	[%rd1419+3], %rs158;
	st.u32 	[%rd1419+8], %r87;
	st.u32 	[%rd1419+12], %r86;
	setp.lt.s32 	%p706, %r86, 1;
	@%p706 bra 	$L__BB12_171;
	setp.eq.s32 	%p707, %r86, 1;
	mov.b32 	%r110, 0;
	@%p707 bra 	$L__BB12_159;
	and.b32  	%r110, %r86, 2147483646;
	neg.s32 	%r8189, %r110;
	mov.b32 	%r8188, 0;
	mov.u32 	%r8190, %r8188;
$L__BB12_135:
	add.s32 	%r96, %r8190, 1;
	ld.shared.u64 	%rd1420, [m_Local_$_0];
	add.s64 	%rd39, %rd1420, %rd38;
	ld.u32 	%r97, [%rd39+12];
	setp.lt.s32 	%p708, %r8190, %r97;
	@%p708 bra 	$L__BB12_146;
	ld.shared.u64 	%rd1421, [m_Local_$_1];
	atom.add.u64 	%rd1422, [%rd3], 48;
	add.s64 	%rd1423, %rd1422, 56;
	setp.lt.u64 	%p709, %rd1423, %rd1421;
	shr.u64 	%rd40, %rd1422, 4;
	cvt.u32.u64 	%r8191, %rd40;
	setp.ne.s32 	%p710, %r8191, -1;
	and.pred  	%p711, %p709, %p710;
	@%p711 bra 	$L__BB12_138;
	mov.b32 	%r2927, 21106;
	st.u32 	[%rd1079], %r2927;
	mov.b32 	%r8191, -1;
	mov.pred 	%p3934, 0;
	bra.uni 	$L__BB12_139;
$L__BB12_138:
	ld.shared.u64 	%rd1424, [m_Local_$_0];
	shl.b64 	%rd1425, %rd40, 32;
	shr.s64 	%rd1426, %rd1425, 28;
	add.s64 	%rd1427, %rd1424, %rd1426;
	mov.b16 	%rs159, 0;
	st.u8 	[%rd1427], %rs159;
	st.u8 	[%rd1427+1], %rs159;
	mov.b32 	%r2921, 3608;
	st.u32 	[%rd1427+4], %r2921;
	mov.b16 	%rs160, 1;
	st.u8 	[%rd1427+3], %rs160;
	mov.b32 	%r2922, 48;
	st.u32 	[%rd1427+8], %r2922;
	mov.b32 	%r2923, -1;
	st.u32 	[%rd1427+16], %r2923;
	ld.shared.u64 	%rd1428, [m_Local_$_0];
	add.s64 	%rd1429, %rd1428, %rd1426;
	mov.b32 	%r2924, 0;
	st.u32 	[%rd1429+32], %r2924;
	ld.shared.u64 	%rd1430, [m_Local_$_0];
	add.s64 	%rd1431, %rd1430, %rd1426;
	st.u32 	[%rd1431+36], %r2924;
	ld.shared.u64 	%rd1432, [m_Local_$_0];
	add.s64 	%rd1433, %rd1432, %rd1426;
	st.u32 	[%rd1433+40], %r2924;
	ld.u32 	%r2925, [%rd1079];
	setp.eq.s32 	%p3934, %r2925, 0;
$L__BB12_139:
	mov.b32 	%r8192, 0;
	not.pred 	%p713, %p3934;
	@%p713 bra 	$L__BB12_145;
	setp.ne.s32 	%p714, %r8191, -1;
	@%p714 bra 	$L__BB12_142;
	mov.b32 	%r2935, 21352;
	st.u32 	[%rd1079], %r2935;
	bra.uni 	$L__BB12_145;
$L__BB12_142:
	ld.shared.u64 	%rd1434, [m_Local_$_0];
	mul.wide.s32 	%rd41, %r8191, 16;
	add.s64 	%rd1435, %rd1434, %rd41;
	st.u32 	[%rd1435+40], %r97;
	ld.u32 	%r2930, [%rd1079];
	setp.ne.s32 	%p715, %r2930, 0;
	@%p715 bra 	$L__BB12_145;
	ld.shared.u64 	%rd1436, [m_Local_$_0];
	add.s64 	%rd1437, %rd1436, %rd41;
	st.u32 	[%rd1437+36], %r8190;
	ld.u32 	%r2932, [%rd1079];
	setp.ne.s32 	%p716, %r2932, 0;
	@%p716 bra 	$L__BB12_145;
	ld.shared.u64 	%rd1438, [m_Local_$_0];
	add.s64 	%rd1439, %rd1438, %rd41;
	st.u32 	[%rd1439+32], %r90;
	ld.u32 	%r2933, [%rd1079];
	setp.eq.s32 	%p717, %r2933, 0;
	selp.b32 	%r8192, %r8191, 0, %p717;
$L__BB12_145:
	st.u32 	[%rd1079], %r8192;
	bra.uni 	$L__BB12_147;
$L__BB12_146:
	cvt.u64.u32 	%rd1440, %r8188;
	add.s64 	%rd1441, %rd39, %rd1440;
	mov.b32 	%r2936, 0;
	st.u32 	[%rd1441+32], %r2936;
	mov.b16 	%rs161, 0;
	st.u8 	[%rd1441+32], %rs161;
$L__BB12_147:
	ld.shared.u64 	%rd1442, [m_Local_$_0];
	add.s64 	%rd42, %rd1442, %rd38;
	ld.u32 	%r102, [%rd42+12];
	setp.lt.s32 	%p718, %r96, %r102;
	@%p718 bra 	$L__BB12_157;
	ld.shared.u64 	%rd1443, [m_Local_$_1];
	atom.add.u64 	%rd1444, [%rd3], 48;
	add.s64 	%rd1445, %rd1444, 56;
	setp.ge.u64 	%p719, %rd1445, %rd1443;
	shr.u64 	%rd43, %rd1444, 4;
	cvt.u32.u64 	%r8193, %rd43;
	setp.eq.s32 	%p720, %r8193, -1;
	or.pred  	%p721, %p719, %p720;
	@%p721 bra 	$L__BB12_150;
	ld.shared.u64 	%rd1446, [m_Local_$_0];
	shl.b64 	%rd1447, %rd43, 32;
	shr.s64 	%rd1448, %rd1447, 28;
	add.s64 	%rd1449, %rd1446, %rd1448;
	mov.b16 	%rs162, 0;
	st.u8 	[%rd1449], %rs162;
	st.u8 	[%rd1449+1], %rs162;
	mov.b32 	%r2937, 3608;
	st.u32 	[%rd1449+4], %r2937;
	mov.b16 	%rs163, 1;
	st.u8 	[%rd1449+3], %rs163;
	mov.b32 	%r2938, 48;
	st.u32 	[%rd1449+8], %r2938;
	mov.b32 	%r2939, -1;
	st.u32 	[%rd1449+16], %r2939;
	ld.shared.u64 	%rd1450, [m_Local_$_0];
	add.s64 	%rd1451, %rd1450, %rd1448;
	mov.b32 	%r2940, 0;
	st.u32 	[%rd1451+32], %r2940;
	ld.shared.u64 	%rd1452, [m_Local_$_0];
	add.s64 	%rd1453, %rd1452, %rd1448;
	st.u32 	[%rd1453+36], %r2940;
	ld.shared.u64 	%rd1454, [m_Local_$_0];
	add.s64 	%rd1455, %rd1454, %rd1448;
	st.u32 	[%rd1455+40], %r2940;
	ld.u32 	%r2941, [%rd1079];
	setp.eq.s32 	%p3935, %r2941, 0;
	bra.uni 	$L__BB12_151;
$L__BB12_150:
	mov.b32 	%r2943, 21106;
	st.u32 	[%rd1079], %r2943;
	mov.b32 	%r8193, -1;
	mov.pred 	%p3935, 0;
$L__BB12_151:
	mov.b32 	%r8194, 0;
	not.pred 	%p723, %p3935;
	@%p723 bra 	$L__BB12_156;
	setp.eq.s32 	%p724, %r8193, -1;
	@%p724 bra 	$L__BB12_4017;
	ld.shared.u64 	%rd1456, [m_Local_$_0];
	mul.wide.s32 	%rd44, %r8193, 16;
	add.s64 	%rd1457, %rd1456, %rd44;
	st.u32 	[%rd1457+40], %r102;
	ld.u32 	%r2946, [%rd1079];
	setp.eq.s32 	%p725, %r2946, 0;
	@%p725 bra 	$L__BB12_154;
	bra.uni 	$L__BB12_156;
$L__BB12_154:
	ld.shared.u64 	%rd1458, [m_Local_$_0];
	add.s64 	%rd1459, %rd1458, %rd44;
	st.u32 	[%rd1459+36], %r96;
	ld.u32 	%r2948, [%rd1079];
	setp.ne.s32 	%p726, %r2948, 0;
	@%p726 bra 	$L__BB12_156;
	ld.shared.u64 	%rd1460, [m_Local_$_0];
	add.s64 	%rd1461, %rd1460, %rd44;
	st.u32 	[%rd1461+32], %r90;
	ld.u32 	%r2949, [%rd1079];
	setp.eq.s32 	%p727, %r2949, 0;
	selp.b32 	%r8194, %r8193, 0, %p727;
$L__BB12_156:
	st.u32 	[%rd1079], %r8194;
	bra.uni 	$L__BB12_158;
$L__BB12_157:
	add.s32 	%r2952, %r8188, 4;
	cvt.u64.u32 	%rd1462, %r2952;
	add.s64 	%rd1463, %rd42, %rd1462;
	mov.b32 	%r2953, 0;
	st.u32 	[%rd1463+32], %r2953;
	mov.b16 	%rs164, 0;
	st.u8 	[%rd1463+32], %rs164;
$L__BB12_158:
	add.s32 	%r8190, %r8190, 2;
	add.s32 	%r8189, %r8189, 2;
	add.s32 	%r8188, %r8188, 8;
	setp.ne.s32 	%p728, %r8189, 0;
	@%p728 bra 	$L__BB12_135;
$L__BB12_159:
	and.b32  	%r2954, %r86, 1;
	setp.eq.b32 	%p729, %r2954, 1;
	not.pred 	%p730, %p729;
	@%p730 bra 	$L__BB12_171;
	ld.shared.u64 	%rd1464, [m_Local_$_0];
	add.s64 	%rd45, %rd1464, %rd38;
	ld.u32 	%r111, [%rd45+12];
	setp.lt.s32 	%p731, %r110, %r111;
	@%p731 bra 	$L__BB12_170;
	ld.shared.u64 	%rd1465, [m_Local_$_1];
	atom.add.u64 	%rd1466, [%rd3], 48;
	add.s64 	%rd1467, %rd1466, 56;
	setp.ge.u64 	%p732, %rd1467, %rd1465;
	shr.u64 	%rd46, %rd1466, 4;
	cvt.u32.u64 	%r8196, %rd46;
	setp.eq.s32 	%p733, %r8196, -1;
	or.pred  	%p734, %p732, %p733;
	@%p734 bra 	$L__BB12_163;
	ld.shared.u64 	%rd1468, [m_Local_$_0];
	shl.b64 	%rd1469, %rd46, 32;
	shr.s64 	%rd1470, %rd1469, 28;
	add.s64 	%rd1471, %rd1468, %rd1470;
	mov.b16 	%rs165, 0;
	st.u8 	[%rd1471], %rs165;
	st.u8 	[%rd1471+1], %rs165;
	mov.b32 	%r2955, 3608;
	st.u32 	[%rd1471+4], %r2955;
	mov.b16 	%rs166, 1;
	st.u8 	[%rd1471+3], %rs166;
	mov.b32 	%r2956, 48;
	st.u32 	[%rd1471+8], %r2956;
	mov.b32 	%r2957, -1;
	st.u32 	[%rd1471+16], %r2957;
	ld.shared.u64 	%rd1472, [m_Local_$_0];
	add.s64 	%rd1473, %rd1472, %rd1470;
	mov.b32 	%r2958, 0;
	st.u32 	[%rd1473+32], %r2958;
	ld.shared.u64 	%rd1474, [m_Local_$_0];
	add.s64 	%rd1475, %rd1474, %rd1470;
	st.u32 	[%rd1475+36], %r2958;
	ld.shared.u64 	%rd1476, [m_Local_$_0];
	add.s64 	%rd1477, %rd1476, %rd1470;
	st.u32 	[%rd1477+40], %r2958;
	ld.u32 	%r2959, [%rd1079];
	setp.eq.s32 	%p3936, %r2959, 0;
	bra.uni 	$L__BB12_164;
$L__BB12_163:
	mov.b32 	%r2961, 21106;
	st.u32 	[%rd1079], %r2961;
	mov.b32 	%r8196, -1;
	mov.pred 	%p3936, 0;
$L__BB12_164:
	mov.b32 	%r8197, 0;
	not.pred 	%p736, %p3936;
	@%p736 bra 	$L__BB12_169;
	setp.eq.s32 	%p737, %r8196, -1;
	@%p737 bra 	$L__BB12_4018;
	ld.shared.u64 	%rd1478, [m_Local_$_0];
	mul.wide.s32 	%rd47, %r8196, 16;
	add.s64 	%rd1479, %rd1478, %rd47;
	st.u32 	[%rd1479+40], %r111;
	ld.u32 	%r2964, [%rd1079];
	setp.eq.s32 	%p738, %r2964, 0;
	@%p738 bra 	$L__BB12_167;
	bra.uni 	$L__BB12_169;
$L__BB12_167:
	ld.shared.u64 	%rd1480, [m_Local_$_0];
	add.s64 	%rd1481, %rd1480, %rd47;
	st.u32 	[%rd1481+36], %r110;
	ld.u32 	%r2966, [%rd1079];
	setp.ne.s32 	%p739, %r2966, 0;
	@%p739 bra 	$L__BB12_169;
	ld.shared.u64 	%rd1482, [m_Local_$_0];
	add.s64 	%rd1483, %rd1482, %rd47;
	st.u32 	[%rd1483+32], %r90;
	ld.u32 	%r2967, [%rd1079];
	setp.eq.s32 	%p740, %r2967, 0;
	selp.b32 	%r8197, %r8196, 0, %p740;
$L__BB12_169:
	st.u32 	[%rd1079], %r8197;
	bra.uni 	$L__BB12_171;
$L__BB12_170:
	shl.b32 	%r2970, %r110, 2;
	cvt.u64.u32 	%rd1484, %r2970;
	add.s64 	%rd1485, %rd45, %rd1484;
	mov.b32 	%r2971, 0;
	st.u32 	[%rd1485+32], %r2971;
	mov.b16 	%rs167, 0;
	st.u8 	[%rd1485+32], %rs167;
$L__BB12_171:
	setp.lt.s32 	%p741, %r86, 1;
	@%p741 bra 	$L__BB12_202;
	mul.wide.s32 	%rd48, %r90, 16;
	neg.s32 	%r8199, %r86;
	mov.b32 	%r8198, 0;
	mov.u32 	%r8200, %r8198;
$L__BB12_173:
	setp.ne.s32 	%p742, %r20, -1;
	@%p742 bra 	$L__BB12_175;
	mov.b32 	%r2989, 21352;
	st.u32 	[%rd1079], %r2989;
	mov.b16 	%rs935, 0;
	bra.uni 	$L__BB12_187;
$L__BB12_175:
	ld.shared.u64 	%rd1486, [m_Local_$_0];
	add.s64 	%rd49, %rd1486, %rd36;
	ld.u32 	%r120, [%rd49+12];
	setp.lt.s32 	%p743, %r8200, %r120;
	@%p743 bra 	$L__BB12_186;
	ld.shared.u64 	%rd1487, [m_Local_$_1];
	atom.add.u64 	%rd1488, [%rd3], 48;
	add.s64 	%rd1489, %rd1488, 56;
	setp.lt.u64 	%p744, %rd1489, %rd1487;
	shr.u64 	%rd50, %rd1488, 4;
	cvt.u32.u64 	%r8201, %rd50;
	setp.ne.s32 	%p745, %r8201, -1;
	and.pred  	%p746, %p744, %p745;
	@%p746 bra 	$L__BB12_178;
	mov.b32 	%r2980, 21106;
	st.u32 	[%rd1079], %r2980;
	mov.b32 	%r8201, -1;
	mov.pred 	%p3937, 0;
	bra.uni 	$L__BB12_179;
$L__BB12_178:
	ld.shared.u64 	%rd1490, [m_Local_$_0];
	shl.b64 	%rd1491, %rd50, 32;
	shr.s64 	%rd1492, %rd1491, 28;
	add.s64 	%rd1493, %rd1490, %rd1492;
	mov.b16 	%rs168, 0;
	st.u8 	[%rd1493], %rs168;
	st.u8 	[%rd1493+1], %rs168;
	mov.b32 	%r2974, 3608;
	st.u32 	[%rd1493+4], %r2974;
	mov.b16 	%rs169, 1;
	st.u8 	[%rd1493+3], %rs169;
	mov.b32 	%r2975, 48;
	st.u32 	[%rd1493+8], %r2975;
	mov.b32 	%r2976, -1;
	st.u32 	[%rd1493+16], %r2976;
	ld.shared.u64 	%rd1494, [m_Local_$_0];
	add.s64 	%rd1495, %rd1494, %rd1492;
	mov.b32 	%r2977, 0;
	st.u32 	[%rd1495+32], %r2977;
	ld.shared.u64 	%rd1496, [m_Local_$_0];
	add.s64 	%rd1497, %rd1496, %rd1492;
	st.u32 	[%rd1497+36], %r2977;
	ld.shared.u64 	%rd1498, [m_Local_$_0];
	add.s64 	%rd1499, %rd1498, %rd1492;
	st.u32 	[%rd1499+40], %r2977;
	ld.u32 	%r2978, [%rd1079];
	setp.eq.s32 	%p3937, %r2978, 0;
$L__BB12_179:
	mov.b32 	%r8202, 0;
	not.pred 	%p748, %p3937;
	@%p748 bra 	$L__BB12_185;
	setp.ne.s32 	%p749, %r8201, -1;
	@%p749 bra 	$L__BB12_182;
	mov.b32 	%r2988, 21352;
	st.u32 	[%rd1079], %r2988;
	bra.uni 	$L__BB12_185;
$L__BB12_182:
	ld.shared.u64 	%rd1500, [m_Local_$_0];
	mul.wide.s32 	%rd51, %r8201, 16;
	add.s64 	%rd1501, %rd1500, %rd51;
	st.u32 	[%rd1501+40], %r120;
	ld.u32 	%r2983, [%rd1079];
	setp.ne.s32 	%p750, %r2983, 0;
	@%p750 bra 	$L__BB12_185;
	ld.shared.u64 	%rd1502, [m_Local_$_0];
	add.s64 	%rd1503, %rd1502, %rd51;
	st.u32 	[%rd1503+36], %r8200;
	ld.u32 	%r2985, [%rd1079];
	setp.ne.s32 	%p751, %r2985, 0;
	@%p751 bra 	$L__BB12_185;
	ld.shared.u64 	%rd1504, [m_Local_$_0];
	add.s64 	%rd1505, %rd1504, %rd51;
	st.u32 	[%rd1505+32], %r20;
	ld.u32 	%r2986, [%rd1079];
	setp.eq.s32 	%p752, %r2986, 0;
	selp.b32 	%r8202, %r8201, 0, %p752;
$L__BB12_185:
	st.u32 	[%rd1079], %r8202;
	mov.b16 	%rs935, 0;
	bra.uni 	$L__BB12_187;
$L__BB12_186:
	cvt.u64.u32 	%rd1506, %r8198;
	add.s64 	%rd1507, %rd49, %rd1506;
	ld.u8 	%rs935, [%rd1507+32];
$L__BB12_187:
	setp.ne.s32 	%p753, %r90, -1;
	@%p753 bra 	$L__BB12_189;
	mov.b32 	%r3006, 21352;
	st.u32 	[%rd1079], %r3006;
	bra.uni 	$L__BB12_201;
$L__BB12_189:
	ld.shared.u64 	%rd1508, [m_Local_$_0];
	add.s64 	%rd52, %rd1508, %rd48;
	ld.u32 	%r125, [%rd52+12];
	setp.lt.s32 	%p754, %r8200, %r125;
	@%p754 bra 	$L__BB12_200;
	ld.shared.u64 	%rd1509, [m_Local_$_1];
	atom.add.u64 	%rd1510, [%rd3], 48;
	add.s64 	%rd1511, %rd1510, 56;
	setp.lt.u64 	%p755, %rd1511, %rd1509;
	shr.u64 	%rd53, %rd1510, 4;
	cvt.u32.u64 	%r8203, %rd53;
	setp.ne.s32 	%p756, %r8203, -1;
	and.pred  	%p757, %p755, %p756;
	@%p757 bra 	$L__BB12_192;
	mov.b32 	%r2996, 21106;
	st.u32 	[%rd1079], %r2996;
	mov.b32 	%r8203, -1;
	mov.pred 	%p3938, 0;
	bra.uni 	$L__BB12_193;
$L__BB12_192:
	ld.shared.u64 	%rd1512, [m_Local_$_0];
	shl.b64 	%rd1513, %rd53, 32;
	shr.s64 	%rd1514, %rd1513, 28;
	add.s64 	%rd1515, %rd1512, %rd1514;
	mov.b16 	%rs172, 0;
	st.u8 	[%rd1515], %rs172;
	st.u8 	[%rd1515+1], %rs172;
	mov.b32 	%r2990, 3608;
	st.u32 	[%rd1515+4], %r2990;
	mov.b16 	%rs173, 1;
	st.u8 	[%rd1515+3], %rs173;
	mov.b32 	%r2991, 48;
	st.u32 	[%rd1515+8], %r2991;
	mov.b32 	%r2992, -1;
	st.u32 	[%rd1515+16], %r2992;
	ld.shared.u64 	%rd1516, [m_Local_$_0];
	add.s64 	%rd1517, %rd1516, %rd1514;
	mov.b32 	%r2993, 0;
	st.u32 	[%rd1517+32], %r2993;
	ld.shared.u64 	%rd1518, [m_Local_$_0];
	add.s64 	%rd1519, %rd1518, %rd1514;
	st.u32 	[%rd1519+36], %r2993;
	ld.shared.u64 	%rd1520, [m_Local_$_0];
	add.s64 	%rd1521, %rd1520, %rd1514;
	st.u32 	[%rd1521+40], %r2993;
	ld.u32 	%r2994, [%rd1079];
	setp.eq.s32 	%p3938, %r2994, 0;
$L__BB12_193:
	mov.b32 	%r8204, 0;
	not.pred 	%p759, %p3938;
	@%p759 bra 	$L__BB12_199;
	setp.ne.s32 	%p760, %r8203, -1;
	@%p760 bra 	$L__BB12_196;
	mov.b32 	%r3004, 21352;
	st.u32 	[%rd1079], %r3004;
	bra.uni 	$L__BB12_199;
$L__BB12_196:
	ld.shared.u64 	%rd1522, [m_Local_$_0];
	mul.wide.s32 	%rd54, %r8203, 16;
	add.s64 	%rd1523, %rd1522, %rd54;
	st.u32 	[%rd1523+40], %r125;
	ld.u32 	%r2999, [%rd1079];
	setp.ne.s32 	%p761, %r2999, 0;
	@%p761 bra 	$L__BB12_199;
	ld.shared.u64 	%rd1524, [m_Local_$_0];
	add.s64 	%rd1525, %rd1524, %rd54;
	st.u32 	[%rd1525+36], %r8200;
	ld.u32 	%r3001, [%rd1079];
	setp.ne.s32 	%p762, %r3001, 0;
	@%p762 bra 	$L__BB12_199;
	ld.shared.u64 	%rd1526, [m_Local_$_0];
	add.s64 	%rd1527, %rd1526, %rd54;
	st.u32 	[%rd1527+32], %r90;
	ld.u32 	%r3002, [%rd1079];
	setp.eq.s32 	%p763, %r3002, 0;
	selp.b32 	%r8204, %r8203, 0, %p763;
$L__BB12_199:
	st.u32 	[%rd1079], %r8204;
	bra.uni 	$L__BB12_201;
$L__BB12_200:
	cvt.u64.u32 	%rd1528, %r8198;
	add.s64 	%rd1529, %rd52, %rd1528;
	mov.b32 	%r3005, 0;
	st.u32 	[%rd1529+32], %r3005;
	st.u8 	[%rd1529+32], %rs935;
$L__BB12_201:
	add.s32 	%r8200, %r8200, 1;
	add.s32 	%r8199, %r8199, 1;
	setp.ne.s32 	%p764, %r8199, 0;
	add.s32 	%r8198, %r8198, 4;
	@%p764 bra 	$L__BB12_173;
$L__BB12_202:
	ld.shared.u64 	%rd1530, [m_Local_$_0];
	add.s64 	%rd1531, %rd1530, %rd35;
	st.u32 	[%rd1531+32], %r90;
	ld.shared.u64 	%rd1532, [m_Local_$_0];
	add.s64 	%rd1533, %rd1532, %rd35;
	st.u32 	[%rd1533+40], %r86;
	ld.shared.u64 	%rd1534, [m_Local_$_0];
	add.s64 	%rd1535, %rd1534, %rd35;
	mov.b32 	%r3007, 0;
	st.u32 	[%rd1535+48], %r3007;
$L__BB12_203:
	ld.shared.u64 	%rd1536, [m_Local_$_1];
	atom.add.u64 	%rd1537, [%rd3], 48;
	add.s64 	%rd1538, %rd1537, 56;
	setp.lt.u64 	%p765, %rd1538, %rd1536;
	shr.u64 	%rd55, %rd1537, 4;
	cvt.u32.u64 	%r8207, %rd55;
	setp.ne.s32 	%p766, %r8207, -1;
	and.pred  	%p767, %p765, %p766;
	@%p767 bra 	$L__BB12_205;
	mov.b32 	%r3016, 21352;
	st.u32 	[%rd1079], %r3016;
	mov.b32 	%r8207, -1;
	mov.pred 	%p3939, 0;
	bra.uni 	$L__BB12_209;
$L__BB12_205:
	setp.ne.s32 	%p768, %r85, -1;
	ld.shared.u64 	%rd1539, [m_Local_$_0];
	shl.b64 	%rd1540, %rd55, 32;
	shr.s64 	%rd56, %rd1540, 28;
	add.s64 	%rd1541, %rd1539, %rd56;
	mov.b16 	%rs174, 0;
	st.u8 	[%rd1541], %rs174;
	st.u8 	[%rd1541+1], %rs174;
	mov.b32 	%r3009, 16901;
	st.u32 	[%rd1541+4], %r3009;
	mov.b16 	%rs175, 1;
	st.u8 	[%rd1541+3], %rs175;
	mov.b32 	%r3010, 44;
	st.u32 	[%rd1541+8], %r3010;
	mov.b32 	%r3011, -1;
	st.u32 	[%rd1541+16], %r3011;
	@%p768 bra 	$L__BB12_207;
	mov.b32 	%r3013, 21352;
	st.u32 	[%rd1079], %r3013;
	mov.b32 	%r8205, 0;
	ld.shared.u64 	%rd7564, [m_Local_$_0];
	mov.u32 	%r8206, %r8205;
	bra.uni 	$L__BB12_208;
$L__BB12_207:
	ld.shared.u64 	%rd7564, [m_Local_$_0];
	mul.wide.s32 	%rd1542, %r85, 16;
	add.s64 	%rd1543, %rd7564, %rd1542;
	ld.u32 	%r8205, [%rd1543+32];
	ld.u32 	%r8206, [%rd1543+40];
$L__BB12_208:
	add.s64 	%rd1544, %rd7564, %rd56;
	st.u32 	[%rd1544+32], %r8205;
	ld.shared.u64 	%rd1545, [m_Local_$_0];
	add.s64 	%rd1546, %rd1545, %rd56;
	st.u32 	[%rd1546+40], %r8206;
	ld.u32 	%r3014, [%rd1079];
	setp.eq.s32 	%p3939, %r3014, 0;
$L__BB12_209:
	not.pred 	%p770, %p3939;
	@%p770 bra 	$L__BB12_4014;
	ld.shared.u64 	%rd1547, [m_Local_$_1];
	atom.add.u64 	%rd1548, [%rd3], 48;
	add.s64 	%rd1549, %rd1548, 48;
	setp.lt.u64 	%p771, %rd1549, %rd1547;
	shr.u64 	%rd1550, %rd1548, 4;
	cvt.u32.u64 	%r3018, %rd1550;
	selp.b32 	%r139, %r3018, -1, %p771;
	setp.ne.s32 	%p772, %r139, -1;
	@%p772 bra 	$L__BB12_212;
	mov.b32 	%r3038, 21352;
	st.u32 	[%rd1079], %r3038;
	bra.uni 	$L__BB12_224;
$L__BB12_212:
	ld.shared.u64 	%rd1551, [m_Local_$_0];
	mul.wide.s32 	%rd1552, %r139, 16;
	add.s64 	%rd1553, %rd1551, %rd1552;
	mov.b16 	%rs176, 0;
	st.u8 	[%rd1553], %rs176;
	st.u8 	[%rd1553+1], %rs176;
	mov.b32 	%r3019, 4335;
	st.u32 	[%rd1553+4], %r3019;
	mov.b16 	%rs177, 1;
	st.u8 	[%rd1553+3], %rs177;
	mov.b32 	%r3020, 40;
	st.u32 	[%rd1553+8], %r3020;
	mov.b32 	%r3021, 1;
	st.u32 	[%rd1553+12], %r3021;
	ld.shared.u64 	%rd1554, [m_Local_$_0];
	add.s64 	%rd60, %rd1554, %rd1552;
	ld.u32 	%r140, [%rd60+12];
	setp.gt.s32 	%p773, %r140, 0;
	@%p773 bra 	$L__BB12_223;
	ld.shared.u64 	%rd1555, [m_Local_$_1];
	atom.add.u64 	%rd1556, [%rd3], 48;
	add.s64 	%rd1557, %rd1556, 56;
	setp.lt.u64 	%p774, %rd1557, %rd1555;
	shr.u64 	%rd61, %rd1556, 4;
	cvt.u32.u64 	%r8208, %rd61;
	setp.ne.s32 	%p775, %r8208, -1;
	and.pred  	%p776, %p774, %p775;
	@%p776 bra 	$L__BB12_215;
	mov.b32 	%r3028, 21106;
	st.u32 	[%rd1079], %r3028;
	mov.b32 	%r8208, -1;
	mov.pred 	%p3940, 0;
	bra.uni 	$L__BB12_216;
$L__BB12_215:
	ld.shared.u64 	%rd1558, [m_Local_$_0];
	shl.b64 	%rd1559, %rd61, 32;
	shr.s64 	%rd1560, %rd1559, 28;
	add.s64 	%rd1561, %rd1558, %rd1560;
	mov.b16 	%rs178, 0;
	st.u8 	[%rd1561], %rs178;
	st.u8 	[%rd1561+1], %rs178;
	mov.b32 	%r3022, 3608;
	st.u32 	[%rd1561+4], %r3022;
	mov.b16 	%rs179, 1;
	st.u8 	[%rd1561+3], %rs179;
	mov.b32 	%r3023, 48;
	st.u32 	[%rd1561+8], %r3023;
	mov.b32 	%r3024, -1;
	st.u32 	[%rd1561+16], %r3024;
	ld.shared.u64 	%rd1562, [m_Local_$_0];
	add.s64 	%rd1563, %rd1562, %rd1560;
	mov.b32 	%r3025, 0;
	st.u32 	[%rd1563+32], %r3025;
	ld.shared.u64 	%rd1564, [m_Local_$_0];
	add.s64 	%rd1565, %rd1564, %rd1560;
	st.u32 	[%rd1565+36], %r3025;
	ld.shared.u64 	%rd1566, [m_Local_$_0];
	add.s64 	%rd1567, %rd1566, %rd1560;
	st.u32 	[%rd1567+40], %r3025;
	ld.u32 	%r3026, [%rd1079];
	setp.eq.s32 	%p3940, %r3026, 0;
$L__BB12_216:
	mov.b32 	%r8209, 0;
	not.pred 	%p778, %p3940;
	@%p778 bra 	$L__BB12_222;
	setp.ne.s32 	%p779, %r8208, -1;
	@%p779 bra 	$L__BB12_219;
	mov.b32 	%r3036, 21352;
	st.u32 	[%rd1079], %r3036;
	bra.uni 	$L__BB12_222;
$L__BB12_219:
	ld.shared.u64 	%rd1568, [m_Local_$_0];
	mul.wide.s32 	%rd62, %r8208, 16;
	add.s64 	%rd1569, %rd1568, %rd62;
	st.u32 	[%rd1569+40], %r140;
	ld.u32 	%r3031, [%rd1079];
	setp.ne.s32 	%p780, %r3031, 0;
	@%p780 bra 	$L__BB12_222;
	ld.shared.u64 	%rd1570, [m_Local_$_0];
	add.s64 	%rd1571, %rd1570, %rd62;
	mov.b32 	%r8209, 0;
	st.u32 	[%rd1571+36], %r8209;
	ld.u32 	%r3033, [%rd1079];
	setp.ne.s32 	%p781, %r3033, 0;
	@%p781 bra 	$L__BB12_222;
	ld.shared.u64 	%rd1572, [m_Local_$_0];
	add.s64 	%rd1573, %rd1572, %rd62;
	st.u32 	[%rd1573+32], %r139;
	ld.u32 	%r3034, [%rd1079];
	setp.eq.s32 	%p782, %r3034, 0;
	selp.b32 	%r8209, %r8208, 0, %p782;
$L__BB12_222:
	st.u32 	[%rd1079], %r8209;
	bra.uni 	$L__BB12_224;
$L__BB12_223:
	mov.b32 	%r3037, 0;
	st.u32 	[%rd60+32], %r3037;
	mov.b16 	%rs180, 0;
	st.u8 	[%rd60+32], %rs180;
$L__BB12_224:
	setp.ne.s32 	%p783, %r139, -1;
	@%p783 bra 	$L__BB12_226;
	mov.b32 	%r3055, 21352;
	st.u32 	[%rd1079], %r3055;
	bra.uni 	$L__BB12_238;
$L__BB12_226:
	mul.wide.s32 	%rd1574, %r139, 16;
	ld.shared.u64 	%rd1575, [m_Local_$_0];
	add.s64 	%rd63, %rd1575, %rd1574;
	ld.u32 	%r145, [%rd63+12];
	setp.gt.s32 	%p784, %r145, 0;
	@%p784 bra 	$L__BB12_237;
	ld.shared.u64 	%rd1576, [m_Local_$_1];
	atom.add.u64 	%rd1577, [%rd3], 48;
	add.s64 	%rd1578, %rd1577, 56;
	setp.lt.u64 	%p785, %rd1578, %rd1576;
	shr.u64 	%rd64, %rd1577, 4;
	cvt.u32.u64 	%r8210, %rd64;
	setp.ne.s32 	%p786, %r8210, -1;
	and.pred  	%p787, %p785, %p786;
	@%p787 bra 	$L__BB12_229;
	mov.b32 	%r3045, 21106;
	st.u32 	[%rd1079], %r3045;
	mov.b32 	%r8210, -1;
	mov.pred 	%p3941, 0;
	bra.uni 	$L__BB12_230;
$L__BB12_229:
	ld.shared.u64 	%rd1579, [m_Local_$_0];
	shl.b64 	%rd1580, %rd64, 32;
	shr.s64 	%rd1581, %rd1580, 28;
	add.s64 	%rd1582, %rd1579, %rd1581;
	mov.b16 	%rs181, 0;
	st.u8 	[%rd1582], %rs181;
	st.u8 	[%rd1582+1], %rs181;
	mov.b32 	%r3039, 3608;
	st.u32 	[%rd1582+4], %r3039;
	mov.b16 	%rs182, 1;
	st.u8 	[%rd1582+3], %rs182;
	mov.b32 	%r3040, 48;
	st.u32 	[%rd1582+8], %r3040;
	mov.b32 	%r3041, -1;
	st.u32 	[%rd1582+16], %r3041;
	ld.shared.u64 	%rd1583, [m_Local_$_0];
	add.s64 	%rd1584, %rd1583, %rd1581;
	mov.b32 	%r3042, 0;
	st.u32 	[%rd1584+32], %r3042;
	ld.shared.u64 	%rd1585, [m_Local_$_0];
	add.s64 	%rd1586, %rd1585, %rd1581;
	st.u32 	[%rd1586+36], %r3042;
	ld.shared.u64 	%rd1587, [m_Local_$_0];
	add.s64 	%rd1588, %rd1587, %rd1581;
	st.u32 	[%rd1588+40], %r3042;
	ld.u32 	%r3043, [%rd1079];
	setp.eq.s32 	%p3941, %r3043, 0;
$L__BB12_230:
	mov.b32 	%r8211, 0;
	not.pred 	%p789, %p3941;
	@%p789 bra 	$L__BB12_236;
	setp.ne.s32 	%p790, %r8210, -1;
	@%p790 bra 	$L__BB12_233;
	mov.b32 	%r3053, 21352;
	st.u32 	[%rd1079], %r3053;
	bra.uni 	$L__BB12_236;
$L__BB12_233:
	ld.shared.u64 	%rd1589, [m_Local_$_0];
	mul.wide.s32 	%rd65, %r8210, 16;
	add.s64 	%rd1590, %rd1589, %rd65;
	st.u32 	[%rd1590+40], %r145;
	ld.u32 	%r3048, [%rd1079];
	setp.ne.s32 	%p791, %r3048, 0;
	@%p791 bra 	$L__BB12_236;
	ld.shared.u64 	%rd1591, [m_Local_$_0];
	add.s64 	%rd1592, %rd1591, %rd65;
	mov.b32 	%r8211, 0;
	st.u32 	[%rd1592+36], %r8211;
	ld.u32 	%r3050, [%rd1079];
	setp.ne.s32 	%p792, %r3050, 0;
	@%p792 bra 	$L__BB12_236;
	ld.shared.u64 	%rd1593, [m_Local_$_0];
	add.s64 	%rd1594, %rd1593, %rd65;
	st.u32 	[%rd1594+32], %r139;
	ld.u32 	%r3051, [%rd1079];
	setp.eq.s32 	%p793, %r3051, 0;
	selp.b32 	%r8211, %r8210, 0, %p793;
$L__BB12_236:
	st.u32 	[%rd1079], %r8211;
	bra.uni 	$L__BB12_238;
$L__BB12_237:
	mov.b32 	%r3054, 0;
	st.u32 	[%rd63+32], %r3054;
	mov.b16 	%rs183, 64;
	st.u8 	[%rd63+32], %rs183;
$L__BB12_238:
	ld.shared.u64 	%rd1595, [m_Local_$_1];
	atom.add.u64 	%rd1596, [%rd3], 48;
	add.s64 	%rd1597, %rd1596, 56;
	setp.lt.u64 	%p794, %rd1597, %rd1595;
	shr.u64 	%rd1598, %rd1596, 4;
	cvt.u32.u64 	%r3056, %rd1598;
	selp.b32 	%r150, %r3056, -1, %p794;
	setp.ne.s32 	%p795, %r150, -1;
	@%p795 bra 	$L__BB12_240;
	mov.b32 	%r3168, 21352;
	st.u32 	[%rd1079], %r3168;
	bra.uni 	$L__BB12_315;
$L__BB12_240:
	ld.shared.u64 	%rd1599, [m_Local_$_0];
	mul.wide.s32 	%rd66, %r150, 16;
	add.s64 	%rd1600, %rd1599, %rd66;
	mov.b16 	%rs184, 1;
	st.u8 	[%rd1600], %rs184;
	mov.b16 	%rs185, 0;
	st.u8 	[%rd1600+1], %rs185;
	mov.b32 	%r3057, 2905;
	st.u32 	[%rd1600+4], %r3057;
	st.u8 	[%rd1600+3], %rs184;
	mov.b32 	%r3058, 48;
	st.u32 	[%rd1600+8], %r3058;
	mov.b32 	%r3059, -1;
	st.u32 	[%rd1600+16], %r3059;
	ld.shared.u64 	%rd1601, [m_Local_$_0];
	mul.wide.s32 	%rd67, %r139, 16;
	add.s64 	%rd1602, %rd1601, %rd67;
	ld.u32 	%r151, [%rd1602+12];
	shl.b32 	%r3060, %r151, 2;
	add.s32 	%r3061, %r3060, 32;
	shr.s32 	%r3062, %r3061, 31;
	shr.u32 	%r3063, %r3062, 29;
	add.s32 	%r3064, %r3061, %r3063;
	and.b32  	%r3065, %r3064, -8;
	sub.s32 	%r3066, %r3061, %r3065;
	setp.eq.s32 	%p796, %r3066, 0;
	sub.s32 	%r3067, %r3060, %r3066;
	add.s32 	%r3068, %r3067, 40;
	selp.b32 	%r152, %r3061, %r3068, %p796;
	ld.shared.u64 	%rd68, [m_Local_$_1];
	and.b32  	%r3069, %r152, 12;
	setp.eq.s32 	%p797, %r3069, 0;
	mov.u32 	%r8212, %r152;
	@%p797 bra 	$L__BB12_242;
	shr.s32 	%r3070, %r152, 31;
	shr.u32 	%r3071, %r3070, 28;
	add.s32 	%r3072, %r152, %r3071;
	and.b32  	%r3073, %r3072, -16;
	add.s32 	%r8212, %r3073, 16;
$L__BB12_242:
	cvt.s64.s32 	%rd1603, %r8212;
	atom.add.u64 	%rd1604, [%rd3], %rd1603;
	cvt.s64.s32 	%rd1605, %r152;
	add.s64 	%rd1606, %rd1605, %rd1604;
	add.s64 	%rd1607, %rd1606, 8;
	setp.lt.u64 	%p798, %rd1607, %rd68;
	shr.u64 	%rd1608, %rd1604, 4;
	cvt.u32.u64 	%r3074, %rd1608;
	selp.b32 	%r155, %r3074, -1, %p798;
	setp.ne.s32 	%p799, %r155, -1;
	@%p799 bra 	$L__BB12_244;
	mov.b32 	%r3132, 21352;
	st.u32 	[%rd1079], %r3132;
	bra.uni 	$L__BB12_283;
$L__BB12_244:
	ld.shared.u64 	%rd1609, [m_Local_$_0];
	mul.wide.s32 	%rd69, %r155, 16;
	add.s64 	%rd1610, %rd1609, %rd69;
	mov.b16 	%rs186, 0;
	st.u8 	[%rd1610], %rs186;
	st.u8 	[%rd1610+1], %rs186;
	mov.b32 	%r3075, 4335;
	st.u32 	[%rd1610+4], %r3075;
	mov.b16 	%rs187, 1;
	st.u8 	[%rd1610+3], %rs187;
	st.u32 	[%rd1610+8], %r152;
	st.u32 	[%rd1610+12], %r151;
	setp.lt.s32 	%p800, %r151, 1;
	@%p800 bra 	$L__BB12_283;
	setp.eq.s32 	%p801, %r151, 1;
	mov.b32 	%r174, 0;
	@%p801 bra 	$L__BB12_271;
	and.b32  	%r3078, %r151, 2147483646;
	neg.s32 	%r8214, %r3078;
	mov.b32 	%r8213, 0;
	mov.u32 	%r8215, %r8213;
$L__BB12_247:
	ld.shared.u64 	%rd1611, [m_Local_$_0];
	add.s64 	%rd70, %rd1611, %rd69;
	ld.u32 	%r160, [%rd70+12];
	setp.lt.s32 	%p802, %r8215, %r160;
	@%p802 bra 	$L__BB12_258;
	ld.shared.u64 	%rd1612, [m_Local_$_1];
	atom.add.u64 	%rd1613, [%rd3], 48;
	add.s64 	%rd1614, %rd1613, 56;
	setp.lt.u64 	%p803, %rd1614, %rd1612;
	shr.u64 	%rd71, %rd1613, 4;
	cvt.u32.u64 	%r8216, %rd71;
	setp.ne.s32 	%p804, %r8216, -1;
	and.pred  	%p805, %p803, %p804;
	@%p805 bra 	$L__BB12_250;
	mov.b32 	%r3085, 21106;
	st.u32 	[%rd1079], %r3085;
	mov.b32 	%r8216, -1;
	mov.pred 	%p3942, 0;
	bra.uni 	$L__BB12_251;
$L__BB12_250:
	ld.shared.u64 	%rd1615, [m_Local_$_0];
	shl.b64 	%rd1616, %rd71, 32;
	shr.s64 	%rd1617, %rd1616, 28;
	add.s64 	%rd1618, %rd1615, %rd1617;
	mov.b16 	%rs188, 0;
	st.u8 	[%rd1618], %rs188;
	st.u8 	[%rd1618+1], %rs188;
	mov.b32 	%r3079, 3608;
	st.u32 	[%rd1618+4], %r3079;
	mov.b16 	%rs189, 1;
	st.u8 	[%rd1618+3], %rs189;
	mov.b32 	%r3080, 48;
	st.u32 	[%rd1618+8], %r3080;
	mov.b32 	%r3081, -1;
	st.u32 	[%rd1618+16], %r3081;
	ld.shared.u64 	%rd1619, [m_Local_$_0];
	add.s64 	%rd1620, %rd1619, %rd1617;
	mov.b32 	%r3082, 0;
	st.u32 	[%rd1620+32], %r3082;
	ld.shared.u64 	%rd1621, [m_Local_$_0];
	add.s64 	%rd1622, %rd1621, %rd1617;
	st.u32 	[%rd1622+36], %r3082;
	ld.shared.u64 	%rd1623, [m_Local_$_0];
	add.s64 	%rd1624, %rd1623, %rd1617;
	st.u32 	[%rd1624+40], %r3082;
	ld.u32 	%r3083, [%rd1079];
	setp.eq.s32 	%p3942, %r3083, 0;
$L__BB12_251:
	mov.b32 	%r8217, 0;
	not.pred 	%p807, %p3942;
	@%p807 bra 	$L__BB12_257;
	setp.ne.s32 	%p808, %r8216, -1;
	@%p808 bra 	$L__BB12_254;
	mov.b32 	%r3093, 21352;
	st.u32 	[%rd1079], %r3093;
	bra.uni 	$L__BB12_257;
$L__BB12_254:
	ld.shared.u64 	%rd1625, [m_Local_$_0];
	mul.wide.s32 	%rd72, %r8216, 16;
	add.s64 	%rd1626, %rd1625, %rd72;
	st.u32 	[%rd1626+40], %r160;
	ld.u32 	%r3088, [%rd1079];
	setp.ne.s32 	%p809, %r3088, 0;
	@%p809 bra 	$L__BB12_257;
	ld.shared.u64 	%rd1627, [m_Local_$_0];
	add.s64 	%rd1628, %rd1627, %rd72;
	st.u32 	[%rd1628+36], %r8215;
	ld.u32 	%r3090, [%rd1079];
	setp.ne.s32 	%p810, %r3090, 0;
	@%p810 bra 	$L__BB12_257;
	ld.shared.u64 	%rd1629, [m_Local_$_0];
	add.s64 	%rd1630, %rd1629, %rd72;
	st.u32 	[%rd1630+32], %r155;
	ld.u32 	%r3091, [%rd1079];
	setp.eq.s32 	%p811, %r3091, 0;
	selp.b32 	%r8217, %r8216, 0, %p811;
$L__BB12_257:
	st.u32 	[%rd1079], %r8217;
	bra.uni 	$L__BB12_259;
$L__BB12_258:
	cvt.u64.u32 	%rd1631, %r8213;
	add.s64 	%rd1632, %rd70, %rd1631;
	mov.b32 	%r3094, 0;
	st.u32 	[%rd1632+32], %r3094;
	mov.b16 	%rs190, 0;
	st.u8 	[%rd1632+32], %rs190;
$L__BB12_259:
	ld.shared.u64 	%rd1633, [m_Local_$_0];
	add.s64 	%rd73, %rd1633, %rd69;
	ld.u32 	%r165, [%rd73+12];
	add.s32 	%r3095, %r8215, 1;
	setp.lt.s32 	%p812, %r3095, %r165;
	@%p812 bra 	$L__BB12_269;
	ld.shared.u64 	%rd1634, [m_Local_$_1];
	atom.add.u64 	%rd1635, [%rd3], 48;
	add.s64 	%rd1636, %rd1635, 56;
	setp.ge.u64 	%p813, %rd1636, %rd1634;
	shr.u64 	%rd74, %rd1635, 4;
	cvt.u32.u64 	%r8218, %rd74;
	setp.eq.s32 	%p814, %r8218, -1;
	or.pred  	%p815, %p813, %p814;
	@%p815 bra 	$L__BB12_262;
	ld.shared.u64 	%rd1637, [m_Local_$_0];
	shl.b64 	%rd1638, %rd74, 32;
	shr.s64 	%rd1639, %rd1638, 28;
	add.s64 	%rd1640, %rd1637, %rd1639;
	mov.b16 	%rs191, 0;
	st.u8 	[%rd1640], %rs191;
	st.u8 	[%rd1640+1], %rs191;
	mov.b32 	%r3096, 3608;
	st.u32 	[%rd1640+4], %r3096;
	mov.b16 	%rs192, 1;
	st.u8 	[%rd1640+3], %rs192;
	mov.b32 	%r3097, 48;
	st.u32 	[%rd1640+8], %r3097;
	mov.b32 	%r3098, -1;
	st.u32 	[%rd1640+16], %r3098;
	ld.shared.u64 	%rd1641, [m_Local_$_0];
	add.s64 	%rd1642, %rd1641, %rd1639;
	mov.b32 	%r3099, 0;
	st.u32 	[%rd1642+32], %r3099;
	ld.shared.u64 	%rd1643, [m_Local_$_0];
	add.s64 	%rd1644, %rd1643, %rd1639;
	st.u32 	[%rd1644+36], %r3099;
	ld.shared.u64 	%rd1645, [m_Local_$_0];
	add.s64 	%rd1646, %rd1645, %rd1639;
	st.u32 	[%rd1646+40], %r3099;
	ld.u32 	%r3100, [%rd1079];
	setp.eq.s32 	%p3943, %r3100, 0;
	bra.uni 	$L__BB12_263;
$L__BB12_262:
	mov.b32 	%r3102, 21106;
	st.u32 	[%rd1079], %r3102;
	mov.b32 	%r8218, -1;
	mov.pred 	%p3943, 0;
$L__BB12_263:
	mov.b32 	%r8219, 0;
	not.pred 	%p817, %p3943;
	@%p817 bra 	$L__BB12_268;
	setp.eq.s32 	%p818, %r8218, -1;
	@%p818 bra 	$L__BB12_4019;
	ld.shared.u64 	%rd1647, [m_Local_$_0];
	mul.wide.s32 	%rd75, %r8218, 16;
	add.s64 	%rd1648, %rd1647, %rd75;
	st.u32 	[%rd1648+40], %r165;
	ld.u32 	%r3105, [%rd1079];
	setp.eq.s32 	%p819, %r3105, 0;
	@%p819 bra 	$L__BB12_266;
	bra.uni 	$L__BB12_268;
$L__BB12_266:
	ld.shared.u64 	%rd1649, [m_Local_$_0];
	add.s64 	%rd1650, %rd1649, %rd75;
	add.s32 	%r3107, %r8215, 1;
	st.u32 	[%rd1650+36], %r3107;
	ld.u32 	%r3108, [%rd1079];
	setp.ne.s32 	%p820, %r3108, 0;
	@%p820 bra 	$L__BB12_268;
	ld.shared.u64 	%rd1651, [m_Local_$_0];
	add.s64 	%rd1652, %rd1651, %rd75;
	st.u32 	[%rd1652+32], %r155;
	ld.u32 	%r3109, [%rd1079];
	setp.eq.s32 	%p821, %r3109, 0;
	selp.b32 	%r8219, %r8218, 0, %p821;
$L__BB12_268:
	st.u32 	[%rd1079], %r8219;
	bra.uni 	$L__BB12_270;
$L__BB12_269:
	add.s32 	%r3112, %r8213, 4;
	cvt.u64.u32 	%rd1653, %r3112;
	add.s64 	%rd1654, %rd73, %rd1653;
	mov.b32 	%r3113, 0;
	st.u32 	[%rd1654+32], %r3113;
	mov.b16 	%rs193, 0;
	st.u8 	[%rd1654+32], %rs193;
$L__BB12_270:
	and.b32  	%r174, %r151, 2147483646;
	add.s32 	%r8215, %r8215, 2;
	add.s32 	%r8214, %r8214, 2;
	add.s32 	%r8213, %r8213, 8;
	setp.ne.s32 	%p822, %r8214, 0;
	@%p822 bra 	$L__BB12_247;
$L__BB12_271:
	and.b32  	%r3114, %r151, 1;
	setp.eq.b32 	%p823, %r3114, 1;
	not.pred 	%p824, %p823;
	@%p824 bra 	$L__BB12_283;
	ld.shared.u64 	%rd1655, [m_Local_$_0];
	add.s64 	%rd76, %rd1655, %rd69;
	ld.u32 	%r175, [%rd76+12];
	setp.lt.s32 	%p825, %r174, %r175;
	@%p825 bra 	$L__BB12_282;
	ld.shared.u64 	%rd1656, [m_Local_$_1];
	atom.add.u64 	%rd1657, [%rd3], 48;
	add.s64 	%rd1658, %rd1657, 56;
	setp.ge.u64 	%p826, %rd1658, %rd1656;
	shr.u64 	%rd77, %rd1657, 4;
	cvt.u32.u64 	%r8221, %rd77;
	setp.eq.s32 	%p827, %r8221, -1;
	or.pred  	%p828, %p826, %p827;
	@%p828 bra 	$L__BB12_275;
	ld.shared.u64 	%rd1659, [m_Local_$_0];
	shl.b64 	%rd1660, %rd77, 32;
	shr.s64 	%rd1661, %rd1660, 28;
	add.s64 	%rd1662, %rd1659, %rd1661;
	mov.b16 	%rs194, 0;
	st.u8 	[%rd1662], %rs194;
	st.u8 	[%rd1662+1], %rs194;
	mov.b32 	%r3115, 3608;
	st.u32 	[%rd1662+4], %r3115;
	mov.b16 	%rs195, 1;
	st.u8 	[%rd1662+3], %rs195;
	mov.b32 	%r3116, 48;
	st.u32 	[%rd1662+8], %r3116;
	mov.b32 	%r3117, -1;
	st.u32 	[%rd1662+16], %r3117;
	ld.shared.u64 	%rd1663, [m_Local_$_0];
	add.s64 	%rd1664, %rd1663, %rd1661;
	mov.b32 	%r3118, 0;
	st.u32 	[%rd1664+32], %r3118;
	ld.shared.u64 	%rd1665, [m_Local_$_0];
	add.s64 	%rd1666, %rd1665, %rd1661;
	st.u32 	[%rd1666+36], %r3118;
	ld.shared.u64 	%rd1667, [m_Local_$_0];
	add.s64 	%rd1668, %rd1667, %rd1661;
	st.u32 	[%rd1668+40], %r3118;
	ld.u32 	%r3119, [%rd1079];
	setp.eq.s32 	%p3944, %r3119, 0;
	bra.uni 	$L__BB12_276;
$L__BB12_275:
	mov.b32 	%r3121, 21106;
	st.u32 	[%rd1079], %r3121;
	mov.b32 	%r8221, -1;
	mov.pred 	%p3944, 0;
$L__BB12_276:
	mov.b32 	%r8222, 0;
	not.pred 	%p830, %p3944;
	@%p830 bra 	$L__BB12_281;
	setp.eq.s32 	%p831, %r8221, -1;
	@%p831 bra 	$L__BB12_4020;
	ld.shared.u64 	%rd1669, [m_Local_$_0];
	mul.wide.s32 	%rd78, %r8221, 16;
	add.s64 	%rd1670, %rd1669, %rd78;
	st.u32 	[%rd1670+40], %r175;
	ld.u32 	%r3124, [%rd1079];
	setp.eq.s32 	%p832, %r3124, 0;
	@%p832 bra 	$L__BB12_279;
	bra.uni 	$L__BB12_281;
$L__BB12_279:
	ld.shared.u64 	%rd1671, [m_Local_$_0];
	add.s64 	%rd1672, %rd1671, %rd78;
	st.u32 	[%rd1672+36], %r174;
	ld.u32 	%r3126, [%rd1079];
	setp.ne.s32 	%p833, %r3126, 0;
	@%p833 bra 	$L__BB12_281;
	ld.shared.u64 	%rd1673, [m_Local_$_0];
	add.s64 	%rd1674, %rd1673, %rd78;
	st.u32 	[%rd1674+32], %r155;
	ld.u32 	%r3127, [%rd1079];
	setp.eq.s32 	%p834, %r3127, 0;
	selp.b32 	%r8222, %r8221, 0, %p834;
$L__BB12_281:
	st.u32 	[%rd1079], %r8222;
	bra.uni 	$L__BB12_283;
$L__BB12_282:
	shl.b32 	%r3130, %r174, 2;
	cvt.u64.u32 	%rd1675, %r3130;
	add.s64 	%rd1676, %rd76, %rd1675;
	mov.b32 	%r3131, 0;
	st.u32 	[%rd1676+32], %r3131;
	mov.b16 	%rs196, 0;
	st.u8 	[%rd1676+32], %rs196;
$L__BB12_283:
	setp.lt.s32 	%p835, %r151, 1;
	@%p835 bra 	$L__BB12_314;
	mul.wide.s32 	%rd79, %r155, 16;
	neg.s32 	%r8224, %r151;
	mov.b32 	%r8223, 0;
	mov.u32 	%r8225, %r8223;
$L__BB12_285:
	setp.ne.s32 	%p836, %r139, -1;
	@%p836 bra 	$L__BB12_287;
	mov.b32 	%r3149, 21352;
	st.u32 	[%rd1079], %r3149;
	mov.b16 	%rs936, 0;
	bra.uni 	$L__BB12_299;
$L__BB12_287:
	ld.shared.u64 	%rd1677, [m_Local_$_0];
	add.s64 	%rd80, %rd1677, %rd67;
	ld.u32 	%r184, [%rd80+12];
	setp.lt.s32 	%p837, %r8225, %r184;
	@%p837 bra 	$L__BB12_298;
	ld.shared.u64 	%rd1678, [m_Local_$_1];
	atom.add.u64 	%rd1679, [%rd3], 48;
	add.s64 	%rd1680, %rd1679, 56;
	setp.lt.u64 	%p838, %rd1680, %rd1678;
	shr.u64 	%rd81, %rd1679, 4;
	cvt.u32.u64 	%r8226, %rd81;
	setp.ne.s32 	%p839, %r8226, -1;
	and.pred  	%p840, %p838, %p839;
	@%p840 bra 	$L__BB12_290;
	mov.b32 	%r3140, 21106;
	st.u32 	[%rd1079], %r3140;
	mov.b32 	%r8226, -1;
	mov.pred 	%p3945, 0;
	bra.uni 	$L__BB12_291;
$L__BB12_290:
	ld.shared.u64 	%rd1681, [m_Local_$_0];
	shl.b64 	%rd1682, %rd81, 32;
	shr.s64 	%rd1683, %rd1682, 28;
	add.s64 	%rd1684, %rd1681, %rd1683;
	mov.b16 	%rs197, 0;
	st.u8 	[%rd1684], %rs197;
	st.u8 	[%rd1684+1], %rs197;
	mov.b32 	%r3134, 3608;
	st.u32 	[%rd1684+4], %r3134;
	mov.b16 	%rs198, 1;
	st.u8 	[%rd1684+3], %rs198;
	mov.b32 	%r3135, 48;
	st.u32 	[%rd1684+8], %r3135;
	mov.b32 	%r3136, -1;
	st.u32 	[%rd1684+16], %r3136;
	ld.shared.u64 	%rd1685, [m_Local_$_0];
	add.s64 	%rd1686, %rd1685, %rd1683;
	mov.b32 	%r3137, 0;
	st.u32 	[%rd1686+32], %r3137;
	ld.shared.u64 	%rd1687, [m_Local_$_0];
	add.s64 	%rd1688, %rd1687, %rd1683;
	st.u32 	[%rd1688+36], %r3137;
	ld.shared.u64 	%rd1689, [m_Local_$_0];
	add.s64 	%rd1690, %rd1689, %rd1683;
	st.u32 	[%rd1690+40], %r3137;
	ld.u32 	%r3138, [%rd1079];
	setp.eq.s32 	%p3945, %r3138, 0;
$L__BB12_291:
	mov.b32 	%r8227, 0;
	not.pred 	%p842, %p3945;
	@%p842 bra 	$L__BB12_297;
	setp.ne.s32 	%p843, %r8226, -1;
	@%p843 bra 	$L__BB12_294;
	mov.b32 	%r3148, 21352;
	st.u32 	[%rd1079], %r3148;
	bra.uni 	$L__BB12_297;
$L__BB12_294:
	ld.shared.u64 	%rd1691, [m_Local_$_0];
	mul.wide.s32 	%rd82, %r8226, 16;
	add.s64 	%rd1692, %rd1691, %rd82;
	st.u32 	[%rd1692+40], %r184;
	ld.u32 	%r3143, [%rd1079];
	setp.ne.s32 	%p844, %r3143, 0;
	@%p844 bra 	$L__BB12_297;
	ld.shared.u64 	%rd1693, [m_Local_$_0];
	add.s64 	%rd1694, %rd1693, %rd82;
	st.u32 	[%rd1694+36], %r8225;
	ld.u32 	%r3145, [%rd1079];
	setp.ne.s32 	%p845, %r3145, 0;
	@%p845 bra 	$L__BB12_297;
	ld.shared.u64 	%rd1695, [m_Local_$_0];
	add.s64 	%rd1696, %rd1695, %rd82;
	st.u32 	[%rd1696+32], %r139;
	ld.u32 	%r3146, [%rd1079];
	setp.eq.s32 	%p846, %r3146, 0;
	selp.b32 	%r8227, %r8226, 0, %p846;
$L__BB12_297:
	st.u32 	[%rd1079], %r8227;
	mov.b16 	%rs936, 0;
	bra.uni 	$L__BB12_299;
$L__BB12_298:
	cvt.u64.u32 	%rd1697, %r8223;
	add.s64 	%rd1698, %rd80, %rd1697;
	ld.u8 	%rs936, [%rd1698+32];
$L__BB12_299:
	setp.ne.s32 	%p847, %r155, -1;
	@%p847 bra 	$L__BB12_301;
	mov.b32 	%r3166, 21352;
	st.u32 	[%rd1079], %r3166;
	bra.uni 	$L__BB12_313;
$L__BB12_301:
	ld.shared.u64 	%rd1699, [m_Local_$_0];
	add.s64 	%rd83, %rd1699, %rd79;
	ld.u32 	%r189, [%rd83+12];
	setp.lt.s32 	%p848, %r8225, %r189;
	@%p848 bra 	$L__BB12_312;
	ld.shared.u64 	%rd1700, [m_Local_$_1];
	atom.add.u64 	%rd1701, [%rd3], 48;
	add.s64 	%rd1702, %rd1701, 56;
	setp.lt.u64 	%p849, %rd1702, %rd1700;
	shr.u64 	%rd84, %rd1701, 4;
	cvt.u32.u64 	%r8228, %rd84;
	setp.ne.s32 	%p850, %r8228, -1;
	and.pred  	%p851, %p849, %p850;
	@%p851 bra 	$L__BB12_304;
	mov.b32 	%r3156, 21106;
	st.u32 	[%rd1079], %r3156;
	mov.b32 	%r8228, -1;
	mov.pred 	%p3946, 0;
	bra.uni 	$L__BB12_305;
$L__BB12_304:
	ld.shared.u64 	%rd1703, [m_Local_$_0];
	shl.b64 	%rd1704, %rd84, 32;
	shr.s64 	%rd1705, %rd1704, 28;
	add.s64 	%rd1706, %rd1703, %rd1705;
	mov.b16 	%rs201, 0;
	st.u8 	[%rd1706], %rs201;
	st.u8 	[%rd1706+1], %rs201;
	mov.b32 	%r3150, 3608;
	st.u32 	[%rd1706+4], %r3150;
	mov.b16 	%rs202, 1;
	st.u8 	[%rd1706+3], %rs202;
	mov.b32 	%r3151, 48;
	st.u32 	[%rd1706+8], %r3151;
	mov.b32 	%r3152, -1;
	st.u32 	[%rd1706+16], %r3152;
	ld.shared.u64 	%rd1707, [m_Local_$_0];
	add.s64 	%rd1708, %rd1707, %rd1705;
	mov.b32 	%r3153, 0;
	st.u32 	[%rd1708+32], %r3153;
	ld.shared.u64 	%rd1709, [m_Local_$_0];
	add.s64 	%rd1710, %rd1709, %rd1705;
	st.u32 	[%rd1710+36], %r3153;
	ld.shared.u64 	%rd1711, [m_Local_$_0];
	add.s64 	%rd1712, %rd1711, %rd1705;
	st.u32 	[%rd1712+40], %r3153;
	ld.u32 	%r3154, [%rd1079];
	setp.eq.s32 	%p3946, %r3154, 0;
$L__BB12_305:
	mov.b32 	%r8229, 0;
	not.pred 	%p853, %p3946;
	@%p853 bra 	$L__BB12_311;
	setp.ne.s32 	%p854, %r8228, -1;
	@%p854 bra 	$L__BB12_308;
	mov.b32 	%r3164, 21352;
	st.u32 	[%rd1079], %r3164;
	bra.uni 	$L__BB12_311;
$L__BB12_308:
	ld.shared.u64 	%rd1713, [m_Local_$_0];
	mul.wide.s32 	%rd85, %r8228, 16;
	add.s64 	%rd1714, %rd1713, %rd85;
	st.u32 	[%rd1714+40], %r189;
	ld.u32 	%r3159, [%rd1079];
	setp.ne.s32 	%p855, %r3159, 0;
	@%p855 bra 	$L__BB12_311;
	ld.shared.u64 	%rd1715, [m_Local_$_0];
	add.s64 	%rd1716, %rd1715, %rd85;
	st.u32 	[%rd1716+36], %r8225;
	ld.u32 	%r3161, [%rd1079];
	setp.ne.s32 	%p856, %r3161, 0;
	@%p856 bra 	$L__BB12_311;
	ld.shared.u64 	%rd1717, [m_Local_$_0];
	add.s64 	%rd1718, %rd1717, %rd85;
	st.u32 	[%rd1718+32], %r155;
	ld.u32 	%r3162, [%rd1079];
	setp.eq.s32 	%p857, %r3162, 0;
	selp.b32 	%r8229, %r8228, 0, %p857;
$L__BB12_311:
	st.u32 	[%rd1079], %r8229;
	bra.uni 	$L__BB12_313;
$L__BB12_312:
	cvt.u64.u32 	%rd1719, %r8223;
	add.s64 	%rd1720, %rd83, %rd1719;
	mov.b32 	%r3165, 0;
	st.u32 	[%rd1720+32], %r3165;
	st.u8 	[%rd1720+32], %rs936;
$L__BB12_313:
	add.s32 	%r8225, %r8225, 1;
	add.s32 	%r8224, %r8224, 1;
	setp.ne.s32 	%p858, %r8224, 0;
	add.s32 	%r8223, %r8223, 4;
	@%p858 bra 	$L__BB12_285;
$L__BB12_314:
	ld.shared.u64 	%rd1721, [m_Local_$_0];
	add.s64 	%rd1722, %rd1721, %rd66;
	st.u32 	[%rd1722+32], %r155;
	ld.shared.u64 	%rd1723, [m_Local_$_0];
	add.s64 	%rd1724, %rd1723, %rd66;
	st.u32 	[%rd1724+40], %r151;
	ld.shared.u64 	%rd1725, [m_Local_$_0];
	add.s64 	%rd1726, %rd1725, %rd66;
	mov.b32 	%r3167, 0;
	st.u32 	[%rd1726+48], %r3167;
$L__BB12_315:
	setp.ne.s32 	%p859, %r8207, -1;
	@%p859 bra 	$L__BB12_317;
	mov.b32 	%r3170, 21352;
	st.u32 	[%rd1079], %r3170;
	mov.b32 	%r8230, 0;
	mov.u32 	%r8231, %r8230;
	bra.uni 	$L__BB12_318;
$L__BB12_317:
	ld.shared.u64 	%rd1727, [m_Local_$_0];
	mul.wide.s32 	%rd1728, %r8207, 16;
	add.s64 	%rd1729, %rd1727, %rd1728;
	ld.u32 	%r8230, [%rd1729+32];
	ld.u32 	%r8231, [%rd1729+40];
$L__BB12_318:
	setp.ne.s32 	%p860, %r150, -1;
	@%p860 bra 	$L__BB12_320;
	mov.b32 	%r3172, 21352;
	st.u32 	[%rd1079], %r3172;
	mov.b32 	%r8232, 0;
	mov.u32 	%r8233, %r8232;
	bra.uni 	$L__BB12_321;
$L__BB12_320:
	ld.shared.u64 	%rd1730, [m_Local_$_0];
	mul.wide.s32 	%rd1731, %r150, 16;
	add.s64 	%rd1732, %rd1730, %rd1731;
	ld.u32 	%r8232, [%rd1732+32];
	ld.u32 	%r8233, [%rd1732+40];
$L__BB12_321:
	add.s32 	%r205, %r8233, %r8231;
	shl.b32 	%r3173, %r205, 2;
	add.s32 	%r3174, %r3173, 32;
	shr.s32 	%r3175, %r3174, 31;
	shr.u32 	%r3176, %r3175, 29;
	add.s32 	%r3177, %r3174, %r3176;
	and.b32  	%r3178, %r3177, -8;
	sub.s32 	%r3179, %r3174, %r3178;
	setp.eq.s32 	%p861, %r3179, 0;
	sub.s32 	%r3180, %r3173, %r3179;
	add.s32 	%r3181, %r3180, 40;
	selp.b32 	%r206, %r3174, %r3181, %p861;
	ld.shared.u64 	%rd86, [m_Local_$_1];
	and.b32  	%r3182, %r206, 12;
	setp.eq.s32 	%p862, %r3182, 0;
	mov.u32 	%r8234, %r206;
	@%p862 bra 	$L__BB12_323;
	shr.s32 	%r3183, %r206, 31;
	shr.u32 	%r3184, %r3183, 28;
	add.s32 	%r3185, %r206, %r3184;
	and.b32  	%r3186, %r3185, -16;
	add.s32 	%r8234, %r3186, 16;
$L__BB12_323:
	cvt.s64.s32 	%rd1733, %r8234;
	atom.add.u64 	%rd1734, [%rd3], %rd1733;
	cvt.s64.s32 	%rd1735, %r206;
	add.s64 	%rd1736, %rd1735, %rd1734;
	add.s64 	%rd1737, %rd1736, 8;
	setp.lt.u64 	%p863, %rd1737, %rd86;
	shr.u64 	%rd1738, %rd1734, 4;
	cvt.u32.u64 	%r3187, %rd1738;
	selp.b32 	%r209, %r3187, -1, %p863;
	setp.ne.s32 	%p864, %r209, -1;
	@%p864 bra 	$L__BB12_325;
	mov.b32 	%r3242, 21352;
	st.u32 	[%rd1079], %r3242;
	bra.uni 	$L__BB12_364;
$L__BB12_325:
	ld.shared.u64 	%rd1739, [m_Local_$_0];
	mul.wide.s32 	%rd87, %r209, 16;
	add.s64 	%rd1740, %rd1739, %rd87;
	mov.b16 	%rs203, 0;
	st.u8 	[%rd1740], %rs203;
	st.u8 	[%rd1740+1], %rs203;
	mov.b32 	%r3188, 4335;
	st.u32 	[%rd1740+4], %r3188;
	mov.b16 	%rs204, 1;
	st.u8 	[%rd1740+3], %rs204;
	st.u32 	[%rd1740+8], %r206;
	st.u32 	[%rd1740+12], %r205;
	setp.lt.s32 	%p865, %r205, 1;
	@%p865 bra 	$L__BB12_364;
	setp.eq.s32 	%p866, %r205, 1;
	mov.b32 	%r229, 0;
	@%p866 bra 	$L__BB12_352;
	and.b32  	%r229, %r205, 2147483646;
	neg.s32 	%r8236, %r229;
	mov.b32 	%r8235, 0;
	mov.u32 	%r8237, %r8235;
$L__BB12_328:
	add.s32 	%r215, %r8237, 1;
	ld.shared.u64 	%rd1741, [m_Local_$_0];
	add.s64 	%rd88, %rd1741, %rd87;
	ld.u32 	%r216, [%rd88+12];
	setp.lt.s32 	%p867, %r8237, %r216;
	@%p867 bra 	$L__BB12_339;
	ld.shared.u64 	%rd1742, [m_Local_$_1];
	atom.add.u64 	%rd1743, [%rd3], 48;
	add.s64 	%rd1744, %rd1743, 56;
	setp.lt.u64 	%p868, %rd1744, %rd1742;
	shr.u64 	%rd89, %rd1743, 4;
	cvt.u32.u64 	%r8238, %rd89;
	setp.ne.s32 	%p869, %r8238, -1;
	and.pred  	%p870, %p868, %p869;
	@%p870 bra 	$L__BB12_331;
	mov.b32 	%r3197, 21106;
	st.u32 	[%rd1079], %r3197;
	mov.b32 	%r8238, -1;
	mov.pred 	%p3947, 0;
	bra.uni 	$L__BB12_332;
$L__BB12_331:
	ld.shared.u64 	%rd1745, [m_Local_$_0];
	shl.b64 	%rd1746, %rd89, 32;
	shr.s64 	%rd1747, %rd1746, 28;
	add.s64 	%rd1748, %rd1745, %rd1747;
	mov.b16 	%rs205, 0;
	st.u8 	[%rd1748], %rs205;
	st.u8 	[%rd1748+1], %rs205;
	mov.b32 	%r3191, 3608;
	st.u32 	[%rd1748+4], %r3191;
	mov.b16 	%rs206, 1;
	st.u8 	[%rd1748+3], %rs206;
	mov.b32 	%r3192, 48;
	st.u32 	[%rd1748+8], %r3192;
	mov.b32 	%r3193, -1;
	st.u32 	[%rd1748+16], %r3193;
	ld.shared.u64 	%rd1749, [m_Local_$_0];
	add.s64 	%rd1750, %rd1749, %rd1747;
	mov.b32 	%r3194, 0;
	st.u32 	[%rd1750+32], %r3194;
	ld.shared.u64 	%rd1751, [m_Local_$_0];
	add.s64 	%rd1752, %rd1751, %rd1747;
	st.u32 	[%rd1752+36], %r3194;
	ld.shared.u64 	%rd1753, [m_Local_$_0];
	add.s64 	%rd1754, %rd1753, %rd1747;
	st.u32 	[%rd1754+40], %r3194;
	ld.u32 	%r3195, [%rd1079];
	setp.eq.s32 	%p3947, %r3195, 0;
$L__BB12_332:
	mov.b32 	%r8239, 0;
	not.pred 	%p872, %p3947;
	@%p872 bra 	$L__BB12_338;
	setp.ne.s32 	%p873, %r8238, -1;
	@%p873 bra 	$L__BB12_335;
	mov.b32 	%r3205, 21352;
	st.u32 	[%rd1079], %r3205;
	bra.uni 	$L__BB12_338;
$L__BB12_335:
	ld.shared.u64 	%rd1755, [m_Local_$_0];
	mul.wide.s32 	%rd90, %r8238, 16;
	add.s64 	%rd1756, %rd1755, %rd90;
	st.u32 	[%rd1756+40], %r216;
	ld.u32 	%r3200, [%rd1079];
	setp.ne.s32 	%p874, %r3200, 0;
	@%p874 bra 	$L__BB12_338;
	ld.shared.u64 	%rd1757, [m_Local_$_0];
	add.s64 	%rd1758, %rd1757, %rd90;
	st.u32 	[%rd1758+36], %r8237;
	ld.u32 	%r3202, [%rd1079];
	setp.ne.s32 	%p875, %r3202, 0;
	@%p875 bra 	$L__BB12_338;
	ld.shared.u64 	%rd1759, [m_Local_$_0];
	add.s64 	%rd1760, %rd1759, %rd90;
	st.u32 	[%rd1760+32], %r209;
	ld.u32 	%r3203, [%rd1079];
	setp.eq.s32 	%p876, %r3203, 0;
	selp.b32 	%r8239, %r8238, 0, %p876;
$L__BB12_338:
	st.u32 	[%rd1079], %r8239;
	bra.uni 	$L__BB12_340;
$L__BB12_339:
	cvt.u64.u32 	%rd1761, %r8235;
	add.s64 	%rd1762, %rd88, %rd1761;
	mov.b32 	%r3206, 0;
	st.u32 	[%rd1762+32], %r3206;
	mov.b16 	%rs207, 0;
	st.u8 	[%rd1762+32], %rs207;
$L__BB12_340:
	ld.shared.u64 	%rd1763, [m_Local_$_0];
	add.s64 	%rd91, %rd1763, %rd87;
	ld.u32 	%r221, [%rd91+12];
	setp.lt.s32 	%p877, %r215, %r221;
	@%p877 bra 	$L__BB12_350;
	ld.shared.u64 	%rd1764, [m_Local_$_1];
	atom.add.u64 	%rd1765, [%rd3], 48;
	add.s64 	%rd1766, %rd1765, 56;
	setp.ge.u64 	%p878, %rd1766, %rd1764;
	shr.u64 	%rd92, %rd1765, 4;
	cvt.u32.u64 	%r8240, %rd92;
	setp.eq.s32 	%p879, %r8240, -1;
	or.pred  	%p880, %p878, %p879;
	@%p880 bra 	$L__BB12_343;
	ld.shared.u64 	%rd1767, [m_Local_$_0];
	shl.b64 	%rd1768, %rd92, 32;
	shr.s64 	%rd1769, %rd1768, 28;
	add.s64 	%rd1770, %rd1767, %rd1769;
	mov.b16 	%rs208, 0;
	st.u8 	[%rd1770], %rs208;
	st.u8 	[%rd1770+1], %rs208;
	mov.b32 	%r3207, 3608;
	st.u32 	[%rd1770+4], %r3207;
	mov.b16 	%rs209, 1;
	st.u8 	[%rd1770+3], %rs209;
	mov.b32 	%r3208, 48;
	st.u32 	[%rd1770+8], %r3208;
	mov.b32 	%r3209, -1;
	st.u32 	[%rd1770+16], %r3209;
	ld.shared.u64 	%rd1771, [m_Local_$_0];
	add.s64 	%rd1772, %rd1771, %rd1769;
	mov.b32 	%r3210, 0;
	st.u32 	[%rd1772+32], %r3210;
	ld.shared.u64 	%rd1773, [m_Local_$_0];
	add.s64 	%rd1774, %rd1773, %rd1769;
	st.u32 	[%rd1774+36], %r3210;
	ld.shared.u64 	%rd1775, [m_Local_$_0];
	add.s64 	%rd1776, %rd1775, %rd1769;
	st.u32 	[%rd1776+40], %r3210;
	ld.u32 	%r3211, [%rd1079];
	setp.eq.s32 	%p3948, %r3211, 0;
	bra.uni 	$L__BB12_344;
$L__BB12_343:
	mov.b32 	%r3213, 21106;
	st.u32 	[%rd1079], %r3213;
	mov.b32 	%r8240, -1;
	mov.pred 	%p3948, 0;
$L__BB12_344:
	mov.b32 	%r8241, 0;
	not.pred 	%p882, %p3948;
	@%p882 bra 	$L__BB12_349;
	setp.eq.s32 	%p883, %r8240, -1;
	@%p883 bra 	$L__BB12_4021;
	ld.shared.u64 	%rd1777, [m_Local_$_0];
	mul.wide.s32 	%rd93, %r8240, 16;
	add.s64 	%rd1778, %rd1777, %rd93;
	st.u32 	[%rd1778+40], %r221;
	ld.u32 	%r3216, [%rd1079];
	setp.eq.s32 	%p884, %r3216, 0;
	@%p884 bra 	$L__BB12_347;
	bra.uni 	$L__BB12_349;
$L__BB12_347:
	ld.shared.u64 	%rd1779, [m_Local_$_0];
	add.s64 	%rd1780, %rd1779, %rd93;
	st.u32 	[%rd1780+36], %r215;
	ld.u32 	%r3218, [%rd1079];
	setp.ne.s32 	%p885, %r3218, 0;
	@%p885 bra 	$L__BB12_349;
	ld.shared.u64 	%rd1781, [m_Local_$_0];
	add.s64 	%rd1782, %rd1781, %rd93;
	st.u32 	[%rd1782+32], %r209;
	ld.u32 	%r3219, [%rd1079];
	setp.eq.s32 	%p886, %r3219, 0;
	selp.b32 	%r8241, %r8240, 0, %p886;
$L__BB12_349:
	st.u32 	[%rd1079], %r8241;
	bra.uni 	$L__BB12_351;
$L__BB12_350:
	add.s32 	%r3222, %r8235, 4;
	cvt.u64.u32 	%rd1783, %r3222;
	add.s64 	%rd1784, %rd91, %rd1783;
	mov.b32 	%r3223, 0;
	st.u32 	[%rd1784+32], %r3223;
	mov.b16 	%rs210, 0;
	st.u8 	[%rd1784+32], %rs210;
$L__BB12_351:
	add.s32 	%r8237, %r8237, 2;
	add.s32 	%r8236, %r8236, 2;
	add.s32 	%r8235, %r8235, 8;
	setp.ne.s32 	%p887, %r8236, 0;
	@%p887 bra 	$L__BB12_328;
$L__BB12_352:
	and.b32  	%r3224, %r205, 1;
	setp.eq.b32 	%p888, %r3224, 1;
	not.pred 	%p889, %p888;
	@%p889 bra 	$L__BB12_364;
	ld.shared.u64 	%rd1785, [m_Local_$_0];
	add.s64 	%rd94, %rd1785, %rd87;
	ld.u32 	%r230, [%rd94+12];
	setp.lt.s32 	%p890, %r229, %r230;
	@%p890 bra 	$L__BB12_363;
	ld.shared.u64 	%rd1786, [m_Local_$_1];
	atom.add.u64 	%rd1787, [%rd3], 48;
	add.s64 	%rd1788, %rd1787, 56;
	setp.ge.u64 	%p891, %rd1788, %rd1786;
	shr.u64 	%rd95, %rd1787, 4;
	cvt.u32.u64 	%r8243, %rd95;
	setp.eq.s32 	%p892, %r8243, -1;
	or.pred  	%p893, %p891, %p892;
	@%p893 bra 	$L__BB12_356;
	ld.shared.u64 	%rd1789, [m_Local_$_0];
	shl.b64 	%rd1790, %rd95, 32;
	shr.s64 	%rd1791, %rd1790, 28;
	add.s64 	%rd1792, %rd1789, %rd1791;
	mov.b16 	%rs211, 0;
	st.u8 	[%rd1792], %rs211;
	st.u8 	[%rd1792+1], %rs211;
	mov.b32 	%r3225, 3608;
	st.u32 	[%rd1792+4], %r3225;
	mov.b16 	%rs212, 1;
	st.u8 	[%rd1792+3], %rs212;
	mov.b32 	%r3226, 48;
	st.u32 	[%rd1792+8], %r3226;
	mov.b32 	%r3227, -1;
	st.u32 	[%rd1792+16], %r3227;
	ld.shared.u64 	%rd1793, [m_Local_$_0];
	add.s64 	%rd1794, %rd1793, %rd1791;
	mov.b32 	%r3228, 0;
	st.u32 	[%rd1794+32], %r3228;
	ld.shared.u64 	%rd1795, [m_Local_$_0];
	add.s64 	%rd1796, %rd1795, %rd1791;
	st.u32 	[%rd1796+36], %r3228;
	ld.shared.u64 	%rd1797, [m_Local_$_0];
	add.s64 	%rd1798, %rd1797, %rd1791;
	st.u32 	[%rd1798+40], %r3228;
	ld.u32 	%r3229, [%rd1079];
	setp.eq.s32 	%p3949, %r3229, 0;
	bra.uni 	$L__BB12_357;
$L__BB12_356:
	mov.b32 	%r3231, 21106;
	st.u32 	[%rd1079], %r3231;
	mov.b32 	%r8243, -1;
	mov.pred 	%p3949, 0;
$L__BB12_357:
	mov.b32 	%r8244, 0;
	not.pred 	%p895, %p3949;
	@%p895 bra 	$L__BB12_362;
	setp.eq.s32 	%p896, %r8243, -1;
	@%p896 bra 	$L__BB12_4022;
	ld.shared.u64 	%rd1799, [m_Local_$_0];
	mul.wide.s32 	%rd96, %r8243, 16;
	add.s64 	%rd1800, %rd1799, %rd96;
	st.u32 	[%rd1800+40], %r230;
	ld.u32 	%r3234, [%rd1079];
	setp.eq.s32 	%p897, %r3234, 0;
	@%p897 bra 	$L__BB12_360;
	bra.uni 	$L__BB12_362;
$L__BB12_360:
	ld.shared.u64 	%rd1801, [m_Local_$_0];
	add.s64 	%rd1802, %rd1801, %rd96;
	st.u32 	[%rd1802+36], %r229;
	ld.u32 	%r3236, [%rd1079];
	setp.ne.s32 	%p898, %r3236, 0;
	@%p898 bra 	$L__BB12_362;
	ld.shared.u64 	%rd1803, [m_Local_$_0];
	add.s64 	%rd1804, %rd1803, %rd96;
	st.u32 	[%rd1804+32], %r209;
	ld.u32 	%r3237, [%rd1079];
	setp.eq.s32 	%p899, %r3237, 0;
	selp.b32 	%r8244, %r8243, 0, %p899;
$L__BB12_362:
	st.u32 	[%rd1079], %r8244;
	bra.uni 	$L__BB12_364;
$L__BB12_363:
	shl.b32 	%r3240, %r229, 2;
	cvt.u64.u32 	%rd1805, %r3240;
	add.s64 	%rd1806, %rd94, %rd1805;
	mov.b32 	%r3241, 0;
	st.u32 	[%rd1806+32], %r3241;
	mov.b16 	%rs213, 0;
	st.u8 	[%rd1806+32], %rs213;
$L__BB12_364:
	setp.lt.s32 	%p900, %r8231, 1;
	@%p900 bra 	$L__BB12_368;
	mul.wide.s32 	%rd97, %r8230, 16;
	mul.wide.s32 	%rd98, %r209, 16;
	neg.s32 	%r8246, %r8231;
	mov.b32 	%r8245, 0;
	mov.u32 	%r8247, %r8245;
$L__BB12_366:
	setp.ne.s32 	%p901, %r8230, -1;
	@%p901 bra 	$L__BB12_372;
	mov.b32 	%r3259, 21352;
	st.u32 	[%rd1079], %r3259;
	mov.b16 	%rs937, 0;
	bra.uni 	$L__BB12_384;
$L__BB12_368:
	setp.lt.s32 	%p924, %r8233, 1;
	@%p924 bra 	$L__BB12_426;
	mul.wide.s32 	%rd99, %r8232, 16;
	mul.wide.s32 	%rd100, %r209, 16;
	shl.b32 	%r8255, %r8231, 2;
	neg.s32 	%r8253, %r8233;
	mov.b32 	%r8252, 0;
	mov.u32 	%r8256, %r8252;
$L__BB12_370:
	setp.ne.s32 	%p925, %r8232, -1;
	@%p925 bra 	$L__BB12_399;
	mov.b32 	%r3293, 21352;
	st.u32 	[%rd1079], %r3293;
	mov.b16 	%rs938, 0;
	bra.uni 	$L__BB12_411;
$L__BB12_372:
	ld.shared.u64 	%rd1807, [m_Local_$_0];
	add.s64 	%rd101, %rd1807, %rd97;
	ld.u32 	%r241, [%rd101+12];
	setp.lt.s32 	%p902, %r8247, %r241;
	@%p902 bra 	$L__BB12_383;
	ld.shared.u64 	%rd1808, [m_Local_$_1];
	atom.add.u64 	%rd1809, [%rd3], 48;
	add.s64 	%rd1810, %rd1809, 56;
	setp.lt.u64 	%p903, %rd1810, %rd1808;
	shr.u64 	%rd102, %rd1809, 4;
	cvt.u32.u64 	%r8248, %rd102;
	setp.ne.s32 	%p904, %r8248, -1;
	and.pred  	%p905, %p903, %p904;
	@%p905 bra 	$L__BB12_375;
	mov.b32 	%r3250, 21106;
	st.u32 	[%rd1079], %r3250;
	mov.b32 	%r8248, -1;
	mov.pred 	%p3950, 0;
	bra.uni 	$L__BB12_376;
$L__BB12_375:
	ld.shared.u64 	%rd1811, [m_Local_$_0];
	shl.b64 	%rd1812, %rd102, 32;
	shr.s64 	%rd1813, %rd1812, 28;
	add.s64 	%rd1814, %rd1811, %rd1813;
	mov.b16 	%rs214, 0;
	st.u8 	[%rd1814], %rs214;
	st.u8 	[%rd1814+1], %rs214;
	mov.b32 	%r3244, 3608;
	st.u32 	[%rd1814+4], %r3244;
	mov.b16 	%rs215, 1;
	st.u8 	[%rd1814+3], %rs215;
	mov.b32 	%r3245, 48;
	st.u32 	[%rd1814+8], %r3245;
	mov.b32 	%r3246, -1;
	st.u32 	[%rd1814+16], %r3246;
	ld.shared.u64 	%rd1815, [m_Local_$_0];
	add.s64 	%rd1816, %rd1815, %rd1813;
	mov.b32 	%r3247, 0;
	st.u32 	[%rd1816+32], %r3247;
	ld.shared.u64 	%rd1817, [m_Local_$_0];
	add.s64 	%rd1818, %rd1817, %rd1813;
	st.u32 	[%rd1818+36], %r3247;
	ld.shared.u64 	%rd1819, [m_Local_$_0];
	add.s64 	%rd1820, %rd1819, %rd1813;
	st.u32 	[%rd1820+40], %r3247;
	ld.u32 	%r3248, [%rd1079];
	setp.eq.s32 	%p3950, %r3248, 0;
$L__BB12_376:
	mov.b32 	%r8249, 0;
	not.pred 	%p907, %p3950;
	@%p907 bra 	$L__BB12_382;
	setp.ne.s32 	%p908, %r8248, -1;
	@%p908 bra 	$L__BB12_379;
	mov.b32 	%r3258, 21352;
	st.u32 	[%rd1079], %r3258;
	bra.uni 	$L__BB12_382;
$L__BB12_379:
	ld.shared.u64 	%rd1821, [m_Local_$_0];
	mul.wide.s32 	%rd103, %r8248, 16;
	add.s64 	%rd1822, %rd1821, %rd103;
	st.u32 	[%rd1822+40], %r241;
	ld.u32 	%r3253, [%rd1079];
	setp.ne.s32 	%p909, %r3253, 0;
	@%p909 bra 	$L__BB12_382;
	ld.shared.u64 	%rd1823, [m_Local_$_0];
	add.s64 	%rd1824, %rd1823, %rd103;
	st.u32 	[%rd1824+36], %r8247;
	ld.u32 	%r3255, [%rd1079];
	setp.ne.s32 	%p910, %r3255, 0;
	@%p910 bra 	$L__BB12_382;
	ld.shared.u64 	%rd1825, [m_Local_$_0];
	add.s64 	%rd1826, %rd1825, %rd103;
	st.u32 	[%rd1826+32], %r8230;
	ld.u32 	%r3256, [%rd1079];
	setp.eq.s32 	%p911, %r3256, 0;
	selp.b32 	%r8249, %r8248, 0, %p911;
$L__BB12_382:
	st.u32 	[%rd1079], %r8249;
	mov.b16 	%rs937, 0;
	bra.uni 	$L__BB12_384;
$L__BB12_383:
	cvt.u64.u32 	%rd1827, %r8245;
	add.s64 	%rd1828, %rd101, %rd1827;
	ld.u8 	%rs937, [%rd1828+32];
$L__BB12_384:
	setp.ne.s32 	%p912, %r209, -1;
	@%p912 bra 	$L__BB12_386;
	mov.b32 	%r3276, 21352;
	st.u32 	[%rd1079], %r3276;
	bra.uni 	$L__BB12_398;
$L__BB12_386:
	ld.shared.u64 	%rd1829, [m_Local_$_0];
	add.s64 	%rd104, %rd1829, %rd98;
	ld.u32 	%r246, [%rd104+12];
	setp.lt.s32 	%p913, %r8247, %r246;
	@%p913 bra 	$L__BB12_397;
	ld.shared.u64 	%rd1830, [m_Local_$_1];
	atom.add.u64 	%rd1831, [%rd3], 48;
	add.s64 	%rd1832, %rd1831, 56;
	setp.lt.u64 	%p914, %rd1832, %rd1830;
	shr.u64 	%rd105, %rd1831, 4;
	cvt.u32.u64 	%r8250, %rd105;
	setp.ne.s32 	%p915, %r8250, -1;
	and.pred  	%p916, %p914, %p915;
	@%p916 bra 	$L__BB12_389;
	mov.b32 	%r3266, 21106;
	st.u32 	[%rd1079], %r3266;
	mov.b32 	%r8250, -1;
	mov.pred 	%p3951, 0;
	bra.uni 	$L__BB12_390;
$L__BB12_389:
	ld.shared.u64 	%rd1833, [m_Local_$_0];
	shl.b64 	%rd1834, %rd105, 32;
	shr.s64 	%rd1835, %rd1834, 28;
	add.s64 	%rd1836, %rd1833, %rd1835;
	mov.b16 	%rs218, 0;
	st.u8 	[%rd1836], %rs218;
	st.u8 	[%rd1836+1], %rs218;
	mov.b32 	%r3260, 3608;
	st.u32 	[%rd1836+4], %r3260;
	mov.b16 	%rs219, 1;
	st.u8 	[%rd1836+3], %rs219;
	mov.b32 	%r3261, 48;
	st.u32 	[%rd1836+8], %r3261;
	mov.b32 	%r3262, -1;
	st.u32 	[%rd1836+16], %r3262;
	ld.shared.u64 	%rd1837, [m_Local_$_0];
	add.s64 	%rd1838, %rd1837, %rd1835;
	mov.b32 	%r3263, 0;
	st.u32 	[%rd1838+32], %r3263;
	ld.shared.u64 	%rd1839, [m_Local_$_0];
	add.s64 	%rd1840, %rd1839, %rd1835;
	st.u32 	[%rd1840+36], %r3263;
	ld.shared.u64 	%rd1841, [m_Local_$_0];
	add.s64 	%rd1842, %rd1841, %rd1835;
	st.u32 	[%rd1842+40], %r3263;
	ld.u32 	%r3264, [%rd1079];
	setp.eq.s32 	%p3951, %r3264, 0;
$L__BB12_390:
	mov.b32 	%r8251, 0;
	not.pred 	%p918, %p3951;
	@%p918 bra 	$L__BB12_396;
	setp.ne.s32 	%p919, %r8250, -1;
	@%p919 bra 	$L__BB12_393;
	mov.b32 	%r3274, 21352;
	st.u32 	[%rd1079], %r3274;
	bra.uni 	$L__BB12_396;
$L__BB12_393:
	ld.shared.u64 	%rd1843, [m_Local_$_0];
	mul.wide.s32 	%rd106, %r8250, 16;
	add.s64 	%rd1844, %rd1843, %rd106;
	st.u32 	[%rd1844+40], %r246;
	ld.u32 	%r3269, [%rd1079];
	setp.ne.s32 	%p920, %r3269, 0;
	@%p920 bra 	$L__BB12_396;
	ld.shared.u64 	%rd1845, [m_Local_$_0];
	add.s64 	%rd1846, %rd1845, %rd106;
	st.u32 	[%rd1846+36], %r8247;
	ld.u32 	%r3271, [%rd1079];
	setp.ne.s32 	%p921, %r3271, 0;
	@%p921 bra 	$L__BB12_396;
	ld.shared.u64 	%rd1847, [m_Local_$_0];
	add.s64 	%rd1848, %rd1847, %rd106;
	st.u32 	[%rd1848+32], %r209;
	ld.u32 	%r3272, [%rd1079];
	setp.eq.s32 	%p922, %r3272, 0;
	selp.b32 	%r8251, %r8250, 0, %p922;
$L__BB12_396:
	st.u32 	[%rd1079], %r8251;
	bra.uni 	$L__BB12_398;
$L__BB12_397:
	cvt.u64.u32 	%rd1849, %r8245;
	add.s64 	%rd1850, %rd104, %rd1849;
	mov.b32 	%r3275, 0;
	st.u32 	[%rd1850+32], %r3275;
	st.u8 	[%rd1850+32], %rs937;
$L__BB12_398:
	add.s32 	%r8247, %r8247, 1;
	add.s32 	%r8246, %r8246, 1;
	setp.eq.s32 	%p923, %r8246, 0;
	add.s32 	%r8245, %r8245, 4;
	@%p923 bra 	$L__BB12_368;
	bra.uni 	$L__BB12_366;
$L__BB12_399:
	ld.shared.u64 	%rd1851, [m_Local_$_0];
	add.s64 	%rd107, %rd1851, %rd99;
	ld.u32 	%r259, [%rd107+12];
	setp.lt.s32 	%p926, %r8256, %r259;
	@%p926 bra 	$L__BB12_410;
	ld.shared.u64 	%rd1852, [m_Local_$_1];
	atom.add.u64 	%rd1853, [%rd3], 48;
	add.s64 	%rd1854, %rd1853, 56;
	setp.lt.u64 	%p927, %rd1854, %rd1852;
	shr.u64 	%rd108, %rd1853, 4;
	cvt.u32.u64 	%r8257, %rd108;
	setp.ne.s32 	%p928, %r8257, -1;
	and.pred  	%p929, %p927, %p928;
	@%p929 bra 	$L__BB12_402;
	mov.b32 	%r3284, 21106;
	st.u32 	[%rd1079], %r3284;
	mov.b32 	%r8257, -1;
	mov.pred 	%p3952, 0;
	bra.uni 	$L__BB12_403;
$L__BB12_402:
	ld.shared.u64 	%rd1855, [m_Local_$_0];
	shl.b64 	%rd1856, %rd108, 32;
	shr.s64 	%rd1857, %rd1856, 28;
	add.s64 	%rd1858, %rd1855, %rd1857;
	mov.b16 	%rs220, 0;
	st.u8 	[%rd1858], %rs220;
	st.u8 	[%rd1858+1], %rs220;
	mov.b32 	%r3278, 3608;
	st.u32 	[%rd1858+4], %r3278;
	mov.b16 	%rs221, 1;
	st.u8 	[%rd1858+3], %rs221;
	mov.b32 	%r3279, 48;
	st.u32 	[%rd1858+8], %r3279;
	mov.b32 	%r3280, -1;
	st.u32 	[%rd1858+16], %r3280;
	ld.shared.u64 	%rd1859, [m_Local_$_0];
	add.s64 	%rd1860, %rd1859, %rd1857;
	mov.b32 	%r3281, 0;
	st.u32 	[%rd1860+32], %r3281;
	ld.shared.u64 	%rd1861, [m_Local_$_0];
	add.s64 	%rd1862, %rd1861, %rd1857;
	st.u32 	[%rd1862+36], %r3281;
	ld.shared.u64 	%rd1863, [m_Local_$_0];
	add.s64 	%rd1864, %rd1863, %rd1857;
	st.u32 	[%rd1864+40], %r3281;
	ld.u32 	%r3282, [%rd1079];
	setp.eq.s32 	%p3952, %r3282, 0;
$L__BB12_403:
	mov.b32 	%r8258, 0;
	not.pred 	%p931, %p3952;
	@%p931 bra 	$L__BB12_409;
	setp.ne.s32 	%p932, %r8257, -1;
	@%p932 bra 	$L__BB12_406;
	mov.b32 	%r3292, 21352;
	st.u32 	[%rd1079], %r3292;
	bra.uni 	$L__BB12_409;
$L__BB12_406:
	ld.shared.u64 	%rd1865, [m_Local_$_0];
	mul.wide.s32 	%rd109, %r8257, 16;
	add.s64 	%rd1866, %rd1865, %rd109;
	st.u32 	[%rd1866+40], %r259;
	ld.u32 	%r3287, [%rd1079];
	setp.ne.s32 	%p933, %r3287, 0;
	@%p933 bra 	$L__BB12_409;
	ld.shared.u64 	%rd1867, [m_Local_$_0];
	add.s64 	%rd1868, %rd1867, %rd109;
	st.u32 	[%rd1868+36], %r8256;
	ld.u32 	%r3289, [%rd1079];
	setp.ne.s32 	%p934, %r3289, 0;
	@%p934 bra 	$L__BB12_409;
	ld.shared.u64 	%rd1869, [m_Local_$_0];
	add.s64 	%rd1870, %rd1869, %rd109;
	st.u32 	[%rd1870+32], %r8232;
	ld.u32 	%r3290, [%rd1079];
	setp.eq.s32 	%p935, %r3290, 0;
	selp.b32 	%r8258, %r8257, 0, %p935;
$L__BB12_409:
	st.u32 	[%rd1079], %r8258;
	mov.b16 	%rs938, 0;
	bra.uni 	$L__BB12_411;
$L__BB12_410:
	cvt.u64.u32 	%rd1871, %r8252;
	add.s64 	%rd1872, %rd107, %rd1871;
	ld.u8 	%rs938, [%rd1872+32];
$L__BB12_411:
	setp.ne.s32 	%p936, %r209, -1;
	@%p936 bra 	$L__BB12_413;
	mov.b32 	%r3311, 21352;
	st.u32 	[%rd1079], %r3311;
	bra.uni 	$L__BB12_425;
$L__BB12_413:
	ld.shared.u64 	%rd1873, [m_Local_$_0];
	add.s64 	%rd110, %rd1873, %rd100;
	ld.u32 	%r3294, [%rd110+12];
	setp.gt.s32 	%p937, %r8231, -1;
	setp.lt.s32 	%p938, %r8231, %r3294;
	and.pred  	%p939, %p937, %p938;
	@%p939 bra 	$L__BB12_424;
	ld.shared.u64 	%rd1876, [m_Local_$_1];
	atom.add.u64 	%rd1877, [%rd3], 48;
	add.s64 	%rd1878, %rd1877, 56;
	setp.lt.u64 	%p940, %rd1878, %rd1876;
	shr.u64 	%rd111, %rd1877, 4;
	cvt.u32.u64 	%r8259, %rd111;
	setp.ne.s32 	%p941, %r8259, -1;
	and.pred  	%p942, %p940, %p941;
	@%p942 bra 	$L__BB12_416;
	mov.b32 	%r3302, 21106;
	st.u32 	[%rd1079], %r3302;
	mov.b32 	%r8259, -1;
	mov.pred 	%p3953, 0;
	bra.uni 	$L__BB12_417;
$L__BB12_416:
	ld.shared.u64 	%rd1879, [m_Local_$_0];
	shl.b64 	%rd1880, %rd111, 32;
	shr.s64 	%rd1881, %rd1880, 28;
	add.s64 	%rd1882, %rd1879, %rd1881;
	mov.b16 	%rs224, 0;
	st.u8 	[%rd1882], %rs224;
	st.u8 	[%rd1882+1], %rs224;
	mov.b32 	%r3296, 3608;
	st.u32 	[%rd1882+4], %r3296;
	mov.b16 	%rs225, 1;
	st.u8 	[%rd1882+3], %rs225;
	mov.b32 	%r3297, 48;
	st.u32 	[%rd1882+8], %r3297;
	mov.b32 	%r3298, -1;
	st.u32 	[%rd1882+16], %r3298;
	ld.shared.u64 	%rd1883, [m_Local_$_0];
	add.s64 	%rd1884, %rd1883, %rd1881;
	mov.b32 	%r3299, 0;
	st.u32 	[%rd1884+32], %r3299;
	ld.shared.u64 	%rd1885, [m_Local_$_0];
	add.s64 	%rd1886, %rd1885, %rd1881;
	st.u32 	[%rd1886+36], %r3299;
	ld.shared.u64 	%rd1887, [m_Local_$_0];
	add.s64 	%rd1888, %rd1887, %rd1881;
	st.u32 	[%rd1888+40], %r3299;
	ld.u32 	%r3300, [%rd1079];
	setp.eq.s32 	%p3953, %r3300, 0;
$L__BB12_417:
	mov.b32 	%r8260, 0;
	not.pred 	%p944, %p3953;
	@%p944 bra 	$L__BB12_423;
	setp.ne.s32 	%p945, %r8259, -1;
	@%p945 bra 	$L__BB12_420;
	mov.b32 	%r3310, 21352;
	st.u32 	[%rd1079], %r3310;
	bra.uni 	$L__BB12_423;
$L__BB12_420:
	ld.shared.u64 	%rd1889, [m_Local_$_0];
	mul.wide.s32 	%rd112, %r8259, 16;
	add.s64 	%rd1890, %rd1889, %rd112;
	st.u32 	[%rd1890+40], %r3294;
	ld.u32 	%r3305, [%rd1079];
	setp.ne.s32 	%p946, %r3305, 0;
	@%p946 bra 	$L__BB12_423;
	ld.shared.u64 	%rd1891, [m_Local_$_0];
	add.s64 	%rd1892, %rd1891, %rd112;
	st.u32 	[%rd1892+36], %r8231;
	ld.u32 	%r3307, [%rd1079];
	setp.ne.s32 	%p947, %r3307, 0;
	@%p947 bra 	$L__BB12_423;
	ld.shared.u64 	%rd1893, [m_Local_$_0];
	add.s64 	%rd1894, %rd1893, %rd112;
	st.u32 	[%rd1894+32], %r209;
	ld.u32 	%r3308, [%rd1079];
	setp.eq.s32 	%p948, %r3308, 0;
	selp.b32 	%r8260, %r8259, 0, %p948;
$L__BB12_423:
	st.u32 	[%rd1079], %r8260;
	bra.uni 	$L__BB12_425;
$L__BB12_424:
	cvt.u64.u32 	%rd1874, %r8255;
	add.s64 	%rd1875, %rd110, %rd1874;
	mov.b32 	%r3295, 0;
	st.u32 	[%rd1875+32], %r3295;
	st.u8 	[%rd1875+32], %rs938;
$L__BB12_425:
	add.s32 	%r8256, %r8256, 1;
	add.s32 	%r8255, %r8255, 4;
	add.s32 	%r8231, %r8231, 1;
	add.s32 	%r8253, %r8253, 1;
	setp.ne.s32 	%p949, %r8253, 0;
	add.s32 	%r8252, %r8252, 4;
	@%p949 bra 	$L__BB12_370;
$L__BB12_426:
	ld.shared.u64 	%rd1895, [m_Local_$_1];
	atom.add.u64 	%rd1896, [%rd3], 48;
	add.s64 	%rd1897, %rd1896, 56;
	setp.lt.u64 	%p950, %rd1897, %rd1895;
	shr.u64 	%rd1898, %rd1896, 4;
	cvt.u32.u64 	%r3312, %rd1898;
	selp.b32 	%r274, %r3312, -1, %p950;
	setp.ne.s32 	%p951, %r274, -1;
	@%p951 bra 	$L__BB12_428;
	mov.b32 	%r3421, 21352;
	st.u32 	[%rd1079], %r3421;
	bra.uni 	$L__BB12_503;
$L__BB12_428:
	ld.shared.u64 	%rd1899, [m_Local_$_0];
	mul.wide.s32 	%rd113, %r274, 16;
	add.s64 	%rd1900, %rd1899, %rd113;
	mov.b16 	%rs226, 1;
	st.u8 	[%rd1900], %rs226;
	mov.b16 	%rs227, 0;
	st.u8 	[%rd1900+1], %rs227;
	mov.b32 	%r3313, 2905;
	st.u32 	[%rd1900+4], %r3313;
	st.u8 	[%rd1900+3], %rs226;
	mov.b32 	%r3314, 48;
	st.u32 	[%rd1900+8], %r3314;
	mov.b32 	%r3315, -1;
	st.u32 	[%rd1900+16], %r3315;
	ld.shared.u64 	%rd1901, [m_Local_$_0];
	mul.wide.s32 	%rd114, %r209, 16;
	add.s64 	%rd1902, %rd1901, %rd114;
	ld.u32 	%r275, [%rd1902+12];
	shl.b32 	%r3316, %r275, 2;
	add.s32 	%r3317, %r3316, 32;
	shr.s32 	%r3318, %r3317, 31;
	shr.u32 	%r3319, %r3318, 29;
	add.s32 	%r3320, %r3317, %r3319;
	and.b32  	%r3321, %r3320, -8;
	sub.s32 	%r3322, %r3317, %r3321;
	setp.eq.s32 	%p952, %r3322, 0;
	sub.s32 	%r3323, %r3316, %r3322;
	add.s32 	%r3324, %r3323, 40;
	selp.b32 	%r276, %r3317, %r3324, %p952;
	ld.shared.u64 	%rd115, [m_Local_$_1];
	and.b32  	%r3325, %r276, 12;
	setp.eq.s32 	%p953, %r3325, 0;
	mov.u32 	%r8261, %r276;
	@%p953 bra 	$L__BB12_430;
	shr.s32 	%r3326, %r276, 31;
	shr.u32 	%r3327, %r3326, 28;
	add.s32 	%r3328, %r276, %r3327;
	and.b32  	%r3329, %r3328, -16;
	add.s32 	%r8261, %r3329, 16;
$L__BB12_430:
	cvt.s64.s32 	%rd1903, %r8261;
	atom.add.u64 	%rd1904, [%rd3], %rd1903;
	cvt.s64.s32 	%rd1905, %r276;
	add.s64 	%rd1906, %rd1905, %rd1904;
	add.s64 	%rd1907, %rd1906, 8;
	setp.lt.u64 	%p954, %rd1907, %rd115;
	shr.u64 	%rd1908, %rd1904, 4;
	cvt.u32.u64 	%r3330, %rd1908;
	selp.b32 	%r279, %r3330, -1, %p954;
	setp.ne.s32 	%p955, %r279, -1;
	@%p955 bra 	$L__BB12_432;
	mov.b32 	%r3385, 21352;
	st.u32 	[%rd1079], %r3385;
	bra.uni 	$L__BB12_471;
$L__BB12_432:
	ld.shared.u64 	%rd1909, [m_Local_$_0];
	mul.wide.s32 	%rd116, %r279, 16;
	add.s64 	%rd1910, %rd1909, %rd116;
	mov.b16 	%rs228, 0;
	st.u8 	[%rd1910], %rs228;
	st.u8 	[%rd1910+1], %rs228;
	mov.b32 	%r3331, 4335;
	st.u32 	[%rd1910+4], %r3331;
	mov.b16 	%rs229, 1;
	st.u8 	[%rd1910+3], %rs229;
	st.u32 	[%rd1910+8], %r276;
	st.u32 	[%rd1910+12], %r275;
	setp.lt.s32 	%p956, %r275, 1;
	@%p956 bra 	$L__BB12_471;
	setp.eq.s32 	%p957, %r275, 1;
	mov.b32 	%r299, 0;
	@%p957 bra 	$L__BB12_459;
	and.b32  	%r299, %r275, 2147483646;
	neg.s32 	%r8263, %r299;
	mov.b32 	%r8262, 0;
	mov.u32 	%r8264, %r8262;
$L__BB12_435:
	add.s32 	%r285, %r8264, 1;
	ld.shared.u64 	%rd1911, [m_Local_$_0];
	add.s64 	%rd117, %rd1911, %rd116;
	ld.u32 	%r286, [%rd117+12];
	setp.lt.s32 	%p958, %r8264, %r286;
	@%p958 bra 	$L__BB12_446;
	ld.shared.u64 	%rd1912, [m_Local_$_1];
	atom.add.u64 	%rd1913, [%rd3], 48;
	add.s64 	%rd1914, %rd1913, 56;
	setp.lt.u64 	%p959, %rd1914, %rd1912;
	shr.u64 	%rd118, %rd1913, 4;
	cvt.u32.u64 	%r8265, %rd118;
	setp.ne.s32 	%p960, %r8265, -1;
	and.pred  	%p961, %p959, %p960;
	@%p961 bra 	$L__BB12_438;
	mov.b32 	%r3340, 21106;
	st.u32 	[%rd1079], %r3340;
	mov.b32 	%r8265, -1;
	mov.pred 	%p3954, 0;
	bra.uni 	$L__BB12_439;
$L__BB12_438:
	ld.shared.u64 	%rd1915, [m_Local_$_0];
	shl.b64 	%rd1916, %rd118, 32;
	shr.s64 	%rd1917, %rd1916, 28;
	add.s64 	%rd1918, %rd1915, %rd1917;
	mov.b16 	%rs230, 0;
	st.u8 	[%rd1918], %rs230;
	st.u8 	[%rd1918+1], %rs230;
	mov.b32 	%r3334, 3608;
	st.u32 	[%rd1918+4], %r3334;
	mov.b16 	%rs231, 1;
	st.u8 	[%rd1918+3], %rs231;
	mov.b32 	%r3335, 48;
	st.u32 	[%rd1918+8], %r3335;
	mov.b32 	%r3336, -1;
	st.u32 	[%rd1918+16], %r3336;
	ld.shared.u64 	%rd1919, [m_Local_$_0];
	add.s64 	%rd1920, %rd1919, %rd1917;
	mov.b32 	%r3337, 0;
	st.u32 	[%rd1920+32], %r3337;
	ld.shared.u64 	%rd1921, [m_Local_$_0];
	add.s64 	%rd1922, %rd1921, %rd1917;
	st.u32 	[%rd1922+36], %r3337;
	ld.shared.u64 	%rd1923, [m_Local_$_0];
	add.s64 	%rd1924, %rd1923, %rd1917;
	st.u32 	[%rd1924+40], %r3337;
	ld.u32 	%r3338, [%rd1079];
	setp.eq.s32 	%p3954, %r3338, 0;
$L__BB12_439:
	mov.b32 	%r8266, 0;
	not.pred 	%p963, %p3954;
	@%p963 bra 	$L__BB12_445;
	setp.ne.s32 	%p964, %r8265, -1;
	@%p964 bra 	$L__BB12_442;
	mov.b32 	%r3348, 21352;
	st.u32 	[%rd1079], %r3348;
	bra.uni 	$L__BB12_445;
$L__BB12_442:
	ld.shared.u64 	%rd1925, [m_Local_$_0];
	mul.wide.s32 	%rd119, %r8265, 16;
	add.s64 	%rd1926, %rd1925, %rd119;
	st.u32 	[%rd1926+40], %r286;
	ld.u32 	%r3343, [%rd1079];
	setp.ne.s32 	%p965, %r3343, 0;
	@%p965 bra 	$L__BB12_445;
	ld.shared.u64 	%rd1927, [m_Local_$_0];
	add.s64 	%rd1928, %rd1927, %rd119;
	st.u32 	[%rd1928+36], %r8264;
	ld.u32 	%r3345, [%rd1079];
	setp.ne.s32 	%p966, %r3345, 0;
	@%p966 bra 	$L__BB12_445;
	ld.shared.u64 	%rd1929, [m_Local_$_0];
	add.s64 	%rd1930, %rd1929, %rd119;
	st.u32 	[%rd1930+32], %r279;
	ld.u32 	%r3346, [%rd1079];
	setp.eq.s32 	%p967, %r3346, 0;
	selp.b32 	%r8266, %r8265, 0, %p967;
$L__BB12_445:
	st.u32 	[%rd1079], %r8266;
	bra.uni 	$L__BB12_447;
$L__BB12_446:
	cvt.u64.u32 	%rd1931, %r8262;
	add.s64 	%rd1932, %rd117, %rd1931;
	mov.b32 	%r3349, 0;
	st.u32 	[%rd1932+32], %r3349;
	mov.b16 	%rs232, 0;
	st.u8 	[%rd1932+32], %rs232;
$L__BB12_447:
	ld.shared.u64 	%rd1933, [m_Local_$_0];
	add.s64 	%rd120, %rd1933, %rd116;
	ld.u32 	%r291, [%rd120+12];
	setp.lt.s32 	%p968, %r285, %r291;
	@%p968 bra 	$L__BB12_457;
	ld.shared.u64 	%rd1934, [m_Local_$_1];
	atom.add.u64 	%rd1935, [%rd3], 48;
	add.s64 	%rd1936, %rd1935, 56;
	setp.ge.u64 	%p969, %rd1936, %rd1934;
	shr.u64 	%rd121, %rd1935, 4;
	cvt.u32.u64 	%r8267, %rd121;
	setp.eq.s32 	%p970, %r8267, -1;
	or.pred  	%p971, %p969, %p970;
	@%p971 bra 	$L__BB12_450;
	ld.shared.u64 	%rd1937, [m_Local_$_0];
	shl.b64 	%rd1938, %rd121, 32;
	shr.s64 	%rd1939, %rd1938, 28;
	add.s64 	%rd1940, %rd1937, %rd1939;
	mov.b16 	%rs233, 0;
	st.u8 	[%rd1940], %rs233;
	st.u8 	[%rd1940+1], %rs233;
	mov.b32 	%r3350, 3608;
	st.u32 	[%rd1940+4], %r3350;
	mov.b16 	%rs234, 1;
	st.u8 	[%rd1940+3], %rs234;
	mov.b32 	%r3351, 48;
	st.u32 	[%rd1940+8], %r3351;
	mov.b32 	%r3352, -1;
	st.u32 	[%rd1940+16], %r3352;
	ld.shared.u64 	%rd1941, [m_Local_$_0];
	add.s64 	%rd1942, %rd1941, %rd1939;
	mov.b32 	%r3353, 0;
	st.u32 	[%rd1942+32], %r3353;
	ld.shared.u64 	%rd1943, [m_Local_$_0];
	add.s64 	%rd1944, %rd1943, %rd1939;
	st.u32 	[%rd1944+36], %r3353;
	ld.shared.u64 	%rd1945, [m_Local_$_0];
	add.s64 	%rd1946, %rd1945, %rd1939;
	st.u32 	[%rd1946+40], %r3353;
	ld.u32 	%r3354, [%rd1079];
	setp.eq.s32 	%p3955, %r3354, 0;
	bra.uni 	$L__BB12_451;
$L__BB12_450:
	mov.b32 	%r3356, 21106;
	st.u32 	[%rd1079], %r3356;
	mov.b32 	%r8267, -1;
	mov.pred 	%p3955, 0;
$L__BB12_451:
	mov.b32 	%r8268, 0;
	not.pred 	%p973, %p3955;
	@%p973 bra 	$L__BB12_456;
	setp.eq.s32 	%p974, %r8267, -1;
	@%p974 bra 	$L__BB12_4023;
	ld.shared.u64 	%rd1947, [m_Local_$_0];
	mul.wide.s32 	%rd122, %r8267, 16;
	add.s64 	%rd1948, %rd1947, %rd122;
	st.u32 	[%rd1948+40], %r291;
	ld.u32 	%r3359, [%rd1079];
	setp.eq.s32 	%p975, %r3359, 0;
	@%p975 bra 	$L__BB12_454;
	bra.uni 	$L__BB12_456;
$L__BB12_454:
	ld.shared.u64 	%rd1949, [m_Local_$_0];
	add.s64 	%rd1950, %rd1949, %rd122;
	st.u32 	[%rd1950+36], %r285;
	ld.u32 	%r3361, [%rd1079];
	setp.ne.s32 	%p976, %r3361, 0;
	@%p976 bra 	$L__BB12_456;
	ld.shared.u64 	%rd1951, [m_Local_$_0];
	add.s64 	%rd1952, %rd1951, %rd122;
	st.u32 	[%rd1952+32], %r279;
	ld.u32 	%r3362, [%rd1079];
	setp.eq.s32 	%p977, %r3362, 0;
	selp.b32 	%r8268, %r8267, 0, %p977;
$L__BB12_456:
	st.u32 	[%rd1079], %r8268;
	bra.uni 	$L__BB12_458;
$L__BB12_457:
	add.s32 	%r3365, %r8262, 4;
	cvt.u64.u32 	%rd1953, %r3365;
	add.s64 	%rd1954, %rd120, %rd1953;
	mov.b32 	%r3366, 0;
	st.u32 	[%rd1954+32], %r3366;
	mov.b16 	%rs235, 0;
	st.u8 	[%rd1954+32], %rs235;
$L__BB12_458:
	add.s32 	%r8264, %r8264, 2;
	add.s32 	%r8263, %r8263, 2;
	add.s32 	%r8262, %r8262, 8;
	setp.ne.s32 	%p978, %r8263, 0;
	@%p978 bra 	$L__BB12_435;
$L__BB12_459:
	and.b32  	%r3367, %r275, 1;
	setp.eq.b32 	%p979, %r3367, 1;
	not.pred 	%p980, %p979;
	@%p980 bra 	$L__BB12_471;
	ld.shared.u64 	%rd1955, [m_Local_$_0];
	add.s64 	%rd123, %rd1955, %rd116;
	ld.u32 	%r300, [%rd123+12];
	setp.lt.s32 	%p981, %r299, %r300;
	@%p981 bra 	$L__BB12_470;
	ld.shared.u64 	%rd1956, [m_Local_$_1];
	atom.add.u64 	%rd1957, [%rd3], 48;
	add.s64 	%rd1958, %rd1957, 56;
	setp.ge.u64 	%p982, %rd1958, %rd1956;
	shr.u64 	%rd124, %rd1957, 4;
	cvt.u32.u64 	%r8270, %rd124;
	setp.eq.s32 	%p983, %r8270, -1;
	or.pred  	%p984, %p982, %p983;
	@%p984 bra 	$L__BB12_463;
	ld.shared.u64 	%rd1959, [m_Local_$_0];
	shl.b64 	%rd1960, %rd124, 32;
	shr.s64 	%rd1961, %rd1960, 28;
	add.s64 	%rd1962, %rd1959, %rd1961;
	mov.b16 	%rs236, 0;
	st.u8 	[%rd1962], %rs236;
	st.u8 	[%rd1962+1], %rs236;
	mov.b32 	%r3368, 3608;
	st.u32 	[%rd1962+4], %r3368;
	mov.b16 	%rs237, 1;
	st.u8 	[%rd1962+3], %rs237;
	mov.b32 	%r3369, 48;
	st.u32 	[%rd1962+8], %r3369;
	mov.b32 	%r3370, -1;
	st.u32 	[%rd1962+16], %r3370;
	ld.shared.u64 	%rd1963, [m_Local_$_0];
	add.s64 	%rd1964, %rd1963, %rd1961;
	mov.b32 	%r3371, 0;
	st.u32 	[%rd1964+32], %r3371;
	ld.shared.u64 	%rd1965, [m_Local_$_0];
	add.s64 	%rd1966, %rd1965, %rd1961;
	st.u32 	[%rd1966+36], %r3371;
	ld.shared.u64 	%rd1967, [m_Local_$_0];
	add.s64 	%rd1968, %rd1967, %rd1961;
	st.u32 	[%rd1968+40], %r3371;
	ld.u32 	%r3372, [%rd1079];
	setp.eq.s32 	%p3956, %r3372, 0;
	bra.uni 	$L__BB12_464;
$L__BB12_463:
	mov.b32 	%r3374, 21106;
	st.u32 	[%rd1079], %r3374;
	mov.b32 	%r8270, -1;
	mov.pred 	%p3956, 0;
$L__BB12_464:
	mov.b32 	%r8271, 0;
	not.pred 	%p986, %p3956;
	@%p986 bra 	$L__BB12_469;
	setp.eq.s32 	%p987, %r8270, -1;
	@%p987 bra 	$L__BB12_4024;
	ld.shared.u64 	%rd1969, [m_Local_$_0];
	mul.wide.s32 	%rd125, %r8270, 16;
	add.s64 	%rd1970, %rd1969, %rd125;
	st.u32 	[%rd1970+40], %r300;
	ld.u32 	%r3377, [%rd1079];
	setp.eq.s32 	%p988, %r3377, 0;
	@%p988 bra 	$L__BB12_467;
	bra.uni 	$L__BB12_469;
$L__BB12_467:
	ld.shared.u64 	%rd1971, [m_Local_$_0];
	add.s64 	%rd1972, %rd1971, %rd125;
	st.u32 	[%rd1972+36], %r299;
	ld.u32 	%r3379, [%rd1079];
	setp.ne.s32 	%p989, %r3379, 0;
	@%p989 bra 	$L__BB12_469;
	ld.shared.u64 	%rd1973, [m_Local_$_0];
	add.s64 	%rd1974, %rd1973, %rd125;
	st.u32 	[%rd1974+32], %r279;
	ld.u32 	%r3380, [%rd1079];
	setp.eq.s32 	%p990, %r3380, 0;
	selp.b32 	%r8271, %r8270, 0, %p990;
$L__BB12_469:
	st.u32 	[%rd1079], %r8271;
	bra.uni 	$L__BB12_471;
$L__BB12_470:
	shl.b32 	%r3383, %r299, 2;
	cvt.u64.u32 	%rd1975, %r3383;
	add.s64 	%rd1976, %rd123, %rd1975;
	mov.b32 	%r3384, 0;
	st.u32 	[%rd1976+32], %r3384;
	mov.b16 	%rs238, 0;
	st.u8 	[%rd1976+32], %rs238;
$L__BB12_471:
	setp.lt.s32 	%p991, %r275, 1;
	@%p991 bra 	$L__BB12_502;
	mul.wide.s32 	%rd126, %r279, 16;
	neg.s32 	%r8273, %r275;
	mov.b32 	%r8272, 0;
	mov.u32 	%r8274, %r8272;
$L__BB12_473:
	setp.ne.s32 	%p992, %r209, -1;
	@%p992 bra 	$L__BB12_475;
	mov.b32 	%r3402, 21352;
	st.u32 	[%rd1079], %r3402;
	mov.b16 	%rs939, 0;
	bra.uni 	$L__BB12_487;
$L__BB12_475:
	ld.shared.u64 	%rd1977, [m_Local_$_0];
	add.s64 	%rd127, %rd1977, %rd114;
	ld.u32 	%r309, [%rd127+12];
	setp.lt.s32 	%p993, %r8274, %r309;
	@%p993 bra 	$L__BB12_486;
	ld.shared.u64 	%rd1978, [m_Local_$_1];
	atom.add.u64 	%rd1979, [%rd3], 48;
	add.s64 	%rd1980, %rd1979, 56;
	setp.lt.u64 	%p994, %rd1980, %rd1978;
	shr.u64 	%rd128, %rd1979, 4;
	cvt.u32.u64 	%r8275, %rd128;
	setp.ne.s32 	%p995, %r8275, -1;
	and.pred  	%p996, %p994, %p995;
	@%p996 bra 	$L__BB12_478;
	mov.b32 	%r3393, 21106;
	st.u32 	[%rd1079], %r3393;
	mov.b32 	%r8275, -1;
	mov.pred 	%p3957, 0;
	bra.uni 	$L__BB12_479;
$L__BB12_478:
	ld.shared.u64 	%rd1981, [m_Local_$_0];
	shl.b64 	%rd1982, %rd128, 32;
	shr.s64 	%rd1983, %rd1982, 28;
	add.s64 	%rd1984, %rd1981, %rd1983;
	mov.b16 	%rs239, 0;
	st.u8 	[%rd1984], %rs239;
	st.u8 	[%rd1984+1], %rs239;
	mov.b32 	%r3387, 3608;
	st.u32 	[%rd1984+4], %r3387;
	mov.b16 	%rs240, 1;
	st.u8 	[%rd1984+3], %rs240;
	mov.b32 	%r3388, 48;
	st.u32 	[%rd1984+8], %r3388;
	mov.b32 	%r3389, -1;
	st.u32 	[%rd1984+16], %r3389;
	ld.shared.u64 	%rd1985, [m_Local_$_0];
	add.s64 	%rd1986, %rd1985, %rd1983;
	mov.b32 	%r3390, 0;
	st.u32 	[%rd1986+32], %r3390;
	ld.shared.u64 	%rd1987, [m_Local_$_0];
	add.s64 	%rd1988, %rd1987, %rd1983;
	st.u32 	[%rd1988+36], %r3390;
	ld.shared.u64 	%rd1989, [m_Local_$_0];
	add.s64 	%rd1990, %rd1989, %rd1983;
	st.u32 	[%rd1990+40], %r3390;
	ld.u32 	%r3391, [%rd1079];
	setp.eq.s32 	%p3957, %r3391, 0;
$L__BB12_479:
	mov.b32 	%r8276, 0;
	not.pred 	%p998, %p3957;
	@%p998 bra 	$L__BB12_485;
	setp.ne.s32 	%p999, %r8275, -1;
	@%p999 bra 	$L__BB12_482;
	mov.b32 	%r3401, 21352;
	st.u32 	[%rd1079], %r3401;
	bra.uni 	$L__BB12_485;
$L__BB12_482:
	ld.shared.u64 	%rd1991, [m_Local_$_0];
	mul.wide.s32 	%rd129, %r8275, 16;
	add.s64 	%rd1992, %rd1991, %rd129;
	st.u32 	[%rd1992+40], %r309;
	ld.u32 	%r3396, [%rd1079];
	setp.ne.s32 	%p1000, %r3396, 0;
	@%p1000 bra 	$L__BB12_485;
	ld.shared.u64 	%rd1993, [m_Local_$_0];
	add.s64 	%rd1994, %rd1993, %rd129;
	st.u32 	[%rd1994+36], %r8274;
	ld.u32 	%r3398, [%rd1079];
	setp.ne.s32 	%p1001, %r3398, 0;
	@%p1001 bra 	$L__BB12_485;
	ld.shared.u64 	%rd1995, [m_Local_$_0];
	add.s64 	%rd1996, %rd1995, %rd129;
	st.u32 	[%rd1996+32], %r209;
	ld.u32 	%r3399, [%rd1079];
	setp.eq.s32 	%p1002, %r3399, 0;
	selp.b32 	%r8276, %r8275, 0, %p1002;
$L__BB12_485:
	st.u32 	[%rd1079], %r8276;
	mov.b16 	%rs939, 0;
	bra.uni 	$L__BB12_487;
$L__BB12_486:
	cvt.u64.u32 	%rd1997, %r8272;
	add.s64 	%rd1998, %rd127, %rd1997;
	ld.u8 	%rs939, [%rd1998+32];
$L__BB12_487:
	setp.ne.s32 	%p1003, %r279, -1;
	@%p1003 bra 	$L__BB12_489;
	mov.b32 	%r3419, 21352;
	st.u32 	[%rd1079], %r3419;
	bra.uni 	$L__BB12_501;
$L__BB12_489:
	ld.shared.u64 	%rd1999, [m_Local_$_0];
	add.s64 	%rd130, %rd1999, %rd126;
	ld.u32 	%r314, [%rd130+12];
	setp.lt.s32 	%p1004, %r8274, %r314;
	@%p1004 bra 	$L__BB12_500;
	ld.shared.u64 	%rd2000, [m_Local_$_1];
	atom.add.u64 	%rd2001, [%rd3], 48;
	add.s64 	%rd2002, %rd2001, 56;
	setp.lt.u64 	%p1005, %rd2002, %rd2000;
	shr.u64 	%rd131, %rd2001, 4;
	cvt.u32.u64 	%r8277, %rd131;
	setp.ne.s32 	%p1006, %r8277, -1;
	and.pred  	%p1007, %p1005, %p1006;
	@%p1007 bra 	$L__BB12_492;
	mov.b32 	%r3409, 21106;
	st.u32 	[%rd1079], %r3409;
	mov.b32 	%r8277, -1;
	mov.pred 	%p3958, 0;
	bra.uni 	$L__BB12_493;
$L__BB12_492:
	ld.shared.u64 	%rd2003, [m_Local_$_0];
	shl.b64 	%rd2004, %rd131, 32;
	shr.s64 	%rd2005, %rd2004, 28;
	add.s64 	%rd2006, %rd2003, %rd2005;
	mov.b16 	%rs243, 0;
	st.u8 	[%rd2006], %rs243;
	st.u8 	[%rd2006+1], %rs243;
	mov.b32 	%r3403, 3608;
	st.u32 	[%rd2006+4], %r3403;
	mov.b16 	%rs244, 1;
	st.u8 	[%rd2006+3], %rs244;
	mov.b32 	%r3404, 48;
	st.u32 	[%rd2006+8], %r3404;
	mov.b32 	%r3405, -1;
	st.u32 	[%rd2006+16], %r3405;
	ld.shared.u64 	%rd2007, [m_Local_$_0];
	add.s64 	%rd2008, %rd2007, %rd2005;
	mov.b32 	%r3406, 0;
	st.u32 	[%rd2008+32], %r3406;
	ld.shared.u64 	%rd2009, [m_Local_$_0];
	add.s64 	%rd2010, %rd2009, %rd2005;
	st.u32 	[%rd2010+36], %r3406;
	ld.shared.u64 	%rd2011, [m_Local_$_0];
	add.s64 	%rd2012, %rd2011, %rd2005;
	st.u32 	[%rd2012+40], %r3406;
	ld.u32 	%r3407, [%rd1079];
	setp.eq.s32 	%p3958, %r3407, 0;
$L__BB12_493:
	mov.b32 	%r8278, 0;
	not.pred 	%p1009, %p3958;
	@%p1009 bra 	$L__BB12_499;
	setp.ne.s32 	%p1010, %r8277, -1;
	@%p1010 bra 	$L__BB12_496;
	mov.b32 	%r3417, 21352;
	st.u32 	[%rd1079], %r3417;
	bra.uni 	$L__BB12_499;
$L__BB12_496:
	ld.shared.u64 	%rd2013, [m_Local_$_0];
	mul.wide.s32 	%rd132, %r8277, 16;
	add.s64 	%rd2014, %rd2013, %rd132;
	st.u32 	[%rd2014+40], %r314;
	ld.u32 	%r3412, [%rd1079];
	setp.ne.s32 	%p1011, %r3412, 0;
	@%p1011 bra 	$L__BB12_499;
	ld.shared.u64 	%rd2015, [m_Local_$_0];
	add.s64 	%rd2016, %rd2015, %rd132;
	st.u32 	[%rd2016+36], %r8274;
	ld.u32 	%r3414, [%rd1079];
	setp.ne.s32 	%p1012, %r3414, 0;
	@%p1012 bra 	$L__BB12_499;
	ld.shared.u64 	%rd2017, [m_Local_$_0];
	add.s64 	%rd2018, %rd2017, %rd132;
	st.u32 	[%rd2018+32], %r279;
	ld.u32 	%r3415, [%rd1079];
	setp.eq.s32 	%p1013, %r3415, 0;
	selp.b32 	%r8278, %r8277, 0, %p1013;
$L__BB12_499:
	st.u32 	[%rd1079], %r8278;
	bra.uni 	$L__BB12_501;
$L__BB12_500:
	cvt.u64.u32 	%rd2019, %r8272;
	add.s64 	%rd2020, %rd130, %rd2019;
	mov.b32 	%r3418, 0;
	st.u32 	[%rd2020+32], %r3418;
	st.u8 	[%rd2020+32], %rs939;
$L__BB12_501:
	add.s32 	%r8274, %r8274, 1;
	add.s32 	%r8273, %r8273, 1;
	setp.ne.s32 	%p1014, %r8273, 0;
	add.s32 	%r8272, %r8272, 4;
	@%p1014 bra 	$L__BB12_473;
$L__BB12_502:
	ld.shared.u64 	%rd2021, [m_Local_$_0];
	add.s64 	%rd2022, %rd2021, %rd113;
	st.u32 	[%rd2022+32], %r279;
	ld.shared.u64 	%rd2023, [m_Local_$_0];
	add.s64 	%rd2024, %rd2023, %rd113;
	st.u32 	[%rd2024+40], %r275;
	ld.shared.u64 	%rd2025, [m_Local_$_0];
	add.s64 	%rd2026, %rd2025, %rd113;
	mov.b32 	%r3420, 0;
	st.u32 	[%rd2026+48], %r3420;
$L__BB12_503:
	ld.shared.u64 	%rd2027, [m_Local_$_1];
	atom.add.u64 	%rd2028, [%rd3], 48;
	add.s64 	%rd2029, %rd2028, 56;
	setp.lt.u64 	%p1015, %rd2029, %rd2027;
	shr.u64 	%rd133, %rd2028, 4;
	cvt.u32.u64 	%r8281, %rd133;
	setp.ne.s32 	%p1016, %r8281, -1;
	and.pred  	%p1017, %p1015, %p1016;
	@%p1017 bra 	$L__BB12_505;
	mov.b32 	%r3429, 21352;
	st.u32 	[%rd1079], %r3429;
	mov.b32 	%r8281, -1;
	mov.pred 	%p3959, 0;
	bra.uni 	$L__BB12_509;
$L__BB12_505:
	setp.ne.s32 	%p1018, %r274, -1;
	ld.shared.u64 	%rd2030, [m_Local_$_0];
	shl.b64 	%rd2031, %rd133, 32;
	shr.s64 	%rd134, %rd2031, 28;
	add.s64 	%rd2032, %rd2030, %rd134;
	mov.b16 	%rs245, 0;
	st.u8 	[%rd2032], %rs245;
	st.u8 	[%rd2032+1], %rs245;
	mov.b32 	%r3422, 16901;
	st.u32 	[%rd2032+4], %r3422;
	mov.b16 	%rs246, 1;
	st.u8 	[%rd2032+3], %rs246;
	mov.b32 	%r3423, 44;
	st.u32 	[%rd2032+8], %r3423;
	mov.b32 	%r3424, -1;
	st.u32 	[%rd2032+16], %r3424;
	@%p1018 bra 	$L__BB12_507;
	mov.b32 	%r3426, 21352;
	st.u32 	[%rd1079], %r3426;
	mov.b32 	%r8279, 0;
	ld.shared.u64 	%rd7565, [m_Local_$_0];
	mov.u32 	%r8280, %r8279;
	bra.uni 	$L__BB12_508;
$L__BB12_507:
	ld.shared.u64 	%rd7565, [m_Local_$_0];
	mul.wide.s32 	%rd2033, %r274, 16;
	add.s64 	%rd2034, %rd7565, %rd2033;
	ld.u32 	%r8279, [%rd2034+32];
	ld.u32 	%r8280, [%rd2034+40];
$L__BB12_508:
	add.s64 	%rd2035, %rd7565, %rd134;
	st.u32 	[%rd2035+32], %r8279;
	ld.shared.u64 	%rd2036, [m_Local_$_0];
	add.s64 	%rd2037, %rd2036, %rd134;
	st.u32 	[%rd2037+40], %r8280;
	ld.u32 	%r3427, [%rd1079];
	setp.eq.s32 	%p3959, %r3427, 0;
$L__BB12_509:
	not.pred 	%p1020, %p3959;
	@%p1020 bra 	$L__BB12_4014;
	ld.shared.u64 	%rd2038, [m_Local_$_0];
	add.s64 	%rd138, %rd2038, %rd1;
	ld.u32 	%r3433, [%rd138+4];
	mov.b32 	%r8291, -1;
	mov.b32 	%r8287, 0;
	setp.eq.s32 	%p1021, %r3433, 2905;
	@%p1021 bra 	$L__BB12_513;
	setp.ne.s32 	%p1022, %r3433, 1;
	@%p1022 bra 	$L__BB12_532;
	mov.u32 	%r8291, %r2625;
	bra.uni 	$L__BB12_532;
$L__BB12_513:
	ld.u32 	%r8291, [%rd138+44];
	ld.u32 	%r3435, [%rd138+40];
	setp.ne.s32 	%p1023, %r8291, 0;
	setp.lt.s32 	%p1024, %r3435, 1;
	or.pred  	%p1025, %p1023, %p1024;
	@%p1025 bra 	$L__BB12_532;
	ld.u32 	%r8284, [%rd138+48];
	ld.u32 	%r331, [%rd138+32];
	mul.wide.s32 	%rd139, %r331, 16;
	mov.b32 	%r8287, 0;
	mov.u32 	%r8283, %r8287;
	mov.u32 	%r8285, %r8287;
$L__BB12_515:
	setp.ne.s32 	%p1026, %r331, -1;
	@%p1026 bra 	$L__BB12_517;
	mov.b32 	%r8287, 21352;
	st.u32 	[%rd1079], %r8287;
	mov.b32 	%r8289, 0;
	mov.pred 	%p3961, 0;
	bra.uni 	$L__BB12_529;
$L__BB12_517:
	ld.shared.u64 	%rd2039, [m_Local_$_0];
	add.s64 	%rd140, %rd2039, %rd139;
	ld.u32 	%r3437, [%rd140+12];
	setp.gt.s32 	%p1027, %r8284, -1;
	setp.lt.s32 	%p1028, %r8284, %r3437;
	and.pred  	%p1029, %p1027, %p1028;
	@%p1029 bra 	$L__BB12_528;
	ld.shared.u64 	%rd2042, [m_Local_$_1];
	atom.add.u64 	%rd2043, [%rd3], 48;
	add.s64 	%rd2044, %rd2043, 56;
	setp.lt.u64 	%p1031, %rd2044, %rd2042;
	shr.u64 	%rd141, %rd2043, 4;
	cvt.u32.u64 	%r8286, %rd141;
	setp.ne.s32 	%p1032, %r8286, -1;
	and.pred  	%p1033, %p1031, %p1032;
	@%p1033 bra 	$L__BB12_520;
	mov.b32 	%r3446, 21106;
	st.u32 	[%rd1079], %r3446;
	mov.b32 	%r8286, -1;
	mov.pred 	%p3960, 0;
	bra.uni 	$L__BB12_521;
$L__BB12_520:
	ld.shared.u64 	%rd2045, [m_Local_$_0];
	shl.b64 	%rd2046, %rd141, 32;
	shr.s64 	%rd2047, %rd2046, 28;
	add.s64 	%rd2048, %rd2045, %rd2047;
	mov.b16 	%rs247, 0;
	st.u8 	[%rd2048], %rs247;
	st.u8 	[%rd2048+1], %rs247;
	mov.b32 	%r3440, 3608;
	st.u32 	[%rd2048+4], %r3440;
	mov.b16 	%rs248, 1;
	st.u8 	[%rd2048+3], %rs248;
	mov.b32 	%r3441, 48;
	st.u32 	[%rd2048+8], %r3441;
	mov.b32 	%r3442, -1;
	st.u32 	[%rd2048+16], %r3442;
	ld.shared.u64 	%rd2049, [m_Local_$_0];
	add.s64 	%rd2050, %rd2049, %rd2047;
	mov.b32 	%r3443, 0;
	st.u32 	[%rd2050+32], %r3443;
	ld.shared.u64 	%rd2051, [m_Local_$_0];
	add.s64 	%rd2052, %rd2051, %rd2047;
	st.u32 	[%rd2052+36], %r3443;
	ld.shared.u64 	%rd2053, [m_Local_$_0];
	add.s64 	%rd2054, %rd2053, %rd2047;
	st.u32 	[%rd2054+40], %r3443;
	ld.u32 	%r3444, [%rd1079];
	setp.eq.s32 	%p3960, %r3444, 0;
$L__BB12_521:
	mov.b32 	%r8287, 0;
	not.pred 	%p1035, %p3960;
	@%p1035 bra 	$L__BB12_527;
	setp.ne.s32 	%p1036, %r8286, -1;
	@%p1036 bra 	$L__BB12_524;
	mov.b32 	%r3454, 21352;
	st.u32 	[%rd1079], %r3454;
	bra.uni 	$L__BB12_527;
$L__BB12_524:
	ld.shared.u64 	%rd2055, [m_Local_$_0];
	mul.wide.s32 	%rd142, %r8286, 16;
	add.s64 	%rd2056, %rd2055, %rd142;
	st.u32 	[%rd2056+40], %r3437;
	ld.u32 	%r3449, [%rd1079];
	setp.ne.s32 	%p1037, %r3449, 0;
	@%p1037 bra 	$L__BB12_527;
	ld.shared.u64 	%rd2057, [m_Local_$_0];
	add.s64 	%rd2058, %rd2057, %rd142;
	st.u32 	[%rd2058+36], %r8284;
	ld.u32 	%r3451, [%rd1079];
	setp.ne.s32 	%p1038, %r3451, 0;
	@%p1038 bra 	$L__BB12_527;
	ld.shared.u64 	%rd2059, [m_Local_$_0];
	add.s64 	%rd2060, %rd2059, %rd142;
	st.u32 	[%rd2060+32], %r331;
	ld.u32 	%r3452, [%rd1079];
	setp.eq.s32 	%p1039, %r3452, 0;
	selp.b32 	%r8287, %r8286, 0, %p1039;
$L__BB12_527:
	st.u32 	[%rd1079], %r8287;
	setp.eq.s32 	%p3961, %r8287, 0;
	mov.b32 	%r8289, 0;
	bra.uni 	$L__BB12_529;
$L__BB12_528:
	shl.b32 	%r3438, %r8284, 2;
	add.s32 	%r3439, %r3438, 32;
	cvt.u64.u32 	%rd2040, %r3439;
	add.s64 	%rd2041, %rd140, %rd2040;
	ld.s8 	%r8289, [%rd2041];
	mov.pred 	%p3961, -1;
$L__BB12_529:
	mov.b32 	%r8291, 0;
	not.pred 	%p1041, %p3961;
	@%p1041 bra 	$L__BB12_532;
	add.s32 	%r8284, %r8284, 1;
	mad.lo.s32 	%r8285, %r8285, 31, %r8289;
	add.s32 	%r8283, %r8283, 1;
	setp.ne.s32 	%p1042, %r8283, %r3435;
	@%p1042 bra 	$L__BB12_515;
	ld.shared.u64 	%rd2061, [m_Local_$_0];
	add.s64 	%rd2062, %rd2061, %rd1;
	st.u32 	[%rd2062+44], %r8285;
	ld.u32 	%r8287, [%rd1079];
	setp.eq.s32 	%p1043, %r8287, 0;
	selp.b32 	%r8291, %r8285, 0, %p1043;
$L__BB12_532:
	setp.ne.s32 	%p1044, %r8287, 0;
	mov.b32 	%r9180, 0;
	@%p1044 bra 	$L__BB12_4014;
	ld.shared.u64 	%rd2063, [m_Local_$_1];
	atom.add.u64 	%rd2064, [%rd3], 160;
	add.s64 	%rd2065, %rd2064, 168;
	setp.lt.u64 	%p1045, %rd2065, %rd2063;
	shr.u64 	%rd2066, %rd2064, 4;
	cvt.u32.u64 	%r3461, %rd2066;
	selp.b32 	%r351, %r3461, -1, %p1045;
	setp.ne.s32 	%p1046, %r351, -1;
	@%p1046 bra 	$L__BB12_535;
	mov.b32 	%r3498, 21352;
	st.u32 	[%rd1079], %r3498;
	bra.uni 	$L__BB12_560;
$L__BB12_535:
	ld.shared.u64 	%rd2067, [m_Local_$_0];
	mul.wide.s32 	%rd143, %r351, 16;
	add.s64 	%rd2068, %rd2067, %rd143;
	mov.b16 	%rs249, 0;
	st.u8 	[%rd2068], %rs249;
	st.u8 	[%rd2068+1], %rs249;
	mov.b32 	%r3463, 4335;
	st.u32 	[%rd2068+4], %r3463;
	mov.b16 	%rs250, 1;
	st.u8 	[%rd2068+3], %rs250;
	mov.b32 	%r3464, 160;
	st.u32 	[%rd2068+8], %r3464;
	mov.b32 	%r3465, 32;
	st.u32 	[%rd2068+12], %r3465;
	mov.b32 	%r8292, 1;
	mov.u64 	%rd7566, %rd143;
$L__BB12_536:
	add.s32 	%r353, %r8292, -1;
	ld.shared.u64 	%rd145, [m_Local_$_0];
	add.s64 	%rd2069, %rd145, %rd143;
	ld.u32 	%r354, [%rd2069+12];
	setp.lt.s32 	%p1047, %r353, %r354;
	@%p1047 bra 	$L__BB12_547;
	ld.shared.u64 	%rd2070, [m_Local_$_1];
	atom.add.u64 	%rd2071, [%rd3], 48;
	add.s64 	%rd2072, %rd2071, 56;
	setp.lt.u64 	%p1048, %rd2072, %rd2070;
	shr.u64 	%rd146, %rd2071, 4;
	cvt.u32.u64 	%r8293, %rd146;
	setp.ne.s32 	%p1049, %r8293, -1;
	and.pred  	%p1050, %p1048, %p1049;
	@%p1050 bra 	$L__BB12_539;
	mov.b32 	%r3472, 21106;
	st.u32 	[%rd1079], %r3472;
	mov.b32 	%r8293, -1;
	mov.pred 	%p3962, 0;
	bra.uni 	$L__BB12_540;
$L__BB12_539:
	ld.shared.u64 	%rd2073, [m_Local_$_0];
	shl.b64 	%rd2074, %rd146, 32;
	shr.s64 	%rd2075, %rd2074, 28;
	add.s64 	%rd2076, %rd2073, %rd2075;
	mov.b16 	%rs251, 0;
	st.u8 	[%rd2076], %rs251;
	st.u8 	[%rd2076+1], %rs251;
	mov.b32 	%r3466, 3608;
	st.u32 	[%rd2076+4], %r3466;
	mov.b16 	%rs252, 1;
	st.u8 	[%rd2076+3], %rs252;
	mov.b32 	%r3467, 48;
	st.u32 	[%rd2076+8], %r3467;
	mov.b32 	%r3468, -1;
	st.u32 	[%rd2076+16], %r3468;
	ld.shared.u64 	%rd2077, [m_Local_$_0];
	add.s64 	%rd2078, %rd2077, %rd2075;
	mov.b32 	%r3469, 0;
	st.u32 	[%rd2078+32], %r3469;
	ld.shared.u64 	%rd2079, [m_Local_$_0];
	add.s64 	%rd2080, %rd2079, %rd2075;
	st.u32 	[%rd2080+36], %r3469;
	ld.shared.u64 	%rd2081, [m_Local_$_0];
	add.s64 	%rd2082, %rd2081, %rd2075;
	st.u32 	[%rd2082+40], %r3469;
	ld.u32 	%r3470, [%rd1079];
	setp.eq.s32 	%p3962, %r3470, 0;
$L__BB12_540:
	mov.b32 	%r8294, 0;
	not.pred 	%p1052, %p3962;
	@%p1052 bra 	$L__BB12_546;
	setp.ne.s32 	%p1053, %r8293, -1;
	@%p1053 bra 	$L__BB12_543;
	mov.b32 	%r3480, 21352;
	st.u32 	[%rd1079], %r3480;
	bra.uni 	$L__BB12_546;
$L__BB12_543:
	ld.shared.u64 	%rd2083, [m_Local_$_0];
	mul.wide.s32 	%rd147, %r8293, 16;
	add.s64 	%rd2084, %rd2083, %rd147;
	st.u32 	[%rd2084+40], %r354;
	ld.u32 	%r3475, [%rd1079];
	setp.ne.s32 	%p1054, %r3475, 0;
	@%p1054 bra 	$L__BB12_546;
	ld.shared.u64 	%rd2085, [m_Local_$_0];
	add.s64 	%rd2086, %rd2085, %rd147;
	st.u32 	[%rd2086+36], %r353;
	ld.u32 	%r3477, [%rd1079];
	setp.ne.s32 	%p1055, %r3477, 0;
	@%p1055 bra 	$L__BB12_546;
	ld.shared.u64 	%rd2087, [m_Local_$_0];
	add.s64 	%rd2088, %rd2087, %rd147;
	st.u32 	[%rd2088+32], %r351;
	ld.u32 	%r3478, [%rd1079];
	setp.eq.s32 	%p1056, %r3478, 0;
	selp.b32 	%r8294, %r8293, 0, %p1056;
$L__BB12_546:
	st.u32 	[%rd1079], %r8294;
	bra.uni 	$L__BB12_548;
$L__BB12_547:
	add.s64 	%rd2089, %rd145, %rd7566;
	mov.b32 	%r3481, 0;
	st.u32 	[%rd2089+32], %r3481;
$L__BB12_548:
	ld.shared.u64 	%rd148, [m_Local_$_0];
	add.s64 	%rd2090, %rd148, %rd143;
	ld.u32 	%r359, [%rd2090+12];
	setp.lt.s32 	%p1057, %r8292, %r359;
	@%p1057 bra 	$L__BB12_558;
	ld.shared.u64 	%rd2091, [m_Local_$_1];
	atom.add.u64 	%rd2092, [%rd3], 48;
	add.s64 	%rd2093, %rd2092, 56;
	setp.ge.u64 	%p1058, %rd2093, %rd2091;
	shr.u64 	%rd149, %rd2092, 4;
	cvt.u32.u64 	%r8295, %rd149;
	setp.eq.s32 	%p1059, %r8295, -1;
	or.pred  	%p1060, %p1058, %p1059;
	@%p1060 bra 	$L__BB12_551;
	ld.shared.u64 	%rd2094, [m_Local_$_0];
	shl.b64 	%rd2095, %rd149, 32;
	shr.s64 	%rd2096, %rd2095, 28;
	add.s64 	%rd2097, %rd2094, %rd2096;
	mov.b16 	%rs253, 0;
	st.u8 	[%rd2097], %rs253;
	st.u8 	[%rd2097+1], %rs253;
	mov.b32 	%r3482, 3608;
	st.u32 	[%rd2097+4], %r3482;
	mov.b16 	%rs254, 1;
	st.u8 	[%rd2097+3], %rs254;
	mov.b32 	%r3483, 48;
	st.u32 	[%rd2097+8], %r3483;
	mov.b32 	%r3484, -1;
	st.u32 	[%rd2097+16], %r3484;
	ld.shared.u64 	%rd2098, [m_Local_$_0];
	add.s64 	%rd2099, %rd2098, %rd2096;
	mov.b32 	%r3485, 0;
	st.u32 	[%rd2099+32], %r3485;
	ld.shared.u64 	%rd2100, [m_Local_$_0];
	add.s64 	%rd2101, %rd2100, %rd2096;
	st.u32 	[%rd2101+36], %r3485;
	ld.shared.u64 	%rd2102, [m_Local_$_0];
	add.s64 	%rd2103, %rd2102, %rd2096;
	st.u32 	[%rd2103+40], %r3485;
	ld.u32 	%r3486, [%rd1079];
	setp.eq.s32 	%p3963, %r3486, 0;
	bra.uni 	$L__BB12_552;
$L__BB12_551:
	mov.b32 	%r3488, 21106;
	st.u32 	[%rd1079], %r3488;
	mov.b32 	%r8295, -1;
	mov.pred 	%p3963, 0;
$L__BB12_552:
	mov.b32 	%r8296, 0;
	not.pred 	%p1062, %p3963;
	@%p1062 bra 	$L__BB12_557;
	setp.eq.s32 	%p1063, %r8295, -1;
	@%p1063 bra 	$L__BB12_4025;
	ld.shared.u64 	%rd2104, [m_Local_$_0];
	mul.wide.s32 	%rd150, %r8295, 16;
	add.s64 	%rd2105, %rd2104, %rd150;
	st.u32 	[%rd2105+40], %r359;
	ld.u32 	%r3491, [%rd1079];
	setp.eq.s32 	%p1064, %r3491, 0;
	@%p1064 bra 	$L__BB12_555;
	bra.uni 	$L__BB12_557;
$L__BB12_555:
	ld.shared.u64 	%rd2106, [m_Local_$_0];
	add.s64 	%rd2107, %rd2106, %rd150;
	st.u32 	[%rd2107+36], %r8292;
	ld.u32 	%r3493, [%rd1079];
	setp.ne.s32 	%p1065, %r3493, 0;
	@%p1065 bra 	$L__BB12_557;
	ld.shared.u64 	%rd2108, [m_Local_$_0];
	add.s64 	%rd2109, %rd2108, %rd150;
	st.u32 	[%rd2109+32], %r351;
	ld.u32 	%r3494, [%rd1079];
	setp.eq.s32 	%p1066, %r3494, 0;
	selp.b32 	%r8296, %r8295, 0, %p1066;
$L__BB12_557:
	st.u32 	[%rd1079], %r8296;
	bra.uni 	$L__BB12_559;
$L__BB12_558:
	add.s64 	%rd2110, %rd148, %rd7566;
	mov.b32 	%r3497, 0;
	st.u32 	[%rd2110+36], %r3497;
$L__BB12_559:
	add.s32 	%r8292, %r8292, 2;
	add.s64 	%rd7566, %rd7566, 8;
	setp.ne.s32 	%p1067, %r8292, 33;
	@%p1067 bra 	$L__BB12_536;
$L__BB12_560:
	mul.wide.s32 	%rd152, %r351, 16;
	mov.b32 	%r8298, 32;
$L__BB12_561:
	mov.u32 	%r366, %r8298;
	add.s32 	%r8298, %r366, -1;
	ld.shared.u64 	%rd153, [m_Local_$_0];
	ld.u32 	%r368, [%rd153];
	and.b32  	%r369, %r8291, 15;
	setp.ne.s32 	%p1068, %r368, -1;
	@%p1068 bra 	$L__BB12_563;
	mov.b32 	%r8300, 21352;
	st.u32 	[%rd1079], %r8300;
	mov.b16 	%rs940, 0;
	bra.uni 	$L__BB12_575;
$L__BB12_563:
	mul.wide.s32 	%rd2111, %r368, 16;
	add.s64 	%rd154, %rd153, %rd2111;
	ld.u32 	%r370, [%rd154+12];
	setp.lt.s32 	%p1069, %r369, %r370;
	@%p1069 bra 	$L__BB12_574;
	ld.shared.u64 	%rd2112, [m_Local_$_1];
	atom.add.u64 	%rd2113, [%rd3], 48;
	add.s64 	%rd2114, %rd2113, 56;
	setp.lt.u64 	%p1070, %rd2114, %rd2112;
	shr.u64 	%rd155, %rd2113, 4;
	cvt.u32.u64 	%r8299, %rd155;
	setp.ne.s32 	%p1071, %r8299, -1;
	and.pred  	%p1072, %p1070, %p1071;
	@%p1072 bra 	$L__BB12_566;
	mov.b32 	%r3506, 21106;
	st.u32 	[%rd1079], %r3506;
	mov.b32 	%r8299, -1;
	mov.pred 	%p3964, 0;
	bra.uni 	$L__BB12_567;
$L__BB12_566:
	ld.shared.u64 	%rd2115, [m_Local_$_0];
	shl.b64 	%rd2116, %rd155, 32;
	shr.s64 	%rd2117, %rd2116, 28;
	add.s64 	%rd2118, %rd2115, %rd2117;
	mov.b16 	%rs255, 0;
	st.u8 	[%rd2118], %rs255;
	st.u8 	[%rd2118+1], %rs255;
	mov.b32 	%r3500, 3608;
	st.u32 	[%rd2118+4], %r3500;
	mov.b16 	%rs256, 1;
	st.u8 	[%rd2118+3], %rs256;
	mov.b32 	%r3501, 48;
	st.u32 	[%rd2118+8], %r3501;
	mov.b32 	%r3502, -1;
	st.u32 	[%rd2118+16], %r3502;
	ld.shared.u64 	%rd2119, [m_Local_$_0];
	add.s64 	%rd2120, %rd2119, %rd2117;
	mov.b32 	%r3503, 0;
	st.u32 	[%rd2120+32], %r3503;
	ld.shared.u64 	%rd2121, [m_Local_$_0];
	add.s64 	%rd2122, %rd2121, %rd2117;
	st.u32 	[%rd2122+36], %r3503;
	ld.shared.u64 	%rd2123, [m_Local_$_0];
	add.s64 	%rd2124, %rd2123, %rd2117;
	st.u32 	[%rd2124+40], %r3503;
	ld.u32 	%r3504, [%rd1079];
	setp.eq.s32 	%p3964, %r3504, 0;
$L__BB12_567:
	mov.b32 	%r8300, 0;
	not.pred 	%p1074, %p3964;
	@%p1074 bra 	$L__BB12_573;
	setp.ne.s32 	%p1075, %r8299, -1;
	@%p1075 bra 	$L__BB12_570;
	mov.b32 	%r3514, 21352;
	st.u32 	[%rd1079], %r3514;
	bra.uni 	$L__BB12_573;
$L__BB12_570:
	ld.shared.u64 	%rd2125, [m_Local_$_0];
	mul.wide.s32 	%rd156, %r8299, 16;
	add.s64 	%rd2126, %rd2125, %rd156;
	st.u32 	[%rd2126+40], %r370;
	ld.u32 	%r3509, [%rd1079];
	setp.ne.s32 	%p1076, %r3509, 0;
	@%p1076 bra 	$L__BB12_573;
	ld.shared.u64 	%rd2127, [m_Local_$_0];
	add.s64 	%rd2128, %rd2127, %rd156;
	st.u32 	[%rd2128+36], %r369;
	ld.u32 	%r3511, [%rd1079];
	setp.ne.s32 	%p1077, %r3511, 0;
	@%p1077 bra 	$L__BB12_573;
	ld.shared.u64 	%rd2129, [m_Local_$_0];
	add.s64 	%rd2130, %rd2129, %rd156;
	st.u32 	[%rd2130+32], %r368;
	ld.u32 	%r3512, [%rd1079];
	setp.eq.s32 	%p1078, %r3512, 0;
	selp.b32 	%r8300, %r8299, 0, %p1078;
$L__BB12_573:
	st.u32 	[%rd1079], %r8300;
	mov.b16 	%rs940, 0;
	bra.uni 	$L__BB12_575;
$L__BB12_574:
	shl.b32 	%r3515, %r369, 2;
	cvt.u64.u32 	%rd2131, %r3515;
	add.s64 	%rd2132, %rd154, %rd2131;
	ld.u8 	%rs940, [%rd2132+32];
	ld.u32 	%r8300, [%rd1079];
$L__BB12_575:
	setp.ne.s32 	%p1080, %r8300, 0;
	mov.b32 	%r8305, 0;
	mov.pred 	%p3966, 0;
	@%p1080 bra 	$L__BB12_593;
	setp.ne.s32 	%p1081, %r351, -1;
	@%p1081 bra 	$L__BB12_578;
	mov.b32 	%r8303, 21352;
	st.u32 	[%rd1079], %r8303;
	bra.uni 	$L__BB12_590;
$L__BB12_578:
	ld.shared.u64 	%rd2133, [m_Local_$_0];
	add.s64 	%rd157, %rd2133, %rd152;
	ld.u32 	%r3518, [%rd157+12];
	setp.gt.s32 	%p1082, %r366, 0;
	setp.le.s32 	%p1083, %r366, %r3518;
	and.pred  	%p1084, %p1082, %p1083;
	@%p1084 bra 	$L__BB12_589;
	ld.shared.u64 	%rd2136, [m_Local_$_1];
	atom.add.u64 	%rd2137, [%rd3], 48;
	add.s64 	%rd2138, %rd2137, 56;
	setp.lt.u64 	%p1085, %rd2138, %rd2136;
	shr.u64 	%rd158, %rd2137, 4;
	cvt.u32.u64 	%r8302, %rd158;
	setp.ne.s32 	%p1086, %r8302, -1;
	and.pred  	%p1087, %p1085, %p1086;
	@%p1087 bra 	$L__BB12_581;
	mov.b32 	%r3527, 21106;
	st.u32 	[%rd1079], %r3527;
	mov.b32 	%r8302, -1;
	mov.pred 	%p3965, 0;
	bra.uni 	$L__BB12_582;
$L__BB12_581:
	ld.shared.u64 	%rd2139, [m_Local_$_0];
	shl.b64 	%rd2140, %rd158, 32;
	shr.s64 	%rd2141, %rd2140, 28;
	add.s64 	%rd2142, %rd2139, %rd2141;
	mov.b16 	%rs259, 0;
	st.u8 	[%rd2142], %rs259;
	st.u8 	[%rd2142+1], %rs259;
	mov.b32 	%r3521, 3608;
	st.u32 	[%rd2142+4], %r3521;
	mov.b16 	%rs260, 1;
	st.u8 	[%rd2142+3], %rs260;
	mov.b32 	%r3522, 48;
	st.u32 	[%rd2142+8], %r3522;
	mov.b32 	%r3523, -1;
	st.u32 	[%rd2142+16], %r3523;
	ld.shared.u64 	%rd2143, [m_Local_$_0];
	add.s64 	%rd2144, %rd2143, %rd2141;
	mov.b32 	%r3524, 0;
	st.u32 	[%rd2144+32], %r3524;
	ld.shared.u64 	%rd2145, [m_Local_$_0];
	add.s64 	%rd2146, %rd2145, %rd2141;
	st.u32 	[%rd2146+36], %r3524;
	ld.shared.u64 	%rd2147, [m_Local_$_0];
	add.s64 	%rd2148, %rd2147, %rd2141;
	st.u32 	[%rd2148+40], %r3524;
	ld.u32 	%r3525, [%rd1079];
	setp.eq.s32 	%p3965, %r3525, 0;
$L__BB12_582:
	mov.b32 	%r8303, 0;
	not.pred 	%p1089, %p3965;
	@%p1089 bra 	$L__BB12_588;
	setp.ne.s32 	%p1090, %r8302, -1;
	@%p1090 bra 	$L__BB12_585;
	mov.b32 	%r3535, 21352;
	st.u32 	[%rd1079], %r3535;
	bra.uni 	$L__BB12_588;
$L__BB12_585:
	ld.shared.u64 	%rd2149, [m_Local_$_0];
	mul.wide.s32 	%rd159, %r8302, 16;
	add.s64 	%rd2150, %rd2149, %rd159;
	st.u32 	[%rd2150+40], %r3518;
	ld.u32 	%r3530, [%rd1079];
	setp.ne.s32 	%p1091, %r3530, 0;
	@%p1091 bra 	$L__BB12_588;
	ld.shared.u64 	%rd2151, [m_Local_$_0];
	add.s64 	%rd2152, %rd2151, %rd159;
	st.u32 	[%rd2152+36], %r8298;
	ld.u32 	%r3532, [%rd1079];
	setp.ne.s32 	%p1092, %r3532, 0;
	@%p1092 bra 	$L__BB12_588;
	ld.shared.u64 	%rd2153, [m_Local_$_0];
	add.s64 	%rd2154, %rd2153, %rd159;
	st.u32 	[%rd2154+32], %r351;
	ld.u32 	%r3533, [%rd1079];
	setp.eq.s32 	%p1093, %r3533, 0;
	selp.b32 	%r8303, %r8302, 0, %p1093;
$L__BB12_588:
	st.u32 	[%rd1079], %r8303;
	bra.uni 	$L__BB12_590;
$L__BB12_589:
	shl.b32 	%r3519, %r8298, 2;
	cvt.u64.u32 	%rd2134, %r3519;
	add.s64 	%rd2135, %rd157, %rd2134;
	mov.b32 	%r3520, 0;
	st.u32 	[%rd2135+32], %r3520;
	st.u8 	[%rd2135+32], %rs940;
	ld.u32 	%r8303, [%rd1079];
$L__BB12_590:
	setp.ne.s32 	%p1095, %r8303, 0;
	@%p1095 bra 	$L__BB12_593;
	shr.s32 	%r3538, %r8291, 4;
	and.b32  	%r8291, %r3538, 2147483647;
	setp.ne.s32 	%p1096, %r8291, 0;
	@%p1096 bra 	$L__BB12_561;
	sub.s32 	%r3539, 33, %r366;
	{ // callseq 128, 0
	.param .b64 param0;
	st.param.b64 	[param0], %rd1078;
	.param .b32 param1;
	st.param.b32 	[param1], %r351;
	.param .b32 param2;
	st.param.b32 	[param2], %r8298;
	.param .b32 param3;
	st.param.b32 	[param3], %r3539;
	.param .b64 param4;
	st.param.b64 	[param4], %rd1079;
	.param .b32 retval0;
	call.uni (retval0), 
	_Z63java_lang_String_initab850b60f96d11de8a390800200c9a660_a14_5_5_PciiiPi, 
	(
	param0, 
	param1, 
	param2, 
	param3, 
	param4
	);
	ld.param.b32 	%r3540, [retval0];
	} // callseq 128
	ld.u32 	%r3542, [%rd1079];
	setp.eq.s32 	%p3966, %r3542, 0;
	selp.b32 	%r8305, %r3540, 0, %p3966;
$L__BB12_593:
	mov.b32 	%r9180, 0;
	not.pred 	%p1097, %p3966;
	@%p1097 bra 	$L__BB12_4014;
	setp.ne.s32 	%p1098, %r8281, -1;
	@%p1098 bra 	$L__BB12_596;
	mov.b32 	%r3545, 21352;
	st.u32 	[%rd1079], %r3545;
	mov.b32 	%r8306, 0;
	mov.u32 	%r8307, %r8306;
	bra.uni 	$L__BB12_597;
$L__BB12_596:
	ld.shared.u64 	%rd2155, [m_Local_$_0];
	mul.wide.s32 	%rd2156, %r8281, 16;
	add.s64 	%rd2157, %rd2155, %rd2156;
	ld.u32 	%r8306, [%rd2157+32];
	ld.u32 	%r8307, [%rd2157+40];
$L__BB12_597:
	setp.ne.s32 	%p1099, %r8305, -1;
	@%p1099 bra 	$L__BB12_599;
	mov.b32 	%r3547, 21352;
	st.u32 	[%rd1079], %r3547;
	mov.b32 	%r8308, 0;
	mov.u32 	%r8309, %r8308;
	bra.uni 	$L__BB12_600;
$L__BB12_599:
	ld.shared.u64 	%rd2158, [m_Local_$_0];
	mul.wide.s32 	%rd2159, %r8305, 16;
	add.s64 	%rd2160, %rd2158, %rd2159;
	ld.u32 	%r8308, [%rd2160+32];
	ld.u32 	%r8309, [%rd2160+40];
$L__BB12_600:
	add.s32 	%r395, %r8309, %r8307;
	shl.b32 	%r3548, %r395, 2;
	add.s32 	%r3549, %r3548, 32;
	shr.s32 	%r3550, %r3549, 31;
	shr.u32 	%r3551, %r3550, 29;
	add.s32 	%r3552, %r3549, %r3551;
	and.b32  	%r3553, %r3552, -8;
	sub.s32 	%r3554, %r3549, %r3553;
	setp.eq.s32 	%p1100, %r3554, 0;
	sub.s32 	%r3555, %r3548, %r3554;
	add.s32 	%r3556, %r3555, 40;
	selp.b32 	%r396, %r3549, %r3556, %p1100;
	ld.shared.u64 	%rd160, [m_Local_$_1];
	and.b32  	%r3557, %r396, 12;
	setp.eq.s32 	%p1101, %r3557, 0;
	mov.u32 	%r8310, %r396;
	@%p1101 bra 	$L__BB12_602;
	shr.s32 	%r3558, %r396, 31;
	shr.u32 	%r3559, %r3558, 28;
	add.s32 	%r3560, %r396, %r3559;
	and.b32  	%r3561, %r3560, -16;
	add.s32 	%r8310, %r3561, 16;
$L__BB12_602:
	cvt.s64.s32 	%rd2161, %r8310;
	atom.add.u64 	%rd2162, [%rd3], %rd2161;
	cvt.s64.s32 	%rd2163, %r396;
	add.s64 	%rd2164, %rd2163, %rd2162;
	add.s64 	%rd2165, %rd2164, 8;
	setp.lt.u64 	%p1102, %rd2165, %rd160;
	shr.u64 	%rd2166, %rd2162, 4;
	cvt.u32.u64 	%r3562, %rd2166;
	selp.b32 	%r399, %r3562, -1, %p1102;
	setp.ne.s32 	%p1103, %r399, -1;
	@%p1103 bra 	$L__BB12_604;
	mov.b32 	%r3617, 21352;
	st.u32 	[%rd1079], %r3617;
	bra.uni 	$L__BB12_643;
$L__BB12_604:
	ld.shared.u64 	%rd2167, [m_Local_$_0];
	mul.wide.s32 	%rd161, %r399, 16;
	add.s64 	%rd2168, %rd2167, %rd161;
	mov.b16 	%rs261, 0;
	st.u8 	[%rd2168], %rs261;
	st.u8 	[%rd2168+1], %rs261;
	mov.b32 	%r3563, 4335;
	st.u32 	[%rd2168+4], %r3563;
	mov.b16 	%rs262, 1;
	st.u8 	[%rd2168+3], %rs262;
	st.u32 	[%rd2168+8], %r396;
	st.u32 	[%rd2168+12], %r395;
	setp.lt.s32 	%p1104, %r395, 1;
	@%p1104 bra 	$L__BB12_643;
	setp.eq.s32 	%p1105, %r395, 1;
	mov.b32 	%r419, 0;
	@%p1105 bra 	$L__BB12_631;
	and.b32  	%r419, %r395, 2147483646;
	neg.s32 	%r8312, %r419;
	mov.b32 	%r8311, 0;
	mov.u32 	%r8313, %r8311;
$L__BB12_607:
	add.s32 	%r405, %r8313, 1;
	ld.shared.u64 	%rd2169, [m_Local_$_0];
	add.s64 	%rd162, %rd2169, %rd161;
	ld.u32 	%r406, [%rd162+12];
	setp.lt.s32 	%p1106, %r8313, %r406;
	@%p1106 bra 	$L__BB12_618;
	ld.shared.u64 	%rd2170, [m_Local_$_1];
	atom.add.u64 	%rd2171, [%rd3], 48;
	add.s64 	%rd2172, %rd2171, 56;
	setp.lt.u64 	%p1107, %rd2172, %rd2170;
	shr.u64 	%rd163, %rd2171, 4;
	cvt.u32.u64 	%r8314, %rd163;
	setp.ne.s32 	%p1108, %r8314, -1;
	and.pred  	%p1109, %p1107, %p1108;
	@%p1109 bra 	$L__BB12_610;
	mov.b32 	%r3572, 21106;
	st.u32 	[%rd1079], %r3572;
	mov.b32 	%r8314, -1;
	mov.pred 	%p3967, 0;
	bra.uni 	$L__BB12_611;
$L__BB12_610:
	ld.shared.u64 	%rd2173, [m_Local_$_0];
	shl.b64 	%rd2174, %rd163, 32;
	shr.s64 	%rd2175, %rd2174, 28;
	add.s64 	%rd2176, %rd2173, %rd2175;
	mov.b16 	%rs263, 0;
	st.u8 	[%rd2176], %rs263;
	st.u8 	[%rd2176+1], %rs263;
	mov.b32 	%r3566, 3608;
	st.u32 	[%rd2176+4], %r3566;
	mov.b16 	%rs264, 1;
	st.u8 	[%rd2176+3], %rs264;
	mov.b32 	%r3567, 48;
	st.u32 	[%rd2176+8], %r3567;
	mov.b32 	%r3568, -1;
	st.u32 	[%rd2176+16], %r3568;
	ld.shared.u64 	%rd2177, [m_Local_$_0];
	add.s64 	%rd2178, %rd2177, %rd2175;
	mov.b32 	%r3569, 0;
	st.u32 	[%rd2178+32], %r3569;
	ld.shared.u64 	%rd2179, [m_Local_$_0];
	add.s64 	%rd2180, %rd2179, %rd2175;
	st.u32 	[%rd2180+36], %r3569;
	ld.shared.u64 	%rd2181, [m_Local_$_0];
	add.s64 	%rd2182, %rd2181, %rd2175;
	st.u32 	[%rd2182+40], %r3569;
	ld.u32 	%r3570, [%rd1079];
	setp.eq.s32 	%p3967, %r3570, 0;
$L__BB12_611:
	mov.b32 	%r8315, 0;
	not.pred 	%p1111, %p3967;
	@%p1111 bra 	$L__BB12_617;
	setp.ne.s32 	%p1112, %r8314, -1;
	@%p1112 bra 	$L__BB12_614;
	mov.b32 	%r3580, 21352;
	st.u32 	[%rd1079], %r3580;
	bra.uni 	$L__BB12_617;
$L__BB12_614:
	ld.shared.u64 	%rd2183, [m_Local_$_0];
	mul.wide.s32 	%rd164, %r8314, 16;
	add.s64 	%rd2184, %rd2183, %rd164;
	st.u32 	[%rd2184+40], %r406;
	ld.u32 	%r3575, [%rd1079];
	setp.ne.s32 	%p1113, %r3575, 0;
	@%p1113 bra 	$L__BB12_617;
	ld.shared.u64 	%rd2185, [m_Local_$_0];
	add.s64 	%rd2186, %rd2185, %rd164;
	st.u32 	[%rd2186+36], %r8313;
	ld.u32 	%r3577, [%rd1079];
	setp.ne.s32 	%p1114, %r3577, 0;
	@%p1114 bra 	$L__BB12_617;
	ld.shared.u64 	%rd2187, [m_Local_$_0];
	add.s64 	%rd2188, %rd2187, %rd164;
	st.u32 	[%rd2188+32], %r399;
	ld.u32 	%r3578, [%rd1079];
	setp.eq.s32 	%p1115, %r3578, 0;
	selp.b32 	%r8315, %r8314, 0, %p1115;
$L__BB12_617:
	st.u32 	[%rd1079], %r8315;
	bra.uni 	$L__BB12_619;
$L__BB12_618:
	cvt.u64.u32 	%rd2189, %r8311;
	add.s64 	%rd2190, %rd162, %rd2189;
	mov.b32 	%r3581, 0;
	st.u32 	[%rd2190+32], %r3581;
$L__BB12_619:
	ld.shared.u64 	%rd2191, [m_Local_$_0];
	add.s64 	%rd165, %rd2191, %rd161;
	ld.u32 	%r411, [%rd165+12];
	setp.lt.s32 	%p1116, %r405, %r411;
	@%p1116 bra 	$L__BB12_629;
	ld.shared.u64 	%rd2192, [m_Local_$_1];
	atom.add.u64 	%rd2193, [%rd3], 48;
	add.s64 	%rd2194, %rd2193, 56;
	setp.ge.u64 	%p1117, %rd2194, %rd2192;
	shr.u64 	%rd166, %rd2193, 4;
	cvt.u32.u64 	%r8316, %rd166;
	setp.eq.s32 	%p1118, %r8316, -1;
	or.pred  	%p1119, %p1117, %p1118;
	@%p1119 bra 	$L__BB12_622;
	ld.shared.u64 	%rd2195, [m_Local_$_0];
	shl.b64 	%rd2196, %rd166, 32;
	shr.s64 	%rd2197, %rd2196, 28;
	add.s64 	%rd2198, %rd2195, %rd2197;
	mov.b16 	%rs265, 0;
	st.u8 	[%rd2198], %rs265;
	st.u8 	[%rd2198+1], %rs265;
	mov.b32 	%r3582, 3608;
	st.u32 	[%rd2198+4], %r3582;
	mov.b16 	%rs266, 1;
	st.u8 	[%rd2198+3], %rs266;
	mov.b32 	%r3583, 48;
	st.u32 	[%rd2198+8], %r3583;
	mov.b32 	%r3584, -1;
	st.u32 	[%rd2198+16], %r3584;
	ld.shared.u64 	%rd2199, [m_Local_$_0];
	add.s64 	%rd2200, %rd2199, %rd2197;
	mov.b32 	%r3585, 0;
	st.u32 	[%rd2200+32], %r3585;
	ld.shared.u64 	%rd2201, [m_Local_$_0];
	add.s64 	%rd2202, %rd2201, %rd2197;
	st.u32 	[%rd2202+36], %r3585;
	ld.shared.u64 	%rd2203, [m_Local_$_0];
	add.s64 	%rd2204, %rd2203, %rd2197;
	st.u32 	[%rd2204+40], %r3585;
	ld.u32 	%r3586, [%rd1079];
	setp.eq.s32 	%p3968, %r3586, 0;
	bra.uni 	$L__BB12_623;
$L__BB12_622:
	mov.b32 	%r3588, 21106;
	st.u32 	[%rd1079], %r3588;
	mov.b32 	%r8316, -1;
	mov.pred 	%p3968, 0;
$L__BB12_623:
	mov.b32 	%r8317, 0;
	not.pred 	%p1121, %p3968;
	@%p1121 bra 	$L__BB12_628;
	setp.eq.s32 	%p1122, %r8316, -1;
	@%p1122 bra 	$L__BB12_4026;
	ld.shared.u64 	%rd2205, [m_Local_$_0];
	mul.wide.s32 	%rd167, %r8316, 16;
	add.s64 	%rd2206, %rd2205, %rd167;
	st.u32 	[%rd2206+40], %r411;
	ld.u32 	%r3591, [%rd1079];
	setp.eq.s32 	%p1123, %r3591, 0;
	@%p1123 bra 	$L__BB12_626;
	bra.uni 	$L__BB12_628;
$L__BB12_626:
	ld.shared.u64 	%rd2207, [m_Local_$_0];
	add.s64 	%rd2208, %rd2207, %rd167;
	st.u32 	[%rd2208+36], %r405;
	ld.u32 	%r3593, [%rd1079];
	setp.ne.s32 	%p1124, %r3593, 0;
	@%p1124 bra 	$L__BB12_628;
	ld.shared.u64 	%rd2209, [m_Local_$_0];
	add.s64 	%rd2210, %rd2209, %rd167;
	st.u32 	[%rd2210+32], %r399;
	ld.u32 	%r3594, [%rd1079];
	setp.eq.s32 	%p1125, %r3594, 0;
	selp.b32 	%r8317, %r8316, 0, %p1125;
$L__BB12_628:
	st.u32 	[%rd1079], %r8317;
	bra.uni 	$L__BB12_630;
$L__BB12_629:
	add.s32 	%r3597, %r8311, 4;
	cvt.u64.u32 	%rd2211, %r3597;
	add.s64 	%rd2212, %rd165, %rd2211;
	mov.b32 	%r3598, 0;
	st.u32 	[%rd2212+32], %r3598;
$L__BB12_630:
	add.s32 	%r8313, %r8313, 2;
	add.s32 	%r8312, %r8312, 2;
	add.s32 	%r8311, %r8311, 8;
	setp.ne.s32 	%p1126, %r8312, 0;
	@%p1126 bra 	$L__BB12_607;
$L__BB12_631:
	and.b32  	%r3599, %r395, 1;
	setp.eq.b32 	%p1127, %r3599, 1;
	not.pred 	%p1128, %p1127;
	@%p1128 bra 	$L__BB12_643;
	ld.shared.u64 	%rd2213, [m_Local_$_0];
	add.s64 	%rd168, %rd2213, %rd161;
	ld.u32 	%r420, [%rd168+12];
	setp.lt.s32 	%p1129, %r419, %r420;
	@%p1129 bra 	$L__BB12_642;
	ld.shared.u64 	%rd2214, [m_Local_$_1];
	atom.add.u64 	%rd2215, [%rd3], 48;
	add.s64 	%rd2216, %rd2215, 56;
	setp.ge.u64 	%p1130, %rd2216, %rd2214;
	shr.u64 	%rd169, %rd2215, 4;
	cvt.u32.u64 	%r8319, %rd169;
	setp.eq.s32 	%p1131, %r8319, -1;
	or.pred  	%p1132, %p1130, %p1131;
	@%p1132 bra 	$L__BB12_635;
	ld.shared.u64 	%rd2217, [m_Local_$_0];
	shl.b64 	%rd2218, %rd169, 32;
	shr.s64 	%rd2219, %rd2218, 28;
	add.s64 	%rd2220, %rd2217, %rd2219;
	mov.b16 	%rs267, 0;
	st.u8 	[%rd2220], %rs267;
	st.u8 	[%rd2220+1], %rs267;
	mov.b32 	%r3600, 3608;
	st.u32 	[%rd2220+4], %r3600;
	mov.b16 	%rs268, 1;
	st.u8 	[%rd2220+3], %rs268;
	mov.b32 	%r3601, 48;
	st.u32 	[%rd2220+8], %r3601;
	mov.b32 	%r3602, -1;
	st.u32 	[%rd2220+16], %r3602;
	ld.shared.u64 	%rd2221, [m_Local_$_0];
	add.s64 	%rd2222, %rd2221, %rd2219;
	mov.b32 	%r3603, 0;
	st.u32 	[%rd2222+32], %r3603;
	ld.shared.u64 	%rd2223, [m_Local_$_0];
	add.s64 	%rd2224, %rd2223, %rd2219;
	st.u32 	[%rd2224+36], %r3603;
	ld.shared.u64 	%rd2225, [m_Local_$_0];
	add.s64 	%rd2226, %rd2225, %rd2219;
	st.u32 	[%rd2226+40], %r3603;
	ld.u32 	%r3604, [%rd1079];
	setp.eq.s32 	%p3969, %r3604, 0;
	bra.uni 	$L__BB12_636;
$L__BB12_635:
	mov.b32 	%r3606, 21106;
	st.u32 	[%rd1079], %r3606;
	mov.b32 	%r8319, -1;
	mov.pred 	%p3969, 0;
$L__BB12_636:
	mov.b32 	%r8320, 0;
	not.pred 	%p1134, %p3969;
	@%p1134 bra 	$L__BB12_641;
	setp.eq.s32 	%p1135, %r8319, -1;
	@%p1135 bra 	$L__BB12_4027;
	ld.shared.u64 	%rd2227, [m_Local_$_0];
	mul.wide.s32 	%rd170, %r8319, 16;
	add.s64 	%rd2228, %rd2227, %rd170;
	st.u32 	[%rd2228+40], %r420;
	ld.u32 	%r3609, [%rd1079];
	setp.eq.s32 	%p1136, %r3609, 0;
	@%p1136 bra 	$L__BB12_639;
	bra.uni 	$L__BB12_641;
$L__BB12_639:
	ld.shared.u64 	%rd2229, [m_Local_$_0];
	add.s64 	%rd2230, %rd2229, %rd170;
	st.u32 	[%rd2230+36], %r419;
	ld.u32 	%r3611, [%rd1079];
	setp.ne.s32 	%p1137, %r3611, 0;
	@%p1137 bra 	$L__BB12_641;
	ld.shared.u64 	%rd2231, [m_Local_$_0];
	add.s64 	%rd2232, %rd2231, %rd170;
	st.u32 	[%rd2232+32], %r399;
	ld.u32 	%r3612, [%rd1079];
	setp.eq.s32 	%p1138, %r3612, 0;
	selp.b32 	%r8320, %r8319, 0, %p1138;
$L__BB12_641:
	st.u32 	[%rd1079], %r8320;
	bra.uni 	$L__BB12_643;
$L__BB12_642:
	shl.b32 	%r3615, %r419, 2;
	cvt.u64.u32 	%rd2233, %r3615;
	add.s64 	%rd2234, %rd168, %rd2233;
	mov.b32 	%r3616, 0;
	st.u32 	[%rd2234+32], %r3616;
$L__BB12_643:
	setp.lt.s32 	%p1139, %r8307, 1;
	@%p1139 bra 	$L__BB12_647;
	mul.wide.s32 	%rd171, %r8306, 16;
	mul.wide.s32 	%rd172, %r399, 16;
	neg.s32 	%r8322, %r8307;
	mov.b32 	%r8321, 0;
	mov.u32 	%r8323, %r8321;
$L__BB12_645:
	setp.ne.s32 	%p1140, %r8306, -1;
	@%p1140 bra 	$L__BB12_651;
	mov.b32 	%r3634, 21352;
	st.u32 	[%rd1079], %r3634;
	mov.b16 	%rs941, 0;
	bra.uni 	$L__BB12_663;
$L__BB12_647:
	setp.lt.s32 	%p1163, %r8309, 1;
	@%p1163 bra 	$L__BB12_705;
	mul.wide.s32 	%rd173, %r8308, 16;
	mul.wide.s32 	%rd174, %r399, 16;
	shl.b32 	%r8331, %r8307, 2;
	neg.s32 	%r8329, %r8309;
	mov.b32 	%r8328, 0;
	mov.u32 	%r8332, %r8328;
$L__BB12_649:
	setp.ne.s32 	%p1164, %r8308, -1;
	@%p1164 bra 	$L__BB12_678;
	mov.b32 	%r3668, 21352;
	st.u32 	[%rd1079], %r3668;
	mov.b16 	%rs942, 0;
	bra.uni 	$L__BB12_690;
$L__BB12_651:
	ld.shared.u64 	%rd2235, [m_Local_$_0];
	add.s64 	%rd175, %rd2235, %rd171;
	ld.u32 	%r431, [%rd175+12];
	setp.lt.s32 	%p1141, %r8323, %r431;
	@%p1141 bra 	$L__BB12_662;
	ld.shared.u64 	%rd2236, [m_Local_$_1];
	atom.add.u64 	%rd2237, [%rd3], 48;
	add.s64 	%rd2238, %rd2237, 56;
	setp.lt.u64 	%p1142, %rd2238, %rd2236;
	shr.u64 	%rd176, %rd2237, 4;
	cvt.u32.u64 	%r8324, %rd176;
	setp.ne.s32 	%p1143, %r8324, -1;
	and.pred  	%p1144, %p1142, %p1143;
	@%p1144 bra 	$L__BB12_654;
	mov.b32 	%r3625, 21106;
	st.u32 	[%rd1079], %r3625;
	mov.b32 	%r8324, -1;
	mov.pred 	%p3970, 0;
	bra.uni 	$L__BB12_655;
$L__BB12_654:
	ld.shared.u64 	%rd2239, [m_Local_$_0];
	shl.b64 	%rd2240, %rd176, 32;
	shr.s64 	%rd2241, %rd2240, 28;
	add.s64 	%rd2242, %rd2239, %rd2241;
	mov.b16 	%rs269, 0;
	st.u8 	[%rd2242], %rs269;
	st.u8 	[%rd2242+1], %rs269;
	mov.b32 	%r3619, 3608;
	st.u32 	[%rd2242+4], %r3619;
	mov.b16 	%rs270, 1;
	st.u8 	[%rd2242+3], %rs270;
	mov.b32 	%r3620, 48;
	st.u32 	[%rd2242+8], %r3620;
	mov.b32 	%r3621, -1;
	st.u32 	[%rd2242+16], %r3621;
	ld.shared.u64 	%rd2243, [m_Local_$_0];
	add.s64 	%rd2244, %rd2243, %rd2241;
	mov.b32 	%r3622, 0;
	st.u32 	[%rd2244+32], %r3622;
	ld.shared.u64 	%rd2245, [m_Local_$_0];
	add.s64 	%rd2246, %rd2245, %rd2241;
	st.u32 	[%rd2246+36], %r3622;
	ld.shared.u64 	%rd2247, [m_Local_$_0];
	add.s64 	%rd2248, %rd2247, %rd2241;
	st.u32 	[%rd2248+40], %r3622;
	ld.u32 	%r3623, [%rd1079];
	setp.eq.s32 	%p3970, %r3623, 0;
$L__BB12_655:
	mov.b32 	%r8325, 0;
	not.pred 	%p1146, %p3970;
	@%p1146 bra 	$L__BB12_661;
	setp.ne.s32 	%p1147, %r8324, -1;
	@%p1147 bra 	$L__BB12_658;
	mov.b32 	%r3633, 21352;
	st.u32 	[%rd1079], %r3633;
	bra.uni 	$L__BB12_661;
$L__BB12_658:
	ld.shared.u64 	%rd2249, [m_Local_$_0];
	mul.wide.s32 	%rd177, %r8324, 16;
	add.s64 	%rd2250, %rd2249, %rd177;
	st.u32 	[%rd2250+40], %r431;
	ld.u32 	%r3628, [%rd1079];
	setp.ne.s32 	%p1148, %r3628, 0;
	@%p1148 bra 	$L__BB12_661;
	ld.shared.u64 	%rd2251, [m_Local_$_0];
	add.s64 	%rd2252, %rd2251, %rd177;
	st.u32 	[%rd2252+36], %r8323;
	ld.u32 	%r3630, [%rd1079];
	setp.ne.s32 	%p1149, %r3630, 0;
	@%p1149 bra 	$L__BB12_661;
	ld.shared.u64 	%rd2253, [m_Local_$_0];
	add.s64 	%rd2254, %rd2253, %rd177;
	st.u32 	[%rd2254+32], %r8306;
	ld.u32 	%r3631, [%rd1079];
	setp.eq.s32 	%p1150, %r3631, 0;
	selp.b32 	%r8325, %r8324, 0, %p1150;
$L__BB12_661:
	st.u32 	[%rd1079], %r8325;
	mov.b16 	%rs941, 0;
	bra.uni 	$L__BB12_663;
$L__BB12_662:
	cvt.u64.u32 	%rd2255, %r8321;
	add.s64 	%rd2256, %rd175, %rd2255;
	ld.u8 	%rs941, [%rd2256+32];
$L__BB12_663:
	setp.ne.s32 	%p1151, %r399, -1;
	@%p1151 bra 	$L__BB12_665;
	mov.b32 	%r3651, 21352;
	st.u32 	[%rd1079], %r3651;
	bra.uni 	$L__BB12_677;
$L__BB12_665:
	ld.shared.u64 	%rd2257, [m_Local_$_0];
	add.s64 	%rd178, %rd2257, %rd172;
	ld.u32 	%r436, [%rd178+12];
	setp.lt.s32 	%p1152, %r8323, %r436;
	@%p1152 bra 	$L__BB12_676;
	ld.shared.u64 	%rd2258, [m_Local_$_1];
	atom.add.u64 	%rd2259, [%rd3], 48;
	add.s64 	%rd2260, %rd2259, 56;
	setp.lt.u64 	%p1153, %rd2260, %rd2258;
	shr.u64 	%rd179, %rd2259, 4;
	cvt.u32.u64 	%r8326, %rd179;
	setp.ne.s32 	%p1154, %r8326, -1;
	and.pred  	%p1155, %p1153, %p1154;
	@%p1155 bra 	$L__BB12_668;
	mov.b32 	%r3641, 21106;
	st.u32 	[%rd1079], %r3641;
	mov.b32 	%r8326, -1;
	mov.pred 	%p3971, 0;
	bra.uni 	$L__BB12_669;
$L__BB12_668:
	ld.shared.u64 	%rd2261, [m_Local_$_0];
	shl.b64 	%rd2262, %rd179, 32;
	shr.s64 	%rd2263, %rd2262, 28;
	add.s64 	%rd2264, %rd2261, %rd2263;
	mov.b16 	%rs273, 0;
	st.u8 	[%rd2264], %rs273;
	st.u8 	[%rd2264+1], %rs273;
	mov.b32 	%r3635, 3608;
	st.u32 	[%rd2264+4], %r3635;
	mov.b16 	%rs274, 1;
	st.u8 	[%rd2264+3], %rs274;
	mov.b32 	%r3636, 48;
	st.u32 	[%rd2264+8], %r3636;
	mov.b32 	%r3637, -1;
	st.u32 	[%rd2264+16], %r3637;
	ld.shared.u64 	%rd2265, [m_Local_$_0];
	add.s64 	%rd2266, %rd2265, %rd2263;
	mov.b32 	%r3638, 0;
	st.u32 	[%rd2266+32], %r3638;
	ld.shared.u64 	%rd2267, [m_Local_$_0];
	add.s64 	%rd2268, %rd2267, %rd2263;
	st.u32 	[%rd2268+36], %r3638;
	ld.shared.u64 	%rd2269, [m_Local_$_0];
	add.s64 	%rd2270, %rd2269, %rd2263;
	st.u32 	[%rd2270+40], %r3638;
	ld.u32 	%r3639, [%rd1079];
	setp.eq.s32 	%p3971, %r3639, 0;
$L__BB12_669:
	mov.b32 	%r8327, 0;
	not.pred 	%p1157, %p3971;
	@%p1157 bra 	$L__BB12_675;
	setp.ne.s32 	%p1158, %r8326, -1;
	@%p1158 bra 	$L__BB12_672;
	mov.b32 	%r3649, 21352;
	st.u32 	[%rd1079], %r3649;
	bra.uni 	$L__BB12_675;
$L__BB12_672:
	ld.shared.u64 	%rd2271, [m_Local_$_0];
	mul.wide.s32 	%rd180, %r8326, 16;
	add.s64 	%rd2272, %rd2271, %rd180;
	st.u32 	[%rd2272+40], %r436;
	ld.u32 	%r3644, [%rd1079];
	setp.ne.s32 	%p1159, %r3644, 0;
	@%p1159 bra 	$L__BB12_675;
	ld.shared.u64 	%rd2273, [m_Local_$_0];
	add.s64 	%rd2274, %rd2273, %rd180;
	st.u32 	[%rd2274+36], %r8323;
	ld.u32 	%r3646, [%rd1079];
	setp.ne.s32 	%p1160, %r3646, 0;
	@%p1160 bra 	$L__BB12_675;
	ld.shared.u64 	%rd2275, [m_Local_$_0];
	add.s64 	%rd2276, %rd2275, %rd180;
	st.u32 	[%rd2276+32], %r399;
	ld.u32 	%r3647, [%rd1079];
	setp.eq.s32 	%p1161, %r3647, 0;
	selp.b32 	%r8327, %r8326, 0, %p1161;
$L__BB12_675:
	st.u32 	[%rd1079], %r8327;
	bra.uni 	$L__BB12_677;
$L__BB12_676:
	cvt.u64.u32 	%rd2277, %r8321;
	add.s64 	%rd2278, %rd178, %rd2277;
	mov.b32 	%r3650, 0;
	st.u32 	[%rd2278+32], %r3650;
	st.u8 	[%rd2278+32], %rs941;
$L__BB12_677:
	add.s32 	%r8323, %r8323, 1;
	add.s32 	%r8322, %r8322, 1;
	setp.eq.s32 	%p1162, %r8322, 0;
	add.s32 	%r8321, %r8321, 4;
	@%p1162 bra 	$L__BB12_647;
	bra.uni 	$L__BB12_645;
$L__BB12_678:
	ld.shared.u64 	%rd2279, [m_Local_$_0];
	add.s64 	%rd181, %rd2279, %rd173;
	ld.u32 	%r449, [%rd181+12];
	setp.lt.s32 	%p1165, %r8332, %r449;
	@%p1165 bra 	$L__BB12_689;
	ld.shared.u64 	%rd2280, [m_Local_$_1];
	atom.add.u64 	%rd2281, [%rd3], 48;
	add.s64 	%rd2282, %rd2281, 56;
	setp.lt.u64 	%p1166, %rd2282, %rd2280;
	shr.u64 	%rd182, %rd2281, 4;
	cvt.u32.u64 	%r8333, %rd182;
	setp.ne.s32 	%p1167, %r8333, -1;
	and.pred  	%p1168, %p1166, %p1167;
	@%p1168 bra 	$L__BB12_681;
	mov.b32 	%r3659, 21106;
	st.u32 	[%rd1079], %r3659;
	mov.b32 	%r8333, -1;
	mov.pred 	%p3972, 0;
	bra.uni 	$L__BB12_682;
$L__BB12_681:
	ld.shared.u64 	%rd2283, [m_Local_$_0];
	shl.b64 	%rd2284, %rd182, 32;
	shr.s64 	%rd2285, %rd2284, 28;
	add.s64 	%rd2286, %rd2283, %rd2285;
	mov.b16 	%rs275, 0;
	st.u8 	[%rd2286], %rs275;
	st.u8 	[%rd2286+1], %rs275;
	mov.b32 	%r3653, 3608;
	st.u32 	[%rd2286+4], %r3653;
	mov.b16 	%rs276, 1;
	st.u8 	[%rd2286+3], %rs276;
	mov.b32 	%r3654, 48;
	st.u32 	[%rd2286+8], %r3654;
	mov.b32 	%r3655, -1;
	st.u32 	[%rd2286+16], %r3655;
	ld.shared.u64 	%rd2287, [m_Local_$_0];
	add.s64 	%rd2288, %rd2287, %rd2285;
	mov.b32 	%r3656, 0;
	st.u32 	[%rd2288+32], %r3656;
	ld.shared.u64 	%rd2289, [m_Local_$_0];
	add.s64 	%rd2290, %rd2289, %rd2285;
	st.u32 	[%rd2290+36], %r3656;
	ld.shared.u64 	%rd2291, [m_Local_$_0];
	add.s64 	%rd2292, %rd2291, %rd2285;
	st.u32 	[%rd2292+40], %r3656;
	ld.u32 	%r3657, [%rd1079];
	setp.eq.s32 	%p3972, %r3657, 0;
$L__BB12_682:
	mov.b32 	%r8334, 0;
	not.pred 	%p1170, %p3972;
	@%p1170 bra 	$L__BB12_688;
	setp.ne.s32 	%p1171, %r8333, -1;
	@%p1171 bra 	$L__BB12_685;
	mov.b32 	%r3667, 21352;
	st.u32 	[%rd1079], %r3667;
	bra.uni 	$L__BB12_688;
$L__BB12_685:
	ld.shared.u64 	%rd2293, [m_Local_$_0];
	mul.wide.s32 	%rd183, %r8333, 16;
	add.s64 	%rd2294, %rd2293, %rd183;
	st.u32 	[%rd2294+40], %r449;
	ld.u32 	%r3662, [%rd1079];
	setp.ne.s32 	%p1172, %r3662, 0;
	@%p1172 bra 	$L__BB12_688;
	ld.shared.u64 	%rd2295, [m_Local_$_0];
	add.s64 	%rd2296, %rd2295, %rd183;
	st.u32 	[%rd2296+36], %r8332;
	ld.u32 	%r3664, [%rd1079];
	setp.ne.s32 	%p1173, %r3664, 0;
	@%p1173 bra 	$L__BB12_688;
	ld.shared.u64 	%rd2297, [m_Local_$_0];
	add.s64 	%rd2298, %rd2297, %rd183;
	st.u32 	[%rd2298+32], %r8308;
	ld.u32 	%r3665, [%rd1079];
	setp.eq.s32 	%p1174, %r3665, 0;
	selp.b32 	%r8334, %r8333, 0, %p1174;
$L__BB12_688:
	st.u32 	[%rd1079], %r8334;
	mov.b16 	%rs942, 0;
	bra.uni 	$L__BB12_690;
$L__BB12_689:
	cvt.u64.u32 	%rd2299, %r8328;
	add.s64 	%rd2300, %rd181, %rd2299;
	ld.u8 	%rs942, [%rd2300+32];
$L__BB12_690:
	setp.ne.s32 	%p1175, %r399, -1;
	@%p1175 bra 	$L__BB12_692;
	mov.b32 	%r3686, 21352;
	st.u32 	[%rd1079], %r3686;
	bra.uni 	$L__BB12_704;
$L__BB12_692:
	ld.shared.u64 	%rd2301, [m_Local_$_0];
	add.s64 	%rd184, %rd2301, %rd174;
	ld.u32 	%r3669, [%rd184+12];
	setp.gt.s32 	%p1176, %r8307, -1;
	setp.lt.s32 	%p1177, %r8307, %r3669;
	and.pred  	%p1178, %p1176, %p1177;
	@%p1178 bra 	$L__BB12_703;
	ld.shared.u64 	%rd2304, [m_Local_$_1];
	atom.add.u64 	%rd2305, [%rd3], 48;
	add.s64 	%rd2306, %rd2305, 56;
	setp.lt.u64 	%p1179, %rd2306, %rd2304;
	shr.u64 	%rd185, %rd2305, 4;
	cvt.u32.u64 	%r8335, %rd185;
	setp.ne.s32 	%p1180, %r8335, -1;
	and.pred  	%p1181, %p1179, %p1180;
	@%p1181 bra 	$L__BB12_695;
	mov.b32 	%r3677, 21106;
	st.u32 	[%rd1079], %r3677;
	mov.b32 	%r8335, -1;
	mov.pred 	%p3973, 0;
	bra.uni 	$L__BB12_696;
$L__BB12_695:
	ld.shared.u64 	%rd2307, [m_Local_$_0];
	shl.b64 	%rd2308, %rd185, 32;
	shr.s64 	%rd2309, %rd2308, 28;
	add.s64 	%rd2310, %rd2307, %rd2309;
	mov.b16 	%rs279, 0;
	st.u8 	[%rd2310], %rs279;
	st.u8 	[%rd2310+1], %rs279;
	mov.b32 	%r3671, 3608;
	st.u32 	[%rd2310+4], %r3671;
	mov.b16 	%rs280, 1;
	st.u8 	[%rd2310+3], %rs280;
	mov.b32 	%r3672, 48;
	st.u32 	[%rd2310+8], %r3672;
	mov.b32 	%r3673, -1;
	st.u32 	[%rd2310+16], %r3673;
	ld.shared.u64 	%rd2311, [m_Local_$_0];
	add.s64 	%rd2312, %rd2311, %rd2309;
	mov.b32 	%r3674, 0;
	st.u32 	[%rd2312+32], %r3674;
	ld.shared.u64 	%rd2313, [m_Local_$_0];
	add.s64 	%rd2314, %rd2313, %rd2309;
	st.u32 	[%rd2314+36], %r3674;
	ld.shared.u64 	%rd2315, [m_Local_$_0];
	add.s64 	%rd2316, %rd2315, %rd2309;
	st.u32 	[%rd2316+40], %r3674;
	ld.u32 	%r3675, [%rd1079];
	setp.eq.s32 	%p3973, %r3675, 0;
$L__BB12_696:
	mov.b32 	%r8336, 0;
	not.pred 	%p1183, %p3973;
	@%p1183 bra 	$L__BB12_702;
	setp.ne.s32 	%p1184, %r8335, -1;
	@%p1184 bra 	$L__BB12_699;
	mov.b32 	%r3685, 21352;
	st.u32 	[%rd1079], %r3685;
	bra.uni 	$L__BB12_702;
$L__BB12_699:
	ld.shared.u64 	%rd2317, [m_Local_$_0];
	mul.wide.s32 	%rd186, %r8335, 16;
	add.s64 	%rd2318, %rd2317, %rd186;
	st.u32 	[%rd2318+40], %r3669;
	ld.u32 	%r3680, [%rd1079];
	setp.ne.s32 	%p1185, %r3680, 0;
	@%p1185 bra 	$L__BB12_702;
	ld.shared.u64 	%rd2319, [m_Local_$_0];
	add.s64 	%rd2320, %rd2319, %rd186;
	st.u32 	[%rd2320+36], %r8307;
	ld.u32 	%r3682, [%rd1079];
	setp.ne.s32 	%p1186, %r3682, 0;
	@%p1186 bra 	$L__BB12_702;
	ld.shared.u64 	%rd2321, [m_Local_$_0];
	add.s64 	%rd2322, %rd2321, %rd186;
	st.u32 	[%rd2322+32], %r399;
	ld.u32 	%r3683, [%rd1079];
	setp.eq.s32 	%p1187, %r3683, 0;
	selp.b32 	%r8336, %r8335, 0, %p1187;
$L__BB12_702:
	st.u32 	[%rd1079], %r8336;
	bra.uni 	$L__BB12_704;
$L__BB12_703:
	cvt.u64.u32 	%rd2302, %r8331;
	add.s64 	%rd2303, %rd184, %rd2302;
	mov.b32 	%r3670, 0;
	st.u32 	[%rd2303+32], %r3670;
	st.u8 	[%rd2303+32], %rs942;
$L__BB12_704:
	add.s32 	%r8332, %r8332, 1;
	add.s32 	%r8331, %r8331, 4;
	add.s32 	%r8307, %r8307, 1;
	add.s32 	%r8329, %r8329, 1;
	setp.ne.s32 	%p1188, %r8329, 0;
	add.s32 	%r8328, %r8328, 4;
	@%p1188 bra 	$L__BB12_649;
$L__BB12_705:
	ld.shared.u64 	%rd2323, [m_Local_$_1];
	atom.add.u64 	%rd2324, [%rd3], 48;
	add.s64 	%rd2325, %rd2324, 56;
	setp.lt.u64 	%p1189, %rd2325, %rd2323;
	shr.u64 	%rd2326, %rd2324, 4;
	cvt.u32.u64 	%r3687, %rd2326;
	selp.b32 	%r464, %r3687, -1, %p1189;
	setp.ne.s32 	%p1190, %r464, -1;
	@%p1190 bra 	$L__BB12_707;
	mov.b32 	%r3796, 21352;
	st.u32 	[%rd1079], %r3796;
	bra.uni 	$L__BB12_782;
$L__BB12_707:
	ld.shared.u64 	%rd2327, [m_Local_$_0];
	mul.wide.s32 	%rd187, %r464, 16;
	add.s64 	%rd2328, %rd2327, %rd187;
	mov.b16 	%rs281, 1;
	st.u8 	[%rd2328], %rs281;
	mov.b16 	%rs282, 0;
	st.u8 	[%rd2328+1], %rs282;
	mov.b32 	%r3688, 2905;
	st.u32 	[%rd2328+4], %r3688;
	st.u8 	[%rd2328+3], %rs281;
	mov.b32 	%r3689, 48;
	st.u32 	[%rd2328+8], %r3689;
	mov.b32 	%r3690, -1;
	st.u32 	[%rd2328+16], %r3690;
	ld.shared.u64 	%rd2329, [m_Local_$_0];
	mul.wide.s32 	%rd188, %r399, 16;
	add.s64 	%rd2330, %rd2329, %rd188;
	ld.u32 	%r465, [%rd2330+12];
	shl.b32 	%r3691, %r465, 2;
	add.s32 	%r3692, %r3691, 32;
	shr.s32 	%r3693, %r3692, 31;
	shr.u32 	%r3694, %r3693, 29;
	add.s32 	%r3695, %r3692, %r3694;
	and.b32  	%r3696, %r3695, -8;
	sub.s32 	%r3697, %r3692, %r3696;
	setp.eq.s32 	%p1191, %r3697, 0;
	sub.s32 	%r3698, %r3691, %r3697;
	add.s32 	%r3699, %r3698, 40;
	selp.b32 	%r466, %r3692, %r3699, %p1191;
	ld.shared.u64 	%rd189, [m_Local_$_1];
	and.b32  	%r3700, %r466, 12;
	setp.eq.s32 	%p1192, %r3700, 0;
	mov.u32 	%r8337, %r466;
	@%p1192 bra 	$L__BB12_709;
	shr.s32 	%r3701, %r466, 31;
	shr.u32 	%r3702, %r3701, 28;
	add.s32 	%r3703, %r466, %r3702;
	and.b32  	%r3704, %r3703, -16;
	add.s32 	%r8337, %r3704, 16;
$L__BB12_709:
	cvt.s64.s32 	%rd2331, %r8337;
	atom.add.u64 	%rd2332, [%rd3], %rd2331;
	cvt.s64.s32 	%rd2333, %r466;
	add.s64 	%rd2334, %rd2333, %rd2332;
	add.s64 	%rd2335, %rd2334, 8;
	setp.lt.u64 	%p1193, %rd2335, %rd189;
	shr.u64 	%rd2336, %rd2332, 4;
	cvt.u32.u64 	%r3705, %rd2336;
	selp.b32 	%r469, %r3705, -1, %p1193;
	setp.ne.s32 	%p1194, %r469, -1;
	@%p1194 bra 	$L__BB12_711;
	mov.b32 	%r3760, 21352;
	st.u32 	[%rd1079], %r3760;
	bra.uni 	$L__BB12_750;
$L__BB12_711:
	ld.shared.u64 	%rd2337, [m_Local_$_0];
	mul.wide.s32 	%rd190, %r469, 16;
	add.s64 	%rd2338, %rd2337, %rd190;
	mov.b16 	%rs283, 0;
	st.u8 	[%rd2338], %rs283;
	st.u8 	[%rd2338+1], %rs283;
	mov.b32 	%r3706, 4335;
	st.u32 	[%rd2338+4], %r3706;
	mov.b16 	%rs284, 1;
	st.u8 	[%rd2338+3], %rs284;
	st.u32 	[%rd2338+8], %r466;
	st.u32 	[%rd2338+12], %r465;
	setp.lt.s32 	%p1195, %r465, 1;
	@%p1195 bra 	$L__BB12_750;
	setp.eq.s32 	%p1196, %r465, 1;
	mov.b32 	%r489, 0;
	@%p1196 bra 	$L__BB12_738;
	and.b32  	%r489, %r465, 2147483646;
	neg.s32 	%r8339, %r489;
	mov.b32 	%r8338, 0;
	mov.u32 	%r8340, %r8338;
$L__BB12_714:
	add.s32 	%r475, %r8340, 1;
	ld.shared.u64 	%rd2339, [m_Local_$_0];
	add.s64 	%rd191, %rd2339, %rd190;
	ld.u32 	%r476, [%rd191+12];
	setp.lt.s32 	%p1197, %r8340, %r476;
	@%p1197 bra 	$L__BB12_725;
	ld.shared.u64 	%rd2340, [m_Local_$_1];
	atom.add.u64 	%rd2341, [%rd3], 48;
	add.s64 	%rd2342, %rd2341, 56;
	setp.lt.u64 	%p1198, %rd2342, %rd2340;
	shr.u64 	%rd192, %rd2341, 4;
	cvt.u32.u64 	%r8341, %rd192;
	setp.ne.s32 	%p1199, %r8341, -1;
	and.pred  	%p1200, %p1198, %p1199;
	@%p1200 bra 	$L__BB12_717;
	mov.b32 	%r3715, 21106;
	st.u32 	[%rd1079], %r3715;
	mov.b32 	%r8341, -1;
	mov.pred 	%p3974, 0;
	bra.uni 	$L__BB12_718;
$L__BB12_717:
	ld.shared.u64 	%rd2343, [m_Local_$_0];
	shl.b64 	%rd2344, %rd192, 32;
	shr.s64 	%rd2345, %rd2344, 28;
	add.s64 	%rd2346, %rd2343, %rd2345;
	mov.b16 	%rs285, 0;
	st.u8 	[%rd2346], %rs285;
	st.u8 	[%rd2346+1], %rs285;
	mov.b32 	%r3709, 3608;
	st.u32 	[%rd2346+4], %r3709;
	mov.b16 	%rs286, 1;
	st.u8 	[%rd2346+3], %rs286;
	mov.b32 	%r3710, 48;
	st.u32 	[%rd2346+8], %r3710;
	mov.b32 	%r3711, -1;
	st.u32 	[%rd2346+16], %r3711;
	ld.shared.u64 	%rd2347, [m_Local_$_0];
	add.s64 	%rd2348, %rd2347, %rd2345;
	mov.b32 	%r3712, 0;
	st.u32 	[%rd2348+32], %r3712;
	ld.shared.u64 	%rd2349, [m_Local_$_0];
	add.s64 	%rd2350, %rd2349, %rd2345;
	st.u32 	[%rd2350+36], %r3712;
	ld.shared.u64 	%rd2351, [m_Local_$_0];
	add.s64 	%rd2352, %rd2351, %rd2345;
	st.u32 	[%rd2352+40], %r3712;
	ld.u32 	%r3713, [%rd1079];
	setp.eq.s32 	%p3974, %r3713, 0;
$L__BB12_718:
	mov.b32 	%r8342, 0;
	not.pred 	%p1202, %p3974;
	@%p1202 bra 	$L__BB12_724;
	setp.ne.s32 	%p1203, %r8341, -1;
	@%p1203 bra 	$L__BB12_721;
	mov.b32 	%r3723, 21352;
	st.u32 	[%rd1079], %r3723;
	bra.uni 	$L__BB12_724;
$L__BB12_721:
	ld.shared.u64 	%rd2353, [m_Local_$_0];
	mul.wide.s32 	%rd193, %r8341, 16;
	add.s64 	%rd2354, %rd2353, %rd193;
	st.u32 	[%rd2354+40], %r476;
	ld.u32 	%r3718, [%rd1079];
	setp.ne.s32 	%p1204, %r3718, 0;
	@%p1204 bra 	$L__BB12_724;
	ld.shared.u64 	%rd2355, [m_Local_$_0];
	add.s64 	%rd2356, %rd2355, %rd193;
	st.u32 	[%rd2356+36], %r8340;
	ld.u32 	%r3720, [%rd1079];
	setp.ne.s32 	%p1205, %r3720, 0;
	@%p1205 bra 	$L__BB12_724;
	ld.shared.u64 	%rd2357, [m_Local_$_0];
	add.s64 	%rd2358, %rd2357, %rd193;
	st.u32 	[%rd2358+32], %r469;
	ld.u32 	%r3721, [%rd1079];
	setp.eq.s32 	%p1206, %r3721, 0;
	selp.b32 	%r8342, %r8341, 0, %p1206;
$L__BB12_724:
	st.u32 	[%rd1079], %r8342;
	bra.uni 	$L__BB12_726;
$L__BB12_725:
	cvt.u64.u32 	%rd2359, %r8338;
	add.s64 	%rd2360, %rd191, %rd2359;
	mov.b32 	%r3724, 0;
	st.u32 	[%rd2360+32], %r3724;
$L__BB12_726:
	ld.shared.u64 	%rd2361, [m_Local_$_0];
	add.s64 	%rd194, %rd2361, %rd190;
	ld.u32 	%r481, [%rd194+12];
	setp.lt.s32 	%p1207, %r475, %r481;
	@%p1207 bra 	$L__BB12_736;
	ld.shared.u64 	%rd2362, [m_Local_$_1];
	atom.add.u64 	%rd2363, [%rd3], 48;
	add.s64 	%rd2364, %rd2363, 56;
	setp.ge.u64 	%p1208, %rd2364, %rd2362;
	shr.u64 	%rd195, %rd2363, 4;
	cvt.u32.u64 	%r8343, %rd195;
	setp.eq.s32 	%p1209, %r8343, -1;
	or.pred  	%p1210, %p1208, %p1209;
	@%p1210 bra 	$L__BB12_729;
	ld.shared.u64 	%rd2365, [m_Local_$_0];
	shl.b64 	%rd2366, %rd195, 32;
	shr.s64 	%rd2367, %rd2366, 28;
	add.s64 	%rd2368, %rd2365, %rd2367;
	mov.b16 	%rs287, 0;
	st.u8 	[%rd2368], %rs287;
	st.u8 	[%rd2368+1], %rs287;
	mov.b32 	%r3725, 3608;
	st.u32 	[%rd2368+4], %r3725;
	mov.b16 	%rs288, 1;
	st.u8 	[%rd2368+3], %rs288;
	mov.b32 	%r3726, 48;
	st.u32 	[%rd2368+8], %r3726;
	mov.b32 	%r3727, -1;
	st.u32 	[%rd2368+16], %r3727;
	ld.shared.u64 	%rd2369, [m_Local_$_0];
	add.s64 	%rd2370, %rd2369, %rd2367;
	mov.b32 	%r3728, 0;
	st.u32 	[%rd2370+32], %r3728;
	ld.shared.u64 	%rd2371, [m_Local_$_0];
	add.s64 	%rd2372, %rd2371, %rd2367;
	st.u32 	[%rd2372+36], %r3728;
	ld.shared.u64 	%rd2373, [m_Local_$_0];
	add.s64 	%rd2374, %rd2373, %rd2367;
	st.u32 	[%rd2374+40], %r3728;
	ld.u32 	%r3729, [%rd1079];
	setp.eq.s32 	%p3975, %r3729, 0;
	bra.uni 	$L__BB12_730;
$L__BB12_729:
	mov.b32 	%r3731, 21106;
	st.u32 	[%rd1079], %r3731;
	mov.b32 	%r8343, -1;
	mov.pred 	%p3975, 0;
$L__BB12_730:
	mov.b32 	%r8344, 0;
	not.pred 	%p1212, %p3975;
	@%p1212 bra 	$L__BB12_735;
	setp.eq.s32 	%p1213, %r8343, -1;
	@%p1213 bra 	$L__BB12_4028;
	ld.shared.u64 	%rd2375, [m_Local_$_0];
	mul.wide.s32 	%rd196, %r8343, 16;
	add.s64 	%rd2376, %rd2375, %rd196;
	st.u32 	[%rd2376+40], %r481;
	ld.u32 	%r3734, [%rd1079];
	setp.eq.s32 	%p1214, %r3734, 0;
	@%p1214 bra 	$L__BB12_733;
	bra.uni 	$L__BB12_735;
$L__BB12_733:
	ld.shared.u64 	%rd2377, [m_Local_$_0];
	add.s64 	%rd2378, %rd2377, %rd196;
	st.u32 	[%rd2378+36], %r475;
	ld.u32 	%r3736, [%rd1079];
	setp.ne.s32 	%p1215, %r3736, 0;
	@%p1215 bra 	$L__BB12_735;
	ld.shared.u64 	%rd2379, [m_Local_$_0];
	add.s64 	%rd2380, %rd2379, %rd196;
	st.u32 	[%rd2380+32], %r469;
	ld.u32 	%r3737, [%rd1079];
	setp.eq.s32 	%p1216, %r3737, 0;
	selp.b32 	%r8344, %r8343, 0, %p1216;
$L__BB12_735:
	st.u32 	[%rd1079], %r8344;
	bra.uni 	$L__BB12_737;
$L__BB12_736:
	add.s32 	%r3740, %r8338, 4;
	cvt.u64.u32 	%rd2381, %r3740;
	add.s64 	%rd2382, %rd194, %rd2381;
	mov.b32 	%r3741, 0;
	st.u32 	[%rd2382+32], %r3741;
$L__BB12_737:
	add.s32 	%r8340, %r8340, 2;
	add.s32 	%r8339, %r8339, 2;
	add.s32 	%r8338, %r8338, 8;
	setp.ne.s32 	%p1217, %r8339, 0;
	@%p1217 bra 	$L__BB12_714;
$L__BB12_738:
	and.b32  	%r3742, %r465, 1;
	setp.eq.b32 	%p1218, %r3742, 1;
	not.pred 	%p1219, %p1218;
	@%p1219 bra 	$L__BB12_750;
	ld.shared.u64 	%rd2383, [m_Local_$_0];
	add.s64 	%rd197, %rd2383, %rd190;
	ld.u32 	%r490, [%rd197+12];
	setp.lt.s32 	%p1220, %r489, %r490;
	@%p1220 bra 	$L__BB12_749;
	ld.shared.u64 	%rd2384, [m_Local_$_1];
	atom.add.u64 	%rd2385, [%rd3], 48;
	add.s64 	%rd2386, %rd2385, 56;
	setp.ge.u64 	%p1221, %rd2386, %rd2384;
	shr.u64 	%rd198, %rd2385, 4;
	cvt.u32.u64 	%r8346, %rd198;
	setp.eq.s32 	%p1222, %r8346, -1;
	or.pred  	%p1223, %p1221, %p1222;
	@%p1223 bra 	$L__BB12_742;
	ld.shared.u64 	%rd2387, [m_Local_$_0];
	shl.b64 	%rd2388, %rd198, 32;
	shr.s64 	%rd2389, %rd2388, 28;
	add.s64 	%rd2390, %rd2387, %rd2389;
	mov.b16 	%rs289, 0;
	st.u8 	[%rd2390], %rs289;
	st.u8 	[%rd2390+1], %rs289;
	mov.b32 	%r3743, 3608;
	st.u32 	[%rd2390+4], %r3743;
	mov.b16 	%rs290, 1;
	st.u8 	[%rd2390+3], %rs290;
	mov.b32 	%r3744, 48;
	st.u32 	[%rd2390+8], %r3744;
	mov.b32 	%r3745, -1;
	st.u32 	[%rd2390+16], %r3745;
	ld.shared.u64 	%rd2391, [m_Local_$_0];
	add.s64 	%rd2392, %rd2391, %rd2389;
	mov.b32 	%r3746, 0;
	st.u32 	[%rd2392+32], %r3746;
	ld.shared.u64 	%rd2393, [m_Local_$_0];
	add.s64 	%rd2394, %rd2393, %rd2389;
	st.u32 	[%rd2394+36], %r3746;
	ld.shared.u64 	%rd2395, [m_Local_$_0];
	add.s64 	%rd2396, %rd2395, %rd2389;
	st.u32 	[%rd2396+40], %r3746;
	ld.u32 	%r3747, [%rd1079];
	setp.eq.s32 	%p3976, %r3747, 0;
	bra.uni 	$L__BB12_743;
$L__BB12_742:
	mov.b32 	%r3749, 21106;
	st.u32 	[%rd1079], %r3749;
	mov.b32 	%r8346, -1;
	mov.pred 	%p3976, 0;
$L__BB12_743:
	mov.b32 	%r8347, 0;
	not.pred 	%p1225, %p3976;
	@%p1225 bra 	$L__BB12_748;
	setp.eq.s32 	%p1226, %r8346, -1;
	@%p1226 bra 	$L__BB12_4029;
	ld.shared.u64 	%rd2397, [m_Local_$_0];
	mul.wide.s32 	%rd199, %r8346, 16;
	add.s64 	%rd2398, %rd2397, %rd199;
	st.u32 	[%rd2398+40], %r490;
	ld.u32 	%r3752, [%rd1079];
	setp.eq.s32 	%p1227, %r3752, 0;
	@%p1227 bra 	$L__BB12_746;
	bra.uni 	$L__BB12_748;
$L__BB12_746:
	ld.shared.u64 	%rd2399, [m_Local_$_0];
	add.s64 	%rd2400, %rd2399, %rd199;
	st.u32 	[%rd2400+36], %r489;
	ld.u32 	%r3754, [%rd1079];
	setp.ne.s32 	%p1228, %r3754, 0;
	@%p1228 bra 	$L__BB12_748;
	ld.shared.u64 	%rd2401, [m_Local_$_0];
	add.s64 	%rd2402, %rd2401, %rd199;
	st.u32 	[%rd2402+32], %r469;
	ld.u32 	%r3755, [%rd1079];
	setp.eq.s32 	%p1229, %r3755, 0;
	selp.b32 	%r8347, %r8346, 0, %p1229;
$L__BB12_748:
	st.u32 	[%rd1079], %r8347;
	bra.uni 	$L__BB12_750;
$L__BB12_749:
	shl.b32 	%r3758, %r489, 2;
	cvt.u64.u32 	%rd2403, %r3758;
	add.s64 	%rd2404, %rd197, %rd2403;
	mov.b32 	%r3759, 0;
	st.u32 	[%rd2404+32], %r3759;
$L__BB12_750:
	setp.lt.s32 	%p1230, %r465, 1;
	@%p1230 bra 	$L__BB12_781;
	mul.wide.s32 	%rd200, %r469, 16;
	neg.s32 	%r8349, %r465;
	mov.b32 	%r8348, 0;
	mov.u32 	%r8350, %r8348;
$L__BB12_752:
	setp.ne.s32 	%p1231, %r399, -1;
	@%p1231 bra 	$L__BB12_754;
	mov.b32 	%r3777, 21352;
	st.u32 	[%rd1079], %r3777;
	mov.b16 	%rs943, 0;
	bra.uni 	$L__BB12_766;
$L__BB12_754:
	ld.shared.u64 	%rd2405, [m_Local_$_0];
	add.s64 	%rd201, %rd2405, %rd188;
	ld.u32 	%r499, [%rd201+12];
	setp.lt.s32 	%p1232, %r8350, %r499;
	@%p1232 bra 	$L__BB12_765;
	ld.shared.u64 	%rd2406, [m_Local_$_1];
	atom.add.u64 	%rd2407, [%rd3], 48;
	add.s64 	%rd2408, %rd2407, 56;
	setp.lt.u64 	%p1233, %rd2408, %rd2406;
	shr.u64 	%rd202, %rd2407, 4;
	cvt.u32.u64 	%r8351, %rd202;
	setp.ne.s32 	%p1234, %r8351, -1;
	and.pred  	%p1235, %p1233, %p1234;
	@%p1235 bra 	$L__BB12_757;
	mov.b32 	%r3768, 21106;
	st.u32 	[%rd1079], %r3768;
	mov.b32 	%r8351, -1;
	mov.pred 	%p3977, 0;
	bra.uni 	$L__BB12_758;
$L__BB12_757:
	ld.shared.u64 	%rd2409, [m_Local_$_0];
	shl.b64 	%rd2410, %rd202, 32;
	shr.s64 	%rd2411, %rd2410, 28;
	add.s64 	%rd2412, %rd2409, %rd2411;
	mov.b16 	%rs291, 0;
	st.u8 	[%rd2412], %rs291;
	st.u8 	[%rd2412+1], %rs291;
	mov.b32 	%r3762, 3608;
	st.u32 	[%rd2412+4], %r3762;
	mov.b16 	%rs292, 1;
	st.u8 	[%rd2412+3], %rs292;
	mov.b32 	%r3763, 48;
	st.u32 	[%rd2412+8], %r3763;
	mov.b32 	%r3764, -1;
	st.u32 	[%rd2412+16], %r3764;
	ld.shared.u64 	%rd2413, [m_Local_$_0];
	add.s64 	%rd2414, %rd2413, %rd2411;
	mov.b32 	%r3765, 0;
	st.u32 	[%rd2414+32], %r3765;
	ld.shared.u64 	%rd2415, [m_Local_$_0];
	add.s64 	%rd2416, %rd2415, %rd2411;
	st.u32 	[%rd2416+36], %r3765;
	ld.shared.u64 	%rd2417, [m_Local_$_0];
	add.s64 	%rd2418, %rd2417, %rd2411;
	st.u32 	[%rd2418+40], %r3765;
	ld.u32 	%r3766, [%rd1079];
	setp.eq.s32 	%p3977, %r3766, 0;
$L__BB12_758:
	mov.b32 	%r8352, 0;
	not.pred 	%p1237, %p3977;
	@%p1237 bra 	$L__BB12_764;
	setp.ne.s32 	%p1238, %r8351, -1;
	@%p1238 bra 	$L__BB12_761;
	mov.b32 	%r3776, 21352;
	st.u32 	[%rd1079], %r3776;
	bra.uni 	$L__BB12_764;
$L__BB12_761:
	ld.shared.u64 	%rd2419, [m_Local_$_0];
	mul.wide.s32 	%rd203, %r8351, 16;
	add.s64 	%rd2420, %rd2419, %rd203;
	st.u32 	[%rd2420+40], %r499;
	ld.u32 	%r3771, [%rd1079];
	setp.ne.s32 	%p1239, %r3771, 0;
	@%p1239 bra 	$L__BB12_764;
	ld.shared.u64 	%rd2421, [m_Local_$_0];
	add.s64 	%rd2422, %rd2421, %rd203;
	st.u32 	[%rd2422+36], %r8350;
	ld.u32 	%r3773, [%rd1079];
	setp.ne.s32 	%p1240, %r3773, 0;
	@%p1240 bra 	$L__BB12_764;
	ld.shared.u64 	%rd2423, [m_Local_$_0];
	add.s64 	%rd2424, %rd2423, %rd203;
	st.u32 	[%rd2424+32], %r399;
	ld.u32 	%r3774, [%rd1079];
	setp.eq.s32 	%p1241, %r3774, 0;
	selp.b32 	%r8352, %r8351, 0, %p1241;
$L__BB12_764:
	st.u32 	[%rd1079], %r8352;
	mov.b16 	%rs943, 0;
	bra.uni 	$L__BB12_766;
$L__BB12_765:
	cvt.u64.u32 	%rd2425, %r8348;
	add.s64 	%rd2426, %rd201, %rd2425;
	ld.u8 	%rs943, [%rd2426+32];
$L__BB12_766:
	setp.ne.s32 	%p1242, %r469, -1;
	@%p1242 bra 	$L__BB12_768;
	mov.b32 	%r3794, 21352;
	st.u32 	[%rd1079], %r3794;
	bra.uni 	$L__BB12_780;
$L__BB12_768:
	ld.shared.u64 	%rd2427, [m_Local_$_0];
	add.s64 	%rd204, %rd2427, %rd200;
	ld.u32 	%r504, [%rd204+12];
	setp.lt.s32 	%p1243, %r8350, %r504;
	@%p1243 bra 	$L__BB12_779;
	ld.shared.u64 	%rd2428, [m_Local_$_1];
	atom.add.u64 	%rd2429, [%rd3], 48;
	add.s64 	%rd2430, %rd2429, 56;
	setp.lt.u64 	%p1244, %rd2430, %rd2428;
	shr.u64 	%rd205, %rd2429, 4;
	cvt.u32.u64 	%r8353, %rd205;
	setp.ne.s32 	%p1245, %r8353, -1;
	and.pred  	%p1246, %p1244, %p1245;
	@%p1246 bra 	$L__BB12_771;
	mov.b32 	%r3784, 21106;
	st.u32 	[%rd1079], %r3784;
	mov.b32 	%r8353, -1;
	mov.pred 	%p3978, 0;
	bra.uni 	$L__BB12_772;
$L__BB12_771:
	ld.shared.u64 	%rd2431, [m_Local_$_0];
	shl.b64 	%rd2432, %rd205, 32;
	shr.s64 	%rd2433, %rd2432, 28;
	add.s64 	%rd2434, %rd2431, %rd2433;
	mov.b16 	%rs295, 0;
	st.u8 	[%rd2434], %rs295;
	st.u8 	[%rd2434+1], %rs295;
	mov.b32 	%r3778, 3608;
	st.u32 	[%rd2434+4], %r3778;
	mov.b16 	%rs296, 1;
	st.u8 	[%rd2434+3], %rs296;
	mov.b32 	%r3779, 48;
	st.u32 	[%rd2434+8], %r3779;
	mov.b32 	%r3780, -1;
	st.u32 	[%rd2434+16], %r3780;
	ld.shared.u64 	%rd2435, [m_Local_$_0];
	add.s64 	%rd2436, %rd2435, %rd2433;
	mov.b32 	%r3781, 0;
	st.u32 	[%rd2436+32], %r3781;
	ld.shared.u64 	%rd2437, [m_Local_$_0];
	add.s64 	%rd2438, %rd2437, %rd2433;
	st.u32 	[%rd2438+36], %r3781;
	ld.shared.u64 	%rd2439, [m_Local_$_0];
	add.s64 	%rd2440, %rd2439, %rd2433;
	st.u32 	[%rd2440+40], %r3781;
	ld.u32 	%r3782, [%rd1079];
	setp.eq.s32 	%p3978, %r3782, 0;
$L__BB12_772:
	mov.b32 	%r8354, 0;
	not.pred 	%p1248, %p3978;
	@%p1248 bra 	$L__BB12_778;
	setp.ne.s32 	%p1249, %r8353, -1;
	@%p1249 bra 	$L__BB12_775;
	mov.b32 	%r3792, 21352;
	st.u32 	[%rd1079], %r3792;
	bra.uni 	$L__BB12_778;
$L__BB12_775:
	ld.shared.u64 	%rd2441, [m_Local_$_0];
	mul.wide.s32 	%rd206, %r8353, 16;
	add.s64 	%rd2442, %rd2441, %rd206;
	st.u32 	[%rd2442+40], %r504;
	ld.u32 	%r3787, [%rd1079];
	setp.ne.s32 	%p1250, %r3787, 0;
	@%p1250 bra 	$L__BB12_778;
	ld.shared.u64 	%rd2443, [m_Local_$_0];
	add.s64 	%rd2444, %rd2443, %rd206;
	st.u32 	[%rd2444+36], %r8350;
	ld.u32 	%r3789, [%rd1079];
	setp.ne.s32 	%p1251, %r3789, 0;
	@%p1251 bra 	$L__BB12_778;
	ld.shared.u64 	%rd2445, [m_Local_$_0];
	add.s64 	%rd2446, %rd2445, %rd206;
	st.u32 	[%rd2446+32], %r469;
	ld.u32 	%r3790, [%rd1079];
	setp.eq.s32 	%p1252, %r3790, 0;
	selp.b32 	%r8354, %r8353, 0, %p1252;
$L__BB12_778:
	st.u32 	[%rd1079], %r8354;
	bra.uni 	$L__BB12_780;
$L__BB12_779:
	cvt.u64.u32 	%rd2447, %r8348;
	add.s64 	%rd2448, %rd204, %rd2447;
	mov.b32 	%r3793, 0;
	st.u32 	[%rd2448+32], %r3793;
	st.u8 	[%rd2448+32], %rs943;
$L__BB12_780:
	add.s32 	%r8350, %r8350, 1;
	add.s32 	%r8349, %r8349, 1;
	setp.ne.s32 	%p1253, %r8349, 0;
	add.s32 	%r8348, %r8348, 4;
	@%p1253 bra 	$L__BB12_752;
$L__BB12_781:
	ld.shared.u64 	%rd2449, [m_Local_$_0];
	add.s64 	%rd2450, %rd2449, %rd187;
	st.u32 	[%rd2450+32], %r469;
	ld.shared.u64 	%rd2451, [m_Local_$_0];
	add.s64 	%rd2452, %rd2451, %rd187;
	st.u32 	[%rd2452+40], %r465;
	ld.shared.u64 	%rd2453, [m_Local_$_0];
	add.s64 	%rd2454, %rd2453, %rd187;
	mov.b32 	%r3795, 0;
	st.u32 	[%rd2454+48], %r3795;
$L__BB12_782:
	ld.shared.u64 	%rd2455, [m_Local_$_1];
	atom.add.u64 	%rd2456, [%rd3], 48;
	add.s64 	%rd2457, %rd2456, 56;
	setp.lt.u64 	%p1254, %rd2457, %rd2455;
	shr.u64 	%rd207, %rd2456, 4;
	cvt.u32.u64 	%r8357, %rd207;
	setp.ne.s32 	%p1255, %r8357, -1;
	and.pred  	%p1256, %p1254, %p1255;
	@%p1256 bra 	$L__BB12_784;
	mov.b32 	%r3804, 21352;
	st.u32 	[%rd1079], %r3804;
	mov.b32 	%r8357, -1;
	mov.pred 	%p3979, 0;
	bra.uni 	$L__BB12_788;
$L__BB12_784:
	setp.ne.s32 	%p1257, %r464, -1;
	ld.shared.u64 	%rd2458, [m_Local_$_0];
	shl.b64 	%rd2459, %rd207, 32;
	shr.s64 	%rd208, %rd2459, 28;
	add.s64 	%rd2460, %rd2458, %rd208;
	mov.b16 	%rs297, 0;
	st.u8 	[%rd2460], %rs297;
	st.u8 	[%rd2460+1], %rs297;
	mov.b32 	%r3797, 16901;
	st.u32 	[%rd2460+4], %r3797;
	mov.b16 	%rs298, 1;
	st.u8 	[%rd2460+3], %rs298;
	mov.b32 	%r3798, 44;
	st.u32 	[%rd2460+8], %r3798;
	mov.b32 	%r3799, -1;
	st.u32 	[%rd2460+16], %r3799;
	@%p1257 bra 	$L__BB12_786;
	mov.b32 	%r3801, 21352;
	st.u32 	[%rd1079], %r3801;
	mov.b32 	%r8355, 0;
	ld.shared.u64 	%rd7567, [m_Local_$_0];
	mov.u32 	%r8356, %r8355;
	bra.uni 	$L__BB12_787;
$L__BB12_786:
	ld.shared.u64 	%rd7567, [m_Local_$_0];
	mul.wide.s32 	%rd2461, %r464, 16;
	add.s64 	%rd2462, %rd7567, %rd2461;
	ld.u32 	%r8355, [%rd2462+32];
	ld.u32 	%r8356, [%rd2462+40];
$L__BB12_787:
	add.s64 	%rd2463, %rd7567, %rd208;
	st.u32 	[%rd2463+32], %r8355;
	ld.shared.u64 	%rd2464, [m_Local_$_0];
	add.s64 	%rd2465, %rd2464, %rd208;
	st.u32 	[%rd2465+40], %r8356;
	ld.u32 	%r3802, [%rd1079];
	setp.eq.s32 	%p3979, %r3802, 0;
$L__BB12_788:
	not.pred 	%p1259, %p3979;
	@%p1259 bra 	$L__BB12_4014;
	setp.ne.s32 	%p1260, %r8357, -1;
	@%p1260 bra 	$L__BB12_791;
	mov.b32 	%r8149, -2;
	st.u32 	[%rd1079], %r8149;
	mov.b32 	%r9161, -1;
	bra.uni 	$L__BB12_3936;
$L__BB12_791:
	ld.shared.u64 	%rd2466, [m_Local_$_0];
	mul.wide.s32 	%rd212, %r8357, 16;
	add.s64 	%rd213, %rd2466, %rd212;
	ld.u32 	%r3807, [%rd213+4];
	mov.b32 	%r9161, -1;
	setp.eq.s32 	%p1261, %r3807, 16901;
	@%p1261 bra 	$L__BB12_3859;
	setp.ne.s32 	%p1262, %r3807, 1;
	@%p1262 bra 	$L__BB12_3936;
	ld.shared.u64 	%rd2599, [m_Local_$_1];
	atom.add.u64 	%rd2600, [%rd3], 48;
	add.s64 	%rd2601, %rd2600, 56;
	setp.lt.u64 	%p1328, %rd2601, %rd2599;
	shr.u64 	%rd214, %rd2600, 4;
	cvt.u32.u64 	%r8359, %rd214;
	setp.ne.s32 	%p1329, %r8359, -1;
	and.pred  	%p1330, %p1328, %p1329;
	@%p1330 bra 	$L__BB12_795;
	mov.b32 	%r3930, 21352;
	st.u32 	[%rd1079], %r3930;
	mov.b32 	%r8359, -1;
	mov.pred 	%p3980, 0;
	bra.uni 	$L__BB12_799;
$L__BB12_795:
	ld.shared.u64 	%rd2602, [m_Local_$_0];
	shl.b64 	%rd2603, %rd214, 32;
	shr.s64 	%rd215, %rd2603, 28;
	add.s64 	%rd2604, %rd2602, %rd215;
	mov.b16 	%rs315, 1;
	st.u8 	[%rd2604], %rs315;
	mov.b16 	%rs316, 0;
	st.u8 	[%rd2604+1], %rs316;
	mov.b32 	%r3919, 2905;
	st.u32 	[%rd2604+4], %r3919;
	st.u8 	[%rd2604+3], %rs315;
	mov.b32 	%r3920, 48;
	st.u32 	[%rd2604+8], %r3920;
	mov.b32 	%r3921, -1;
	st.u32 	[%rd2604+16], %r3921;
	ld.shared.u64 	%rd2605, [m_Local_$_1];
	atom.add.u64 	%rd2606, [%rd3], 32;
	add.s64 	%rd2607, %rd2606, 40;
	setp.lt.u64 	%p1331, %rd2607, %rd2605;
	shr.u64 	%rd216, %rd2606, 4;
	cvt.u32.u64 	%r8358, %rd216;
	setp.ne.s32 	%p1332, %r8358, -1;
	and.pred  	%p1333, %p1331, %p1332;
	@%p1333 bra 	$L__BB12_797;
	mov.b32 	%r3926, 21352;
	st.u32 	[%rd1079], %r3926;
	mov.b32 	%r8358, -1;
	bra.uni 	$L__BB12_798;
$L__BB12_797:
	ld.shared.u64 	%rd2608, [m_Local_$_0];
	shl.b64 	%rd2609, %rd216, 32;
	shr.s64 	%rd2610, %rd2609, 28;
	add.s64 	%rd2611, %rd2608, %rd2610;
	mov.b16 	%rs317, 0;
	st.u8 	[%rd2611], %rs317;
	st.u8 	[%rd2611+1], %rs317;
	mov.b32 	%r3922, 4335;
	st.u32 	[%rd2611+4], %r3922;
	mov.b16 	%rs318, 1;
	st.u8 	[%rd2611+3], %rs318;
	mov.b32 	%r3923, 32;
	st.u32 	[%rd2611+8], %r3923;
	mov.b32 	%r3924, 0;
	st.u32 	[%rd2611+12], %r3924;
$L__BB12_798:
	ld.shared.u64 	%rd2612, [m_Local_$_0];
	add.s64 	%rd2613, %rd2612, %rd215;
	st.u32 	[%rd2613+32], %r8358;
	ld.shared.u64 	%rd2614, [m_Local_$_0];
	add.s64 	%rd2615, %rd2614, %rd215;
	mov.b32 	%r3927, 0;
	st.u32 	[%rd2615+40], %r3927;
	ld.u32 	%r3928, [%rd1079];
	setp.eq.s32 	%p3980, %r3928, 0;
$L__BB12_799:
	mov.b32 	%r9161, 0;
	not.pred 	%p1335, %p3980;
	@%p1335 bra 	$L__BB12_3936;
	ld.shared.u64 	%rd217, [m_Local_$_0];
	add.s64 	%rd2616, %rd217, %rd212;
	ld.u32 	%r3932, [%rd2616+4];
	ld.shared.u64 	%rd2617, [m_Local_$_2];
	mul.wide.s32 	%rd2618, %r3932, 4;
	add.s64 	%rd2619, %rd2617, %rd2618;
	ld.u32 	%r522, [%rd2619];
	setp.ne.s32 	%p1336, %r522, -1;
	@%p1336 bra 	$L__BB12_802;
	mov.b32 	%r3934, 21352;
	st.u32 	[%rd1079], %r3934;
	mov.b32 	%r8360, 0;
	bra.uni 	$L__BB12_803;
$L__BB12_802:
	mul.wide.s32 	%rd2620, %r522, 16;
	add.s64 	%rd2621, %rd217, %rd2620;
	ld.u32 	%r8360, [%rd2621+32];
$L__BB12_803:
	setp.eq.s32 	%p1337, %r522, -1;
	@%p1337 bra 	$L__BB12_3936;
	setp.ne.s32 	%p1338, %r8359, -1;
	@%p1338 bra 	$L__BB12_806;
	mov.b32 	%r3937, 21352;
	st.u32 	[%rd1079], %r3937;
	mov.b32 	%r8361, 0;
	mov.u32 	%r8362, %r8361;
	bra.uni 	$L__BB12_807;
$L__BB12_806:
	ld.shared.u64 	%rd2622, [m_Local_$_0];
	mul.wide.s32 	%rd2623, %r8359, 16;
	add.s64 	%rd2624, %rd2622, %rd2623;
	ld.u32 	%r8361, [%rd2624+32];
	ld.u32 	%r8362, [%rd2624+40];
$L__BB12_807:
	setp.ne.s32 	%p1339, %r8360, -1;
	@%p1339 bra 	$L__BB12_809;
	mov.b32 	%r3939, 21352;
	st.u32 	[%rd1079], %r3939;
	mov.b32 	%r8363, 0;
	mov.u32 	%r8364, %r8363;
	bra.uni 	$L__BB12_810;
$L__BB12_809:
	ld.shared.u64 	%rd2625, [m_Local_$_0];
	mul.wide.s32 	%rd2626, %r8360, 16;
	add.s64 	%rd2627, %rd2625, %rd2626;
	ld.u32 	%r8363, [%rd2627+32];
	ld.u32 	%r8364, [%rd2627+40];
$L__BB12_810:
	add.s32 	%r533, %r8364, %r8362;
	shl.b32 	%r3940, %r533, 2;
	add.s32 	%r3941, %r3940, 32;
	shr.s32 	%r3942, %r3941, 31;
	shr.u32 	%r3943, %r3942, 29;
	add.s32 	%r3944, %r3941, %r3943;
	and.b32  	%r3945, %r3944, -8;
	sub.s32 	%r3946, %r3941, %r3945;
	setp.eq.s32 	%p1340, %r3946, 0;
	sub.s32 	%r3947, %r3940, %r3946;
	add.s32 	%r3948, %r3947, 40;
	selp.b32 	%r534, %r3941, %r3948, %p1340;
	ld.shared.u64 	%rd218, [m_Local_$_1];
	and.b32  	%r3949, %r534, 12;
	setp.eq.s32 	%p1341, %r3949, 0;
	mov.u32 	%r8365, %r534;
	@%p1341 bra 	$L__BB12_812;
	shr.s32 	%r3950, %r534, 31;
	shr.u32 	%r3951, %r3950, 28;
	add.s32 	%r3952, %r534, %r3951;
	and.b32  	%r3953, %r3952, -16;
	add.s32 	%r8365, %r3953, 16;
$L__BB12_812:
	cvt.s64.s32 	%rd2628, %r8365;
	atom.add.u64 	%rd2629, [%rd3], %rd2628;
	cvt.s64.s32 	%rd2630, %r534;
	add.s64 	%rd2631, %rd2630, %rd2629;
	add.s64 	%rd2632, %rd2631, 8;
	setp.lt.u64 	%p1342, %rd2632, %rd218;
	shr.u64 	%rd2633, %rd2629, 4;
	cvt.u32.u64 	%r3954, %rd2633;
	selp.b32 	%r537, %r3954, -1, %p1342;
	setp.ne.s32 	%p1343, %r537, -1;
	@%p1343 bra 	$L__BB12_814;
	mov.b32 	%r4009, 21352;
	st.u32 	[%rd1079], %r4009;
	bra.uni 	$L__BB12_853;
$L__BB12_814:
	ld.shared.u64 	%rd2634, [m_Local_$_0];
	mul.wide.s32 	%rd219, %r537, 16;
	add.s64 	%rd2635, %rd2634, %rd219;
	mov.b16 	%rs319, 0;
	st.u8 	[%rd2635], %rs319;
	st.u8 	[%rd2635+1], %rs319;
	mov.b32 	%r3955, 4335;
	st.u32 	[%rd2635+4], %r3955;
	mov.b16 	%rs320, 1;
	st.u8 	[%rd2635+3], %rs320;
	st.u32 	[%rd2635+8], %r534;
	st.u32 	[%rd2635+12], %r533;
	setp.lt.s32 	%p1344, %r533, 1;
	@%p1344 bra 	$L__BB12_853;
	setp.eq.s32 	%p1345, %r533, 1;
	mov.b32 	%r557, 0;
	@%p1345 bra 	$L__BB12_841;
	and.b32  	%r557, %r533, 2147483646;
	neg.s32 	%r8367, %r557;
	mov.b32 	%r8366, 0;
	mov.u32 	%r8368, %r8366;
$L__BB12_817:
	add.s32 	%r543, %r8368, 1;
	ld.shared.u64 	%rd2636, [m_Local_$_0];
	add.s64 	%rd220, %rd2636, %rd219;
	ld.u32 	%r544, [%rd220+12];
	setp.lt.s32 	%p1346, %r8368, %r544;
	@%p1346 bra 	$L__BB12_828;
	ld.shared.u64 	%rd2637, [m_Local_$_1];
	atom.add.u64 	%rd2638, [%rd3], 48;
	add.s64 	%rd2639, %rd2638, 56;
	setp.lt.u64 	%p1347, %rd2639, %rd2637;
	shr.u64 	%rd221, %rd2638, 4;
	cvt.u32.u64 	%r8369, %rd221;
	setp.ne.s32 	%p1348, %r8369, -1;
	and.pred  	%p1349, %p1347, %p1348;
	@%p1349 bra 	$L__BB12_820;
	mov.b32 	%r3964, 21106;
	st.u32 	[%rd1079], %r3964;
	mov.b32 	%r8369, -1;
	mov.pred 	%p3981, 0;
	bra.uni 	$L__BB12_821;
$L__BB12_820:
	ld.shared.u64 	%rd2640, [m_Local_$_0];
	shl.b64 	%rd2641, %rd221, 32;
	shr.s64 	%rd2642, %rd2641, 28;
	add.s64 	%rd2643, %rd2640, %rd2642;
	mov.b16 	%rs321, 0;
	st.u8 	[%rd2643], %rs321;
	st.u8 	[%rd2643+1], %rs321;
	mov.b32 	%r3958, 3608;
	st.u32 	[%rd2643+4], %r3958;
	mov.b16 	%rs322, 1;
	st.u8 	[%rd2643+3], %rs322;
	mov.b32 	%r3959, 48;
	st.u32 	[%rd2643+8], %r3959;
	mov.b32 	%r3960, -1;
	st.u32 	[%rd2643+16], %r3960;
	ld.shared.u64 	%rd2644, [m_Local_$_0];
	add.s64 	%rd2645, %rd2644, %rd2642;
	mov.b32 	%r3961, 0;
	st.u32 	[%rd2645+32], %r3961;
	ld.shared.u64 	%rd2646, [m_Local_$_0];
	add.s64 	%rd2647, %rd2646, %rd2642;
	st.u32 	[%rd2647+36], %r3961;
	ld.shared.u64 	%rd2648, [m_Local_$_0];
	add.s64 	%rd2649, %rd2648, %rd2642;
	st.u32 	[%rd2649+40], %r3961;
	ld.u32 	%r3962, [%rd1079];
	setp.eq.s32 	%p3981, %r3962, 0;
$L__BB12_821:
	mov.b32 	%r8370, 0;
	not.pred 	%p1351, %p3981;
	@%p1351 bra 	$L__BB12_827;
	setp.ne.s32 	%p1352, %r8369, -1;
	@%p1352 bra 	$L__BB12_824;
	mov.b32 	%r3972, 21352;
	st.u32 	[%rd1079], %r3972;
	bra.uni 	$L__BB12_827;
$L__BB12_824:
	ld.shared.u64 	%rd2650, [m_Local_$_0];
	mul.wide.s32 	%rd222, %r8369, 16;
	add.s64 	%rd2651, %rd2650, %rd222;
	st.u32 	[%rd2651+40], %r544;
	ld.u32 	%r3967, [%rd1079];
	setp.ne.s32 	%p1353, %r3967, 0;
	@%p1353 bra 	$L__BB12_827;
	ld.shared.u64 	%rd2652, [m_Local_$_0];
	add.s64 	%rd2653, %rd2652, %rd222;
	st.u32 	[%rd2653+36], %r8368;
	ld.u32 	%r3969, [%rd1079];
	setp.ne.s32 	%p1354, %r3969, 0;
	@%p1354 bra 	$L__BB12_827;
	ld.shared.u64 	%rd2654, [m_Local_$_0];
	add.s64 	%rd2655, %rd2654, %rd222;
	st.u32 	[%rd2655+32], %r537;
	ld.u32 	%r3970, [%rd1079];
	setp.eq.s32 	%p1355, %r3970, 0;
	selp.b32 	%r8370, %r8369, 0, %p1355;
$L__BB12_827:
	st.u32 	[%rd1079], %r8370;
	bra.uni 	$L__BB12_829;
$L__BB12_828:
	cvt.u64.u32 	%rd2656, %r8366;
	add.s64 	%rd2657, %rd220, %rd2656;
	mov.b32 	%r3973, 0;
	st.u32 	[%rd2657+32], %r3973;
$L__BB12_829:
	ld.shared.u64 	%rd2658, [m_Local_$_0];
	add.s64 	%rd223, %rd2658, %rd219;
	ld.u32 	%r549, [%rd223+12];
	setp.lt.s32 	%p1356, %r543, %r549;
	@%p1356 bra 	$L__BB12_839;
	ld.shared.u64 	%rd2659, [m_Local_$_1];
	atom.add.u64 	%rd2660, [%rd3], 48;
	add.s64 	%rd2661, %rd2660, 56;
	setp.ge.u64 	%p1357, %rd2661, %rd2659;
	shr.u64 	%rd224, %rd2660, 4;
	cvt.u32.u64 	%r8371, %rd224;
	setp.eq.s32 	%p1358, %r8371, -1;
	or.pred  	%p1359, %p1357, %p1358;
	@%p1359 bra 	$L__BB12_832;
	ld.shared.u64 	%rd2662, [m_Local_$_0];
	shl.b64 	%rd2663, %rd224, 32;
	shr.s64 	%rd2664, %rd2663, 28;
	add.s64 	%rd2665, %rd2662, %rd2664;
	mov.b16 	%rs323, 0;
	st.u8 	[%rd2665], %rs323;
	st.u8 	[%rd2665+1], %rs323;
	mov.b32 	%r3974, 3608;
	st.u32 	[%rd2665+4], %r3974;
	mov.b16 	%rs324, 1;
	st.u8 	[%rd2665+3], %rs324;
	mov.b32 	%r3975, 48;
	st.u32 	[%rd2665+8], %r3975;
	mov.b32 	%r3976, -1;
	st.u32 	[%rd2665+16], %r3976;
	ld.shared.u64 	%rd2666, [m_Local_$_0];
	add.s64 	%rd2667, %rd2666, %rd2664;
	mov.b32 	%r3977, 0;
	st.u32 	[%rd2667+32], %r3977;
	ld.shared.u64 	%rd2668, [m_Local_$_0];
	add.s64 	%rd2669, %rd2668, %rd2664;
	st.u32 	[%rd2669+36], %r3977;
	ld.shared.u64 	%rd2670, [m_Local_$_0];
	add.s64 	%rd2671, %rd2670, %rd2664;
	st.u32 	[%rd2671+40], %r3977;
	ld.u32 	%r3978, [%rd1079];
	setp.eq.s32 	%p3982, %r3978, 0;
	bra.uni 	$L__BB12_833;
$L__BB12_832:
	mov.b32 	%r3980, 21106;
	st.u32 	[%rd1079], %r3980;
	mov.b32 	%r8371, -1;
	mov.pred 	%p3982, 0;
$L__BB12_833:
	mov.b32 	%r8372, 0;
	not.pred 	%p1361, %p3982;
	@%p1361 bra 	$L__BB12_838;
	setp.eq.s32 	%p1362, %r8371, -1;
	@%p1362 bra 	$L__BB12_4030;
	ld.shared.u64 	%rd2672, [m_Local_$_0];
	mul.wide.s32 	%rd225, %r8371, 16;
	add.s64 	%rd2673, %rd2672, %rd225;
	st.u32 	[%rd2673+40], %r549;
	ld.u32 	%r3983, [%rd1079];
	setp.eq.s32 	%p1363, %r3983, 0;
	@%p1363 bra 	$L__BB12_836;
	bra.uni 	$L__BB12_838;
$L__BB12_836:
	ld.shared.u64 	%rd2674, [m_Local_$_0];
	add.s64 	%rd2675, %rd2674, %rd225;
	st.u32 	[%rd2675+36], %r543;
	ld.u32 	%r3985, [%rd1079];
	setp.ne.s32 	%p1364, %r3985, 0;
	@%p1364 bra 	$L__BB12_838;
	ld.shared.u64 	%rd2676, [m_Local_$_0];
	add.s64 	%rd2677, %rd2676, %rd225;
	st.u32 	[%rd2677+32], %r537;
	ld.u32 	%r3986, [%rd1079];
	setp.eq.s32 	%p1365, %r3986, 0;
	selp.b32 	%r8372, %r8371, 0, %p1365;
$L__BB12_838:
	st.u32 	[%rd1079], %r8372;
	bra.uni 	$L__BB12_840;
$L__BB12_839:
	add.s32 	%r3989, %r8366, 4;
	cvt.u64.u32 	%rd2678, %r3989;
	add.s64 	%rd2679, %rd223, %rd2678;
	mov.b32 	%r3990, 0;
	st.u32 	[%rd2679+32], %r3990;
$L__BB12_840:
	add.s32 	%r8368, %r8368, 2;
	add.s32 	%r8367, %r8367, 2;
	add.s32 	%r8366, %r8366, 8;
	setp.ne.s32 	%p1366, %r8367, 0;
	@%p1366 bra 	$L__BB12_817;
$L__BB12_841:
	and.b32  	%r3991, %r533, 1;
	setp.eq.b32 	%p1367, %r3991, 1;
	not.pred 	%p1368, %p1367;
	@%p1368 bra 	$L__BB12_853;
	ld.shared.u64 	%rd2680, [m_Local_$_0];
	add.s64 	%rd226, %rd2680, %rd219;
	ld.u32 	%r558, [%rd226+12];
	setp.lt.s32 	%p1369, %r557, %r558;
	@%p1369 bra 	$L__BB12_852;
	ld.shared.u64 	%rd2681, [m_Local_$_1];
	atom.add.u64 	%rd2682, [%rd3], 48;
	add.s64 	%rd2683, %rd2682, 56;
	setp.ge.u64 	%p1370, %rd2683, %rd2681;
	shr.u64 	%rd227, %rd2682, 4;
	cvt.u32.u64 	%r8374, %rd227;
	setp.eq.s32 	%p1371, %r8374, -1;
	or.pred  	%p1372, %p1370, %p1371;
	@%p1372 bra 	$L__BB12_845;
	ld.shared.u64 	%rd2684, [m_Local_$_0];
	shl.b64 	%rd2685, %rd227, 32;
	shr.s64 	%rd2686, %rd2685, 28;
	add.s64 	%rd2687, %rd2684, %rd2686;
	mov.b16 	%rs325, 0;
	st.u8 	[%rd2687], %rs325;
	st.u8 	[%rd2687+1], %rs325;
	mov.b32 	%r3992, 3608;
	st.u32 	[%rd2687+4], %r3992;
	mov.b16 	%rs326, 1;
	st.u8 	[%rd2687+3], %rs326;
	mov.b32 	%r3993, 48;
	st.u32 	[%rd2687+8], %r3993;
	mov.b32 	%r3994, -1;
	st.u32 	[%rd2687+16], %r3994;
	ld.shared.u64 	%rd2688, [m_Local_$_0];
	add.s64 	%rd2689, %rd2688, %rd2686;
	mov.b32 	%r3995, 0;
	st.u32 	[%rd2689+32], %r3995;
	ld.shared.u64 	%rd2690, [m_Local_$_0];
	add.s64 	%rd2691, %rd2690, %rd2686;
	st.u32 	[%rd2691+36], %r3995;
	ld.shared.u64 	%rd2692, [m_Local_$_0];
	add.s64 	%rd2693, %rd2692, %rd2686;
	st.u32 	[%rd2693+40], %r3995;
	ld.u32 	%r3996, [%rd1079];
	setp.eq.s32 	%p3983, %r3996, 0;
	bra.uni 	$L__BB12_846;
$L__BB12_845:
	mov.b32 	%r3998, 21106;
	st.u32 	[%rd1079], %r3998;
	mov.b32 	%r8374, -1;
	mov.pred 	%p3983, 0;
$L__BB12_846:
	mov.b32 	%r8375, 0;
	not.pred 	%p1374, %p3983;
	@%p1374 bra 	$L__BB12_851;
	setp.eq.s32 	%p1375, %r8374, -1;
	@%p1375 bra 	$L__BB12_4031;
	ld.shared.u64 	%rd2694, [m_Local_$_0];
	mul.wide.s32 	%rd228, %r8374, 16;
	add.s64 	%rd2695, %rd2694, %rd228;
	st.u32 	[%rd2695+40], %r558;
	ld.u32 	%r4001, [%rd1079];
	setp.eq.s32 	%p1376, %r4001, 0;
	@%p1376 bra 	$L__BB12_849;
	bra.uni 	$L__BB12_851;
$L__BB12_849:
	ld.shared.u64 	%rd2696, [m_Local_$_0];
	add.s64 	%rd2697, %rd2696, %rd228;
	st.u32 	[%rd2697+36], %r557;
	ld.u32 	%r4003, [%rd1079];
	setp.ne.s32 	%p1377, %r4003, 0;
	@%p1377 bra 	$L__BB12_851;
	ld.shared.u64 	%rd2698, [m_Local_$_0];
	add.s64 	%rd2699, %rd2698, %rd228;
	st.u32 	[%rd2699+32], %r537;
	ld.u32 	%r4004, [%rd1079];
	setp.eq.s32 	%p1378, %r4004, 0;
	selp.b32 	%r8375, %r8374, 0, %p1378;
$L__BB12_851:
	st.u32 	[%rd1079], %r8375;
	bra.uni 	$L__BB12_853;
$L__BB12_852:
	shl.b32 	%r4007, %r557, 2;
	cvt.u64.u32 	%rd2700, %r4007;
	add.s64 	%rd2701, %rd226, %rd2700;
	mov.b32 	%r4008, 0;
	st.u32 	[%rd2701+32], %r4008;
$L__BB12_853:
	setp.lt.s32 	%p1379, %r8362, 1;
	@%p1379 bra 	$L__BB12_857;
	mul.wide.s32 	%rd229, %r8361, 16;
	mul.wide.s32 	%rd230, %r537, 16;
	neg.s32 	%r8377, %r8362;
	mov.b32 	%r8376, 0;
	mov.u32 	%r8378, %r8376;
$L__BB12_855:
	setp.ne.s32 	%p1380, %r8361, -1;
	@%p1380 bra 	$L__BB12_861;
	mov.b32 	%r4026, 21352;
	st.u32 	[%rd1079], %r4026;
	mov.b16 	%rs944, 0;
	bra.uni 	$L__BB12_873;
$L__BB12_857:
	setp.lt.s32 	%p1403, %r8364, 1;
	@%p1403 bra 	$L__BB12_915;
	mul.wide.s32 	%rd231, %r8363, 16;
	mul.wide.s32 	%rd232, %r537, 16;
	shl.b32 	%r8386, %r8362, 2;
	neg.s32 	%r8384, %r8364;
	mov.b32 	%r8383, 0;
	mov.u32 	%r8387, %r8383;
$L__BB12_859:
	setp.ne.s32 	%p1404, %r8363, -1;
	@%p1404 bra 	$L__BB12_888;
	mov.b32 	%r4060, 21352;
	st.u32 	[%rd1079], %r4060;
	mov.b16 	%rs945, 0;
	bra.uni 	$L__BB12_900;
$L__BB12_861:
	ld.shared.u64 	%rd2702, [m_Local_$_0];
	add.s64 	%rd233, %rd2702, %rd229;
	ld.u32 	%r569, [%rd233+12];
	setp.lt.s32 	%p1381, %r8378, %r569;
	@%p1381 bra 	$L__BB12_872;
	ld.shared.u64 	%rd2703, [m_Local_$_1];
	atom.add.u64 	%rd2704, [%rd3], 48;
	add.s64 	%rd2705, %rd2704, 56;
	setp.lt.u64 	%p1382, %rd2705, %rd2703;
	shr.u64 	%rd234, %rd2704, 4;
	cvt.u32.u64 	%r8379, %rd234;
	setp.ne.s32 	%p1383, %r8379, -1;
	and.pred  	%p1384, %p1382, %p1383;
	@%p1384 bra 	$L__BB12_864;
	mov.b32 	%r4017, 21106;
	st.u32 	[%rd1079], %r4017;
	mov.b32 	%r8379, -1;
	mov.pred 	%p3984, 0;
	bra.uni 	$L__BB12_865;
$L__BB12_864:
	ld.shared.u64 	%rd2706, [m_Local_$_0];
	shl.b64 	%rd2707, %rd234, 32;
	shr.s64 	%rd2708, %rd2707, 28;
	add.s64 	%rd2709, %rd2706, %rd2708;
	mov.b16 	%rs327, 0;
	st.u8 	[%rd2709], %rs327;
	st.u8 	[%rd2709+1], %rs327;
	mov.b32 	%r4011, 3608;
	st.u32 	[%rd2709+4], %r4011;
	mov.b16 	%rs328, 1;
	st.u8 	[%rd2709+3], %rs328;
	mov.b32 	%r4012, 48;
	st.u32 	[%rd2709+8], %r4012;
	mov.b32 	%r4013, -1;
	st.u32 	[%rd2709+16], %r4013;
	ld.shared.u64 	%rd2710, [m_Local_$_0];
	add.s64 	%rd2711, %rd2710, %rd2708;
	mov.b32 	%r4014, 0;
	st.u32 	[%rd2711+32], %r4014;
	ld.shared.u64 	%rd2712, [m_Local_$_0];
	add.s64 	%rd2713, %rd2712, %rd2708;
	st.u32 	[%rd2713+36], %r4014;
	ld.shared.u64 	%rd2714, [m_Local_$_0];
	add.s64 	%rd2715, %rd2714, %rd2708;
	st.u32 	[%rd2715+40], %r4014;
	ld.u32 	%r4015, [%rd1079];
	setp.eq.s32 	%p3984, %r4015, 0;
$L__BB12_865:
	mov.b32 	%r8380, 0;
	not.pred 	%p1386, %p3984;
	@%p1386 bra 	$L__BB12_871;
	setp.ne.s32 	%p1387, %r8379, -1;
	@%p1387 bra 	$L__BB12_868;
	mov.b32 	%r4025, 21352;
	st.u32 	[%rd1079], %r4025;
	bra.uni 	$L__BB12_871;
$L__BB12_868:
	ld.shared.u64 	%rd2716, [m_Local_$_0];
	mul.wide.s32 	%rd235, %r8379, 16;
	add.s64 	%rd2717, %rd2716, %rd235;
	st.u32 	[%rd2717+40], %r569;
	ld.u32 	%r4020, [%rd1079];
	setp.ne.s32 	%p1388, %r4020, 0;
	@%p1388 bra 	$L__BB12_871;
	ld.shared.u64 	%rd2718, [m_Local_$_0];
	add.s64 	%rd2719, %rd2718, %rd235;
	st.u32 	[%rd2719+36], %r8378;
	ld.u32 	%r4022, [%rd1079];
	setp.ne.s32 	%p1389, %r4022, 0;
	@%p1389 bra 	$L__BB12_871;
	ld.shared.u64 	%rd2720, [m_Local_$_0];
	add.s64 	%rd2721, %rd2720, %rd235;
	st.u32 	[%rd2721+32], %r8361;
	ld.u32 	%r4023, [%rd1079];
	setp.eq.s32 	%p1390, %r4023, 0;
	selp.b32 	%r8380, %r8379, 0, %p1390;
$L__BB12_871:
	st.u32 	[%rd1079], %r8380;
	mov.b16 	%rs944, 0;
	bra.uni 	$L__BB12_873;
$L__BB12_872:
	cvt.u64.u32 	%rd2722, %r8376;
	add.s64 	%rd2723, %rd233, %rd2722;
	ld.u8 	%rs944, [%rd2723+32];
$L__BB12_873:
	setp.ne.s32 	%p1391, %r537, -1;
	@%p1391 bra 	$L__BB12_875;
	mov.b32 	%r4043, 21352;
	st.u32 	[%rd1079], %r4043;
	bra.uni 	$L__BB12_887;
$L__BB12_875:
	ld.shared.u64 	%rd2724, [m_Local_$_0];
	add.s64 	%rd236, %rd2724, %rd230;
	ld.u32 	%r574, [%rd236+12];
	setp.lt.s32 	%p1392, %r8378, %r574;
	@%p1392 bra 	$L__BB12_886;
	ld.shared.u64 	%rd2725, [m_Local_$_1];
	atom.add.u64 	%rd2726, [%rd3], 48;
	add.s64 	%rd2727, %rd2726, 56;
	setp.lt.u64 	%p1393, %rd2727, %rd2725;
	shr.u64 	%rd237, %rd2726, 4;
	cvt.u32.u64 	%r8381, %rd237;
	setp.ne.s32 	%p1394, %r8381, -1;
	and.pred  	%p1395, %p1393, %p1394;
	@%p1395 bra 	$L__BB12_878;
	mov.b32 	%r4033, 21106;
	st.u32 	[%rd1079], %r4033;
	mov.b32 	%r8381, -1;
	mov.pred 	%p3985, 0;
	bra.uni 	$L__BB12_879;
$L__BB12_878:
	ld.shared.u64 	%rd2728, [m_Local_$_0];
	shl.b64 	%rd2729, %rd237, 32;
	shr.s64 	%rd2730, %rd2729, 28;
	add.s64 	%rd2731, %rd2728, %rd2730;
	mov.b16 	%rs331, 0;
	st.u8 	[%rd2731], %rs331;
	st.u8 	[%rd2731+1], %rs331;
	mov.b32 	%r4027, 3608;
	st.u32 	[%rd2731+4], %r4027;
	mov.b16 	%rs332, 1;
	st.u8 	[%rd2731+3], %rs332;
	mov.b32 	%r4028, 48;
	st.u32 	[%rd2731+8], %r4028;
	mov.b32 	%r4029, -1;
	st.u32 	[%rd2731+16], %r4029;
	ld.shared.u64 	%rd2732, [m_Local_$_0];
	add.s64 	%rd2733, %rd2732, %rd2730;
	mov.b32 	%r4030, 0;
	st.u32 	[%rd2733+32], %r4030;
	ld.shared.u64 	%rd2734, [m_Local_$_0];
	add.s64 	%rd2735, %rd2734, %rd2730;
	st.u32 	[%rd2735+36], %r4030;
	ld.shared.u64 	%rd2736, [m_Local_$_0];
	add.s64 	%rd2737, %rd2736, %rd2730;
	st.u32 	[%rd2737+40], %r4030;
	ld.u32 	%r4031, [%rd1079];
	setp.eq.s32 	%p3985, %r4031, 0;
$L__BB12_879:
	mov.b32 	%r8382, 0;
	not.pred 	%p1397, %p3985;
	@%p1397 bra 	$L__BB12_885;
	setp.ne.s32 	%p1398, %r8381, -1;
	@%p1398 bra 	$L__BB12_882;
	mov.b32 	%r4041, 21352;
	st.u32 	[%rd1079], %r4041;
	bra.uni 	$L__BB12_885;
$L__BB12_882:
	ld.shared.u64 	%rd2738, [m_Local_$_0];
	mul.wide.s32 	%rd238, %r8381, 16;
	add.s64 	%rd2739, %rd2738, %rd238;
	st.u32 	[%rd2739+40], %r574;
	ld.u32 	%r4036, [%rd1079];
	setp.ne.s32 	%p1399, %r4036, 0;
	@%p1399 bra 	$L__BB12_885;
	ld.shared.u64 	%rd2740, [m_Local_$_0];
	add.s64 	%rd2741, %rd2740, %rd238;
	st.u32 	[%rd2741+36], %r8378;
	ld.u32 	%r4038, [%rd1079];
	setp.ne.s32 	%p1400, %r4038, 0;
	@%p1400 bra 	$L__BB12_885;
	ld.shared.u64 	%rd2742, [m_Local_$_0];
	add.s64 	%rd2743, %rd2742, %rd238;
	st.u32 	[%rd2743+32], %r537;
	ld.u32 	%r4039, [%rd1079];
	setp.eq.s32 	%p1401, %r4039, 0;
	selp.b32 	%r8382, %r8381, 0, %p1401;
$L__BB12_885:
	st.u32 	[%rd1079], %r8382;
	bra.uni 	$L__BB12_887;
$L__BB12_886:
	cvt.u64.u32 	%rd2744, %r8376;
	add.s64 	%rd2745, %rd236, %rd2744;
	mov.b32 	%r4042, 0;
	st.u32 	[%rd2745+32], %r4042;
	st.u8 	[%rd2745+32], %rs944;
$L__BB12_887:
	add.s32 	%r8378, %r8378, 1;
	add.s32 	%r8377, %r8377, 1;
	setp.eq.s32 	%p1402, %r8377, 0;
	add.s32 	%r8376, %r8376, 4;
	@%p1402 bra 	$L__BB12_857;
	bra.uni 	$L__BB12_855;
$L__BB12_888:
	ld.shared.u64 	%rd2746, [m_Local_$_0];
	add.s64 	%rd239, %rd2746, %rd231;
	ld.u32 	%r587, [%rd239+12];
	setp.lt.s32 	%p1405, %r8387, %r587;
	@%p1405 bra 	$L__BB12_899;
	ld.shared.u64 	%rd2747, [m_Local_$_1];
	atom.add.u64 	%rd2748, [%rd3], 48;
	add.s64 	%rd2749, %rd2748, 56;
	setp.lt.u64 	%p1406, %rd2749, %rd2747;
	shr.u64 	%rd240, %rd2748, 4;
	cvt.u32.u64 	%r8388, %rd240;
	setp.ne.s32 	%p1407, %r8388, -1;
	and.pred  	%p1408, %p1406, %p1407;
	@%p1408 bra 	$L__BB12_891;
	mov.b32 	%r4051, 21106;
	st.u32 	[%rd1079], %r4051;
	mov.b32 	%r8388, -1;
	mov.pred 	%p3986, 0;
	bra.uni 	$L__BB12_892;
$L__BB12_891:
	ld.shared.u64 	%rd2750, [m_Local_$_0];
	shl.b64 	%rd2751, %rd240, 32;
	shr.s64 	%rd2752, %rd2751, 28;
	add.s64 	%rd2753, %rd2750, %rd2752;
	mov.b16 	%rs333, 0;
	st.u8 	[%rd2753], %rs333;
	st.u8 	[%rd2753+1], %rs333;
	mov.b32 	%r4045, 3608;
	st.u32 	[%rd2753+4], %r4045;
	mov.b16 	%rs334, 1;
	st.u8 	[%rd2753+3], %rs334;
	mov.b32 	%r4046, 48;
	st.u32 	[%rd2753+8], %r4046;
	mov.b32 	%r4047, -1;
	st.u32 	[%rd2753+16], %r4047;
	ld.shared.u64 	%rd2754, [m_Local_$_0];
	add.s64 	%rd2755, %rd2754, %rd2752;
	mov.b32 	%r4048, 0;
	st.u32 	[%rd2755+32], %r4048;
	ld.shared.u64 	%rd2756, [m_Local_$_0];
	add.s64 	%rd2757, %rd2756, %rd2752;
	st.u32 	[%rd2757+36], %r4048;
	ld.shared.u64 	%rd2758, [m_Local_$_0];
	add.s64 	%rd2759, %rd2758, %rd2752;
	st.u32 	[%rd2759+40], %r4048;
	ld.u32 	%r4049, [%rd1079];
	setp.eq.s32 	%p3986, %r4049, 0;
$L__BB12_892:
	mov.b32 	%r8389, 0;
	not.pred 	%p1410, %p3986;
	@%p1410 bra 	$L__BB12_898;
	setp.ne.s32 	%p1411, %r8388, -1;
	@%p1411 bra 	$L__BB12_895;
	mov.b32 	%r4059, 21352;
	st.u32 	[%rd1079], %r4059;
	bra.uni 	$L__BB12_898;
$L__BB12_895:
	ld.shared.u64 	%rd2760, [m_Local_$_0];
	mul.wide.s32 	%rd241, %r8388, 16;
	add.s64 	%rd2761, %rd2760, %rd241;
	st.u32 	[%rd2761+40], %r587;
	ld.u32 	%r4054, [%rd1079];
	setp.ne.s32 	%p1412, %r4054, 0;
	@%p1412 bra 	$L__BB12_898;
	ld.shared.u64 	%rd2762, [m_Local_$_0];
	add.s64 	%rd2763, %rd2762, %rd241;
	st.u32 	[%rd2763+36], %r8387;
	ld.u32 	%r4056, [%rd1079];
	setp.ne.s32 	%p1413, %r4056, 0;
	@%p1413 bra 	$L__BB12_898;
	ld.shared.u64 	%rd2764, [m_Local_$_0];
	add.s64 	%rd2765, %rd2764, %rd241;
	st.u32 	[%rd2765+32], %r8363;
	ld.u32 	%r4057, [%rd1079];
	setp.eq.s32 	%p1414, %r4057, 0;
	selp.b32 	%r8389, %r8388, 0, %p1414;
$L__BB12_898:
	st.u32 	[%rd1079], %r8389;
	mov.b16 	%rs945, 0;
	bra.uni 	$L__BB12_900;
$L__BB12_899:
	cvt.u64.u32 	%rd2766, %r8383;
	add.s64 	%rd2767, %rd239, %rd2766;
	ld.u8 	%rs945, [%rd2767+32];
$L__BB12_900:
	setp.ne.s32 	%p1415, %r537, -1;
	@%p1415 bra 	$L__BB12_902;
	mov.b32 	%r4078, 21352;
	st.u32 	[%rd1079], %r4078;
	bra.uni 	$L__BB12_914;
$L__BB12_902:
	ld.shared.u64 	%rd2768, [m_Local_$_0];
	add.s64 	%rd242, %rd2768, %rd232;
	ld.u32 	%r4061, [%rd242+12];
	setp.gt.s32 	%p1416, %r8362, -1;
	setp.lt.s32 	%p1417, %r8362, %r4061;
	and.pred  	%p1418, %p1416, %p1417;
	@%p1418 bra 	$L__BB12_913;
	ld.shared.u64 	%rd2771, [m_Local_$_1];
	atom.add.u64 	%rd2772, [%rd3], 48;
	add.s64 	%rd2773, %rd2772, 56;
	setp.lt.u64 	%p1419, %rd2773, %rd2771;
	shr.u64 	%rd243, %rd2772, 4;
	cvt.u32.u64 	%r8390, %rd243;
	setp.ne.s32 	%p1420, %r8390, -1;
	and.pred  	%p1421, %p1419, %p1420;
	@%p1421 bra 	$L__BB12_905;
	mov.b32 	%r4069, 21106;
	st.u32 	[%rd1079], %r4069;
	mov.b32 	%r8390, -1;
	mov.pred 	%p3987, 0;
	bra.uni 	$L__BB12_906;
$L__BB12_905:
	ld.shared.u64 	%rd2774, [m_Local_$_0];
	shl.b64 	%rd2775, %rd243, 32;
	shr.s64 	%rd2776, %rd2775, 28;
	add.s64 	%rd2777, %rd2774, %rd2776;
	mov.b16 	%rs337, 0;
	st.u8 	[%rd2777], %rs337;
	st.u8 	[%rd2777+1], %rs337;
	mov.b32 	%r4063, 3608;
	st.u32 	[%rd2777+4], %r4063;
	mov.b16 	%rs338, 1;
	st.u8 	[%rd2777+3], %rs338;
	mov.b32 	%r4064, 48;
	st.u32 	[%rd2777+8], %r4064;
	mov.b32 	%r4065, -1;
	st.u32 	[%rd2777+16], %r4065;
	ld.shared.u64 	%rd2778, [m_Local_$_0];
	add.s64 	%rd2779, %rd2778, %rd2776;
	mov.b32 	%r4066, 0;
	st.u32 	[%rd2779+32], %r4066;
	ld.shared.u64 	%rd2780, [m_Local_$_0];
	add.s64 	%rd2781, %rd2780, %rd2776;
	st.u32 	[%rd2781+36], %r4066;
	ld.shared.u64 	%rd2782, [m_Local_$_0];
	add.s64 	%rd2783, %rd2782, %rd2776;
	st.u32 	[%rd2783+40], %r4066;
	ld.u32 	%r4067, [%rd1079];
	setp.eq.s32 	%p3987, %r4067, 0;
$L__BB12_906:
	mov.b32 	%r8391, 0;
	not.pred 	%p1423, %p3987;
	@%p1423 bra 	$L__BB12_912;
	setp.ne.s32 	%p1424, %r8390, -1;
	@%p1424 bra 	$L__BB12_909;
	mov.b32 	%r4077, 21352;
	st.u32 	[%rd1079], %r4077;
	bra.uni 	$L__BB12_912;
$L__BB12_909:
	ld.shared.u64 	%rd2784, [m_Local_$_0];
	mul.wide.s32 	%rd244, %r8390, 16;
	add.s64 	%rd2785, %rd2784, %rd244;
	st.u32 	[%rd2785+40], %r4061;
	ld.u32 	%r4072, [%rd1079];
	setp.ne.s32 	%p1425, %r4072, 0;
	@%p1425 bra 	$L__BB12_912;
	ld.shared.u64 	%rd2786, [m_Local_$_0];
	add.s64 	%rd2787, %rd2786, %rd244;
	st.u32 	[%rd2787+36], %r8362;
	ld.u32 	%r4074, [%rd1079];
	setp.ne.s32 	%p1426, %r4074, 0;
	@%p1426 bra 	$L__BB12_912;
	ld.shared.u64 	%rd2788, [m_Local_$_0];
	add.s64 	%rd2789, %rd2788, %rd244;
	st.u32 	[%rd2789+32], %r537;
	ld.u32 	%r4075, [%rd1079];
	setp.eq.s32 	%p1427, %r4075, 0;
	selp.b32 	%r8391, %r8390, 0, %p1427;
$L__BB12_912:
	st.u32 	[%rd1079], %r8391;
	bra.uni 	$L__BB12_914;
$L__BB12_913:
	cvt.u64.u32 	%rd2769, %r8386;
	add.s64 	%rd2770, %rd242, %rd2769;
	mov.b32 	%r4062, 0;
	st.u32 	[%rd2770+32], %r4062;
	st.u8 	[%rd2770+32], %rs945;
$L__BB12_914:
	add.s32 	%r8387, %r8387, 1;
	add.s32 	%r8386, %r8386, 4;
	add.s32 	%r8362, %r8362, 1;
	add.s32 	%r8384, %r8384, 1;
	setp.ne.s32 	%p1428, %r8384, 0;
	add.s32 	%r8383, %r8383, 4;
	@%p1428 bra 	$L__BB12_859;
$L__BB12_915:
	ld.shared.u64 	%rd2790, [m_Local_$_1];
	atom.add.u64 	%rd2791, [%rd3], 48;
	add.s64 	%rd2792, %rd2791, 56;
	setp.lt.u64 	%p1429, %rd2792, %rd2790;
	shr.u64 	%rd2793, %rd2791, 4;
	cvt.u32.u64 	%r4079, %rd2793;
	selp.b32 	%r602, %r4079, -1, %p1429;
	setp.ne.s32 	%p1430, %r602, -1;
	@%p1430 bra 	$L__BB12_917;
	mov.b32 	%r4188, 21352;
	st.u32 	[%rd1079], %r4188;
	bra.uni 	$L__BB12_992;
$L__BB12_917:
	ld.shared.u64 	%rd2794, [m_Local_$_0];
	mul.wide.s32 	%rd245, %r602, 16;
	add.s64 	%rd2795, %rd2794, %rd245;
	mov.b16 	%rs339, 1;
	st.u8 	[%rd2795], %rs339;
	mov.b16 	%rs340, 0;
	st.u8 	[%rd2795+1], %rs340;
	mov.b32 	%r4080, 2905;
	st.u32 	[%rd2795+4], %r4080;
	st.u8 	[%rd2795+3], %rs339;
	mov.b32 	%r4081, 48;
	st.u32 	[%rd2795+8], %r4081;
	mov.b32 	%r4082, -1;
	st.u32 	[%rd2795+16], %r4082;
	ld.shared.u64 	%rd2796, [m_Local_$_0];
	mul.wide.s32 	%rd246, %r537, 16;
	add.s64 	%rd2797, %rd2796, %rd246;
	ld.u32 	%r603, [%rd2797+12];
	shl.b32 	%r4083, %r603, 2;
	add.s32 	%r4084, %r4083, 32;
	shr.s32 	%r4085, %r4084, 31;
	shr.u32 	%r4086, %r4085, 29;
	add.s32 	%r4087, %r4084, %r4086;
	and.b32  	%r4088, %r4087, -8;
	sub.s32 	%r4089, %r4084, %r4088;
	setp.eq.s32 	%p1431, %r4089, 0;
	sub.s32 	%r4090, %r4083, %r4089;
	add.s32 	%r4091, %r4090, 40;
	selp.b32 	%r604, %r4084, %r4091, %p1431;
	ld.shared.u64 	%rd247, [m_Local_$_1];
	and.b32  	%r4092, %r604, 12;
	setp.eq.s32 	%p1432, %r4092, 0;
	mov.u32 	%r8392, %r604;
	@%p1432 bra 	$L__BB12_919;
	shr.s32 	%r4093, %r604, 31;
	shr.u32 	%r4094, %r4093, 28;
	add.s32 	%r4095, %r604, %r4094;
	and.b32  	%r4096, %r4095, -16;
	add.s32 	%r8392, %r4096, 16;
$L__BB12_919:
	cvt.s64.s32 	%rd2798, %r8392;
	atom.add.u64 	%rd2799, [%rd3], %rd2798;
	cvt.s64.s32 	%rd2800, %r604;
	add.s64 	%rd2801, %rd2800, %rd2799;
	add.s64 	%rd2802, %rd2801, 8;
	setp.lt.u64 	%p1433, %rd2802, %rd247;
	shr.u64 	%rd2803, %rd2799, 4;
	cvt.u32.u64 	%r4097, %rd2803;
	selp.b32 	%r607, %r4097, -1, %p1433;
	setp.ne.s32 	%p1434, %r607, -1;
	@%p1434 bra 	$L__BB12_921;
	mov.b32 	%r4152, 21352;
	st.u32 	[%rd1079], %r4152;
	bra.uni 	$L__BB12_960;
$L__BB12_921:
	ld.shared.u64 	%rd2804, [m_Local_$_0];
	mul.wide.s32 	%rd248, %r607, 16;
	add.s64 	%rd2805, %rd2804, %rd248;
	mov.b16 	%rs341, 0;
	st.u8 	[%rd2805], %rs341;
	st.u8 	[%rd2805+1], %rs341;
	mov.b32 	%r4098, 4335;
	st.u32 	[%rd2805+4], %r4098;
	mov.b16 	%rs342, 1;
	st.u8 	[%rd2805+3], %rs342;
	st.u32 	[%rd2805+8], %r604;
	st.u32 	[%rd2805+12], %r603;
	setp.lt.s32 	%p1435, %r603, 1;
	@%p1435 bra 	$L__BB12_960;
	setp.eq.s32 	%p1436, %r603, 1;
	mov.b32 	%r627, 0;
	@%p1436 bra 	$L__BB12_948;
	and.b32  	%r627, %r603, 2147483646;
	neg.s32 	%r8394, %r627;
	mov.b32 	%r8393, 0;
	mov.u32 	%r8395, %r8393;
$L__BB12_924:
	add.s32 	%r613, %r8395, 1;
	ld.shared.u64 	%rd2806, [m_Local_$_0];
	add.s64 	%rd249, %rd2806, %rd248;
	ld.u32 	%r614, [%rd249+12];
	setp.lt.s32 	%p1437, %r8395, %r614;
	@%p1437 bra 	$L__BB12_935;
	ld.shared.u64 	%rd2807, [m_Local_$_1];
	atom.add.u64 	%rd2808, [%rd3], 48;
	add.s64 	%rd2809, %rd2808, 56;
	setp.lt.u64 	%p1438, %rd2809, %rd2807;
	shr.u64 	%rd250, %rd2808, 4;
	cvt.u32.u64 	%r8396, %rd250;
	setp.ne.s32 	%p1439, %r8396, -1;
	and.pred  	%p1440, %p1438, %p1439;
	@%p1440 bra 	$L__BB12_927;
	mov.b32 	%r4107, 21106;
	st.u32 	[%rd1079], %r4107;
	mov.b32 	%r8396, -1;
	mov.pred 	%p3988, 0;
	bra.uni 	$L__BB12_928;
$L__BB12_927:
	ld.shared.u64 	%rd2810, [m_Local_$_0];
	shl.b64 	%rd2811, %rd250, 32;
	shr.s64 	%rd2812, %rd2811, 28;
	add.s64 	%rd2813, %rd2810, %rd2812;
	mov.b16 	%rs343, 0;
	st.u8 	[%rd2813], %rs343;
	st.u8 	[%rd2813+1], %rs343;
	mov.b32 	%r4101, 3608;
	st.u32 	[%rd2813+4], %r4101;
	mov.b16 	%rs344, 1;
	st.u8 	[%rd2813+3], %rs344;
	mov.b32 	%r4102, 48;
	st.u32 	[%rd2813+8], %r4102;
	mov.b32 	%r4103, -1;
	st.u32 	[%rd2813+16], %r4103;
	ld.shared.u64 	%rd2814, [m_Local_$_0];
	add.s64 	%rd2815, %rd2814, %rd2812;
	mov.b32 	%r4104, 0;
	st.u32 	[%rd2815+32], %r4104;
	ld.shared.u64 	%rd2816, [m_Local_$_0];
	add.s64 	%rd2817, %rd2816, %rd2812;
	st.u32 	[%rd2817+36], %r4104;
	ld.shared.u64 	%rd2818, [m_Local_$_0];
	add.s64 	%rd2819, %rd2818, %rd2812;
	st.u32 	[%rd2819+40], %r4104;
	ld.u32 	%r4105, [%rd1079];
	setp.eq.s32 	%p3988, %r4105, 0;
$L__BB12_928:
	mov.b32 	%r8397, 0;
	not.pred 	%p1442, %p3988;
	@%p1442 bra 	$L__BB12_934;
	setp.ne.s32 	%p1443, %r8396, -1;
	@%p1443 bra 	$L__BB12_931;
	mov.b32 	%r4115, 21352;
	st.u32 	[%rd1079], %r4115;
	bra.uni 	$L__BB12_934;
$L__BB12_931:
	ld.shared.u64 	%rd2820, [m_Local_$_0];
	mul.wide.s32 	%rd251, %r8396, 16;
	add.s64 	%rd2821, %rd2820, %rd251;
	st.u32 	[%rd2821+40], %r614;
	ld.u32 	%r4110, [%rd1079];
	setp.ne.s32 	%p1444, %r4110, 0;
	@%p1444 bra 	$L__BB12_934;
	ld.shared.u64 	%rd2822, [m_Local_$_0];
	add.s64 	%rd2823, %rd2822, %rd251;
	st.u32 	[%rd2823+36], %r8395;
	ld.u32 	%r4112, [%rd1079];
	setp.ne.s32 	%p1445, %r4112, 0;
	@%p1445 bra 	$L__BB12_934;
	ld.shared.u64 	%rd2824, [m_Local_$_0];
	add.s64 	%rd2825, %rd2824, %rd251;
	st.u32 	[%rd2825+32], %r607;
	ld.u32 	%r4113, [%rd1079];
	setp.eq.s32 	%p1446, %r4113, 0;
	selp.b32 	%r8397, %r8396, 0, %p1446;
$L__BB12_934:
	st.u32 	[%rd1079], %r8397;
	bra.uni 	$L__BB12_936;
$L__BB12_935:
	cvt.u64.u32 	%rd2826, %r8393;
	add.s64 	%rd2827, %rd249, %rd2826;
	mov.b32 	%r4116, 0;
	st.u32 	[%rd2827+32], %r4116;
$L__BB12_936:
	ld.shared.u64 	%rd2828, [m_Local_$_0];
	add.s64 	%rd252, %rd2828, %rd248;
	ld.u32 	%r619, [%rd252+12];
	setp.lt.s32 	%p1447, %r613, %r619;
	@%p1447 bra 	$L__BB12_946;
	ld.shared.u64 	%rd2829, [m_Local_$_1];
	atom.add.u64 	%rd2830, [%rd3], 48;
	add.s64 	%rd2831, %rd2830, 56;
	setp.ge.u64 	%p1448, %rd2831, %rd2829;
	shr.u64 	%rd253, %rd2830, 4;
	cvt.u32.u64 	%r8398, %rd253;
	setp.eq.s32 	%p1449, %r8398, -1;
	or.pred  	%p1450, %p1448, %p1449;
	@%p1450 bra 	$L__BB12_939;
	ld.shared.u64 	%rd2832, [m_Local_$_0];
	shl.b64 	%rd2833, %rd253, 32;
	shr.s64 	%rd2834, %rd2833, 28;
	add.s64 	%rd2835, %rd2832, %rd2834;
	mov.b16 	%rs345, 0;
	st.u8 	[%rd2835], %rs345;
	st.u8 	[%rd2835+1], %rs345;
	mov.b32 	%r4117, 3608;
	st.u32 	[%rd2835+4], %r4117;
	mov.b16 	%rs346, 1;
	st.u8 	[%rd2835+3], %rs346;
	mov.b32 	%r4118, 48;
	st.u32 	[%rd2835+8], %r4118;
	mov.b32 	%r4119, -1;
	st.u32 	[%rd2835+16], %r4119;
	ld.shared.u64 	%rd2836, [m_Local_$_0];
	add.s64 	%rd2837, %rd2836, %rd2834;
	mov.b32 	%r4120, 0;
	st.u32 	[%rd2837+32], %r4120;
	ld.shared.u64 	%rd2838, [m_Local_$_0];
	add.s64 	%rd2839, %rd2838, %rd2834;
	st.u32 	[%rd2839+36], %r4120;
	ld.shared.u64 	%rd2840, [m_Local_$_0];
	add.s64 	%rd2841, %rd2840, %rd2834;
	st.u32 	[%rd2841+40], %r4120;
	ld.u32 	%r4121, [%rd1079];
	setp.eq.s32 	%p3989, %r4121, 0;
	bra.uni 	$L__BB12_940;
$L__BB12_939:
	mov.b32 	%r4123, 21106;
	st.u32 	[%rd1079], %r4123;
	mov.b32 	%r8398, -1;
	mov.pred 	%p3989, 0;
$L__BB12_940:
	mov.b32 	%r8399, 0;
	not.pred 	%p1452, %p3989;
	@%p1452 bra 	$L__BB12_945;
	setp.eq.s32 	%p1453, %r8398, -1;
	@%p1453 bra 	$L__BB12_4032;
	ld.shared.u64 	%rd2842, [m_Local_$_0];
	mul.wide.s32 	%rd254, %r8398, 16;
	add.s64 	%rd2843, %rd2842, %rd254;
	st.u32 	[%rd2843+40], %r619;
	ld.u32 	%r4126, [%rd1079];
	setp.eq.s32 	%p1454, %r4126, 0;
	@%p1454 bra 	$L__BB12_943;
	bra.uni 	$L__BB12_945;
$L__BB12_943:
	ld.shared.u64 	%rd2844, [m_Local_$_0];
	add.s64 	%rd2845, %rd2844, %rd254;
	st.u32 	[%rd2845+36], %r613;
	ld.u32 	%r4128, [%rd1079];
	setp.ne.s32 	%p1455, %r4128, 0;
	@%p1455 bra 	$L__BB12_945;
	ld.shared.u64 	%rd2846, [m_Local_$_0];
	add.s64 	%rd2847, %rd2846, %rd254;
	st.u32 	[%rd2847+32], %r607;
	ld.u32 	%r4129, [%rd1079];
	setp.eq.s32 	%p1456, %r4129, 0;
	selp.b32 	%r8399, %r8398, 0, %p1456;
$L__BB12_945:
	st.u32 	[%rd1079], %r8399;
	bra.uni 	$L__BB12_947;
$L__BB12_946:
	add.s32 	%r4132, %r8393, 4;
	cvt.u64.u32 	%rd2848, %r4132;
	add.s64 	%rd2849, %rd252, %rd2848;
	mov.b32 	%r4133, 0;
	st.u32 	[%rd2849+32], %r4133;
$L__BB12_947:
	add.s32 	%r8395, %r8395, 2;
	add.s32 	%r8394, %r8394, 2;
	add.s32 	%r8393, %r8393, 8;
	setp.ne.s32 	%p1457, %r8394, 0;
	@%p1457 bra 	$L__BB12_924;
$L__BB12_948:
	and.b32  	%r4134, %r603, 1;
	setp.eq.b32 	%p1458, %r4134, 1;
	not.pred 	%p1459, %p1458;
	@%p1459 bra 	$L__BB12_960;
	ld.shared.u64 	%rd2850, [m_Local_$_0];
	add.s64 	%rd255, %rd2850, %rd248;
	ld.u32 	%r628, [%rd255+12];
	setp.lt.s32 	%p1460, %r627, %r628;
	@%p1460 bra 	$L__BB12_959;
	ld.shared.u64 	%rd2851, [m_Local_$_1];
	atom.add.u64 	%rd2852, [%rd3], 48;
	add.s64 	%rd2853, %rd2852, 56;
	setp.ge.u64 	%p1461, %rd2853, %rd2851;
	shr.u64 	%rd256, %rd2852, 4;
	cvt.u32.u64 	%r8401, %rd256;
	setp.eq.s32 	%p1462, %r8401, -1;
	or.pred  	%p1463, %p1461, %p1462;
	@%p1463 bra 	$L__BB12_952;
	ld.shared.u64 	%rd2854, [m_Local_$_0];
	shl.b64 	%rd2855, %rd256, 32;
	shr.s64 	%rd2856, %rd2855, 28;
	add.s64 	%rd2857, %rd2854, %rd2856;
	mov.b16 	%rs347, 0;
	st.u8 	[%rd2857], %rs347;
	st.u8 	[%rd2857+1], %rs347;
	mov.b32 	%r4135, 3608;
	st.u32 	[%rd2857+4], %r4135;
	mov.b16 	%rs348, 1;
	st.u8 	[%rd2857+3], %rs348;
	mov.b32 	%r4136, 48;
	st.u32 	[%rd2857+8], %r4136;
	mov.b32 	%r4137, -1;
	st.u32 	[%rd2857+16], %r4137;
	ld.shared.u64 	%rd2858, [m_Local_$_0];
	add.s64 	%rd2859, %rd2858, %rd2856;
	mov.b32 	%r4138, 0;
	st.u32 	[%rd2859+32], %r4138;
	ld.shared.u64 	%rd2860, [m_Local_$_0];
	add.s64 	%rd2861, %rd2860, %rd2856;
	st.u32 	[%rd2861+36], %r4138;
	ld.shared.u64 	%rd2862, [m_Local_$_0];
	add.s64 	%rd2863, %rd2862, %rd2856;
	st.u32 	[%rd2863+40], %r4138;
	ld.u32 	%r4139, [%rd1079];
	setp.eq.s32 	%p3990, %r4139, 0;
	bra.uni 	$L__BB12_953;
$L__BB12_952:
	mov.b32 	%r4141, 21106;
	st.u32 	[%rd1079], %r4141;
	mov.b32 	%r8401, -1;
	mov.pred 	%p3990, 0;
$L__BB12_953:
	mov.b32 	%r8402, 0;
	not.pred 	%p1465, %p3990;
	@%p1465 bra 	$L__BB12_958;
	setp.eq.s32 	%p1466, %r8401, -1;
	@%p1466 bra 	$L__BB12_4033;
	ld.shared.u64 	%rd2864, [m_Local_$_0];
	mul.wide.s32 	%rd257, %r8401, 16;
	add.s64 	%rd2865, %rd2864, %rd257;
	st.u32 	[%rd2865+40], %r628;
	ld.u32 	%r4144, [%rd1079];
	setp.eq.s32 	%p1467, %r4144, 0;
	@%p1467 bra 	$L__BB12_956;
	bra.uni 	$L__BB12_958;
$L__BB12_956:
	ld.shared.u64 	%rd2866, [m_Local_$_0];
	add.s64 	%rd2867, %rd2866, %rd257;
	st.u32 	[%rd2867+36], %r627;
	ld.u32 	%r4146, [%rd1079];
	setp.ne.s32 	%p1468, %r4146, 0;
	@%p1468 bra 	$L__BB12_958;
	ld.shared.u64 	%rd2868, [m_Local_$_0];
	add.s64 	%rd2869, %rd2868, %rd257;
	st.u32 	[%rd2869+32], %r607;
	ld.u32 	%r4147, [%rd1079];
	setp.eq.s32 	%p1469, %r4147, 0;
	selp.b32 	%r8402, %r8401, 0, %p1469;
$L__BB12_958:
	st.u32 	[%rd1079], %r8402;
	bra.uni 	$L__BB12_960;
$L__BB12_959:
	shl.b32 	%r4150, %r627, 2;
	cvt.u64.u32 	%rd2870, %r4150;
	add.s64 	%rd2871, %rd255, %rd2870;
	mov.b32 	%r4151, 0;
	st.u32 	[%rd2871+32], %r4151;
$L__BB12_960:
	setp.lt.s32 	%p1470, %r603, 1;
	@%p1470 bra 	$L__BB12_991;
	mul.wide.s32 	%rd258, %r607, 16;
	neg.s32 	%r8404, %r603;
	mov.b32 	%r8403, 0;
	mov.u32 	%r8405, %r8403;
$L__BB12_962:
	setp.ne.s32 	%p1471, %r537, -1;
	@%p1471 bra 	$L__BB12_964;
	mov.b32 	%r4169, 21352;
	st.u32 	[%rd1079], %r4169;
	mov.b16 	%rs946, 0;
	bra.uni 	$L__BB12_976;
$L__BB12_964:
	ld.shared.u64 	%rd2872, [m_Local_$_0];
	add.s64 	%rd259, %rd2872, %rd246;
	ld.u32 	%r637, [%rd259+12];
	setp.lt.s32 	%p1472, %r8405, %r637;
	@%p1472 bra 	$L__BB12_975;
	ld.shared.u64 	%rd2873, [m_Local_$_1];
	atom.add.u64 	%rd2874, [%rd3], 48;
	add.s64 	%rd2875, %rd2874, 56;
	setp.lt.u64 	%p1473, %rd2875, %rd2873;
	shr.u64 	%rd260, %rd2874, 4;
	cvt.u32.u64 	%r8406, %rd260;
	setp.ne.s32 	%p1474, %r8406, -1;
	and.pred  	%p1475, %p1473, %p1474;
	@%p1475 bra 	$L__BB12_967;
	mov.b32 	%r4160, 21106;
	st.u32 	[%rd1079], %r4160;
	mov.b32 	%r8406, -1;
	mov.pred 	%p3991, 0;
	bra.uni 	$L__BB12_968;
$L__BB12_967:
	ld.shared.u64 	%rd2876, [m_Local_$_0];
	shl.b64 	%rd2877, %rd260, 32;
	shr.s64 	%rd2878, %rd2877, 28;
	add.s64 	%rd2879, %rd2876, %rd2878;
	mov.b16 	%rs349, 0;
	st.u8 	[%rd2879], %rs349;
	st.u8 	[%rd2879+1], %rs349;
	mov.b32 	%r4154, 3608;
	st.u32 	[%rd2879+4], %r4154;
	mov.b16 	%rs350, 1;
	st.u8 	[%rd2879+3], %rs350;
	mov.b32 	%r4155, 48;
	st.u32 	[%rd2879+8], %r4155;
	mov.b32 	%r4156, -1;
	st.u32 	[%rd2879+16], %r4156;
	ld.shared.u64 	%rd2880, [m_Local_$_0];
	add.s64 	%rd2881, %rd2880, %rd2878;
	mov.b32 	%r4157, 0;
	st.u32 	[%rd2881+32], %r4157;
	ld.shared.u64 	%rd2882, [m_Local_$_0];
	add.s64 	%rd2883, %rd2882, %rd2878;
	st.u32 	[%rd2883+36], %r4157;
	ld.shared.u64 	%rd2884, [m_Local_$_0];
	add.s64 	%rd2885, %rd2884, %rd2878;
	st.u32 	[%rd2885+40], %r4157;
	ld.u32 	%r4158, [%rd1079];
	setp.eq.s32 	%p3991, %r4158, 0;
$L__BB12_968:
	mov.b32 	%r8407, 0;
	not.pred 	%p1477, %p3991;
	@%p1477 bra 	$L__BB12_974;
	setp.ne.s32 	%p1478, %r8406, -1;
	@%p1478 bra 	$L__BB12_971;
	mov.b32 	%r4168, 21352;
	st.u32 	[%rd1079], %r4168;
	bra.uni 	$L__BB12_974;
$L__BB12_971:
	ld.shared.u64 	%rd2886, [m_Local_$_0];
	mul.wide.s32 	%rd261, %r8406, 16;
	add.s64 	%rd2887, %rd2886, %rd261;
	st.u32 	[%rd2887+40], %r637;
	ld.u32 	%r4163, [%rd1079];
	setp.ne.s32 	%p1479, %r4163, 0;
	@%p1479 bra 	$L__BB12_974;
	ld.shared.u64 	%rd2888, [m_Local_$_0];
	add.s64 	%rd2889, %rd2888, %rd261;
	st.u32 	[%rd2889+36], %r8405;
	ld.u32 	%r4165, [%rd1079];
	setp.ne.s32 	%p1480, %r4165, 0;
	@%p1480 bra 	$L__BB12_974;
	ld.shared.u64 	%rd2890, [m_Local_$_0];
	add.s64 	%rd2891, %rd2890, %rd261;
	st.u32 	[%rd2891+32], %r537;
	ld.u32 	%r4166, [%rd1079];
	setp.eq.s32 	%p1481, %r4166, 0;
	selp.b32 	%r8407, %r8406, 0, %p1481;
$L__BB12_974:
	st.u32 	[%rd1079], %r8407;
	mov.b16 	%rs946, 0;
	bra.uni 	$L__BB12_976;
$L__BB12_975:
	cvt.u64.u32 	%rd2892, %r8403;
	add.s64 	%rd2893, %rd259, %rd2892;
	ld.u8 	%rs946, [%rd2893+32];
$L__BB12_976:
	setp.ne.s32 	%p1482, %r607, -1;
	@%p1482 bra 	$L__BB12_978;
	mov.b32 	%r4186, 21352;
	st.u32 	[%rd1079], %r4186;
	bra.uni 	$L__BB12_990;
$L__BB12_978:
	ld.shared.u64 	%rd2894, [m_Local_$_0];
	add.s64 	%rd262, %rd2894, %rd258;
	ld.u32 	%r642, [%rd262+12];
	setp.lt.s32 	%p1483, %r8405, %r642;
	@%p1483 bra 	$L__BB12_989;
	ld.shared.u64 	%rd2895, [m_Local_$_1];
	atom.add.u64 	%rd2896, [%rd3], 48;
	add.s64 	%rd2897, %rd2896, 56;
	setp.lt.u64 	%p1484, %rd2897, %rd2895;
	shr.u64 	%rd263, %rd2896, 4;
	cvt.u32.u64 	%r8408, %rd263;
	setp.ne.s32 	%p1485, %r8408, -1;
	and.pred  	%p1486, %p1484, %p1485;
	@%p1486 bra 	$L__BB12_981;
	mov.b32 	%r4176, 21106;
	st.u32 	[%rd1079], %r4176;
	mov.b32 	%r8408, -1;
	mov.pred 	%p3992, 0;
	bra.uni 	$L__BB12_982;
$L__BB12_981:
	ld.shared.u64 	%rd2898, [m_Local_$_0];
	shl.b64 	%rd2899, %rd263, 32;
	shr.s64 	%rd2900, %rd2899, 28;
	add.s64 	%rd2901, %rd2898, %rd2900;
	mov.b16 	%rs353, 0;
	st.u8 	[%rd2901], %rs353;
	st.u8 	[%rd2901+1], %rs353;
	mov.b32 	%r4170, 3608;
	st.u32 	[%rd2901+4], %r4170;
	mov.b16 	%rs354, 1;
	st.u8 	[%rd2901+3], %rs354;
	mov.b32 	%r4171, 48;
	st.u32 	[%rd2901+8], %r4171;
	mov.b32 	%r4172, -1;
	st.u32 	[%rd2901+16], %r4172;
	ld.shared.u64 	%rd2902, [m_Local_$_0];
	add.s64 	%rd2903, %rd2902, %rd2900;
	mov.b32 	%r4173, 0;
	st.u32 	[%rd2903+32], %r4173;
	ld.shared.u64 	%rd2904, [m_Local_$_0];
	add.s64 	%rd2905, %rd2904, %rd2900;
	st.u32 	[%rd2905+36], %r4173;
	ld.shared.u64 	%rd2906, [m_Local_$_0];
	add.s64 	%rd2907, %rd2906, %rd2900;
	st.u32 	[%rd2907+40], %r4173;
	ld.u32 	%r4174, [%rd1079];
	setp.eq.s32 	%p3992, %r4174, 0;
$L__BB12_982:
	mov.b32 	%r8409, 0;
	not.pred 	%p1488, %p3992;
	@%p1488 bra 	$L__BB12_988;
	setp.ne.s32 	%p1489, %r8408, -1;
	@%p1489 bra 	$L__BB12_985;
	mov.b32 	%r4184, 21352;
	st.u32 	[%rd1079], %r4184;
	bra.uni 	$L__BB12_988;
$L__BB12_985:
	ld.shared.u64 	%rd2908, [m_Local_$_0];
	mul.wide.s32 	%rd264, %r8408, 16;
	add.s64 	%rd2909, %rd2908, %rd264;
	st.u32 	[%rd2909+40], %r642;
	ld.u32 	%r4179, [%rd1079];
	setp.ne.s32 	%p1490, %r4179, 0;
	@%p1490 bra 	$L__BB12_988;
	ld.shared.u64 	%rd2910, [m_Local_$_0];
	add.s64 	%rd2911, %rd2910, %rd264;
	st.u32 	[%rd2911+36], %r8405;
	ld.u32 	%r4181, [%rd1079];
	setp.ne.s32 	%p1491, %r4181, 0;
	@%p1491 bra 	$L__BB12_988;
	ld.shared.u64 	%rd2912, [m_Local_$_0];
	add.s64 	%rd2913, %rd2912, %rd264;
	st.u32 	[%rd2913+32], %r607;
	ld.u32 	%r4182, [%rd1079];
	setp.eq.s32 	%p1492, %r4182, 0;
	selp.b32 	%r8409, %r8408, 0, %p1492;
$L__BB12_988:
	st.u32 	[%rd1079], %r8409;
	bra.uni 	$L__BB12_990;
$L__BB12_989:
	cvt.u64.u32 	%rd2914, %r8403;
	add.s64 	%rd2915, %rd262, %rd2914;
	mov.b32 	%r4185, 0;
	st.u32 	[%rd2915+32], %r4185;
	st.u8 	[%rd2915+32], %rs946;
$L__BB12_990:
	add.s32 	%r8405, %r8405, 1;
	add.s32 	%r8404, %r8404, 1;
	setp.ne.s32 	%p1493, %r8404, 0;
	add.s32 	%r8403, %r8403, 4;
	@%p1493 bra 	$L__BB12_962;
$L__BB12_991:
	ld.shared.u64 	%rd2916, [m_Local_$_0];
	add.s64 	%rd2917, %rd2916, %rd245;
	st.u32 	[%rd2917+32], %r607;
	ld.shared.u64 	%rd2918, [m_Local_$_0];
	add.s64 	%rd2919, %rd2918, %rd245;
	st.u32 	[%rd2919+40], %r603;
	ld.shared.u64 	%rd2920, [m_Local_$_0];
	add.s64 	%rd2921, %rd2920, %rd245;
	mov.b32 	%r4187, 0;
	st.u32 	[%rd2921+48], %r4187;
$L__BB12_992:
	ld.shared.u64 	%rd2922, [m_Local_$_1];
	atom.add.u64 	%rd2923, [%rd3], 48;
	add.s64 	%rd2924, %rd2923, 56;
	setp.lt.u64 	%p1494, %rd2924, %rd2922;
	shr.u64 	%rd265, %rd2923, 4;
	cvt.u32.u64 	%r8412, %rd265;
	setp.ne.s32 	%p1495, %r8412, -1;
	and.pred  	%p1496, %p1494, %p1495;
	@%p1496 bra 	$L__BB12_994;
	mov.b32 	%r4196, 21352;
	st.u32 	[%rd1079], %r4196;
	mov.b32 	%r8412, -1;
	mov.pred 	%p3993, 0;
	bra.uni 	$L__BB12_998;
$L__BB12_994:
	setp.ne.s32 	%p1497, %r602, -1;
	ld.shared.u64 	%rd2925, [m_Local_$_0];
	shl.b64 	%rd2926, %rd265, 32;
	shr.s64 	%rd266, %rd2926, 28;
	add.s64 	%rd2927, %rd2925, %rd266;
	mov.b16 	%rs355, 0;
	st.u8 	[%rd2927], %rs355;
	st.u8 	[%rd2927+1], %rs355;
	mov.b32 	%r4189, 16901;
	st.u32 	[%rd2927+4], %r4189;
	mov.b16 	%rs356, 1;
	st.u8 	[%rd2927+3], %rs356;
	mov.b32 	%r4190, 44;
	st.u32 	[%rd2927+8], %r4190;
	mov.b32 	%r4191, -1;
	st.u32 	[%rd2927+16], %r4191;
	@%p1497 bra 	$L__BB12_996;
	mov.b32 	%r4193, 21352;
	st.u32 	[%rd1079], %r4193;
	mov.b32 	%r8410, 0;
	ld.shared.u64 	%rd7568, [m_Local_$_0];
	mov.u32 	%r8411, %r8410;
	bra.uni 	$L__BB12_997;
$L__BB12_996:
	ld.shared.u64 	%rd7568, [m_Local_$_0];
	mul.wide.s32 	%rd2928, %r602, 16;
	add.s64 	%rd2929, %rd7568, %rd2928;
	ld.u32 	%r8410, [%rd2929+32];
	ld.u32 	%r8411, [%rd2929+40];
$L__BB12_997:
	add.s64 	%rd2930, %rd7568, %rd266;
	st.u32 	[%rd2930+32], %r8410;
	ld.shared.u64 	%rd2931, [m_Local_$_0];
	add.s64 	%rd2932, %rd2931, %rd266;
	st.u32 	[%rd2932+40], %r8411;
	ld.u32 	%r4194, [%rd1079];
	setp.eq.s32 	%p3993, %r4194, 0;
$L__BB12_998:
	not.pred 	%p1499, %p3993;
	@%p1499 bra 	$L__BB12_3936;
	ld.shared.u64 	%rd2933, [m_Local_$_1];
	atom.add.u64 	%rd2934, [%rd3], 48;
	add.s64 	%rd2935, %rd2934, 48;
	setp.lt.u64 	%p1500, %rd2935, %rd2933;
	shr.u64 	%rd2936, %rd2934, 4;
	cvt.u32.u64 	%r4198, %rd2936;
	selp.b32 	%r656, %r4198, -1, %p1500;
	setp.ne.s32 	%p1501, %r656, -1;
	@%p1501 bra 	$L__BB12_1001;
	mov.b32 	%r4218, 21352;
	st.u32 	[%rd1079], %r4218;
	bra.uni 	$L__BB12_1013;
$L__BB12_1001:
	ld.shared.u64 	%rd2937, [m_Local_$_0];
	mul.wide.s32 	%rd2938, %r656, 16;
	add.s64 	%rd2939, %rd2937, %rd2938;
	mov.b16 	%rs357, 0;
	st.u8 	[%rd2939], %rs357;
	st.u8 	[%rd2939+1], %rs357;
	mov.b32 	%r4199, 4335;
	st.u32 	[%rd2939+4], %r4199;
	mov.b16 	%rs358, 1;
	st.u8 	[%rd2939+3], %rs358;
	mov.b32 	%r4200, 40;
	st.u32 	[%rd2939+8], %r4200;
	mov.b32 	%r4201, 1;
	st.u32 	[%rd2939+12], %r4201;
	ld.shared.u64 	%rd2940, [m_Local_$_0];
	add.s64 	%rd270, %rd2940, %rd2938;
	ld.u32 	%r657, [%rd270+12];
	setp.gt.s32 	%p1502, %r657, 0;
	@%p1502 bra 	$L__BB12_1012;
	ld.shared.u64 	%rd2941, [m_Local_$_1];
	atom.add.u64 	%rd2942, [%rd3], 48;
	add.s64 	%rd2943, %rd2942, 56;
	setp.lt.u64 	%p1503, %rd2943, %rd2941;
	shr.u64 	%rd271, %rd2942, 4;
	cvt.u32.u64 	%r8413, %rd271;
	setp.ne.s32 	%p1504, %r8413, -1;
	and.pred  	%p1505, %p1503, %p1504;
	@%p1505 bra 	$L__BB12_1004;
	mov.b32 	%r4208, 21106;
	st.u32 	[%rd1079], %r4208;
	mov.b32 	%r8413, -1;
	mov.pred 	%p3994, 0;
	bra.uni 	$L__BB12_1005;
$L__BB12_1004:
	ld.shared.u64 	%rd2944, [m_Local_$_0];
	shl.b64 	%rd2945, %rd271, 32;
	shr.s64 	%rd2946, %rd2945, 28;
	add.s64 	%rd2947, %rd2944, %rd2946;
	mov.b16 	%rs359, 0;
	st.u8 	[%rd2947], %rs359;
	st.u8 	[%rd2947+1], %rs359;
	mov.b32 	%r4202, 3608;
	st.u32 	[%rd2947+4], %r4202;
	mov.b16 	%rs360, 1;
	st.u8 	[%rd2947+3], %rs360;
	mov.b32 	%r4203, 48;
	st.u32 	[%rd2947+8], %r4203;
	mov.b32 	%r4204, -1;
	st.u32 	[%rd2947+16], %r4204;
	ld.shared.u64 	%rd2948, [m_Local_$_0];
	add.s64 	%rd2949, %rd2948, %rd2946;
	mov.b32 	%r4205, 0;
	st.u32 	[%rd2949+32], %r4205;
	ld.shared.u64 	%rd2950, [m_Local_$_0];
	add.s64 	%rd2951, %rd2950, %rd2946;
	st.u32 	[%rd2951+36], %r4205;
	ld.shared.u64 	%rd2952, [m_Local_$_0];
	add.s64 	%rd2953, %rd2952, %rd2946;
	st.u32 	[%rd2953+40], %r4205;
	ld.u32 	%r4206, [%rd1079];
	setp.eq.s32 	%p3994, %r4206, 0;
$L__BB12_1005:
	mov.b32 	%r8414, 0;
	not.pred 	%p1507, %p3994;
	@%p1507 bra 	$L__BB12_1011;
	setp.ne.s32 	%p1508, %r8413, -1;
	@%p1508 bra 	$L__BB12_1008;
	mov.b32 	%r4216, 21352;
	st.u32 	[%rd1079], %r4216;
	bra.uni 	$L__BB12_1011;
$L__BB12_1008:
	ld.shared.u64 	%rd2954, [m_Local_$_0];
	mul.wide.s32 	%rd272, %r8413, 16;
	add.s64 	%rd2955, %rd2954, %rd272;
	st.u32 	[%rd2955+40], %r657;
	ld.u32 	%r4211, [%rd1079];
	setp.ne.s32 	%p1509, %r4211, 0;
	@%p1509 bra 	$L__BB12_1011;
	ld.shared.u64 	%rd2956, [m_Local_$_0];
	add.s64 	%rd2957, %rd2956, %rd272;
	mov.b32 	%r8414, 0;
	st.u32 	[%rd2957+36], %r8414;
	ld.u32 	%r4213, [%rd1079];
	setp.ne.s32 	%p1510, %r4213, 0;
	@%p1510 bra 	$L__BB12_1011;
	ld.shared.u64 	%rd2958, [m_Local_$_0];
	add.s64 	%rd2959, %rd2958, %rd272;
	st.u32 	[%rd2959+32], %r656;
	ld.u32 	%r4214, [%rd1079];
	setp.eq.s32 	%p1511, %r4214, 0;
	selp.b32 	%r8414, %r8413, 0, %p1511;
$L__BB12_1011:
	st.u32 	[%rd1079], %r8414;
	bra.uni 	$L__BB12_1013;
$L__BB12_1012:
	mov.b32 	%r4217, 0;
	st.u32 	[%rd270+32], %r4217;
$L__BB12_1013:
	setp.ne.s32 	%p1512, %r656, -1;
	@%p1512 bra 	$L__BB12_1015;
	mov.b32 	%r4235, 21352;
	st.u32 	[%rd1079], %r4235;
	bra.uni 	$L__BB12_1027;
$L__BB12_1015:
	mul.wide.s32 	%rd2960, %r656, 16;
	ld.shared.u64 	%rd2961, [m_Local_$_0];
	add.s64 	%rd273, %rd2961, %rd2960;
	ld.u32 	%r662, [%rd273+12];
	setp.gt.s32 	%p1513, %r662, 0;
	@%p1513 bra 	$L__BB12_1026;
	ld.shared.u64 	%rd2962, [m_Local_$_1];
	atom.add.u64 	%rd2963, [%rd3], 48;
	add.s64 	%rd2964, %rd2963, 56;
	setp.lt.u64 	%p1514, %rd2964, %rd2962;
	shr.u64 	%rd274, %rd2963, 4;
	cvt.u32.u64 	%r8415, %rd274;
	setp.ne.s32 	%p1515, %r8415, -1;
	and.pred  	%p1516, %p1514, %p1515;
	@%p1516 bra 	$L__BB12_1018;
	mov.b32 	%r4225, 21106;
	st.u32 	[%rd1079], %r4225;
	mov.b32 	%r8415, -1;
	mov.pred 	%p3995, 0;
	bra.uni 	$L__BB12_1019;
$L__BB12_1018:
	ld.shared.u64 	%rd2965, [m_Local_$_0];
	shl.b64 	%rd2966, %rd274, 32;
	shr.s64 	%rd2967, %rd2966, 28;
	add.s64 	%rd2968, %rd2965, %rd2967;
	mov.b16 	%rs361, 0;
	st.u8 	[%rd2968], %rs361;
	st.u8 	[%rd2968+1], %rs361;
	mov.b32 	%r4219, 3608;
	st.u32 	[%rd2968+4], %r4219;
	mov.b16 	%rs362, 1;
	st.u8 	[%rd2968+3], %rs362;
	mov.b32 	%r4220, 48;
	st.u32 	[%rd2968+8], %r4220;
	mov.b32 	%r4221, -1;
	st.u32 	[%rd2968+16], %r4221;
	ld.shared.u64 	%rd2969, [m_Local_$_0];
	add.s64 	%rd2970, %rd2969, %rd2967;
	mov.b32 	%r4222, 0;
	st.u32 	[%rd2970+32], %r4222;
	ld.shared.u64 	%rd2971, [m_Local_$_0];
	add.s64 	%rd2972, %rd2971, %rd2967;
	st.u32 	[%rd2972+36], %r4222;
	ld.shared.u64 	%rd2973, [m_Local_$_0];
	add.s64 	%rd2974, %rd2973, %rd2967;
	st.u32 	[%rd2974+40], %r4222;
	ld.u32 	%r4223, [%rd1079];
	setp.eq.s32 	%p3995, %r4223, 0;
$L__BB12_1019:
	mov.b32 	%r8416, 0;
	not.pred 	%p1518, %p3995;
	@%p1518 bra 	$L__BB12_1025;
	setp.ne.s32 	%p1519, %r8415, -1;
	@%p1519 bra 	$L__BB12_1022;
	mov.b32 	%r4233, 21352;
	st.u32 	[%rd1079], %r4233;
	bra.uni 	$L__BB12_1025;
$L__BB12_1022:
	ld.shared.u64 	%rd2975, [m_Local_$_0];
	mul.wide.s32 	%rd275, %r8415, 16;
	add.s64 	%rd2976, %rd2975, %rd275;
	st.u32 	[%rd2976+40], %r662;
	ld.u32 	%r4228, [%rd1079];
	setp.ne.s32 	%p1520, %r4228, 0;
	@%p1520 bra 	$L__BB12_1025;
	ld.shared.u64 	%rd2977, [m_Local_$_0];
	add.s64 	%rd2978, %rd2977, %rd275;
	mov.b32 	%r8416, 0;
	st.u32 	[%rd2978+36], %r8416;
	ld.u32 	%r4230, [%rd1079];
	setp.ne.s32 	%p1521, %r4230, 0;
	@%p1521 bra 	$L__BB12_1025;
	ld.shared.u64 	%rd2979, [m_Local_$_0];
	add.s64 	%rd2980, %rd2979, %rd275;
	st.u32 	[%rd2980+32], %r656;
	ld.u32 	%r4231, [%rd1079];
	setp.eq.s32 	%p1522, %r4231, 0;
	selp.b32 	%r8416, %r8415, 0, %p1522;
$L__BB12_1025:
	st.u32 	[%rd1079], %r8416;
	bra.uni 	$L__BB12_1027;
$L__BB12_1026:
	mov.b32 	%r4234, 64;
	st.u32 	[%rd273+32], %r4234;
$L__BB12_1027:
	ld.shared.u64 	%rd2981, [m_Local_$_1];
	atom.add.u64 	%rd2982, [%rd3], 48;
	add.s64 	%rd2983, %rd2982, 56;
	setp.lt.u64 	%p1523, %rd2983, %rd2981;
	shr.u64 	%rd2984, %rd2982, 4;
	cvt.u32.u64 	%r4236, %rd2984;
	selp.b32 	%r667, %r4236, -1, %p1523;
	setp.ne.s32 	%p1524, %r667, -1;
	@%p1524 bra 	$L__BB12_1029;
	mov.b32 	%r4348, 21352;
	st.u32 	[%rd1079], %r4348;
	bra.uni 	$L__BB12_1104;
$L__BB12_1029:
	ld.shared.u64 	%rd2985, [m_Local_$_0];
	mul.wide.s32 	%rd276, %r667, 16;
	add.s64 	%rd2986, %rd2985, %rd276;
	mov.b16 	%rs363, 1;
	st.u8 	[%rd2986], %rs363;
	mov.b16 	%rs364, 0;
	st.u8 	[%rd2986+1], %rs364;
	mov.b32 	%r4237, 2905;
	st.u32 	[%rd2986+4], %r4237;
	st.u8 	[%rd2986+3], %rs363;
	mov.b32 	%r4238, 48;
	st.u32 	[%rd2986+8], %r4238;
	mov.b32 	%r4239, -1;
	st.u32 	[%rd2986+16], %r4239;
	ld.shared.u64 	%rd2987, [m_Local_$_0];
	mul.wide.s32 	%rd277, %r656, 16;
	add.s64 	%rd2988, %rd2987, %rd277;
	ld.u32 	%r668, [%rd2988+12];
	shl.b32 	%r4240, %r668, 2;
	add.s32 	%r4241, %r4240, 32;
	shr.s32 	%r4242, %r4241, 31;
	shr.u32 	%r4243, %r4242, 29;
	add.s32 	%r4244, %r4241, %r4243;
	and.b32  	%r4245, %r4244, -8;
	sub.s32 	%r4246, %r4241, %r4245;
	setp.eq.s32 	%p1525, %r4246, 0;
	sub.s32 	%r4247, %r4240, %r4246;
	add.s32 	%r4248, %r4247, 40;
	selp.b32 	%r669, %r4241, %r4248, %p1525;
	ld.shared.u64 	%rd278, [m_Local_$_1];
	and.b32  	%r4249, %r669, 12;
	setp.eq.s32 	%p1526, %r4249, 0;
	mov.u32 	%r8417, %r669;
	@%p1526 bra 	$L__BB12_1031;
	shr.s32 	%r4250, %r669, 31;
	shr.u32 	%r4251, %r4250, 28;
	add.s32 	%r4252, %r669, %r4251;
	and.b32  	%r4253, %r4252, -16;
	add.s32 	%r8417, %r4253, 16;
$L__BB12_1031:
	cvt.s64.s32 	%rd2989, %r8417;
	atom.add.u64 	%rd2990, [%rd3], %rd2989;
	cvt.s64.s32 	%rd2991, %r669;
	add.s64 	%rd2992, %rd2991, %rd2990;
	add.s64 	%rd2993, %rd2992, 8;
	setp.lt.u64 	%p1527, %rd2993, %rd278;
	shr.u64 	%rd2994, %rd2990, 4;
	cvt.u32.u64 	%r4254, %rd2994;
	selp.b32 	%r672, %r4254, -1, %p1527;
	setp.ne.s32 	%p1528, %r672, -1;
	@%p1528 bra 	$L__BB12_1033;
	mov.b32 	%r4312, 21352;
	st.u32 	[%rd1079], %r4312;
	bra.uni 	$L__BB12_1072;
$L__BB12_1033:
	ld.shared.u64 	%rd2995, [m_Local_$_0];
	mul.wide.s32 	%rd279, %r672, 16;
	add.s64 	%rd2996, %rd2995, %rd279;
	mov.b16 	%rs365, 0;
	st.u8 	[%rd2996], %rs365;
	st.u8 	[%rd2996+1], %rs365;
	mov.b32 	%r4255, 4335;
	st.u32 	[%rd2996+4], %r4255;
	mov.b16 	%rs366, 1;
	st.u8 	[%rd2996+3], %rs366;
	st.u32 	[%rd2996+8], %r669;
	st.u32 	[%rd2996+12], %r668;
	setp.lt.s32 	%p1529, %r668, 1;
	@%p1529 bra 	$L__BB12_1072;
	setp.eq.s32 	%p1530, %r668, 1;
	mov.b32 	%r691, 0;
	@%p1530 bra 	$L__BB12_1060;
	and.b32  	%r4258, %r668, 2147483646;
	neg.s32 	%r8419, %r4258;
	mov.b32 	%r8418, 0;
	mov.u32 	%r8420, %r8418;
$L__BB12_1036:
	ld.shared.u64 	%rd2997, [m_Local_$_0];
	add.s64 	%rd280, %rd2997, %rd279;
	ld.u32 	%r677, [%rd280+12];
	setp.lt.s32 	%p1531, %r8420, %r677;
	@%p1531 bra 	$L__BB12_1047;
	ld.shared.u64 	%rd2998, [m_Local_$_1];
	atom.add.u64 	%rd2999, [%rd3], 48;
	add.s64 	%rd3000, %rd2999, 56;
	setp.lt.u64 	%p1532, %rd3000, %rd2998;
	shr.u64 	%rd281, %rd2999, 4;
	cvt.u32.u64 	%r8421, %rd281;
	setp.ne.s32 	%p1533, %r8421, -1;
	and.pred  	%p1534, %p1532, %p1533;
	@%p1534 bra 	$L__BB12_1039;
	mov.b32 	%r4265, 21106;
	st.u32 	[%rd1079], %r4265;
	mov.b32 	%r8421, -1;
	mov.pred 	%p3996, 0;
	bra.uni 	$L__BB12_1040;
$L__BB12_1039:
	ld.shared.u64 	%rd3001, [m_Local_$_0];
	shl.b64 	%rd3002, %rd281, 32;
	shr.s64 	%rd3003, %rd3002, 28;
	add.s64 	%rd3004, %rd3001, %rd3003;
	mov.b16 	%rs367, 0;
	st.u8 	[%rd3004], %rs367;
	st.u8 	[%rd3004+1], %rs367;
	mov.b32 	%r4259, 3608;
	st.u32 	[%rd3004+4], %r4259;
	mov.b16 	%rs368, 1;
	st.u8 	[%rd3004+3], %rs368;
	mov.b32 	%r4260, 48;
	st.u32 	[%rd3004+8], %r4260;
	mov.b32 	%r4261, -1;
	st.u32 	[%rd3004+16], %r4261;
	ld.shared.u64 	%rd3005, [m_Local_$_0];
	add.s64 	%rd3006, %rd3005, %rd3003;
	mov.b32 	%r4262, 0;
	st.u32 	[%rd3006+32], %r4262;
	ld.shared.u64 	%rd3007, [m_Local_$_0];
	add.s64 	%rd3008, %rd3007, %rd3003;
	st.u32 	[%rd3008+36], %r4262;
	ld.shared.u64 	%rd3009, [m_Local_$_0];
	add.s64 	%rd3010, %rd3009, %rd3003;
	st.u32 	[%rd3010+40], %r4262;
	ld.u32 	%r4263, [%rd1079];
	setp.eq.s32 	%p3996, %r4263, 0;
$L__BB12_1040:
	mov.b32 	%r8422, 0;
	not.pred 	%p1536, %p3996;
	@%p1536 bra 	$L__BB12_1046;
	setp.ne.s32 	%p1537, %r8421, -1;
	@%p1537 bra 	$L__BB12_1043;
	mov.b32 	%r4273, 21352;
	st.u32 	[%rd1079], %r4273;
	bra.uni 	$L__BB12_1046;
$L__BB12_1043:
	ld.shared.u64 	%rd3011, [m_Local_$_0];
	mul.wide.s32 	%rd282, %r8421, 16;
	add.s64 	%rd3012, %rd3011, %rd282;
	st.u32 	[%rd3012+40], %r677;
	ld.u32 	%r4268, [%rd1079];
	setp.ne.s32 	%p1538, %r4268, 0;
	@%p1538 bra 	$L__BB12_1046;
	ld.shared.u64 	%rd3013, [m_Local_$_0];
	add.s64 	%rd3014, %rd3013, %rd282;
	st.u32 	[%rd3014+36], %r8420;
	ld.u32 	%r4270, [%rd1079];
	setp.ne.s32 	%p1539, %r4270, 0;
	@%p1539 bra 	$L__BB12_1046;
	ld.shared.u64 	%rd3015, [m_Local_$_0];
	add.s64 	%rd3016, %rd3015, %rd282;
	st.u32 	[%rd3016+32], %r672;
	ld.u32 	%r4271, [%rd1079];
	setp.eq.s32 	%p1540, %r4271, 0;
	selp.b32 	%r8422, %r8421, 0, %p1540;
$L__BB12_1046:
	st.u32 	[%rd1079], %r8422;
	bra.uni 	$L__BB12_1048;
$L__BB12_1047:
	cvt.u64.u32 	%rd3017, %r8418;
	add.s64 	%rd3018, %rd280, %rd3017;
	mov.b32 	%r4274, 0;
	st.u32 	[%rd3018+32], %r4274;
$L__BB12_1048:
	ld.shared.u64 	%rd3019, [m_Local_$_0];
	add.s64 	%rd283, %rd3019, %rd279;
	ld.u32 	%r682, [%rd283+12];
	add.s32 	%r4275, %r8420, 1;
	setp.lt.s32 	%p1541, %r4275, %r682;
	@%p1541 bra 	$L__BB12_1058;
	ld.shared.u64 	%rd3020, [m_Local_$_1];
	atom.add.u64 	%rd3021, [%rd3], 48;
	add.s64 	%rd3022, %rd3021, 56;
	setp.ge.u64 	%p1542, %rd3022, %rd3020;
	shr.u64 	%rd284, %rd3021, 4;
	cvt.u32.u64 	%r8423, %rd284;
	setp.eq.s32 	%p1543, %r8423, -1;
	or.pred  	%p1544, %p1542, %p1543;
	@%p1544 bra 	$L__BB12_1051;
	ld.shared.u64 	%rd3023, [m_Local_$_0];
	shl.b64 	%rd3024, %rd284, 32;
	shr.s64 	%rd3025, %rd3024, 28;
	add.s64 	%rd3026, %rd3023, %rd3025;
	mov.b16 	%rs369, 0;
	st.u8 	[%rd3026], %rs369;
	st.u8 	[%rd3026+1], %rs369;
	mov.b32 	%r4276, 3608;
	st.u32 	[%rd3026+4], %r4276;
	mov.b16 	%rs370, 1;
	st.u8 	[%rd3026+3], %rs370;
	mov.b32 	%r4277, 48;
	st.u32 	[%rd3026+8], %r4277;
	mov.b32 	%r4278, -1;
	st.u32 	[%rd3026+16], %r4278;
	ld.shared.u64 	%rd3027, [m_Local_$_0];
	add.s64 	%rd3028, %rd3027, %rd3025;
	mov.b32 	%r4279, 0;
	st.u32 	[%rd3028+32], %r4279;
	ld.shared.u64 	%rd3029, [m_Local_$_0];
	add.s64 	%rd3030, %rd3029, %rd3025;
	st.u32 	[%rd3030+36], %r4279;
	ld.shared.u64 	%rd3031, [m_Local_$_0];
	add.s64 	%rd3032, %rd3031, %rd3025;
	st.u32 	[%rd3032+40], %r4279;
	ld.u32 	%r4280, [%rd1079];
	setp.eq.s32 	%p3997, %r4280, 0;
	bra.uni 	$L__BB12_1052;
$L__BB12_1051:
	mov.b32 	%r4282, 21106;
	st.u32 	[%rd1079], %r4282;
	mov.b32 	%r8423, -1;
	mov.pred 	%p3997, 0;
$L__BB12_1052:
	mov.b32 	%r8424, 0;
	not.pred 	%p1546, %p3997;
	@%p1546 bra 	$L__BB12_1057;
	setp.eq.s32 	%p1547, %r8423, -1;
	@%p1547 bra 	$L__BB12_4034;
	ld.shared.u64 	%rd3033, [m_Local_$_0];
	mul.wide.s32 	%rd285, %r8423, 16;
	add.s64 	%rd3034, %rd3033, %rd285;
	st.u32 	[%rd3034+40], %r682;
	ld.u32 	%r4285, [%rd1079];
	setp.eq.s32 	%p1548, %r4285, 0;
	@%p1548 bra 	$L__BB12_1055;
	bra.uni 	$L__BB12_1057;
$L__BB12_1055:
	ld.shared.u64 	%rd3035, [m_Local_$_0];
	add.s64 	%rd3036, %rd3035, %rd285;
	add.s32 	%r4287, %r8420, 1;
	st.u32 	[%rd3036+36], %r4287;
	ld.u32 	%r4288, [%rd1079];
	setp.ne.s32 	%p1549, %r4288, 0;
	@%p1549 bra 	$L__BB12_1057;
	ld.shared.u64 	%rd3037, [m_Local_$_0];
	add.s64 	%rd3038, %rd3037, %rd285;
	st.u32 	[%rd3038+32], %r672;
	ld.u32 	%r4289, [%rd1079];
	setp.eq.s32 	%p1550, %r4289, 0;
	selp.b32 	%r8424, %r8423, 0, %p1550;
$L__BB12_1057:
	st.u32 	[%rd1079], %r8424;
	bra.uni 	$L__BB12_1059;
$L__BB12_1058:
	add.s32 	%r4292, %r8418, 4;
	cvt.u64.u32 	%rd3039, %r4292;
	add.s64 	%rd3040, %rd283, %rd3039;
	mov.b32 	%r4293, 0;
	st.u32 	[%rd3040+32], %r4293;
$L__BB12_1059:
	and.b32  	%r691, %r668, 2147483646;
	add.s32 	%r8420, %r8420, 2;
	add.s32 	%r8419, %r8419, 2;
	add.s32 	%r8418, %r8418, 8;
	setp.ne.s32 	%p1551, %r8419, 0;
	@%p1551 bra 	$L__BB12_1036;
$L__BB12_1060:
	and.b32  	%r4294, %r668, 1;
	setp.eq.b32 	%p1552, %r4294, 1;
	not.pred 	%p1553, %p1552;
	@%p1553 bra 	$L__BB12_1072;
	ld.shared.u64 	%rd3041, [m_Local_$_0];
	add.s64 	%rd286, %rd3041, %rd279;
	ld.u32 	%r692, [%rd286+12];
	setp.lt.s32 	%p1554, %r691, %r692;
	@%p1554 bra 	$L__BB12_1071;
	ld.shared.u64 	%rd3042, [m_Local_$_1];
	atom.add.u64 	%rd3043, [%rd3], 48;
	add.s64 	%rd3044, %rd3043, 56;
	setp.ge.u64 	%p1555, %rd3044, %rd3042;
	shr.u64 	%rd287, %rd3043, 4;
	cvt.u32.u64 	%r8426, %rd287;
	setp.eq.s32 	%p1556, %r8426, -1;
	or.pred  	%p1557, %p1555, %p1556;
	@%p1557 bra 	$L__BB12_1064;
	ld.shared.u64 	%rd3045, [m_Local_$_0];
	shl.b64 	%rd3046, %rd287, 32;
	shr.s64 	%rd3047, %rd3046, 28;
	add.s64 	%rd3048, %rd3045, %rd3047;
	mov.b16 	%rs371, 0;
	st.u8 	[%rd3048], %rs371;
	st.u8 	[%rd3048+1], %rs371;
	mov.b32 	%r4295, 3608;
	st.u32 	[%rd3048+4], %r4295;
	mov.b16 	%rs372, 1;
	st.u8 	[%rd3048+3], %rs372;
	mov.b32 	%r4296, 48;
	st.u32 	[%rd3048+8], %r4296;
	mov.b32 	%r4297, -1;
	st.u32 	[%rd3048+16], %r4297;
	ld.shared.u64 	%rd3049, [m_Local_$_0];
	add.s64 	%rd3050, %rd3049, %rd3047;
	mov.b32 	%r4298, 0;
	st.u32 	[%rd3050+32], %r4298;
	ld.shared.u64 	%rd3051, [m_Local_$_0];
	add.s64 	%rd3052, %rd3051, %rd3047;
	st.u32 	[%rd3052+36], %r4298;
	ld.shared.u64 	%rd3053, [m_Local_$_0];
	add.s64 	%rd3054, %rd3053, %rd3047;
	st.u32 	[%rd3054+40], %r4298;
	ld.u32 	%r4299, [%rd1079];
	setp.eq.s32 	%p3998, %r4299, 0;
	bra.uni 	$L__BB12_1065;
$L__BB12_1064:
	mov.b32 	%r4301, 21106;
	st.u32 	[%rd1079], %r4301;
	mov.b32 	%r8426, -1;
	mov.pred 	%p3998, 0;
$L__BB12_1065:
	mov.b32 	%r8427, 0;
	not.pred 	%p1559, %p3998;
	@%p1559 bra 	$L__BB12_1070;
	setp.eq.s32 	%p1560, %r8426, -1;
	@%p1560 bra 	$L__BB12_4035;
	ld.shared.u64 	%rd3055, [m_Local_$_0];
	mul.wide.s32 	%rd288, %r8426, 16;
	add.s64 	%rd3056, %rd3055, %rd288;
	st.u32 	[%rd3056+40], %r692;
	ld.u32 	%r4304, [%rd1079];
	setp.eq.s32 	%p1561, %r4304, 0;
	@%p1561 bra 	$L__BB12_1068;
	bra.uni 	$L__BB12_1070;
$L__BB12_1068:
	ld.shared.u64 	%rd3057, [m_Local_$_0];
	add.s64 	%rd3058, %rd3057, %rd288;
	st.u32 	[%rd3058+36], %r691;
	ld.u32 	%r4306, [%rd1079];
	setp.ne.s32 	%p1562, %r4306, 0;
	@%p1562 bra 	$L__BB12_1070;
	ld.shared.u64 	%rd3059, [m_Local_$_0];
	add.s64 	%rd3060, %rd3059, %rd288;
	st.u32 	[%rd3060+32], %r672;
	ld.u32 	%r4307, [%rd1079];
	setp.eq.s32 	%p1563, %r4307, 0;
	selp.b32 	%r8427, %r8426, 0, %p1563;
$L__BB12_1070:
	st.u32 	[%rd1079], %r8427;
	bra.uni 	$L__BB12_1072;
$L__BB12_1071:
	shl.b32 	%r4310, %r691, 2;
	cvt.u64.u32 	%rd3061, %r4310;
	add.s64 	%rd3062, %rd286, %rd3061;
	mov.b32 	%r4311, 0;
	st.u32 	[%rd3062+32], %r4311;
$L__BB12_1072:
	setp.lt.s32 	%p1564, %r668, 1;
	@%p1564 bra 	$L__BB12_1103;
	mul.wide.s32 	%rd289, %r672, 16;
	neg.s32 	%r8429, %r668;
	mov.b32 	%r8428, 0;
	mov.u32 	%r8430, %r8428;
$L__BB12_1074:
	setp.ne.s32 	%p1565, %r656, -1;
	@%p1565 bra 	$L__BB12_1076;
	mov.b32 	%r4329, 21352;
	st.u32 	[%rd1079], %r4329;
	mov.b16 	%rs947, 0;
	bra.uni 	$L__BB12_1088;
$L__BB12_1076:
	ld.shared.u64 	%rd3063, [m_Local_$_0];
	add.s64 	%rd290, %rd3063, %rd277;
	ld.u32 	%r701, [%rd290+12];
	setp.lt.s32 	%p1566, %r8430, %r701;
	@%p1566 bra 	$L__BB12_1087;
	ld.shared.u64 	%rd3064, [m_Local_$_1];
	atom.add.u64 	%rd3065, [%rd3], 48;
	add.s64 	%rd3066, %rd3065, 56;
	setp.lt.u64 	%p1567, %rd3066, %rd3064;
	shr.u64 	%rd291, %rd3065, 4;
	cvt.u32.u64 	%r8431, %rd291;
	setp.ne.s32 	%p1568, %r8431, -1;
	and.pred  	%p1569, %p1567, %p1568;
	@%p1569 bra 	$L__BB12_1079;
	mov.b32 	%r4320, 21106;
	st.u32 	[%rd1079], %r4320;
	mov.b32 	%r8431, -1;
	mov.pred 	%p3999, 0;
	bra.uni 	$L__BB12_1080;
$L__BB12_1079:
	ld.shared.u64 	%rd3067, [m_Local_$_0];
	shl.b64 	%rd3068, %rd291, 32;
	shr.s64 	%rd3069, %rd3068, 28;
	add.s64 	%rd3070, %rd3067, %rd3069;
	mov.b16 	%rs373, 0;
	st.u8 	[%rd3070], %rs373;
	st.u8 	[%rd3070+1], %rs373;
	mov.b32 	%r4314, 3608;
	st.u32 	[%rd3070+4], %r4314;
	mov.b16 	%rs374, 1;
	st.u8 	[%rd3070+3], %rs374;
	mov.b32 	%r4315, 48;
	st.u32 	[%rd3070+8], %r4315;
	mov.b32 	%r4316, -1;
	st.u32 	[%rd3070+16], %r4316;
	ld.shared.u64 	%rd3071, [m_Local_$_0];
	add.s64 	%rd3072, %rd3071, %rd3069;
	mov.b32 	%r4317, 0;
	st.u32 	[%rd3072+32], %r4317;
	ld.shared.u64 	%rd3073, [m_Local_$_0];
	add.s64 	%rd3074, %rd3073, %rd3069;
	st.u32 	[%rd3074+36], %r4317;
	ld.shared.u64 	%rd3075, [m_Local_$_0];
	add.s64 	%rd3076, %rd3075, %rd3069;
	st.u32 	[%rd3076+40], %r4317;
	ld.u32 	%r4318, [%rd1079];
	setp.eq.s32 	%p3999, %r4318, 0;
$L__BB12_1080:
	mov.b32 	%r8432, 0;
	not.pred 	%p1571, %p3999;
	@%p1571 bra 	$L__BB12_1086;
	setp.ne.s32 	%p1572, %r8431, -1;
	@%p1572 bra 	$L__BB12_1083;
	mov.b32 	%r4328, 21352;
	st.u32 	[%rd1079], %r4328;
	bra.uni 	$L__BB12_1086;
$L__BB12_1083:
	ld.shared.u64 	%rd3077, [m_Local_$_0];
	mul.wide.s32 	%rd292, %r8431, 16;
	add.s64 	%rd3078, %rd3077, %rd292;
	st.u32 	[%rd3078+40], %r701;
	ld.u32 	%r4323, [%rd1079];
	setp.ne.s32 	%p1573, %r4323, 0;
	@%p1573 bra 	$L__BB12_1086;
	ld.shared.u64 	%rd3079, [m_Local_$_0];
	add.s64 	%rd3080, %rd3079, %rd292;
	st.u32 	[%rd3080+36], %r8430;
	ld.u32 	%r4325, [%rd1079];
	setp.ne.s32 	%p1574, %r4325, 0;
	@%p1574 bra 	$L__BB12_1086;
	ld.shared.u64 	%rd3081, [m_Local_$_0];
	add.s64 	%rd3082, %rd3081, %rd292;
	st.u32 	[%rd3082+32], %r656;
	ld.u32 	%r4326, [%rd1079];
	setp.eq.s32 	%p1575, %r4326, 0;
	selp.b32 	%r8432, %r8431, 0, %p1575;
$L__BB12_1086:
	st.u32 	[%rd1079], %r8432;
	mov.b16 	%rs947, 0;
	bra.uni 	$L__BB12_1088;
$L__BB12_1087:
	cvt.u64.u32 	%rd3083, %r8428;
	add.s64 	%rd3084, %rd290, %rd3083;
	ld.u8 	%rs947, [%rd3084+32];
$L__BB12_1088:
	setp.ne.s32 	%p1576, %r672, -1;
	@%p1576 bra 	$L__BB12_1090;
	mov.b32 	%r4346, 21352;
	st.u32 	[%rd1079], %r4346;
	bra.uni 	$L__BB12_1102;
$L__BB12_1090:
	ld.shared.u64 	%rd3085, [m_Local_$_0];
	add.s64 	%rd293, %rd3085, %rd289;
	ld.u32 	%r706, [%rd293+12];
	setp.lt.s32 	%p1577, %r8430, %r706;
	@%p1577 bra 	$L__BB12_1101;
	ld.shared.u64 	%rd3086, [m_Local_$_1];
	atom.add.u64 	%rd3087, [%rd3], 48;
	add.s64 	%rd3088, %rd3087, 56;
	setp.lt.u64 	%p1578, %rd3088, %rd3086;
	shr.u64 	%rd294, %rd3087, 4;
	cvt.u32.u64 	%r8433, %rd294;
	setp.ne.s32 	%p1579, %r8433, -1;
	and.pred  	%p1580, %p1578, %p1579;
	@%p1580 bra 	$L__BB12_1093;
	mov.b32 	%r4336, 21106;
	st.u32 	[%rd1079], %r4336;
	mov.b32 	%r8433, -1;
	mov.pred 	%p4000, 0;
	bra.uni 	$L__BB12_1094;
$L__BB12_1093:
	ld.shared.u64 	%rd3089, [m_Local_$_0];
	shl.b64 	%rd3090, %rd294, 32;
	shr.s64 	%rd3091, %rd3090, 28;
	add.s64 	%rd3092, %rd3089, %rd3091;
	mov.b16 	%rs377, 0;
	st.u8 	[%rd3092], %rs377;
	st.u8 	[%rd3092+1], %rs377;
	mov.b32 	%r4330, 3608;
	st.u32 	[%rd3092+4], %r4330;
	mov.b16 	%rs378, 1;
	st.u8 	[%rd3092+3], %rs378;
	mov.b32 	%r4331, 48;
	st.u32 	[%rd3092+8], %r4331;
	mov.b32 	%r4332, -1;
	st.u32 	[%rd3092+16], %r4332;
	ld.shared.u64 	%rd3093, [m_Local_$_0];
	add.s64 	%rd3094, %rd3093, %rd3091;
	mov.b32 	%r4333, 0;
	st.u32 	[%rd3094+32], %r4333;
	ld.shared.u64 	%rd3095, [m_Local_$_0];
	add.s64 	%rd3096, %rd3095, %rd3091;
	st.u32 	[%rd3096+36], %r4333;
	ld.shared.u64 	%rd3097, [m_Local_$_0];
	add.s64 	%rd3098, %rd3097, %rd3091;
	st.u32 	[%rd3098+40], %r4333;
	ld.u32 	%r4334, [%rd1079];
	setp.eq.s32 	%p4000, %r4334, 0;
$L__BB12_1094:
	mov.b32 	%r8434, 0;
	not.pred 	%p1582, %p4000;
	@%p1582 bra 	$L__BB12_1100;
	setp.ne.s32 	%p1583, %r8433, -1;
	@%p1583 bra 	$L__BB12_1097;
	mov.b32 	%r4344, 21352;
	st.u32 	[%rd1079], %r4344;
	bra.uni 	$L__BB12_1100;
$L__BB12_1097:
	ld.shared.u64 	%rd3099, [m_Local_$_0];
	mul.wide.s32 	%rd295, %r8433, 16;
	add.s64 	%rd3100, %rd3099, %rd295;
	st.u32 	[%rd3100+40], %r706;
	ld.u32 	%r4339, [%rd1079];
	setp.ne.s32 	%p1584, %r4339, 0;
	@%p1584 bra 	$L__BB12_1100;
	ld.shared.u64 	%rd3101, [m_Local_$_0];
	add.s64 	%rd3102, %rd3101, %rd295;
	st.u32 	[%rd3102+36], %r8430;
	ld.u32 	%r4341, [%rd1079];
	setp.ne.s32 	%p1585, %r4341, 0;
	@%p1585 bra 	$L__BB12_1100;
	ld.shared.u64 	%rd3103, [m_Local_$_0];
	add.s64 	%rd3104, %rd3103, %rd295;
	st.u32 	[%rd3104+32], %r672;
	ld.u32 	%r4342, [%rd1079];
	setp.eq.s32 	%p1586, %r4342, 0;
	selp.b32 	%r8434, %r8433, 0, %p1586;
$L__BB12_1100:
	st.u32 	[%rd1079], %r8434;
	bra.uni 	$L__BB12_1102;
$L__BB12_1101:
	cvt.u64.u32 	%rd3105, %r8428;
	add.s64 	%rd3106, %rd293, %rd3105;
	mov.b32 	%r4345, 0;
	st.u32 	[%rd3106+32], %r4345;
	st.u8 	[%rd3106+32], %rs947;
$L__BB12_1102:
	add.s32 	%r8430, %r8430, 1;
	add.s32 	%r8429, %r8429, 1;
	setp.ne.s32 	%p1587, %r8429, 0;
	add.s32 	%r8428, %r8428, 4;
	@%p1587 bra 	$L__BB12_1074;
$L__BB12_1103:
	ld.shared.u64 	%rd3107, [m_Local_$_0];
	add.s64 	%rd3108, %rd3107, %rd276;
	st.u32 	[%rd3108+32], %r672;
	ld.shared.u64 	%rd3109, [m_Local_$_0];
	add.s64 	%rd3110, %rd3109, %rd276;
	st.u32 	[%rd3110+40], %r668;
	ld.shared.u64 	%rd3111, [m_Local_$_0];
	add.s64 	%rd3112, %rd3111, %rd276;
	mov.b32 	%r4347, 0;
	st.u32 	[%rd3112+48], %r4347;
$L__BB12_1104:
	setp.ne.s32 	%p1588, %r8412, -1;
	@%p1588 bra 	$L__BB12_1106;
	mov.b32 	%r4350, 21352;
	st.u32 	[%rd1079], %r4350;
	mov.b32 	%r8435, 0;
	mov.u32 	%r8436, %r8435;
	bra.uni 	$L__BB12_1107;
$L__BB12_1106:
	ld.shared.u64 	%rd3113, [m_Local_$_0];
	mul.wide.s32 	%rd3114, %r8412, 16;
	add.s64 	%rd3115, %rd3113, %rd3114;
	ld.u32 	%r8435, [%rd3115+32];
	ld.u32 	%r8436, [%rd3115+40];
$L__BB12_1107:
	setp.ne.s32 	%p1589, %r667, -1;
	@%p1589 bra 	$L__BB12_1109;
	mov.b32 	%r4352, 21352;
	st.u32 	[%rd1079], %r4352;
	mov.b32 	%r8437, 0;
	mov.u32 	%r8438, %r8437;
	bra.uni 	$L__BB12_1110;
$L__BB12_1109:
	ld.shared.u64 	%rd3116, [m_Local_$_0];
	mul.wide.s32 	%rd3117, %r667, 16;
	add.s64 	%rd3118, %rd3116, %rd3117;
	ld.u32 	%r8437, [%rd3118+32];
	ld.u32 	%r8438, [%rd3118+40];
$L__BB12_1110:
	add.s32 	%r722, %r8438, %r8436;
	shl.b32 	%r4353, %r722, 2;
	add.s32 	%r4354, %r4353, 32;
	shr.s32 	%r4355, %r4354, 31;
	shr.u32 	%r4356, %r4355, 29;
	add.s32 	%r4357, %r4354, %r4356;
	and.b32  	%r4358, %r4357, -8;
	sub.s32 	%r4359, %r4354, %r4358;
	setp.eq.s32 	%p1590, %r4359, 0;
	sub.s32 	%r4360, %r4353, %r4359;
	add.s32 	%r4361, %r4360, 40;
	selp.b32 	%r723, %r4354, %r4361, %p1590;
	ld.shared.u64 	%rd296, [m_Local_$_1];
	and.b32  	%r4362, %r723, 12;
	setp.eq.s32 	%p1591, %r4362, 0;
	mov.u32 	%r8439, %r723;
	@%p1591 bra 	$L__BB12_1112;
	shr.s32 	%r4363, %r723, 31;
	shr.u32 	%r4364, %r4363, 28;
	add.s32 	%r4365, %r723, %r4364;
	and.b32  	%r4366, %r4365, -16;
	add.s32 	%r8439, %r4366, 16;
$L__BB12_1112:
	cvt.s64.s32 	%rd3119, %r8439;
	atom.add.u64 	%rd3120, [%rd3], %rd3119;
	cvt.s64.s32 	%rd3121, %r723;
	add.s64 	%rd3122, %rd3121, %rd3120;
	add.s64 	%rd3123, %rd3122, 8;
	setp.lt.u64 	%p1592, %rd3123, %rd296;
	shr.u64 	%rd3124, %rd3120, 4;
	cvt.u32.u64 	%r4367, %rd3124;
	selp.b32 	%r726, %r4367, -1, %p1592;
	setp.ne.s32 	%p1593, %r726, -1;
	@%p1593 bra 	$L__BB12_1114;
	mov.b32 	%r4422, 21352;
	st.u32 	[%rd1079], %r4422;
	bra.uni 	$L__BB12_1153;
$L__BB12_1114:
	ld.shared.u64 	%rd3125, [m_Local_$_0];
	mul.wide.s32 	%rd297, %r726, 16;
	add.s64 	%rd3126, %rd3125, %rd297;
	mov.b16 	%rs379, 0;
	st.u8 	[%rd3126], %rs379;
	st.u8 	[%rd3126+1], %rs379;
	mov.b32 	%r4368, 4335;
	st.u32 	[%rd3126+4], %r4368;
	mov.b16 	%rs380, 1;
	st.u8 	[%rd3126+3], %rs380;
	st.u32 	[%rd3126+8], %r723;
	st.u32 	[%rd3126+12], %r722;
	setp.lt.s32 	%p1594, %r722, 1;
	@%p1594 bra 	$L__BB12_1153;
	setp.eq.s32 	%p1595, %r722, 1;
	mov.b32 	%r746, 0;
	@%p1595 bra 	$L__BB12_1141;
	and.b32  	%r746, %r722, 2147483646;
	neg.s32 	%r8441, %r746;
	mov.b32 	%r8440, 0;
	mov.u32 	%r8442, %r8440;
$L__BB12_1117:
	add.s32 	%r732, %r8442, 1;
	ld.shared.u64 	%rd3127, [m_Local_$_0];
	add.s64 	%rd298, %rd3127, %rd297;
	ld.u32 	%r733, [%rd298+12];
	setp.lt.s32 	%p1596, %r8442, %r733;
	@%p1596 bra 	$L__BB12_1128;
	ld.shared.u64 	%rd3128, [m_Local_$_1];
	atom.add.u64 	%rd3129, [%rd3], 48;
	add.s64 	%rd3130, %rd3129, 56;
	setp.lt.u64 	%p1597, %rd3130, %rd3128;
	shr.u64 	%rd299, %rd3129, 4;
	cvt.u32.u64 	%r8443, %rd299;
	setp.ne.s32 	%p1598, %r8443, -1;
	and.pred  	%p1599, %p1597, %p1598;
	@%p1599 bra 	$L__BB12_1120;
	mov.b32 	%r4377, 21106;
	st.u32 	[%rd1079], %r4377;
	mov.b32 	%r8443, -1;
	mov.pred 	%p4001, 0;
	bra.uni 	$L__BB12_1121;
$L__BB12_1120:
	ld.shared.u64 	%rd3131, [m_Local_$_0];
	shl.b64 	%rd3132, %rd299, 32;
	shr.s64 	%rd3133, %rd3132, 28;
	add.s64 	%rd3134, %rd3131, %rd3133;
	mov.b16 	%rs381, 0;
	st.u8 	[%rd3134], %rs381;
	st.u8 	[%rd3134+1], %rs381;
	mov.b32 	%r4371, 3608;
	st.u32 	[%rd3134+4], %r4371;
	mov.b16 	%rs382, 1;
	st.u8 	[%rd3134+3], %rs382;
	mov.b32 	%r4372, 48;
	st.u32 	[%rd3134+8], %r4372;
	mov.b32 	%r4373, -1;
	st.u32 	[%rd3134+16], %r4373;
	ld.shared.u64 	%rd3135, [m_Local_$_0];
	add.s64 	%rd3136, %rd3135, %rd3133;
	mov.b32 	%r4374, 0;
	st.u32 	[%rd3136+32], %r4374;
	ld.shared.u64 	%rd3137, [m_Local_$_0];
	add.s64 	%rd3138, %rd3137, %rd3133;
	st.u32 	[%rd3138+36], %r4374;
	ld.shared.u64 	%rd3139, [m_Local_$_0];
	add.s64 	%rd3140, %rd3139, %rd3133;
	st.u32 	[%rd3140+40], %r4374;
	ld.u32 	%r4375, [%rd1079];
	setp.eq.s32 	%p4001, %r4375, 0;
$L__BB12_1121:
	mov.b32 	%r8444, 0;
	not.pred 	%p1601, %p4001;
	@%p1601 bra 	$L__BB12_1127;
	setp.ne.s32 	%p1602, %r8443, -1;
	@%p1602 bra 	$L__BB12_1124;
	mov.b32 	%r4385, 21352;
	st.u32 	[%rd1079], %r4385;
	bra.uni 	$L__BB12_1127;
$L__BB12_1124:
	ld.shared.u64 	%rd3141, [m_Local_$_0];
	mul.wide.s32 	%rd300, %r8443, 16;
	add.s64 	%rd3142, %rd3141, %rd300;
	st.u32 	[%rd3142+40], %r733;
	ld.u32 	%r4380, [%rd1079];
	setp.ne.s32 	%p1603, %r4380, 0;
	@%p1603 bra 	$L__BB12_1127;
	ld.shared.u64 	%rd3143, [m_Local_$_0];
	add.s64 	%rd3144, %rd3143, %rd300;
	st.u32 	[%rd3144+36], %r8442;
	ld.u32 	%r4382, [%rd1079];
	setp.ne.s32 	%p1604, %r4382, 0;
	@%p1604 bra 	$L__BB12_1127;
	ld.shared.u64 	%rd3145, [m_Local_$_0];
	add.s64 	%rd3146, %rd3145, %rd300;
	st.u32 	[%rd3146+32], %r726;
	ld.u32 	%r4383, [%rd1079];
	setp.eq.s32 	%p1605, %r4383, 0;
	selp.b32 	%r8444, %r8443, 0, %p1605;
$L__BB12_1127:
	st.u32 	[%rd1079], %r8444;
	bra.uni 	$L__BB12_1129;
$L__BB12_1128:
	cvt.u64.u32 	%rd3147, %r8440;
	add.s64 	%rd3148, %rd298, %rd3147;
	mov.b32 	%r4386, 0;
	st.u32 	[%rd3148+32], %r4386;
$L__BB12_1129:
	ld.shared.u64 	%rd3149, [m_Local_$_0];
	add.s64 	%rd301, %rd3149, %rd297;
	ld.u32 	%r738, [%rd301+12];
	setp.lt.s32 	%p1606, %r732, %r738;
	@%p1606 bra 	$L__BB12_1139;
	ld.shared.u64 	%rd3150, [m_Local_$_1];
	atom.add.u64 	%rd3151, [%rd3], 48;
	add.s64 	%rd3152, %rd3151, 56;
	setp.ge.u64 	%p1607, %rd3152, %rd3150;
	shr.u64 	%rd302, %rd3151, 4;
	cvt.u32.u64 	%r8445, %rd302;
	setp.eq.s32 	%p1608, %r8445, -1;
	or.pred  	%p1609, %p1607, %p1608;
	@%p1609 bra 	$L__BB12_1132;
	ld.shared.u64 	%rd3153, [m_Local_$_0];
	shl.b64 	%rd3154, %rd302, 32;
	shr.s64 	%rd3155, %rd3154, 28;
	add.s64 	%rd3156, %rd3153, %rd3155;
	mov.b16 	%rs383, 0;
	st.u8 	[%rd3156], %rs383;
	st.u8 	[%rd3156+1], %rs383;
	mov.b32 	%r4387, 3608;
	st.u32 	[%rd3156+4], %r4387;
	mov.b16 	%rs384, 1;
	st.u8 	[%rd3156+3], %rs384;
	mov.b32 	%r4388, 48;
	st.u32 	[%rd3156+8], %r4388;
	mov.b32 	%r4389, -1;
	st.u32 	[%rd3156+16], %r4389;
	ld.shared.u64 	%rd3157, [m_Local_$_0];
	add.s64 	%rd3158, %rd3157, %rd3155;
	mov.b32 	%r4390, 0;
	st.u32 	[%rd3158+32], %r4390;
	ld.shared.u64 	%rd3159, [m_Local_$_0];
	add.s64 	%rd3160, %rd3159, %rd3155;
	st.u32 	[%rd3160+36], %r4390;
	ld.shared.u64 	%rd3161, [m_Local_$_0];
	add.s64 	%rd3162, %rd3161, %rd3155;
	st.u32 	[%rd3162+40], %r4390;
	ld.u32 	%r4391, [%rd1079];
	setp.eq.s32 	%p4002, %r4391, 0;
	bra.uni 	$L__BB12_1133;
$L__BB12_1132:
	mov.b32 	%r4393, 21106;
	st.u32 	[%rd1079], %r4393;
	mov.b32 	%r8445, -1;
	mov.pred 	%p4002, 0;
$L__BB12_1133:
	mov.b32 	%r8446, 0;
	not.pred 	%p1611, %p4002;
	@%p1611 bra 	$L__BB12_1138;
	setp.eq.s32 	%p1612, %r8445, -1;
	@%p1612 bra 	$L__BB12_4036;
	ld.shared.u64 	%rd3163, [m_Local_$_0];
	mul.wide.s32 	%rd303, %r8445, 16;
	add.s64 	%rd3164, %rd3163, %rd303;
	st.u32 	[%rd3164+40], %r738;
	ld.u32 	%r4396, [%rd1079];
	setp.eq.s32 	%p1613, %r4396, 0;
	@%p1613 bra 	$L__BB12_1136;
	bra.uni 	$L__BB12_1138;
$L__BB12_1136:
	ld.shared.u64 	%rd3165, [m_Local_$_0];
	add.s64 	%rd3166, %rd3165, %rd303;
	st.u32 	[%rd3166+36], %r732;
	ld.u32 	%r4398, [%rd1079];
	setp.ne.s32 	%p1614, %r4398, 0;
	@%p1614 bra 	$L__BB12_1138;
	ld.shared.u64 	%rd3167, [m_Local_$_0];
	add.s64 	%rd3168, %rd3167, %rd303;
	st.u32 	[%rd3168+32], %r726;
	ld.u32 	%r4399, [%rd1079];
	setp.eq.s32 	%p1615, %r4399, 0;
	selp.b32 	%r8446, %r8445, 0, %p1615;
$L__BB12_1138:
	st.u32 	[%rd1079], %r8446;
	bra.uni 	$L__BB12_1140;
$L__BB12_1139:
	add.s32 	%r4402, %r8440, 4;
	cvt.u64.u32 	%rd3169, %r4402;
	add.s64 	%rd3170, %rd301, %rd3169;
	mov.b32 	%r4403, 0;
	st.u32 	[%rd3170+32], %r4403;
$L__BB12_1140:
	add.s32 	%r8442, %r8442, 2;
	add.s32 	%r8441, %r8441, 2;
	add.s32 	%r8440, %r8440, 8;
	setp.ne.s32 	%p1616, %r8441, 0;
	@%p1616 bra 	$L__BB12_1117;
$L__BB12_1141:
	and.b32  	%r4404, %r722, 1;
	setp.eq.b32 	%p1617, %r4404, 1;
	not.pred 	%p1618, %p1617;
	@%p1618 bra 	$L__BB12_1153;
	ld.shared.u64 	%rd3171, [m_Local_$_0];
	add.s64 	%rd304, %rd3171, %rd297;
	ld.u32 	%r747, [%rd304+12];
	setp.lt.s32 	%p1619, %r746, %r747;
	@%p1619 bra 	$L__BB12_1152;
	ld.shared.u64 	%rd3172, [m_Local_$_1];
	atom.add.u64 	%rd3173, [%rd3], 48;
	add.s64 	%rd3174, %rd3173, 56;
	setp.ge.u64 	%p1620, %rd3174, %rd3172;
	shr.u64 	%rd305, %rd3173, 4;
	cvt.u32.u64 	%r8448, %rd305;
	setp.eq.s32 	%p1621, %r8448, -1;
	or.pred  	%p1622, %p1620, %p1621;
	@%p1622 bra 	$L__BB12_1145;
	ld.shared.u64 	%rd3175, [m_Local_$_0];
	shl.b64 	%rd3176, %rd305, 32;
	shr.s64 	%rd3177, %rd3176, 28;
	add.s64 	%rd3178, %rd3175, %rd3177;
	mov.b16 	%rs385, 0;
	st.u8 	[%rd3178], %rs385;
	st.u8 	[%rd3178+1], %rs385;
	mov.b32 	%r4405, 3608;
	st.u32 	[%rd3178+4], %r4405;
	mov.b16 	%rs386, 1;
	st.u8 	[%rd3178+3], %rs386;
	mov.b32 	%r4406, 48;
	st.u32 	[%rd3178+8], %r4406;
	mov.b32 	%r4407, -1;
	st.u32 	[%rd3178+16], %r4407;
	ld.shared.u64 	%rd3179, [m_Local_$_0];
	add.s64 	%rd3180, %rd3179, %rd3177;
	mov.b32 	%r4408, 0;
	st.u32 	[%rd3180+32], %r4408;
	ld.shared.u64 	%rd3181, [m_Local_$_0];
	add.s64 	%rd3182, %rd3181, %rd3177;
	st.u32 	[%rd3182+36], %r4408;
	ld.shared.u64 	%rd3183, [m_Local_$_0];
	add.s64 	%rd3184, %rd3183, %rd3177;
	st.u32 	[%rd3184+40], %r4408;
	ld.u32 	%r4409, [%rd1079];
	setp.eq.s32 	%p4003, %r4409, 0;
	bra.uni 	$L__BB12_1146;
$L__BB12_1145:
	mov.b32 	%r4411, 21106;
	st.u32 	[%rd1079], %r4411;
	mov.b32 	%r8448, -1;
	mov.pred 	%p4003, 0;
$L__BB12_1146:
	mov.b32 	%r8449, 0;
	not.pred 	%p1624, %p4003;
	@%p1624 bra 	$L__BB12_1151;
	setp.eq.s32 	%p1625, %r8448, -1;
	@%p1625 bra 	$L__BB12_4037;
	ld.shared.u64 	%rd3185, [m_Local_$_0];
	mul.wide.s32 	%rd306, %r8448, 16;
	add.s64 	%rd3186, %rd3185, %rd306;
	st.u32 	[%rd3186+40], %r747;
	ld.u32 	%r4414, [%rd1079];
	setp.eq.s32 	%p1626, %r4414, 0;
	@%p1626 bra 	$L__BB12_1149;
	bra.uni 	$L__BB12_1151;
$L__BB12_1149:
	ld.shared.u64 	%rd3187, [m_Local_$_0];
	add.s64 	%rd3188, %rd3187, %rd306;
	st.u32 	[%rd3188+36], %r746;
	ld.u32 	%r4416, [%rd1079];
	setp.ne.s32 	%p1627, %r4416, 0;
	@%p1627 bra 	$L__BB12_1151;
	ld.shared.u64 	%rd3189, [m_Local_$_0];
	add.s64 	%rd3190, %rd3189, %rd306;
	st.u32 	[%rd3190+32], %r726;
	ld.u32 	%r4417, [%rd1079];
	setp.eq.s32 	%p1628, %r4417, 0;
	selp.b32 	%r8449, %r8448, 0, %p1628;
$L__BB12_1151:
	st.u32 	[%rd1079], %r8449;
	bra.uni 	$L__BB12_1153;
$L__BB12_1152:
	shl.b32 	%r4420, %r746, 2;
	cvt.u64.u32 	%rd3191, %r4420;
	add.s64 	%rd3192, %rd304, %rd3191;
	mov.b32 	%r4421, 0;
	st.u32 	[%rd3192+32], %r4421;
$L__BB12_1153:
	setp.lt.s32 	%p1629, %r8436, 1;
	@%p1629 bra 	$L__BB12_1157;
	mul.wide.s32 	%rd307, %r8435, 16;
	mul.wide.s32 	%rd308, %r726, 16;
	neg.s32 	%r8451, %r8436;
	mov.b32 	%r8450, 0;
	mov.u32 	%r8452, %r8450;
$L__BB12_1155:
	setp.ne.s32 	%p1630, %r8435, -1;
	@%p1630 bra 	$L__BB12_1161;
	mov.b32 	%r4439, 21352;
	st.u32 	[%rd1079], %r4439;
	mov.b16 	%rs948, 0;
	bra.uni 	$L__BB12_1173;
$L__BB12_1157:
	setp.lt.s32 	%p1653, %r8438, 1;
	@%p1653 bra 	$L__BB12_1215;
	mul.wide.s32 	%rd309, %r8437, 16;
	mul.wide.s32 	%rd310, %r726, 16;
	shl.b32 	%r8460, %r8436, 2;
	neg.s32 	%r8458, %r8438;
	mov.b32 	%r8457, 0;
	mov.u32 	%r8461, %r8457;
$L__BB12_1159:
	setp.ne.s32 	%p1654, %r8437, -1;
	@%p1654 bra 	$L__BB12_1188;
	mov.b32 	%r4473, 21352;
	st.u32 	[%rd1079], %r4473;
	mov.b16 	%rs949, 0;
	bra.uni 	$L__BB12_1200;
$L__BB12_1161:
	ld.shared.u64 	%rd3193, [m_Local_$_0];
	add.s64 	%rd311, %rd3193, %rd307;
	ld.u32 	%r758, [%rd311+12];
	setp.lt.s32 	%p1631, %r8452, %r758;
	@%p1631 bra 	$L__BB12_1172;
	ld.shared.u64 	%rd3194, [m_Local_$_1];
	atom.add.u64 	%rd3195, [%rd3], 48;
	add.s64 	%rd3196, %rd3195, 56;
	setp.lt.u64 	%p1632, %rd3196, %rd3194;
	shr.u64 	%rd312, %rd3195, 4;
	cvt.u32.u64 	%r8453, %rd312;
	setp.ne.s32 	%p1633, %r8453, -1;
	and.pred  	%p1634, %p1632, %p1633;
	@%p1634 bra 	$L__BB12_1164;
	mov.b32 	%r4430, 21106;
	st.u32 	[%rd1079], %r4430;
	mov.b32 	%r8453, -1;
	mov.pred 	%p4004, 0;
	bra.uni 	$L__BB12_1165;
$L__BB12_1164:
	ld.shared.u64 	%rd3197, [m_Local_$_0];
	shl.b64 	%rd3198, %rd312, 32;
	shr.s64 	%rd3199, %rd3198, 28;
	add.s64 	%rd3200, %rd3197, %rd3199;
	mov.b16 	%rs387, 0;
	st.u8 	[%rd3200], %rs387;
	st.u8 	[%rd3200+1], %rs387;
	mov.b32 	%r4424, 3608;
	st.u32 	[%rd3200+4], %r4424;
	mov.b16 	%rs388, 1;
	st.u8 	[%rd3200+3], %rs388;
	mov.b32 	%r4425, 48;
	st.u32 	[%rd3200+8], %r4425;
	mov.b32 	%r4426, -1;
	st.u32 	[%rd3200+16], %r4426;
	ld.shared.u64 	%rd3201, [m_Local_$_0];
	add.s64 	%rd3202, %rd3201, %rd3199;
	mov.b32 	%r4427, 0;
	st.u32 	[%rd3202+32], %r4427;
	ld.shared.u64 	%rd3203, [m_Local_$_0];
	add.s64 	%rd3204, %rd3203, %rd3199;
	st.u32 	[%rd3204+36], %r4427;
	ld.shared.u64 	%rd3205, [m_Local_$_0];
	add.s64 	%rd3206, %rd3205, %rd3199;
	st.u32 	[%rd3206+40], %r4427;
	ld.u32 	%r4428, [%rd1079];
	setp.eq.s32 	%p4004, %r4428, 0;
$L__BB12_1165:
	mov.b32 	%r8454, 0;
	not.pred 	%p1636, %p4004;
	@%p1636 bra 	$L__BB12_1171;
	setp.ne.s32 	%p1637, %r8453, -1;
	@%p1637 bra 	$L__BB12_1168;
	mov.b32 	%r4438, 21352;
	st.u32 	[%rd1079], %r4438;
	bra.uni 	$L__BB12_1171;
$L__BB12_1168:
	ld.shared.u64 	%rd3207, [m_Local_$_0];
	mul.wide.s32 	%rd313, %r8453, 16;
	add.s64 	%rd3208, %rd3207, %rd313;
	st.u32 	[%rd3208+40], %r758;
	ld.u32 	%r4433, [%rd1079];
	setp.ne.s32 	%p1638, %r4433, 0;
	@%p1638 bra 	$L__BB12_1171;
	ld.shared.u64 	%rd3209, [m_Local_$_0];
	add.s64 	%rd3210, %rd3209, %rd313;
	st.u32 	[%rd3210+36], %r8452;
	ld.u32 	%r4435, [%rd1079];
	setp.ne.s32 	%p1639, %r4435, 0;
	@%p1639 bra 	$L__BB12_1171;
	ld.shared.u64 	%rd3211, [m_Local_$_0];
	add.s64 	%rd3212, %rd3211, %rd313;
	st.u32 	[%rd3212+32], %r8435;
	ld.u32 	%r4436, [%rd1079];
	setp.eq.s32 	%p1640, %r4436, 0;
	selp.b32 	%r8454, %r8453, 0, %p1640;
$L__BB12_1171:
	st.u32 	[%rd1079], %r8454;
	mov.b16 	%rs948, 0;
	bra.uni 	$L__BB12_1173;
$L__BB12_1172:
	cvt.u64.u32 	%rd3213, %r8450;
	add.s64 	%rd3214, %rd311, %rd3213;
	ld.u8 	%rs948, [%rd3214+32];
$L__BB12_1173:
	setp.ne.s32 	%p1641, %r726, -1;
	@%p1641 bra 	$L__BB12_1175;
	mov.b32 	%r4456, 21352;
	st.u32 	[%rd1079], %r4456;
	bra.uni 	$L__BB12_1187;
$L__BB12_1175:
	ld.shared.u64 	%rd3215, [m_Local_$_0];
	add.s64 	%rd314, %rd3215, %rd308;
	ld.u32 	%r763, [%rd314+12];
	setp.lt.s32 	%p1642, %r8452, %r763;
	@%p1642 bra 	$L__BB12_1186;
	ld.shared.u64 	%rd3216, [m_Local_$_1];
	atom.add.u64 	%rd3217, [%rd3], 48;
	add.s64 	%rd3218, %rd3217, 56;
	setp.lt.u64 	%p1643, %rd3218, %rd3216;
	shr.u64 	%rd315, %rd3217, 4;
	cvt.u32.u64 	%r8455, %rd315;
	setp.ne.s32 	%p1644, %r8455, -1;
	and.pred  	%p1645, %p1643, %p1644;
	@%p1645 bra 	$L__BB12_1178;
	mov.b32 	%r4446, 21106;
	st.u32 	[%rd1079], %r4446;
	mov.b32 	%r8455, -1;
	mov.pred 	%p4005, 0;
	bra.uni 	$L__BB12_1179;
$L__BB12_1178:
	ld.shared.u64 	%rd3219, [m_Local_$_0];
	shl.b64 	%rd3220, %rd315, 32;
	shr.s64 	%rd3221, %rd3220, 28;
	add.s64 	%rd3222, %rd3219, %rd3221;
	mov.b16 	%rs391, 0;
	st.u8 	[%rd3222], %rs391;
	st.u8 	[%rd3222+1], %rs391;
	mov.b32 	%r4440, 3608;
	st.u32 	[%rd3222+4], %r4440;
	mov.b16 	%rs392, 1;
	st.u8 	[%rd3222+3], %rs392;
	mov.b32 	%r4441, 48;
	st.u32 	[%rd3222+8], %r4441;
	mov.b32 	%r4442, -1;
	st.u32 	[%rd3222+16], %r4442;
	ld.shared.u64 	%rd3223, [m_Local_$_0];
	add.s64 	%rd3224, %rd3223, %rd3221;
	mov.b32 	%r4443, 0;
	st.u32 	[%rd3224+32], %r4443;
	ld.shared.u64 	%rd3225, [m_Local_$_0];
	add.s64 	%rd3226, %rd3225, %rd3221;
	st.u32 	[%rd3226+36], %r4443;
	ld.shared.u64 	%rd3227, [m_Local_$_0];
	add.s64 	%rd3228, %rd3227, %rd3221;
	st.u32 	[%rd3228+40], %r4443;
	ld.u32 	%r4444, [%rd1079];
	setp.eq.s32 	%p4005, %r4444, 0;
$L__BB12_1179:
	mov.b32 	%r8456, 0;
	not.pred 	%p1647, %p4005;
	@%p1647 bra 	$L__BB12_1185;
	setp.ne.s32 	%p1648, %r8455, -1;
	@%p1648 bra 	$L__BB12_1182;
	mov.b32 	%r4454, 21352;
	st.u32 	[%rd1079], %r4454;
	bra.uni 	$L__BB12_1185;
$L__BB12_1182:
	ld.shared.u64 	%rd3229, [m_Local_$_0];
	mul.wide.s32 	%rd316, %r8455, 16;
	add.s64 	%rd3230, %rd3229, %rd316;
	st.u32 	[%rd3230+40], %r763;
	ld.u32 	%r4449, [%rd1079];
	setp.ne.s32 	%p1649, %r4449, 0;
	@%p1649 bra 	$L__BB12_1185;
	ld.shared.u64 	%rd3231, [m_Local_$_0];
	add.s64 	%rd3232, %rd3231, %rd316;
	st.u32 	[%rd3232+36], %r8452;
	ld.u32 	%r4451, [%rd1079];
	setp.ne.s32 	%p1650, %r4451, 0;
	@%p1650 bra 	$L__BB12_1185;
	ld.shared.u64 	%rd3233, [m_Local_$_0];
	add.s64 	%rd3234, %rd3233, %rd316;
	st.u32 	[%rd3234+32], %r726;
	ld.u32 	%r4452, [%rd1079];
	setp.eq.s32 	%p1651, %r4452, 0;
	selp.b32 	%r8456, %r8455, 0, %p1651;
$L__BB12_1185:
	st.u32 	[%rd1079], %r8456;
	bra.uni 	$L__BB12_1187;
$L__BB12_1186:
	cvt.u64.u32 	%rd3235, %r8450;
	add.s64 	%rd3236, %rd314, %rd3235;
	mov.b32 	%r4455, 0;
	st.u32 	[%rd3236+32], %r4455;
	st.u8 	[%rd3236+32], %rs948;
$L__BB12_1187:
	add.s32 	%r8452, %r8452, 1;
	add.s32 	%r8451, %r8451, 1;
	setp.eq.s32 	%p1652, %r8451, 0;
	add.s32 	%r8450, %r8450, 4;
	@%p1652 bra 	$L__BB12_1157;
	bra.uni 	$L__BB12_1155;
$L__BB12_1188:
	ld.shared.u64 	%rd3237, [m_Local_$_0];
	add.s64 	%rd317, %rd3237, %rd309;
	ld.u32 	%r776, [%rd317+12];
	setp.lt.s32 	%p1655, %r8461, %r776;
	@%p1655 bra 	$L__BB12_1199;
	ld.shared.u64 	%rd3238, [m_Local_$_1];
	atom.add.u64 	%rd3239, [%rd3], 48;
	add.s64 	%rd3240, %rd3239, 56;
	setp.lt.u64 	%p1656, %rd3240, %rd3238;
	shr.u64 	%rd318, %rd3239, 4;
	cvt.u32.u64 	%r8462, %rd318;
	setp.ne.s32 	%p1657, %r8462, -1;
	and.pred  	%p1658, %p1656, %p1657;
	@%p1658 bra 	$L__BB12_1191;
	mov.b32 	%r4464, 21106;
	st.u32 	[%rd1079], %r4464;
	mov.b32 	%r8462, -1;
	mov.pred 	%p4006, 0;
	bra.uni 	$L__BB12_1192;
$L__BB12_1191:
	ld.shared.u64 	%rd3241, [m_Local_$_0];
	shl.b64 	%rd3242, %rd318, 32;
	shr.s64 	%rd3243, %rd3242, 28;
	add.s64 	%rd3244, %rd3241, %rd3243;
	mov.b16 	%rs393, 0;
	st.u8 	[%rd3244], %rs393;
	st.u8 	[%rd3244+1], %rs393;
	mov.b32 	%r4458, 3608;
	st.u32 	[%rd3244+4], %r4458;
	mov.b16 	%rs394, 1;
	st.u8 	[%rd3244+3], %rs394;
	mov.b32 	%r4459, 48;
	st.u32 	[%rd3244+8], %r4459;
	mov.b32 	%r4460, -1;
	st.u32 	[%rd3244+16], %r4460;
	ld.shared.u64 	%rd3245, [m_Local_$_0];
	add.s64 	%rd3246, %rd3245, %rd3243;
	mov.b32 	%r4461, 0;
	st.u32 	[%rd3246+32], %r4461;
	ld.shared.u64 	%rd3247, [m_Local_$_0];
	add.s64 	%rd3248, %rd3247, %rd3243;
	st.u32 	[%rd3248+36], %r4461;
	ld.shared.u64 	%rd3249, [m_Local_$_0];
	add.s64 	%rd3250, %rd3249, %rd3243;
	st.u32 	[%rd3250+40], %r4461;
	ld.u32 	%r4462, [%rd1079];
	setp.eq.s32 	%p4006, %r4462, 0;
$L__BB12_1192:
	mov.b32 	%r8463, 0;
	not.pred 	%p1660, %p4006;
	@%p1660 bra 	$L__BB12_1198;
	setp.ne.s32 	%p1661, %r8462, -1;
	@%p1661 bra 	$L__BB12_1195;
	mov.b32 	%r4472, 21352;
	st.u32 	[%rd1079], %r4472;
	bra.uni 	$L__BB12_1198;
$L__BB12_1195:
	ld.shared.u64 	%rd3251, [m_Local_$_0];
	mul.wide.s32 	%rd319, %r8462, 16;
	add.s64 	%rd3252, %rd3251, %rd319;
	st.u32 	[%rd3252+40], %r776;
	ld.u32 	%r4467, [%rd1079];
	setp.ne.s32 	%p1662, %r4467, 0;
	@%p1662 bra 	$L__BB12_1198;
	ld.shared.u64 	%rd3253, [m_Local_$_0];
	add.s64 	%rd3254, %rd3253, %rd319;
	st.u32 	[%rd3254+36], %r8461;
	ld.u32 	%r4469, [%rd1079];
	setp.ne.s32 	%p1663, %r4469, 0;
	@%p1663 bra 	$L__BB12_1198;
	ld.shared.u64 	%rd3255, [m_Local_$_0];
	add.s64 	%rd3256, %rd3255, %rd319;
	st.u32 	[%rd3256+32], %r8437;
	ld.u32 	%r4470, [%rd1079];
	setp.eq.s32 	%p1664, %r4470, 0;
	selp.b32 	%r8463, %r8462, 0, %p1664;
$L__BB12_1198:
	st.u32 	[%rd1079], %r8463;
	mov.b16 	%rs949, 0;
	bra.uni 	$L__BB12_1200;
$L__BB12_1199:
	cvt.u64.u32 	%rd3257, %r8457;
	add.s64 	%rd3258, %rd317, %rd3257;
	ld.u8 	%rs949, [%rd3258+32];
$L__BB12_1200:
	setp.ne.s32 	%p1665, %r726, -1;
	@%p1665 bra 	$L__BB12_1202;
	mov.b32 	%r4491, 21352;
	st.u32 	[%rd1079], %r4491;
	bra.uni 	$L__BB12_1214;
$L__BB12_1202:
	ld.shared.u64 	%rd3259, [m_Local_$_0];
	add.s64 	%rd320, %rd3259, %rd310;
	ld.u32 	%r4474, [%rd320+12];
	setp.gt.s32 	%p1666, %r8436, -1;
	setp.lt.s32 	%p1667, %r8436, %r4474;
	and.pred  	%p1668, %p1666, %p1667;
	@%p1668 bra 	$L__BB12_1213;
	ld.shared.u64 	%rd3262, [m_Local_$_1];
	atom.add.u64 	%rd3263, [%rd3], 48;
	add.s64 	%rd3264, %rd3263, 56;
	setp.lt.u64 	%p1669, %rd3264, %rd3262;
	shr.u64 	%rd321, %rd3263, 4;
	cvt.u32.u64 	%r8464, %rd321;
	setp.ne.s32 	%p1670, %r8464, -1;
	and.pred  	%p1671, %p1669, %p1670;
	@%p1671 bra 	$L__BB12_1205;
	mov.b32 	%r4482, 21106;
	st.u32 	[%rd1079], %r4482;
	mov.b32 	%r8464, -1;
	mov.pred 	%p4007, 0;
	bra.uni 	$L__BB12_1206;
$L__BB12_1205:
	ld.shared.u64 	%rd3265, [m_Local_$_0];
	shl.b64 	%rd3266, %rd321, 32;
	shr.s64 	%rd3267, %rd3266, 28;
	add.s64 	%rd3268, %rd3265, %rd3267;
	mov.b16 	%rs397, 0;
	st.u8 	[%rd3268], %rs397;
	st.u8 	[%rd3268+1], %rs397;
	mov.b32 	%r4476, 3608;
	st.u32 	[%rd3268+4], %r4476;
	mov.b16 	%rs398, 1;
	st.u8 	[%rd3268+3], %rs398;
	mov.b32 	%r4477, 48;
	st.u32 	[%rd3268+8], %r4477;
	mov.b32 	%r4478, -1;
	st.u32 	[%rd3268+16], %r4478;
	ld.shared.u64 	%rd3269, [m_Local_$_0];
	add.s64 	%rd3270, %rd3269, %rd3267;
	mov.b32 	%r4479, 0;
	st.u32 	[%rd3270+32], %r4479;
	ld.shared.u64 	%rd3271, [m_Local_$_0];
	add.s64 	%rd3272, %rd3271, %rd3267;
	st.u32 	[%rd3272+36], %r4479;
	ld.shared.u64 	%rd3273, [m_Local_$_0];
	add.s64 	%rd3274, %rd3273, %rd3267;
	st.u32 	[%rd3274+40], %r4479;
	ld.u32 	%r4480, [%rd1079];
	setp.eq.s32 	%p4007, %r4480, 0;
$L__BB12_1206:
	mov.b32 	%r8465, 0;
	not.pred 	%p1673, %p4007;
	@%p1673 bra 	$L__BB12_1212;
	setp.ne.s32 	%p1674, %r8464, -1;
	@%p1674 bra 	$L__BB12_1209;
	mov.b32 	%r4490, 21352;
	st.u32 	[%rd1079], %r4490;
	bra.uni 	$L__BB12_1212;
$L__BB12_1209:
	ld.shared.u64 	%rd3275, [m_Local_$_0];
	mul.wide.s32 	%rd322, %r8464, 16;
	add.s64 	%rd3276, %rd3275, %rd322;
	st.u32 	[%rd3276+40], %r4474;
	ld.u32 	%r4485, [%rd1079];
	setp.ne.s32 	%p1675, %r4485, 0;
	@%p1675 bra 	$L__BB12_1212;
	ld.shared.u64 	%rd3277, [m_Local_$_0];
	add.s64 	%rd3278, %rd3277, %rd322;
	st.u32 	[%rd3278+36], %r8436;
	ld.u32 	%r4487, [%rd1079];
	setp.ne.s32 	%p1676, %r4487, 0;
	@%p1676 bra 	$L__BB12_1212;
	ld.shared.u64 	%rd3279, [m_Local_$_0];
	add.s64 	%rd3280, %rd3279, %rd322;
	st.u32 	[%rd3280+32], %r726;
	ld.u32 	%r4488, [%rd1079];
	setp.eq.s32 	%p1677, %r4488, 0;
	selp.b32 	%r8465, %r8464, 0, %p1677;
$L__BB12_1212:
	st.u32 	[%rd1079], %r8465;
	bra.uni 	$L__BB12_1214;
$L__BB12_1213:
	cvt.u64.u32 	%rd3260, %r8460;
	add.s64 	%rd3261, %rd320, %rd3260;
	mov.b32 	%r4475, 0;
	st.u32 	[%rd3261+32], %r4475;
	st.u8 	[%rd3261+32], %rs949;
$L__BB12_1214:
	add.s32 	%r8461, %r8461, 1;
	add.s32 	%r8460, %r8460, 4;
	add.s32 	%r8436, %r8436, 1;
	add.s32 	%r8458, %r8458, 1;
	setp.ne.s32 	%p1678, %r8458, 0;
	add.s32 	%r8457, %r8457, 4;
	@%p1678 bra 	$L__BB12_1159;
$L__BB12_1215:
	ld.shared.u64 	%rd3281, [m_Local_$_1];
	atom.add.u64 	%rd3282, [%rd3], 48;
	add.s64 	%rd3283, %rd3282, 56;
	setp.lt.u64 	%p1679, %rd3283, %rd3281;
	shr.u64 	%rd3284, %rd3282, 4;
	cvt.u32.u64 	%r4492, %rd3284;
	selp.b32 	%r791, %r4492, -1, %p1679;
	setp.ne.s32 	%p1680, %r791, -1;
	@%p1680 bra 	$L__BB12_1217;
	mov.b32 	%r4601, 21352;
	st.u32 	[%rd1079], %r4601;
	bra.uni 	$L__BB12_1292;
$L__BB12_1217:
	ld.shared.u64 	%rd3285, [m_Local_$_0];
	mul.wide.s32 	%rd323, %r791, 16;
	add.s64 	%rd3286, %rd3285, %rd323;
	mov.b16 	%rs399, 1;
	st.u8 	[%rd3286], %rs399;
	mov.b16 	%rs400, 0;
	st.u8 	[%rd3286+1], %rs400;
	mov.b32 	%r4493, 2905;
	st.u32 	[%rd3286+4], %r4493;
	st.u8 	[%rd3286+3], %rs399;
	mov.b32 	%r4494, 48;
	st.u32 	[%rd3286+8], %r4494;
	mov.b32 	%r4495, -1;
	st.u32 	[%rd3286+16], %r4495;
	ld.shared.u64 	%rd3287, [m_Local_$_0];
	mul.wide.s32 	%rd324, %r726, 16;
	add.s64 	%rd3288, %rd3287, %rd324;
	ld.u32 	%r792, [%rd3288+12];
	shl.b32 	%r4496, %r792, 2;
	add.s32 	%r4497, %r4496, 32;
	shr.s32 	%r4498, %r4497, 31;
	shr.u32 	%r4499, %r4498, 29;
	add.s32 	%r4500, %r4497, %r4499;
	and.b32  	%r4501, %r4500, -8;
	sub.s32 	%r4502, %r4497, %r4501;
	setp.eq.s32 	%p1681, %r4502, 0;
	sub.s32 	%r4503, %r4496, %r4502;
	add.s32 	%r4504, %r4503, 40;
	selp.b32 	%r793, %r4497, %r4504, %p1681;
	ld.shared.u64 	%rd325, [m_Local_$_1];
	and.b32  	%r4505, %r793, 12;
	setp.eq.s32 	%p1682, %r4505, 0;
	mov.u32 	%r8466, %r793;
	@%p1682 bra 	$L__BB12_1219;
	shr.s32 	%r4506, %r793, 31;
	shr.u32 	%r4507, %r4506, 28;
	add.s32 	%r4508, %r793, %r4507;
	and.b32  	%r4509, %r4508, -16;
	add.s32 	%r8466, %r4509, 16;
$L__BB12_1219:
	cvt.s64.s32 	%rd3289, %r8466;
	atom.add.u64 	%rd3290, [%rd3], %rd3289;
	cvt.s64.s32 	%rd3291, %r793;
	add.s64 	%rd3292, %rd3291, %rd3290;
	add.s64 	%rd3293, %rd3292, 8;
	setp.lt.u64 	%p1683, %rd3293, %rd325;
	shr.u64 	%rd3294, %rd3290, 4;
	cvt.u32.u64 	%r4510, %rd3294;
	selp.b32 	%r796, %r4510, -1, %p1683;
	setp.ne.s32 	%p1684, %r796, -1;
	@%p1684 bra 	$L__BB12_1221;
	mov.b32 	%r4565, 21352;
	st.u32 	[%rd1079], %r4565;
	bra.uni 	$L__BB12_1260;
$L__BB12_1221:
	ld.shared.u64 	%rd3295, [m_Local_$_0];
	mul.wide.s32 	%rd326, %r796, 16;
	add.s64 	%rd3296, %rd3295, %rd326;
	mov.b16 	%rs401, 0;
	st.u8 	[%rd3296], %rs401;
	st.u8 	[%rd3296+1], %rs401;
	mov.b32 	%r4511, 4335;
	st.u32 	[%rd3296+4], %r4511;
	mov.b16 	%rs402, 1;
	st.u8 	[%rd3296+3], %rs402;
	st.u32 	[%rd3296+8], %r793;
	st.u32 	[%rd3296+12], %r792;
	setp.lt.s32 	%p1685, %r792, 1;
	@%p1685 bra 	$L__BB12_1260;
	setp.eq.s32 	%p1686, %r792, 1;
	mov.b32 	%r816, 0;
	@%p1686 bra 	$L__BB12_1248;
	and.b32  	%r816, %r792, 2147483646;
	neg.s32 	%r8468, %r816;
	mov.b32 	%r8467, 0;
	mov.u32 	%r8469, %r8467;
$L__BB12_1224:
	add.s32 	%r802, %r8469, 1;
	ld.shared.u64 	%rd3297, [m_Local_$_0];
	add.s64 	%rd327, %rd3297, %rd326;
	ld.u32 	%r803, [%rd327+12];
	setp.lt.s32 	%p1687, %r8469, %r803;
	@%p1687 bra 	$L__BB12_1235;
	ld.shared.u64 	%rd3298, [m_Local_$_1];
	atom.add.u64 	%rd3299, [%rd3], 48;
	add.s64 	%rd3300, %rd3299, 56;
	setp.lt.u64 	%p1688, %rd3300, %rd3298;
	shr.u64 	%rd328, %rd3299, 4;
	cvt.u32.u64 	%r8470, %rd328;
	setp.ne.s32 	%p1689, %r8470, -1;
	and.pred  	%p1690, %p1688, %p1689;
	@%p1690 bra 	$L__BB12_1227;
	mov.b32 	%r4520, 21106;
	st.u32 	[%rd1079], %r4520;
	mov.b32 	%r8470, -1;
	mov.pred 	%p4008, 0;
	bra.uni 	$L__BB12_1228;
$L__BB12_1227:
	ld.shared.u64 	%rd3301, [m_Local_$_0];
	shl.b64 	%rd3302, %rd328, 32;
	shr.s64 	%rd3303, %rd3302, 28;
	add.s64 	%rd3304, %rd3301, %rd3303;
	mov.b16 	%rs403, 0;
	st.u8 	[%rd3304], %rs403;
	st.u8 	[%rd3304+1], %rs403;
	mov.b32 	%r4514, 3608;
	st.u32 	[%rd3304+4], %r4514;
	mov.b16 	%rs404, 1;
	st.u8 	[%rd3304+3], %rs404;
	mov.b32 	%r4515, 48;
	st.u32 	[%rd3304+8], %r4515;
	mov.b32 	%r4516, -1;
	st.u32 	[%rd3304+16], %r4516;
	ld.shared.u64 	%rd3305, [m_Local_$_0];
	add.s64 	%rd3306, %rd3305, %rd3303;
	mov.b32 	%r4517, 0;
	st.u32 	[%rd3306+32], %r4517;
	ld.shared.u64 	%rd3307, [m_Local_$_0];
	add.s64 	%rd3308, %rd3307, %rd3303;
	st.u32 	[%rd3308+36], %r4517;
	ld.shared.u64 	%rd3309, [m_Local_$_0];
	add.s64 	%rd3310, %rd3309, %rd3303;
	st.u32 	[%rd3310+40], %r4517;
	ld.u32 	%r4518, [%rd1079];
	setp.eq.s32 	%p4008, %r4518, 0;
$L__BB12_1228:
	mov.b32 	%r8471, 0;
	not.pred 	%p1692, %p4008;
	@%p1692 bra 	$L__BB12_1234;
	setp.ne.s32 	%p1693, %r8470, -1;
	@%p1693 bra 	$L__BB12_1231;
	mov.b32 	%r4528, 21352;
	st.u32 	[%rd1079], %r4528;
	bra.uni 	$L__BB12_1234;
$L__BB12_1231:
	ld.shared.u64 	%rd3311, [m_Local_$_0];
	mul.wide.s32 	%rd329, %r8470, 16;
	add.s64 	%rd3312, %rd3311, %rd329;
	st.u32 	[%rd3312+40], %r803;
	ld.u32 	%r4523, [%rd1079];
	setp.ne.s32 	%p1694, %r4523, 0;
	@%p1694 bra 	$L__BB12_1234;
	ld.shared.u64 	%rd3313, [m_Local_$_0];
	add.s64 	%rd3314, %rd3313, %rd329;
	st.u32 	[%rd3314+36], %r8469;
	ld.u32 	%r4525, [%rd1079];
	setp.ne.s32 	%p1695, %r4525, 0;
	@%p1695 bra 	$L__BB12_1234;
	ld.shared.u64 	%rd3315, [m_Local_$_0];
	add.s64 	%rd3316, %rd3315, %rd329;
	st.u32 	[%rd3316+32], %r796;
	ld.u32 	%r4526, [%rd1079];
	setp.eq.s32 	%p1696, %r4526, 0;
	selp.b32 	%r8471, %r8470, 0, %p1696;
$L__BB12_1234:
	st.u32 	[%rd1079], %r8471;
	bra.uni 	$L__BB12_1236;
$L__BB12_1235:
	cvt.u64.u32 	%rd3317, %r8467;
	add.s64 	%rd3318, %rd327, %rd3317;
	mov.b32 	%r4529, 0;
	st.u32 	[%rd3318+32], %r4529;
$L__BB12_1236:
	ld.shared.u64 	%rd3319, [m_Local_$_0];
	add.s64 	%rd330, %rd3319, %rd326;
	ld.u32 	%r808, [%rd330+12];
	setp.lt.s32 	%p1697, %r802, %r808;
	@%p1697 bra 	$L__BB12_1246;
	ld.shared.u64 	%rd3320, [m_Local_$_1];
	atom.add.u64 	%rd3321, [%rd3], 48;
	add.s64 	%rd3322, %rd3321, 56;
	setp.ge.u64 	%p1698, %rd3322, %rd3320;
	shr.u64 	%rd331, %rd3321, 4;
	cvt.u32.u64 	%r8472, %rd331;
	setp.eq.s32 	%p1699, %r8472, -1;
	or.pred  	%p1700, %p1698, %p1699;
	@%p1700 bra 	$L__BB12_1239;
	ld.shared.u64 	%rd3323, [m_Local_$_0];
	shl.b64 	%rd3324, %rd331, 32;
	shr.s64 	%rd3325, %rd3324, 28;
	add.s64 	%rd3326, %rd3323, %rd3325;
	mov.b16 	%rs405, 0;
	st.u8 	[%rd3326], %rs405;
	st.u8 	[%rd3326+1], %rs405;
	mov.b32 	%r4530, 3608;
	st.u32 	[%rd3326+4], %r4530;
	mov.b16 	%rs406, 1;
	st.u8 	[%rd3326+3], %rs406;
	mov.b32 	%r4531, 48;
	st.u32 	[%rd3326+8], %r4531;
	mov.b32 	%r4532, -1;
	st.u32 	[%rd3326+16], %r4532;
	ld.shared.u64 	%rd3327, [m_Local_$_0];
	add.s64 	%rd3328, %rd3327, %rd3325;
	mov.b32 	%r4533, 0;
	st.u32 	[%rd3328+32], %r4533;
	ld.shared.u64 	%rd3329, [m_Local_$_0];
	add.s64 	%rd3330, %rd3329, %rd3325;
	st.u32 	[%rd3330+36], %r4533;
	ld.shared.u64 	%rd3331, [m_Local_$_0];
	add.s64 	%rd3332, %rd3331, %rd3325;
	st.u32 	[%rd3332+40], %r4533;
	ld.u32 	%r4534, [%rd1079];
	setp.eq.s32 	%p4009, %r4534, 0;
	bra.uni 	$L__BB12_1240;
$L__BB12_1239:
	mov.b32 	%r4536, 21106;
	st.u32 	[%rd1079], %r4536;
	mov.b32 	%r8472, -1;
	mov.pred 	%p4009, 0;
$L__BB12_1240:
	mov.b32 	%r8473, 0;
	not.pred 	%p1702, %p4009;
	@%p1702 bra 	$L__BB12_1245;
	setp.eq.s32 	%p1703, %r8472, -1;
	@%p1703 bra 	$L__BB12_4038;
	ld.shared.u64 	%rd3333, [m_Local_$_0];
	mul.wide.s32 	%rd332, %r8472, 16;
	add.s64 	%rd3334, %rd3333, %rd332;
	st.u32 	[%rd3334+40], %r808;
	ld.u32 	%r4539, [%rd1079];
	setp.eq.s32 	%p1704, %r4539, 0;
	@%p1704 bra 	$L__BB12_1243;
	bra.uni 	$L__BB12_1245;
$L__BB12_1243:
	ld.shared.u64 	%rd3335, [m_Local_$_0];
	add.s64 	%rd3336, %rd3335, %rd332;
	st.u32 	[%rd3336+36], %r802;
	ld.u32 	%r4541, [%rd1079];
	setp.ne.s32 	%p1705, %r4541, 0;
	@%p1705 bra 	$L__BB12_1245;
	ld.shared.u64 	%rd3337, [m_Local_$_0];
	add.s64 	%rd3338, %rd3337, %rd332;
	st.u32 	[%rd3338+32], %r796;
	ld.u32 	%r4542, [%rd1079];
	setp.eq.s32 	%p1706, %r4542, 0;
	selp.b32 	%r8473, %r8472, 0, %p1706;
$L__BB12_1245:
	st.u32 	[%rd1079], %r8473;
	bra.uni 	$L__BB12_1247;
$L__BB12_1246:
	add.s32 	%r4545, %r8467, 4;
	cvt.u64.u32 	%rd3339, %r4545;
	add.s64 	%rd3340, %rd330, %rd3339;
	mov.b32 	%r4546, 0;
	st.u32 	[%rd3340+32], %r4546;
$L__BB12_1247:
	add.s32 	%r8469, %r8469, 2;
	add.s32 	%r8468, %r8468, 2;
	add.s32 	%r8467, %r8467, 8;
	setp.ne.s32 	%p1707, %r8468, 0;
	@%p1707 bra 	$L__BB12_1224;
$L__BB12_1248:
	and.b32  	%r4547, %r792, 1;
	setp.eq.b32 	%p1708, %r4547, 1;
	not.pred 	%p1709, %p1708;
	@%p1709 bra 	$L__BB12_1260;
	ld.shared.u64 	%rd3341, [m_Local_$_0];
	add.s64 	%rd333, %rd3341, %rd326;
	ld.u32 	%r817, [%rd333+12];
	setp.lt.s32 	%p1710, %r816, %r817;
	@%p1710 bra 	$L__BB12_1259;
	ld.shared.u64 	%rd3342, [m_Local_$_1];
	atom.add.u64 	%rd3343, [%rd3], 48;
	add.s64 	%rd3344, %rd3343, 56;
	setp.ge.u64 	%p1711, %rd3344, %rd3342;
	shr.u64 	%rd334, %rd3343, 4;
	cvt.u32.u64 	%r8475, %rd334;
	setp.eq.s32 	%p1712, %r8475, -1;
	or.pred  	%p1713, %p1711, %p1712;
	@%p1713 bra 	$L__BB12_1252;
	ld.shared.u64 	%rd3345, [m_Local_$_0];
	shl.b64 	%rd3346, %rd334, 32;
	shr.s64 	%rd3347, %rd3346, 28;
	add.s64 	%rd3348, %rd3345, %rd3347;
	mov.b16 	%rs407, 0;
	st.u8 	[%rd3348], %rs407;
	st.u8 	[%rd3348+1], %rs407;
	mov.b32 	%r4548, 3608;
	st.u32 	[%rd3348+4], %r4548;
	mov.b16 	%rs408, 1;
	st.u8 	[%rd3348+3], %rs408;
	mov.b32 	%r4549, 48;
	st.u32 	[%rd3348+8], %r4549;
	mov.b32 	%r4550, -1;
	st.u32 	[%rd3348+16], %r4550;
	ld.shared.u64 	%rd3349, [m_Local_$_0];
	add.s64 	%rd3350, %rd3349, %rd3347;
	mov.b32 	%r4551, 0;
	st.u32 	[%rd3350+32], %r4551;
	ld.shared.u64 	%rd3351, [m_Local_$_0];
	add.s64 	%rd3352, %rd3351, %rd3347;
	st.u32 	[%rd3352+36], %r4551;
	ld.shared.u64 	%rd3353, [m_Local_$_0];
	add.s64 	%rd3354, %rd3353, %rd3347;
	st.u32 	[%rd3354+40], %r4551;
	ld.u32 	%r4552, [%rd1079];
	setp.eq.s32 	%p4010, %r4552, 0;
	bra.uni 	$L__BB12_1253;
$L__BB12_1252:
	mov.b32 	%r4554, 21106;
	st.u32 	[%rd1079], %r4554;
	mov.b32 	%r8475, -1;
	mov.pred 	%p4010, 0;
$L__BB12_1253:
	mov.b32 	%r8476, 0;
	not.pred 	%p1715, %p4010;
	@%p1715 bra 	$L__BB12_1258;
	setp.eq.s32 	%p1716, %r8475, -1;
	@%p1716 bra 	$L__BB12_4039;
	ld.shared.u64 	%rd3355, [m_Local_$_0];
	mul.wide.s32 	%rd335, %r8475, 16;
	add.s64 	%rd3356, %rd3355, %rd335;
	st.u32 	[%rd3356+40], %r817;
	ld.u32 	%r4557, [%rd1079];
	setp.eq.s32 	%p1717, %r4557, 0;
	@%p1717 bra 	$L__BB12_1256;
	bra.uni 	$L__BB12_1258;
$L__BB12_1256:
	ld.shared.u64 	%rd3357, [m_Local_$_0];
	add.s64 	%rd3358, %rd3357, %rd335;
	st.u32 	[%rd3358+36], %r816;
	ld.u32 	%r4559, [%rd1079];
	setp.ne.s32 	%p1718, %r4559, 0;
	@%p1718 bra 	$L__BB12_1258;
	ld.shared.u64 	%rd3359, [m_Local_$_0];
	add.s64 	%rd3360, %rd3359, %rd335;
	st.u32 	[%rd3360+32], %r796;
	ld.u32 	%r4560, [%rd1079];
	setp.eq.s32 	%p1719, %r4560, 0;
	selp.b32 	%r8476, %r8475, 0, %p1719;
$L__BB12_1258:
	st.u32 	[%rd1079], %r8476;
	bra.uni 	$L__BB12_1260;
$L__BB12_1259:
	shl.b32 	%r4563, %r816, 2;
	cvt.u64.u32 	%rd3361, %r4563;
	add.s64 	%rd3362, %rd333, %rd3361;
	mov.b32 	%r4564, 0;
	st.u32 	[%rd3362+32], %r4564;
$L__BB12_1260:
	setp.lt.s32 	%p1720, %r792, 1;
	@%p1720 bra 	$L__BB12_1291;
	mul.wide.s32 	%rd336, %r796, 16;
	neg.s32 	%r8478, %r792;
	mov.b32 	%r8477, 0;
	mov.u32 	%r8479, %r8477;
$L__BB12_1262:
	setp.ne.s32 	%p1721, %r726, -1;
	@%p1721 bra 	$L__BB12_1264;
	mov.b32 	%r4582, 21352;
	st.u32 	[%rd1079], %r4582;
	mov.b16 	%rs950, 0;
	bra.uni 	$L__BB12_1276;
$L__BB12_1264:
	ld.shared.u64 	%rd3363, [m_Local_$_0];
	add.s64 	%rd337, %rd3363, %rd324;
	ld.u32 	%r826, [%rd337+12];
	setp.lt.s32 	%p1722, %r8479, %r826;
	@%p1722 bra 	$L__BB12_1275;
	ld.shared.u64 	%rd3364, [m_Local_$_1];
	atom.add.u64 	%rd3365, [%rd3], 48;
	add.s64 	%rd3366, %rd3365, 56;
	setp.lt.u64 	%p1723, %rd3366, %rd3364;
	shr.u64 	%rd338, %rd3365, 4;
	cvt.u32.u64 	%r8480, %rd338;
	setp.ne.s32 	%p1724, %r8480, -1;
	and.pred  	%p1725, %p1723, %p1724;
	@%p1725 bra 	$L__BB12_1267;
	mov.b32 	%r4573, 21106;
	st.u32 	[%rd1079], %r4573;
	mov.b32 	%r8480, -1;
	mov.pred 	%p4011, 0;
	bra.uni 	$L__BB12_1268;
$L__BB12_1267:
	ld.shared.u64 	%rd3367, [m_Local_$_0];
	shl.b64 	%rd3368, %rd338, 32;
	shr.s64 	%rd3369, %rd3368, 28;
	add.s64 	%rd3370, %rd3367, %rd3369;
	mov.b16 	%rs409, 0;
	st.u8 	[%rd3370], %rs409;
	st.u8 	[%rd3370+1], %rs409;
	mov.b32 	%r4567, 3608;
	st.u32 	[%rd3370+4], %r4567;
	mov.b16 	%rs410, 1;
	st.u8 	[%rd3370+3], %rs410;
	mov.b32 	%r4568, 48;
	st.u32 	[%rd3370+8], %r4568;
	mov.b32 	%r4569, -1;
	st.u32 	[%rd3370+16], %r4569;
	ld.shared.u64 	%rd3371, [m_Local_$_0];
	add.s64 	%rd3372, %rd3371, %rd3369;
	mov.b32 	%r4570, 0;
	st.u32 	[%rd3372+32], %r4570;
	ld.shared.u64 	%rd3373, [m_Local_$_0];
	add.s64 	%rd3374, %rd3373, %rd3369;
	st.u32 	[%rd3374+36], %r4570;
	ld.shared.u64 	%rd3375, [m_Local_$_0];
	add.s64 	%rd3376, %rd3375, %rd3369;
	st.u32 	[%rd3376+40], %r4570;
	ld.u32 	%r4571, [%rd1079];
	setp.eq.s32 	%p4011, %r4571, 0;
$L__BB12_1268:
	mov.b32 	%r8481, 0;
	not.pred 	%p1727, %p4011;
	@%p1727 bra 	$L__BB12_1274;
	setp.ne.s32 	%p1728, %r8480, -1;
	@%p1728 bra 	$L__BB12_1271;
	mov.b32 	%r4581, 21352;
	st.u32 	[%rd1079], %r4581;
	bra.uni 	$L__BB12_1274;
$L__BB12_1271:
	ld.shared.u64 	%rd3377, [m_Local_$_0];
	mul.wide.s32 	%rd339, %r8480, 16;
	add.s64 	%rd3378, %rd3377, %rd339;
	st.u32 	[%rd3378+40], %r826;
	ld.u32 	%r4576, [%rd1079];
	setp.ne.s32 	%p1729, %r4576, 0;
	@%p1729 bra 	$L__BB12_1274;
	ld.shared.u64 	%rd3379, [m_Local_$_0];
	add.s64 	%rd3380, %rd3379, %rd339;
	st.u32 	[%rd3380+36], %r8479;
	ld.u32 	%r4578, [%rd1079];
	setp.ne.s32 	%p1730, %r4578, 0;
	@%p1730 bra 	$L__BB12_1274;
	ld.shared.u64 	%rd3381, [m_Local_$_0];
	add.s64 	%rd3382, %rd3381, %rd339;
	st.u32 	[%rd3382+32], %r726;
	ld.u32 	%r4579, [%rd1079];
	setp.eq.s32 	%p1731, %r4579, 0;
	selp.b32 	%r8481, %r8480, 0, %p1731;
$L__BB12_1274:
	st.u32 	[%rd1079], %r8481;
	mov.b16 	%rs950, 0;
	bra.uni 	$L__BB12_1276;
$L__BB12_1275:
	cvt.u64.u32 	%rd3383, %r8477;
	add.s64 	%rd3384, %rd337, %rd3383;
	ld.u8 	%rs950, [%rd3384+32];
$L__BB12_1276:
	setp.ne.s32 	%p1732, %r796, -1;
	@%p1732 bra 	$L__BB12_1278;
	mov.b32 	%r4599, 21352;
	st.u32 	[%rd1079], %r4599;
	bra.uni 	$L__BB12_1290;
$L__BB12_1278:
	ld.shared.u64 	%rd3385, [m_Local_$_0];
	add.s64 	%rd340, %rd3385, %rd336;
	ld.u32 	%r831, [%rd340+12];
	setp.lt.s32 	%p1733, %r8479, %r831;
	@%p1733 bra 	$L__BB12_1289;
	ld.shared.u64 	%rd3386, [m_Local_$_1];
	atom.add.u64 	%rd3387, [%rd3], 48;
	add.s64 	%rd3388, %rd3387, 56;
	setp.lt.u64 	%p1734, %rd3388, %rd3386;
	shr.u64 	%rd341, %rd3387, 4;
	cvt.u32.u64 	%r8482, %rd341;
	setp.ne.s32 	%p1735, %r8482, -1;
	and.pred  	%p1736, %p1734, %p1735;
	@%p1736 bra 	$L__BB12_1281;
	mov.b32 	%r4589, 21106;
	st.u32 	[%rd1079], %r4589;
	mov.b32 	%r8482, -1;
	mov.pred 	%p4012, 0;
	bra.uni 	$L__BB12_1282;
$L__BB12_1281:
	ld.shared.u64 	%rd3389, [m_Local_$_0];
	shl.b64 	%rd3390, %rd341, 32;
	shr.s64 	%rd3391, %rd3390, 28;
	add.s64 	%rd3392, %rd3389, %rd3391;
	mov.b16 	%rs413, 0;
	st.u8 	[%rd3392], %rs413;
	st.u8 	[%rd3392+1], %rs413;
	mov.b32 	%r4583, 3608;
	st.u32 	[%rd3392+4], %r4583;
	mov.b16 	%rs414, 1;
	st.u8 	[%rd3392+3], %rs414;
	mov.b32 	%r4584, 48;
	st.u32 	[%rd3392+8], %r4584;
	mov.b32 	%r4585, -1;
	st.u32 	[%rd3392+16], %r4585;
	ld.shared.u64 	%rd3393, [m_Local_$_0];
	add.s64 	%rd3394, %rd3393, %rd3391;
	mov.b32 	%r4586, 0;
	st.u32 	[%rd3394+32], %r4586;
	ld.shared.u64 	%rd3395, [m_Local_$_0];
	add.s64 	%rd3396, %rd3395, %rd3391;
	st.u32 	[%rd3396+36], %r4586;
	ld.shared.u64 	%rd3397, [m_Local_$_0];
	add.s64 	%rd3398, %rd3397, %rd3391;
	st.u32 	[%rd3398+40], %r4586;
	ld.u32 	%r4587, [%rd1079];
	setp.eq.s32 	%p4012, %r4587, 0;
$L__BB12_1282:
	mov.b32 	%r8483, 0;
	not.pred 	%p1738, %p4012;
	@%p1738 bra 	$L__BB12_1288;
	setp.ne.s32 	%p1739, %r8482, -1;
	@%p1739 bra 	$L__BB12_1285;
	mov.b32 	%r4597, 21352;
	st.u32 	[%rd1079], %r4597;
	bra.uni 	$L__BB12_1288;
$L__BB12_1285:
	ld.shared.u64 	%rd3399, [m_Local_$_0];
	mul.wide.s32 	%rd342, %r8482, 16;
	add.s64 	%rd3400, %rd3399, %rd342;
	st.u32 	[%rd3400+40], %r831;
	ld.u32 	%r4592, [%rd1079];
	setp.ne.s32 	%p1740, %r4592, 0;
	@%p1740 bra 	$L__BB12_1288;
	ld.shared.u64 	%rd3401, [m_Local_$_0];
	add.s64 	%rd3402, %rd3401, %rd342;
	st.u32 	[%rd3402+36], %r8479;
	ld.u32 	%r4594, [%rd1079];
	setp.ne.s32 	%p1741, %r4594, 0;
	@%p1741 bra 	$L__BB12_1288;
	ld.shared.u64 	%rd3403, [m_Local_$_0];
	add.s64 	%rd3404, %rd3403, %rd342;
	st.u32 	[%rd3404+32], %r796;
	ld.u32 	%r4595, [%rd1079];
	setp.eq.s32 	%p1742, %r4595, 0;
	selp.b32 	%r8483, %r8482, 0, %p1742;
$L__BB12_1288:
	st.u32 	[%rd1079], %r8483;
	bra.uni 	$L__BB12_1290;
$L__BB12_1289:
	cvt.u64.u32 	%rd3405, %r8477;
	add.s64 	%rd3406, %rd340, %rd3405;
	mov.b32 	%r4598, 0;
	st.u32 	[%rd3406+32], %r4598;
	st.u8 	[%rd3406+32], %rs950;
$L__BB12_1290:
	add.s32 	%r8479, %r8479, 1;
	add.s32 	%r8478, %r8478, 1;
	setp.ne.s32 	%p1743, %r8478, 0;
	add.s32 	%r8477, %r8477, 4;
	@%p1743 bra 	$L__BB12_1262;
$L__BB12_1291:
	ld.shared.u64 	%rd3407, [m_Local_$_0];
	add.s64 	%rd3408, %rd3407, %rd323;
	st.u32 	[%rd3408+32], %r796;
	ld.shared.u64 	%rd3409, [m_Local_$_0];
	add.s64 	%rd3410, %rd3409, %rd323;
	st.u32 	[%rd3410+40], %r792;
	ld.shared.u64 	%rd3411, [m_Local_$_0];
	add.s64 	%rd3412, %rd3411, %rd323;
	mov.b32 	%r4600, 0;
	st.u32 	[%rd3412+48], %r4600;
$L__BB12_1292:
	ld.shared.u64 	%rd3413, [m_Local_$_1];
	atom.add.u64 	%rd3414, [%rd3], 48;
	add.s64 	%rd3415, %rd3414, 56;
	setp.lt.u64 	%p1744, %rd3415, %rd3413;
	shr.u64 	%rd343, %rd3414, 4;
	cvt.u32.u64 	%r8486, %rd343;
	setp.ne.s32 	%p1745, %r8486, -1;
	and.pred  	%p1746, %p1744, %p1745;
	@%p1746 bra 	$L__BB12_1294;
	mov.b32 	%r4609, 21352;
	st.u32 	[%rd1079], %r4609;
	mov.b32 	%r8486, -1;
	mov.pred 	%p4013, 0;
	bra.uni 	$L__BB12_1298;
$L__BB12_1294:
	setp.ne.s32 	%p1747, %r791, -1;
	ld.shared.u64 	%rd3416, [m_Local_$_0];
	shl.b64 	%rd3417, %rd343, 32;
	shr.s64 	%rd344, %rd3417, 28;
	add.s64 	%rd3418, %rd3416, %rd344;
	mov.b16 	%rs415, 0;
	st.u8 	[%rd3418], %rs415;
	st.u8 	[%rd3418+1], %rs415;
	mov.b32 	%r4602, 16901;
	st.u32 	[%rd3418+4], %r4602;
	mov.b16 	%rs416, 1;
	st.u8 	[%rd3418+3], %rs416;
	mov.b32 	%r4603, 44;
	st.u32 	[%rd3418+8], %r4603;
	mov.b32 	%r4604, -1;
	st.u32 	[%rd3418+16], %r4604;
	@%p1747 bra 	$L__BB12_1296;
	mov.b32 	%r4606, 21352;
	st.u32 	[%rd1079], %r4606;
	mov.b32 	%r8484, 0;
	ld.shared.u64 	%rd7569, [m_Local_$_0];
	mov.u32 	%r8485, %r8484;
	bra.uni 	$L__BB12_1297;
$L__BB12_1296:
	ld.shared.u64 	%rd7569, [m_Local_$_0];
	mul.wide.s32 	%rd3419, %r791, 16;
	add.s64 	%rd3420, %rd7569, %rd3419;
	ld.u32 	%r8484, [%rd3420+32];
	ld.u32 	%r8485, [%rd3420+40];
$L__BB12_1297:
	add.s64 	%rd3421, %rd7569, %rd344;
	st.u32 	[%rd3421+32], %r8484;
	ld.shared.u64 	%rd3422, [m_Local_$_0];
	add.s64 	%rd3423, %rd3422, %rd344;
	st.u32 	[%rd3423+40], %r8485;
	ld.u32 	%r4607, [%rd1079];
	setp.eq.s32 	%p4013, %r4607, 0;
$L__BB12_1298:
	not.pred 	%p1749, %p4013;
	@%p1749 bra 	$L__BB12_3936;
	ld.shared.u64 	%rd3424, [m_Local_$_0];
	add.s64 	%rd348, %rd3424, %rd212;
	ld.u32 	%r4613, [%rd348+4];
	mov.b32 	%r8496, -1;
	mov.b32 	%r8492, 0;
	setp.eq.s32 	%p1750, %r4613, 2905;
	@%p1750 bra 	$L__BB12_1302;
	setp.ne.s32 	%p1751, %r4613, 1;
	@%p1751 bra 	$L__BB12_1321;
	mov.u32 	%r8496, %r8357;
	bra.uni 	$L__BB12_1321;
$L__BB12_1302:
	ld.u32 	%r8496, [%rd348+44];
	ld.u32 	%r4615, [%rd348+40];
	setp.ne.s32 	%p1752, %r8496, 0;
	setp.lt.s32 	%p1753, %r4615, 1;
	or.pred  	%p1754, %p1752, %p1753;
	@%p1754 bra 	$L__BB12_1321;
	ld.u32 	%r8489, [%rd348+48];
	ld.u32 	%r848, [%rd348+32];
	mul.wide.s32 	%rd349, %r848, 16;
	mov.b32 	%r8492, 0;
	mov.u32 	%r8488, %r8492;
	mov.u32 	%r8490, %r8492;
$L__BB12_1304:
	setp.ne.s32 	%p1755, %r848, -1;
	@%p1755 bra 	$L__BB12_1306;
	mov.b32 	%r8492, 21352;
	st.u32 	[%rd1079], %r8492;
	mov.b32 	%r8494, 0;
	mov.pred 	%p4015, 0;
	bra.uni 	$L__BB12_1318;
$L__BB12_1306:
	ld.shared.u64 	%rd3425, [m_Local_$_0];
	add.s64 	%rd350, %rd3425, %rd349;
	ld.u32 	%r4617, [%rd350+12];
	setp.gt.s32 	%p1756, %r8489, -1;
	setp.lt.s32 	%p1757, %r8489, %r4617;
	and.pred  	%p1758, %p1756, %p1757;
	@%p1758 bra 	$L__BB12_1317;
	ld.shared.u64 	%rd3428, [m_Local_$_1];
	atom.add.u64 	%rd3429, [%rd3], 48;
	add.s64 	%rd3430, %rd3429, 56;
	setp.lt.u64 	%p1760, %rd3430, %rd3428;
	shr.u64 	%rd351, %rd3429, 4;
	cvt.u32.u64 	%r8491, %rd351;
	setp.ne.s32 	%p1761, %r8491, -1;
	and.pred  	%p1762, %p1760, %p1761;
	@%p1762 bra 	$L__BB12_1309;
	mov.b32 	%r4626, 21106;
	st.u32 	[%rd1079], %r4626;
	mov.b32 	%r8491, -1;
	mov.pred 	%p4014, 0;
	bra.uni 	$L__BB12_1310;
$L__BB12_1309:
	ld.shared.u64 	%rd3431, [m_Local_$_0];
	shl.b64 	%rd3432, %rd351, 32;
	shr.s64 	%rd3433, %rd3432, 28;
	add.s64 	%rd3434, %rd3431, %rd3433;
	mov.b16 	%rs417, 0;
	st.u8 	[%rd3434], %rs417;
	st.u8 	[%rd3434+1], %rs417;
	mov.b32 	%r4620, 3608;
	st.u32 	[%rd3434+4], %r4620;
	mov.b16 	%rs418, 1;
	st.u8 	[%rd3434+3], %rs418;
	mov.b32 	%r4621, 48;
	st.u32 	[%rd3434+8], %r4621;
	mov.b32 	%r4622, -1;
	st.u32 	[%rd3434+16], %r4622;
	ld.shared.u64 	%rd3435, [m_Local_$_0];
	add.s64 	%rd3436, %rd3435, %rd3433;
	mov.b32 	%r4623, 0;
	st.u32 	[%rd3436+32], %r4623;
	ld.shared.u64 	%rd3437, [m_Local_$_0];
	add.s64 	%rd3438, %rd3437, %rd3433;
	st.u32 	[%rd3438+36], %r4623;
	ld.shared.u64 	%rd3439, [m_Local_$_0];
	add.s64 	%rd3440, %rd3439, %rd3433;
	st.u32 	[%rd3440+40], %r4623;
	ld.u32 	%r4624, [%rd1079];
	setp.eq.s32 	%p4014, %r4624, 0;
$L__BB12_1310:
	mov.b32 	%r8492, 0;
	not.pred 	%p1764, %p4014;
	@%p1764 bra 	$L__BB12_1316;
	setp.ne.s32 	%p1765, %r8491, -1;
	@%p1765 bra 	$L__BB12_1313;
	mov.b32 	%r4634, 21352;
	st.u32 	[%rd1079], %r4634;
	bra.uni 	$L__BB12_1316;
$L__BB12_1313:
	ld.shared.u64 	%rd3441, [m_Local_$_0];
	mul.wide.s32 	%rd352, %r8491, 16;
	add.s64 	%rd3442, %rd3441, %rd352;
	st.u32 	[%rd3442+40], %r4617;
	ld.u32 	%r4629, [%rd1079];
	setp.ne.s32 	%p1766, %r4629, 0;
	@%p1766 bra 	$L__BB12_1316;
	ld.shared.u64 	%rd3443, [m_Local_$_0];
	add.s64 	%rd3444, %rd3443, %rd352;
	st.u32 	[%rd3444+36], %r8489;
	ld.u32 	%r4631, [%rd1079];
	setp.ne.s32 	%p1767, %r4631, 0;
	@%p1767 bra 	$L__BB12_1316;
	ld.shared.u64 	%rd3445, [m_Local_$_0];
	add.s64 	%rd3446, %rd3445, %rd352;
	st.u32 	[%rd3446+32], %r848;
	ld.u32 	%r4632, [%rd1079];
	setp.eq.s32 	%p1768, %r4632, 0;
	selp.b32 	%r8492, %r8491, 0, %p1768;
$L__BB12_1316:
	st.u32 	[%rd1079], %r8492;
	setp.eq.s32 	%p4015, %r8492, 0;
	mov.b32 	%r8494, 0;
	bra.uni 	$L__BB12_1318;
$L__BB12_1317:
	shl.b32 	%r4618, %r8489, 2;
	add.s32 	%r4619, %r4618, 32;
	cvt.u64.u32 	%rd3426, %r4619;
	add.s64 	%rd3427, %rd350, %rd3426;
	ld.s8 	%r8494, [%rd3427];
	mov.pred 	%p4015, -1;
$L__BB12_1318:
	mov.b32 	%r8496, 0;
	not.pred 	%p1770, %p4015;
	@%p1770 bra 	$L__BB12_1321;
	add.s32 	%r8489, %r8489, 1;
	mad.lo.s32 	%r8490, %r8490, 31, %r8494;
	add.s32 	%r8488, %r8488, 1;
	setp.ne.s32 	%p1771, %r8488, %r4615;
	@%p1771 bra 	$L__BB12_1304;
	ld.shared.u64 	%rd3447, [m_Local_$_0];
	add.s64 	%rd3448, %rd3447, %rd212;
	st.u32 	[%rd3448+44], %r8490;
	ld.u32 	%r8492, [%rd1079];
	setp.eq.s32 	%p1772, %r8492, 0;
	selp.b32 	%r8496, %r8490, 0, %p1772;
$L__BB12_1321:
	setp.ne.s32 	%p1773, %r8492, 0;
	mov.b32 	%r9161, 0;
	@%p1773 bra 	$L__BB12_3936;
	ld.shared.u64 	%rd3449, [m_Local_$_1];
	atom.add.u64 	%rd3450, [%rd3], 160;
	add.s64 	%rd3451, %rd3450, 168;
	setp.lt.u64 	%p1774, %rd3451, %rd3449;
	shr.u64 	%rd3452, %rd3450, 4;
	cvt.u32.u64 	%r4641, %rd3452;
	selp.b32 	%r868, %r4641, -1, %p1774;
	setp.ne.s32 	%p1775, %r868, -1;
	@%p1775 bra 	$L__BB12_1324;
	mov.b32 	%r4678, 21352;
	st.u32 	[%rd1079], %r4678;
	bra.uni 	$L__BB12_1349;
$L__BB12_1324:
	ld.shared.u64 	%rd3453, [m_Local_$_0];
	mul.wide.s32 	%rd353, %r868, 16;
	add.s64 	%rd3454, %rd3453, %rd353;
	mov.b16 	%rs419, 0;
	st.u8 	[%rd3454], %rs419;
	st.u8 	[%rd3454+1], %rs419;
	mov.b32 	%r4643, 4335;
	st.u32 	[%rd3454+4], %r4643;
	mov.b16 	%rs420, 1;
	st.u8 	[%rd3454+3], %rs420;
	mov.b32 	%r4644, 160;
	st.u32 	[%rd3454+8], %r4644;
	mov.b32 	%r4645, 32;
	st.u32 	[%rd3454+12], %r4645;
	mov.b32 	%r8497, 1;
	mov.u64 	%rd7570, %rd353;
$L__BB12_1325:
	add.s32 	%r870, %r8497, -1;
	ld.shared.u64 	%rd355, [m_Local_$_0];
	add.s64 	%rd3455, %rd355, %rd353;
	ld.u32 	%r871, [%rd3455+12];
	setp.lt.s32 	%p1776, %r870, %r871;
	@%p1776 bra 	$L__BB12_1336;
	ld.shared.u64 	%rd3456, [m_Local_$_1];
	atom.add.u64 	%rd3457, [%rd3], 48;
	add.s64 	%rd3458, %rd3457, 56;
	setp.lt.u64 	%p1777, %rd3458, %rd3456;
	shr.u64 	%rd356, %rd3457, 4;
	cvt.u32.u64 	%r8498, %rd356;
	setp.ne.s32 	%p1778, %r8498, -1;
	and.pred  	%p1779, %p1777, %p1778;
	@%p1779 bra 	$L__BB12_1328;
	mov.b32 	%r4652, 21106;
	st.u32 	[%rd1079], %r4652;
	mov.b32 	%r8498, -1;
	mov.pred 	%p4016, 0;
	bra.uni 	$L__BB12_1329;
$L__BB12_1328:
	ld.shared.u64 	%rd3459, [m_Local_$_0];
	shl.b64 	%rd3460, %rd356, 32;
	shr.s64 	%rd3461, %rd3460, 28;
	add.s64 	%rd3462, %rd3459, %rd3461;
	mov.b16 	%rs421, 0;
	st.u8 	[%rd3462], %rs421;
	st.u8 	[%rd3462+1], %rs421;
	mov.b32 	%r4646, 3608;
	st.u32 	[%rd3462+4], %r4646;
	mov.b16 	%rs422, 1;
	st.u8 	[%rd3462+3], %rs422;
	mov.b32 	%r4647, 48;
	st.u32 	[%rd3462+8], %r4647;
	mov.b32 	%r4648, -1;
	st.u32 	[%rd3462+16], %r4648;
	ld.shared.u64 	%rd3463, [m_Local_$_0];
	add.s64 	%rd3464, %rd3463, %rd3461;
	mov.b32 	%r4649, 0;
	st.u32 	[%rd3464+32], %r4649;
	ld.shared.u64 	%rd3465, [m_Local_$_0];
	add.s64 	%rd3466, %rd3465, %rd3461;
	st.u32 	[%rd3466+36], %r4649;
	ld.shared.u64 	%rd3467, [m_Local_$_0];
	add.s64 	%rd3468, %rd3467, %rd3461;
	st.u32 	[%rd3468+40], %r4649;
	ld.u32 	%r4650, [%rd1079];
	setp.eq.s32 	%p4016, %r4650, 0;
$L__BB12_1329:
	mov.b32 	%r8499, 0;
	not.pred 	%p1781, %p4016;
	@%p1781 bra 	$L__BB12_1335;
	setp.ne.s32 	%p1782, %r8498, -1;
	@%p1782 bra 	$L__BB12_1332;
	mov.b32 	%r4660, 21352;
	st.u32 	[%rd1079], %r4660;
	bra.uni 	$L__BB12_1335;
$L__BB12_1332:
	ld.shared.u64 	%rd3469, [m_Local_$_0];
	mul.wide.s32 	%rd357, %r8498, 16;
	add.s64 	%rd3470, %rd3469, %rd357;
	st.u32 	[%rd3470+40], %r871;
	ld.u32 	%r4655, [%rd1079];
	setp.ne.s32 	%p1783, %r4655, 0;
	@%p1783 bra 	$L__BB12_1335;
	ld.shared.u64 	%rd3471, [m_Local_$_0];
	add.s64 	%rd3472, %rd3471, %rd357;
	st.u32 	[%rd3472+36], %r870;
	ld.u32 	%r4657, [%rd1079];
	setp.ne.s32 	%p1784, %r4657, 0;
	@%p1784 bra 	$L__BB12_1335;
	ld.shared.u64 	%rd3473, [m_Local_$_0];
	add.s64 	%rd3474, %rd3473, %rd357;
	st.u32 	[%rd3474+32], %r868;
	ld.u32 	%r4658, [%rd1079];
	setp.eq.s32 	%p1785, %r4658, 0;
	selp.b32 	%r8499, %r8498, 0, %p1785;
$L__BB12_1335:
	st.u32 	[%rd1079], %r8499;
	bra.uni 	$L__BB12_1337;
$L__BB12_1336:
	add.s64 	%rd3475, %rd355, %rd7570;
	mov.b32 	%r4661, 0;
	st.u32 	[%rd3475+32], %r4661;
$L__BB12_1337:
	ld.shared.u64 	%rd358, [m_Local_$_0];
	add.s64 	%rd3476, %rd358, %rd353;
	ld.u32 	%r876, [%rd3476+12];
	setp.lt.s32 	%p1786, %r8497, %r876;
	@%p1786 bra 	$L__BB12_1347;
	ld.shared.u64 	%rd3477, [m_Local_$_1];
	atom.add.u64 	%rd3478, [%rd3], 48;
	add.s64 	%rd3479, %rd3478, 56;
	setp.ge.u64 	%p1787, %rd3479, %rd3477;
	shr.u64 	%rd359, %rd3478, 4;
	cvt.u32.u64 	%r8500, %rd359;
	setp.eq.s32 	%p1788, %r8500, -1;
	or.pred  	%p1789, %p1787, %p1788;
	@%p1789 bra 	$L__BB12_1340;
	ld.shared.u64 	%rd3480, [m_Local_$_0];
	shl.b64 	%rd3481, %rd359, 32;
	shr.s64 	%rd3482, %rd3481, 28;
	add.s64 	%rd3483, %rd3480, %rd3482;
	mov.b16 	%rs423, 0;
	st.u8 	[%rd3483], %rs423;
	st.u8 	[%rd3483+1], %rs423;
	mov.b32 	%r4662, 3608;
	st.u32 	[%rd3483+4], %r4662;
	mov.b16 	%rs424, 1;
	st.u8 	[%rd3483+3], %rs424;
	mov.b32 	%r4663, 48;
	st.u32 	[%rd3483+8], %r4663;
	mov.b32 	%r4664, -1;
	st.u32 	[%rd3483+16], %r4664;
	ld.shared.u64 	%rd3484, [m_Local_$_0];
	add.s64 	%rd3485, %rd3484, %rd3482;
	mov.b32 	%r4665, 0;
	st.u32 	[%rd3485+32], %r4665;
	ld.shared.u64 	%rd3486, [m_Local_$_0];
	add.s64 	%rd3487, %rd3486, %rd3482;
	st.u32 	[%rd3487+36], %r4665;
	ld.shared.u64 	%rd3488, [m_Local_$_0];
	add.s64 	%rd3489, %rd3488, %rd3482;
	st.u32 	[%rd3489+40], %r4665;
	ld.u32 	%r4666, [%rd1079];
	setp.eq.s32 	%p4017, %r4666, 0;
	bra.uni 	$L__BB12_1341;
$L__BB12_1340:
	mov.b32 	%r4668, 21106;
	st.u32 	[%rd1079], %r4668;
	mov.b32 	%r8500, -1;
	mov.pred 	%p4017, 0;
$L__BB12_1341:
	mov.b32 	%r8501, 0;
	not.pred 	%p1791, %p4017;
	@%p1791 bra 	$L__BB12_1346;
	setp.eq.s32 	%p1792, %r8500, -1;
	@%p1792 bra 	$L__BB12_4040;
	ld.shared.u64 	%rd3490, [m_Local_$_0];
	mul.wide.s32 	%rd360, %r8500, 16;
	add.s64 	%rd3491, %rd3490, %rd360;
	st.u32 	[%rd3491+40], %r876;
	ld.u32 	%r4671, [%rd1079];
	setp.eq.s32 	%p1793, %r4671, 0;
	@%p1793 bra 	$L__BB12_1344;
	bra.uni 	$L__BB12_1346;
$L__BB12_1344:
	ld.shared.u64 	%rd3492, [m_Local_$_0];
	add.s64 	%rd3493, %rd3492, %rd360;
	st.u32 	[%rd3493+36], %r8497;
	ld.u32 	%r4673, [%rd1079];
	setp.ne.s32 	%p1794, %r4673, 0;
	@%p1794 bra 	$L__BB12_1346;
	ld.shared.u64 	%rd3494, [m_Local_$_0];
	add.s64 	%rd3495, %rd3494, %rd360;
	st.u32 	[%rd3495+32], %r868;
	ld.u32 	%r4674, [%rd1079];
	setp.eq.s32 	%p1795, %r4674, 0;
	selp.b32 	%r8501, %r8500, 0, %p1795;
$L__BB12_1346:
	st.u32 	[%rd1079], %r8501;
	bra.uni 	$L__BB12_1348;
$L__BB12_1347:
	add.s64 	%rd3496, %rd358, %rd7570;
	mov.b32 	%r4677, 0;
	st.u32 	[%rd3496+36], %r4677;
$L__BB12_1348:
	add.s32 	%r8497, %r8497, 2;
	add.s64 	%rd7570, %rd7570, 8;
	setp.ne.s32 	%p1796, %r8497, 33;
	@%p1796 bra 	$L__BB12_1325;
$L__BB12_1349:
	mul.wide.s32 	%rd362, %r868, 16;
	mov.b32 	%r888, 32;
	mov.b32 	%r8505, 1;
	mov.b32 	%r8504, -31;
	mov.b32 	%r8503, 38;
	mov.b32 	%r8502, -1;
$L__BB12_1350:
	mov.u32 	%r887, %r888;
	mov.u32 	%r885, %r8505;
	mov.u32 	%r884, %r8504;
	mov.u32 	%r883, %r8503;
	mov.u32 	%r882, %r8502;
	add.s32 	%r888, %r887, -1;
	ld.shared.u64 	%rd363, [m_Local_$_0];
	ld.u32 	%r889, [%rd363];
	and.b32  	%r890, %r8496, 15;
	setp.ne.s32 	%p1797, %r889, -1;
	@%p1797 bra 	$L__BB12_1352;
	mov.b32 	%r8509, 21352;
	st.u32 	[%rd1079], %r8509;
	mov.b16 	%rs951, 0;
	bra.uni 	$L__BB12_1364;
$L__BB12_1352:
	mul.wide.s32 	%rd3497, %r889, 16;
	add.s64 	%rd364, %rd363, %rd3497;
	ld.u32 	%r891, [%rd364+12];
	setp.lt.s32 	%p1798, %r890, %r891;
	@%p1798 bra 	$L__BB12_1363;
	ld.shared.u64 	%rd3498, [m_Local_$_1];
	atom.add.u64 	%rd3499, [%rd3], 48;
	add.s64 	%rd3500, %rd3499, 56;
	setp.lt.u64 	%p1799, %rd3500, %rd3498;
	shr.u64 	%rd365, %rd3499, 4;
	cvt.u32.u64 	%r8508, %rd365;
	setp.ne.s32 	%p1800, %r8508, -1;
	and.pred  	%p1801, %p1799, %p1800;
	@%p1801 bra 	$L__BB12_1355;
	mov.b32 	%r4690, 21106;
	st.u32 	[%rd1079], %r4690;
	mov.b32 	%r8508, -1;
	mov.pred 	%p4018, 0;
	bra.uni 	$L__BB12_1356;
$L__BB12_1355:
	ld.shared.u64 	%rd3501, [m_Local_$_0];
	shl.b64 	%rd3502, %rd365, 32;
	shr.s64 	%rd3503, %rd3502, 28;
	add.s64 	%rd3504, %rd3501, %rd3503;
	mov.b16 	%rs425, 0;
	st.u8 	[%rd3504], %rs425;
	st.u8 	[%rd3504+1], %rs425;
	mov.b32 	%r4684, 3608;
	st.u32 	[%rd3504+4], %r4684;
	mov.b16 	%rs426, 1;
	st.u8 	[%rd3504+3], %rs426;
	mov.b32 	%r4685, 48;
	st.u32 	[%rd3504+8], %r4685;
	mov.b32 	%r4686, -1;
	st.u32 	[%rd3504+16], %r4686;
	ld.shared.u64 	%rd3505, [m_Local_$_0];
	add.s64 	%rd3506, %rd3505, %rd3503;
	mov.b32 	%r4687, 0;
	st.u32 	[%rd3506+32], %r4687;
	ld.shared.u64 	%rd3507, [m_Local_$_0];
	add.s64 	%rd3508, %rd3507, %rd3503;
	st.u32 	[%rd3508+36], %r4687;
	ld.shared.u64 	%rd3509, [m_Local_$_0];
	add.s64 	%rd3510, %rd3509, %rd3503;
	st.u32 	[%rd3510+40], %r4687;
	ld.u32 	%r4688, [%rd1079];
	setp.eq.s32 	%p4018, %r4688, 0;
$L__BB12_1356:
	mov.b32 	%r8509, 0;
	not.pred 	%p1803, %p4018;
	@%p1803 bra 	$L__BB12_1362;
	setp.ne.s32 	%p1804, %r8508, -1;
	@%p1804 bra 	$L__BB12_1359;
	mov.b32 	%r4698, 21352;
	st.u32 	[%rd1079], %r4698;
	bra.uni 	$L__BB12_1362;
$L__BB12_1359:
	ld.shared.u64 	%rd3511, [m_Local_$_0];
	mul.wide.s32 	%rd366, %r8508, 16;
	add.s64 	%rd3512, %rd3511, %rd366;
	st.u32 	[%rd3512+40], %r891;
	ld.u32 	%r4693, [%rd1079];
	setp.ne.s32 	%p1805, %r4693, 0;
	@%p1805 bra 	$L__BB12_1362;
	ld.shared.u64 	%rd3513, [m_Local_$_0];
	add.s64 	%rd3514, %rd3513, %rd366;
	st.u32 	[%rd3514+36], %r890;
	ld.u32 	%r4695, [%rd1079];
	setp.ne.s32 	%p1806, %r4695, 0;
	@%p1806 bra 	$L__BB12_1362;
	ld.shared.u64 	%rd3515, [m_Local_$_0];
	add.s64 	%rd3516, %rd3515, %rd366;
	st.u32 	[%rd3516+32], %r889;
	ld.u32 	%r4696, [%rd1079];
	setp.eq.s32 	%p1807, %r4696, 0;
	selp.b32 	%r8509, %r8508, 0, %p1807;
$L__BB12_1362:
	st.u32 	[%rd1079], %r8509;
	mov.b16 	%rs951, 0;
	bra.uni 	$L__BB12_1364;
$L__BB12_1363:
	shl.b32 	%r4699, %r890, 2;
	cvt.u64.u32 	%rd3517, %r4699;
	add.s64 	%rd3518, %rd364, %rd3517;
	ld.u8 	%rs951, [%rd3518+32];
	ld.u32 	%r8509, [%rd1079];
$L__BB12_1364:
	setp.ne.s32 	%p1809, %r8509, 0;
	mov.b32 	%r9090, 0;
	mov.pred 	%p4167, 0;
	@%p1809 bra 	$L__BB12_3662;
	setp.ne.s32 	%p1810, %r868, -1;
	@%p1810 bra 	$L__BB12_1367;
	mov.b32 	%r8512, 21352;
	st.u32 	[%rd1079], %r8512;
	bra.uni 	$L__BB12_1379;
$L__BB12_1367:
	ld.shared.u64 	%rd3519, [m_Local_$_0];
	add.s64 	%rd367, %rd3519, %rd362;
	ld.u32 	%r4702, [%rd367+12];
	setp.gt.s32 	%p1811, %r887, 0;
	setp.le.s32 	%p1812, %r887, %r4702;
	and.pred  	%p1813, %p1811, %p1812;
	@%p1813 bra 	$L__BB12_1378;
	ld.shared.u64 	%rd3522, [m_Local_$_1];
	atom.add.u64 	%rd3523, [%rd3], 48;
	add.s64 	%rd3524, %rd3523, 56;
	setp.lt.u64 	%p1814, %rd3524, %rd3522;
	shr.u64 	%rd368, %rd3523, 4;
	cvt.u32.u64 	%r8511, %rd368;
	setp.ne.s32 	%p1815, %r8511, -1;
	and.pred  	%p1816, %p1814, %p1815;
	@%p1816 bra 	$L__BB12_1370;
	mov.b32 	%r4711, 21106;
	st.u32 	[%rd1079], %r4711;
	mov.b32 	%r8511, -1;
	mov.pred 	%p4019, 0;
	bra.uni 	$L__BB12_1371;
$L__BB12_1370:
	ld.shared.u64 	%rd3525, [m_Local_$_0];
	shl.b64 	%rd3526, %rd368, 32;
	shr.s64 	%rd3527, %rd3526, 28;
	add.s64 	%rd3528, %rd3525, %rd3527;
	mov.b16 	%rs429, 0;
	st.u8 	[%rd3528], %rs429;
	st.u8 	[%rd3528+1], %rs429;
	mov.b32 	%r4705, 3608;
	st.u32 	[%rd3528+4], %r4705;
	mov.b16 	%rs430, 1;
	st.u8 	[%rd3528+3], %rs430;
	mov.b32 	%r4706, 48;
	st.u32 	[%rd3528+8], %r4706;
	mov.b32 	%r4707, -1;
	st.u32 	[%rd3528+16], %r4707;
	ld.shared.u64 	%rd3529, [m_Local_$_0];
	add.s64 	%rd3530, %rd3529, %rd3527;
	mov.b32 	%r4708, 0;
	st.u32 	[%rd3530+32], %r4708;
	ld.shared.u64 	%rd3531, [m_Local_$_0];
	add.s64 	%rd3532, %rd3531, %rd3527;
	st.u32 	[%rd3532+36], %r4708;
	ld.shared.u64 	%rd3533, [m_Local_$_0];
	add.s64 	%rd3534, %rd3533, %rd3527;
	st.u32 	[%rd3534+40], %r4708;
	ld.u32 	%r4709, [%rd1079];
	setp.eq.s32 	%p4019, %r4709, 0;
$L__BB12_1371:
	mov.b32 	%r8512, 0;
	not.pred 	%p1818, %p4019;
	@%p1818 bra 	$L__BB12_1377;
	setp.ne.s32 	%p1819, %r8511, -1;
	@%p1819 bra 	$L__BB12_1374;
	mov.b32 	%r4719, 21352;
	st.u32 	[%rd1079], %r4719;
	bra.uni 	$L__BB12_1377;
$L__BB12_1374:
	ld.shared.u64 	%rd3535, [m_Local_$_0];
	mul.wide.s32 	%rd369, %r8511, 16;
	add.s64 	%rd3536, %rd3535, %rd369;
	st.u32 	[%rd3536+40], %r4702;
	ld.u32 	%r4714, [%rd1079];
	setp.ne.s32 	%p1820, %r4714, 0;
	@%p1820 bra 	$L__BB12_1377;
	ld.shared.u64 	%rd3537, [m_Local_$_0];
	add.s64 	%rd3538, %rd3537, %rd369;
	st.u32 	[%rd3538+36], %r888;
	ld.u32 	%r4716, [%rd1079];
	setp.ne.s32 	%p1821, %r4716, 0;
	@%p1821 bra 	$L__BB12_1377;
	ld.shared.u64 	%rd3539, [m_Local_$_0];
	add.s64 	%rd3540, %rd3539, %rd369;
	st.u32 	[%rd3540+32], %r868;
	ld.u32 	%r4717, [%rd1079];
	setp.eq.s32 	%p1822, %r4717, 0;
	selp.b32 	%r8512, %r8511, 0, %p1822;
$L__BB12_1377:
	st.u32 	[%rd1079], %r8512;
	bra.uni 	$L__BB12_1379;
$L__BB12_1378:
	shl.b32 	%r4703, %r888, 2;
	cvt.u64.u32 	%rd3520, %r4703;
	add.s64 	%rd3521, %rd367, %rd3520;
	mov.b32 	%r4704, 0;
	st.u32 	[%rd3521+32], %r4704;
	st.u8 	[%rd3521+32], %rs951;
	ld.u32 	%r8512, [%rd1079];
$L__BB12_1379:
	setp.ne.s32 	%p1824, %r8512, 0;
	@%p1824 bra 	$L__BB12_3662;
	shr.s32 	%r4722, %r8496, 4;
	and.b32  	%r8496, %r4722, 2147483647;
	setp.ne.s32 	%p1825, %r8496, 0;
	add.s32 	%r8505, %r885, 1;
	add.s32 	%r8504, %r884, 1;
	add.s32 	%r8503, %r883, -1;
	add.s32 	%r8502, %r882, -1;
	@%p1825 bra 	$L__BB12_1350;
	sub.s32 	%r910, 33, %r887;
	ld.shared.u64 	%rd3541, [m_Local_$_1];
	atom.add.u64 	%rd3542, [%rd3], 64;
	add.s64 	%rd3543, %rd3542, 72;
	setp.lt.u64 	%p1826, %rd3543, %rd3541;
	shr.u64 	%rd370, %rd3542, 4;
	cvt.u32.u64 	%r911, %rd370;
	setp.ne.s32 	%p1827, %r911, -1;
	and.pred  	%p1828, %p1826, %p1827;
	@%p1828 bra 	$L__BB12_1383;
	mov.b32 	%r9088, 21106;
	st.u32 	[%rd1079], %r9088;
	mov.b32 	%r9089, -1;
	bra.uni 	$L__BB12_3661;
$L__BB12_1383:
	ld.shared.u64 	%rd3544, [m_Local_$_0];
	shl.b64 	%rd3545, %rd370, 32;
	shr.s64 	%rd371, %rd3545, 28;
	add.s64 	%rd3546, %rd3544, %rd371;
	mov.b16 	%rs431, 1;
	st.u8 	[%rd3546], %rs431;
	mov.b16 	%rs432, 0;
	st.u8 	[%rd3546+1], %rs432;
	mov.b32 	%r4723, 2905;
	st.u32 	[%rd3546+4], %r4723;
	st.u8 	[%rd3546+3], %rs431;
	mov.b32 	%r4724, 64;
	st.u32 	[%rd3546+8], %r4724;
	mov.b32 	%r4725, -1;
	st.u32 	[%rd3546+16], %r4725;
	ld.shared.u64 	%rd3547, [m_Local_$_0];
	add.s64 	%rd3548, %rd3547, %rd371;
	st.u32 	[%rd3548+32], %r4725;
	ld.shared.u64 	%rd3549, [m_Local_$_0];
	add.s64 	%rd3550, %rd3549, %rd371;
	mov.b32 	%r4726, 0;
	st.u32 	[%rd3550+40], %r4726;
	ld.shared.u64 	%rd3551, [m_Local_$_0];
	add.s64 	%rd3552, %rd3551, %rd371;
	st.u32 	[%rd3552+44], %r4726;
	ld.shared.u64 	%rd3553, [m_Local_$_0];
	add.s64 	%rd3554, %rd3553, %rd371;
	st.u32 	[%rd3554+48], %r4726;
	setp.gt.s32 	%p1829, %r887, 0;
	@%p1829 bra 	$L__BB12_2233;
	ld.shared.u64 	%rd3555, [m_Local_$_1];
	atom.add.u64 	%rd3556, [%rd3], 32;
	add.s64 	%rd3557, %rd3556, 40;
	setp.lt.u64 	%p1830, %rd3557, %rd3555;
	shr.u64 	%rd3558, %rd3556, 4;
	cvt.u32.u64 	%r4727, %rd3558;
	selp.b32 	%r912, %r4727, -1, %p1830;
	setp.ne.s32 	%p1831, %r912, -1;
	@%p1831 bra 	$L__BB12_1386;
	mov.b32 	%r9088, 21106;
	st.u32 	[%rd1079], %r9088;
	mov.b32 	%r8723, -1;
	bra.uni 	$L__BB12_2231;
$L__BB12_1386:
	ld.shared.u64 	%rd3559, [m_Local_$_0];
	mul.wide.s32 	%rd3560, %r912, 16;
	add.s64 	%rd3561, %rd3559, %rd3560;
	mov.b16 	%rs433, 0;
	st.u8 	[%rd3561], %rs433;
	st.u8 	[%rd3561+1], %rs433;
	mov.b32 	%r4728, 22978;
	st.u32 	[%rd3561+4], %r4728;
	mov.b16 	%rs434, 1;
	st.u8 	[%rd3561+3], %rs434;
	mov.b32 	%r4729, 32;
	st.u32 	[%rd3561+8], %r4729;
	mov.b32 	%r4730, -1;
	st.u32 	[%rd3561+16], %r4730;
	ld.shared.u64 	%rd3562, [m_Local_$_0];
	add.s64 	%rd3563, %rd3562, %rd3560;
	st.u32 	[%rd3563+32], %r4730;
	ld.shared.u64 	%rd3564, [m_Local_$_0];
	add.s64 	%rd3565, %rd3564, %rd3560;
	st.u32 	[%rd3565+36], %r4730;
	ld.shared.u64 	%rd3566, [m_Local_$_1];
	atom.add.u64 	%rd3567, [%rd3], 48;
	add.s64 	%rd3568, %rd3567, 56;
	setp.lt.u64 	%p1832, %rd3568, %rd3566;
	shr.u64 	%rd372, %rd3567, 4;
	cvt.u32.u64 	%r8516, %rd372;
	setp.ne.s32 	%p1833, %r8516, -1;
	and.pred  	%p1834, %p1832, %p1833;
	@%p1834 bra 	$L__BB12_1388;
	mov.b32 	%r9088, 21352;
	st.u32 	[%rd1079], %r9088;
	mov.b32 	%r8516, -1;
	bra.uni 	$L__BB12_1392;
$L__BB12_1388:
	ld.shared.u64 	%rd3569, [m_Local_$_0];
	shl.b64 	%rd3570, %rd372, 32;
	shr.s64 	%rd373, %rd3570, 28;
	add.s64 	%rd3571, %rd3569, %rd373;
	mov.b16 	%rs435, 1;
	st.u8 	[%rd3571], %rs435;
	mov.b16 	%rs436, 0;
	st.u8 	[%rd3571+1], %rs436;
	mov.b32 	%r4731, 2905;
	st.u32 	[%rd3571+4], %r4731;
	st.u8 	[%rd3571+3], %rs435;
	mov.b32 	%r4732, 48;
	st.u32 	[%rd3571+8], %r4732;
	mov.b32 	%r4733, -1;
	st.u32 	[%rd3571+16], %r4733;
	ld.shared.u64 	%rd3572, [m_Local_$_1];
	atom.add.u64 	%rd3573, [%rd3], 32;
	add.s64 	%rd3574, %rd3573, 40;
	setp.lt.u64 	%p1835, %rd3574, %rd3572;
	shr.u64 	%rd374, %rd3573, 4;
	cvt.u32.u64 	%r8514, %rd374;
	setp.ne.s32 	%p1836, %r8514, -1;
	and.pred  	%p1837, %p1835, %p1836;
	@%p1837 bra 	$L__BB12_1390;
	mov.b32 	%r4738, 21352;
	st.u32 	[%rd1079], %r4738;
	mov.b32 	%r8514, -1;
	bra.uni 	$L__BB12_1391;
$L__BB12_1390:
	ld.shared.u64 	%rd3575, [m_Local_$_0];
	shl.b64 	%rd3576, %rd374, 32;
	shr.s64 	%rd3577, %rd3576, 28;
	add.s64 	%rd3578, %rd3575, %rd3577;
	mov.b16 	%rs437, 0;
	st.u8 	[%rd3578], %rs437;
	st.u8 	[%rd3578+1], %rs437;
	mov.b32 	%r4734, 4335;
	st.u32 	[%rd3578+4], %r4734;
	mov.b16 	%rs438, 1;
	st.u8 	[%rd3578+3], %rs438;
	mov.b32 	%r4735, 32;
	st.u32 	[%rd3578+8], %r4735;
	mov.b32 	%r4736, 0;
	st.u32 	[%rd3578+12], %r4736;
$L__BB12_1391:
	ld.shared.u64 	%rd3579, [m_Local_$_0];
	add.s64 	%rd3580, %rd3579, %rd373;
	st.u32 	[%rd3580+32], %r8514;
	ld.shared.u64 	%rd3581, [m_Local_$_0];
	add.s64 	%rd3582, %rd3581, %rd373;
	mov.b32 	%r4739, 0;
	st.u32 	[%rd3582+40], %r4739;
	ld.u32 	%r9088, [%rd1079];
$L__BB12_1392:
	setp.ne.s32 	%p1838, %r9088, 0;
	mov.b32 	%r8723, 0;
	@%p1838 bra 	$L__BB12_2231;
	ld.shared.u64 	%rd3583, [m_Local_$_1];
	atom.add.u64 	%rd3584, [%rd3], 144;
	add.s64 	%rd3585, %rd3584, 152;
	setp.lt.u64 	%p1839, %rd3585, %rd3583;
	shr.u64 	%rd3586, %rd3584, 4;
	cvt.u32.u64 	%r4743, %rd3586;
	selp.b32 	%r919, %r4743, -1, %p1839;
	setp.ne.s32 	%p1840, %r919, -1;
	@%p1840 bra 	$L__BB12_1398;
	mov.b32 	%r4780, 21352;
	st.u32 	[%rd1079], %r4780;
$L__BB12_1395:
	mov.u64 	%rd3632, $str$26;
	add.s64 	%rd7572, %rd3632, 1;
	mul.wide.s32 	%rd384, %r919, 16;
	mov.b32 	%r8522, -26;
	mov.u64 	%rd7573, %rd384;
$L__BB12_1396:
	setp.ne.s32 	%p1862, %r919, -1;
	add.s32 	%r935, %r8522, 27;
	add.s32 	%r936, %r8522, 26;
	@%p1862 bra 	$L__BB12_1424;
	mov.b32 	%r4798, 21352;
	st.u32 	[%rd1079], %r4798;
	bra.uni 	$L__BB12_1436;
$L__BB12_1398:
	ld.shared.u64 	%rd3587, [m_Local_$_0];
	mul.wide.s32 	%rd375, %r919, 16;
	add.s64 	%rd3588, %rd3587, %rd375;
	mov.b16 	%rs439, 0;
	st.u8 	[%rd3588], %rs439;
	st.u8 	[%rd3588+1], %rs439;
	mov.b32 	%r4745, 4335;
	st.u32 	[%rd3588+4], %r4745;
	mov.b16 	%rs440, 1;
	st.u8 	[%rd3588+3], %rs440;
	mov.b32 	%r4746, 144;
	st.u32 	[%rd3588+8], %r4746;
	mov.b32 	%r4747, 27;
	st.u32 	[%rd3588+12], %r4747;
	mov.b32 	%r8517, -26;
	mov.u64 	%rd7571, %rd375;
$L__BB12_1399:
	add.s32 	%r921, %r8517, 27;
	add.s32 	%r922, %r8517, 26;
	ld.shared.u64 	%rd377, [m_Local_$_0];
	add.s64 	%rd3589, %rd377, %rd375;
	ld.u32 	%r923, [%rd3589+12];
	setp.lt.s32 	%p1841, %r922, %r923;
	@%p1841 bra 	$L__BB12_1410;
	ld.shared.u64 	%rd3590, [m_Local_$_1];
	atom.add.u64 	%rd3591, [%rd3], 48;
	add.s64 	%rd3592, %rd3591, 56;
	setp.lt.u64 	%p1842, %rd3592, %rd3590;
	shr.u64 	%rd378, %rd3591, 4;
	cvt.u32.u64 	%r8518, %rd378;
	setp.ne.s32 	%p1843, %r8518, -1;
	and.pred  	%p1844, %p1842, %p1843;
	@%p1844 bra 	$L__BB12_1402;
	mov.b32 	%r4754, 21106;
	st.u32 	[%rd1079], %r4754;
	mov.b32 	%r8518, -1;
	mov.pred 	%p4020, 0;
	bra.uni 	$L__BB12_1403;
$L__BB12_1402:
	ld.shared.u64 	%rd3593, [m_Local_$_0];
	shl.b64 	%rd3594, %rd378, 32;
	shr.s64 	%rd3595, %rd3594, 28;
	add.s64 	%rd3596, %rd3593, %rd3595;
	mov.b16 	%rs441, 0;
	st.u8 	[%rd3596], %rs441;
	st.u8 	[%rd3596+1], %rs441;
	mov.b32 	%r4748, 3608;
	st.u32 	[%rd3596+4], %r4748;
	mov.b16 	%rs442, 1;
	st.u8 	[%rd3596+3], %rs442;
	mov.b32 	%r4749, 48;
	st.u32 	[%rd3596+8], %r4749;
	mov.b32 	%r4750, -1;
	st.u32 	[%rd3596+16], %r4750;
	ld.shared.u64 	%rd3597, [m_Local_$_0];
	add.s64 	%rd3598, %rd3597, %rd3595;
	mov.b32 	%r4751, 0;
	st.u32 	[%rd3598+32], %r4751;
	ld.shared.u64 	%rd3599, [m_Local_$_0];
	add.s64 	%rd3600, %rd3599, %rd3595;
	st.u32 	[%rd3600+36], %r4751;
	ld.shared.u64 	%rd3601, [m_Local_$_0];
	add.s64 	%rd3602, %rd3601, %rd3595;
	st.u32 	[%rd3602+40], %r4751;
	ld.u32 	%r4752, [%rd1079];
	setp.eq.s32 	%p4020, %r4752, 0;
$L__BB12_1403:
	mov.b32 	%r8519, 0;
	not.pred 	%p1846, %p4020;
	@%p1846 bra 	$L__BB12_1409;
	setp.ne.s32 	%p1847, %r8518, -1;
	@%p1847 bra 	$L__BB12_1406;
	mov.b32 	%r4762, 21352;
	st.u32 	[%rd1079], %r4762;
	bra.uni 	$L__BB12_1409;
$L__BB12_1406:
	ld.shared.u64 	%rd3603, [m_Local_$_0];
	mul.wide.s32 	%rd379, %r8518, 16;
	add.s64 	%rd3604, %rd3603, %rd379;
	st.u32 	[%rd3604+40], %r923;
	ld.u32 	%r4757, [%rd1079];
	setp.ne.s32 	%p1848, %r4757, 0;
	@%p1848 bra 	$L__BB12_1409;
	ld.shared.u64 	%rd3605, [m_Local_$_0];
	add.s64 	%rd3606, %rd3605, %rd379;
	st.u32 	[%rd3606+36], %r922;
	ld.u32 	%r4759, [%rd1079];
	setp.ne.s32 	%p1849, %r4759, 0;
	@%p1849 bra 	$L__BB12_1409;
	ld.shared.u64 	%rd3607, [m_Local_$_0];
	add.s64 	%rd3608, %rd3607, %rd379;
	st.u32 	[%rd3608+32], %r919;
	ld.u32 	%r4760, [%rd1079];
	setp.eq.s32 	%p1850, %r4760, 0;
	selp.b32 	%r8519, %r8518, 0, %p1850;
$L__BB12_1409:
	st.u32 	[%rd1079], %r8519;
	bra.uni 	$L__BB12_1411;
$L__BB12_1410:
	add.s64 	%rd3609, %rd377, %rd7571;
	mov.b32 	%r4763, 0;
	st.u32 	[%rd3609+32], %r4763;
$L__BB12_1411:
	setp.eq.s32 	%p1851, %r921, 27;
	@%p1851 bra 	$L__BB12_1395;
	ld.shared.u64 	%rd380, [m_Local_$_0];
	add.s64 	%rd3610, %rd380, %rd375;
	ld.u32 	%r928, [%rd3610+12];
	setp.lt.s32 	%p1852, %r921, %r928;
	@%p1852 bra 	$L__BB12_1422;
	ld.shared.u64 	%rd3611, [m_Local_$_1];
	atom.add.u64 	%rd3612, [%rd3], 48;
	add.s64 	%rd3613, %rd3612, 56;
	setp.ge.u64 	%p1853, %rd3613, %rd3611;
	shr.u64 	%rd381, %rd3612, 4;
	cvt.u32.u64 	%r8520, %rd381;
	setp.eq.s32 	%p1854, %r8520, -1;
	or.pred  	%p1855, %p1853, %p1854;
	@%p1855 bra 	$L__BB12_1415;
	ld.shared.u64 	%rd3614, [m_Local_$_0];
	shl.b64 	%rd3615, %rd381, 32;
	shr.s64 	%rd3616, %rd3615, 28;
	add.s64 	%rd3617, %rd3614, %rd3616;
	mov.b16 	%rs443, 0;
	st.u8 	[%rd3617], %rs443;
	st.u8 	[%rd3617+1], %rs443;
	mov.b32 	%r4764, 3608;
	st.u32 	[%rd3617+4], %r4764;
	mov.b16 	%rs444, 1;
	st.u8 	[%rd3617+3], %rs444;
	mov.b32 	%r4765, 48;
	st.u32 	[%rd3617+8], %r4765;
	mov.b32 	%r4766, -1;
	st.u32 	[%rd3617+16], %r4766;
	ld.shared.u64 	%rd3618, [m_Local_$_0];
	add.s64 	%rd3619, %rd3618, %rd3616;
	mov.b32 	%r4767, 0;
	st.u32 	[%rd3619+32], %r4767;
	ld.shared.u64 	%rd3620, [m_Local_$_0];
	add.s64 	%rd3621, %rd3620, %rd3616;
	st.u32 	[%rd3621+36], %r4767;
	ld.shared.u64 	%rd3622, [m_Local_$_0];
	add.s64 	%rd3623, %rd3622, %rd3616;
	st.u32 	[%rd3623+40], %r4767;
	ld.u32 	%r4768, [%rd1079];
	setp.eq.s32 	%p4021, %r4768, 0;
	bra.uni 	$L__BB12_1416;
$L__BB12_1415:
	mov.b32 	%r4770, 21106;
	st.u32 	[%rd1079], %r4770;
	mov.b32 	%r8520, -1;
	mov.pred 	%p4021, 0;
$L__BB12_1416:
	mov.b32 	%r8521, 0;
	not.pred 	%p1857, %p4021;
	@%p1857 bra 	$L__BB12_1421;
	setp.eq.s32 	%p1858, %r8520, -1;
	@%p1858 bra 	$L__BB12_4041;
	ld.shared.u64 	%rd3624, [m_Local_$_0];
	mul.wide.s32 	%rd382, %r8520, 16;
	add.s64 	%rd3625, %rd3624, %rd382;
	st.u32 	[%rd3625+40], %r928;
	ld.u32 	%r4773, [%rd1079];
	setp.eq.s32 	%p1859, %r4773, 0;
	@%p1859 bra 	$L__BB12_1419;
	bra.uni 	$L__BB12_1421;
$L__BB12_1419:
	ld.shared.u64 	%rd3626, [m_Local_$_0];
	add.s64 	%rd3627, %rd3626, %rd382;
	st.u32 	[%rd3627+36], %r921;
	ld.u32 	%r4775, [%rd1079];
	setp.ne.s32 	%p1860, %r4775, 0;
	@%p1860 bra 	$L__BB12_1421;
	ld.shared.u64 	%rd3628, [m_Local_$_0];
	add.s64 	%rd3629, %rd3628, %rd382;
	st.u32 	[%rd3629+32], %r919;
	ld.u32 	%r4776, [%rd1079];
	setp.eq.s32 	%p1861, %r4776, 0;
	selp.b32 	%r8521, %r8520, 0, %p1861;
$L__BB12_1421:
	st.u32 	[%rd1079], %r8521;
	bra.uni 	$L__BB12_1423;
$L__BB12_1422:
	add.s64 	%rd3630, %rd380, %rd7571;
	mov.b32 	%r4779, 0;
	st.u32 	[%rd3630+36], %r4779;
$L__BB12_1423:
	add.s64 	%rd7571, %rd7571, 8;
	add.s32 	%r8517, %r8517, 2;
	bra.uni 	$L__BB12_1399;
$L__BB12_1424:
	ld.shared.u64 	%rd387, [m_Local_$_0];
	add.s64 	%rd3633, %rd387, %rd384;
	ld.u32 	%r937, [%rd3633+12];
	setp.lt.s32 	%p1863, %r936, %r937;
	@%p1863 bra 	$L__BB12_1435;
	ld.shared.u64 	%rd3634, [m_Local_$_1];
	atom.add.u64 	%rd3635, [%rd3], 48;
	add.s64 	%rd3636, %rd3635, 56;
	setp.lt.u64 	%p1864, %rd3636, %rd3634;
	shr.u64 	%rd388, %rd3635, 4;
	cvt.u32.u64 	%r8523, %rd388;
	setp.ne.s32 	%p1865, %r8523, -1;
	and.pred  	%p1866, %p1864, %p1865;
	@%p1866 bra 	$L__BB12_1427;
	mov.b32 	%r4788, 21106;
	st.u32 	[%rd1079], %r4788;
	mov.b32 	%r8523, -1;
	mov.pred 	%p4022, 0;
	bra.uni 	$L__BB12_1428;
$L__BB12_1427:
	ld.shared.u64 	%rd3637, [m_Local_$_0];
	shl.b64 	%rd3638, %rd388, 32;
	shr.s64 	%rd3639, %rd3638, 28;
	add.s64 	%rd3640, %rd3637, %rd3639;
	mov.b16 	%rs445, 0;
	st.u8 	[%rd3640], %rs445;
	st.u8 	[%rd3640+1], %rs445;
	mov.b32 	%r4782, 3608;
	st.u32 	[%rd3640+4], %r4782;
	mov.b16 	%rs446, 1;
	st.u8 	[%rd3640+3], %rs446;
	mov.b32 	%r4783, 48;
	st.u32 	[%rd3640+8], %r4783;
	mov.b32 	%r4784, -1;
	st.u32 	[%rd3640+16], %r4784;
	ld.shared.u64 	%rd3641, [m_Local_$_0];
	add.s64 	%rd3642, %rd3641, %rd3639;
	mov.b32 	%r4785, 0;
	st.u32 	[%rd3642+32], %r4785;
	ld.shared.u64 	%rd3643, [m_Local_$_0];
	add.s64 	%rd3644, %rd3643, %rd3639;
	st.u32 	[%rd3644+36], %r4785;
	ld.shared.u64 	%rd3645, [m_Local_$_0];
	add.s64 	%rd3646, %rd3645, %rd3639;
	st.u32 	[%rd3646+40], %r4785;
	ld.u32 	%r4786, [%rd1079];
	setp.eq.s32 	%p4022, %r4786, 0;
$L__BB12_1428:
	mov.b32 	%r8524, 0;
	not.pred 	%p1868, %p4022;
	@%p1868 bra 	$L__BB12_1434;
	setp.ne.s32 	%p1869, %r8523, -1;
	@%p1869 bra 	$L__BB12_1431;
	mov.b32 	%r4796, 21352;
	st.u32 	[%rd1079], %r4796;
	bra.uni 	$L__BB12_1434;
$L__BB12_1431:
	ld.shared.u64 	%rd3647, [m_Local_$_0];
	mul.wide.s32 	%rd389, %r8523, 16;
	add.s64 	%rd3648, %rd3647, %rd389;
	st.u32 	[%rd3648+40], %r937;
	ld.u32 	%r4791, [%rd1079];
	setp.ne.s32 	%p1870, %r4791, 0;
	@%p1870 bra 	$L__BB12_1434;
	ld.shared.u64 	%rd3649, [m_Local_$_0];
	add.s64 	%rd3650, %rd3649, %rd389;
	st.u32 	[%rd3650+36], %r936;
	ld.u32 	%r4793, [%rd1079];
	setp.ne.s32 	%p1871, %r4793, 0;
	@%p1871 bra 	$L__BB12_1434;
	ld.shared.u64 	%rd3651, [m_Local_$_0];
	add.s64 	%rd3652, %rd3651, %rd389;
	st.u32 	[%rd3652+32], %r919;
	ld.u32 	%r4794, [%rd1079];
	setp.eq.s32 	%p1872, %r4794, 0;
	selp.b32 	%r8524, %r8523, 0, %p1872;
$L__BB12_1434:
	st.u32 	[%rd1079], %r8524;
	bra.uni 	$L__BB12_1436;
$L__BB12_1435:
	ld.global.nc.u8 	%rs447, [%rd7572+-1];
	cvt.u16.u8 	%rs448, %rs447;
	add.s64 	%rd3653, %rd387, %rd7573;
	mov.b32 	%r4797, 0;
	st.u32 	[%rd3653+32], %r4797;
	st.u8 	[%rd3653+32], %rs448;
$L__BB12_1436:
	setp.eq.s32 	%p1873, %r935, 27;
	@%p1873 bra 	$L__BB12_1451;
	setp.eq.s32 	%p1874, %r919, -1;
	@%p1874 bra 	$L__BB12_1449;
	ld.shared.u64 	%rd390, [m_Local_$_0];
	add.s64 	%rd3654, %rd390, %rd384;
	ld.u32 	%r942, [%rd3654+12];
	setp.lt.s32 	%p1875, %r935, %r942;
	@%p1875 bra 	$L__BB12_1448;
	ld.shared.u64 	%rd3655, [m_Local_$_1];
	atom.add.u64 	%rd3656, [%rd3], 48;
	add.s64 	%rd3657, %rd3656, 56;
	setp.ge.u64 	%p1876, %rd3657, %rd3655;
	shr.u64 	%rd391, %rd3656, 4;
	cvt.u32.u64 	%r8525, %rd391;
	setp.eq.s32 	%p1877, %r8525, -1;
	or.pred  	%p1878, %p1876, %p1877;
	@%p1878 bra 	$L__BB12_1441;
	ld.shared.u64 	%rd3658, [m_Local_$_0];
	shl.b64 	%rd3659, %rd391, 32;
	shr.s64 	%rd3660, %rd3659, 28;
	add.s64 	%rd3661, %rd3658, %rd3660;
	mov.b16 	%rs449, 0;
	st.u8 	[%rd3661], %rs449;
	st.u8 	[%rd3661+1], %rs449;
	mov.b32 	%r4799, 3608;
	st.u32 	[%rd3661+4], %r4799;
	mov.b16 	%rs450, 1;
	st.u8 	[%rd3661+3], %rs450;
	mov.b32 	%r4800, 48;
	st.u32 	[%rd3661+8], %r4800;
	mov.b32 	%r4801, -1;
	st.u32 	[%rd3661+16], %r4801;
	ld.shared.u64 	%rd3662, [m_Local_$_0];
	add.s64 	%rd3663, %rd3662, %rd3660;
	mov.b32 	%r4802, 0;
	st.u32 	[%rd3663+32], %r4802;
	ld.shared.u64 	%rd3664, [m_Local_$_0];
	add.s64 	%rd3665, %rd3664, %rd3660;
	st.u32 	[%rd3665+36], %r4802;
	ld.shared.u64 	%rd3666, [m_Local_$_0];
	add.s64 	%rd3667, %rd3666, %rd3660;
	st.u32 	[%rd3667+40], %r4802;
	ld.u32 	%r4803, [%rd1079];
	setp.eq.s32 	%p4023, %r4803, 0;
	bra.uni 	$L__BB12_1442;
$L__BB12_1441:
	mov.b32 	%r4805, 21106;
	st.u32 	[%rd1079], %r4805;
	mov.b32 	%r8525, -1;
	mov.pred 	%p4023, 0;
$L__BB12_1442:
	mov.b32 	%r8526, 0;
	not.pred 	%p1880, %p4023;
	@%p1880 bra 	$L__BB12_1447;
	setp.eq.s32 	%p1881, %r8525, -1;
	@%p1881 bra 	$L__BB12_4042;
	ld.shared.u64 	%rd3668, [m_Local_$_0];
	mul.wide.s32 	%rd392, %r8525, 16;
	add.s64 	%rd3669, %rd3668, %rd392;
	st.u32 	[%rd3669+40], %r942;
	ld.u32 	%r4808, [%rd1079];
	setp.eq.s32 	%p1882, %r4808, 0;
	@%p1882 bra 	$L__BB12_1445;
	bra.uni 	$L__BB12_1447;
$L__BB12_1445:
	ld.shared.u64 	%rd3670, [m_Local_$_0];
	add.s64 	%rd3671, %rd3670, %rd392;
	st.u32 	[%rd3671+36], %r935;
	ld.u32 	%r4810, [%rd1079];
	setp.ne.s32 	%p1883, %r4810, 0;
	@%p1883 bra 	$L__BB12_1447;
	ld.shared.u64 	%rd3672, [m_Local_$_0];
	add.s64 	%rd3673, %rd3672, %rd392;
	st.u32 	[%rd3673+32], %r919;
	ld.u32 	%r4811, [%rd1079];
	setp.eq.s32 	%p1884, %r4811, 0;
	selp.b32 	%r8526, %r8525, 0, %p1884;
$L__BB12_1447:
	st.u32 	[%rd1079], %r8526;
	bra.uni 	$L__BB12_1450;
$L__BB12_1448:
	ld.global.nc.u8 	%rs451, [%rd7572];
	cvt.u16.u8 	%rs452, %rs451;
	add.s64 	%rd3674, %rd390, %rd7573;
	mov.b32 	%r4814, 0;
	st.u32 	[%rd3674+36], %r4814;
	st.u8 	[%rd3674+36], %rs452;
	bra.uni 	$L__BB12_1450;
$L__BB12_1449:
	mov.b32 	%r4815, 21352;
	st.u32 	[%rd1079], %r4815;
$L__BB12_1450:
	add.s64 	%rd7573, %rd7573, 8;
	add.s32 	%r8522, %r8522, 2;
	add.s64 	%rd7572, %rd7572, 2;
	bra.uni 	$L__BB12_1396;
$L__BB12_1451:
	ld.shared.u64 	%rd3675, [m_Local_$_1];
	atom.add.u64 	%rd3676, [%rd3], 48;
	add.s64 	%rd3677, %rd3676, 56;
	setp.lt.u64 	%p1885, %rd3677, %rd3675;
	shr.u64 	%rd3678, %rd3676, 4;
	cvt.u32.u64 	%r4816, %rd3678;
	selp.b32 	%r948, %r4816, -1, %p1885;
	setp.ne.s32 	%p1886, %r948, -1;
	@%p1886 bra 	$L__BB12_1453;
	mov.b32 	%r4928, 21352;
	st.u32 	[%rd1079], %r4928;
	bra.uni 	$L__BB12_1528;
$L__BB12_1453:
	ld.shared.u64 	%rd3679, [m_Local_$_0];
	mul.wide.s32 	%rd3680, %r948, 16;
	add.s64 	%rd3681, %rd3679, %rd3680;
	mov.b16 	%rs453, 1;
	st.u8 	[%rd3681], %rs453;
	mov.b16 	%rs454, 0;
	st.u8 	[%rd3681+1], %rs454;
	mov.b32 	%r4817, 2905;
	st.u32 	[%rd3681+4], %r4817;
	st.u8 	[%rd3681+3], %rs453;
	mov.b32 	%r4818, 48;
	st.u32 	[%rd3681+8], %r4818;
	mov.b32 	%r4819, -1;
	st.u32 	[%rd3681+16], %r4819;
	ld.shared.u64 	%rd3682, [m_Local_$_0];
	add.s64 	%rd3683, %rd3682, %rd384;
	ld.u32 	%r949, [%rd3683+12];
	shl.b32 	%r4820, %r949, 2;
	add.s32 	%r4821, %r4820, 32;
	shr.s32 	%r4822, %r4821, 31;
	shr.u32 	%r4823, %r4822, 29;
	add.s32 	%r4824, %r4821, %r4823;
	and.b32  	%r4825, %r4824, -8;
	sub.s32 	%r4826, %r4821, %r4825;
	setp.eq.s32 	%p1887, %r4826, 0;
	sub.s32 	%r4827, %r4820, %r4826;
	add.s32 	%r4828, %r4827, 40;
	selp.b32 	%r950, %r4821, %r4828, %p1887;
	ld.shared.u64 	%rd395, [m_Local_$_1];
	and.b32  	%r4829, %r950, 12;
	setp.eq.s32 	%p1888, %r4829, 0;
	mov.u32 	%r8527, %r950;
	@%p1888 bra 	$L__BB12_1455;
	shr.s32 	%r4830, %r950, 31;
	shr.u32 	%r4831, %r4830, 28;
	add.s32 	%r4832, %r950, %r4831;
	and.b32  	%r4833, %r4832, -16;
	add.s32 	%r8527, %r4833, 16;
$L__BB12_1455:
	cvt.s64.s32 	%rd3684, %r8527;
	atom.add.u64 	%rd3685, [%rd3], %rd3684;
	cvt.s64.s32 	%rd3686, %r950;
	add.s64 	%rd3687, %rd3686, %rd3685;
	add.s64 	%rd3688, %rd3687, 8;
	setp.lt.u64 	%p1889, %rd3688, %rd395;
	shr.u64 	%rd3689, %rd3685, 4;
	cvt.u32.u64 	%r4834, %rd3689;
	selp.b32 	%r953, %r4834, -1, %p1889;
	setp.ne.s32 	%p1890, %r953, -1;
	@%p1890 bra 	$L__BB12_1457;
	mov.b32 	%r4892, 21352;
	st.u32 	[%rd1079], %r4892;
	bra.uni 	$L__BB12_1496;
$L__BB12_1457:
	ld.shared.u64 	%rd3690, [m_Local_$_0];
	mul.wide.s32 	%rd396, %r953, 16;
	add.s64 	%rd3691, %rd3690, %rd396;
	mov.b16 	%rs455, 0;
	st.u8 	[%rd3691], %rs455;
	st.u8 	[%rd3691+1], %rs455;
	mov.b32 	%r4835, 4335;
	st.u32 	[%rd3691+4], %r4835;
	mov.b16 	%rs456, 1;
	st.u8 	[%rd3691+3], %rs456;
	st.u32 	[%rd3691+8], %r950;
	st.u32 	[%rd3691+12], %r949;
	setp.lt.s32 	%p1891, %r949, 1;
	@%p1891 bra 	$L__BB12_1496;
	setp.eq.s32 	%p1892, %r949, 1;
	mov.b32 	%r972, 0;
	@%p1892 bra 	$L__BB12_1484;
	and.b32  	%r4838, %r949, 2147483646;
	neg.s32 	%r8529, %r4838;
	mov.b32 	%r8528, 0;
	mov.u32 	%r8530, %r8528;
$L__BB12_1460:
	ld.shared.u64 	%rd3692, [m_Local_$_0];
	add.s64 	%rd397, %rd3692, %rd396;
	ld.u32 	%r958, [%rd397+12];
	setp.lt.s32 	%p1893, %r8530, %r958;
	@%p1893 bra 	$L__BB12_1471;
	ld.shared.u64 	%rd3693, [m_Local_$_1];
	atom.add.u64 	%rd3694, [%rd3], 48;
	add.s64 	%rd3695, %rd3694, 56;
	setp.lt.u64 	%p1894, %rd3695, %rd3693;
	shr.u64 	%rd398, %rd3694, 4;
	cvt.u32.u64 	%r8531, %rd398;
	setp.ne.s32 	%p1895, %r8531, -1;
	and.pred  	%p1896, %p1894, %p1895;
	@%p1896 bra 	$L__BB12_1463;
	mov.b32 	%r4845, 21106;
	st.u32 	[%rd1079], %r4845;
	mov.b32 	%r8531, -1;
	mov.pred 	%p4024, 0;
	bra.uni 	$L__BB12_1464;
$L__BB12_1463:
	ld.shared.u64 	%rd3696, [m_Local_$_0];
	shl.b64 	%rd3697, %rd398, 32;
	shr.s64 	%rd3698, %rd3697, 28;
	add.s64 	%rd3699, %rd3696, %rd3698;
	mov.b16 	%rs457, 0;
	st.u8 	[%rd3699], %rs457;
	st.u8 	[%rd3699+1], %rs457;
	mov.b32 	%r4839, 3608;
	st.u32 	[%rd3699+4], %r4839;
	mov.b16 	%rs458, 1;
	st.u8 	[%rd3699+3], %rs458;
	mov.b32 	%r4840, 48;
	st.u32 	[%rd3699+8], %r4840;
	mov.b32 	%r4841, -1;
	st.u32 	[%rd3699+16], %r4841;
	ld.shared.u64 	%rd3700, [m_Local_$_0];
	add.s64 	%rd3701, %rd3700, %rd3698;
	mov.b32 	%r4842, 0;
	st.u32 	[%rd3701+32], %r4842;
	ld.shared.u64 	%rd3702, [m_Local_$_0];
	add.s64 	%rd3703, %rd3702, %rd3698;
	st.u32 	[%rd3703+36], %r4842;
	ld.shared.u64 	%rd3704, [m_Local_$_0];
	add.s64 	%rd3705, %rd3704, %rd3698;
	st.u32 	[%rd3705+40], %r4842;
	ld.u32 	%r4843, [%rd1079];
	setp.eq.s32 	%p4024, %r4843, 0;
$L__BB12_1464:
	mov.b32 	%r8532, 0;
	not.pred 	%p1898, %p4024;
	@%p1898 bra 	$L__BB12_1470;
	setp.ne.s32 	%p1899, %r8531, -1;
	@%p1899 bra 	$L__BB12_1467;
	mov.b32 	%r4853, 21352;
	st.u32 	[%rd1079], %r4853;
	bra.uni 	$L__BB12_1470;
$L__BB12_1467:
	ld.shared.u64 	%rd3706, [m_Local_$_0];
	mul.wide.s32 	%rd399, %r8531, 16;
	add.s64 	%rd3707, %rd3706, %rd399;
	st.u32 	[%rd3707+40], %r958;
	ld.u32 	%r4848, [%rd1079];
	setp.ne.s32 	%p1900, %r4848, 0;
	@%p1900 bra 	$L__BB12_1470;
	ld.shared.u64 	%rd3708, [m_Local_$_0];
	add.s64 	%rd3709, %rd3708, %rd399;
	st.u32 	[%rd3709+36], %r8530;
	ld.u32 	%r4850, [%rd1079];
	setp.ne.s32 	%p1901, %r4850, 0;
	@%p1901 bra 	$L__BB12_1470;
	ld.shared.u64 	%rd3710, [m_Local_$_0];
	add.s64 	%rd3711, %rd3710, %rd399;
	st.u32 	[%rd3711+32], %r953;
	ld.u32 	%r4851, [%rd1079];
	setp.eq.s32 	%p1902, %r4851, 0;
	selp.b32 	%r8532, %r8531, 0, %p1902;
$L__BB12_1470:
	st.u32 	[%rd1079], %r8532;
	bra.uni 	$L__BB12_1472;
$L__BB12_1471:
	cvt.u64.u32 	%rd3712, %r8528;
	add.s64 	%rd3713, %rd397, %rd3712;
	mov.b32 	%r4854, 0;
	st.u32 	[%rd3713+32], %r4854;
$L__BB12_1472:
	ld.shared.u64 	%rd3714, [m_Local_$_0];
	add.s64 	%rd400, %rd3714, %rd396;
	ld.u32 	%r963, [%rd400+12];
	add.s32 	%r4855, %r8530, 1;
	setp.lt.s32 	%p1903, %r4855, %r963;
	@%p1903 bra 	$L__BB12_1482;
	ld.shared.u64 	%rd3715, [m_Local_$_1];
	atom.add.u64 	%rd3716, [%rd3], 48;
	add.s64 	%rd3717, %rd3716, 56;
	setp.ge.u64 	%p1904, %rd3717, %rd3715;
	shr.u64 	%rd401, %rd3716, 4;
	cvt.u32.u64 	%r8533, %rd401;
	setp.eq.s32 	%p1905, %r8533, -1;
	or.pred  	%p1906, %p1904, %p1905;
	@%p1906 bra 	$L__BB12_1475;
	ld.shared.u64 	%rd3718, [m_Local_$_0];
	shl.b64 	%rd3719, %rd401, 32;
	shr.s64 	%rd3720, %rd3719, 28;
	add.s64 	%rd3721, %rd3718, %rd3720;
	mov.b16 	%rs459, 0;
	st.u8 	[%rd3721], %rs459;
	st.u8 	[%rd3721+1], %rs459;
	mov.b32 	%r4856, 3608;
	st.u32 	[%rd3721+4], %r4856;
	mov.b16 	%rs460, 1;
	st.u8 	[%rd3721+3], %rs460;
	mov.b32 	%r4857, 48;
	st.u32 	[%rd3721+8], %r4857;
	mov.b32 	%r4858, -1;
	st.u32 	[%rd3721+16], %r4858;
	ld.shared.u64 	%rd3722, [m_Local_$_0];
	add.s64 	%rd3723, %rd3722, %rd3720;
	mov.b32 	%r4859, 0;
	st.u32 	[%rd3723+32], %r4859;
	ld.shared.u64 	%rd3724, [m_Local_$_0];
	add.s64 	%rd3725, %rd3724, %rd3720;
	st.u32 	[%rd3725+36], %r4859;
	ld.shared.u64 	%rd3726, [m_Local_$_0];
	add.s64 	%rd3727, %rd3726, %rd3720;
	st.u32 	[%rd3727+40], %r4859;
	ld.u32 	%r4860, [%rd1079];
	setp.eq.s32 	%p4025, %r4860, 0;
	bra.uni 	$L__BB12_1476;
$L__BB12_1475:
	mov.b32 	%r4862, 21106;
	st.u32 	[%rd1079], %r4862;
	mov.b32 	%r8533, -1;
	mov.pred 	%p4025, 0;
$L__BB12_1476:
	mov.b32 	%r8534, 0;
	not.pred 	%p1908, %p4025;
	@%p1908 bra 	$L__BB12_1481;
	setp.eq.s32 	%p1909, %r8533, -1;
	@%p1909 bra 	$L__BB12_4043;
	ld.shared.u64 	%rd3728, [m_Local_$_0];
	mul.wide.s32 	%rd402, %r8533, 16;
	add.s64 	%rd3729, %rd3728, %rd402;
	st.u32 	[%rd3729+40], %r963;
	ld.u32 	%r4865, [%rd1079];
	setp.eq.s32 	%p1910, %r4865, 0;
	@%p1910 bra 	$L__BB12_1479;
	bra.uni 	$L__BB12_1481;
$L__BB12_1479:
	ld.shared.u64 	%rd3730, [m_Local_$_0];
	add.s64 	%rd3731, %rd3730, %rd402;
	st.u32 	[%rd3731+36], %r4855;
	ld.u32 	%r4868, [%rd1079];
	setp.ne.s32 	%p1911, %r4868, 0;
	@%p1911 bra 	$L__BB12_1481;
	ld.shared.u64 	%rd3732, [m_Local_$_0];
	add.s64 	%rd3733, %rd3732, %rd402;
	st.u32 	[%rd3733+32], %r953;
	ld.u32 	%r4869, [%rd1079];
	setp.eq.s32 	%p1912, %r4869, 0;
	selp.b32 	%r8534, %r8533, 0, %p1912;
$L__BB12_1481:
	st.u32 	[%rd1079], %r8534;
	bra.uni 	$L__BB12_1483;
$L__BB12_1482:
	add.s32 	%r4872, %r8528, 4;
	cvt.u64.u32 	%rd3734, %r4872;
	add.s64 	%rd3735, %rd400, %rd3734;
	mov.b32 	%r4873, 0;
	st.u32 	[%rd3735+32], %r4873;
$L__BB12_1483:
	and.b32  	%r972, %r949, 2147483646;
	add.s32 	%r8530, %r8530, 2;
	add.s32 	%r8529, %r8529, 2;
	add.s32 	%r8528, %r8528, 8;
	setp.ne.s32 	%p1913, %r8529, 0;
	@%p1913 bra 	$L__BB12_1460;
$L__BB12_1484:
	and.b32  	%r4874, %r949, 1;
	setp.eq.b32 	%p1914, %r4874, 1;
	not.pred 	%p1915, %p1914;
	@%p1915 bra 	$L__BB12_1496;
	ld.shared.u64 	%rd3736, [m_Local_$_0];
	add.s64 	%rd403, %rd3736, %rd396;
	ld.u32 	%r973, [%rd403+12];
	setp.lt.s32 	%p1916, %r972, %r973;
	@%p1916 bra 	$L__BB12_1495;
	ld.shared.u64 	%rd3737, [m_Local_$_1];
	atom.add.u64 	%rd3738, [%rd3], 48;
	add.s64 	%rd3739, %rd3738, 56;
	setp.ge.u64 	%p1917, %rd3739, %rd3737;
	shr.u64 	%rd404, %rd3738, 4;
	cvt.u32.u64 	%r8536, %rd404;
	setp.eq.s32 	%p1918, %r8536, -1;
	or.pred  	%p1919, %p1917, %p1918;
	@%p1919 bra 	$L__BB12_1488;
	ld.shared.u64 	%rd3740, [m_Local_$_0];
	shl.b64 	%rd3741, %rd404, 32;
	shr.s64 	%rd3742, %rd3741, 28;
	add.s64 	%rd3743, %rd3740, %rd3742;
	mov.b16 	%rs461, 0;
	st.u8 	[%rd3743], %rs461;
	st.u8 	[%rd3743+1], %rs461;
	mov.b32 	%r4875, 3608;
	st.u32 	[%rd3743+4], %r4875;
	mov.b16 	%rs462, 1;
	st.u8 	[%rd3743+3], %rs462;
	mov.b32 	%r4876, 48;
	st.u32 	[%rd3743+8], %r4876;
	mov.b32 	%r4877, -1;
	st.u32 	[%rd3743+16], %r4877;
	ld.shared.u64 	%rd3744, [m_Local_$_0];
	add.s64 	%rd3745, %rd3744, %rd3742;
	mov.b32 	%r4878, 0;
	st.u32 	[%rd3745+32], %r4878;
	ld.shared.u64 	%rd3746, [m_Local_$_0];
	add.s64 	%rd3747, %rd3746, %rd3742;
	st.u32 	[%rd3747+36], %r4878;
	ld.shared.u64 	%rd3748, [m_Local_$_0];
	add.s64 	%rd3749, %rd3748, %rd3742;
	st.u32 	[%rd3749+40], %r4878;
	ld.u32 	%r4879, [%rd1079];
	setp.eq.s32 	%p4026, %r4879, 0;
	bra.uni 	$L__BB12_1489;
$L__BB12_1488:
	mov.b32 	%r4881, 21106;
	st.u32 	[%rd1079], %r4881;
	mov.b32 	%r8536, -1;
	mov.pred 	%p4026, 0;
$L__BB12_1489:
	mov.b32 	%r8537, 0;
	not.pred 	%p1921, %p4026;
	@%p1921 bra 	$L__BB12_1494;
	setp.eq.s32 	%p1922, %r8536, -1;
	@%p1922 bra 	$L__BB12_4044;
	ld.shared.u64 	%rd3750, [m_Local_$_0];
	mul.wide.s32 	%rd405, %r8536, 16;
	add.s64 	%rd3751, %rd3750, %rd405;
	st.u32 	[%rd3751+40], %r973;
	ld.u32 	%r4884, [%rd1079];
	setp.eq.s32 	%p1923, %r4884, 0;
	@%p1923 bra 	$L__BB12_1492;
	bra.uni 	$L__BB12_1494;
$L__BB12_1492:
	ld.shared.u64 	%rd3752, [m_Local_$_0];
	add.s64 	%rd3753, %rd3752, %rd405;
	st.u32 	[%rd3753+36], %r972;
	ld.u32 	%r4886, [%rd1079];
	setp.ne.s32 	%p1924, %r4886, 0;
	@%p1924 bra 	$L__BB12_1494;
	ld.shared.u64 	%rd3754, [m_Local_$_0];
	add.s64 	%rd3755, %rd3754, %rd405;
	st.u32 	[%rd3755+32], %r953;
	ld.u32 	%r4887, [%rd1079];
	setp.eq.s32 	%p1925, %r4887, 0;
	selp.b32 	%r8537, %r8536, 0, %p1925;
$L__BB12_1494:
	st.u32 	[%rd1079], %r8537;
	bra.uni 	$L__BB12_1496;
$L__BB12_1495:
	shl.b32 	%r4890, %r972, 2;
	cvt.u64.u32 	%rd3756, %r4890;
	add.s64 	%rd3757, %rd403, %rd3756;
	mov.b32 	%r4891, 0;
	st.u32 	[%rd3757+32], %r4891;
$L__BB12_1496:
	setp.lt.s32 	%p1926, %r949, 1;
	@%p1926 bra 	$L__BB12_1527;
	neg.s32 	%r8539, %r949;
	mov.b32 	%r8538, 0;
	mul.wide.s32 	%rd3781, %r953, 16;
	mov.u32 	%r8540, %r8538;
$L__BB12_1498:
	setp.ne.s32 	%p1927, %r919, -1;
	@%p1927 bra 	$L__BB12_1500;
	mov.b32 	%r4909, 21352;
	st.u32 	[%rd1079], %r4909;
	mov.b16 	%rs952, 0;
	bra.uni 	$L__BB12_1512;
$L__BB12_1500:
	ld.shared.u64 	%rd3758, [m_Local_$_0];
	add.s64 	%rd406, %rd3758, %rd384;
	ld.u32 	%r982, [%rd406+12];
	setp.lt.s32 	%p1928, %r8540, %r982;
	@%p1928 bra 	$L__BB12_1511;
	ld.shared.u64 	%rd3759, [m_Local_$_1];
	atom.add.u64 	%rd3760, [%rd3], 48;
	add.s64 	%rd3761, %rd3760, 56;
	setp.lt.u64 	%p1929, %rd3761, %rd3759;
	shr.u64 	%rd407, %rd3760, 4;
	cvt.u32.u64 	%r8541, %rd407;
	setp.ne.s32 	%p1930, %r8541, -1;
	and.pred  	%p1931, %p1929, %p1930;
	@%p1931 bra 	$L__BB12_1503;
	mov.b32 	%r4900, 21106;
	st.u32 	[%rd1079], %r4900;
	mov.b32 	%r8541, -1;
	mov.pred 	%p4027, 0;
	bra.uni 	$L__BB12_1504;
$L__BB12_1503:
	ld.shared.u64 	%rd3762, [m_Local_$_0];
	shl.b64 	%rd3763, %rd407, 32;
	shr.s64 	%rd3764, %rd3763, 28;
	add.s64 	%rd3765, %rd3762, %rd3764;
	mov.b16 	%rs463, 0;
	st.u8 	[%rd3765], %rs463;
	st.u8 	[%rd3765+1], %rs463;
	mov.b32 	%r4894, 3608;
	st.u32 	[%rd3765+4], %r4894;
	mov.b16 	%rs464, 1;
	st.u8 	[%rd3765+3], %rs464;
	mov.b32 	%r4895, 48;
	st.u32 	[%rd3765+8], %r4895;
	mov.b32 	%r4896, -1;
	st.u32 	[%rd3765+16], %r4896;
	ld.shared.u64 	%rd3766, [m_Local_$_0];
	add.s64 	%rd3767, %rd3766, %rd3764;
	mov.b32 	%r4897, 0;
	st.u32 	[%rd3767+32], %r4897;
	ld.shared.u64 	%rd3768, [m_Local_$_0];
	add.s64 	%rd3769, %rd3768, %rd3764;
	st.u32 	[%rd3769+36], %r4897;
	ld.shared.u64 	%rd3770, [m_Local_$_0];
	add.s64 	%rd3771, %rd3770, %rd3764;
	st.u32 	[%rd3771+40], %r4897;
	ld.u32 	%r4898, [%rd1079];
	setp.eq.s32 	%p4027, %r4898, 0;
$L__BB12_1504:
	mov.b32 	%r8542, 0;
	not.pred 	%p1933, %p4027;
	@%p1933 bra 	$L__BB12_1510;
	setp.ne.s32 	%p1934, %r8541, -1;
	@%p1934 bra 	$L__BB12_1507;
	mov.b32 	%r4908, 21352;
	st.u32 	[%rd1079], %r4908;
	bra.uni 	$L__BB12_1510;
$L__BB12_1507:
	ld.shared.u64 	%rd3772, [m_Local_$_0];
	mul.wide.s32 	%rd408, %r8541, 16;
	add.s64 	%rd3773, %rd3772, %rd408;
	st.u32 	[%rd3773+40], %r982;
	ld.u32 	%r4903, [%rd1079];
	setp.ne.s32 	%p1935, %r4903, 0;
	@%p1935 bra 	$L__BB12_1510;
	ld.shared.u64 	%rd3774, [m_Local_$_0];
	add.s64 	%rd3775, %rd3774, %rd408;
	st.u32 	[%rd3775+36], %r8540;
	ld.u32 	%r4905, [%rd1079];
	setp.ne.s32 	%p1936, %r4905, 0;
	@%p1936 bra 	$L__BB12_1510;
	ld.shared.u64 	%rd3776, [m_Local_$_0];
	add.s64 	%rd3777, %rd3776, %rd408;
	st.u32 	[%rd3777+32], %r919;
	ld.u32 	%r4906, [%rd1079];
	setp.eq.s32 	%p1937, %r4906, 0;
	selp.b32 	%r8542, %r8541, 0, %p1937;
$L__BB12_1510:
	st.u32 	[%rd1079], %r8542;
	mov.b16 	%rs952, 0;
	bra.uni 	$L__BB12_1512;
$L__BB12_1511:
	cvt.u64.u32 	%rd3778, %r8538;
	add.s64 	%rd3779, %rd406, %rd3778;
	ld.u8 	%rs952, [%rd3779+32];
$L__BB12_1512:
	setp.ne.s32 	%p1938, %r953, -1;
	@%p1938 bra 	$L__BB12_1514;
	mov.b32 	%r4926, 21352;
	st.u32 	[%rd1079], %r4926;
	bra.uni 	$L__BB12_1526;
$L__BB12_1514:
	ld.shared.u64 	%rd3780, [m_Local_$_0];
	add.s64 	%rd409, %rd3780, %rd3781;
	ld.u32 	%r987, [%rd409+12];
	setp.lt.s32 	%p1939, %r8540, %r987;
	@%p1939 bra 	$L__BB12_1525;
	ld.shared.u64 	%rd3782, [m_Local_$_1];
	atom.add.u64 	%rd3783, [%rd3], 48;
	add.s64 	%rd3784, %rd3783, 56;
	setp.lt.u64 	%p1940, %rd3784, %rd3782;
	shr.u64 	%rd410, %rd3783, 4;
	cvt.u32.u64 	%r8543, %rd410;
	setp.ne.s32 	%p1941, %r8543, -1;
	and.pred  	%p1942, %p1940, %p1941;
	@%p1942 bra 	$L__BB12_1517;
	mov.b32 	%r4916, 21106;
	st.u32 	[%rd1079], %r4916;
	mov.b32 	%r8543, -1;
	mov.pred 	%p4028, 0;
	bra.uni 	$L__BB12_1518;
$L__BB12_1517:
	ld.shared.u64 	%rd3785, [m_Local_$_0];
	shl.b64 	%rd3786, %rd410, 32;
	shr.s64 	%rd3787, %rd3786, 28;
	add.s64 	%rd3788, %rd3785, %rd3787;
	mov.b16 	%rs467, 0;
	st.u8 	[%rd3788], %rs467;
	st.u8 	[%rd3788+1], %rs467;
	mov.b32 	%r4910, 3608;
	st.u32 	[%rd3788+4], %r4910;
	mov.b16 	%rs468, 1;
	st.u8 	[%rd3788+3], %rs468;
	mov.b32 	%r4911, 48;
	st.u32 	[%rd3788+8], %r4911;
	mov.b32 	%r4912, -1;
	st.u32 	[%rd3788+16], %r4912;
	ld.shared.u64 	%rd3789, [m_Local_$_0];
	add.s64 	%rd3790, %rd3789, %rd3787;
	mov.b32 	%r4913, 0;
	st.u32 	[%rd3790+32], %r4913;
	ld.shared.u64 	%rd3791, [m_Local_$_0];
	add.s64 	%rd3792, %rd3791, %rd3787;
	st.u32 	[%rd3792+36], %r4913;
	ld.shared.u64 	%rd3793, [m_Local_$_0];
	add.s64 	%rd3794, %rd3793, %rd3787;
	st.u32 	[%rd3794+40], %r4913;
	ld.u32 	%r4914, [%rd1079];
	setp.eq.s32 	%p4028, %r4914, 0;
$L__BB12_1518:
	mov.b32 	%r8544, 0;
	not.pred 	%p1944, %p4028;
	@%p1944 bra 	$L__BB12_1524;
	setp.ne.s32 	%p1945, %r8543, -1;
	@%p1945 bra 	$L__BB12_1521;
	mov.b32 	%r4924, 21352;
	st.u32 	[%rd1079], %r4924;
	bra.uni 	$L__BB12_1524;
$L__BB12_1521:
	ld.shared.u64 	%rd3795, [m_Local_$_0];
	mul.wide.s32 	%rd411, %r8543, 16;
	add.s64 	%rd3796, %rd3795, %rd411;
	st.u32 	[%rd3796+40], %r987;
	ld.u32 	%r4919, [%rd1079];
	setp.ne.s32 	%p1946, %r4919, 0;
	@%p1946 bra 	$L__BB12_1524;
	ld.shared.u64 	%rd3797, [m_Local_$_0];
	add.s64 	%rd3798, %rd3797, %rd411;
	st.u32 	[%rd3798+36], %r8540;
	ld.u32 	%r4921, [%rd1079];
	setp.ne.s32 	%p1947, %r4921, 0;
	@%p1947 bra 	$L__BB12_1524;
	ld.shared.u64 	%rd3799, [m_Local_$_0];
	add.s64 	%rd3800, %rd3799, %rd411;
	st.u32 	[%rd3800+32], %r953;
	ld.u32 	%r4922, [%rd1079];
	setp.eq.s32 	%p1948, %r4922, 0;
	selp.b32 	%r8544, %r8543, 0, %p1948;
$L__BB12_1524:
	st.u32 	[%rd1079], %r8544;
	bra.uni 	$L__BB12_1526;
$L__BB12_1525:
	cvt.u64.u32 	%rd3801, %r8538;
	add.s64 	%rd3802, %rd409, %rd3801;
	mov.b32 	%r4925, 0;
	st.u32 	[%rd3802+32], %r4925;
	st.u8 	[%rd3802+32], %rs952;
$L__BB12_1526:
	add.s32 	%r8540, %r8540, 1;
	add.s32 	%r8539, %r8539, 1;
	setp.ne.s32 	%p1949, %r8539, 0;
	add.s32 	%r8538, %r8538, 4;
	@%p1949 bra 	$L__BB12_1498;
$L__BB12_1527:
	ld.shared.u64 	%rd3803, [m_Local_$_0];
	mul.wide.s32 	%rd3804, %r948, 16;
	add.s64 	%rd3805, %rd3803, %rd3804;
	st.u32 	[%rd3805+32], %r953;
	ld.shared.u64 	%rd3806, [m_Local_$_0];
	add.s64 	%rd3807, %rd3806, %rd3804;
	st.u32 	[%rd3807+40], %r949;
	ld.shared.u64 	%rd3808, [m_Local_$_0];
	add.s64 	%rd3809, %rd3808, %rd3804;
	mov.b32 	%r4927, 0;
	st.u32 	[%rd3809+48], %r4927;
$L__BB12_1528:
	setp.ne.s32 	%p1950, %r8516, -1;
	@%p1950 bra 	$L__BB12_1530;
	mov.b32 	%r4930, 21352;
	st.u32 	[%rd1079], %r4930;
	mov.b32 	%r8545, 0;
	mov.u32 	%r8546, %r8545;
	bra.uni 	$L__BB12_1531;
$L__BB12_1530:
	ld.shared.u64 	%rd3810, [m_Local_$_0];
	mul.wide.s32 	%rd3811, %r8516, 16;
	add.s64 	%rd3812, %rd3810, %rd3811;
	ld.u32 	%r8545, [%rd3812+32];
	ld.u32 	%r8546, [%rd3812+40];
$L__BB12_1531:
	setp.ne.s32 	%p1951, %r948, -1;
	@%p1951 bra 	$L__BB12_1533;
	mov.b32 	%r4932, 21352;
	st.u32 	[%rd1079], %r4932;
	mov.b32 	%r8547, 0;
	mov.u32 	%r8548, %r8547;
	bra.uni 	$L__BB12_1534;
$L__BB12_1533:
	ld.shared.u64 	%rd3813, [m_Local_$_0];
	mul.wide.s32 	%rd3814, %r948, 16;
	add.s64 	%rd3815, %rd3813, %rd3814;
	ld.u32 	%r8547, [%rd3815+32];
	ld.u32 	%r8548, [%rd3815+40];
$L__BB12_1534:
	add.s32 	%r1003, %r8548, %r8546;
	shl.b32 	%r4933, %r1003, 2;
	add.s32 	%r4934, %r4933, 32;
	shr.s32 	%r4935, %r4934, 31;
	shr.u32 	%r4936, %r4935, 29;
	add.s32 	%r4937, %r4934, %r4936;
	and.b32  	%r4938, %r4937, -8;
	sub.s32 	%r4939, %r4934, %r4938;
	setp.eq.s32 	%p1952, %r4939, 0;
	sub.s32 	%r4940, %r4933, %r4939;
	add.s32 	%r4941, %r4940, 40;
	selp.b32 	%r1004, %r4934, %r4941, %p1952;
	ld.shared.u64 	%rd412, [m_Local_$_1];
	and.b32  	%r4942, %r1004, 12;
	setp.eq.s32 	%p1953, %r4942, 0;
	mov.u32 	%r8549, %r1004;
	@%p1953 bra 	$L__BB12_1536;
	shr.s32 	%r4943, %r1004, 31;
	shr.u32 	%r4944, %r4943, 28;
	add.s32 	%r4945, %r1004, %r4944;
	and.b32  	%r4946, %r4945, -16;
	add.s32 	%r8549, %r4946, 16;
$L__BB12_1536:
	cvt.s64.s32 	%rd3816, %r8549;
	atom.add.u64 	%rd3817, [%rd3], %rd3816;
	cvt.s64.s32 	%rd3818, %r1004;
	add.s64 	%rd3819, %rd3818, %rd3817;
	add.s64 	%rd3820, %rd3819, 8;
	setp.lt.u64 	%p1954, %rd3820, %rd412;
	shr.u64 	%rd3821, %rd3817, 4;
	cvt.u32.u64 	%r4947, %rd3821;
	selp.b32 	%r1007, %r4947, -1, %p1954;
	setp.ne.s32 	%p1955, %r1007, -1;
	@%p1955 bra 	$L__BB12_1538;
	mov.b32 	%r5005, 21352;
	st.u32 	[%rd1079], %r5005;
	bra.uni 	$L__BB12_1577;
$L__BB12_1538:
	ld.shared.u64 	%rd3822, [m_Local_$_0];
	mul.wide.s32 	%rd413, %r1007, 16;
	add.s64 	%rd3823, %rd3822, %rd413;
	mov.b16 	%rs469, 0;
	st.u8 	[%rd3823], %rs469;
	st.u8 	[%rd3823+1], %rs469;
	mov.b32 	%r4948, 4335;
	st.u32 	[%rd3823+4], %r4948;
	mov.b16 	%rs470, 1;
	st.u8 	[%rd3823+3], %rs470;
	st.u32 	[%rd3823+8], %r1004;
	st.u32 	[%rd3823+12], %r1003;
	setp.lt.s32 	%p1956, %r1003, 1;
	@%p1956 bra 	$L__BB12_1577;
	setp.eq.s32 	%p1957, %r1003, 1;
	mov.b32 	%r1026, 0;
	@%p1957 bra 	$L__BB12_1565;
	and.b32  	%r1026, %r1003, 2147483646;
	neg.s32 	%r8551, %r1026;
	mov.b32 	%r8550, 0;
	mov.u32 	%r8552, %r8550;
$L__BB12_1541:
	ld.shared.u64 	%rd3824, [m_Local_$_0];
	add.s64 	%rd414, %rd3824, %rd413;
	ld.u32 	%r1012, [%rd414+12];
	setp.lt.s32 	%p1958, %r8552, %r1012;
	@%p1958 bra 	$L__BB12_1552;
	ld.shared.u64 	%rd3825, [m_Local_$_1];
	atom.add.u64 	%rd3826, [%rd3], 48;
	add.s64 	%rd3827, %rd3826, 56;
	setp.lt.u64 	%p1959, %rd3827, %rd3825;
	shr.u64 	%rd415, %rd3826, 4;
	cvt.u32.u64 	%r8553, %rd415;
	setp.ne.s32 	%p1960, %r8553, -1;
	and.pred  	%p1961, %p1959, %p1960;
	@%p1961 bra 	$L__BB12_1544;
	mov.b32 	%r4958, 21106;
	st.u32 	[%rd1079], %r4958;
	mov.b32 	%r8553, -1;
	mov.pred 	%p4029, 0;
	bra.uni 	$L__BB12_1545;
$L__BB12_1544:
	ld.shared.u64 	%rd3828, [m_Local_$_0];
	shl.b64 	%rd3829, %rd415, 32;
	shr.s64 	%rd3830, %rd3829, 28;
	add.s64 	%rd3831, %rd3828, %rd3830;
	mov.b16 	%rs471, 0;
	st.u8 	[%rd3831], %rs471;
	st.u8 	[%rd3831+1], %rs471;
	mov.b32 	%r4952, 3608;
	st.u32 	[%rd3831+4], %r4952;
	mov.b16 	%rs472, 1;
	st.u8 	[%rd3831+3], %rs472;
	mov.b32 	%r4953, 48;
	st.u32 	[%rd3831+8], %r4953;
	mov.b32 	%r4954, -1;
	st.u32 	[%rd3831+16], %r4954;
	ld.shared.u64 	%rd3832, [m_Local_$_0];
	add.s64 	%rd3833, %rd3832, %rd3830;
	mov.b32 	%r4955, 0;
	st.u32 	[%rd3833+32], %r4955;
	ld.shared.u64 	%rd3834, [m_Local_$_0];
	add.s64 	%rd3835, %rd3834, %rd3830;
	st.u32 	[%rd3835+36], %r4955;
	ld.shared.u64 	%rd3836, [m_Local_$_0];
	add.s64 	%rd3837, %rd3836, %rd3830;
	st.u32 	[%rd3837+40], %r4955;
	ld.u32 	%r4956, [%rd1079];
	setp.eq.s32 	%p4029, %r4956, 0;
$L__BB12_1545:
	mov.b32 	%r8554, 0;
	not.pred 	%p1963, %p4029;
	@%p1963 bra 	$L__BB12_1551;
	setp.ne.s32 	%p1964, %r8553, -1;
	@%p1964 bra 	$L__BB12_1548;
	mov.b32 	%r4966, 21352;
	st.u32 	[%rd1079], %r4966;
	bra.uni 	$L__BB12_1551;
$L__BB12_1548:
	ld.shared.u64 	%rd3838, [m_Local_$_0];
	mul.wide.s32 	%rd416, %r8553, 16;
	add.s64 	%rd3839, %rd3838, %rd416;
	st.u32 	[%rd3839+40], %r1012;
	ld.u32 	%r4961, [%rd1079];
	setp.ne.s32 	%p1965, %r4961, 0;
	@%p1965 bra 	$L__BB12_1551;
	ld.shared.u64 	%rd3840, [m_Local_$_0];
	add.s64 	%rd3841, %rd3840, %rd416;
	st.u32 	[%rd3841+36], %r8552;
	ld.u32 	%r4963, [%rd1079];
	setp.ne.s32 	%p1966, %r4963, 0;
	@%p1966 bra 	$L__BB12_1551;
	ld.shared.u64 	%rd3842, [m_Local_$_0];
	add.s64 	%rd3843, %rd3842, %rd416;
	st.u32 	[%rd3843+32], %r1007;
	ld.u32 	%r4964, [%rd1079];
	setp.eq.s32 	%p1967, %r4964, 0;
	selp.b32 	%r8554, %r8553, 0, %p1967;
$L__BB12_1551:
	st.u32 	[%rd1079], %r8554;
	bra.uni 	$L__BB12_1553;
$L__BB12_1552:
	cvt.u64.u32 	%rd3844, %r8550;
	add.s64 	%rd3845, %rd414, %rd3844;
	mov.b32 	%r4967, 0;
	st.u32 	[%rd3845+32], %r4967;
$L__BB12_1553:
	ld.shared.u64 	%rd3846, [m_Local_$_0];
	add.s64 	%rd417, %rd3846, %rd413;
	ld.u32 	%r1017, [%rd417+12];
	add.s32 	%r4968, %r8552, 1;
	setp.lt.s32 	%p1968, %r4968, %r1017;
	@%p1968 bra 	$L__BB12_1563;
	ld.shared.u64 	%rd3847, [m_Local_$_1];
	atom.add.u64 	%rd3848, [%rd3], 48;
	add.s64 	%rd3849, %rd3848, 56;
	setp.ge.u64 	%p1969, %rd3849, %rd3847;
	shr.u64 	%rd418, %rd3848, 4;
	cvt.u32.u64 	%r8555, %rd418;
	setp.eq.s32 	%p1970, %r8555, -1;
	or.pred  	%p1971, %p1969, %p1970;
	@%p1971 bra 	$L__BB12_1556;
	ld.shared.u64 	%rd3850, [m_Local_$_0];
	shl.b64 	%rd3851, %rd418, 32;
	shr.s64 	%rd3852, %rd3851, 28;
	add.s64 	%rd3853, %rd3850, %rd3852;
	mov.b16 	%rs473, 0;
	st.u8 	[%rd3853], %rs473;
	st.u8 	[%rd3853+1], %rs473;
	mov.b32 	%r4969, 3608;
	st.u32 	[%rd3853+4], %r4969;
	mov.b16 	%rs474, 1;
	st.u8 	[%rd3853+3], %rs474;
	mov.b32 	%r4970, 48;
	st.u32 	[%rd3853+8], %r4970;
	mov.b32 	%r4971, -1;
	st.u32 	[%rd3853+16], %r4971;
	ld.shared.u64 	%rd3854, [m_Local_$_0];
	add.s64 	%rd3855, %rd3854, %rd3852;
	mov.b32 	%r4972, 0;
	st.u32 	[%rd3855+32], %r4972;
	ld.shared.u64 	%rd3856, [m_Local_$_0];
	add.s64 	%rd3857, %rd3856, %rd3852;
	st.u32 	[%rd3857+36], %r4972;
	ld.shared.u64 	%rd3858, [m_Local_$_0];
	add.s64 	%rd3859, %rd3858, %rd3852;
	st.u32 	[%rd3859+40], %r4972;
	ld.u32 	%r4973, [%rd1079];
	setp.eq.s32 	%p4030, %r4973, 0;
	bra.uni 	$L__BB12_1557;
$L__BB12_1556:
	mov.b32 	%r4975, 21106;
	st.u32 	[%rd1079], %r4975;
	mov.b32 	%r8555, -1;
	mov.pred 	%p4030, 0;
$L__BB12_1557:
	mov.b32 	%r8556, 0;
	not.pred 	%p1973, %p4030;
	@%p1973 bra 	$L__BB12_1562;
	setp.eq.s32 	%p1974, %r8555, -1;
	@%p1974 bra 	$L__BB12_4045;
	ld.shared.u64 	%rd3860, [m_Local_$_0];
	mul.wide.s32 	%rd419, %r8555, 16;
	add.s64 	%rd3861, %rd3860, %rd419;
	st.u32 	[%rd3861+40], %r1017;
	ld.u32 	%r4978, [%rd1079];
	setp.eq.s32 	%p1975, %r4978, 0;
	@%p1975 bra 	$L__BB12_1560;
	bra.uni 	$L__BB12_1562;
$L__BB12_1560:
	ld.shared.u64 	%rd3862, [m_Local_$_0];
	add.s64 	%rd3863, %rd3862, %rd419;
	st.u32 	[%rd3863+36], %r4968;
	ld.u32 	%r4981, [%rd1079];
	setp.ne.s32 	%p1976, %r4981, 0;
	@%p1976 bra 	$L__BB12_1562;
	ld.shared.u64 	%rd3864, [m_Local_$_0];
	add.s64 	%rd3865, %rd3864, %rd419;
	st.u32 	[%rd3865+32], %r1007;
	ld.u32 	%r4982, [%rd1079];
	setp.eq.s32 	%p1977, %r4982, 0;
	selp.b32 	%r8556, %r8555, 0, %p1977;
$L__BB12_1562:
	st.u32 	[%rd1079], %r8556;
	bra.uni 	$L__BB12_1564;
$L__BB12_1563:
	add.s32 	%r4985, %r8550, 4;
	cvt.u64.u32 	%rd3866, %r4985;
	add.s64 	%rd3867, %rd417, %rd3866;
	mov.b32 	%r4986, 0;
	st.u32 	[%rd3867+32], %r4986;
$L__BB12_1564:
	add.s32 	%r8552, %r8552, 2;
	add.s32 	%r8551, %r8551, 2;
	add.s32 	%r8550, %r8550, 8;
	setp.ne.s32 	%p1978, %r8551, 0;
	@%p1978 bra 	$L__BB12_1541;
$L__BB12_1565:
	and.b32  	%r4987, %r1003, 1;
	setp.eq.b32 	%p1979, %r4987, 1;
	not.pred 	%p1980, %p1979;
	@%p1980 bra 	$L__BB12_1577;
	ld.shared.u64 	%rd3868, [m_Local_$_0];
	add.s64 	%rd420, %rd3868, %rd413;
	ld.u32 	%r1027, [%rd420+12];
	setp.lt.s32 	%p1981, %r1026, %r1027;
	@%p1981 bra 	$L__BB12_1576;
	ld.shared.u64 	%rd3869, [m_Local_$_1];
	atom.add.u64 	%rd3870, [%rd3], 48;
	add.s64 	%rd3871, %rd3870, 56;
	setp.ge.u64 	%p1982, %rd3871, %rd3869;
	shr.u64 	%rd421, %rd3870, 4;
	cvt.u32.u64 	%r8558, %rd421;
	setp.eq.s32 	%p1983, %r8558, -1;
	or.pred  	%p1984, %p1982, %p1983;
	@%p1984 bra 	$L__BB12_1569;
	ld.shared.u64 	%rd3872, [m_Local_$_0];
	shl.b64 	%rd3873, %rd421, 32;
	shr.s64 	%rd3874, %rd3873, 28;
	add.s64 	%rd3875, %rd3872, %rd3874;
	mov.b16 	%rs475, 0;
	st.u8 	[%rd3875], %rs475;
	st.u8 	[%rd3875+1], %rs475;
	mov.b32 	%r4988, 3608;
	st.u32 	[%rd3875+4], %r4988;
	mov.b16 	%rs476, 1;
	st.u8 	[%rd3875+3], %rs476;
	mov.b32 	%r4989, 48;
	st.u32 	[%rd3875+8], %r4989;
	mov.b32 	%r4990, -1;
	st.u32 	[%rd3875+16], %r4990;
	ld.shared.u64 	%rd3876, [m_Local_$_0];
	add.s64 	%rd3877, %rd3876, %rd3874;
	mov.b32 	%r4991, 0;
	st.u32 	[%rd3877+32], %r4991;
	ld.shared.u64 	%rd3878, [m_Local_$_0];
	add.s64 	%rd3879, %rd3878, %rd3874;
	st.u32 	[%rd3879+36], %r4991;
	ld.shared.u64 	%rd3880, [m_Local_$_0];
	add.s64 	%rd3881, %rd3880, %rd3874;
	st.u32 	[%rd3881+40], %r4991;
	ld.u32 	%r4992, [%rd1079];
	setp.eq.s32 	%p4031, %r4992, 0;
	bra.uni 	$L__BB12_1570;
$L__BB12_1569:
	mov.b32 	%r4994, 21106;
	st.u32 	[%rd1079], %r4994;
	mov.b32 	%r8558, -1;
	mov.pred 	%p4031, 0;
$L__BB12_1570:
	mov.b32 	%r8559, 0;
	not.pred 	%p1986, %p4031;
	@%p1986 bra 	$L__BB12_1575;
	setp.eq.s32 	%p1987, %r8558, -1;
	@%p1987 bra 	$L__BB12_4046;
	ld.shared.u64 	%rd3882, [m_Local_$_0];
	mul.wide.s32 	%rd422, %r8558, 16;
	add.s64 	%rd3883, %rd3882, %rd422;
	st.u32 	[%rd3883+40], %r1027;
	ld.u32 	%r4997, [%rd1079];
	setp.eq.s32 	%p1988, %r4997, 0;
	@%p1988 bra 	$L__BB12_1573;
	bra.uni 	$L__BB12_1575;
$L__BB12_1573:
	ld.shared.u64 	%rd3884, [m_Local_$_0];
	add.s64 	%rd3885, %rd3884, %rd422;
	st.u32 	[%rd3885+36], %r1026;
	ld.u32 	%r4999, [%rd1079];
	setp.ne.s32 	%p1989, %r4999, 0;
	@%p1989 bra 	$L__BB12_1575;
	ld.shared.u64 	%rd3886, [m_Local_$_0];
	add.s64 	%rd3887, %rd3886, %rd422;
	st.u32 	[%rd3887+32], %r1007;
	ld.u32 	%r5000, [%rd1079];
	setp.eq.s32 	%p1990, %r5000, 0;
	selp.b32 	%r8559, %r8558, 0, %p1990;
$L__BB12_1575:
	st.u32 	[%rd1079], %r8559;
	bra.uni 	$L__BB12_1577;
$L__BB12_1576:
	shl.b32 	%r5003, %r1026, 2;
	cvt.u64.u32 	%rd3888, %r5003;
	add.s64 	%rd3889, %rd420, %rd3888;
	mov.b32 	%r5004, 0;
	st.u32 	[%rd3889+32], %r5004;
$L__BB12_1577:
	setp.lt.s32 	%p1991, %r8546, 1;
	@%p1991 bra 	$L__BB12_1581;
	mul.wide.s32 	%rd423, %r8545, 16;
	mul.wide.s32 	%rd424, %r1007, 16;
	neg.s32 	%r8561, %r8546;
	mov.b32 	%r8560, 0;
	mov.u32 	%r8562, %r8560;
$L__BB12_1579:
	setp.ne.s32 	%p1992, %r8545, -1;
	@%p1992 bra 	$L__BB12_1585;
	mov.b32 	%r5022, 21352;
	st.u32 	[%rd1079], %r5022;
	mov.b16 	%rs953, 0;
	bra.uni 	$L__BB12_1597;
$L__BB12_1581:
	setp.lt.s32 	%p2015, %r8548, 1;
	@%p2015 bra 	$L__BB12_1639;
	mul.wide.s32 	%rd425, %r8547, 16;
	mul.wide.s32 	%rd426, %r1007, 16;
	neg.s32 	%r8570, %r8548;
	shl.b32 	%r8568, %r8546, 2;
	mov.b32 	%r8567, 0;
	mov.u32 	%r8571, %r8567;
$L__BB12_1583:
	setp.ne.s32 	%p2016, %r8547, -1;
	@%p2016 bra 	$L__BB12_1612;
	mov.b32 	%r5056, 21352;
	st.u32 	[%rd1079], %r5056;
	mov.b16 	%rs954, 0;
	bra.uni 	$L__BB12_1624;
$L__BB12_1585:
	ld.shared.u64 	%rd3890, [m_Local_$_0];
	add.s64 	%rd427, %rd3890, %rd423;
	ld.u32 	%r1038, [%rd427+12];
	setp.lt.s32 	%p1993, %r8562, %r1038;
	@%p1993 bra 	$L__BB12_1596;
	ld.shared.u64 	%rd3891, [m_Local_$_1];
	atom.add.u64 	%rd3892, [%rd3], 48;
	add.s64 	%rd3893, %rd3892, 56;
	setp.lt.u64 	%p1994, %rd3893, %rd3891;
	shr.u64 	%rd428, %rd3892, 4;
	cvt.u32.u64 	%r8563, %rd428;
	setp.ne.s32 	%p1995, %r8563, -1;
	and.pred  	%p1996, %p1994, %p1995;
	@%p1996 bra 	$L__BB12_1588;
	mov.b32 	%r5013, 21106;
	st.u32 	[%rd1079], %r5013;
	mov.b32 	%r8563, -1;
	mov.pred 	%p4032, 0;
	bra.uni 	$L__BB12_1589;
$L__BB12_1588:
	ld.shared.u64 	%rd3894, [m_Local_$_0];
	shl.b64 	%rd3895, %rd428, 32;
	shr.s64 	%rd3896, %rd3895, 28;
	add.s64 	%rd3897, %rd3894, %rd3896;
	mov.b16 	%rs477, 0;
	st.u8 	[%rd3897], %rs477;
	st.u8 	[%rd3897+1], %rs477;
	mov.b32 	%r5007, 3608;
	st.u32 	[%rd3897+4], %r5007;
	mov.b16 	%rs478, 1;
	st.u8 	[%rd3897+3], %rs478;
	mov.b32 	%r5008, 48;
	st.u32 	[%rd3897+8], %r5008;
	mov.b32 	%r5009, -1;
	st.u32 	[%rd3897+16], %r5009;
	ld.shared.u64 	%rd3898, [m_Local_$_0];
	add.s64 	%rd3899, %rd3898, %rd3896;
	mov.b32 	%r5010, 0;
	st.u32 	[%rd3899+32], %r5010;
	ld.shared.u64 	%rd3900, [m_Local_$_0];
	add.s64 	%rd3901, %rd3900, %rd3896;
	st.u32 	[%rd3901+36], %r5010;
	ld.shared.u64 	%rd3902, [m_Local_$_0];
	add.s64 	%rd3903, %rd3902, %rd3896;
	st.u32 	[%rd3903+40], %r5010;
	ld.u32 	%r5011, [%rd1079];
	setp.eq.s32 	%p4032, %r5011, 0;
$L__BB12_1589:
	mov.b32 	%r8564, 0;
	not.pred 	%p1998, %p4032;
	@%p1998 bra 	$L__BB12_1595;
	setp.ne.s32 	%p1999, %r8563, -1;
	@%p1999 bra 	$L__BB12_1592;
	mov.b32 	%r5021, 21352;
	st.u32 	[%rd1079], %r5021;
	bra.uni 	$L__BB12_1595;
$L__BB12_1592:
	ld.shared.u64 	%rd3904, [m_Local_$_0];
	mul.wide.s32 	%rd429, %r8563, 16;
	add.s64 	%rd3905, %rd3904, %rd429;
	st.u32 	[%rd3905+40], %r1038;
	ld.u32 	%r5016, [%rd1079];
	setp.ne.s32 	%p2000, %r5016, 0;
	@%p2000 bra 	$L__BB12_1595;
	ld.shared.u64 	%rd3906, [m_Local_$_0];
	add.s64 	%rd3907, %rd3906, %rd429;
	st.u32 	[%rd3907+36], %r8562;
	ld.u32 	%r5018, [%rd1079];
	setp.ne.s32 	%p2001, %r5018, 0;
	@%p2001 bra 	$L__BB12_1595;
	ld.shared.u64 	%rd3908, [m_Local_$_0];
	add.s64 	%rd3909, %rd3908, %rd429;
	st.u32 	[%rd3909+32], %r8545;
	ld.u32 	%r5019, [%rd1079];
	setp.eq.s32 	%p2002, %r5019, 0;
	selp.b32 	%r8564, %r8563, 0, %p2002;
$L__BB12_1595:
	st.u32 	[%rd1079], %r8564;
	mov.b16 	%rs953, 0;
	bra.uni 	$L__BB12_1597;
$L__BB12_1596:
	cvt.u64.u32 	%rd3910, %r8560;
	add.s64 	%rd3911, %rd427, %rd3910;
	ld.u8 	%rs953, [%rd3911+32];
$L__BB12_1597:
	setp.ne.s32 	%p2003, %r1007, -1;
	@%p2003 bra 	$L__BB12_1599;
	mov.b32 	%r5039, 21352;
	st.u32 	[%rd1079], %r5039;
	bra.uni 	$L__BB12_1611;
$L__BB12_1599:
	ld.shared.u64 	%rd3912, [m_Local_$_0];
	add.s64 	%rd430, %rd3912, %rd424;
	ld.u32 	%r1043, [%rd430+12];
	setp.lt.s32 	%p2004, %r8562, %r1043;
	@%p2004 bra 	$L__BB12_1610;
	ld.shared.u64 	%rd3913, [m_Local_$_1];
	atom.add.u64 	%rd3914, [%rd3], 48;
	add.s64 	%rd3915, %rd3914, 56;
	setp.lt.u64 	%p2005, %rd3915, %rd3913;
	shr.u64 	%rd431, %rd3914, 4;
	cvt.u32.u64 	%r8565, %rd431;
	setp.ne.s32 	%p2006, %r8565, -1;
	and.pred  	%p2007, %p2005, %p2006;
	@%p2007 bra 	$L__BB12_1602;
	mov.b32 	%r5029, 21106;
	st.u32 	[%rd1079], %r5029;
	mov.b32 	%r8565, -1;
	mov.pred 	%p4033, 0;
	bra.uni 	$L__BB12_1603;
$L__BB12_1602:
	ld.shared.u64 	%rd3916, [m_Local_$_0];
	shl.b64 	%rd3917, %rd431, 32;
	shr.s64 	%rd3918, %rd3917, 28;
	add.s64 	%rd3919, %rd3916, %rd3918;
	mov.b16 	%rs481, 0;
	st.u8 	[%rd3919], %rs481;
	st.u8 	[%rd3919+1], %rs481;
	mov.b32 	%r5023, 3608;
	st.u32 	[%rd3919+4], %r5023;
	mov.b16 	%rs482, 1;
	st.u8 	[%rd3919+3], %rs482;
	mov.b32 	%r5024, 48;
	st.u32 	[%rd3919+8], %r5024;
	mov.b32 	%r5025, -1;
	st.u32 	[%rd3919+16], %r5025;
	ld.shared.u64 	%rd3920, [m_Local_$_0];
	add.s64 	%rd3921, %rd3920, %rd3918;
	mov.b32 	%r5026, 0;
	st.u32 	[%rd3921+32], %r5026;
	ld.shared.u64 	%rd3922, [m_Local_$_0];
	add.s64 	%rd3923, %rd3922, %rd3918;
	st.u32 	[%rd3923+36], %r5026;
	ld.shared.u64 	%rd3924, [m_Local_$_0];
	add.s64 	%rd3925, %rd3924, %rd3918;
	st.u32 	[%rd3925+40], %r5026;
	ld.u32 	%r5027, [%rd1079];
	setp.eq.s32 	%p4033, %r5027, 0;
$L__BB12_1603:
	mov.b32 	%r8566, 0;
	not.pred 	%p2009, %p4033;
	@%p2009 bra 	$L__BB12_1609;
	setp.ne.s32 	%p2010, %r8565, -1;
	@%p2010 bra 	$L__BB12_1606;
	mov.b32 	%r5037, 21352;
	st.u32 	[%rd1079], %r5037;
	bra.uni 	$L__BB12_1609;
$L__BB12_1606:
	ld.shared.u64 	%rd3926, [m_Local_$_0];
	mul.wide.s32 	%rd432, %r8565, 16;
	add.s64 	%rd3927, %rd3926, %rd432;
	st.u32 	[%rd3927+40], %r1043;
	ld.u32 	%r5032, [%rd1079];
	setp.ne.s32 	%p2011, %r5032, 0;
	@%p2011 bra 	$L__BB12_1609;
	ld.shared.u64 	%rd3928, [m_Local_$_0];
	add.s64 	%rd3929, %rd3928, %rd432;
	st.u32 	[%rd3929+36], %r8562;
	ld.u32 	%r5034, [%rd1079];
	setp.ne.s32 	%p2012, %r5034, 0;
	@%p2012 bra 	$L__BB12_1609;
	ld.shared.u64 	%rd3930, [m_Local_$_0];
	add.s64 	%rd3931, %rd3930, %rd432;
	st.u32 	[%rd3931+32], %r1007;
	ld.u32 	%r5035, [%rd1079];
	setp.eq.s32 	%p2013, %r5035, 0;
	selp.b32 	%r8566, %r8565, 0, %p2013;
$L__BB12_1609:
	st.u32 	[%rd1079], %r8566;
	bra.uni 	$L__BB12_1611;
$L__BB12_1610:
	cvt.u64.u32 	%rd3932, %r8560;
	add.s64 	%rd3933, %rd430, %rd3932;
	mov.b32 	%r5038, 0;
	st.u32 	[%rd3933+32], %r5038;
	st.u8 	[%rd3933+32], %rs953;
$L__BB12_1611:
	add.s32 	%r8562, %r8562, 1;
	add.s32 	%r8561, %r8561, 1;
	setp.eq.s32 	%p2014, %r8561, 0;
	add.s32 	%r8560, %r8560, 4;
	@%p2014 bra 	$L__BB12_1581;
	bra.uni 	$L__BB12_1579;
$L__BB12_1612:
	ld.shared.u64 	%rd3934, [m_Local_$_0];
	add.s64 	%rd433, %rd3934, %rd425;
	ld.u32 	%r1056, [%rd433+12];
	setp.lt.s32 	%p2017, %r8571, %r1056;
	@%p2017 bra 	$L__BB12_1623;
	ld.shared.u64 	%rd3935, [m_Local_$_1];
	atom.add.u64 	%rd3936, [%rd3], 48;
	add.s64 	%rd3937, %rd3936, 56;
	setp.lt.u64 	%p2018, %rd3937, %rd3935;
	shr.u64 	%rd434, %rd3936, 4;
	cvt.u32.u64 	%r8572, %rd434;
	setp.ne.s32 	%p2019, %r8572, -1;
	and.pred  	%p2020, %p2018, %p2019;
	@%p2020 bra 	$L__BB12_1615;
	mov.b32 	%r5047, 21106;
	st.u32 	[%rd1079], %r5047;
	mov.b32 	%r8572, -1;
	mov.pred 	%p4034, 0;
	bra.uni 	$L__BB12_1616;
$L__BB12_1615:
	ld.shared.u64 	%rd3938, [m_Local_$_0];
	shl.b64 	%rd3939, %rd434, 32;
	shr.s64 	%rd3940, %rd3939, 28;
	add.s64 	%rd3941, %rd3938, %rd3940;
	mov.b16 	%rs483, 0;
	st.u8 	[%rd3941], %rs483;
	st.u8 	[%rd3941+1], %rs483;
	mov.b32 	%r5041, 3608;
	st.u32 	[%rd3941+4], %r5041;
	mov.b16 	%rs484, 1;
	st.u8 	[%rd3941+3], %rs484;
	mov.b32 	%r5042, 48;
	st.u32 	[%rd3941+8], %r5042;
	mov.b32 	%r5043, -1;
	st.u32 	[%rd3941+16], %r5043;
	ld.shared.u64 	%rd3942, [m_Local_$_0];
	add.s64 	%rd3943, %rd3942, %rd3940;
	mov.b32 	%r5044, 0;
	st.u32 	[%rd3943+32], %r5044;
	ld.shared.u64 	%rd3944, [m_Local_$_0];
	add.s64 	%rd3945, %rd3944, %rd3940;
	st.u32 	[%rd3945+36], %r5044;
	ld.shared.u64 	%rd3946, [m_Local_$_0];
	add.s64 	%rd3947, %rd3946, %rd3940;
	st.u32 	[%rd3947+40], %r5044;
	ld.u32 	%r5045, [%rd1079];
	setp.eq.s32 	%p4034, %r5045, 0;
$L__BB12_1616:
	mov.b32 	%r8573, 0;
	not.pred 	%p2022, %p4034;
	@%p2022 bra 	$L__BB12_1622;
	setp.ne.s32 	%p2023, %r8572, -1;
	@%p2023 bra 	$L__BB12_1619;
	mov.b32 	%r5055, 21352;
	st.u32 	[%rd1079], %r5055;
	bra.uni 	$L__BB12_1622;
$L__BB12_1619:
	ld.shared.u64 	%rd3948, [m_Local_$_0];
	mul.wide.s32 	%rd435, %r8572, 16;
	add.s64 	%rd3949, %rd3948, %rd435;
	st.u32 	[%rd3949+40], %r1056;
	ld.u32 	%r5050, [%rd1079];
	setp.ne.s32 	%p2024, %r5050, 0;
	@%p2024 bra 	$L__BB12_1622;
	ld.shared.u64 	%rd3950, [m_Local_$_0];
	add.s64 	%rd3951, %rd3950, %rd435;
	st.u32 	[%rd3951+36], %r8571;
	ld.u32 	%r5052, [%rd1079];
	setp.ne.s32 	%p2025, %r5052, 0;
	@%p2025 bra 	$L__BB12_1622;
	ld.shared.u64 	%rd3952, [m_Local_$_0];
	add.s64 	%rd3953, %rd3952, %rd435;
	st.u32 	[%rd3953+32], %r8547;
	ld.u32 	%r5053, [%rd1079];
	setp.eq.s32 	%p2026, %r5053, 0;
	selp.b32 	%r8573, %r8572, 0, %p2026;
$L__BB12_1622:
	st.u32 	[%rd1079], %r8573;
	mov.b16 	%rs954, 0;
	bra.uni 	$L__BB12_1624;
$L__BB12_1623:
	cvt.u64.u32 	%rd3954, %r8567;
	add.s64 	%rd3955, %rd433, %rd3954;
	ld.u8 	%rs954, [%rd3955+32];
$L__BB12_1624:
	setp.ne.s32 	%p2027, %r1007, -1;
	@%p2027 bra 	$L__BB12_1626;
	mov.b32 	%r5074, 21352;
	st.u32 	[%rd1079], %r5074;
	bra.uni 	$L__BB12_1638;
$L__BB12_1626:
	ld.shared.u64 	%rd3956, [m_Local_$_0];
	add.s64 	%rd436, %rd3956, %rd426;
	ld.u32 	%r5057, [%rd436+12];
	setp.gt.s32 	%p2028, %r8546, -1;
	setp.lt.s32 	%p2029, %r8546, %r5057;
	and.pred  	%p2030, %p2028, %p2029;
	@%p2030 bra 	$L__BB12_1637;
	ld.shared.u64 	%rd3959, [m_Local_$_1];
	atom.add.u64 	%rd3960, [%rd3], 48;
	add.s64 	%rd3961, %rd3960, 56;
	setp.lt.u64 	%p2031, %rd3961, %rd3959;
	shr.u64 	%rd437, %rd3960, 4;
	cvt.u32.u64 	%r8574, %rd437;
	setp.ne.s32 	%p2032, %r8574, -1;
	and.pred  	%p2033, %p2031, %p2032;
	@%p2033 bra 	$L__BB12_1629;
	mov.b32 	%r5065, 21106;
	st.u32 	[%rd1079], %r5065;
	mov.b32 	%r8574, -1;
	mov.pred 	%p4035, 0;
	bra.uni 	$L__BB12_1630;
$L__BB12_1629:
	ld.shared.u64 	%rd3962, [m_Local_$_0];
	shl.b64 	%rd3963, %rd437, 32;
	shr.s64 	%rd3964, %rd3963, 28;
	add.s64 	%rd3965, %rd3962, %rd3964;
	mov.b16 	%rs487, 0;
	st.u8 	[%rd3965], %rs487;
	st.u8 	[%rd3965+1], %rs487;
	mov.b32 	%r5059, 3608;
	st.u32 	[%rd3965+4], %r5059;
	mov.b16 	%rs488, 1;
	st.u8 	[%rd3965+3], %rs488;
	mov.b32 	%r5060, 48;
	st.u32 	[%rd3965+8], %r5060;
	mov.b32 	%r5061, -1;
	st.u32 	[%rd3965+16], %r5061;
	ld.shared.u64 	%rd3966, [m_Local_$_0];
	add.s64 	%rd3967, %rd3966, %rd3964;
	mov.b32 	%r5062, 0;
	st.u32 	[%rd3967+32], %r5062;
	ld.shared.u64 	%rd3968, [m_Local_$_0];
	add.s64 	%rd3969, %rd3968, %rd3964;
	st.u32 	[%rd3969+36], %r5062;
	ld.shared.u64 	%rd3970, [m_Local_$_0];
	add.s64 	%rd3971, %rd3970, %rd3964;
	st.u32 	[%rd3971+40], %r5062;
	ld.u32 	%r5063, [%rd1079];
	setp.eq.s32 	%p4035, %r5063, 0;
$L__BB12_1630:
	mov.b32 	%r8575, 0;
	not.pred 	%p2035, %p4035;
	@%p2035 bra 	$L__BB12_1636;
	setp.ne.s32 	%p2036, %r8574, -1;
	@%p2036 bra 	$L__BB12_1633;
	mov.b32 	%r5073, 21352;
	st.u32 	[%rd1079], %r5073;
	bra.uni 	$L__BB12_1636;
$L__BB12_1633:
	ld.shared.u64 	%rd3972, [m_Local_$_0];
	mul.wide.s32 	%rd438, %r8574, 16;
	add.s64 	%rd3973, %rd3972, %rd438;
	st.u32 	[%rd3973+40], %r5057;
	ld.u32 	%r5068, [%rd1079];
	setp.ne.s32 	%p2037, %r5068, 0;
	@%p2037 bra 	$L__BB12_1636;
	ld.shared.u64 	%rd3974, [m_Local_$_0];
	add.s64 	%rd3975, %rd3974, %rd438;
	st.u32 	[%rd3975+36], %r8546;
	ld.u32 	%r5070, [%rd1079];
	setp.ne.s32 	%p2038, %r5070, 0;
	@%p2038 bra 	$L__BB12_1636;
	ld.shared.u64 	%rd3976, [m_Local_$_0];
	add.s64 	%rd3977, %rd3976, %rd438;
	st.u32 	[%rd3977+32], %r1007;
	ld.u32 	%r5071, [%rd1079];
	setp.eq.s32 	%p2039, %r5071, 0;
	selp.b32 	%r8575, %r8574, 0, %p2039;
$L__BB12_1636:
	st.u32 	[%rd1079], %r8575;
	bra.uni 	$L__BB12_1638;
$L__BB12_1637:
	cvt.u64.u32 	%rd3957, %r8568;
	add.s64 	%rd3958, %rd436, %rd3957;
	mov.b32 	%r5058, 0;
	st.u32 	[%rd3958+32], %r5058;
	st.u8 	[%rd3958+32], %rs954;
$L__BB12_1638:
	add.s32 	%r8571, %r8571, 1;
	add.s32 	%r8570, %r8570, 1;
	setp.ne.s32 	%p2040, %r8570, 0;
	add.s32 	%r8546, %r8546, 1;
	add.s32 	%r8568, %r8568, 4;
	add.s32 	%r8567, %r8567, 4;
	@%p2040 bra 	$L__BB12_1583;
$L__BB12_1639:
	ld.shared.u64 	%rd3978, [m_Local_$_1];
	atom.add.u64 	%rd3979, [%rd3], 48;
	add.s64 	%rd3980, %rd3979, 56;
	setp.lt.u64 	%p2041, %rd3980, %rd3978;
	shr.u64 	%rd3981, %rd3979, 4;
	cvt.u32.u64 	%r5075, %rd3981;
	selp.b32 	%r1071, %r5075, -1, %p2041;
	setp.ne.s32 	%p2042, %r1071, -1;
	@%p2042 bra 	$L__BB12_1641;
	mov.b32 	%r5187, 21352;
	st.u32 	[%rd1079], %r5187;
	bra.uni 	$L__BB12_1716;
$L__BB12_1641:
	ld.shared.u64 	%rd3982, [m_Local_$_0];
	mul.wide.s32 	%rd439, %r1071, 16;
	add.s64 	%rd3983, %rd3982, %rd439;
	mov.b16 	%rs489, 1;
	st.u8 	[%rd3983], %rs489;
	mov.b16 	%rs490, 0;
	st.u8 	[%rd3983+1], %rs490;
	mov.b32 	%r5076, 2905;
	st.u32 	[%rd3983+4], %r5076;
	st.u8 	[%rd3983+3], %rs489;
	mov.b32 	%r5077, 48;
	st.u32 	[%rd3983+8], %r5077;
	mov.b32 	%r5078, -1;
	st.u32 	[%rd3983+16], %r5078;
	ld.shared.u64 	%rd3984, [m_Local_$_0];
	mul.wide.s32 	%rd440, %r1007, 16;
	add.s64 	%rd3985, %rd3984, %rd440;
	ld.u32 	%r1072, [%rd3985+12];
	shl.b32 	%r5079, %r1072, 2;
	add.s32 	%r5080, %r5079, 32;
	shr.s32 	%r5081, %r5080, 31;
	shr.u32 	%r5082, %r5081, 29;
	add.s32 	%r5083, %r5080, %r5082;
	and.b32  	%r5084, %r5083, -8;
	sub.s32 	%r5085, %r5080, %r5084;
	setp.eq.s32 	%p2043, %r5085, 0;
	sub.s32 	%r5086, %r5079, %r5085;
	add.s32 	%r5087, %r5086, 40;
	selp.b32 	%r1073, %r5080, %r5087, %p2043;
	ld.shared.u64 	%rd441, [m_Local_$_1];
	and.b32  	%r5088, %r1073, 12;
	setp.eq.s32 	%p2044, %r5088, 0;
	mov.u32 	%r8576, %r1073;
	@%p2044 bra 	$L__BB12_1643;
	shr.s32 	%r5089, %r1073, 31;
	shr.u32 	%r5090, %r5089, 28;
	add.s32 	%r5091, %r1073, %r5090;
	and.b32  	%r5092, %r5091, -16;
	add.s32 	%r8576, %r5092, 16;
$L__BB12_1643:
	cvt.s64.s32 	%rd3986, %r8576;
	atom.add.u64 	%rd3987, [%rd3], %rd3986;
	cvt.s64.s32 	%rd3988, %r1073;
	add.s64 	%rd3989, %rd3988, %rd3987;
	add.s64 	%rd3990, %rd3989, 8;
	setp.lt.u64 	%p2045, %rd3990, %rd441;
	shr.u64 	%rd3991, %rd3987, 4;
	cvt.u32.u64 	%r5093, %rd3991;
	selp.b32 	%r1076, %r5093, -1, %p2045;
	setp.ne.s32 	%p2046, %r1076, -1;
	@%p2046 bra 	$L__BB12_1645;
	mov.b32 	%r5151, 21352;
	st.u32 	[%rd1079], %r5151;
	bra.uni 	$L__BB12_1684;
$L__BB12_1645:
	ld.shared.u64 	%rd3992, [m_Local_$_0];
	mul.wide.s32 	%rd442, %r1076, 16;
	add.s64 	%rd3993, %rd3992, %rd442;
	mov.b16 	%rs491, 0;
	st.u8 	[%rd3993], %rs491;
	st.u8 	[%rd3993+1], %rs491;
	mov.b32 	%r5094, 4335;
	st.u32 	[%rd3993+4], %r5094;
	mov.b16 	%rs492, 1;
	st.u8 	[%rd3993+3], %rs492;
	st.u32 	[%rd3993+8], %r1073;
	st.u32 	[%rd3993+12], %r1072;
	setp.lt.s32 	%p2047, %r1072, 1;
	@%p2047 bra 	$L__BB12_1684;
	setp.eq.s32 	%p2048, %r1072, 1;
	mov.b32 	%r1095, 0;
	@%p2048 bra 	$L__BB12_1672;
	and.b32  	%r5097, %r1072, 2147483646;
	neg.s32 	%r8578, %r5097;
	mov.b32 	%r8577, 0;
	mov.u32 	%r8579, %r8577;
$L__BB12_1648:
	ld.shared.u64 	%rd3994, [m_Local_$_0];
	add.s64 	%rd443, %rd3994, %rd442;
	ld.u32 	%r1081, [%rd443+12];
	setp.lt.s32 	%p2049, %r8579, %r1081;
	@%p2049 bra 	$L__BB12_1659;
	ld.shared.u64 	%rd3995, [m_Local_$_1];
	atom.add.u64 	%rd3996, [%rd3], 48;
	add.s64 	%rd3997, %rd3996, 56;
	setp.lt.u64 	%p2050, %rd3997, %rd3995;
	shr.u64 	%rd444, %rd3996, 4;
	cvt.u32.u64 	%r8580, %rd444;
	setp.ne.s32 	%p2051, %r8580, -1;
	and.pred  	%p2052, %p2050, %p2051;
	@%p2052 bra 	$L__BB12_1651;
	mov.b32 	%r5104, 21106;
	st.u32 	[%rd1079], %r5104;
	mov.b32 	%r8580, -1;
	mov.pred 	%p4036, 0;
	bra.uni 	$L__BB12_1652;
$L__BB12_1651:
	ld.shared.u64 	%rd3998, [m_Local_$_0];
	shl.b64 	%rd3999, %rd444, 32;
	shr.s64 	%rd4000, %rd3999, 28;
	add.s64 	%rd4001, %rd3998, %rd4000;
	mov.b16 	%rs493, 0;
	st.u8 	[%rd4001], %rs493;
	st.u8 	[%rd4001+1], %rs493;
	mov.b32 	%r5098, 3608;
	st.u32 	[%rd4001+4], %r5098;
	mov.b16 	%rs494, 1;
	st.u8 	[%rd4001+3], %rs494;
	mov.b32 	%r5099, 48;
	st.u32 	[%rd4001+8], %r5099;
	mov.b32 	%r5100, -1;
	st.u32 	[%rd4001+16], %r5100;
	ld.shared.u64 	%rd4002, [m_Local_$_0];
	add.s64 	%rd4003, %rd4002, %rd4000;
	mov.b32 	%r5101, 0;
	st.u32 	[%rd4003+32], %r5101;
	ld.shared.u64 	%rd4004, [m_Local_$_0];
	add.s64 	%rd4005, %rd4004, %rd4000;
	st.u32 	[%rd4005+36], %r5101;
	ld.shared.u64 	%rd4006, [m_Local_$_0];
	add.s64 	%rd4007, %rd4006, %rd4000;
	st.u32 	[%rd4007+40], %r5101;
	ld.u32 	%r5102, [%rd1079];
	setp.eq.s32 	%p4036, %r5102, 0;
$L__BB12_1652:
	mov.b32 	%r8581, 0;
	not.pred 	%p2054, %p4036;
	@%p2054 bra 	$L__BB12_1658;
	setp.ne.s32 	%p2055, %r8580, -1;
	@%p2055 bra 	$L__BB12_1655;
	mov.b32 	%r5112, 21352;
	st.u32 	[%rd1079], %r5112;
	bra.uni 	$L__BB12_1658;
$L__BB12_1655:
	ld.shared.u64 	%rd4008, [m_Local_$_0];
	mul.wide.s32 	%rd445, %r8580, 16;
	add.s64 	%rd4009, %rd4008, %rd445;
	st.u32 	[%rd4009+40], %r1081;
	ld.u32 	%r5107, [%rd1079];
	setp.ne.s32 	%p2056, %r5107, 0;
	@%p2056 bra 	$L__BB12_1658;
	ld.shared.u64 	%rd4010, [m_Local_$_0];
	add.s64 	%rd4011, %rd4010, %rd445;
	st.u32 	[%rd4011+36], %r8579;
	ld.u32 	%r5109, [%rd1079];
	setp.ne.s32 	%p2057, %r5109, 0;
	@%p2057 bra 	$L__BB12_1658;
	ld.shared.u64 	%rd4012, [m_Local_$_0];
	add.s64 	%rd4013, %rd4012, %rd445;
	st.u32 	[%rd4013+32], %r1076;
	ld.u32 	%r5110, [%rd1079];
	setp.eq.s32 	%p2058, %r5110, 0;
	selp.b32 	%r8581, %r8580, 0, %p2058;
$L__BB12_1658:
	st.u32 	[%rd1079], %r8581;
	bra.uni 	$L__BB12_1660;
$L__BB12_1659:
	cvt.u64.u32 	%rd4014, %r8577;
	add.s64 	%rd4015, %rd443, %rd4014;
	mov.b32 	%r5113, 0;
	st.u32 	[%rd4015+32], %r5113;
$L__BB12_1660:
	ld.shared.u64 	%rd4016, [m_Local_$_0];
	add.s64 	%rd446, %rd4016, %rd442;
	ld.u32 	%r1086, [%rd446+12];
	add.s32 	%r5114, %r8579, 1;
	setp.lt.s32 	%p2059, %r5114, %r1086;
	@%p2059 bra 	$L__BB12_1670;
	ld.shared.u64 	%rd4017, [m_Local_$_1];
	atom.add.u64 	%rd4018, [%rd3], 48;
	add.s64 	%rd4019, %rd4018, 56;
	setp.ge.u64 	%p2060, %rd4019, %rd4017;
	shr.u64 	%rd447, %rd4018, 4;
	cvt.u32.u64 	%r8582, %rd447;
	setp.eq.s32 	%p2061, %r8582, -1;
	or.pred  	%p2062, %p2060, %p2061;
	@%p2062 bra 	$L__BB12_1663;
	ld.shared.u64 	%rd4020, [m_Local_$_0];
	shl.b64 	%rd4021, %rd447, 32;
	shr.s64 	%rd4022, %rd4021, 28;
	add.s64 	%rd4023, %rd4020, %rd4022;
	mov.b16 	%rs495, 0;
	st.u8 	[%rd4023], %rs495;
	st.u8 	[%rd4023+1], %rs495;
	mov.b32 	%r5115, 3608;
	st.u32 	[%rd4023+4], %r5115;
	mov.b16 	%rs496, 1;
	st.u8 	[%rd4023+3], %rs496;
	mov.b32 	%r5116, 48;
	st.u32 	[%rd4023+8], %r5116;
	mov.b32 	%r5117, -1;
	st.u32 	[%rd4023+16], %r5117;
	ld.shared.u64 	%rd4024, [m_Local_$_0];
	add.s64 	%rd4025, %rd4024, %rd4022;
	mov.b32 	%r5118, 0;
	st.u32 	[%rd4025+32], %r5118;
	ld.shared.u64 	%rd4026, [m_Local_$_0];
	add.s64 	%rd4027, %rd4026, %rd4022;
	st.u32 	[%rd4027+36], %r5118;
	ld.shared.u64 	%rd4028, [m_Local_$_0];
	add.s64 	%rd4029, %rd4028, %rd4022;
	st.u32 	[%rd4029+40], %r5118;
	ld.u32 	%r5119, [%rd1079];
	setp.eq.s32 	%p4037, %r5119, 0;
	bra.uni 	$L__BB12_1664;
$L__BB12_1663:
	mov.b32 	%r5121, 21106;
	st.u32 	[%rd1079], %r5121;
	mov.b32 	%r8582, -1;
	mov.pred 	%p4037, 0;
$L__BB12_1664:
	mov.b32 	%r8583, 0;
	not.pred 	%p2064, %p4037;
	@%p2064 bra 	$L__BB12_1669;
	setp.eq.s32 	%p2065, %r8582, -1;
	@%p2065 bra 	$L__BB12_4047;
	ld.shared.u64 	%rd4030, [m_Local_$_0];
	mul.wide.s32 	%rd448, %r8582, 16;
	add.s64 	%rd4031, %rd4030, %rd448;
	st.u32 	[%rd4031+40], %r1086;
	ld.u32 	%r5124, [%rd1079];
	setp.eq.s32 	%p2066, %r5124, 0;
	@%p2066 bra 	$L__BB12_1667;
	bra.uni 	$L__BB12_1669;
$L__BB12_1667:
	ld.shared.u64 	%rd4032, [m_Local_$_0];
	add.s64 	%rd4033, %rd4032, %rd448;
	add.s32 	%r5126, %r8579, 1;
	st.u32 	[%rd4033+36], %r5126;
	ld.u32 	%r5127, [%rd1079];
	setp.ne.s32 	%p2067, %r5127, 0;
	@%p2067 bra 	$L__BB12_1669;
	ld.shared.u64 	%rd4034, [m_Local_$_0];
	add.s64 	%rd4035, %rd4034, %rd448;
	st.u32 	[%rd4035+32], %r1076;
	ld.u32 	%r5128, [%rd1079];
	setp.eq.s32 	%p2068, %r5128, 0;
	selp.b32 	%r8583, %r8582, 0, %p2068;
$L__BB12_1669:
	st.u32 	[%rd1079], %r8583;
	bra.uni 	$L__BB12_1671;
$L__BB12_1670:
	add.s32 	%r5131, %r8577, 4;
	cvt.u64.u32 	%rd4036, %r5131;
	add.s64 	%rd4037, %rd446, %rd4036;
	mov.b32 	%r5132, 0;
	st.u32 	[%rd4037+32], %r5132;
$L__BB12_1671:
	and.b32  	%r1095, %r1072, 2147483646;
	add.s32 	%r8579, %r8579, 2;
	add.s32 	%r8578, %r8578, 2;
	add.s32 	%r8577, %r8577, 8;
	setp.ne.s32 	%p2069, %r8578, 0;
	@%p2069 bra 	$L__BB12_1648;
$L__BB12_1672:
	and.b32  	%r5133, %r1072, 1;
	setp.eq.b32 	%p2070, %r5133, 1;
	not.pred 	%p2071, %p2070;
	@%p2071 bra 	$L__BB12_1684;
	ld.shared.u64 	%rd4038, [m_Local_$_0];
	add.s64 	%rd449, %rd4038, %rd442;
	ld.u32 	%r1096, [%rd449+12];
	setp.lt.s32 	%p2072, %r1095, %r1096;
	@%p2072 bra 	$L__BB12_1683;
	ld.shared.u64 	%rd4039, [m_Local_$_1];
	atom.add.u64 	%rd4040, [%rd3], 48;
	add.s64 	%rd4041, %rd4040, 56;
	setp.ge.u64 	%p2073, %rd4041, %rd4039;
	shr.u64 	%rd450, %rd4040, 4;
	cvt.u32.u64 	%r8585, %rd450;
	setp.eq.s32 	%p2074, %r8585, -1;
	or.pred  	%p2075, %p2073, %p2074;
	@%p2075 bra 	$L__BB12_1676;
	ld.shared.u64 	%rd4042, [m_Local_$_0];
	shl.b64 	%rd4043, %rd450, 32;
	shr.s64 	%rd4044, %rd4043, 28;
	add.s64 	%rd4045, %rd4042, %rd4044;
	mov.b16 	%rs497, 0;
	st.u8 	[%rd4045], %rs497;
	st.u8 	[%rd4045+1], %rs497;
	mov.b32 	%r5134, 3608;
	st.u32 	[%rd4045+4], %r5134;
	mov.b16 	%rs498, 1;
	st.u8 	[%rd4045+3], %rs498;
	mov.b32 	%r5135, 48;
	st.u32 	[%rd4045+8], %r5135;
	mov.b32 	%r5136, -1;
	st.u32 	[%rd4045+16], %r5136;
	ld.shared.u64 	%rd4046, [m_Local_$_0];
	add.s64 	%rd4047, %rd4046, %rd4044;
	mov.b32 	%r5137, 0;
	st.u32 	[%rd4047+32], %r5137;
	ld.shared.u64 	%rd4048, [m_Local_$_0];
	add.s64 	%rd4049, %rd4048, %rd4044;
	st.u32 	[%rd4049+36], %r5137;
	ld.shared.u64 	%rd4050, [m_Local_$_0];
	add.s64 	%rd4051, %rd4050, %rd4044;
	st.u32 	[%rd4051+40], %r5137;
	ld.u32 	%r5138, [%rd1079];
	setp.eq.s32 	%p4038, %r5138, 0;
	bra.uni 	$L__BB12_1677;
$L__BB12_1676:
	mov.b32 	%r5140, 21106;
	st.u32 	[%rd1079], %r5140;
	mov.b32 	%r8585, -1;
	mov.pred 	%p4038, 0;
$L__BB12_1677:
	mov.b32 	%r8586, 0;
	not.pred 	%p2077, %p4038;
	@%p2077 bra 	$L__BB12_1682;
	setp.eq.s32 	%p2078, %r8585, -1;
	@%p2078 bra 	$L__BB12_4048;
	ld.shared.u64 	%rd4052, [m_Local_$_0];
	mul.wide.s32 	%rd451, %r8585, 16;
	add.s64 	%rd4053, %rd4052, %rd451;
	st.u32 	[%rd4053+40], %r1096;
	ld.u32 	%r5143, [%rd1079];
	setp.eq.s32 	%p2079, %r5143, 0;
	@%p2079 bra 	$L__BB12_1680;
	bra.uni 	$L__BB12_1682;
$L__BB12_1680:
	ld.shared.u64 	%rd4054, [m_Local_$_0];
	add.s64 	%rd4055, %rd4054, %rd451;
	st.u32 	[%rd4055+36], %r1095;
	ld.u32 	%r5145, [%rd1079];
	setp.ne.s32 	%p2080, %r5145, 0;
	@%p2080 bra 	$L__BB12_1682;
	ld.shared.u64 	%rd4056, [m_Local_$_0];
	add.s64 	%rd4057, %rd4056, %rd451;
	st.u32 	[%rd4057+32], %r1076;
	ld.u32 	%r5146, [%rd1079];
	setp.eq.s32 	%p2081, %r5146, 0;
	selp.b32 	%r8586, %r8585, 0, %p2081;
$L__BB12_1682:
	st.u32 	[%rd1079], %r8586;
	bra.uni 	$L__BB12_1684;
$L__BB12_1683:
	shl.b32 	%r5149, %r1095, 2;
	cvt.u64.u32 	%rd4058, %r5149;
	add.s64 	%rd4059, %rd449, %rd4058;
	mov.b32 	%r5150, 0;
	st.u32 	[%rd4059+32], %r5150;
$L__BB12_1684:
	setp.lt.s32 	%p2082, %r1072, 1;
	@%p2082 bra 	$L__BB12_1715;
	neg.s32 	%r8588, %r1072;
	mov.b32 	%r8587, 0;
	mul.wide.s32 	%rd4083, %r1076, 16;
	mov.u32 	%r8589, %r8587;
$L__BB12_1686:
	setp.ne.s32 	%p2083, %r1007, -1;
	@%p2083 bra 	$L__BB12_1688;
	mov.b32 	%r5168, 21352;
	st.u32 	[%rd1079], %r5168;
	mov.b16 	%rs955, 0;
	bra.uni 	$L__BB12_1700;
$L__BB12_1688:
	ld.shared.u64 	%rd4060, [m_Local_$_0];
	add.s64 	%rd452, %rd4060, %rd440;
	ld.u32 	%r1105, [%rd452+12];
	setp.lt.s32 	%p2084, %r8589, %r1105;
	@%p2084 bra 	$L__BB12_1699;
	ld.shared.u64 	%rd4061, [m_Local_$_1];
	atom.add.u64 	%rd4062, [%rd3], 48;
	add.s64 	%rd4063, %rd4062, 56;
	setp.lt.u64 	%p2085, %rd4063, %rd4061;
	shr.u64 	%rd453, %rd4062, 4;
	cvt.u32.u64 	%r8590, %rd453;
	setp.ne.s32 	%p2086, %r8590, -1;
	and.pred  	%p2087, %p2085, %p2086;
	@%p2087 bra 	$L__BB12_1691;
	mov.b32 	%r5159, 21106;
	st.u32 	[%rd1079], %r5159;
	mov.b32 	%r8590, -1;
	mov.pred 	%p4039, 0;
	bra.uni 	$L__BB12_1692;
$L__BB12_1691:
	ld.shared.u64 	%rd4064, [m_Local_$_0];
	shl.b64 	%rd4065, %rd453, 32;
	shr.s64 	%rd4066, %rd4065, 28;
	add.s64 	%rd4067, %rd4064, %rd4066;
	mov.b16 	%rs499, 0;
	st.u8 	[%rd4067], %rs499;
	st.u8 	[%rd4067+1], %rs499;
	mov.b32 	%r5153, 3608;
	st.u32 	[%rd4067+4], %r5153;
	mov.b16 	%rs500, 1;
	st.u8 	[%rd4067+3], %rs500;
	mov.b32 	%r5154, 48;
	st.u32 	[%rd4067+8], %r5154;
	mov.b32 	%r5155, -1;
	st.u32 	[%rd4067+16], %r5155;
	ld.shared.u64 	%rd4068, [m_Local_$_0];
	add.s64 	%rd4069, %rd4068, %rd4066;
	mov.b32 	%r5156, 0;
	st.u32 	[%rd4069+32], %r5156;
	ld.shared.u64 	%rd4070, [m_Local_$_0];
	add.s64 	%rd4071, %rd4070, %rd4066;
	st.u32 	[%rd4071+36], %r5156;
	ld.shared.u64 	%rd4072, [m_Local_$_0];
	add.s64 	%rd4073, %rd4072, %rd4066;
	st.u32 	[%rd4073+40], %r5156;
	ld.u32 	%r5157, [%rd1079];
	setp.eq.s32 	%p4039, %r5157, 0;
$L__BB12_1692:
	mov.b32 	%r8591, 0;
	not.pred 	%p2089, %p4039;
	@%p2089 bra 	$L__BB12_1698;
	setp.ne.s32 	%p2090, %r8590, -1;
	@%p2090 bra 	$L__BB12_1695;
	mov.b32 	%r5167, 21352;
	st.u32 	[%rd1079], %r5167;
	bra.uni 	$L__BB12_1698;
$L__BB12_1695:
	ld.shared.u64 	%rd4074, [m_Local_$_0];
	mul.wide.s32 	%rd454, %r8590, 16;
	add.s64 	%rd4075, %rd4074, %rd454;
	st.u32 	[%rd4075+40], %r1105;
	ld.u32 	%r5162, [%rd1079];
	setp.ne.s32 	%p2091, %r5162, 0;
	@%p2091 bra 	$L__BB12_1698;
	ld.shared.u64 	%rd4076, [m_Local_$_0];
	add.s64 	%rd4077, %rd4076, %rd454;
	st.u32 	[%rd4077+36], %r8589;
	ld.u32 	%r5164, [%rd1079];
	setp.ne.s32 	%p2092, %r5164, 0;
	@%p2092 bra 	$L__BB12_1698;
	ld.shared.u64 	%rd4078, [m_Local_$_0];
	add.s64 	%rd4079, %rd4078, %rd454;
	st.u32 	[%rd4079+32], %r1007;
	ld.u32 	%r5165, [%rd1079];
	setp.eq.s32 	%p2093, %r5165, 0;
	selp.b32 	%r8591, %r8590, 0, %p2093;
$L__BB12_1698:
	st.u32 	[%rd1079], %r8591;
	mov.b16 	%rs955, 0;
	bra.uni 	$L__BB12_1700;
$L__BB12_1699:
	cvt.u64.u32 	%rd4080, %r8587;
	add.s64 	%rd4081, %rd452, %rd4080;
	ld.u8 	%rs955, [%rd4081+32];
$L__BB12_1700:
	setp.ne.s32 	%p2094, %r1076, -1;
	@%p2094 bra 	$L__BB12_1702;
	mov.b32 	%r5185, 21352;
	st.u32 	[%rd1079], %r5185;
	bra.uni 	$L__BB12_1714;
$L__BB12_1702:
	ld.shared.u64 	%rd4082, [m_Local_$_0];
	add.s64 	%rd455, %rd4082, %rd4083;
	ld.u32 	%r1110, [%rd455+12];
	setp.lt.s32 	%p2095, %r8589, %r1110;
	@%p2095 bra 	$L__BB12_1713;
	ld.shared.u64 	%rd4084, [m_Local_$_1];
	atom.add.u64 	%rd4085, [%rd3], 48;
	add.s64 	%rd4086, %rd4085, 56;
	setp.lt.u64 	%p2096, %rd4086, %rd4084;
	shr.u64 	%rd456, %rd4085, 4;
	cvt.u32.u64 	%r8592, %rd456;
	setp.ne.s32 	%p2097, %r8592, -1;
	and.pred  	%p2098, %p2096, %p2097;
	@%p2098 bra 	$L__BB12_1705;
	mov.b32 	%r5175, 21106;
	st.u32 	[%rd1079], %r5175;
	mov.b32 	%r8592, -1;
	mov.pred 	%p4040, 0;
	bra.uni 	$L__BB12_1706;
$L__BB12_1705:
	ld.shared.u64 	%rd4087, [m_Local_$_0];
	shl.b64 	%rd4088, %rd456, 32;
	shr.s64 	%rd4089, %rd4088, 28;
	add.s64 	%rd4090, %rd4087, %rd4089;
	mov.b16 	%rs503, 0;
	st.u8 	[%rd4090], %rs503;
	st.u8 	[%rd4090+1], %rs503;
	mov.b32 	%r5169, 3608;
	st.u32 	[%rd4090+4], %r5169;
	mov.b16 	%rs504, 1;
	st.u8 	[%rd4090+3], %rs504;
	mov.b32 	%r5170, 48;
	st.u32 	[%rd4090+8], %r5170;
	mov.b32 	%r5171, -1;
	st.u32 	[%rd4090+16], %r5171;
	ld.shared.u64 	%rd4091, [m_Local_$_0];
	add.s64 	%rd4092, %rd4091, %rd4089;
	mov.b32 	%r5172, 0;
	st.u32 	[%rd4092+32], %r5172;
	ld.shared.u64 	%rd4093, [m_Local_$_0];
	add.s64 	%rd4094, %rd4093, %rd4089;
	st.u32 	[%rd4094+36], %r5172;
	ld.shared.u64 	%rd4095, [m_Local_$_0];
	add.s64 	%rd4096, %rd4095, %rd4089;
	st.u32 	[%rd4096+40], %r5172;
	ld.u32 	%r5173, [%rd1079];
	setp.eq.s32 	%p4040, %r5173, 0;
$L__BB12_1706:
	mov.b32 	%r8593, 0;
	not.pred 	%p2100, %p4040;
	@%p2100 bra 	$L__BB12_1712;
	setp.ne.s32 	%p2101, %r8592, -1;
	@%p2101 bra 	$L__BB12_1709;
	mov.b32 	%r5183, 21352;
	st.u32 	[%rd1079], %r5183;
	bra.uni 	$L__BB12_1712;
$L__BB12_1709:
	ld.shared.u64 	%rd4097, [m_Local_$_0];
	mul.wide.s32 	%rd457, %r8592, 16;
	add.s64 	%rd4098, %rd4097, %rd457;
	st.u32 	[%rd4098+40], %r1110;
	ld.u32 	%r5178, [%rd1079];
	setp.ne.s32 	%p2102, %r5178, 0;
	@%p2102 bra 	$L__BB12_1712;
	ld.shared.u64 	%rd4099, [m_Local_$_0];
	add.s64 	%rd4100, %rd4099, %rd457;
	st.u32 	[%rd4100+36], %r8589;
	ld.u32 	%r5180, [%rd1079];
	setp.ne.s32 	%p2103, %r5180, 0;
	@%p2103 bra 	$L__BB12_1712;
	ld.shared.u64 	%rd4101, [m_Local_$_0];
	add.s64 	%rd4102, %rd4101, %rd457;
	st.u32 	[%rd4102+32], %r1076;
	ld.u32 	%r5181, [%rd1079];
	setp.eq.s32 	%p2104, %r5181, 0;
	selp.b32 	%r8593, %r8592, 0, %p2104;
$L__BB12_1712:
	st.u32 	[%rd1079], %r8593;
	bra.uni 	$L__BB12_1714;
$L__BB12_1713:
	cvt.u64.u32 	%rd4103, %r8587;
	add.s64 	%rd4104, %rd455, %rd4103;
	mov.b32 	%r5184, 0;
	st.u32 	[%rd4104+32], %r5184;
	st.u8 	[%rd4104+32], %rs955;
$L__BB12_1714:
	add.s32 	%r8589, %r8589, 1;
	add.s32 	%r8588, %r8588, 1;
	setp.ne.s32 	%p2105, %r8588, 0;
	add.s32 	%r8587, %r8587, 4;
	@%p2105 bra 	$L__BB12_1686;
$L__BB12_1715:
	ld.shared.u64 	%rd4105, [m_Local_$_0];
	add.s64 	%rd4106, %rd4105, %rd439;
	st.u32 	[%rd4106+32], %r1076;
	ld.shared.u64 	%rd4107, [m_Local_$_0];
	add.s64 	%rd4108, %rd4107, %rd439;
	st.u32 	[%rd4108+40], %r1072;
	ld.shared.u64 	%rd4109, [m_Local_$_0];
	add.s64 	%rd4110, %rd4109, %rd439;
	mov.b32 	%r5186, 0;
	st.u32 	[%rd4110+48], %r5186;
$L__BB12_1716:
	ld.shared.u64 	%rd4111, [m_Local_$_1];
	atom.add.u64 	%rd4112, [%rd3], 48;
	add.s64 	%rd4113, %rd4112, 56;
	setp.lt.u64 	%p2106, %rd4113, %rd4111;
	shr.u64 	%rd458, %rd4112, 4;
	cvt.u32.u64 	%r8597, %rd458;
	setp.ne.s32 	%p2107, %r8597, -1;
	and.pred  	%p2108, %p2106, %p2107;
	@%p2108 bra 	$L__BB12_1718;
	mov.b32 	%r9088, 21352;
	st.u32 	[%rd1079], %r9088;
	mov.b32 	%r8597, -1;
	bra.uni 	$L__BB12_1722;
$L__BB12_1718:
	setp.ne.s32 	%p2109, %r1071, -1;
	ld.shared.u64 	%rd4114, [m_Local_$_0];
	shl.b64 	%rd4115, %rd458, 32;
	shr.s64 	%rd459, %rd4115, 28;
	add.s64 	%rd4116, %rd4114, %rd459;
	mov.b16 	%rs505, 0;
	st.u8 	[%rd4116], %rs505;
	st.u8 	[%rd4116+1], %rs505;
	mov.b32 	%r5188, 16901;
	st.u32 	[%rd4116+4], %r5188;
	mov.b16 	%rs506, 1;
	st.u8 	[%rd4116+3], %rs506;
	mov.b32 	%r5189, 44;
	st.u32 	[%rd4116+8], %r5189;
	mov.b32 	%r5190, -1;
	st.u32 	[%rd4116+16], %r5190;
	@%p2109 bra 	$L__BB12_1720;
	mov.b32 	%r5192, 21352;
	st.u32 	[%rd1079], %r5192;
	mov.b32 	%r8594, 0;
	ld.shared.u64 	%rd7574, [m_Local_$_0];
	mov.u32 	%r8595, %r8594;
	bra.uni 	$L__BB12_1721;
$L__BB12_1720:
	ld.shared.u64 	%rd7574, [m_Local_$_0];
	mul.wide.s32 	%rd4117, %r1071, 16;
	add.s64 	%rd4118, %rd7574, %rd4117;
	ld.u32 	%r8594, [%rd4118+32];
	ld.u32 	%r8595, [%rd4118+40];
$L__BB12_1721:
	add.s64 	%rd4119, %rd7574, %rd459;
	st.u32 	[%rd4119+32], %r8594;
	ld.shared.u64 	%rd4120, [m_Local_$_0];
	add.s64 	%rd4121, %rd4120, %rd459;
	st.u32 	[%rd4121+40], %r8595;
	ld.u32 	%r9088, [%rd1079];
$L__BB12_1722:
	setp.ne.s32 	%p2110, %r9088, 0;
	@%p2110 bra 	$L__BB12_2231;
	setp.ne.s32 	%p2111, %r888, -2147483648;
	@%p2111 bra 	$L__BB12_1859;
	ld.shared.u64 	%rd4392, [m_Local_$_1];
	atom.add.u64 	%rd4393, [%rd3], 80;
	add.s64 	%rd4394, %rd4393, 88;
	setp.lt.u64 	%p2270, %rd4394, %rd4392;
	shr.u64 	%rd4395, %rd4393, 4;
	cvt.u32.u64 	%r5442, %rd4395;
	selp.b32 	%r1126, %r5442, -1, %p2270;
	setp.ne.s32 	%p2271, %r1126, -1;
	@%p2271 bra 	$L__BB12_1729;
	mov.b32 	%r5479, 21352;
	st.u32 	[%rd1079], %r5479;
$L__BB12_1726:
	mov.u64 	%rd4441, $str$23;
	add.s64 	%rd7576, %rd4441, 1;
	mul.wide.s32 	%rd472, %r1126, 16;
	mov.b32 	%r8603, -10;
	mov.u64 	%rd7577, %rd472;
$L__BB12_1727:
	setp.ne.s32 	%p2293, %r1126, -1;
	add.s32 	%r1142, %r8603, 11;
	add.s32 	%r1143, %r8603, 10;
	@%p2293 bra 	$L__BB12_1755;
	mov.b32 	%r5497, 21352;
	st.u32 	[%rd1079], %r5497;
	bra.uni 	$L__BB12_1767;
$L__BB12_1729:
	ld.shared.u64 	%rd4396, [m_Local_$_0];
	mul.wide.s32 	%rd463, %r1126, 16;
	add.s64 	%rd4397, %rd4396, %rd463;
	mov.b16 	%rs539, 0;
	st.u8 	[%rd4397], %rs539;
	st.u8 	[%rd4397+1], %rs539;
	mov.b32 	%r5444, 4335;
	st.u32 	[%rd4397+4], %r5444;
	mov.b16 	%rs540, 1;
	st.u8 	[%rd4397+3], %rs540;
	mov.b32 	%r5445, 80;
	st.u32 	[%rd4397+8], %r5445;
	mov.b32 	%r5446, 11;
	st.u32 	[%rd4397+12], %r5446;
	mov.b32 	%r8598, -10;
	mov.u64 	%rd7575, %rd463;
$L__BB12_1730:
	add.s32 	%r1128, %r8598, 11;
	add.s32 	%r1129, %r8598, 10;
	ld.shared.u64 	%rd465, [m_Local_$_0];
	add.s64 	%rd4398, %rd465, %rd463;
	ld.u32 	%r1130, [%rd4398+12];
	setp.lt.s32 	%p2272, %r1129, %r1130;
	@%p2272 bra 	$L__BB12_1741;
	ld.shared.u64 	%rd4399, [m_Local_$_1];
	atom.add.u64 	%rd4400, [%rd3], 48;
	add.s64 	%rd4401, %rd4400, 56;
	setp.lt.u64 	%p2273, %rd4401, %rd4399;
	shr.u64 	%rd466, %rd4400, 4;
	cvt.u32.u64 	%r8599, %rd466;
	setp.ne.s32 	%p2274, %r8599, -1;
	and.pred  	%p2275, %p2273, %p2274;
	@%p2275 bra 	$L__BB12_1733;
	mov.b32 	%r5453, 21106;
	st.u32 	[%rd1079], %r5453;
	mov.b32 	%r8599, -1;
	mov.pred 	%p4041, 0;
	bra.uni 	$L__BB12_1734;
$L__BB12_1733:
	ld.shared.u64 	%rd4402, [m_Local_$_0];
	shl.b64 	%rd4403, %rd466, 32;
	shr.s64 	%rd4404, %rd4403, 28;
	add.s64 	%rd4405, %rd4402, %rd4404;
	mov.b16 	%rs541, 0;
	st.u8 	[%rd4405], %rs541;
	st.u8 	[%rd4405+1], %rs541;
	mov.b32 	%r5447, 3608;
	st.u32 	[%rd4405+4], %r5447;
	mov.b16 	%rs542, 1;
	st.u8 	[%rd4405+3], %rs542;
	mov.b32 	%r5448, 48;
	st.u32 	[%rd4405+8], %r5448;
	mov.b32 	%r5449, -1;
	st.u32 	[%rd4405+16], %r5449;
	ld.shared.u64 	%rd4406, [m_Local_$_0];
	add.s64 	%rd4407, %rd4406, %rd4404;
	mov.b32 	%r5450, 0;
	st.u32 	[%rd4407+32], %r5450;
	ld.shared.u64 	%rd4408, [m_Local_$_0];
	add.s64 	%rd4409, %rd4408, %rd4404;
	st.u32 	[%rd4409+36], %r5450;
	ld.shared.u64 	%rd4410, [m_Local_$_0];
	add.s64 	%rd4411, %rd4410, %rd4404;
	st.u32 	[%rd4411+40], %r5450;
	ld.u32 	%r5451, [%rd1079];
	setp.eq.s32 	%p4041, %r5451, 0;
$L__BB12_1734:
	mov.b32 	%r8600, 0;
	not.pred 	%p2277, %p4041;
	@%p2277 bra 	$L__BB12_1740;
	setp.ne.s32 	%p2278, %r8599, -1;
	@%p2278 bra 	$L__BB12_1737;
	mov.b32 	%r5461, 21352;
	st.u32 	[%rd1079], %r5461;
	bra.uni 	$L__BB12_1740;
$L__BB12_1737:
	ld.shared.u64 	%rd4412, [m_Local_$_0];
	mul.wide.s32 	%rd467, %r8599, 16;
	add.s64 	%rd4413, %rd4412, %rd467;
	st.u32 	[%rd4413+40], %r1130;
	ld.u32 	%r5456, [%rd1079];
	setp.ne.s32 	%p2279, %r5456, 0;
	@%p2279 bra 	$L__BB12_1740;
	ld.shared.u64 	%rd4414, [m_Local_$_0];
	add.s64 	%rd4415, %rd4414, %rd467;
	st.u32 	[%rd4415+36], %r1129;
	ld.u32 	%r5458, [%rd1079];
	setp.ne.s32 	%p2280, %r5458, 0;
	@%p2280 bra 	$L__BB12_1740;
	ld.shared.u64 	%rd4416, [m_Local_$_0];
	add.s64 	%rd4417, %rd4416, %rd467;
	st.u32 	[%rd4417+32], %r1126;
	ld.u32 	%r5459, [%rd1079];
	setp.eq.s32 	%p2281, %r5459, 0;
	selp.b32 	%r8600, %r8599, 0, %p2281;
$L__BB12_1740:
	st.u32 	[%rd1079], %r8600;
	bra.uni 	$L__BB12_1742;
$L__BB12_1741:
	add.s64 	%rd4418, %rd465, %rd7575;
	mov.b32 	%r5462, 0;
	st.u32 	[%rd4418+32], %r5462;
$L__BB12_1742:
	setp.eq.s32 	%p2282, %r1128, 11;
	@%p2282 bra 	$L__BB12_1726;
	ld.shared.u64 	%rd468, [m_Local_$_0];
	add.s64 	%rd4419, %rd468, %rd463;
	ld.u32 	%r1135, [%rd4419+12];
	setp.lt.s32 	%p2283, %r1128, %r1135;
	@%p2283 bra 	$L__BB12_1753;
	ld.shared.u64 	%rd4420, [m_Local_$_1];
	atom.add.u64 	%rd4421, [%rd3], 48;
	add.s64 	%rd4422, %rd4421, 56;
	setp.ge.u64 	%p2284, %rd4422, %rd4420;
	shr.u64 	%rd469, %rd4421, 4;
	cvt.u32.u64 	%r8601, %rd469;
	setp.eq.s32 	%p2285, %r8601, -1;
	or.pred  	%p2286, %p2284, %p2285;
	@%p2286 bra 	$L__BB12_1746;
	ld.shared.u64 	%rd4423, [m_Local_$_0];
	shl.b64 	%rd4424, %rd469, 32;
	shr.s64 	%rd4425, %rd4424, 28;
	add.s64 	%rd4426, %rd4423, %rd4425;
	mov.b16 	%rs543, 0;
	st.u8 	[%rd4426], %rs543;
	st.u8 	[%rd4426+1], %rs543;
	mov.b32 	%r5463, 3608;
	st.u32 	[%rd4426+4], %r5463;
	mov.b16 	%rs544, 1;
	st.u8 	[%rd4426+3], %rs544;
	mov.b32 	%r5464, 48;
	st.u32 	[%rd4426+8], %r5464;
	mov.b32 	%r5465, -1;
	st.u32 	[%rd4426+16], %r5465;
	ld.shared.u64 	%rd4427, [m_Local_$_0];
	add.s64 	%rd4428, %rd4427, %rd4425;
	mov.b32 	%r5466, 0;
	st.u32 	[%rd4428+32], %r5466;
	ld.shared.u64 	%rd4429, [m_Local_$_0];
	add.s64 	%rd4430, %rd4429, %rd4425;
	st.u32 	[%rd4430+36], %r5466;
	ld.shared.u64 	%rd4431, [m_Local_$_0];
	add.s64 	%rd4432, %rd4431, %rd4425;
	st.u32 	[%rd4432+40], %r5466;
	ld.u32 	%r5467, [%rd1079];
	setp.eq.s32 	%p4042, %r5467, 0;
	bra.uni 	$L__BB12_1747;
$L__BB12_1746:
	mov.b32 	%r5469, 21106;
	st.u32 	[%rd1079], %r5469;
	mov.b32 	%r8601, -1;
	mov.pred 	%p4042, 0;
$L__BB12_1747:
	mov.b32 	%r8602, 0;
	not.pred 	%p2288, %p4042;
	@%p2288 bra 	$L__BB12_1752;
	setp.eq.s32 	%p2289, %r8601, -1;
	@%p2289 bra 	$L__BB12_4049;
	ld.shared.u64 	%rd4433, [m_Local_$_0];
	mul.wide.s32 	%rd470, %r8601, 16;
	add.s64 	%rd4434, %rd4433, %rd470;
	st.u32 	[%rd4434+40], %r1135;
	ld.u32 	%r5472, [%rd1079];
	setp.eq.s32 	%p2290, %r5472, 0;
	@%p2290 bra 	$L__BB12_1750;
	bra.uni 	$L__BB12_1752;
$L__BB12_1750:
	ld.shared.u64 	%rd4435, [m_Local_$_0];
	add.s64 	%rd4436, %rd4435, %rd470;
	st.u32 	[%rd4436+36], %r1128;
	ld.u32 	%r5474, [%rd1079];
	setp.ne.s32 	%p2291, %r5474, 0;
	@%p2291 bra 	$L__BB12_1752;
	ld.shared.u64 	%rd4437, [m_Local_$_0];
	add.s64 	%rd4438, %rd4437, %rd470;
	st.u32 	[%rd4438+32], %r1126;
	ld.u32 	%r5475, [%rd1079];
	setp.eq.s32 	%p2292, %r5475, 0;
	selp.b32 	%r8602, %r8601, 0, %p2292;
$L__BB12_1752:
	st.u32 	[%rd1079], %r8602;
	bra.uni 	$L__BB12_1754;
$L__BB12_1753:
	add.s64 	%rd4439, %rd468, %rd7575;
	mov.b32 	%r5478, 0;
	st.u32 	[%rd4439+36], %r5478;
$L__BB12_1754:
	add.s64 	%rd7575, %rd7575, 8;
	add.s32 	%r8598, %r8598, 2;
	bra.uni 	$L__BB12_1730;
$L__BB12_1755:
	ld.shared.u64 	%rd475, [m_Local_$_0];
	add.s64 	%rd4442, %rd475, %rd472;
	ld.u32 	%r1144, [%rd4442+12];
	setp.lt.s32 	%p2294, %r1143, %r1144;
	@%p2294 bra 	$L__BB12_1766;
	ld.shared.u64 	%rd4443, [m_Local_$_1];
	atom.add.u64 	%rd4444, [%rd3], 48;
	add.s64 	%rd4445, %rd4444, 56;
	setp.lt.u64 	%p2295, %rd4445, %rd4443;
	shr.u64 	%rd476, %rd4444, 4;
	cvt.u32.u64 	%r8604, %rd476;
	setp.ne.s32 	%p2296, %r8604, -1;
	and.pred  	%p2297, %p2295, %p2296;
	@%p2297 bra 	$L__BB12_1758;
	mov.b32 	%r5487, 21106;
	st.u32 	[%rd1079], %r5487;
	mov.b32 	%r8604, -1;
	mov.pred 	%p4043, 0;
	bra.uni 	$L__BB12_1759;
$L__BB12_1758:
	ld.shared.u64 	%rd4446, [m_Local_$_0];
	shl.b64 	%rd4447, %rd476, 32;
	shr.s64 	%rd4448, %rd4447, 28;
	add.s64 	%rd4449, %rd4446, %rd4448;
	mov.b16 	%rs545, 0;
	st.u8 	[%rd4449], %rs545;
	st.u8 	[%rd4449+1], %rs545;
	mov.b32 	%r5481, 3608;
	st.u32 	[%rd4449+4], %r5481;
	mov.b16 	%rs546, 1;
	st.u8 	[%rd4449+3], %rs546;
	mov.b32 	%r5482, 48;
	st.u32 	[%rd4449+8], %r5482;
	mov.b32 	%r5483, -1;
	st.u32 	[%rd4449+16], %r5483;
	ld.shared.u64 	%rd4450, [m_Local_$_0];
	add.s64 	%rd4451, %rd4450, %rd4448;
	mov.b32 	%r5484, 0;
	st.u32 	[%rd4451+32], %r5484;
	ld.shared.u64 	%rd4452, [m_Local_$_0];
	add.s64 	%rd4453, %rd4452, %rd4448;
	st.u32 	[%rd4453+36], %r5484;
	ld.shared.u64 	%rd4454, [m_Local_$_0];
	add.s64 	%rd4455, %rd4454, %rd4448;
	st.u32 	[%rd4455+40], %r5484;
	ld.u32 	%r5485, [%rd1079];
	setp.eq.s32 	%p4043, %r5485, 0;
$L__BB12_1759:
	mov.b32 	%r8605, 0;
	not.pred 	%p2299, %p4043;
	@%p2299 bra 	$L__BB12_1765;
	setp.ne.s32 	%p2300, %r8604, -1;
	@%p2300 bra 	$L__BB12_1762;
	mov.b32 	%r5495, 21352;
	st.u32 	[%rd1079], %r5495;
	bra.uni 	$L__BB12_1765;
$L__BB12_1762:
	ld.shared.u64 	%rd4456, [m_Local_$_0];
	mul.wide.s32 	%rd477, %r8604, 16;
	add.s64 	%rd4457, %rd4456, %rd477;
	st.u32 	[%rd4457+40], %r1144;
	ld.u32 	%r5490, [%rd1079];
	setp.ne.s32 	%p2301, %r5490, 0;
	@%p2301 bra 	$L__BB12_1765;
	ld.shared.u64 	%rd4458, [m_Local_$_0];
	add.s64 	%rd4459, %rd4458, %rd477;
	st.u32 	[%rd4459+36], %r1143;
	ld.u32 	%r5492, [%rd1079];
	setp.ne.s32 	%p2302, %r5492, 0;
	@%p2302 bra 	$L__BB12_1765;
	ld.shared.u64 	%rd4460, [m_Local_$_0];
	add.s64 	%rd4461, %rd4460, %rd477;
	st.u32 	[%rd4461+32], %r1126;
	ld.u32 	%r5493, [%rd1079];
	setp.eq.s32 	%p2303, %r5493, 0;
	selp.b32 	%r8605, %r8604, 0, %p2303;
$L__BB12_1765:
	st.u32 	[%rd1079], %r8605;
	bra.uni 	$L__BB12_1767;
$L__BB12_1766:
	ld.global.nc.u8 	%rs547, [%rd7576+-1];
	cvt.u16.u8 	%rs548, %rs547;
	add.s64 	%rd4462, %rd475, %rd7577;
	mov.b32 	%r5496, 0;
	st.u32 	[%rd4462+32], %r5496;
	st.u8 	[%rd4462+32], %rs548;
$L__BB12_1767:
	setp.eq.s32 	%p2304, %r1142, 11;
	@%p2304 bra 	$L__BB12_1782;
	setp.eq.s32 	%p2305, %r1126, -1;
	@%p2305 bra 	$L__BB12_1780;
	ld.shared.u64 	%rd478, [m_Local_$_0];
	add.s64 	%rd4463, %rd478, %rd472;
	ld.u32 	%r1149, [%rd4463+12];
	setp.lt.s32 	%p2306, %r1142, %r1149;
	@%p2306 bra 	$L__BB12_1779;
	ld.shared.u64 	%rd4464, [m_Local_$_1];
	atom.add.u64 	%rd4465, [%rd3], 48;
	add.s64 	%rd4466, %rd4465, 56;
	setp.ge.u64 	%p2307, %rd4466, %rd4464;
	shr.u64 	%rd479, %rd4465, 4;
	cvt.u32.u64 	%r8606, %rd479;
	setp.eq.s32 	%p2308, %r8606, -1;
	or.pred  	%p2309, %p2307, %p2308;
	@%p2309 bra 	$L__BB12_1772;
	ld.shared.u64 	%rd4467, [m_Local_$_0];
	shl.b64 	%rd4468, %rd479, 32;
	shr.s64 	%rd4469, %rd4468, 28;
	add.s64 	%rd4470, %rd4467, %rd4469;
	mov.b16 	%rs549, 0;
	st.u8 	[%rd4470], %rs549;
	st.u8 	[%rd4470+1], %rs549;
	mov.b32 	%r5498, 3608;
	st.u32 	[%rd4470+4], %r5498;
	mov.b16 	%rs550, 1;
	st.u8 	[%rd4470+3], %rs550;
	mov.b32 	%r5499, 48;
	st.u32 	[%rd4470+8], %r5499;
	mov.b32 	%r5500, -1;
	st.u32 	[%rd4470+16], %r5500;
	ld.shared.u64 	%rd4471, [m_Local_$_0];
	add.s64 	%rd4472, %rd4471, %rd4469;
	mov.b32 	%r5501, 0;
	st.u32 	[%rd4472+32], %r5501;
	ld.shared.u64 	%rd4473, [m_Local_$_0];
	add.s64 	%rd4474, %rd4473, %rd4469;
	st.u32 	[%rd4474+36], %r5501;
	ld.shared.u64 	%rd4475, [m_Local_$_0];
	add.s64 	%rd4476, %rd4475, %rd4469;
	st.u32 	[%rd4476+40], %r5501;
	ld.u32 	%r5502, [%rd1079];
	setp.eq.s32 	%p4044, %r5502, 0;
	bra.uni 	$L__BB12_1773;
$L__BB12_1772:
	mov.b32 	%r5504, 21106;
	st.u32 	[%rd1079], %r5504;
	mov.b32 	%r8606, -1;
	mov.pred 	%p4044, 0;
$L__BB12_1773:
	mov.b32 	%r8607, 0;
	not.pred 	%p2311, %p4044;
	@%p2311 bra 	$L__BB12_1778;
	setp.eq.s32 	%p2312, %r8606, -1;
	@%p2312 bra 	$L__BB12_4050;
	ld.shared.u64 	%rd4477, [m_Local_$_0];
	mul.wide.s32 	%rd480, %r8606, 16;
	add.s64 	%rd4478, %rd4477, %rd480;
	st.u32 	[%rd4478+40], %r1149;
	ld.u32 	%r5507, [%rd1079];
	setp.eq.s32 	%p2313, %r5507, 0;
	@%p2313 bra 	$L__BB12_1776;
	bra.uni 	$L__BB12_1778;
$L__BB12_1776:
	ld.shared.u64 	%rd4479, [m_Local_$_0];
	add.s64 	%rd4480, %rd4479, %rd480;
	st.u32 	[%rd4480+36], %r1142;
	ld.u32 	%r5509, [%rd1079];
	setp.ne.s32 	%p2314, %r5509, 0;
	@%p2314 bra 	$L__BB12_1778;
	ld.shared.u64 	%rd4481, [m_Local_$_0];
	add.s64 	%rd4482, %rd4481, %rd480;
	st.u32 	[%rd4482+32], %r1126;
	ld.u32 	%r5510, [%rd1079];
	setp.eq.s32 	%p2315, %r5510, 0;
	selp.b32 	%r8607, %r8606, 0, %p2315;
$L__BB12_1778:
	st.u32 	[%rd1079], %r8607;
	bra.uni 	$L__BB12_1781;
$L__BB12_1779:
	ld.global.nc.u8 	%rs551, [%rd7576];
	cvt.u16.u8 	%rs552, %rs551;
	add.s64 	%rd4483, %rd478, %rd7577;
	mov.b32 	%r5513, 0;
	st.u32 	[%rd4483+36], %r5513;
	st.u8 	[%rd4483+36], %rs552;
	bra.uni 	$L__BB12_1781;
$L__BB12_1780:
	mov.b32 	%r5514, 21352;
	st.u32 	[%rd1079], %r5514;
$L__BB12_1781:
	add.s64 	%rd7577, %rd7577, 8;
	add.s32 	%r8603, %r8603, 2;
	add.s64 	%rd7576, %rd7576, 2;
	bra.uni 	$L__BB12_1727;
$L__BB12_1782:
	ld.shared.u64 	%rd4484, [m_Local_$_1];
	atom.add.u64 	%rd4485, [%rd3], 48;
	add.s64 	%rd4486, %rd4485, 56;
	setp.lt.u64 	%p2316, %rd4486, %rd4484;
	shr.u64 	%rd4487, %rd4485, 4;
	cvt.u32.u64 	%r5515, %rd4487;
	selp.b32 	%r8668, %r5515, -1, %p2316;
	setp.ne.s32 	%p2317, %r8668, -1;
	@%p2317 bra 	$L__BB12_1784;
	mov.b32 	%r5628, 21352;
	st.u32 	[%rd1079], %r5628;
	mov.b32 	%r8668, -1;
	bra.uni 	$L__BB12_2033;
$L__BB12_1784:
	ld.shared.u64 	%rd4488, [m_Local_$_0];
	mul.wide.s32 	%rd483, %r8668, 16;
	add.s64 	%rd4489, %rd4488, %rd483;
	mov.b16 	%rs553, 1;
	st.u8 	[%rd4489], %rs553;
	mov.b16 	%rs554, 0;
	st.u8 	[%rd4489+1], %rs554;
	mov.b32 	%r5516, 2905;
	st.u32 	[%rd4489+4], %r5516;
	st.u8 	[%rd4489+3], %rs553;
	mov.b32 	%r5517, 48;
	st.u32 	[%rd4489+8], %r5517;
	mov.b32 	%r5518, -1;
	st.u32 	[%rd4489+16], %r5518;
	ld.shared.u64 	%rd4490, [m_Local_$_0];
	add.s64 	%rd4491, %rd4490, %rd472;
	ld.u32 	%r1156, [%rd4491+12];
	shl.b32 	%r5519, %r1156, 2;
	add.s32 	%r5520, %r5519, 32;
	shr.s32 	%r5521, %r5520, 31;
	shr.u32 	%r5522, %r5521, 29;
	add.s32 	%r5523, %r5520, %r5522;
	and.b32  	%r5524, %r5523, -8;
	sub.s32 	%r5525, %r5520, %r5524;
	setp.eq.s32 	%p2318, %r5525, 0;
	sub.s32 	%r5526, %r5519, %r5525;
	add.s32 	%r5527, %r5526, 40;
	selp.b32 	%r1157, %r5520, %r5527, %p2318;
	ld.shared.u64 	%rd484, [m_Local_$_1];
	and.b32  	%r5528, %r1157, 12;
	setp.eq.s32 	%p2319, %r5528, 0;
	mov.u32 	%r8608, %r1157;
	@%p2319 bra 	$L__BB12_1786;
	shr.s32 	%r5529, %r1157, 31;
	shr.u32 	%r5530, %r5529, 28;
	add.s32 	%r5531, %r1157, %r5530;
	and.b32  	%r5532, %r5531, -16;
	add.s32 	%r8608, %r5532, 16;
$L__BB12_1786:
	cvt.s64.s32 	%rd4492, %r8608;
	atom.add.u64 	%rd4493, [%rd3], %rd4492;
	cvt.s64.s32 	%rd4494, %r1157;
	add.s64 	%rd4495, %rd4494, %rd4493;
	add.s64 	%rd4496, %rd4495, 8;
	setp.lt.u64 	%p2320, %rd4496, %rd484;
	shr.u64 	%rd4497, %rd4493, 4;
	cvt.u32.u64 	%r5533, %rd4497;
	selp.b32 	%r1160, %r5533, -1, %p2320;
	setp.ne.s32 	%p2321, %r1160, -1;
	@%p2321 bra 	$L__BB12_1788;
	mov.b32 	%r5591, 21352;
	st.u32 	[%rd1079], %r5591;
	bra.uni 	$L__BB12_1827;
$L__BB12_1788:
	ld.shared.u64 	%rd4498, [m_Local_$_0];
	mul.wide.s32 	%rd485, %r1160, 16;
	add.s64 	%rd4499, %rd4498, %rd485;
	mov.b16 	%rs555, 0;
	st.u8 	[%rd4499], %rs555;
	st.u8 	[%rd4499+1], %rs555;
	mov.b32 	%r5534, 4335;
	st.u32 	[%rd4499+4], %r5534;
	mov.b16 	%rs556, 1;
	st.u8 	[%rd4499+3], %rs556;
	st.u32 	[%rd4499+8], %r1157;
	st.u32 	[%rd4499+12], %r1156;
	setp.lt.s32 	%p2322, %r1156, 1;
	@%p2322 bra 	$L__BB12_1827;
	setp.eq.s32 	%p2323, %r1156, 1;
	mov.b32 	%r1179, 0;
	@%p2323 bra 	$L__BB12_1815;
	and.b32  	%r5537, %r1156, 2147483646;
	neg.s32 	%r8610, %r5537;
	mov.b32 	%r8609, 0;
	mov.u32 	%r8611, %r8609;
$L__BB12_1791:
	ld.shared.u64 	%rd4500, [m_Local_$_0];
	add.s64 	%rd486, %rd4500, %rd485;
	ld.u32 	%r1165, [%rd486+12];
	setp.lt.s32 	%p2324, %r8611, %r1165;
	@%p2324 bra 	$L__BB12_1802;
	ld.shared.u64 	%rd4501, [m_Local_$_1];
	atom.add.u64 	%rd4502, [%rd3], 48;
	add.s64 	%rd4503, %rd4502, 56;
	setp.lt.u64 	%p2325, %rd4503, %rd4501;
	shr.u64 	%rd487, %rd4502, 4;
	cvt.u32.u64 	%r8612, %rd487;
	setp.ne.s32 	%p2326, %r8612, -1;
	and.pred  	%p2327, %p2325, %p2326;
	@%p2327 bra 	$L__BB12_1794;
	mov.b32 	%r5544, 21106;
	st.u32 	[%rd1079], %r5544;
	mov.b32 	%r8612, -1;
	mov.pred 	%p4045, 0;
	bra.uni 	$L__BB12_1795;
$L__BB12_1794:
	ld.shared.u64 	%rd4504, [m_Local_$_0];
	shl.b64 	%rd4505, %rd487, 32;
	shr.s64 	%rd4506, %rd4505, 28;
	add.s64 	%rd4507, %rd4504, %rd4506;
	mov.b16 	%rs557, 0;
	st.u8 	[%rd4507], %rs557;
	st.u8 	[%rd4507+1], %rs557;
	mov.b32 	%r5538, 3608;
	st.u32 	[%rd4507+4], %r5538;
	mov.b16 	%rs558, 1;
	st.u8 	[%rd4507+3], %rs558;
	mov.b32 	%r5539, 48;
	st.u32 	[%rd4507+8], %r5539;
	mov.b32 	%r5540, -1;
	st.u32 	[%rd4507+16], %r5540;
	ld.shared.u64 	%rd4508, [m_Local_$_0];
	add.s64 	%rd4509, %rd4508, %rd4506;
	mov.b32 	%r5541, 0;
	st.u32 	[%rd4509+32], %r5541;
	ld.shared.u64 	%rd4510, [m_Local_$_0];
	add.s64 	%rd4511, %rd4510, %rd4506;
	st.u32 	[%rd4511+36], %r5541;
	ld.shared.u64 	%rd4512, [m_Local_$_0];
	add.s64 	%rd4513, %rd4512, %rd4506;
	st.u32 	[%rd4513+40], %r5541;
	ld.u32 	%r5542, [%rd1079];
	setp.eq.s32 	%p4045, %r5542, 0;
$L__BB12_1795:
	mov.b32 	%r8613, 0;
	not.pred 	%p2329, %p4045;
	@%p2329 bra 	$L__BB12_1801;
	setp.ne.s32 	%p2330, %r8612, -1;
	@%p2330 bra 	$L__BB12_1798;
	mov.b32 	%r5552, 21352;
	st.u32 	[%rd1079], %r5552;
	bra.uni 	$L__BB12_1801;
$L__BB12_1798:
	ld.shared.u64 	%rd4514, [m_Local_$_0];
	mul.wide.s32 	%rd488, %r8612, 16;
	add.s64 	%rd4515, %rd4514, %rd488;
	st.u32 	[%rd4515+40], %r1165;
	ld.u32 	%r5547, [%rd1079];
	setp.ne.s32 	%p2331, %r5547, 0;
	@%p2331 bra 	$L__BB12_1801;
	ld.shared.u64 	%rd4516, [m_Local_$_0];
	add.s64 	%rd4517, %rd4516, %rd488;
	st.u32 	[%rd4517+36], %r8611;
	ld.u32 	%r5549, [%rd1079];
	setp.ne.s32 	%p2332, %r5549, 0;
	@%p2332 bra 	$L__BB12_1801;
	ld.shared.u64 	%rd4518, [m_Local_$_0];
	add.s64 	%rd4519, %rd4518, %rd488;
	st.u32 	[%rd4519+32], %r1160;
	ld.u32 	%r5550, [%rd1079];
	setp.eq.s32 	%p2333, %r5550, 0;
	selp.b32 	%r8613, %r8612, 0, %p2333;
$L__BB12_1801:
	st.u32 	[%rd1079], %r8613;
	bra.uni 	$L__BB12_1803;
$L__BB12_1802:
	cvt.u64.u32 	%rd4520, %r8609;
	add.s64 	%rd4521, %rd486, %rd4520;
	mov.b32 	%r5553, 0;
	st.u32 	[%rd4521+32], %r5553;
$L__BB12_1803:
	ld.shared.u64 	%rd4522, [m_Local_$_0];
	add.s64 	%rd489, %rd4522, %rd485;
	ld.u32 	%r1170, [%rd489+12];
	add.s32 	%r5554, %r8611, 1;
	setp.lt.s32 	%p2334, %r5554, %r1170;
	@%p2334 bra 	$L__BB12_1813;
	ld.shared.u64 	%rd4523, [m_Local_$_1];
	atom.add.u64 	%rd4524, [%rd3], 48;
	add.s64 	%rd4525, %rd4524, 56;
	setp.ge.u64 	%p2335, %rd4525, %rd4523;
	shr.u64 	%rd490, %rd4524, 4;
	cvt.u32.u64 	%r8614, %rd490;
	setp.eq.s32 	%p2336, %r8614, -1;
	or.pred  	%p2337, %p2335, %p2336;
	@%p2337 bra 	$L__BB12_1806;
	ld.shared.u64 	%rd4526, [m_Local_$_0];
	shl.b64 	%rd4527, %rd490, 32;
	shr.s64 	%rd4528, %rd4527, 28;
	add.s64 	%rd4529, %rd4526, %rd4528;
	mov.b16 	%rs559, 0;
	st.u8 	[%rd4529], %rs559;
	st.u8 	[%rd4529+1], %rs559;
	mov.b32 	%r5555, 3608;
	st.u32 	[%rd4529+4], %r5555;
	mov.b16 	%rs560, 1;
	st.u8 	[%rd4529+3], %rs560;
	mov.b32 	%r5556, 48;
	st.u32 	[%rd4529+8], %r5556;
	mov.b32 	%r5557, -1;
	st.u32 	[%rd4529+16], %r5557;
	ld.shared.u64 	%rd4530, [m_Local_$_0];
	add.s64 	%rd4531, %rd4530, %rd4528;
	mov.b32 	%r5558, 0;
	st.u32 	[%rd4531+32], %r5558;
	ld.shared.u64 	%rd4532, [m_Local_$_0];
	add.s64 	%rd4533, %rd4532, %rd4528;
	st.u32 	[%rd4533+36], %r5558;
	ld.shared.u64 	%rd4534, [m_Local_$_0];
	add.s64 	%rd4535, %rd4534, %rd4528;
	st.u32 	[%rd4535+40], %r5558;
	ld.u32 	%r5559, [%rd1079];
	setp.eq.s32 	%p4046, %r5559, 0;
	bra.uni 	$L__BB12_1807;
$L__BB12_1806:
	mov.b32 	%r5561, 21106;
	st.u32 	[%rd1079], %r5561;
	mov.b32 	%r8614, -1;
	mov.pred 	%p4046, 0;
$L__BB12_1807:
	mov.b32 	%r8615, 0;
	not.pred 	%p2339, %p4046;
	@%p2339 bra 	$L__BB12_1812;
	setp.eq.s32 	%p2340, %r8614, -1;
	@%p2340 bra 	$L__BB12_4051;
	ld.shared.u64 	%rd4536, [m_Local_$_0];
	mul.wide.s32 	%rd491, %r8614, 16;
	add.s64 	%rd4537, %rd4536, %rd491;
	st.u32 	[%rd4537+40], %r1170;
	ld.u32 	%r5564, [%rd1079];
	setp.eq.s32 	%p2341, %r5564, 0;
	@%p2341 bra 	$L__BB12_1810;
	bra.uni 	$L__BB12_1812;
$L__BB12_1810:
	ld.shared.u64 	%rd4538, [m_Local_$_0];
	add.s64 	%rd4539, %rd4538, %rd491;
	add.s32 	%r5566, %r8611, 1;
	st.u32 	[%rd4539+36], %r5566;
	ld.u32 	%r5567, [%rd1079];
	setp.ne.s32 	%p2342, %r5567, 0;
	@%p2342 bra 	$L__BB12_1812;
	ld.shared.u64 	%rd4540, [m_Local_$_0];
	add.s64 	%rd4541, %rd4540, %rd491;
	st.u32 	[%rd4541+32], %r1160;
	ld.u32 	%r5568, [%rd1079];
	setp.eq.s32 	%p2343, %r5568, 0;
	selp.b32 	%r8615, %r8614, 0, %p2343;
$L__BB12_1812:
	st.u32 	[%rd1079], %r8615;
	bra.uni 	$L__BB12_1814;
$L__BB12_1813:
	add.s32 	%r5571, %r8609, 4;
	cvt.u64.u32 	%rd4542, %r5571;
	add.s64 	%rd4543, %rd489, %rd4542;
	mov.b32 	%r5572, 0;
	st.u32 	[%rd4543+32], %r5572;
$L__BB12_1814:
	and.b32  	%r1179, %r1156, 2147483646;
	add.s32 	%r8611, %r8611, 2;
	add.s32 	%r8610, %r8610, 2;
	add.s32 	%r8609, %r8609, 8;
	setp.ne.s32 	%p2344, %r8610, 0;
	@%p2344 bra 	$L__BB12_1791;
$L__BB12_1815:
	and.b32  	%r5573, %r1156, 1;
	setp.eq.b32 	%p2345, %r5573, 1;
	not.pred 	%p2346, %p2345;
	@%p2346 bra 	$L__BB12_1827;
	ld.shared.u64 	%rd4544, [m_Local_$_0];
	add.s64 	%rd492, %rd4544, %rd485;
	ld.u32 	%r1180, [%rd492+12];
	setp.lt.s32 	%p2347, %r1179, %r1180;
	@%p2347 bra 	$L__BB12_1826;
	ld.shared.u64 	%rd4545, [m_Local_$_1];
	atom.add.u64 	%rd4546, [%rd3], 48;
	add.s64 	%rd4547, %rd4546, 56;
	setp.ge.u64 	%p2348, %rd4547, %rd4545;
	shr.u64 	%rd493, %rd4546, 4;
	cvt.u32.u64 	%r8617, %rd493;
	setp.eq.s32 	%p2349, %r8617, -1;
	or.pred  	%p2350, %p2348, %p2349;
	@%p2350 bra 	$L__BB12_1819;
	ld.shared.u64 	%rd4548, [m_Local_$_0];
	shl.b64 	%rd4549, %rd493, 32;
	shr.s64 	%rd4550, %rd4549, 28;
	add.s64 	%rd4551, %rd4548, %rd4550;
	mov.b16 	%rs561, 0;
	st.u8 	[%rd4551], %rs561;
	st.u8 	[%rd4551+1], %rs561;
	mov.b32 	%r5574, 3608;
	st.u32 	[%rd4551+4], %r5574;
	mov.b16 	%rs562, 1;
	st.u8 	[%rd4551+3], %rs562;
	mov.b32 	%r5575, 48;
	st.u32 	[%rd4551+8], %r5575;
	mov.b32 	%r5576, -1;
	st.u32 	[%rd4551+16], %r5576;
	ld.shared.u64 	%rd4552, [m_Local_$_0];
	add.s64 	%rd4553, %rd4552, %rd4550;
	mov.b32 	%r5577, 0;
	st.u32 	[%rd4553+32], %r5577;
	ld.shared.u64 	%rd4554, [m_Local_$_0];
	add.s64 	%rd4555, %rd4554, %rd4550;
	st.u32 	[%rd4555+36], %r5577;
	ld.shared.u64 	%rd4556, [m_Local_$_0];
	add.s64 	%rd4557, %rd4556, %rd4550;
	st.u32 	[%rd4557+40], %r5577;
	ld.u32 	%r5578, [%rd1079];
	setp.eq.s32 	%p4047, %r5578, 0;
	bra.uni 	$L__BB12_1820;
$L__BB12_1819:
	mov.b32 	%r5580, 21106;
	st.u32 	[%rd1079], %r5580;
	mov.b32 	%r8617, -1;
	mov.pred 	%p4047, 0;
$L__BB12_1820:
	mov.b32 	%r8618, 0;
	not.pred 	%p2352, %p4047;
	@%p2352 bra 	$L__BB12_1825;
	setp.eq.s32 	%p2353, %r8617, -1;
	@%p2353 bra 	$L__BB12_4052;
	ld.shared.u64 	%rd4558, [m_Local_$_0];
	mul.wide.s32 	%rd494, %r8617, 16;
	add.s64 	%rd4559, %rd4558, %rd494;
	st.u32 	[%rd4559+40], %r1180;
	ld.u32 	%r5583, [%rd1079];
	setp.eq.s32 	%p2354, %r5583, 0;
	@%p2354 bra 	$L__BB12_1823;
	bra.uni 	$L__BB12_1825;
$L__BB12_1823:
	ld.shared.u64 	%rd4560, [m_Local_$_0];
	add.s64 	%rd4561, %rd4560, %rd494;
	st.u32 	[%rd4561+36], %r1179;
	ld.u32 	%r5585, [%rd1079];
	setp.ne.s32 	%p2355, %r5585, 0;
	@%p2355 bra 	$L__BB12_1825;
	ld.shared.u64 	%rd4562, [m_Local_$_0];
	add.s64 	%rd4563, %rd4562, %rd494;
	st.u32 	[%rd4563+32], %r1160;
	ld.u32 	%r5586, [%rd1079];
	setp.eq.s32 	%p2356, %r5586, 0;
	selp.b32 	%r8618, %r8617, 0, %p2356;
$L__BB12_1825:
	st.u32 	[%rd1079], %r8618;
	bra.uni 	$L__BB12_1827;
$L__BB12_1826:
	shl.b32 	%r5589, %r1179, 2;
	cvt.u64.u32 	%rd4564, %r5589;
	add.s64 	%rd4565, %rd492, %rd4564;
	mov.b32 	%r5590, 0;
	st.u32 	[%rd4565+32], %r5590;
$L__BB12_1827:
	setp.lt.s32 	%p2357, %r1156, 1;
	@%p2357 bra 	$L__BB12_1858;
	mul.wide.s32 	%rd495, %r1160, 16;
	neg.s32 	%r8620, %r1156;
	mov.b32 	%r8619, 0;
	mov.u32 	%r8621, %r8619;
$L__BB12_1829:
	setp.ne.s32 	%p2358, %r1126, -1;
	@%p2358 bra 	$L__BB12_1831;
	mov.b32 	%r5608, 21352;
	st.u32 	[%rd1079], %r5608;
	mov.b16 	%rs956, 0;
	bra.uni 	$L__BB12_1843;
$L__BB12_1831:
	ld.shared.u64 	%rd4566, [m_Local_$_0];
	add.s64 	%rd496, %rd4566, %rd472;
	ld.u32 	%r1189, [%rd496+12];
	setp.lt.s32 	%p2359, %r8621, %r1189;
	@%p2359 bra 	$L__BB12_1842;
	ld.shared.u64 	%rd4567, [m_Local_$_1];
	atom.add.u64 	%rd4568, [%rd3], 48;
	add.s64 	%rd4569, %rd4568, 56;
	setp.lt.u64 	%p2360, %rd4569, %rd4567;
	shr.u64 	%rd497, %rd4568, 4;
	cvt.u32.u64 	%r8622, %rd497;
	setp.ne.s32 	%p2361, %r8622, -1;
	and.pred  	%p2362, %p2360, %p2361;
	@%p2362 bra 	$L__BB12_1834;
	mov.b32 	%r5599, 21106;
	st.u32 	[%rd1079], %r5599;
	mov.b32 	%r8622, -1;
	mov.pred 	%p4048, 0;
	bra.uni 	$L__BB12_1835;
$L__BB12_1834:
	ld.shared.u64 	%rd4570, [m_Local_$_0];
	shl.b64 	%rd4571, %rd497, 32;
	shr.s64 	%rd4572, %rd4571, 28;
	add.s64 	%rd4573, %rd4570, %rd4572;
	mov.b16 	%rs563, 0;
	st.u8 	[%rd4573], %rs563;
	st.u8 	[%rd4573+1], %rs563;
	mov.b32 	%r5593, 3608;
	st.u32 	[%rd4573+4], %r5593;
	mov.b16 	%rs564, 1;
	st.u8 	[%rd4573+3], %rs564;
	mov.b32 	%r5594, 48;
	st.u32 	[%rd4573+8], %r5594;
	mov.b32 	%r5595, -1;
	st.u32 	[%rd4573+16], %r5595;
	ld.shared.u64 	%rd4574, [m_Local_$_0];
	add.s64 	%rd4575, %rd4574, %rd4572;
	mov.b32 	%r5596, 0;
	st.u32 	[%rd4575+32], %r5596;
	ld.shared.u64 	%rd4576, [m_Local_$_0];
	add.s64 	%rd4577, %rd4576, %rd4572;
	st.u32 	[%rd4577+36], %r5596;
	ld.shared.u64 	%rd4578, [m_Local_$_0];
	add.s64 	%rd4579, %rd4578, %rd4572;
	st.u32 	[%rd4579+40], %r5596;
	ld.u32 	%r5597, [%rd1079];
	setp.eq.s32 	%p4048, %r5597, 0;
$L__BB12_1835:
	mov.b32 	%r8623, 0;
	not.pred 	%p2364, %p4048;
	@%p2364 bra 	$L__BB12_1841;
	setp.ne.s32 	%p2365, %r8622, -1;
	@%p2365 bra 	$L__BB12_1838;
	mov.b32 	%r5607, 21352;
	st.u32 	[%rd1079], %r5607;
	bra.uni 	$L__BB12_1841;
$L__BB12_1838:
	ld.shared.u64 	%rd4580, [m_Local_$_0];
	mul.wide.s32 	%rd498, %r8622, 16;
	add.s64 	%rd4581, %rd4580, %rd498;
	st.u32 	[%rd4581+40], %r1189;
	ld.u32 	%r5602, [%rd1079];
	setp.ne.s32 	%p2366, %r5602, 0;
	@%p2366 bra 	$L__BB12_1841;
	ld.shared.u64 	%rd4582, [m_Local_$_0];
	add.s64 	%rd4583, %rd4582, %rd498;
	st.u32 	[%rd4583+36], %r8621;
	ld.u32 	%r5604, [%rd1079];
	setp.ne.s32 	%p2367, %r5604, 0;
	@%p2367 bra 	$L__BB12_1841;
	ld.shared.u64 	%rd4584, [m_Local_$_0];
	add.s64 	%rd4585, %rd4584, %rd498;
	st.u32 	[%rd4585+32], %r1126;
	ld.u32 	%r5605, [%rd1079];
	setp.eq.s32 	%p2368, %r5605, 0;
	selp.b32 	%r8623, %r8622, 0, %p2368;
$L__BB12_1841:
	st.u32 	[%rd1079], %r8623;
	mov.b16 	%rs956, 0;
	bra.uni 	$L__BB12_1843;
$L__BB12_1842:
	cvt.u64.u32 	%rd4586, %r8619;
	add.s64 	%rd4587, %rd496, %rd4586;
	ld.u8 	%rs956, [%rd4587+32];
$L__BB12_1843:
	setp.ne.s32 	%p2369, %r1160, -1;
	@%p2369 bra 	$L__BB12_1845;
	mov.b32 	%r5625, 21352;
	st.u32 	[%rd1079], %r5625;
	bra.uni 	$L__BB12_1857;
$L__BB12_1845:
	ld.shared.u64 	%rd4588, [m_Local_$_0];
	add.s64 	%rd499, %rd4588, %rd495;
	ld.u32 	%r1194, [%rd499+12];
	setp.lt.s32 	%p2370, %r8621, %r1194;
	@%p2370 bra 	$L__BB12_1856;
	ld.shared.u64 	%rd4589, [m_Local_$_1];
	atom.add.u64 	%rd4590, [%rd3], 48;
	add.s64 	%rd4591, %rd4590, 56;
	setp.lt.u64 	%p2371, %rd4591, %rd4589;
	shr.u64 	%rd500, %rd4590, 4;
	cvt.u32.u64 	%r8624, %rd500;
	setp.ne.s32 	%p2372, %r8624, -1;
	and.pred  	%p2373, %p2371, %p2372;
	@%p2373 bra 	$L__BB12_1848;
	mov.b32 	%r5615, 21106;
	st.u32 	[%rd1079], %r5615;
	mov.b32 	%r8624, -1;
	mov.pred 	%p4049, 0;
	bra.uni 	$L__BB12_1849;
$L__BB12_1848:
	ld.shared.u64 	%rd4592, [m_Local_$_0];
	shl.b64 	%rd4593, %rd500, 32;
	shr.s64 	%rd4594, %rd4593, 28;
	add.s64 	%rd4595, %rd4592, %rd4594;
	mov.b16 	%rs567, 0;
	st.u8 	[%rd4595], %rs567;
	st.u8 	[%rd4595+1], %rs567;
	mov.b32 	%r5609, 3608;
	st.u32 	[%rd4595+4], %r5609;
	mov.b16 	%rs568, 1;
	st.u8 	[%rd4595+3], %rs568;
	mov.b32 	%r5610, 48;
	st.u32 	[%rd4595+8], %r5610;
	mov.b32 	%r5611, -1;
	st.u32 	[%rd4595+16], %r5611;
	ld.shared.u64 	%rd4596, [m_Local_$_0];
	add.s64 	%rd4597, %rd4596, %rd4594;
	mov.b32 	%r5612, 0;
	st.u32 	[%rd4597+32], %r5612;
	ld.shared.u64 	%rd4598, [m_Local_$_0];
	add.s64 	%rd4599, %rd4598, %rd4594;
	st.u32 	[%rd4599+36], %r5612;
	ld.shared.u64 	%rd4600, [m_Local_$_0];
	add.s64 	%rd4601, %rd4600, %rd4594;
	st.u32 	[%rd4601+40], %r5612;
	ld.u32 	%r5613, [%rd1079];
	setp.eq.s32 	%p4049, %r5613, 0;
$L__BB12_1849:
	mov.b32 	%r8625, 0;
	not.pred 	%p2375, %p4049;
	@%p2375 bra 	$L__BB12_1855;
	setp.ne.s32 	%p2376, %r8624, -1;
	@%p2376 bra 	$L__BB12_1852;
	mov.b32 	%r5623, 21352;
	st.u32 	[%rd1079], %r5623;
	bra.uni 	$L__BB12_1855;
$L__BB12_1852:
	ld.shared.u64 	%rd4602, [m_Local_$_0];
	mul.wide.s32 	%rd501, %r8624, 16;
	add.s64 	%rd4603, %rd4602, %rd501;
	st.u32 	[%rd4603+40], %r1194;
	ld.u32 	%r5618, [%rd1079];
	setp.ne.s32 	%p2377, %r5618, 0;
	@%p2377 bra 	$L__BB12_1855;
	ld.shared.u64 	%rd4604, [m_Local_$_0];
	add.s64 	%rd4605, %rd4604, %rd501;
	st.u32 	[%rd4605+36], %r8621;
	ld.u32 	%r5620, [%rd1079];
	setp.ne.s32 	%p2378, %r5620, 0;
	@%p2378 bra 	$L__BB12_1855;
	ld.shared.u64 	%rd4606, [m_Local_$_0];
	add.s64 	%rd4607, %rd4606, %rd501;
	st.u32 	[%rd4607+32], %r1160;
	ld.u32 	%r5621, [%rd1079];
	setp.eq.s32 	%p2379, %r5621, 0;
	selp.b32 	%r8625, %r8624, 0, %p2379;
$L__BB12_1855:
	st.u32 	[%rd1079], %r8625;
	bra.uni 	$L__BB12_1857;
$L__BB12_1856:
	cvt.u64.u32 	%rd4608, %r8619;
	add.s64 	%rd4609, %rd499, %rd4608;
	mov.b32 	%r5624, 0;
	st.u32 	[%rd4609+32], %r5624;
	st.u8 	[%rd4609+32], %rs956;
$L__BB12_1857:
	add.s32 	%r8621, %r8621, 1;
	add.s32 	%r8620, %r8620, 1;
	setp.ne.s32 	%p2380, %r8620, 0;
	add.s32 	%r8619, %r8619, 4;
	@%p2380 bra 	$L__BB12_1829;
$L__BB12_1858:
	ld.shared.u64 	%rd4610, [m_Local_$_0];
	add.s64 	%rd4611, %rd4610, %rd483;
	st.u32 	[%rd4611+32], %r1160;
	ld.shared.u64 	%rd4612, [m_Local_$_0];
	add.s64 	%rd4613, %rd4612, %rd483;
	st.u32 	[%rd4613+40], %r1156;
	ld.shared.u64 	%rd4614, [m_Local_$_0];
	add.s64 	%rd4615, %rd4614, %rd483;
	mov.b32 	%r5626, 0;
	st.u32 	[%rd4615+48], %r5626;
	bra.uni 	$L__BB12_2033;
$L__BB12_1859:
	sub.s32 	%r1202, 1, %r887;
	mov.b32 	%r8629, 0;
	mov.u32 	%r8627, %r8629;
$L__BB12_1860:
	ld.shared.u64 	%rd502, [m_Local_$_0];
	ld.u32 	%r1205, [%rd502+8];
	setp.ne.s32 	%p2112, %r1205, -1;
	@%p2112 bra 	$L__BB12_1862;
	mov.b32 	%r8629, 21352;
	st.u32 	[%rd1079], %r8629;
	mov.b32 	%r8631, 0;
	mov.pred 	%p4051, 0;
	bra.uni 	$L__BB12_1874;
$L__BB12_1862:
	mul.wide.s32 	%rd4122, %r1205, 16;
	add.s64 	%rd503, %rd502, %rd4122;
	ld.u32 	%r1206, [%rd503+12];
	setp.lt.s32 	%p2113, %r8627, %r1206;
	@%p2113 bra 	$L__BB12_1873;
	ld.shared.u64 	%rd4123, [m_Local_$_1];
	atom.add.u64 	%rd4124, [%rd3], 48;
	add.s64 	%rd4125, %rd4124, 56;
	setp.lt.u64 	%p2114, %rd4125, %rd4123;
	shr.u64 	%rd504, %rd4124, 4;
	cvt.u32.u64 	%r8628, %rd504;
	setp.ne.s32 	%p2115, %r8628, -1;
	and.pred  	%p2116, %p2114, %p2115;
	@%p2116 bra 	$L__BB12_1865;
	mov.b32 	%r5203, 21106;
	st.u32 	[%rd1079], %r5203;
	mov.b32 	%r8628, -1;
	mov.pred 	%p4050, 0;
	bra.uni 	$L__BB12_1866;
$L__BB12_1865:
	ld.shared.u64 	%rd4126, [m_Local_$_0];
	shl.b64 	%rd4127, %rd504, 32;
	shr.s64 	%rd4128, %rd4127, 28;
	add.s64 	%rd4129, %rd4126, %rd4128;
	mov.b16 	%rs507, 0;
	st.u8 	[%rd4129], %rs507;
	st.u8 	[%rd4129+1], %rs507;
	mov.b32 	%r5197, 3608;
	st.u32 	[%rd4129+4], %r5197;
	mov.b16 	%rs508, 1;
	st.u8 	[%rd4129+3], %rs508;
	mov.b32 	%r5198, 48;
	st.u32 	[%rd4129+8], %r5198;
	mov.b32 	%r5199, -1;
	st.u32 	[%rd4129+16], %r5199;
	ld.shared.u64 	%rd4130, [m_Local_$_0];
	add.s64 	%rd4131, %rd4130, %rd4128;
	mov.b32 	%r5200, 0;
	st.u32 	[%rd4131+32], %r5200;
	ld.shared.u64 	%rd4132, [m_Local_$_0];
	add.s64 	%rd4133, %rd4132, %rd4128;
	st.u32 	[%rd4133+36], %r5200;
	ld.shared.u64 	%rd4134, [m_Local_$_0];
	add.s64 	%rd4135, %rd4134, %rd4128;
	st.u32 	[%rd4135+40], %r5200;
	ld.u32 	%r5201, [%rd1079];
	setp.eq.s32 	%p4050, %r5201, 0;
$L__BB12_1866:
	mov.b32 	%r8629, 0;
	not.pred 	%p2118, %p4050;
	@%p2118 bra 	$L__BB12_1872;
	setp.ne.s32 	%p2119, %r8628, -1;
	@%p2119 bra 	$L__BB12_1869;
	mov.b32 	%r5211, 21352;
	st.u32 	[%rd1079], %r5211;
	bra.uni 	$L__BB12_1872;
$L__BB12_1869:
	ld.shared.u64 	%rd4136, [m_Local_$_0];
	mul.wide.s32 	%rd505, %r8628, 16;
	add.s64 	%rd4137, %rd4136, %rd505;
	st.u32 	[%rd4137+40], %r1206;
	ld.u32 	%r5206, [%rd1079];
	setp.ne.s32 	%p2120, %r5206, 0;
	@%p2120 bra 	$L__BB12_1872;
	ld.shared.u64 	%rd4138, [m_Local_$_0];
	add.s64 	%rd4139, %rd4138, %rd505;
	st.u32 	[%rd4139+36], %r8627;
	ld.u32 	%r5208, [%rd1079];
	setp.ne.s32 	%p2121, %r5208, 0;
	@%p2121 bra 	$L__BB12_1872;
	ld.shared.u64 	%rd4140, [m_Local_$_0];
	add.s64 	%rd4141, %rd4140, %rd505;
	st.u32 	[%rd4141+32], %r1205;
	ld.u32 	%r5209, [%rd1079];
	setp.eq.s32 	%p2122, %r5209, 0;
	selp.b32 	%r8629, %r8628, 0, %p2122;
$L__BB12_1872:
	st.u32 	[%rd1079], %r8629;
	setp.eq.s32 	%p4051, %r8629, 0;
	mov.b32 	%r8631, 0;
	bra.uni 	$L__BB12_1874;
$L__BB12_1873:
	shl.b32 	%r5213, %r8627, 2;
	cvt.u64.u32 	%rd4142, %r5213;
	add.s64 	%rd4143, %rd503, %rd4142;
	ld.u32 	%r8631, [%rd4143+32];
	mov.pred 	%p4051, -1;
$L__BB12_1874:
	mov.b32 	%r8632, 1;
	not.pred 	%p2125, %p4051;
	@%p2125 bra 	$L__BB12_1877;
	setp.gt.s32 	%p2126, %r1202, %r8631;
	@%p2126 bra 	$L__BB12_4053;
	add.s32 	%r8632, %r8627, 2;
$L__BB12_1877:
	setp.ne.s32 	%p2127, %r8629, 0;
	mov.b32 	%r8668, 0;
	@%p2127 bra 	$L__BB12_2033;
	shl.b32 	%r5218, %r8632, 2;
	add.s32 	%r5219, %r5218, 32;
	shr.s32 	%r5220, %r5219, 31;
	shr.u32 	%r5221, %r5220, 29;
	add.s32 	%r5222, %r5219, %r5221;
	and.b32  	%r5223, %r5222, -8;
	sub.s32 	%r5224, %r5219, %r5223;
	setp.eq.s32 	%p2128, %r5224, 0;
	sub.s32 	%r5225, %r5218, %r5224;
	add.s32 	%r5226, %r5225, 40;
	selp.b32 	%r1217, %r5219, %r5226, %p2128;
	ld.shared.u64 	%rd506, [m_Local_$_1];
	and.b32  	%r5227, %r1217, 12;
	setp.eq.s32 	%p2129, %r5227, 0;
	mov.u32 	%r8633, %r1217;
	@%p2129 bra 	$L__BB12_1880;
	shr.s32 	%r5228, %r1217, 31;
	shr.u32 	%r5229, %r5228, 28;
	add.s32 	%r5230, %r1217, %r5229;
	and.b32  	%r5231, %r5230, -16;
	add.s32 	%r8633, %r5231, 16;
$L__BB12_1880:
	cvt.s64.s32 	%rd4144, %r8633;
	atom.add.u64 	%rd4145, [%rd3], %rd4144;
	cvt.s64.s32 	%rd4146, %r1217;
	add.s64 	%rd4147, %rd4146, %rd4145;
	add.s64 	%rd4148, %rd4147, 8;
	setp.lt.u64 	%p2130, %rd4148, %rd506;
	shr.u64 	%rd4149, %rd4145, 4;
	cvt.u32.u64 	%r5232, %rd4149;
	selp.b32 	%r1220, %r5232, -1, %p2130;
	setp.ne.s32 	%p2131, %r1220, -1;
	@%p2131 bra 	$L__BB12_1882;
	mov.b32 	%r5287, 21352;
	st.u32 	[%rd1079], %r5287;
	bra.uni 	$L__BB12_1920;
$L__BB12_1882:
	ld.shared.u64 	%rd4150, [m_Local_$_0];
	mul.wide.s32 	%rd507, %r1220, 16;
	add.s64 	%rd4151, %rd4150, %rd507;
	mov.b16 	%rs509, 0;
	st.u8 	[%rd4151], %rs509;
	st.u8 	[%rd4151+1], %rs509;
	mov.b32 	%r5234, 4335;
	st.u32 	[%rd4151+4], %r5234;
	mov.b16 	%rs510, 1;
	st.u8 	[%rd4151+3], %rs510;
	st.u32 	[%rd4151+8], %r1217;
	st.u32 	[%rd4151+12], %r8632;
	max.s32 	%r1221, %r8632, 1;
	setp.lt.s32 	%p2132, %r8632, 2;
	mov.b32 	%r1241, 0;
	@%p2132 bra 	$L__BB12_1908;
	and.b32  	%r1241, %r1221, 2147483646;
	neg.s32 	%r8635, %r1241;
	mov.b32 	%r8634, 0;
	mov.u32 	%r8636, %r8634;
$L__BB12_1884:
	add.s32 	%r1227, %r8636, 1;
	ld.shared.u64 	%rd4152, [m_Local_$_0];
	add.s64 	%rd508, %rd4152, %rd507;
	ld.u32 	%r1228, [%rd508+12];
	setp.lt.s32 	%p2133, %r8636, %r1228;
	@%p2133 bra 	$L__BB12_1895;
	ld.shared.u64 	%rd4153, [m_Local_$_1];
	atom.add.u64 	%rd4154, [%rd3], 48;
	add.s64 	%rd4155, %rd4154, 56;
	setp.lt.u64 	%p2134, %rd4155, %rd4153;
	shr.u64 	%rd509, %rd4154, 4;
	cvt.u32.u64 	%r8637, %rd509;
	setp.ne.s32 	%p2135, %r8637, -1;
	and.pred  	%p2136, %p2134, %p2135;
	@%p2136 bra 	$L__BB12_1887;
	mov.b32 	%r5242, 21106;
	st.u32 	[%rd1079], %r5242;
	mov.b32 	%r8637, -1;
	mov.pred 	%p4052, 0;
	bra.uni 	$L__BB12_1888;
$L__BB12_1887:
	ld.shared.u64 	%rd4156, [m_Local_$_0];
	shl.b64 	%rd4157, %rd509, 32;
	shr.s64 	%rd4158, %rd4157, 28;
	add.s64 	%rd4159, %rd4156, %rd4158;
	mov.b16 	%rs511, 0;
	st.u8 	[%rd4159], %rs511;
	st.u8 	[%rd4159+1], %rs511;
	mov.b32 	%r5236, 3608;
	st.u32 	[%rd4159+4], %r5236;
	mov.b16 	%rs512, 1;
	st.u8 	[%rd4159+3], %rs512;
	mov.b32 	%r5237, 48;
	st.u32 	[%rd4159+8], %r5237;
	mov.b32 	%r5238, -1;
	st.u32 	[%rd4159+16], %r5238;
	ld.shared.u64 	%rd4160, [m_Local_$_0];
	add.s64 	%rd4161, %rd4160, %rd4158;
	mov.b32 	%r5239, 0;
	st.u32 	[%rd4161+32], %r5239;
	ld.shared.u64 	%rd4162, [m_Local_$_0];
	add.s64 	%rd4163, %rd4162, %rd4158;
	st.u32 	[%rd4163+36], %r5239;
	ld.shared.u64 	%rd4164, [m_Local_$_0];
	add.s64 	%rd4165, %rd4164, %rd4158;
	st.u32 	[%rd4165+40], %r5239;
	ld.u32 	%r5240, [%rd1079];
	setp.eq.s32 	%p4052, %r5240, 0;
$L__BB12_1888:
	mov.b32 	%r8638, 0;
	not.pred 	%p2138, %p4052;
	@%p2138 bra 	$L__BB12_1894;
	setp.ne.s32 	%p2139, %r8637, -1;
	@%p2139 bra 	$L__BB12_1891;
	mov.b32 	%r5250, 21352;
	st.u32 	[%rd1079], %r5250;
	bra.uni 	$L__BB12_1894;
$L__BB12_1891:
	ld.shared.u64 	%rd4166, [m_Local_$_0];
	mul.wide.s32 	%rd510, %r8637, 16;
	add.s64 	%rd4167, %rd4166, %rd510;
	st.u32 	[%rd4167+40], %r1228;
	ld.u32 	%r5245, [%rd1079];
	setp.ne.s32 	%p2140, %r5245, 0;
	@%p2140 bra 	$L__BB12_1894;
	ld.shared.u64 	%rd4168, [m_Local_$_0];
	add.s64 	%rd4169, %rd4168, %rd510;
	st.u32 	[%rd4169+36], %r8636;
	ld.u32 	%r5247, [%rd1079];
	setp.ne.s32 	%p2141, %r5247, 0;
	@%p2141 bra 	$L__BB12_1894;
	ld.shared.u64 	%rd4170, [m_Local_$_0];
	add.s64 	%rd4171, %rd4170, %rd510;
	st.u32 	[%rd4171+32], %r1220;
	ld.u32 	%r5248, [%rd1079];
	setp.eq.s32 	%p2142, %r5248, 0;
	selp.b32 	%r8638, %r8637, 0, %p2142;
$L__BB12_1894:
	st.u32 	[%rd1079], %r8638;
	bra.uni 	$L__BB12_1896;
$L__BB12_1895:
	cvt.u64.u32 	%rd4172, %r8634;
	add.s64 	%rd4173, %rd508, %rd4172;
	mov.b32 	%r5251, 0;
	st.u32 	[%rd4173+32], %r5251;
$L__BB12_1896:
	ld.shared.u64 	%rd4174, [m_Local_$_0];
	add.s64 	%rd511, %rd4174, %rd507;
	ld.u32 	%r1233, [%rd511+12];
	setp.lt.s32 	%p2143, %r1227, %r1233;
	@%p2143 bra 	$L__BB12_1906;
	ld.shared.u64 	%rd4175, [m_Local_$_1];
	atom.add.u64 	%rd4176, [%rd3], 48;
	add.s64 	%rd4177, %rd4176, 56;
	setp.ge.u64 	%p2144, %rd4177, %rd4175;
	shr.u64 	%rd512, %rd4176, 4;
	cvt.u32.u64 	%r8639, %rd512;
	setp.eq.s32 	%p2145, %r8639, -1;
	or.pred  	%p2146, %p2144, %p2145;
	@%p2146 bra 	$L__BB12_1899;
	ld.shared.u64 	%rd4178, [m_Local_$_0];
	shl.b64 	%rd4179, %rd512, 32;
	shr.s64 	%rd4180, %rd4179, 28;
	add.s64 	%rd4181, %rd4178, %rd4180;
	mov.b16 	%rs513, 0;
	st.u8 	[%rd4181], %rs513;
	st.u8 	[%rd4181+1], %rs513;
	mov.b32 	%r5252, 3608;
	st.u32 	[%rd4181+4], %r5252;
	mov.b16 	%rs514, 1;
	st.u8 	[%rd4181+3], %rs514;
	mov.b32 	%r5253, 48;
	st.u32 	[%rd4181+8], %r5253;
	mov.b32 	%r5254, -1;
	st.u32 	[%rd4181+16], %r5254;
	ld.shared.u64 	%rd4182, [m_Local_$_0];
	add.s64 	%rd4183, %rd4182, %rd4180;
	mov.b32 	%r5255, 0;
	st.u32 	[%rd4183+32], %r5255;
	ld.shared.u64 	%rd4184, [m_Local_$_0];
	add.s64 	%rd4185, %rd4184, %rd4180;
	st.u32 	[%rd4185+36], %r5255;
	ld.shared.u64 	%rd4186, [m_Local_$_0];
	add.s64 	%rd4187, %rd4186, %rd4180;
	st.u32 	[%rd4187+40], %r5255;
	ld.u32 	%r5256, [%rd1079];
	setp.eq.s32 	%p4053, %r5256, 0;
	bra.uni 	$L__BB12_1900;
$L__BB12_1899:
	mov.b32 	%r5258, 21106;
	st.u32 	[%rd1079], %r5258;
	mov.b32 	%r8639, -1;
	mov.pred 	%p4053, 0;
$L__BB12_1900:
	mov.b32 	%r8640, 0;
	not.pred 	%p2148, %p4053;
	@%p2148 bra 	$L__BB12_1905;
	setp.eq.s32 	%p2149, %r8639, -1;
	@%p2149 bra 	$L__BB12_4054;
	ld.shared.u64 	%rd4188, [m_Local_$_0];
	mul.wide.s32 	%rd513, %r8639, 16;
	add.s64 	%rd4189, %rd4188, %rd513;
	st.u32 	[%rd4189+40], %r1233;
	ld.u32 	%r5261, [%rd1079];
	setp.eq.s32 	%p2150, %r5261, 0;
	@%p2150 bra 	$L__BB12_1903;
	bra.uni 	$L__BB12_1905;
$L__BB12_1903:
	ld.shared.u64 	%rd4190, [m_Local_$_0];
	add.s64 	%rd4191, %rd4190, %rd513;
	st.u32 	[%rd4191+36], %r1227;
	ld.u32 	%r5263, [%rd1079];
	setp.ne.s32 	%p2151, %r5263, 0;
	@%p2151 bra 	$L__BB12_1905;
	ld.shared.u64 	%rd4192, [m_Local_$_0];
	add.s64 	%rd4193, %rd4192, %rd513;
	st.u32 	[%rd4193+32], %r1220;
	ld.u32 	%r5264, [%rd1079];
	setp.eq.s32 	%p2152, %r5264, 0;
	selp.b32 	%r8640, %r8639, 0, %p2152;
$L__BB12_1905:
	st.u32 	[%rd1079], %r8640;
	bra.uni 	$L__BB12_1907;
$L__BB12_1906:
	add.s32 	%r5267, %r8634, 4;
	cvt.u64.u32 	%rd4194, %r5267;
	add.s64 	%rd4195, %rd511, %rd4194;
	mov.b32 	%r5268, 0;
	st.u32 	[%rd4195+32], %r5268;
$L__BB12_1907:
	add.s32 	%r8636, %r8636, 2;
	add.s32 	%r8635, %r8635, 2;
	add.s32 	%r8634, %r8634, 8;
	setp.ne.s32 	%p2153, %r8635, 0;
	@%p2153 bra 	$L__BB12_1884;
$L__BB12_1908:
	and.b32  	%r5269, %r1221, 1;
	setp.eq.b32 	%p2154, %r5269, 1;
	not.pred 	%p2155, %p2154;
	@%p2155 bra 	$L__BB12_1920;
	ld.shared.u64 	%rd4196, [m_Local_$_0];
	add.s64 	%rd514, %rd4196, %rd507;
	ld.u32 	%r1242, [%rd514+12];
	setp.lt.s32 	%p2156, %r1241, %r1242;
	@%p2156 bra 	$L__BB12_1919;
	ld.shared.u64 	%rd4197, [m_Local_$_1];
	atom.add.u64 	%rd4198, [%rd3], 48;
	add.s64 	%rd4199, %rd4198, 56;
	setp.ge.u64 	%p2157, %rd4199, %rd4197;
	shr.u64 	%rd515, %rd4198, 4;
	cvt.u32.u64 	%r8642, %rd515;
	setp.eq.s32 	%p2158, %r8642, -1;
	or.pred  	%p2159, %p2157, %p2158;
	@%p2159 bra 	$L__BB12_1912;
	ld.shared.u64 	%rd4200, [m_Local_$_0];
	shl.b64 	%rd4201, %rd515, 32;
	shr.s64 	%rd4202, %rd4201, 28;
	add.s64 	%rd4203, %rd4200, %rd4202;
	mov.b16 	%rs515, 0;
	st.u8 	[%rd4203], %rs515;
	st.u8 	[%rd4203+1], %rs515;
	mov.b32 	%r5270, 3608;
	st.u32 	[%rd4203+4], %r5270;
	mov.b16 	%rs516, 1;
	st.u8 	[%rd4203+3], %rs516;
	mov.b32 	%r5271, 48;
	st.u32 	[%rd4203+8], %r5271;
	mov.b32 	%r5272, -1;
	st.u32 	[%rd4203+16], %r5272;
	ld.shared.u64 	%rd4204, [m_Local_$_0];
	add.s64 	%rd4205, %rd4204, %rd4202;
	mov.b32 	%r5273, 0;
	st.u32 	[%rd4205+32], %r5273;
	ld.shared.u64 	%rd4206, [m_Local_$_0];
	add.s64 	%rd4207, %rd4206, %rd4202;
	st.u32 	[%rd4207+36], %r5273;
	ld.shared.u64 	%rd4208, [m_Local_$_0];
	add.s64 	%rd4209, %rd4208, %rd4202;
	st.u32 	[%rd4209+40], %r5273;
	ld.u32 	%r5274, [%rd1079];
	setp.eq.s32 	%p4054, %r5274, 0;
	bra.uni 	$L__BB12_1913;
$L__BB12_1912:
	mov.b32 	%r5276, 21106;
	st.u32 	[%rd1079], %r5276;
	mov.b32 	%r8642, -1;
	mov.pred 	%p4054, 0;
$L__BB12_1913:
	mov.b32 	%r8643, 0;
	not.pred 	%p2161, %p4054;
	@%p2161 bra 	$L__BB12_1918;
	setp.eq.s32 	%p2162, %r8642, -1;
	@%p2162 bra 	$L__BB12_4055;
	ld.shared.u64 	%rd4210, [m_Local_$_0];
	mul.wide.s32 	%rd516, %r8642, 16;
	add.s64 	%rd4211, %rd4210, %rd516;
	st.u32 	[%rd4211+40], %r1242;
	ld.u32 	%r5279, [%rd1079];
	setp.eq.s32 	%p2163, %r5279, 0;
	@%p2163 bra 	$L__BB12_1916;
	bra.uni 	$L__BB12_1918;
$L__BB12_1916:
	ld.shared.u64 	%rd4212, [m_Local_$_0];
	add.s64 	%rd4213, %rd4212, %rd516;
	st.u32 	[%rd4213+36], %r1241;
	ld.u32 	%r5281, [%rd1079];
	setp.ne.s32 	%p2164, %r5281, 0;
	@%p2164 bra 	$L__BB12_1918;
	ld.shared.u64 	%rd4214, [m_Local_$_0];
	add.s64 	%rd4215, %rd4214, %rd516;
	st.u32 	[%rd4215+32], %r1220;
	ld.u32 	%r5282, [%rd1079];
	setp.eq.s32 	%p2165, %r5282, 0;
	selp.b32 	%r8643, %r8642, 0, %p2165;
$L__BB12_1918:
	st.u32 	[%rd1079], %r8643;
	bra.uni 	$L__BB12_1920;
$L__BB12_1919:
	shl.b32 	%r5285, %r1241, 2;
	cvt.u64.u32 	%rd4216, %r5285;
	add.s64 	%rd4217, %rd514, %rd4216;
	mov.b32 	%r5286, 0;
	st.u32 	[%rd4217+32], %r5286;
$L__BB12_1920:
	abs.s32 	%r8644, %r888;
	mul.wide.s32 	%rd517, %r1220, 16;
	mov.u32 	%r8645, %r8632;
$L__BB12_1921:
	mov.u32 	%r8658, %r8645;
	mov.u32 	%r8657, %r8644;
	setp.gt.u32 	%p2166, %r8657, 65535;
	@%p2166 bra 	$L__BB12_1922;
	bra.uni 	$L__BB12_1982;
$L__BB12_1922:
	mul.hi.u32 	%r5288, %r8657, 1374389535;
	shr.u32 	%r8644, %r5288, 5;
	and.b32  	%r5289, %r5288, 2147483616;
	shl.b32 	%r5290, %r8644, 6;
	add.s32 	%r5291, %r5289, %r5290;
	shl.b32 	%r5292, %r8644, 2;
	add.s32 	%r5293, %r5291, %r5292;
	sub.s32 	%r1251, %r8657, %r5293;
	ld.shared.u64 	%rd518, [m_Local_$_0];
	ld.u32 	%r1252, [%rd518+16];
	shl.b32 	%r1253, %r1251, 2;
	setp.ne.s32 	%p2167, %r1252, -1;
	@%p2167 bra 	$L__BB12_1924;
	mov.b32 	%r8647, 21352;
	st.u32 	[%rd1079], %r8647;
	mov.b16 	%rs957, 0;
	bra.uni 	$L__BB12_1936;
$L__BB12_1924:
	mul.wide.s32 	%rd4218, %r1252, 16;
	add.s64 	%rd519, %rd518, %rd4218;
	ld.u32 	%r1254, [%rd519+12];
	setp.lt.s32 	%p2168, %r1251, %r1254;
	@%p2168 bra 	$L__BB12_1935;
	ld.shared.u64 	%rd4219, [m_Local_$_1];
	atom.add.u64 	%rd4220, [%rd3], 48;
	add.s64 	%rd4221, %rd4220, 56;
	setp.lt.u64 	%p2169, %rd4221, %rd4219;
	shr.u64 	%rd520, %rd4220, 4;
	cvt.u32.u64 	%r8646, %rd520;
	setp.ne.s32 	%p2170, %r8646, -1;
	and.pred  	%p2171, %p2169, %p2170;
	@%p2171 bra 	$L__BB12_1927;
	mov.b32 	%r5300, 21106;
	st.u32 	[%rd1079], %r5300;
	mov.b32 	%r8646, -1;
	mov.pred 	%p4055, 0;
	bra.uni 	$L__BB12_1928;
$L__BB12_1927:
	ld.shared.u64 	%rd4222, [m_Local_$_0];
	shl.b64 	%rd4223, %rd520, 32;
	shr.s64 	%rd4224, %rd4223, 28;
	add.s64 	%rd4225, %rd4222, %rd4224;
	mov.b16 	%rs517, 0;
	st.u8 	[%rd4225], %rs517;
	st.u8 	[%rd4225+1], %rs517;
	mov.b32 	%r5294, 3608;
	st.u32 	[%rd4225+4], %r5294;
	mov.b16 	%rs518, 1;
	st.u8 	[%rd4225+3], %rs518;
	mov.b32 	%r5295, 48;
	st.u32 	[%rd4225+8], %r5295;
	mov.b32 	%r5296, -1;
	st.u32 	[%rd4225+16], %r5296;
	ld.shared.u64 	%rd4226, [m_Local_$_0];
	add.s64 	%rd4227, %rd4226, %rd4224;
	mov.b32 	%r5297, 0;
	st.u32 	[%rd4227+32], %r5297;
	ld.shared.u64 	%rd4228, [m_Local_$_0];
	add.s64 	%rd4229, %rd4228, %rd4224;
	st.u32 	[%rd4229+36], %r5297;
	ld.shared.u64 	%rd4230, [m_Local_$_0];
	add.s64 	%rd4231, %rd4230, %rd4224;
	st.u32 	[%rd4231+40], %r5297;
	ld.u32 	%r5298, [%rd1079];
	setp.eq.s32 	%p4055, %r5298, 0;
$L__BB12_1928:
	mov.b32 	%r8647, 0;
	not.pred 	%p2173, %p4055;
	@%p2173 bra 	$L__BB12_1934;
	setp.ne.s32 	%p2174, %r8646, -1;
	@%p2174 bra 	$L__BB12_1931;
	mov.b32 	%r5308, 21352;
	st.u32 	[%rd1079], %r5308;
	bra.uni 	$L__BB12_1934;
$L__BB12_1931:
	ld.shared.u64 	%rd4232, [m_Local_$_0];
	mul.wide.s32 	%rd521, %r8646, 16;
	add.s64 	%rd4233, %rd4232, %rd521;
	st.u32 	[%rd4233+40], %r1254;
	ld.u32 	%r5303, [%rd1079];
	setp.ne.s32 	%p2175, %r5303, 0;
	@%p2175 bra 	$L__BB12_1934;
	ld.shared.u64 	%rd4234, [m_Local_$_0];
	add.s64 	%rd4235, %rd4234, %rd521;
	st.u32 	[%rd4235+36], %r1251;
	ld.u32 	%r5305, [%rd1079];
	setp.ne.s32 	%p2176, %r5305, 0;
	@%p2176 bra 	$L__BB12_1934;
	ld.shared.u64 	%rd4236, [m_Local_$_0];
	add.s64 	%rd4237, %rd4236, %rd521;
	st.u32 	[%rd4237+32], %r1252;
	ld.u32 	%r5306, [%rd1079];
	setp.eq.s32 	%p2177, %r5306, 0;
	selp.b32 	%r8647, %r8646, 0, %p2177;
$L__BB12_1934:
	st.u32 	[%rd1079], %r8647;
	mov.b16 	%rs957, 0;
	bra.uni 	$L__BB12_1936;
$L__BB12_1935:
	cvt.u64.u32 	%rd4238, %r1253;
	add.s64 	%rd4239, %rd519, %rd4238;
	ld.u8 	%rs957, [%rd4239+32];
	ld.u32 	%r8647, [%rd1079];
$L__BB12_1936:
	setp.ne.s32 	%p2178, %r8647, 0;
	mov.b32 	%r8667, 21352;
	@%p2178 bra 	$L__BB12_2027;
	setp.ne.s32 	%p2179, %r1220, -1;
	add.s32 	%r1261, %r8658, -1;
	@%p2179 bra 	$L__BB12_1939;
	mov.b32 	%r8650, 21352;
	st.u32 	[%rd1079], %r8650;
	bra.uni 	$L__BB12_1951;
$L__BB12_1939:
	ld.shared.u64 	%rd4240, [m_Local_$_0];
	add.s64 	%rd522, %rd4240, %rd517;
	ld.u32 	%r5311, [%rd522+12];
	setp.gt.s32 	%p2180, %r8658, 0;
	setp.le.s32 	%p2181, %r8658, %r5311;
	and.pred  	%p2182, %p2180, %p2181;
	@%p2182 bra 	$L__BB12_1950;
	ld.shared.u64 	%rd4243, [m_Local_$_1];
	atom.add.u64 	%rd4244, [%rd3], 48;
	add.s64 	%rd4245, %rd4244, 56;
	setp.lt.u64 	%p2183, %rd4245, %rd4243;
	shr.u64 	%rd523, %rd4244, 4;
	cvt.u32.u64 	%r8649, %rd523;
	setp.ne.s32 	%p2184, %r8649, -1;
	and.pred  	%p2185, %p2183, %p2184;
	@%p2185 bra 	$L__BB12_1942;
	mov.b32 	%r5320, 21106;
	st.u32 	[%rd1079], %r5320;
	mov.b32 	%r8649, -1;
	mov.pred 	%p4056, 0;
	bra.uni 	$L__BB12_1943;
$L__BB12_1942:
	ld.shared.u64 	%rd4246, [m_Local_$_0];
	shl.b64 	%rd4247, %rd523, 32;
	shr.s64 	%rd4248, %rd4247, 28;
	add.s64 	%rd4249, %rd4246, %rd4248;
	mov.b16 	%rs521, 0;
	st.u8 	[%rd4249], %rs521;
	st.u8 	[%rd4249+1], %rs521;
	mov.b32 	%r5314, 3608;
	st.u32 	[%rd4249+4], %r5314;
	mov.b16 	%rs522, 1;
	st.u8 	[%rd4249+3], %rs522;
	mov.b32 	%r5315, 48;
	st.u32 	[%rd4249+8], %r5315;
	mov.b32 	%r5316, -1;
	st.u32 	[%rd4249+16], %r5316;
	ld.shared.u64 	%rd4250, [m_Local_$_0];
	add.s64 	%rd4251, %rd4250, %rd4248;
	mov.b32 	%r5317, 0;
	st.u32 	[%rd4251+32], %r5317;
	ld.shared.u64 	%rd4252, [m_Local_$_0];
	add.s64 	%rd4253, %rd4252, %rd4248;
	st.u32 	[%rd4253+36], %r5317;
	ld.shared.u64 	%rd4254, [m_Local_$_0];
	add.s64 	%rd4255, %rd4254, %rd4248;
	st.u32 	[%rd4255+40], %r5317;
	ld.u32 	%r5318, [%rd1079];
	setp.eq.s32 	%p4056, %r5318, 0;
$L__BB12_1943:
	mov.b32 	%r8650, 0;
	not.pred 	%p2187, %p4056;
	@%p2187 bra 	$L__BB12_1949;
	setp.ne.s32 	%p2188, %r8649, -1;
	@%p2188 bra 	$L__BB12_1946;
	mov.b32 	%r5328, 21352;
	st.u32 	[%rd1079], %r5328;
	bra.uni 	$L__BB12_1949;
$L__BB12_1946:
	ld.shared.u64 	%rd4256, [m_Local_$_0];
	mul.wide.s32 	%rd524, %r8649, 16;
	add.s64 	%rd4257, %rd4256, %rd524;
	st.u32 	[%rd4257+40], %r5311;
	ld.u32 	%r5323, [%rd1079];
	setp.ne.s32 	%p2189, %r5323, 0;
	@%p2189 bra 	$L__BB12_1949;
	ld.shared.u64 	%rd4258, [m_Local_$_0];
	add.s64 	%rd4259, %rd4258, %rd524;
	st.u32 	[%rd4259+36], %r1261;
	ld.u32 	%r5325, [%rd1079];
	setp.ne.s32 	%p2190, %r5325, 0;
	@%p2190 bra 	$L__BB12_1949;
	ld.shared.u64 	%rd4260, [m_Local_$_0];
	add.s64 	%rd4261, %rd4260, %rd524;
	st.u32 	[%rd4261+32], %r1220;
	ld.u32 	%r5326, [%rd1079];
	setp.eq.s32 	%p2191, %r5326, 0;
	selp.b32 	%r8650, %r8649, 0, %p2191;
$L__BB12_1949:
	st.u32 	[%rd1079], %r8650;
	bra.uni 	$L__BB12_1951;
$L__BB12_1950:
	shl.b32 	%r5312, %r1261, 2;
	cvt.u64.u32 	%rd4241, %r5312;
	add.s64 	%rd4242, %rd522, %rd4241;
	mov.b32 	%r5313, 0;
	st.u32 	[%rd4242+32], %r5313;
	st.u8 	[%rd4242+32], %rs957;
	ld.u32 	%r8650, [%rd1079];
$L__BB12_1951:
	setp.ne.s32 	%p2192, %r8650, 0;
	@%p2192 bra 	$L__BB12_2027;
	ld.shared.u64 	%rd525, [m_Local_$_0];
	ld.u32 	%r1269, [%rd525+20];
	setp.ne.s32 	%p2193, %r1269, -1;
	@%p2193 bra 	$L__BB12_1954;
	mov.b32 	%r5346, 21352;
	st.u32 	[%rd1079], %r5346;
	mov.b16 	%rs958, 0;
	mov.pred 	%p4058, 0;
	bra.uni 	$L__BB12_1966;
$L__BB12_1954:
	mul.wide.s32 	%rd4262, %r1269, 16;
	add.s64 	%rd526, %rd525, %rd4262;
	ld.u32 	%r1270, [%rd526+12];
	setp.lt.s32 	%p2194, %r1251, %r1270;
	@%p2194 bra 	$L__BB12_1965;
	ld.shared.u64 	%rd4263, [m_Local_$_1];
	atom.add.u64 	%rd4264, [%rd3], 48;
	add.s64 	%rd4265, %rd4264, 56;
	setp.lt.u64 	%p2195, %rd4265, %rd4263;
	shr.u64 	%rd527, %rd4264, 4;
	cvt.u32.u64 	%r8652, %rd527;
	setp.ne.s32 	%p2196, %r8652, -1;
	and.pred  	%p2197, %p2195, %p2196;
	@%p2197 bra 	$L__BB12_1957;
	mov.b32 	%r5337, 21106;
	st.u32 	[%rd1079], %r5337;
	mov.b32 	%r8652, -1;
	mov.pred 	%p4057, 0;
	bra.uni 	$L__BB12_1958;
$L__BB12_1957:
	ld.shared.u64 	%rd4266, [m_Local_$_0];
	shl.b64 	%rd4267, %rd527, 32;
	shr.s64 	%rd4268, %rd4267, 28;
	add.s64 	%rd4269, %rd4266, %rd4268;
	mov.b16 	%rs523, 0;
	st.u8 	[%rd4269], %rs523;
	st.u8 	[%rd4269+1], %rs523;
	mov.b32 	%r5331, 3608;
	st.u32 	[%rd4269+4], %r5331;
	mov.b16 	%rs524, 1;
	st.u8 	[%rd4269+3], %rs524;
	mov.b32 	%r5332, 48;
	st.u32 	[%rd4269+8], %r5332;
	mov.b32 	%r5333, -1;
	st.u32 	[%rd4269+16], %r5333;
	ld.shared.u64 	%rd4270, [m_Local_$_0];
	add.s64 	%rd4271, %rd4270, %rd4268;
	mov.b32 	%r5334, 0;
	st.u32 	[%rd4271+32], %r5334;
	ld.shared.u64 	%rd4272, [m_Local_$_0];
	add.s64 	%rd4273, %rd4272, %rd4268;
	st.u32 	[%rd4273+36], %r5334;
	ld.shared.u64 	%rd4274, [m_Local_$_0];
	add.s64 	%rd4275, %rd4274, %rd4268;
	st.u32 	[%rd4275+40], %r5334;
	ld.u32 	%r5335, [%rd1079];
	setp.eq.s32 	%p4057, %r5335, 0;
$L__BB12_1958:
	mov.b32 	%r8653, 0;
	not.pred 	%p2199, %p4057;
	@%p2199 bra 	$L__BB12_1964;
	setp.ne.s32 	%p2200, %r8652, -1;
	@%p2200 bra 	$L__BB12_1961;
	mov.b32 	%r5345, 21352;
	st.u32 	[%rd1079], %r5345;
	bra.uni 	$L__BB12_1964;
$L__BB12_1961:
	ld.shared.u64 	%rd4276, [m_Local_$_0];
	mul.wide.s32 	%rd528, %r8652, 16;
	add.s64 	%rd4277, %rd4276, %rd528;
	st.u32 	[%rd4277+40], %r1270;
	ld.u32 	%r5340, [%rd1079];
	setp.ne.s32 	%p2201, %r5340, 0;
	@%p2201 bra 	$L__BB12_1964;
	ld.shared.u64 	%rd4278, [m_Local_$_0];
	add.s64 	%rd4279, %rd4278, %rd528;
	st.u32 	[%rd4279+36], %r1251;
	ld.u32 	%r5342, [%rd1079];
	setp.ne.s32 	%p2202, %r5342, 0;
	@%p2202 bra 	$L__BB12_1964;
	ld.shared.u64 	%rd4280, [m_Local_$_0];
	add.s64 	%rd4281, %rd4280, %rd528;
	st.u32 	[%rd4281+32], %r1269;
	ld.u32 	%r5343, [%rd1079];
	setp.eq.s32 	%p2203, %r5343, 0;
	selp.b32 	%r8653, %r8652, 0, %p2203;
$L__BB12_1964:
	st.u32 	[%rd1079], %r8653;
	setp.eq.s32 	%p4058, %r8653, 0;
	mov.b16 	%rs958, 0;
	bra.uni 	$L__BB12_1966;
$L__BB12_1965:
	cvt.u64.u32 	%rd4282, %r1253;
	add.s64 	%rd4283, %rd526, %rd4282;
	ld.u8 	%rs958, [%rd4283+32];
	mov.pred 	%p4058, -1;
$L__BB12_1966:
	not.pred 	%p2206, %p4058;
	@%p2206 bra 	$L__BB12_2027;
	setp.ne.s32 	%p2207, %r1220, -1;
	add.s32 	%r8645, %r8658, -2;
	@%p2207 bra 	$L__BB12_1969;
	mov.b32 	%r8655, 21352;
	st.u32 	[%rd1079], %r8655;
	bra.uni 	$L__BB12_1981;
$L__BB12_1969:
	ld.shared.u64 	%rd4284, [m_Local_$_0];
	add.s64 	%rd529, %rd4284, %rd517;
	ld.u32 	%r5348, [%rd529+12];
	setp.gt.s32 	%p2208, %r8658, 1;
	setp.lt.s32 	%p2209, %r8645, %r5348;
	and.pred  	%p2210, %p2208, %p2209;
	@%p2210 bra 	$L__BB12_1980;
	ld.shared.u64 	%rd4287, [m_Local_$_1];
	atom.add.u64 	%rd4288, [%rd3], 48;
	add.s64 	%rd4289, %rd4288, 56;
	setp.lt.u64 	%p2211, %rd4289, %rd4287;
	shr.u64 	%rd530, %rd4288, 4;
	cvt.u32.u64 	%r8654, %rd530;
	setp.ne.s32 	%p2212, %r8654, -1;
	and.pred  	%p2213, %p2211, %p2212;
	@%p2213 bra 	$L__BB12_1972;
	mov.b32 	%r5357, 21106;
	st.u32 	[%rd1079], %r5357;
	mov.b32 	%r8654, -1;
	mov.pred 	%p4059, 0;
	bra.uni 	$L__BB12_1973;
$L__BB12_1972:
	ld.shared.u64 	%rd4290, [m_Local_$_0];
	shl.b64 	%rd4291, %rd530, 32;
	shr.s64 	%rd4292, %rd4291, 28;
	add.s64 	%rd4293, %rd4290, %rd4292;
	mov.b16 	%rs527, 0;
	st.u8 	[%rd4293], %rs527;
	st.u8 	[%rd4293+1], %rs527;
	mov.b32 	%r5351, 3608;
	st.u32 	[%rd4293+4], %r5351;
	mov.b16 	%rs528, 1;
	st.u8 	[%rd4293+3], %rs528;
	mov.b32 	%r5352, 48;
	st.u32 	[%rd4293+8], %r5352;
	mov.b32 	%r5353, -1;
	st.u32 	[%rd4293+16], %r5353;
	ld.shared.u64 	%rd4294, [m_Local_$_0];
	add.s64 	%rd4295, %rd4294, %rd4292;
	mov.b32 	%r5354, 0;
	st.u32 	[%rd4295+32], %r5354;
	ld.shared.u64 	%rd4296, [m_Local_$_0];
	add.s64 	%rd4297, %rd4296, %rd4292;
	st.u32 	[%rd4297+36], %r5354;
	ld.shared.u64 	%rd4298, [m_Local_$_0];
	add.s64 	%rd4299, %rd4298, %rd4292;
	st.u32 	[%rd4299+40], %r5354;
	ld.u32 	%r5355, [%rd1079];
	setp.eq.s32 	%p4059, %r5355, 0;
$L__BB12_1973:
	mov.b32 	%r8655, 0;
	not.pred 	%p2215, %p4059;
	@%p2215 bra 	$L__BB12_1979;
	setp.ne.s32 	%p2216, %r8654, -1;
	@%p2216 bra 	$L__BB12_1976;
	mov.b32 	%r5365, 21352;
	st.u32 	[%rd1079], %r5365;
	bra.uni 	$L__BB12_1979;
$L__BB12_1976:
	ld.shared.u64 	%rd4300, [m_Local_$_0];
	mul.wide.s32 	%rd531, %r8654, 16;
	add.s64 	%rd4301, %rd4300, %rd531;
	st.u32 	[%rd4301+40], %r5348;
	ld.u32 	%r5360, [%rd1079];
	setp.ne.s32 	%p2217, %r5360, 0;
	@%p2217 bra 	$L__BB12_1979;
	ld.shared.u64 	%rd4302, [m_Local_$_0];
	add.s64 	%rd4303, %rd4302, %rd531;
	st.u32 	[%rd4303+36], %r8645;
	ld.u32 	%r5362, [%rd1079];
	setp.ne.s32 	%p2218, %r5362, 0;
	@%p2218 bra 	$L__BB12_1979;
	ld.shared.u64 	%rd4304, [m_Local_$_0];
	add.s64 	%rd4305, %rd4304, %rd531;
	st.u32 	[%rd4305+32], %r1220;
	ld.u32 	%r5363, [%rd1079];
	setp.eq.s32 	%p2219, %r5363, 0;
	selp.b32 	%r8655, %r8654, 0, %p2219;
$L__BB12_1979:
	st.u32 	[%rd1079], %r8655;
	bra.uni 	$L__BB12_1981;
$L__BB12_1980:
	shl.b32 	%r5349, %r8645, 2;
	cvt.u64.u32 	%rd4285, %r5349;
	add.s64 	%rd4286, %rd529, %rd4285;
	mov.b32 	%r5350, 0;
	st.u32 	[%rd4286+32], %r5350;
	st.u8 	[%rd4286+32], %rs958;
	ld.u32 	%r8655, [%rd1079];
$L__BB12_1981:
	setp.eq.s32 	%p2220, %r8655, 0;
	@%p2220 bra 	$L__BB12_1921;
	bra.uni 	$L__BB12_2027;
$L__BB12_1982:
	mov.u32 	%r1284, %r8658;
	mul.lo.s32 	%r5368, %r8657, 52429;
	shr.u32 	%r1285, %r5368, 19;
	shl.b32 	%r5369, %r1285, 1;
	shl.b32 	%r5370, %r1285, 3;
	add.s32 	%r5371, %r5369, %r5370;
	sub.s32 	%r1286, %r8657, %r5371;
	add.s32 	%r8658, %r1284, -1;
	ld.shared.u64 	%rd532, [m_Local_$_0];
	ld.u32 	%r1288, [%rd532];
	setp.ne.s32 	%p2221, %r1288, -1;
	@%p2221 bra 	$L__BB12_1984;
	mov.b32 	%r8660, 21352;
	st.u32 	[%rd1079], %r8660;
	mov.b16 	%rs959, 0;
	bra.uni 	$L__BB12_1996;
$L__BB12_1984:
	mul.wide.s32 	%rd4306, %r1288, 16;
	add.s64 	%rd533, %rd532, %rd4306;
	ld.u32 	%r5372, [%rd533+12];
	setp.gt.s32 	%p2222, %r1286, -1;
	setp.lt.s32 	%p2223, %r1286, %r5372;
	and.pred  	%p2224, %p2222, %p2223;
	@%p2224 bra 	$L__BB12_1995;
	ld.shared.u64 	%rd4309, [m_Local_$_1];
	atom.add.u64 	%rd4310, [%rd3], 48;
	add.s64 	%rd4311, %rd4310, 56;
	setp.lt.u64 	%p2225, %rd4311, %rd4309;
	shr.u64 	%rd534, %rd4310, 4;
	cvt.u32.u64 	%r8659, %rd534;
	setp.ne.s32 	%p2226, %r8659, -1;
	and.pred  	%p2227, %p2225, %p2226;
	@%p2227 bra 	$L__BB12_1987;
	mov.b32 	%r5381, 21106;
	st.u32 	[%rd1079], %r5381;
	mov.b32 	%r8659, -1;
	mov.pred 	%p4060, 0;
	bra.uni 	$L__BB12_1988;
$L__BB12_1987:
	ld.shared.u64 	%rd4312, [m_Local_$_0];
	shl.b64 	%rd4313, %rd534, 32;
	shr.s64 	%rd4314, %rd4313, 28;
	add.s64 	%rd4315, %rd4312, %rd4314;
	mov.b16 	%rs529, 0;
	st.u8 	[%rd4315], %rs529;
	st.u8 	[%rd4315+1], %rs529;
	mov.b32 	%r5375, 3608;
	st.u32 	[%rd4315+4], %r5375;
	mov.b16 	%rs530, 1;
	st.u8 	[%rd4315+3], %rs530;
	mov.b32 	%r5376, 48;
	st.u32 	[%rd4315+8], %r5376;
	mov.b32 	%r5377, -1;
	st.u32 	[%rd4315+16], %r5377;
	ld.shared.u64 	%rd4316, [m_Local_$_0];
	add.s64 	%rd4317, %rd4316, %rd4314;
	mov.b32 	%r5378, 0;
	st.u32 	[%rd4317+32], %r5378;
	ld.shared.u64 	%rd4318, [m_Local_$_0];
	add.s64 	%rd4319, %rd4318, %rd4314;
	st.u32 	[%rd4319+36], %r5378;
	ld.shared.u64 	%rd4320, [m_Local_$_0];
	add.s64 	%rd4321, %rd4320, %rd4314;
	st.u32 	[%rd4321+40], %r5378;
	ld.u32 	%r5379, [%rd1079];
	setp.eq.s32 	%p4060, %r5379, 0;
$L__BB12_1988:
	mov.b32 	%r8660, 0;
	not.pred 	%p2229, %p4060;
	@%p2229 bra 	$L__BB12_1994;
	setp.ne.s32 	%p2230, %r8659, -1;
	@%p2230 bra 	$L__BB12_1991;
	mov.b32 	%r5389, 21352;
	st.u32 	[%rd1079], %r5389;
	bra.uni 	$L__BB12_1994;
$L__BB12_1991:
	ld.shared.u64 	%rd4322, [m_Local_$_0];
	mul.wide.s32 	%rd535, %r8659, 16;
	add.s64 	%rd4323, %rd4322, %rd535;
	st.u32 	[%rd4323+40], %r5372;
	ld.u32 	%r5384, [%rd1079];
	setp.ne.s32 	%p2231, %r5384, 0;
	@%p2231 bra 	$L__BB12_1994;
	ld.shared.u64 	%rd4324, [m_Local_$_0];
	add.s64 	%rd4325, %rd4324, %rd535;
	st.u32 	[%rd4325+36], %r1286;
	ld.u32 	%r5386, [%rd1079];
	setp.ne.s32 	%p2232, %r5386, 0;
	@%p2232 bra 	$L__BB12_1994;
	ld.shared.u64 	%rd4326, [m_Local_$_0];
	add.s64 	%rd4327, %rd4326, %rd535;
	st.u32 	[%rd4327+32], %r1288;
	ld.u32 	%r5387, [%rd1079];
	setp.eq.s32 	%p2233, %r5387, 0;
	selp.b32 	%r8660, %r8659, 0, %p2233;
$L__BB12_1994:
	st.u32 	[%rd1079], %r8660;
	mov.b16 	%rs959, 0;
	bra.uni 	$L__BB12_1996;
$L__BB12_1995:
	shl.b32 	%r5373, %r1286, 2;
	add.s32 	%r5374, %r5373, 32;
	cvt.u64.u32 	%rd4307, %r5374;
	add.s64 	%rd4308, %rd533, %rd4307;
	ld.u8 	%rs959, [%rd4308];
	ld.u32 	%r8660, [%rd1079];
$L__BB12_1996:
	setp.ne.s32 	%p2234, %r8660, 0;
	mov.b32 	%r8667, 21352;
	@%p2234 bra 	$L__BB12_2027;
	setp.ne.s32 	%p2235, %r1220, -1;
	@%p2235 bra 	$L__BB12_1999;
	mov.b32 	%r8663, 21352;
	st.u32 	[%rd1079], %r8663;
	bra.uni 	$L__BB12_2011;
$L__BB12_1999:
	ld.shared.u64 	%rd4328, [m_Local_$_0];
	add.s64 	%rd536, %rd4328, %rd517;
	ld.u32 	%r5392, [%rd536+12];
	setp.gt.s32 	%p2236, %r1284, 0;
	setp.le.s32 	%p2237, %r1284, %r5392;
	and.pred  	%p2238, %p2236, %p2237;
	@%p2238 bra 	$L__BB12_2010;
	ld.shared.u64 	%rd4331, [m_Local_$_1];
	atom.add.u64 	%rd4332, [%rd3], 48;
	add.s64 	%rd4333, %rd4332, 56;
	setp.lt.u64 	%p2239, %rd4333, %rd4331;
	shr.u64 	%rd537, %rd4332, 4;
	cvt.u32.u64 	%r8662, %rd537;
	setp.ne.s32 	%p2240, %r8662, -1;
	and.pred  	%p2241, %p2239, %p2240;
	@%p2241 bra 	$L__BB12_2002;
	mov.b32 	%r5401, 21106;
	st.u32 	[%rd1079], %r5401;
	mov.b32 	%r8662, -1;
	mov.pred 	%p4061, 0;
	bra.uni 	$L__BB12_2003;
$L__BB12_2002:
	ld.shared.u64 	%rd4334, [m_Local_$_0];
	shl.b64 	%rd4335, %rd537, 32;
	shr.s64 	%rd4336, %rd4335, 28;
	add.s64 	%rd4337, %rd4334, %rd4336;
	mov.b16 	%rs533, 0;
	st.u8 	[%rd4337], %rs533;
	st.u8 	[%rd4337+1], %rs533;
	mov.b32 	%r5395, 3608;
	st.u32 	[%rd4337+4], %r5395;
	mov.b16 	%rs534, 1;
	st.u8 	[%rd4337+3], %rs534;
	mov.b32 	%r5396, 48;
	st.u32 	[%rd4337+8], %r5396;
	mov.b32 	%r5397, -1;
	st.u32 	[%rd4337+16], %r5397;
	ld.shared.u64 	%rd4338, [m_Local_$_0];
	add.s64 	%rd4339, %rd4338, %rd4336;
	mov.b32 	%r5398, 0;
	st.u32 	[%rd4339+32], %r5398;
	ld.shared.u64 	%rd4340, [m_Local_$_0];
	add.s64 	%rd4341, %rd4340, %rd4336;
	st.u32 	[%rd4341+36], %r5398;
	ld.shared.u64 	%rd4342, [m_Local_$_0];
	add.s64 	%rd4343, %rd4342, %rd4336;
	st.u32 	[%rd4343+40], %r5398;
	ld.u32 	%r5399, [%rd1079];
	setp.eq.s32 	%p4061, %r5399, 0;
$L__BB12_2003:
	mov.b32 	%r8663, 0;
	not.pred 	%p2243, %p4061;
	@%p2243 bra 	$L__BB12_2009;
	setp.ne.s32 	%p2244, %r8662, -1;
	@%p2244 bra 	$L__BB12_2006;
	mov.b32 	%r5409, 21352;
	st.u32 	[%rd1079], %r5409;
	bra.uni 	$L__BB12_2009;
$L__BB12_2006:
	ld.shared.u64 	%rd4344, [m_Local_$_0];
	mul.wide.s32 	%rd538, %r8662, 16;
	add.s64 	%rd4345, %rd4344, %rd538;
	st.u32 	[%rd4345+40], %r5392;
	ld.u32 	%r5404, [%rd1079];
	setp.ne.s32 	%p2245, %r5404, 0;
	@%p2245 bra 	$L__BB12_2009;
	ld.shared.u64 	%rd4346, [m_Local_$_0];
	add.s64 	%rd4347, %rd4346, %rd538;
	st.u32 	[%rd4347+36], %r8658;
	ld.u32 	%r5406, [%rd1079];
	setp.ne.s32 	%p2246, %r5406, 0;
	@%p2246 bra 	$L__BB12_2009;
	ld.shared.u64 	%rd4348, [m_Local_$_0];
	add.s64 	%rd4349, %rd4348, %rd538;
	st.u32 	[%rd4349+32], %r1220;
	ld.u32 	%r5407, [%rd1079];
	setp.eq.s32 	%p2247, %r5407, 0;
	selp.b32 	%r8663, %r8662, 0, %p2247;
$L__BB12_2009:
	st.u32 	[%rd1079], %r8663;
	bra.uni 	$L__BB12_2011;
$L__BB12_2010:
	shl.b32 	%r5393, %r8658, 2;
	cvt.u64.u32 	%rd4329, %r5393;
	add.s64 	%rd4330, %rd536, %rd4329;
	mov.b32 	%r5394, 0;
	st.u32 	[%rd4330+32], %r5394;
	st.u8 	[%rd4330+32], %rs959;
	ld.u32 	%r8663, [%rd1079];
$L__BB12_2011:
	setp.ne.s32 	%p2248, %r8663, 0;
	@%p2248 bra 	$L__BB12_2027;
	setp.gt.u32 	%p2249, %r8657, 9;
	mov.u32 	%r8657, %r1285;
	@%p2249 bra 	$L__BB12_1982;
	setp.ne.s32 	%p2250, %r1220, -1;
	add.s32 	%r1303, %r1284, -2;
	@%p2250 bra 	$L__BB12_2015;
	mov.b32 	%r8667, 21352;
	st.u32 	[%rd1079], %r8667;
	bra.uni 	$L__BB12_2027;
$L__BB12_2015:
	ld.shared.u64 	%rd4350, [m_Local_$_0];
	add.s64 	%rd539, %rd4350, %rd517;
	ld.u32 	%r5412, [%rd539+12];
	setp.gt.s32 	%p2251, %r1284, 1;
	setp.lt.s32 	%p2252, %r1303, %r5412;
	and.pred  	%p2253, %p2251, %p2252;
	@%p2253 bra 	$L__BB12_2026;
	ld.shared.u64 	%rd4353, [m_Local_$_1];
	atom.add.u64 	%rd4354, [%rd3], 48;
	add.s64 	%rd4355, %rd4354, 56;
	setp.lt.u64 	%p2254, %rd4355, %rd4353;
	shr.u64 	%rd540, %rd4354, 4;
	cvt.u32.u64 	%r8665, %rd540;
	setp.ne.s32 	%p2255, %r8665, -1;
	and.pred  	%p2256, %p2254, %p2255;
	@%p2256 bra 	$L__BB12_2018;
	mov.b32 	%r5421, 21106;
	st.u32 	[%rd1079], %r5421;
	mov.b32 	%r8665, -1;
	mov.pred 	%p4062, 0;
	bra.uni 	$L__BB12_2019;
$L__BB12_2018:
	ld.shared.u64 	%rd4356, [m_Local_$_0];
	shl.b64 	%rd4357, %rd540, 32;
	shr.s64 	%rd4358, %rd4357, 28;
	add.s64 	%rd4359, %rd4356, %rd4358;
	mov.b16 	%rs535, 0;
	st.u8 	[%rd4359], %rs535;
	st.u8 	[%rd4359+1], %rs535;
	mov.b32 	%r5415, 3608;
	st.u32 	[%rd4359+4], %r5415;
	mov.b16 	%rs536, 1;
	st.u8 	[%rd4359+3], %rs536;
	mov.b32 	%r5416, 48;
	st.u32 	[%rd4359+8], %r5416;
	mov.b32 	%r5417, -1;
	st.u32 	[%rd4359+16], %r5417;
	ld.shared.u64 	%rd4360, [m_Local_$_0];
	add.s64 	%rd4361, %rd4360, %rd4358;
	mov.b32 	%r5418, 0;
	st.u32 	[%rd4361+32], %r5418;
	ld.shared.u64 	%rd4362, [m_Local_$_0];
	add.s64 	%rd4363, %rd4362, %rd4358;
	st.u32 	[%rd4363+36], %r5418;
	ld.shared.u64 	%rd4364, [m_Local_$_0];
	add.s64 	%rd4365, %rd4364, %rd4358;
	st.u32 	[%rd4365+40], %r5418;
	ld.u32 	%r5419, [%rd1079];
	setp.eq.s32 	%p4062, %r5419, 0;
$L__BB12_2019:
	mov.b32 	%r8667, 0;
	not.pred 	%p2258, %p4062;
	@%p2258 bra 	$L__BB12_2025;
	setp.ne.s32 	%p2259, %r8665, -1;
	@%p2259 bra 	$L__BB12_2022;
	mov.b32 	%r5429, 21352;
	st.u32 	[%rd1079], %r5429;
	bra.uni 	$L__BB12_2025;
$L__BB12_2022:
	ld.shared.u64 	%rd4366, [m_Local_$_0];
	mul.wide.s32 	%rd541, %r8665, 16;
	add.s64 	%rd4367, %rd4366, %rd541;
	st.u32 	[%rd4367+40], %r5412;
	ld.u32 	%r5424, [%rd1079];
	setp.ne.s32 	%p2260, %r5424, 0;
	@%p2260 bra 	$L__BB12_2025;
	ld.shared.u64 	%rd4368, [m_Local_$_0];
	add.s64 	%rd4369, %rd4368, %rd541;
	st.u32 	[%rd4369+36], %r1303;
	ld.u32 	%r5426, [%rd1079];
	setp.ne.s32 	%p2261, %r5426, 0;
	@%p2261 bra 	$L__BB12_2025;
	ld.shared.u64 	%rd4370, [m_Local_$_0];
	add.s64 	%rd4371, %rd4370, %rd541;
	st.u32 	[%rd4371+32], %r1220;
	ld.u32 	%r5427, [%rd1079];
	setp.eq.s32 	%p2262, %r5427, 0;
	selp.b32 	%r8667, %r8665, 0, %p2262;
$L__BB12_2025:
	st.u32 	[%rd1079], %r8667;
	bra.uni 	$L__BB12_2027;
$L__BB12_2026:
	shl.b32 	%r5413, %r1303, 2;
	cvt.u64.u32 	%rd4351, %r5413;
	add.s64 	%rd4352, %rd539, %rd4351;
	mov.b32 	%r5414, 45;
	st.u32 	[%rd4352+32], %r5414;
	ld.u32 	%r8667, [%rd1079];
$L__BB12_2027:
	setp.ne.s32 	%p2263, %r8667, 0;
	@%p2263 bra 	$L__BB12_2033;
	ld.shared.u64 	%rd4372, [m_Local_$_1];
	atom.add.u64 	%rd4373, [%rd3], 64;
	add.s64 	%rd4374, %rd4373, 72;
	setp.lt.u64 	%p2264, %rd4374, %rd4372;
	shr.u64 	%rd542, %rd4373, 4;
	cvt.u32.u64 	%r1311, %rd542;
	setp.ne.s32 	%p2265, %r1311, -1;
	and.pred  	%p2266, %p2264, %p2265;
	@%p2266 bra 	$L__BB12_2030;
	mov.b32 	%r5441, 21106;
	st.u32 	[%rd1079], %r5441;
	bra.uni 	$L__BB12_2033;
$L__BB12_2030:
	ld.shared.u64 	%rd4375, [m_Local_$_0];
	shl.b64 	%rd4376, %rd542, 32;
	shr.s64 	%rd543, %rd4376, 28;
	add.s64 	%rd4377, %rd4375, %rd543;
	mov.b16 	%rs537, 1;
	st.u8 	[%rd4377], %rs537;
	mov.b16 	%rs538, 0;
	st.u8 	[%rd4377+1], %rs538;
	mov.b32 	%r5433, 2905;
	st.u32 	[%rd4377+4], %r5433;
	st.u8 	[%rd4377+3], %rs537;
	mov.b32 	%r5434, 64;
	st.u32 	[%rd4377+8], %r5434;
	mov.b32 	%r5435, -1;
	st.u32 	[%rd4377+16], %r5435;
	ld.shared.u64 	%rd4378, [m_Local_$_0];
	add.s64 	%rd4379, %rd4378, %rd543;
	st.u32 	[%rd4379+32], %r5435;
	ld.shared.u64 	%rd4380, [m_Local_$_0];
	add.s64 	%rd4381, %rd4380, %rd543;
	mov.b32 	%r8668, 0;
	st.u32 	[%rd4381+40], %r8668;
	ld.shared.u64 	%rd4382, [m_Local_$_0];
	add.s64 	%rd4383, %rd4382, %rd543;
	st.u32 	[%rd4383+44], %r8668;
	ld.shared.u64 	%rd4384, [m_Local_$_0];
	add.s64 	%rd4385, %rd4384, %rd543;
	st.u32 	[%rd4385+48], %r8668;
	ld.shared.u64 	%rd4386, [m_Local_$_0];
	add.s64 	%rd4387, %rd4386, %rd543;
	st.u32 	[%rd4387+32], %r1220;
	ld.u32 	%r5436, [%rd1079];
	setp.ne.s32 	%p2267, %r5436, 0;
	@%p2267 bra 	$L__BB12_2033;
	ld.shared.u64 	%rd4388, [m_Local_$_0];
	add.s64 	%rd4389, %rd4388, %rd543;
	mov.b32 	%r8668, 0;
	st.u32 	[%rd4389+48], %r8668;
	ld.u32 	%r5438, [%rd1079];
	setp.ne.s32 	%p2268, %r5438, 0;
	@%p2268 bra 	$L__BB12_2033;
	ld.shared.u64 	%rd4390, [m_Local_$_0];
	add.s64 	%rd4391, %rd4390, %rd543;
	st.u32 	[%rd4391+40], %r8632;
	ld.u32 	%r5439, [%rd1079];
	setp.eq.s32 	%p2269, %r5439, 0;
	selp.b32 	%r8668, %r1311, 0, %p2269;
$L__BB12_2033:
	setp.ne.s32 	%p2381, %r8597, -1;
	@%p2381 bra 	$L__BB12_2035;
	mov.b32 	%r5630, 21352;
	st.u32 	[%rd1079], %r5630;
	mov.b32 	%r8669, 0;
	mov.u32 	%r8670, %r8669;
	bra.uni 	$L__BB12_2036;
$L__BB12_2035:
	ld.shared.u64 	%rd4616, [m_Local_$_0];
	mul.wide.s32 	%rd4617, %r8597, 16;
	add.s64 	%rd4618, %rd4616, %rd4617;
	ld.u32 	%r8669, [%rd4618+32];
	ld.u32 	%r8670, [%rd4618+40];
$L__BB12_2036:
	setp.ne.s32 	%p2382, %r8668, -1;
	@%p2382 bra 	$L__BB12_2038;
	mov.b32 	%r5632, 21352;
	st.u32 	[%rd1079], %r5632;
	mov.b32 	%r8671, 0;
	mov.u32 	%r8672, %r8671;
	bra.uni 	$L__BB12_2039;
$L__BB12_2038:
	ld.shared.u64 	%rd4619, [m_Local_$_0];
	mul.wide.s32 	%rd4620, %r8668, 16;
	add.s64 	%rd4621, %rd4619, %rd4620;
	ld.u32 	%r8671, [%rd4621+32];
	ld.u32 	%r8672, [%rd4621+40];
$L__BB12_2039:
	add.s32 	%r1322, %r8672, %r8670;
	shl.b32 	%r5633, %r1322, 2;
	add.s32 	%r5634, %r5633, 32;
	shr.s32 	%r5635, %r5634, 31;
	shr.u32 	%r5636, %r5635, 29;
	add.s32 	%r5637, %r5634, %r5636;
	and.b32  	%r5638, %r5637, -8;
	sub.s32 	%r5639, %r5634, %r5638;
	setp.eq.s32 	%p2383, %r5639, 0;
	sub.s32 	%r5640, %r5633, %r5639;
	add.s32 	%r5641, %r5640, 40;
	selp.b32 	%r1323, %r5634, %r5641, %p2383;
	ld.shared.u64 	%rd544, [m_Local_$_1];
	and.b32  	%r5642, %r1323, 12;
	setp.eq.s32 	%p2384, %r5642, 0;
	mov.u32 	%r8673, %r1323;
	@%p2384 bra 	$L__BB12_2041;
	shr.s32 	%r5643, %r1323, 31;
	shr.u32 	%r5644, %r5643, 28;
	add.s32 	%r5645, %r1323, %r5644;
	and.b32  	%r5646, %r5645, -16;
	add.s32 	%r8673, %r5646, 16;
$L__BB12_2041:
	cvt.s64.s32 	%rd4622, %r8673;
	atom.add.u64 	%rd4623, [%rd3], %rd4622;
	cvt.s64.s32 	%rd4624, %r1323;
	add.s64 	%rd4625, %rd4624, %rd4623;
	add.s64 	%rd4626, %rd4625, 8;
	setp.lt.u64 	%p2385, %rd4626, %rd544;
	shr.u64 	%rd4627, %rd4623, 4;
	cvt.u32.u64 	%r5647, %rd4627;
	selp.b32 	%r1326, %r5647, -1, %p2385;
	setp.ne.s32 	%p2386, %r1326, -1;
	@%p2386 bra 	$L__BB12_2043;
	mov.b32 	%r5702, 21352;
	st.u32 	[%rd1079], %r5702;
	bra.uni 	$L__BB12_2082;
$L__BB12_2043:
	ld.shared.u64 	%rd4628, [m_Local_$_0];
	mul.wide.s32 	%rd545, %r1326, 16;
	add.s64 	%rd4629, %rd4628, %rd545;
	mov.b16 	%rs569, 0;
	st.u8 	[%rd4629], %rs569;
	st.u8 	[%rd4629+1], %rs569;
	mov.b32 	%r5648, 4335;
	st.u32 	[%rd4629+4], %r5648;
	mov.b16 	%rs570, 1;
	st.u8 	[%rd4629+3], %rs570;
	st.u32 	[%rd4629+8], %r1323;
	st.u32 	[%rd4629+12], %r1322;
	setp.lt.s32 	%p2387, %r1322, 1;
	@%p2387 bra 	$L__BB12_2082;
	setp.eq.s32 	%p2388, %r1322, 1;
	mov.b32 	%r1346, 0;
	@%p2388 bra 	$L__BB12_2070;
	and.b32  	%r1346, %r1322, 2147483646;
	neg.s32 	%r8675, %r1346;
	mov.b32 	%r8674, 0;
	mov.u32 	%r8676, %r8674;
$L__BB12_2046:
	add.s32 	%r1332, %r8676, 1;
	ld.shared.u64 	%rd4630, [m_Local_$_0];
	add.s64 	%rd546, %rd4630, %rd545;
	ld.u32 	%r1333, [%rd546+12];
	setp.lt.s32 	%p2389, %r8676, %r1333;
	@%p2389 bra 	$L__BB12_2057;
	ld.shared.u64 	%rd4631, [m_Local_$_1];
	atom.add.u64 	%rd4632, [%rd3], 48;
	add.s64 	%rd4633, %rd4632, 56;
	setp.lt.u64 	%p2390, %rd4633, %rd4631;
	shr.u64 	%rd547, %rd4632, 4;
	cvt.u32.u64 	%r8677, %rd547;
	setp.ne.s32 	%p2391, %r8677, -1;
	and.pred  	%p2392, %p2390, %p2391;
	@%p2392 bra 	$L__BB12_2049;
	mov.b32 	%r5657, 21106;
	st.u32 	[%rd1079], %r5657;
	mov.b32 	%r8677, -1;
	mov.pred 	%p4063, 0;
	bra.uni 	$L__BB12_2050;
$L__BB12_2049:
	ld.shared.u64 	%rd4634, [m_Local_$_0];
	shl.b64 	%rd4635, %rd547, 32;
	shr.s64 	%rd4636, %rd4635, 28;
	add.s64 	%rd4637, %rd4634, %rd4636;
	mov.b16 	%rs571, 0;
	st.u8 	[%rd4637], %rs571;
	st.u8 	[%rd4637+1], %rs571;
	mov.b32 	%r5651, 3608;
	st.u32 	[%rd4637+4], %r5651;
	mov.b16 	%rs572, 1;
	st.u8 	[%rd4637+3], %rs572;
	mov.b32 	%r5652, 48;
	st.u32 	[%rd4637+8], %r5652;
	mov.b32 	%r5653, -1;
	st.u32 	[%rd4637+16], %r5653;
	ld.shared.u64 	%rd4638, [m_Local_$_0];
	add.s64 	%rd4639, %rd4638, %rd4636;
	mov.b32 	%r5654, 0;
	st.u32 	[%rd4639+32], %r5654;
	ld.shared.u64 	%rd4640, [m_Local_$_0];
	add.s64 	%rd4641, %rd4640, %rd4636;
	st.u32 	[%rd4641+36], %r5654;
	ld.shared.u64 	%rd4642, [m_Local_$_0];
	add.s64 	%rd4643, %rd4642, %rd4636;
	st.u32 	[%rd4643+40], %r5654;
	ld.u32 	%r5655, [%rd1079];
	setp.eq.s32 	%p4063, %r5655, 0;
$L__BB12_2050:
	mov.b32 	%r8678, 0;
	not.pred 	%p2394, %p4063;
	@%p2394 bra 	$L__BB12_2056;
	setp.ne.s32 	%p2395, %r8677, -1;
	@%p2395 bra 	$L__BB12_2053;
	mov.b32 	%r5665, 21352;
	st.u32 	[%rd1079], %r5665;
	bra.uni 	$L__BB12_2056;
$L__BB12_2053:
	ld.shared.u64 	%rd4644, [m_Local_$_0];
	mul.wide.s32 	%rd548, %r8677, 16;
	add.s64 	%rd4645, %rd4644, %rd548;
	st.u32 	[%rd4645+40], %r1333;
	ld.u32 	%r5660, [%rd1079];
	setp.ne.s32 	%p2396, %r5660, 0;
	@%p2396 bra 	$L__BB12_2056;
	ld.shared.u64 	%rd4646, [m_Local_$_0];
	add.s64 	%rd4647, %rd4646, %rd548;
	st.u32 	[%rd4647+36], %r8676;
	ld.u32 	%r5662, [%rd1079];
	setp.ne.s32 	%p2397, %r5662, 0;
	@%p2397 bra 	$L__BB12_2056;
	ld.shared.u64 	%rd4648, [m_Local_$_0];
	add.s64 	%rd4649, %rd4648, %rd548;
	st.u32 	[%rd4649+32], %r1326;
	ld.u32 	%r5663, [%rd1079];
	setp.eq.s32 	%p2398, %r5663, 0;
	selp.b32 	%r8678, %r8677, 0, %p2398;
$L__BB12_2056:
	st.u32 	[%rd1079], %r8678;
	bra.uni 	$L__BB12_2058;
$L__BB12_2057:
	cvt.u64.u32 	%rd4650, %r8674;
	add.s64 	%rd4651, %rd546, %rd4650;
	mov.b32 	%r5666, 0;
	st.u32 	[%rd4651+32], %r5666;
$L__BB12_2058:
	ld.shared.u64 	%rd4652, [m_Local_$_0];
	add.s64 	%rd549, %rd4652, %rd545;
	ld.u32 	%r1338, [%rd549+12];
	setp.lt.s32 	%p2399, %r1332, %r1338;
	@%p2399 bra 	$L__BB12_2068;
	ld.shared.u64 	%rd4653, [m_Local_$_1];
	atom.add.u64 	%rd4654, [%rd3], 48;
	add.s64 	%rd4655, %rd4654, 56;
	setp.ge.u64 	%p2400, %rd4655, %rd4653;
	shr.u64 	%rd550, %rd4654, 4;
	cvt.u32.u64 	%r8679, %rd550;
	setp.eq.s32 	%p2401, %r8679, -1;
	or.pred  	%p2402, %p2400, %p2401;
	@%p2402 bra 	$L__BB12_2061;
	ld.shared.u64 	%rd4656, [m_Local_$_0];
	shl.b64 	%rd4657, %rd550, 32;
	shr.s64 	%rd4658, %rd4657, 28;
	add.s64 	%rd4659, %rd4656, %rd4658;
	mov.b16 	%rs573, 0;
	st.u8 	[%rd4659], %rs573;
	st.u8 	[%rd4659+1], %rs573;
	mov.b32 	%r5667, 3608;
	st.u32 	[%rd4659+4], %r5667;
	mov.b16 	%rs574, 1;
	st.u8 	[%rd4659+3], %rs574;
	mov.b32 	%r5668, 48;
	st.u32 	[%rd4659+8], %r5668;
	mov.b32 	%r5669, -1;
	st.u32 	[%rd4659+16], %r5669;
	ld.shared.u64 	%rd4660, [m_Local_$_0];
	add.s64 	%rd4661, %rd4660, %rd4658;
	mov.b32 	%r5670, 0;
	st.u32 	[%rd4661+32], %r5670;
	ld.shared.u64 	%rd4662, [m_Local_$_0];
	add.s64 	%rd4663, %rd4662, %rd4658;
	st.u32 	[%rd4663+36], %r5670;
	ld.shared.u64 	%rd4664, [m_Local_$_0];
	add.s64 	%rd4665, %rd4664, %rd4658;
	st.u32 	[%rd4665+40], %r5670;
	ld.u32 	%r5671, [%rd1079];
	setp.eq.s32 	%p4064, %r5671, 0;
	bra.uni 	$L__BB12_2062;
$L__BB12_2061:
	mov.b32 	%r5673, 21106;
	st.u32 	[%rd1079], %r5673;
	mov.b32 	%r8679, -1;
	mov.pred 	%p4064, 0;
$L__BB12_2062:
	mov.b32 	%r8680, 0;
	not.pred 	%p2404, %p4064;
	@%p2404 bra 	$L__BB12_2067;
	setp.eq.s32 	%p2405, %r8679, -1;
	@%p2405 bra 	$L__BB12_4056;
	ld.shared.u64 	%rd4666, [m_Local_$_0];
	mul.wide.s32 	%rd551, %r8679, 16;
	add.s64 	%rd4667, %rd4666, %rd551;
	st.u32 	[%rd4667+40], %r1338;
	ld.u32 	%r5676, [%rd1079];
	setp.eq.s32 	%p2406, %r5676, 0;
	@%p2406 bra 	$L__BB12_2065;
	bra.uni 	$L__BB12_2067;
$L__BB12_2065:
	ld.shared.u64 	%rd4668, [m_Local_$_0];
	add.s64 	%rd4669, %rd4668, %rd551;
	st.u32 	[%rd4669+36], %r1332;
	ld.u32 	%r5678, [%rd1079];
	setp.ne.s32 	%p2407, %r5678, 0;
	@%p2407 bra 	$L__BB12_2067;
	ld.shared.u64 	%rd4670, [m_Local_$_0];
	add.s64 	%rd4671, %rd4670, %rd551;
	st.u32 	[%rd4671+32], %r1326;
	ld.u32 	%r5679, [%rd1079];
	setp.eq.s32 	%p2408, %r5679, 0;
	selp.b32 	%r8680, %r8679, 0, %p2408;
$L__BB12_2067:
	st.u32 	[%rd1079], %r8680;
	bra.uni 	$L__BB12_2069;
$L__BB12_2068:
	add.s32 	%r5682, %r8674, 4;
	cvt.u64.u32 	%rd4672, %r5682;
	add.s64 	%rd4673, %rd549, %rd4672;
	mov.b32 	%r5683, 0;
	st.u32 	[%rd4673+32], %r5683;
$L__BB12_2069:
	add.s32 	%r8676, %r8676, 2;
	add.s32 	%r8675, %r8675, 2;
	add.s32 	%r8674, %r8674, 8;
	setp.ne.s32 	%p2409, %r8675, 0;
	@%p2409 bra 	$L__BB12_2046;
$L__BB12_2070:
	and.b32  	%r5684, %r1322, 1;
	setp.eq.b32 	%p2410, %r5684, 1;
	not.pred 	%p2411, %p2410;
	@%p2411 bra 	$L__BB12_2082;
	ld.shared.u64 	%rd4674, [m_Local_$_0];
	add.s64 	%rd552, %rd4674, %rd545;
	ld.u32 	%r1347, [%rd552+12];
	setp.lt.s32 	%p2412, %r1346, %r1347;
	@%p2412 bra 	$L__BB12_2081;
	ld.shared.u64 	%rd4675, [m_Local_$_1];
	atom.add.u64 	%rd4676, [%rd3], 48;
	add.s64 	%rd4677, %rd4676, 56;
	setp.ge.u64 	%p2413, %rd4677, %rd4675;
	shr.u64 	%rd553, %rd4676, 4;
	cvt.u32.u64 	%r8682, %rd553;
	setp.eq.s32 	%p2414, %r8682, -1;
	or.pred  	%p2415, %p2413, %p2414;
	@%p2415 bra 	$L__BB12_2074;
	ld.shared.u64 	%rd4678, [m_Local_$_0];
	shl.b64 	%rd4679, %rd553, 32;
	shr.s64 	%rd4680, %rd4679, 28;
	add.s64 	%rd4681, %rd4678, %rd4680;
	mov.b16 	%rs575, 0;
	st.u8 	[%rd4681], %rs575;
	st.u8 	[%rd4681+1], %rs575;
	mov.b32 	%r5685, 3608;
	st.u32 	[%rd4681+4], %r5685;
	mov.b16 	%rs576, 1;
	st.u8 	[%rd4681+3], %rs576;
	mov.b32 	%r5686, 48;
	st.u32 	[%rd4681+8], %r5686;
	mov.b32 	%r5687, -1;
	st.u32 	[%rd4681+16], %r5687;
	ld.shared.u64 	%rd4682, [m_Local_$_0];
	add.s64 	%rd4683, %rd4682, %rd4680;
	mov.b32 	%r5688, 0;
	st.u32 	[%rd4683+32], %r5688;
	ld.shared.u64 	%rd4684, [m_Local_$_0];
	add.s64 	%rd4685, %rd4684, %rd4680;
	st.u32 	[%rd4685+36], %r5688;
	ld.shared.u64 	%rd4686, [m_Local_$_0];
	add.s64 	%rd4687, %rd4686, %rd4680;
	st.u32 	[%rd4687+40], %r5688;
	ld.u32 	%r5689, [%rd1079];
	setp.eq.s32 	%p4065, %r5689, 0;
	bra.uni 	$L__BB12_2075;
$L__BB12_2074:
	mov.b32 	%r5691, 21106;
	st.u32 	[%rd1079], %r5691;
	mov.b32 	%r8682, -1;
	mov.pred 	%p4065, 0;
$L__BB12_2075:
	mov.b32 	%r8683, 0;
	not.pred 	%p2417, %p4065;
	@%p2417 bra 	$L__BB12_2080;
	setp.eq.s32 	%p2418, %r8682, -1;
	@%p2418 bra 	$L__BB12_4057;
	ld.shared.u64 	%rd4688, [m_Local_$_0];
	mul.wide.s32 	%rd554, %r8682, 16;
	add.s64 	%rd4689, %rd4688, %rd554;
	st.u32 	[%rd4689+40], %r1347;
	ld.u32 	%r5694, [%rd1079];
	setp.eq.s32 	%p2419, %r5694, 0;
	@%p2419 bra 	$L__BB12_2078;
	bra.uni 	$L__BB12_2080;
$L__BB12_2078:
	ld.shared.u64 	%rd4690, [m_Local_$_0];
	add.s64 	%rd4691, %rd4690, %rd554;
	st.u32 	[%rd4691+36], %r1346;
	ld.u32 	%r5696, [%rd1079];
	setp.ne.s32 	%p2420, %r5696, 0;
	@%p2420 bra 	$L__BB12_2080;
	ld.shared.u64 	%rd4692, [m_Local_$_0];
	add.s64 	%rd4693, %rd4692, %rd554;
	st.u32 	[%rd4693+32], %r1326;
	ld.u32 	%r5697, [%rd1079];
	setp.eq.s32 	%p2421, %r5697, 0;
	selp.b32 	%r8683, %r8682, 0, %p2421;
$L__BB12_2080:
	st.u32 	[%rd1079], %r8683;
	bra.uni 	$L__BB12_2082;
$L__BB12_2081:
	shl.b32 	%r5700, %r1346, 2;
	cvt.u64.u32 	%rd4694, %r5700;
	add.s64 	%rd4695, %rd552, %rd4694;
	mov.b32 	%r5701, 0;
	st.u32 	[%rd4695+32], %r5701;
$L__BB12_2082:
	setp.lt.s32 	%p2422, %r8670, 1;
	@%p2422 bra 	$L__BB12_2086;
	mul.wide.s32 	%rd555, %r8669, 16;
	mul.wide.s32 	%rd556, %r1326, 16;
	neg.s32 	%r8685, %r8670;
	mov.b32 	%r8684, 0;
	mov.u32 	%r8686, %r8684;
$L__BB12_2084:
	setp.ne.s32 	%p2423, %r8669, -1;
	@%p2423 bra 	$L__BB12_2090;
	mov.b32 	%r5719, 21352;
	st.u32 	[%rd1079], %r5719;
	mov.b16 	%rs960, 0;
	bra.uni 	$L__BB12_2102;
$L__BB12_2086:
	setp.lt.s32 	%p2446, %r8672, 1;
	@%p2446 bra 	$L__BB12_2144;
	mul.wide.s32 	%rd557, %r8671, 16;
	mul.wide.s32 	%rd558, %r1326, 16;
	neg.s32 	%r8694, %r8672;
	shl.b32 	%r8692, %r8670, 2;
	mov.b32 	%r8691, 0;
	mov.u32 	%r8695, %r8691;
$L__BB12_2088:
	setp.ne.s32 	%p2447, %r8671, -1;
	@%p2447 bra 	$L__BB12_2117;
	mov.b32 	%r5753, 21352;
	st.u32 	[%rd1079], %r5753;
	mov.b16 	%rs961, 0;
	bra.uni 	$L__BB12_2129;
$L__BB12_2090:
	ld.shared.u64 	%rd4696, [m_Local_$_0];
	add.s64 	%rd559, %rd4696, %rd555;
	ld.u32 	%r1358, [%rd559+12];
	setp.lt.s32 	%p2424, %r8686, %r1358;
	@%p2424 bra 	$L__BB12_2101;
	ld.shared.u64 	%rd4697, [m_Local_$_1];
	atom.add.u64 	%rd4698, [%rd3], 48;
	add.s64 	%rd4699, %rd4698, 56;
	setp.lt.u64 	%p2425, %rd4699, %rd4697;
	shr.u64 	%rd560, %rd4698, 4;
	cvt.u32.u64 	%r8687, %rd560;
	setp.ne.s32 	%p2426, %r8687, -1;
	and.pred  	%p2427, %p2425, %p2426;
	@%p2427 bra 	$L__BB12_2093;
	mov.b32 	%r5710, 21106;
	st.u32 	[%rd1079], %r5710;
	mov.b32 	%r8687, -1;
	mov.pred 	%p4066, 0;
	bra.uni 	$L__BB12_2094;
$L__BB12_2093:
	ld.shared.u64 	%rd4700, [m_Local_$_0];
	shl.b64 	%rd4701, %rd560, 32;
	shr.s64 	%rd4702, %rd4701, 28;
	add.s64 	%rd4703, %rd4700, %rd4702;
	mov.b16 	%rs577, 0;
	st.u8 	[%rd4703], %rs577;
	st.u8 	[%rd4703+1], %rs577;
	mov.b32 	%r5704, 3608;
	st.u32 	[%rd4703+4], %r5704;
	mov.b16 	%rs578, 1;
	st.u8 	[%rd4703+3], %rs578;
	mov.b32 	%r5705, 48;
	st.u32 	[%rd4703+8], %r5705;
	mov.b32 	%r5706, -1;
	st.u32 	[%rd4703+16], %r5706;
	ld.shared.u64 	%rd4704, [m_Local_$_0];
	add.s64 	%rd4705, %rd4704, %rd4702;
	mov.b32 	%r5707, 0;
	st.u32 	[%rd4705+32], %r5707;
	ld.shared.u64 	%rd4706, [m_Local_$_0];
	add.s64 	%rd4707, %rd4706, %rd4702;
	st.u32 	[%rd4707+36], %r5707;
	ld.shared.u64 	%rd4708, [m_Local_$_0];
	add.s64 	%rd4709, %rd4708, %rd4702;
	st.u32 	[%rd4709+40], %r5707;
	ld.u32 	%r5708, [%rd1079];
	setp.eq.s32 	%p4066, %r5708, 0;
$L__BB12_2094:
	mov.b32 	%r8688, 0;
	not.pred 	%p2429, %p4066;
	@%p2429 bra 	$L__BB12_2100;
	setp.ne.s32 	%p2430, %r8687, -1;
	@%p2430 bra 	$L__BB12_2097;
	mov.b32 	%r5718, 21352;
	st.u32 	[%rd1079], %r5718;
	bra.uni 	$L__BB12_2100;
$L__BB12_2097:
	ld.shared.u64 	%rd4710, [m_Local_$_0];
	mul.wide.s32 	%rd561, %r8687, 16;
	add.s64 	%rd4711, %rd4710, %rd561;
	st.u32 	[%rd4711+40], %r1358;
	ld.u32 	%r5713, [%rd1079];
	setp.ne.s32 	%p2431, %r5713, 0;
	@%p2431 bra 	$L__BB12_2100;
	ld.shared.u64 	%rd4712, [m_Local_$_0];
	add.s64 	%rd4713, %rd4712, %rd561;
	st.u32 	[%rd4713+36], %r8686;
	ld.u32 	%r5715, [%rd1079];
	setp.ne.s32 	%p2432, %r5715, 0;
	@%p2432 bra 	$L__BB12_2100;
	ld.shared.u64 	%rd4714, [m_Local_$_0];
	add.s64 	%rd4715, %rd4714, %rd561;
	st.u32 	[%rd4715+32], %r8669;
	ld.u32 	%r5716, [%rd1079];
	setp.eq.s32 	%p2433, %r5716, 0;
	selp.b32 	%r8688, %r8687, 0, %p2433;
$L__BB12_2100:
	st.u32 	[%rd1079], %r8688;
	mov.b16 	%rs960, 0;
	bra.uni 	$L__BB12_2102;
$L__BB12_2101:
	cvt.u64.u32 	%rd4716, %r8684;
	add.s64 	%rd4717, %rd559, %rd4716;
	ld.u8 	%rs960, [%rd4717+32];
$L__BB12_2102:
	setp.ne.s32 	%p2434, %r1326, -1;
	@%p2434 bra 	$L__BB12_2104;
	mov.b32 	%r5736, 21352;
	st.u32 	[%rd1079], %r5736;
	bra.uni 	$L__BB12_2116;
$L__BB12_2104:
	ld.shared.u64 	%rd4718, [m_Local_$_0];
	add.s64 	%rd562, %rd4718, %rd556;
	ld.u32 	%r1363, [%rd562+12];
	setp.lt.s32 	%p2435, %r8686, %r1363;
	@%p2435 bra 	$L__BB12_2115;
	ld.shared.u64 	%rd4719, [m_Local_$_1];
	atom.add.u64 	%rd4720, [%rd3], 48;
	add.s64 	%rd4721, %rd4720, 56;
	setp.lt.u64 	%p2436, %rd4721, %rd4719;
	shr.u64 	%rd563, %rd4720, 4;
	cvt.u32.u64 	%r8689, %rd563;
	setp.ne.s32 	%p2437, %r8689, -1;
	and.pred  	%p2438, %p2436, %p2437;
	@%p2438 bra 	$L__BB12_2107;
	mov.b32 	%r5726, 21106;
	st.u32 	[%rd1079], %r5726;
	mov.b32 	%r8689, -1;
	mov.pred 	%p4067, 0;
	bra.uni 	$L__BB12_2108;
$L__BB12_2107:
	ld.shared.u64 	%rd4722, [m_Local_$_0];
	shl.b64 	%rd4723, %rd563, 32;
	shr.s64 	%rd4724, %rd4723, 28;
	add.s64 	%rd4725, %rd4722, %rd4724;
	mov.b16 	%rs581, 0;
	st.u8 	[%rd4725], %rs581;
	st.u8 	[%rd4725+1], %rs581;
	mov.b32 	%r5720, 3608;
	st.u32 	[%rd4725+4], %r5720;
	mov.b16 	%rs582, 1;
	st.u8 	[%rd4725+3], %rs582;
	mov.b32 	%r5721, 48;
	st.u32 	[%rd4725+8], %r5721;
	mov.b32 	%r5722, -1;
	st.u32 	[%rd4725+16], %r5722;
	ld.shared.u64 	%rd4726, [m_Local_$_0];
	add.s64 	%rd4727, %rd4726, %rd4724;
	mov.b32 	%r5723, 0;
	st.u32 	[%rd4727+32], %r5723;
	ld.shared.u64 	%rd4728, [m_Local_$_0];
	add.s64 	%rd4729, %rd4728, %rd4724;
	st.u32 	[%rd4729+36], %r5723;
	ld.shared.u64 	%rd4730, [m_Local_$_0];
	add.s64 	%rd4731, %rd4730, %rd4724;
	st.u32 	[%rd4731+40], %r5723;
	ld.u32 	%r5724, [%rd1079];
	setp.eq.s32 	%p4067, %r5724, 0;
$L__BB12_2108:
	mov.b32 	%r8690, 0;
	not.pred 	%p2440, %p4067;
	@%p2440 bra 	$L__BB12_2114;
	setp.ne.s32 	%p2441, %r8689, -1;
	@%p2441 bra 	$L__BB12_2111;
	mov.b32 	%r5734, 21352;
	st.u32 	[%rd1079], %r5734;
	bra.uni 	$L__BB12_2114;
$L__BB12_2111:
	ld.shared.u64 	%rd4732, [m_Local_$_0];
	mul.wide.s32 	%rd564, %r8689, 16;
	add.s64 	%rd4733, %rd4732, %rd564;
	st.u32 	[%rd4733+40], %r1363;
	ld.u32 	%r5729, [%rd1079];
	setp.ne.s32 	%p2442, %r5729, 0;
	@%p2442 bra 	$L__BB12_2114;
	ld.shared.u64 	%rd4734, [m_Local_$_0];
	add.s64 	%rd4735, %rd4734, %rd564;
	st.u32 	[%rd4735+36], %r8686;
	ld.u32 	%r5731, [%rd1079];
	setp.ne.s32 	%p2443, %r5731, 0;
	@%p2443 bra 	$L__BB12_2114;
	ld.shared.u64 	%rd4736, [m_Local_$_0];
	add.s64 	%rd4737, %rd4736, %rd564;
	st.u32 	[%rd4737+32], %r1326;
	ld.u32 	%r5732, [%rd1079];
	setp.eq.s32 	%p2444, %r5732, 0;
	selp.b32 	%r8690, %r8689, 0, %p2444;
$L__BB12_2114:
	st.u32 	[%rd1079], %r8690;
	bra.uni 	$L__BB12_2116;
$L__BB12_2115:
	cvt.u64.u32 	%rd4738, %r8684;
	add.s64 	%rd4739, %rd562, %rd4738;
	mov.b32 	%r5735, 0;
	st.u32 	[%rd4739+32], %r5735;
	st.u8 	[%rd4739+32], %rs960;
$L__BB12_2116:
	add.s32 	%r8686, %r8686, 1;
	add.s32 	%r8685, %r8685, 1;
	setp.eq.s32 	%p2445, %r8685, 0;
	add.s32 	%r8684, %r8684, 4;
	@%p2445 bra 	$L__BB12_2086;
	bra.uni 	$L__BB12_2084;
$L__BB12_2117:
	ld.shared.u64 	%rd4740, [m_Local_$_0];
	add.s64 	%rd565, %rd4740, %rd557;
	ld.u32 	%r1376, [%rd565+12];
	setp.lt.s32 	%p2448, %r8695, %r1376;
	@%p2448 bra 	$L__BB12_2128;
	ld.shared.u64 	%rd4741, [m_Local_$_1];
	atom.add.u64 	%rd4742, [%rd3], 48;
	add.s64 	%rd4743, %rd4742, 56;
	setp.lt.u64 	%p2449, %rd4743, %rd4741;
	shr.u64 	%rd566, %rd4742, 4;
	cvt.u32.u64 	%r8696, %rd566;
	setp.ne.s32 	%p2450, %r8696, -1;
	and.pred  	%p2451, %p2449, %p2450;
	@%p2451 bra 	$L__BB12_2120;
	mov.b32 	%r5744, 21106;
	st.u32 	[%rd1079], %r5744;
	mov.b32 	%r8696, -1;
	mov.pred 	%p4068, 0;
	bra.uni 	$L__BB12_2121;
$L__BB12_2120:
	ld.shared.u64 	%rd4744, [m_Local_$_0];
	shl.b64 	%rd4745, %rd566, 32;
	shr.s64 	%rd4746, %rd4745, 28;
	add.s64 	%rd4747, %rd4744, %rd4746;
	mov.b16 	%rs583, 0;
	st.u8 	[%rd4747], %rs583;
	st.u8 	[%rd4747+1], %rs583;
	mov.b32 	%r5738, 3608;
	st.u32 	[%rd4747+4], %r5738;
	mov.b16 	%rs584, 1;
	st.u8 	[%rd4747+3], %rs584;
	mov.b32 	%r5739, 48;
	st.u32 	[%rd4747+8], %r5739;
	mov.b32 	%r5740, -1;
	st.u32 	[%rd4747+16], %r5740;
	ld.shared.u64 	%rd4748, [m_Local_$_0];
	add.s64 	%rd4749, %rd4748, %rd4746;
	mov.b32 	%r5741, 0;
	st.u32 	[%rd4749+32], %r5741;
	ld.shared.u64 	%rd4750, [m_Local_$_0];
	add.s64 	%rd4751, %rd4750, %rd4746;
	st.u32 	[%rd4751+36], %r5741;
	ld.shared.u64 	%rd4752, [m_Local_$_0];
	add.s64 	%rd4753, %rd4752, %rd4746;
	st.u32 	[%rd4753+40], %r5741;
	ld.u32 	%r5742, [%rd1079];
	setp.eq.s32 	%p4068, %r5742, 0;
$L__BB12_2121:
	mov.b32 	%r8697, 0;
	not.pred 	%p2453, %p4068;
	@%p2453 bra 	$L__BB12_2127;
	setp.ne.s32 	%p2454, %r8696, -1;
	@%p2454 bra 	$L__BB12_2124;
	mov.b32 	%r5752, 21352;
	st.u32 	[%rd1079], %r5752;
	bra.uni 	$L__BB12_2127;
$L__BB12_2124:
	ld.shared.u64 	%rd4754, [m_Local_$_0];
	mul.wide.s32 	%rd567, %r8696, 16;
	add.s64 	%rd4755, %rd4754, %rd567;
	st.u32 	[%rd4755+40], %r1376;
	ld.u32 	%r5747, [%rd1079];
	setp.ne.s32 	%p2455, %r5747, 0;
	@%p2455 bra 	$L__BB12_2127;
	ld.shared.u64 	%rd4756, [m_Local_$_0];
	add.s64 	%rd4757, %rd4756, %rd567;
	st.u32 	[%rd4757+36], %r8695;
	ld.u32 	%r5749, [%rd1079];
	setp.ne.s32 	%p2456, %r5749, 0;
	@%p2456 bra 	$L__BB12_2127;
	ld.shared.u64 	%rd4758, [m_Local_$_0];
	add.s64 	%rd4759, %rd4758, %rd567;
	st.u32 	[%rd4759+32], %r8671;
	ld.u32 	%r5750, [%rd1079];
	setp.eq.s32 	%p2457, %r5750, 0;
	selp.b32 	%r8697, %r8696, 0, %p2457;
$L__BB12_2127:
	st.u32 	[%rd1079], %r8697;
	mov.b16 	%rs961, 0;
	bra.uni 	$L__BB12_2129;
$L__BB12_2128:
	cvt.u64.u32 	%rd4760, %r8691;
	add.s64 	%rd4761, %rd565, %rd4760;
	ld.u8 	%rs961, [%rd4761+32];
$L__BB12_2129:
	setp.ne.s32 	%p2458, %r1326, -1;
	@%p2458 bra 	$L__BB12_2131;
	mov.b32 	%r5771, 21352;
	st.u32 	[%rd1079], %r5771;
	bra.uni 	$L__BB12_2143;
$L__BB12_2131:
	ld.shared.u64 	%rd4762, [m_Local_$_0];
	add.s64 	%rd568, %rd4762, %rd558;
	ld.u32 	%r5754, [%rd568+12];
	setp.gt.s32 	%p2459, %r8670, -1;
	setp.lt.s32 	%p2460, %r8670, %r5754;
	and.pred  	%p2461, %p2459, %p2460;
	@%p2461 bra 	$L__BB12_2142;
	ld.shared.u64 	%rd4765, [m_Local_$_1];
	atom.add.u64 	%rd4766, [%rd3], 48;
	add.s64 	%rd4767, %rd4766, 56;
	setp.lt.u64 	%p2462, %rd4767, %rd4765;
	shr.u64 	%rd569, %rd4766, 4;
	cvt.u32.u64 	%r8698, %rd569;
	setp.ne.s32 	%p2463, %r8698, -1;
	and.pred  	%p2464, %p2462, %p2463;
	@%p2464 bra 	$L__BB12_2134;
	mov.b32 	%r5762, 21106;
	st.u32 	[%rd1079], %r5762;
	mov.b32 	%r8698, -1;
	mov.pred 	%p4069, 0;
	bra.uni 	$L__BB12_2135;
$L__BB12_2134:
	ld.shared.u64 	%rd4768, [m_Local_$_0];
	shl.b64 	%rd4769, %rd569, 32;
	shr.s64 	%rd4770, %rd4769, 28;
	add.s64 	%rd4771, %rd4768, %rd4770;
	mov.b16 	%rs587, 0;
	st.u8 	[%rd4771], %rs587;
	st.u8 	[%rd4771+1], %rs587;
	mov.b32 	%r5756, 3608;
	st.u32 	[%rd4771+4], %r5756;
	mov.b16 	%rs588, 1;
	st.u8 	[%rd4771+3], %rs588;
	mov.b32 	%r5757, 48;
	st.u32 	[%rd4771+8], %r5757;
	mov.b32 	%r5758, -1;
	st.u32 	[%rd4771+16], %r5758;
	ld.shared.u64 	%rd4772, [m_Local_$_0];
	add.s64 	%rd4773, %rd4772, %rd4770;
	mov.b32 	%r5759, 0;
	st.u32 	[%rd4773+32], %r5759;
	ld.shared.u64 	%rd4774, [m_Local_$_0];
	add.s64 	%rd4775, %rd4774, %rd4770;
	st.u32 	[%rd4775+36], %r5759;
	ld.shared.u64 	%rd4776, [m_Local_$_0];
	add.s64 	%rd4777, %rd4776, %rd4770;
	st.u32 	[%rd4777+40], %r5759;
	ld.u32 	%r5760, [%rd1079];
	setp.eq.s32 	%p4069, %r5760, 0;
$L__BB12_2135:
	mov.b32 	%r8699, 0;
	not.pred 	%p2466, %p4069;
	@%p2466 bra 	$L__BB12_2141;
	setp.ne.s32 	%p2467, %r8698, -1;
	@%p2467 bra 	$L__BB12_2138;
	mov.b32 	%r5770, 21352;
	st.u32 	[%rd1079], %r5770;
	bra.uni 	$L__BB12_2141;
$L__BB12_2138:
	ld.shared.u64 	%rd4778, [m_Local_$_0];
	mul.wide.s32 	%rd570, %r8698, 16;
	add.s64 	%rd4779, %rd4778, %rd570;
	st.u32 	[%rd4779+40], %r5754;
	ld.u32 	%r5765, [%rd1079];
	setp.ne.s32 	%p2468, %r5765, 0;
	@%p2468 bra 	$L__BB12_2141;
	ld.shared.u64 	%rd4780, [m_Local_$_0];
	add.s64 	%rd4781, %rd4780, %rd570;
	st.u32 	[%rd4781+36], %r8670;
	ld.u32 	%r5767, [%rd1079];
	setp.ne.s32 	%p2469, %r5767, 0;
	@%p2469 bra 	$L__BB12_2141;
	ld.shared.u64 	%rd4782, [m_Local_$_0];
	add.s64 	%rd4783, %rd4782, %rd570;
	st.u32 	[%rd4783+32], %r1326;
	ld.u32 	%r5768, [%rd1079];
	setp.eq.s32 	%p2470, %r5768, 0;
	selp.b32 	%r8699, %r8698, 0, %p2470;
$L__BB12_2141:
	st.u32 	[%rd1079], %r8699;
	bra.uni 	$L__BB12_2143;
$L__BB12_2142:
	cvt.u64.u32 	%rd4763, %r8692;
	add.s64 	%rd4764, %rd568, %rd4763;
	mov.b32 	%r5755, 0;
	st.u32 	[%rd4764+32], %r5755;
	st.u8 	[%rd4764+32], %rs961;
$L__BB12_2143:
	add.s32 	%r8695, %r8695, 1;
	add.s32 	%r8694, %r8694, 1;
	setp.ne.s32 	%p2471, %r8694, 0;
	add.s32 	%r8670, %r8670, 1;
	add.s32 	%r8692, %r8692, 4;
	add.s32 	%r8691, %r8691, 4;
	@%p2471 bra 	$L__BB12_2088;
$L__BB12_2144:
	ld.shared.u64 	%rd4784, [m_Local_$_1];
	atom.add.u64 	%rd4785, [%rd3], 48;
	add.s64 	%rd4786, %rd4785, 56;
	setp.lt.u64 	%p2472, %rd4786, %rd4784;
	shr.u64 	%rd4787, %rd4785, 4;
	cvt.u32.u64 	%r5772, %rd4787;
	selp.b32 	%r1391, %r5772, -1, %p2472;
	setp.ne.s32 	%p2473, %r1391, -1;
	@%p2473 bra 	$L__BB12_2146;
	mov.b32 	%r5884, 21352;
	st.u32 	[%rd1079], %r5884;
	bra.uni 	$L__BB12_2221;
$L__BB12_2146:
	ld.shared.u64 	%rd4788, [m_Local_$_0];
	mul.wide.s32 	%rd571, %r1391, 16;
	add.s64 	%rd4789, %rd4788, %rd571;
	mov.b16 	%rs589, 1;
	st.u8 	[%rd4789], %rs589;
	mov.b16 	%rs590, 0;
	st.u8 	[%rd4789+1], %rs590;
	mov.b32 	%r5773, 2905;
	st.u32 	[%rd4789+4], %r5773;
	st.u8 	[%rd4789+3], %rs589;
	mov.b32 	%r5774, 48;
	st.u32 	[%rd4789+8], %r5774;
	mov.b32 	%r5775, -1;
	st.u32 	[%rd4789+16], %r5775;
	ld.shared.u64 	%rd4790, [m_Local_$_0];
	mul.wide.s32 	%rd572, %r1326, 16;
	add.s64 	%rd4791, %rd4790, %rd572;
	ld.u32 	%r1392, [%rd4791+12];
	shl.b32 	%r5776, %r1392, 2;
	add.s32 	%r5777, %r5776, 32;
	shr.s32 	%r5778, %r5777, 31;
	shr.u32 	%r5779, %r5778, 29;
	add.s32 	%r5780, %r5777, %r5779;
	and.b32  	%r5781, %r5780, -8;
	sub.s32 	%r5782, %r5777, %r5781;
	setp.eq.s32 	%p2474, %r5782, 0;
	sub.s32 	%r5783, %r5776, %r5782;
	add.s32 	%r5784, %r5783, 40;
	selp.b32 	%r1393, %r5777, %r5784, %p2474;
	ld.shared.u64 	%rd573, [m_Local_$_1];
	and.b32  	%r5785, %r1393, 12;
	setp.eq.s32 	%p2475, %r5785, 0;
	mov.u32 	%r8700, %r1393;
	@%p2475 bra 	$L__BB12_2148;
	shr.s32 	%r5786, %r1393, 31;
	shr.u32 	%r5787, %r5786, 28;
	add.s32 	%r5788, %r1393, %r5787;
	and.b32  	%r5789, %r5788, -16;
	add.s32 	%r8700, %r5789, 16;
$L__BB12_2148:
	cvt.s64.s32 	%rd4792, %r8700;
	atom.add.u64 	%rd4793, [%rd3], %rd4792;
	cvt.s64.s32 	%rd4794, %r1393;
	add.s64 	%rd4795, %rd4794, %rd4793;
	add.s64 	%rd4796, %rd4795, 8;
	setp.lt.u64 	%p2476, %rd4796, %rd573;
	shr.u64 	%rd4797, %rd4793, 4;
	cvt.u32.u64 	%r5790, %rd4797;
	selp.b32 	%r1396, %r5790, -1, %p2476;
	setp.ne.s32 	%p2477, %r1396, -1;
	@%p2477 bra 	$L__BB12_2150;
	mov.b32 	%r5848, 21352;
	st.u32 	[%rd1079], %r5848;
	bra.uni 	$L__BB12_2189;
$L__BB12_2150:
	ld.shared.u64 	%rd4798, [m_Local_$_0];
	mul.wide.s32 	%rd574, %r1396, 16;
	add.s64 	%rd4799, %rd4798, %rd574;
	mov.b16 	%rs591, 0;
	st.u8 	[%rd4799], %rs591;
	st.u8 	[%rd4799+1], %rs591;
	mov.b32 	%r5791, 4335;
	st.u32 	[%rd4799+4], %r5791;
	mov.b16 	%rs592, 1;
	st.u8 	[%rd4799+3], %rs592;
	st.u32 	[%rd4799+8], %r1393;
	st.u32 	[%rd4799+12], %r1392;
	setp.lt.s32 	%p2478, %r1392, 1;
	@%p2478 bra 	$L__BB12_2189;
	setp.eq.s32 	%p2479, %r1392, 1;
	mov.b32 	%r1415, 0;
	@%p2479 bra 	$L__BB12_2177;
	and.b32  	%r1415, %r1392, 2147483646;
	neg.s32 	%r8702, %r1415;
	mov.b32 	%r8701, 0;
	mov.u32 	%r8703, %r8701;
$L__BB12_2153:
	ld.shared.u64 	%rd4800, [m_Local_$_0];
	add.s64 	%rd575, %rd4800, %rd574;
	ld.u32 	%r1401, [%rd575+12];
	setp.lt.s32 	%p2480, %r8703, %r1401;
	@%p2480 bra 	$L__BB12_2164;
	ld.shared.u64 	%rd4801, [m_Local_$_1];
	atom.add.u64 	%rd4802, [%rd3], 48;
	add.s64 	%rd4803, %rd4802, 56;
	setp.lt.u64 	%p2481, %rd4803, %rd4801;
	shr.u64 	%rd576, %rd4802, 4;
	cvt.u32.u64 	%r8704, %rd576;
	setp.ne.s32 	%p2482, %r8704, -1;
	and.pred  	%p2483, %p2481, %p2482;
	@%p2483 bra 	$L__BB12_2156;
	mov.b32 	%r5801, 21106;
	st.u32 	[%rd1079], %r5801;
	mov.b32 	%r8704, -1;
	mov.pred 	%p4070, 0;
	bra.uni 	$L__BB12_2157;
$L__BB12_2156:
	ld.shared.u64 	%rd4804, [m_Local_$_0];
	shl.b64 	%rd4805, %rd576, 32;
	shr.s64 	%rd4806, %rd4805, 28;
	add.s64 	%rd4807, %rd4804, %rd4806;
	mov.b16 	%rs593, 0;
	st.u8 	[%rd4807], %rs593;
	st.u8 	[%rd4807+1], %rs593;
	mov.b32 	%r5795, 3608;
	st.u32 	[%rd4807+4], %r5795;
	mov.b16 	%rs594, 1;
	st.u8 	[%rd4807+3], %rs594;
	mov.b32 	%r5796, 48;
	st.u32 	[%rd4807+8], %r5796;
	mov.b32 	%r5797, -1;
	st.u32 	[%rd4807+16], %r5797;
	ld.shared.u64 	%rd4808, [m_Local_$_0];
	add.s64 	%rd4809, %rd4808, %rd4806;
	mov.b32 	%r5798, 0;
	st.u32 	[%rd4809+32], %r5798;
	ld.shared.u64 	%rd4810, [m_Local_$_0];
	add.s64 	%rd4811, %rd4810, %rd4806;
	st.u32 	[%rd4811+36], %r5798;
	ld.shared.u64 	%rd4812, [m_Local_$_0];
	add.s64 	%rd4813, %rd4812, %rd4806;
	st.u32 	[%rd4813+40], %r5798;
	ld.u32 	%r5799, [%rd1079];
	setp.eq.s32 	%p4070, %r5799, 0;
$L__BB12_2157:
	mov.b32 	%r8705, 0;
	not.pred 	%p2485, %p4070;
	@%p2485 bra 	$L__BB12_2163;
	setp.ne.s32 	%p2486, %r8704, -1;
	@%p2486 bra 	$L__BB12_2160;
	mov.b32 	%r5809, 21352;
	st.u32 	[%rd1079], %r5809;
	bra.uni 	$L__BB12_2163;
$L__BB12_2160:
	ld.shared.u64 	%rd4814, [m_Local_$_0];
	mul.wide.s32 	%rd577, %r8704, 16;
	add.s64 	%rd4815, %rd4814, %rd577;
	st.u32 	[%rd4815+40], %r1401;
	ld.u32 	%r5804, [%rd1079];
	setp.ne.s32 	%p2487, %r5804, 0;
	@%p2487 bra 	$L__BB12_2163;
	ld.shared.u64 	%rd4816, [m_Local_$_0];
	add.s64 	%rd4817, %rd4816, %rd577;
	st.u32 	[%rd4817+36], %r8703;
	ld.u32 	%r5806, [%rd1079];
	setp.ne.s32 	%p2488, %r5806, 0;
	@%p2488 bra 	$L__BB12_2163;
	ld.shared.u64 	%rd4818, [m_Local_$_0];
	add.s64 	%rd4819, %rd4818, %rd577;
	st.u32 	[%rd4819+32], %r1396;
	ld.u32 	%r5807, [%rd1079];
	setp.eq.s32 	%p2489, %r5807, 0;
	selp.b32 	%r8705, %r8704, 0, %p2489;
$L__BB12_2163:
	st.u32 	[%rd1079], %r8705;
	bra.uni 	$L__BB12_2165;
$L__BB12_2164:
	cvt.u64.u32 	%rd4820, %r8701;
	add.s64 	%rd4821, %rd575, %rd4820;
	mov.b32 	%r5810, 0;
	st.u32 	[%rd4821+32], %r5810;
$L__BB12_2165:
	ld.shared.u64 	%rd4822, [m_Local_$_0];
	add.s64 	%rd578, %rd4822, %rd574;
	ld.u32 	%r1406, [%rd578+12];
	add.s32 	%r5811, %r8703, 1;
	setp.lt.s32 	%p2490, %r5811, %r1406;
	@%p2490 bra 	$L__BB12_2175;
	ld.shared.u64 	%rd4823, [m_Local_$_1];
	atom.add.u64 	%rd4824, [%rd3], 48;
	add.s64 	%rd4825, %rd4824, 56;
	setp.ge.u64 	%p2491, %rd4825, %rd4823;
	shr.u64 	%rd579, %rd4824, 4;
	cvt.u32.u64 	%r8706, %rd579;
	setp.eq.s32 	%p2492, %r8706, -1;
	or.pred  	%p2493, %p2491, %p2492;
	@%p2493 bra 	$L__BB12_2168;
	ld.shared.u64 	%rd4826, [m_Local_$_0];
	shl.b64 	%rd4827, %rd579, 32;
	shr.s64 	%rd4828, %rd4827, 28;
	add.s64 	%rd4829, %rd4826, %rd4828;
	mov.b16 	%rs595, 0;
	st.u8 	[%rd4829], %rs595;
	st.u8 	[%rd4829+1], %rs595;
	mov.b32 	%r5812, 3608;
	st.u32 	[%rd4829+4], %r5812;
	mov.b16 	%rs596, 1;
	st.u8 	[%rd4829+3], %rs596;
	mov.b32 	%r5813, 48;
	st.u32 	[%rd4829+8], %r5813;
	mov.b32 	%r5814, -1;
	st.u32 	[%rd4829+16], %r5814;
	ld.shared.u64 	%rd4830, [m_Local_$_0];
	add.s64 	%rd4831, %rd4830, %rd4828;
	mov.b32 	%r5815, 0;
	st.u32 	[%rd4831+32], %r5815;
	ld.shared.u64 	%rd4832, [m_Local_$_0];
	add.s64 	%rd4833, %rd4832, %rd4828;
	st.u32 	[%rd4833+36], %r5815;
	ld.shared.u64 	%rd4834, [m_Local_$_0];
	add.s64 	%rd4835, %rd4834, %rd4828;
	st.u32 	[%rd4835+40], %r5815;
	ld.u32 	%r5816, [%rd1079];
	setp.eq.s32 	%p4071, %r5816, 0;
	bra.uni 	$L__BB12_2169;
$L__BB12_2168:
	mov.b32 	%r5818, 21106;
	st.u32 	[%rd1079], %r5818;
	mov.b32 	%r8706, -1;
	mov.pred 	%p4071, 0;
$L__BB12_2169:
	mov.b32 	%r8707, 0;
	not.pred 	%p2495, %p4071;
	@%p2495 bra 	$L__BB12_2174;
	setp.eq.s32 	%p2496, %r8706, -1;
	@%p2496 bra 	$L__BB12_4058;
	ld.shared.u64 	%rd4836, [m_Local_$_0];
	mul.wide.s32 	%rd580, %r8706, 16;
	add.s64 	%rd4837, %rd4836, %rd580;
	st.u32 	[%rd4837+40], %r1406;
	ld.u32 	%r5821, [%rd1079];
	setp.eq.s32 	%p2497, %r5821, 0;
	@%p2497 bra 	$L__BB12_2172;
	bra.uni 	$L__BB12_2174;
$L__BB12_2172:
	ld.shared.u64 	%rd4838, [m_Local_$_0];
	add.s64 	%rd4839, %rd4838, %rd580;
	st.u32 	[%rd4839+36], %r5811;
	ld.u32 	%r5824, [%rd1079];
	setp.ne.s32 	%p2498, %r5824, 0;
	@%p2498 bra 	$L__BB12_2174;
	ld.shared.u64 	%rd4840, [m_Local_$_0];
	add.s64 	%rd4841, %rd4840, %rd580;
	st.u32 	[%rd4841+32], %r1396;
	ld.u32 	%r5825, [%rd1079];
	setp.eq.s32 	%p2499, %r5825, 0;
	selp.b32 	%r8707, %r8706, 0, %p2499;
$L__BB12_2174:
	st.u32 	[%rd1079], %r8707;
	bra.uni 	$L__BB12_2176;
$L__BB12_2175:
	add.s32 	%r5828, %r8701, 4;
	cvt.u64.u32 	%rd4842, %r5828;
	add.s64 	%rd4843, %rd578, %rd4842;
	mov.b32 	%r5829, 0;
	st.u32 	[%rd4843+32], %r5829;
$L__BB12_2176:
	add.s32 	%r8703, %r8703, 2;
	add.s32 	%r8702, %r8702, 2;
	add.s32 	%r8701, %r8701, 8;
	setp.ne.s32 	%p2500, %r8702, 0;
	@%p2500 bra 	$L__BB12_2153;
$L__BB12_2177:
	and.b32  	%r5830, %r1392, 1;
	setp.eq.b32 	%p2501, %r5830, 1;
	not.pred 	%p2502, %p2501;
	@%p2502 bra 	$L__BB12_2189;
	ld.shared.u64 	%rd4844, [m_Local_$_0];
	add.s64 	%rd581, %rd4844, %rd574;
	ld.u32 	%r1416, [%rd581+12];
	setp.lt.s32 	%p2503, %r1415, %r1416;
	@%p2503 bra 	$L__BB12_2188;
	ld.shared.u64 	%rd4845, [m_Local_$_1];
	atom.add.u64 	%rd4846, [%rd3], 48;
	add.s64 	%rd4847, %rd4846, 56;
	setp.ge.u64 	%p2504, %rd4847, %rd4845;
	shr.u64 	%rd582, %rd4846, 4;
	cvt.u32.u64 	%r8709, %rd582;
	setp.eq.s32 	%p2505, %r8709, -1;
	or.pred  	%p2506, %p2504, %p2505;
	@%p2506 bra 	$L__BB12_2181;
	ld.shared.u64 	%rd4848, [m_Local_$_0];
	shl.b64 	%rd4849, %rd582, 32;
	shr.s64 	%rd4850, %rd4849, 28;
	add.s64 	%rd4851, %rd4848, %rd4850;
	mov.b16 	%rs597, 0;
	st.u8 	[%rd4851], %rs597;
	st.u8 	[%rd4851+1], %rs597;
	mov.b32 	%r5831, 3608;
	st.u32 	[%rd4851+4], %r5831;
	mov.b16 	%rs598, 1;
	st.u8 	[%rd4851+3], %rs598;
	mov.b32 	%r5832, 48;
	st.u32 	[%rd4851+8], %r5832;
	mov.b32 	%r5833, -1;
	st.u32 	[%rd4851+16], %r5833;
	ld.shared.u64 	%rd4852, [m_Local_$_0];
	add.s64 	%rd4853, %rd4852, %rd4850;
	mov.b32 	%r5834, 0;
	st.u32 	[%rd4853+32], %r5834;
	ld.shared.u64 	%rd4854, [m_Local_$_0];
	add.s64 	%rd4855, %rd4854, %rd4850;
	st.u32 	[%rd4855+36], %r5834;
	ld.shared.u64 	%rd4856, [m_Local_$_0];
	add.s64 	%rd4857, %rd4856, %rd4850;
	st.u32 	[%rd4857+40], %r5834;
	ld.u32 	%r5835, [%rd1079];
	setp.eq.s32 	%p4072, %r5835, 0;
	bra.uni 	$L__BB12_2182;
$L__BB12_2181:
	mov.b32 	%r5837, 21106;
	st.u32 	[%rd1079], %r5837;
	mov.b32 	%r8709, -1;
	mov.pred 	%p4072, 0;
$L__BB12_2182:
	mov.b32 	%r8710, 0;
	not.pred 	%p2508, %p4072;
	@%p2508 bra 	$L__BB12_2187;
	setp.eq.s32 	%p2509, %r8709, -1;
	@%p2509 bra 	$L__BB12_4059;
	ld.shared.u64 	%rd4858, [m_Local_$_0];
	mul.wide.s32 	%rd583, %r8709, 16;
	add.s64 	%rd4859, %rd4858, %rd583;
	st.u32 	[%rd4859+40], %r1416;
	ld.u32 	%r5840, [%rd1079];
	setp.eq.s32 	%p2510, %r5840, 0;
	@%p2510 bra 	$L__BB12_2185;
	bra.uni 	$L__BB12_2187;
$L__BB12_2185:
	ld.shared.u64 	%rd4860, [m_Local_$_0];
	add.s64 	%rd4861, %rd4860, %rd583;
	st.u32 	[%rd4861+36], %r1415;
	ld.u32 	%r5842, [%rd1079];
	setp.ne.s32 	%p2511, %r5842, 0;
	@%p2511 bra 	$L__BB12_2187;
	ld.shared.u64 	%rd4862, [m_Local_$_0];
	add.s64 	%rd4863, %rd4862, %rd583;
	st.u32 	[%rd4863+32], %r1396;
	ld.u32 	%r5843, [%rd1079];
	setp.eq.s32 	%p2512, %r5843, 0;
	selp.b32 	%r8710, %r8709, 0, %p2512;
$L__BB12_2187:
	st.u32 	[%rd1079], %r8710;
	bra.uni 	$L__BB12_2189;
$L__BB12_2188:
	shl.b32 	%r5846, %r1415, 2;
	cvt.u64.u32 	%rd4864, %r5846;
	add.s64 	%rd4865, %rd581, %rd4864;
	mov.b32 	%r5847, 0;
	st.u32 	[%rd4865+32], %r5847;
$L__BB12_2189:
	setp.lt.s32 	%p2513, %r1392, 1;
	@%p2513 bra 	$L__BB12_2220;
	mul.wide.s32 	%rd584, %r1396, 16;
	neg.s32 	%r8712, %r1392;
	mov.b32 	%r8711, 0;
	mov.u32 	%r8713, %r8711;
$L__BB12_2191:
	setp.ne.s32 	%p2514, %r1326, -1;
	@%p2514 bra 	$L__BB12_2193;
	mov.b32 	%r5865, 21352;
	st.u32 	[%rd1079], %r5865;
	mov.b16 	%rs962, 0;
	bra.uni 	$L__BB12_2205;
$L__BB12_2193:
	ld.shared.u64 	%rd4866, [m_Local_$_0];
	add.s64 	%rd585, %rd4866, %rd572;
	ld.u32 	%r1425, [%rd585+12];
	setp.lt.s32 	%p2515, %r8713, %r1425;
	@%p2515 bra 	$L__BB12_2204;
	ld.shared.u64 	%rd4867, [m_Local_$_1];
	atom.add.u64 	%rd4868, [%rd3], 48;
	add.s64 	%rd4869, %rd4868, 56;
	setp.lt.u64 	%p2516, %rd4869, %rd4867;
	shr.u64 	%rd586, %rd4868, 4;
	cvt.u32.u64 	%r8714, %rd586;
	setp.ne.s32 	%p2517, %r8714, -1;
	and.pred  	%p2518, %p2516, %p2517;
	@%p2518 bra 	$L__BB12_2196;
	mov.b32 	%r5856, 21106;
	st.u32 	[%rd1079], %r5856;
	mov.b32 	%r8714, -1;
	mov.pred 	%p4073, 0;
	bra.uni 	$L__BB12_2197;
$L__BB12_2196:
	ld.shared.u64 	%rd4870, [m_Local_$_0];
	shl.b64 	%rd4871, %rd586, 32;
	shr.s64 	%rd4872, %rd4871, 28;
	add.s64 	%rd4873, %rd4870, %rd4872;
	mov.b16 	%rs599, 0;
	st.u8 	[%rd4873], %rs599;
	st.u8 	[%rd4873+1], %rs599;
	mov.b32 	%r5850, 3608;
	st.u32 	[%rd4873+4], %r5850;
	mov.b16 	%rs600, 1;
	st.u8 	[%rd4873+3], %rs600;
	mov.b32 	%r5851, 48;
	st.u32 	[%rd4873+8], %r5851;
	mov.b32 	%r5852, -1;
	st.u32 	[%rd4873+16], %r5852;
	ld.shared.u64 	%rd4874, [m_Local_$_0];
	add.s64 	%rd4875, %rd4874, %rd4872;
	mov.b32 	%r5853, 0;
	st.u32 	[%rd4875+32], %r5853;
	ld.shared.u64 	%rd4876, [m_Local_$_0];
	add.s64 	%rd4877, %rd4876, %rd4872;
	st.u32 	[%rd4877+36], %r5853;
	ld.shared.u64 	%rd4878, [m_Local_$_0];
	add.s64 	%rd4879, %rd4878, %rd4872;
	st.u32 	[%rd4879+40], %r5853;
	ld.u32 	%r5854, [%rd1079];
	setp.eq.s32 	%p4073, %r5854, 0;
$L__BB12_2197:
	mov.b32 	%r8715, 0;
	not.pred 	%p2520, %p4073;
	@%p2520 bra 	$L__BB12_2203;
	setp.ne.s32 	%p2521, %r8714, -1;
	@%p2521 bra 	$L__BB12_2200;
	mov.b32 	%r5864, 21352;
	st.u32 	[%rd1079], %r5864;
	bra.uni 	$L__BB12_2203;
$L__BB12_2200:
	ld.shared.u64 	%rd4880, [m_Local_$_0];
	mul.wide.s32 	%rd587, %r8714, 16;
	add.s64 	%rd4881, %rd4880, %rd587;
	st.u32 	[%rd4881+40], %r1425;
	ld.u32 	%r5859, [%rd1079];
	setp.ne.s32 	%p2522, %r5859, 0;
	@%p2522 bra 	$L__BB12_2203;
	ld.shared.u64 	%rd4882, [m_Local_$_0];
	add.s64 	%rd4883, %rd4882, %rd587;
	st.u32 	[%rd4883+36], %r8713;
	ld.u32 	%r5861, [%rd1079];
	setp.ne.s32 	%p2523, %r5861, 0;
	@%p2523 bra 	$L__BB12_2203;
	ld.shared.u64 	%rd4884, [m_Local_$_0];
	add.s64 	%rd4885, %rd4884, %rd587;
	st.u32 	[%rd4885+32], %r1326;
	ld.u32 	%r5862, [%rd1079];
	setp.eq.s32 	%p2524, %r5862, 0;
	selp.b32 	%r8715, %r8714, 0, %p2524;
$L__BB12_2203:
	st.u32 	[%rd1079], %r8715;
	mov.b16 	%rs962, 0;
	bra.uni 	$L__BB12_2205;
$L__BB12_2204:
	cvt.u64.u32 	%rd4886, %r8711;
	add.s64 	%rd4887, %rd585, %rd4886;
	ld.u8 	%rs962, [%rd4887+32];
$L__BB12_2205:
	setp.ne.s32 	%p2525, %r1396, -1;
	@%p2525 bra 	$L__BB12_2207;
	mov.b32 	%r5882, 21352;
	st.u32 	[%rd1079], %r5882;
	bra.uni 	$L__BB12_2219;
$L__BB12_2207:
	ld.shared.u64 	%rd4888, [m_Local_$_0];
	add.s64 	%rd588, %rd4888, %rd584;
	ld.u32 	%r1430, [%rd588+12];
	setp.lt.s32 	%p2526, %r8713, %r1430;
	@%p2526 bra 	$L__BB12_2218;
	ld.shared.u64 	%rd4889, [m_Local_$_1];
	atom.add.u64 	%rd4890, [%rd3], 48;
	add.s64 	%rd4891, %rd4890, 56;
	setp.lt.u64 	%p2527, %rd4891, %rd4889;
	shr.u64 	%rd589, %rd4890, 4;
	cvt.u32.u64 	%r8716, %rd589;
	setp.ne.s32 	%p2528, %r8716, -1;
	and.pred  	%p2529, %p2527, %p2528;
	@%p2529 bra 	$L__BB12_2210;
	mov.b32 	%r5872, 21106;
	st.u32 	[%rd1079], %r5872;
	mov.b32 	%r8716, -1;
	mov.pred 	%p4074, 0;
	bra.uni 	$L__BB12_2211;
$L__BB12_2210:
	ld.shared.u64 	%rd4892, [m_Local_$_0];
	shl.b64 	%rd4893, %rd589, 32;
	shr.s64 	%rd4894, %rd4893, 28;
	add.s64 	%rd4895, %rd4892, %rd4894;
	mov.b16 	%rs603, 0;
	st.u8 	[%rd4895], %rs603;
	st.u8 	[%rd4895+1], %rs603;
	mov.b32 	%r5866, 3608;
	st.u32 	[%rd4895+4], %r5866;
	mov.b16 	%rs604, 1;
	st.u8 	[%rd4895+3], %rs604;
	mov.b32 	%r5867, 48;
	st.u32 	[%rd4895+8], %r5867;
	mov.b32 	%r5868, -1;
	st.u32 	[%rd4895+16], %r5868;
	ld.shared.u64 	%rd4896, [m_Local_$_0];
	add.s64 	%rd4897, %rd4896, %rd4894;
	mov.b32 	%r5869, 0;
	st.u32 	[%rd4897+32], %r5869;
	ld.shared.u64 	%rd4898, [m_Local_$_0];
	add.s64 	%rd4899, %rd4898, %rd4894;
	st.u32 	[%rd4899+36], %r5869;
	ld.shared.u64 	%rd4900, [m_Local_$_0];
	add.s64 	%rd4901, %rd4900, %rd4894;
	st.u32 	[%rd4901+40], %r5869;
	ld.u32 	%r5870, [%rd1079];
	setp.eq.s32 	%p4074, %r5870, 0;
$L__BB12_2211:
	mov.b32 	%r8717, 0;
	not.pred 	%p2531, %p4074;
	@%p2531 bra 	$L__BB12_2217;
	setp.ne.s32 	%p2532, %r8716, -1;
	@%p2532 bra 	$L__BB12_2214;
	mov.b32 	%r5880, 21352;
	st.u32 	[%rd1079], %r5880;
	bra.uni 	$L__BB12_2217;
$L__BB12_2214:
	ld.shared.u64 	%rd4902, [m_Local_$_0];
	mul.wide.s32 	%rd590, %r8716, 16;
	add.s64 	%rd4903, %rd4902, %rd590;
	st.u32 	[%rd4903+40], %r1430;
	ld.u32 	%r5875, [%rd1079];
	setp.ne.s32 	%p2533, %r5875, 0;
	@%p2533 bra 	$L__BB12_2217;
	ld.shared.u64 	%rd4904, [m_Local_$_0];
	add.s64 	%rd4905, %rd4904, %rd590;
	st.u32 	[%rd4905+36], %r8713;
	ld.u32 	%r5877, [%rd1079];
	setp.ne.s32 	%p2534, %r5877, 0;
	@%p2534 bra 	$L__BB12_2217;
	ld.shared.u64 	%rd4906, [m_Local_$_0];
	add.s64 	%rd4907, %rd4906, %rd590;
	st.u32 	[%rd4907+32], %r1396;
	ld.u32 	%r5878, [%rd1079];
	setp.eq.s32 	%p2535, %r5878, 0;
	selp.b32 	%r8717, %r8716, 0, %p2535;
$L__BB12_2217:
	st.u32 	[%rd1079], %r8717;
	bra.uni 	$L__BB12_2219;
$L__BB12_2218:
	cvt.u64.u32 	%rd4908, %r8711;
	add.s64 	%rd4909, %rd588, %rd4908;
	mov.b32 	%r5881, 0;
	st.u32 	[%rd4909+32], %r5881;
	st.u8 	[%rd4909+32], %rs962;
$L__BB12_2219:
	add.s32 	%r8713, %r8713, 1;
	add.s32 	%r8712, %r8712, 1;
	setp.ne.s32 	%p2536, %r8712, 0;
	add.s32 	%r8711, %r8711, 4;
	@%p2536 bra 	$L__BB12_2191;
$L__BB12_2220:
	ld.shared.u64 	%rd4910, [m_Local_$_0];
	add.s64 	%rd4911, %rd4910, %rd571;
	st.u32 	[%rd4911+32], %r1396;
	ld.shared.u64 	%rd4912, [m_Local_$_0];
	add.s64 	%rd4913, %rd4912, %rd571;
	st.u32 	[%rd4913+40], %r1392;
	ld.shared.u64 	%rd4914, [m_Local_$_0];
	add.s64 	%rd4915, %rd4914, %rd571;
	mov.b32 	%r5883, 0;
	st.u32 	[%rd4915+48], %r5883;
$L__BB12_2221:
	ld.shared.u64 	%rd4916, [m_Local_$_1];
	atom.add.u64 	%rd4917, [%rd3], 48;
	add.s64 	%rd4918, %rd4917, 56;
	setp.lt.u64 	%p2537, %rd4918, %rd4916;
	shr.u64 	%rd591, %rd4917, 4;
	cvt.u32.u64 	%r8721, %rd591;
	setp.ne.s32 	%p2538, %r8721, -1;
	and.pred  	%p2539, %p2537, %p2538;
	@%p2539 bra 	$L__BB12_2223;
	mov.b32 	%r9088, 21352;
	st.u32 	[%rd1079], %r9088;
	mov.b32 	%r8721, -1;
	bra.uni 	$L__BB12_2227;
$L__BB12_2223:
	setp.ne.s32 	%p2540, %r1391, -1;
	ld.shared.u64 	%rd4919, [m_Local_$_0];
	shl.b64 	%rd4920, %rd591, 32;
	shr.s64 	%rd592, %rd4920, 28;
	add.s64 	%rd4921, %rd4919, %rd592;
	mov.b16 	%rs605, 0;
	st.u8 	[%rd4921], %rs605;
	st.u8 	[%rd4921+1], %rs605;
	mov.b32 	%r5885, 16901;
	st.u32 	[%rd4921+4], %r5885;
	mov.b16 	%rs606, 1;
	st.u8 	[%rd4921+3], %rs606;
	mov.b32 	%r5886, 44;
	st.u32 	[%rd4921+8], %r5886;
	mov.b32 	%r5887, -1;
	st.u32 	[%rd4921+16], %r5887;
	@%p2540 bra 	$L__BB12_2225;
	mov.b32 	%r5889, 21352;
	st.u32 	[%rd1079], %r5889;
	mov.b32 	%r8718, 0;
	ld.shared.u64 	%rd7578, [m_Local_$_0];
	mov.u32 	%r8719, %r8718;
	bra.uni 	$L__BB12_2226;
$L__BB12_2225:
	ld.shared.u64 	%rd7578, [m_Local_$_0];
	mul.wide.s32 	%rd4922, %r1391, 16;
	add.s64 	%rd4923, %rd7578, %rd4922;
	ld.u32 	%r8718, [%rd4923+32];
	ld.u32 	%r8719, [%rd4923+40];
$L__BB12_2226:
	add.s64 	%rd4924, %rd7578, %rd592;
	st.u32 	[%rd4924+32], %r8718;
	ld.shared.u64 	%rd4925, [m_Local_$_0];
	add.s64 	%rd4926, %rd4925, %rd592;
	st.u32 	[%rd4926+40], %r8719;
	ld.u32 	%r9088, [%rd1079];
$L__BB12_2227:
	setp.ne.s32 	%p2541, %r9088, 0;
	@%p2541 bra 	$L__BB12_2231;
	{ // callseq 129, 0
	.param .b64 param0;
	st.param.b64 	[param0], %rd1078;
	.param .b32 param1;
	st.param.b32 	[param1], %r8721;
	.param .b64 param2;
	st.param.b64 	[param2], %rd1079;
	.param .b32 retval0;
	call.uni (retval0), 
	_Z41invoke_java_lang_StringBuilder_toString9_PciPi, 
	(
	param0, 
	param1, 
	param2
	);
	ld.param.b32 	%r5894, [retval0];
	} // callseq 129
	ld.u32 	%r9088, [%rd1079];
	setp.ne.s32 	%p2542, %r9088, 0;
	@%p2542 bra 	$L__BB12_2231;
	ld.shared.u64 	%rd4927, [m_Local_$_0];
	mul.wide.s32 	%rd596, %r912, 16;
	add.s64 	%rd4928, %rd4927, %rd596;
	st.u32 	[%rd4928+32], %r912;
	ld.u32 	%r9088, [%rd1079];
	setp.ne.s32 	%p2543, %r9088, 0;
	mov.u32 	%r8723, %r912;
	@%p2543 bra 	$L__BB12_2231;
	ld.shared.u64 	%rd4929, [m_Local_$_0];
	add.s64 	%rd4930, %rd4929, %rd596;
	st.u32 	[%rd4930+36], %r5894;
	ld.u32 	%r9088, [%rd1079];
	mov.u32 	%r8723, %r912;
$L__BB12_2231:
	setp.ne.s32 	%p2544, %r9088, 0;
	mov.b32 	%r9089, 0;
	@%p2544 bra 	$L__BB12_3661;
	st.u32 	[%rd1079], %r8723;
	mov.u32 	%r9088, %r8723;
	bra.uni 	$L__BB12_3661;
$L__BB12_2233:
	setp.lt.u32 	%p2545, %r887, 34;
	@%p2545 bra 	$L__BB12_2944;
	ld.shared.u64 	%rd4931, [m_Local_$_1];
	atom.add.u64 	%rd4932, [%rd3], 32;
	add.s64 	%rd4933, %rd4932, 40;
	setp.lt.u64 	%p2546, %rd4933, %rd4931;
	shr.u64 	%rd4934, %rd4932, 4;
	cvt.u32.u64 	%r5899, %rd4934;
	selp.b32 	%r1452, %r5899, -1, %p2546;
	setp.ne.s32 	%p2547, %r1452, -1;
	@%p2547 bra 	$L__BB12_2236;
	mov.b32 	%r9088, 21106;
	st.u32 	[%rd1079], %r9088;
	mov.b32 	%r8902, -1;
	bra.uni 	$L__BB12_2942;
$L__BB12_2236:
	ld.shared.u64 	%rd4935, [m_Local_$_0];
	mul.wide.s32 	%rd4936, %r1452, 16;
	add.s64 	%rd4937, %rd4935, %rd4936;
	mov.b16 	%rs607, 0;
	st.u8 	[%rd4937], %rs607;
	st.u8 	[%rd4937+1], %rs607;
	mov.b32 	%r5900, 22978;
	st.u32 	[%rd4937+4], %r5900;
	mov.b16 	%rs608, 1;
	st.u8 	[%rd4937+3], %rs608;
	mov.b32 	%r5901, 32;
	st.u32 	[%rd4937+8], %r5901;
	mov.b32 	%r5902, -1;
	st.u32 	[%rd4937+16], %r5902;
	ld.shared.u64 	%rd4938, [m_Local_$_0];
	add.s64 	%rd4939, %rd4938, %rd4936;
	st.u32 	[%rd4939+32], %r5902;
	ld.shared.u64 	%rd4940, [m_Local_$_0];
	add.s64 	%rd4941, %rd4940, %rd4936;
	st.u32 	[%rd4941+36], %r5902;
	ld.shared.u64 	%rd4942, [m_Local_$_1];
	atom.add.u64 	%rd4943, [%rd3], 48;
	add.s64 	%rd4944, %rd4943, 56;
	setp.lt.u64 	%p2548, %rd4944, %rd4942;
	shr.u64 	%rd597, %rd4943, 4;
	cvt.u32.u64 	%r8726, %rd597;
	setp.ne.s32 	%p2549, %r8726, -1;
	and.pred  	%p2550, %p2548, %p2549;
	@%p2550 bra 	$L__BB12_2238;
	mov.b32 	%r9088, 21352;
	st.u32 	[%rd1079], %r9088;
	mov.b32 	%r8726, -1;
	bra.uni 	$L__BB12_2242;
$L__BB12_2238:
	ld.shared.u64 	%rd4945, [m_Local_$_0];
	shl.b64 	%rd4946, %rd597, 32;
	shr.s64 	%rd598, %rd4946, 28;
	add.s64 	%rd4947, %rd4945, %rd598;
	mov.b16 	%rs609, 1;
	st.u8 	[%rd4947], %rs609;
	mov.b16 	%rs610, 0;
	st.u8 	[%rd4947+1], %rs610;
	mov.b32 	%r5903, 2905;
	st.u32 	[%rd4947+4], %r5903;
	st.u8 	[%rd4947+3], %rs609;
	mov.b32 	%r5904, 48;
	st.u32 	[%rd4947+8], %r5904;
	mov.b32 	%r5905, -1;
	st.u32 	[%rd4947+16], %r5905;
	ld.shared.u64 	%rd4948, [m_Local_$_1];
	atom.add.u64 	%rd4949, [%rd3], 32;
	add.s64 	%rd4950, %rd4949, 40;
	setp.lt.u64 	%p2551, %rd4950, %rd4948;
	shr.u64 	%rd599, %rd4949, 4;
	cvt.u32.u64 	%r8724, %rd599;
	setp.ne.s32 	%p2552, %r8724, -1;
	and.pred  	%p2553, %p2551, %p2552;
	@%p2553 bra 	$L__BB12_2240;
	mov.b32 	%r5910, 21352;
	st.u32 	[%rd1079], %r5910;
	mov.b32 	%r8724, -1;
	bra.uni 	$L__BB12_2241;
$L__BB12_2240:
	ld.shared.u64 	%rd4951, [m_Local_$_0];
	shl.b64 	%rd4952, %rd599, 32;
	shr.s64 	%rd4953, %rd4952, 28;
	add.s64 	%rd4954, %rd4951, %rd4953;
	mov.b16 	%rs611, 0;
	st.u8 	[%rd4954], %rs611;
	st.u8 	[%rd4954+1], %rs611;
	mov.b32 	%r5906, 4335;
	st.u32 	[%rd4954+4], %r5906;
	mov.b16 	%rs612, 1;
	st.u8 	[%rd4954+3], %rs612;
	mov.b32 	%r5907, 32;
	st.u32 	[%rd4954+8], %r5907;
	mov.b32 	%r5908, 0;
	st.u32 	[%rd4954+12], %r5908;
$L__BB12_2241:
	ld.shared.u64 	%rd4955, [m_Local_$_0];
	add.s64 	%rd4956, %rd4955, %rd598;
	st.u32 	[%rd4956+32], %r8724;
	ld.shared.u64 	%rd4957, [m_Local_$_0];
	add.s64 	%rd4958, %rd4957, %rd598;
	mov.b32 	%r5911, 0;
	st.u32 	[%rd4958+40], %r5911;
	ld.u32 	%r9088, [%rd1079];
$L__BB12_2242:
	setp.ne.s32 	%p2554, %r9088, 0;
	mov.b32 	%r8902, 0;
	@%p2554 bra 	$L__BB12_2942;
	ld.shared.u64 	%rd4959, [m_Local_$_1];
	atom.add.u64 	%rd4960, [%rd3], 144;
	add.s64 	%rd4961, %rd4960, 152;
	setp.lt.u64 	%p2555, %rd4961, %rd4959;
	shr.u64 	%rd4962, %rd4960, 4;
	cvt.u32.u64 	%r5915, %rd4962;
	selp.b32 	%r1459, %r5915, -1, %p2555;
	setp.ne.s32 	%p2556, %r1459, -1;
	@%p2556 bra 	$L__BB12_2248;
	mov.b32 	%r5952, 21352;
	st.u32 	[%rd1079], %r5952;
$L__BB12_2245:
	mov.u64 	%rd5008, $str$26;
	add.s64 	%rd7580, %rd5008, 1;
	mul.wide.s32 	%rd609, %r1459, 16;
	mov.b32 	%r8732, -26;
	mov.u64 	%rd7581, %rd609;
$L__BB12_2246:
	setp.ne.s32 	%p2578, %r1459, -1;
	add.s32 	%r1475, %r8732, 27;
	add.s32 	%r1476, %r8732, 26;
	@%p2578 bra 	$L__BB12_2274;
	mov.b32 	%r5970, 21352;
	st.u32 	[%rd1079], %r5970;
	bra.uni 	$L__BB12_2286;
$L__BB12_2248:
	ld.shared.u64 	%rd4963, [m_Local_$_0];
	mul.wide.s32 	%rd600, %r1459, 16;
	add.s64 	%rd4964, %rd4963, %rd600;
	mov.b16 	%rs613, 0;
	st.u8 	[%rd4964], %rs613;
	st.u8 	[%rd4964+1], %rs613;
	mov.b32 	%r5917, 4335;
	st.u32 	[%rd4964+4], %r5917;
	mov.b16 	%rs614, 1;
	st.u8 	[%rd4964+3], %rs614;
	mov.b32 	%r5918, 144;
	st.u32 	[%rd4964+8], %r5918;
	mov.b32 	%r5919, 27;
	st.u32 	[%rd4964+12], %r5919;
	mov.b32 	%r8727, -26;
	mov.u64 	%rd7579, %rd600;
$L__BB12_2249:
	add.s32 	%r1461, %r8727, 27;
	add.s32 	%r1462, %r8727, 26;
	ld.shared.u64 	%rd602, [m_Local_$_0];
	add.s64 	%rd4965, %rd602, %rd600;
	ld.u32 	%r1463, [%rd4965+12];
	setp.lt.s32 	%p2557, %r1462, %r1463;
	@%p2557 bra 	$L__BB12_2260;
	ld.shared.u64 	%rd4966, [m_Local_$_1];
	atom.add.u64 	%rd4967, [%rd3], 48;
	add.s64 	%rd4968, %rd4967, 56;
	setp.lt.u64 	%p2558, %rd4968, %rd4966;
	shr.u64 	%rd603, %rd4967, 4;
	cvt.u32.u64 	%r8728, %rd603;
	setp.ne.s32 	%p2559, %r8728, -1;
	and.pred  	%p2560, %p2558, %p2559;
	@%p2560 bra 	$L__BB12_2252;
	mov.b32 	%r5926, 21106;
	st.u32 	[%rd1079], %r5926;
	mov.b32 	%r8728, -1;
	mov.pred 	%p4075, 0;
	bra.uni 	$L__BB12_2253;
$L__BB12_2252:
	ld.shared.u64 	%rd4969, [m_Local_$_0];
	shl.b64 	%rd4970, %rd603, 32;
	shr.s64 	%rd4971, %rd4970, 28;
	add.s64 	%rd4972, %rd4969, %rd4971;
	mov.b16 	%rs615, 0;
	st.u8 	[%rd4972], %rs615;
	st.u8 	[%rd4972+1], %rs615;
	mov.b32 	%r5920, 3608;
	st.u32 	[%rd4972+4], %r5920;
	mov.b16 	%rs616, 1;
	st.u8 	[%rd4972+3], %rs616;
	mov.b32 	%r5921, 48;
	st.u32 	[%rd4972+8], %r5921;
	mov.b32 	%r5922, -1;
	st.u32 	[%rd4972+16], %r5922;
	ld.shared.u64 	%rd4973, [m_Local_$_0];
	add.s64 	%rd4974, %rd4973, %rd4971;
	mov.b32 	%r5923, 0;
	st.u32 	[%rd4974+32], %r5923;
	ld.shared.u64 	%rd4975, [m_Local_$_0];
	add.s64 	%rd4976, %rd4975, %rd4971;
	st.u32 	[%rd4976+36], %r5923;
	ld.shared.u64 	%rd4977, [m_Local_$_0];
	add.s64 	%rd4978, %rd4977, %rd4971;
	st.u32 	[%rd4978+40], %r5923;
	ld.u32 	%r5924, [%rd1079];
	setp.eq.s32 	%p4075, %r5924, 0;
$L__BB12_2253:
	mov.b32 	%r8729, 0;
	not.pred 	%p2562, %p4075;
	@%p2562 bra 	$L__BB12_2259;
	setp.ne.s32 	%p2563, %r8728, -1;
	@%p2563 bra 	$L__BB12_2256;
	mov.b32 	%r5934, 21352;
	st.u32 	[%rd1079], %r5934;
	bra.uni 	$L__BB12_2259;
$L__BB12_2256:
	ld.shared.u64 	%rd4979, [m_Local_$_0];
	mul.wide.s32 	%rd604, %r8728, 16;
	add.s64 	%rd4980, %rd4979, %rd604;
	st.u32 	[%rd4980+40], %r1463;
	ld.u32 	%r5929, [%rd1079];
	setp.ne.s32 	%p2564, %r5929, 0;
	@%p2564 bra 	$L__BB12_2259;
	ld.shared.u64 	%rd4981, [m_Local_$_0];
	add.s64 	%rd4982, %rd4981, %rd604;
	st.u32 	[%rd4982+36], %r1462;
	ld.u32 	%r5931, [%rd1079];
	setp.ne.s32 	%p2565, %r5931, 0;
	@%p2565 bra 	$L__BB12_2259;
	ld.shared.u64 	%rd4983, [m_Local_$_0];
	add.s64 	%rd4984, %rd4983, %rd604;
	st.u32 	[%rd4984+32], %r1459;
	ld.u32 	%r5932, [%rd1079];
	setp.eq.s32 	%p2566, %r5932, 0;
	selp.b32 	%r8729, %r8728, 0, %p2566;
$L__BB12_2259:
	st.u32 	[%rd1079], %r8729;
	bra.uni 	$L__BB12_2261;
$L__BB12_2260:
	add.s64 	%rd4985, %rd602, %rd7579;
	mov.b32 	%r5935, 0;
	st.u32 	[%rd4985+32], %r5935;
$L__BB12_2261:
	setp.eq.s32 	%p2567, %r1461, 27;
	@%p2567 bra 	$L__BB12_2245;
	ld.shared.u64 	%rd605, [m_Local_$_0];
	add.s64 	%rd4986, %rd605, %rd600;
	ld.u32 	%r1468, [%rd4986+12];
	setp.lt.s32 	%p2568, %r1461, %r1468;
	@%p2568 bra 	$L__BB12_2272;
	ld.shared.u64 	%rd4987, [m_Local_$_1];
	atom.add.u64 	%rd4988, [%rd3], 48;
	add.s64 	%rd4989, %rd4988, 56;
	setp.ge.u64 	%p2569, %rd4989, %rd4987;
	shr.u64 	%rd606, %rd4988, 4;
	cvt.u32.u64 	%r8730, %rd606;
	setp.eq.s32 	%p2570, %r8730, -1;
	or.pred  	%p2571, %p2569, %p2570;
	@%p2571 bra 	$L__BB12_2265;
	ld.shared.u64 	%rd4990, [m_Local_$_0];
	shl.b64 	%rd4991, %rd606, 32;
	shr.s64 	%rd4992, %rd4991, 28;
	add.s64 	%rd4993, %rd4990, %rd4992;
	mov.b16 	%rs617, 0;
	st.u8 	[%rd4993], %rs617;
	st.u8 	[%rd4993+1], %rs617;
	mov.b32 	%r5936, 3608;
	st.u32 	[%rd4993+4], %r5936;
	mov.b16 	%rs618, 1;
	st.u8 	[%rd4993+3], %rs618;
	mov.b32 	%r5937, 48;
	st.u32 	[%rd4993+8], %r5937;
	mov.b32 	%r5938, -1;
	st.u32 	[%rd4993+16], %r5938;
	ld.shared.u64 	%rd4994, [m_Local_$_0];
	add.s64 	%rd4995, %rd4994, %rd4992;
	mov.b32 	%r5939, 0;
	st.u32 	[%rd4995+32], %r5939;
	ld.shared.u64 	%rd4996, [m_Local_$_0];
	add.s64 	%rd4997, %rd4996, %rd4992;
	st.u32 	[%rd4997+36], %r5939;
	ld.shared.u64 	%rd4998, [m_Local_$_0];
	add.s64 	%rd4999, %rd4998, %rd4992;
	st.u32 	[%rd4999+40], %r5939;
	ld.u32 	%r5940, [%rd1079];
	setp.eq.s32 	%p4076, %r5940, 0;
	bra.uni 	$L__BB12_2266;
$L__BB12_2265:
	mov.b32 	%r5942, 21106;
	st.u32 	[%rd1079], %r5942;
	mov.b32 	%r8730, -1;
	mov.pred 	%p4076, 0;
$L__BB12_2266:
	mov.b32 	%r8731, 0;
	not.pred 	%p2573, %p4076;
	@%p2573 bra 	$L__BB12_2271;
	setp.eq.s32 	%p2574, %r8730, -1;
	@%p2574 bra 	$L__BB12_4060;
	ld.shared.u64 	%rd5000, [m_Local_$_0];
	mul.wide.s32 	%rd607, %r8730, 16;
	add.s64 	%rd5001, %rd5000, %rd607;
	st.u32 	[%rd5001+40], %r1468;
	ld.u32 	%r5945, [%rd1079];
	setp.eq.s32 	%p2575, %r5945, 0;
	@%p2575 bra 	$L__BB12_2269;
	bra.uni 	$L__BB12_2271;
$L__BB12_2269:
	ld.shared.u64 	%rd5002, [m_Local_$_0];
	add.s64 	%rd5003, %rd5002, %rd607;
	st.u32 	[%rd5003+36], %r1461;
	ld.u32 	%r5947, [%rd1079];
	setp.ne.s32 	%p2576, %r5947, 0;
	@%p2576 bra 	$L__BB12_2271;
	ld.shared.u64 	%rd5004, [m_Local_$_0];
	add.s64 	%rd5005, %rd5004, %rd607;
	st.u32 	[%rd5005+32], %r1459;
	ld.u32 	%r5948, [%rd1079];
	setp.eq.s32 	%p2577, %r5948, 0;
	selp.b32 	%r8731, %r8730, 0, %p2577;
$L__BB12_2271:
	st.u32 	[%rd1079], %r8731;
	bra.uni 	$L__BB12_2273;
$L__BB12_2272:
	add.s64 	%rd5006, %rd605, %rd7579;
	mov.b32 	%r5951, 0;
	st.u32 	[%rd5006+36], %r5951;
$L__BB12_2273:
	add.s64 	%rd7579, %rd7579, 8;
	add.s32 	%r8727, %r8727, 2;
	bra.uni 	$L__BB12_2249;
$L__BB12_2274:
	ld.shared.u64 	%rd612, [m_Local_$_0];
	add.s64 	%rd5009, %rd612, %rd609;
	ld.u32 	%r1477, [%rd5009+12];
	setp.lt.s32 	%p2579, %r1476, %r1477;
	@%p2579 bra 	$L__BB12_2285;
	ld.shared.u64 	%rd5010, [m_Local_$_1];
	atom.add.u64 	%rd5011, [%rd3], 48;
	add.s64 	%rd5012, %rd5011, 56;
	setp.lt.u64 	%p2580, %rd5012, %rd5010;
	shr.u64 	%rd613, %rd5011, 4;
	cvt.u32.u64 	%r8733, %rd613;
	setp.ne.s32 	%p2581, %r8733, -1;
	and.pred  	%p2582, %p2580, %p2581;
	@%p2582 bra 	$L__BB12_2277;
	mov.b32 	%r5960, 21106;
	st.u32 	[%rd1079], %r5960;
	mov.b32 	%r8733, -1;
	mov.pred 	%p4077, 0;
	bra.uni 	$L__BB12_2278;
$L__BB12_2277:
	ld.shared.u64 	%rd5013, [m_Local_$_0];
	shl.b64 	%rd5014, %rd613, 32;
	shr.s64 	%rd5015, %rd5014, 28;
	add.s64 	%rd5016, %rd5013, %rd5015;
	mov.b16 	%rs619, 0;
	st.u8 	[%rd5016], %rs619;
	st.u8 	[%rd5016+1], %rs619;
	mov.b32 	%r5954, 3608;
	st.u32 	[%rd5016+4], %r5954;
	mov.b16 	%rs620, 1;
	st.u8 	[%rd5016+3], %rs620;
	mov.b32 	%r5955, 48;
	st.u32 	[%rd5016+8], %r5955;
	mov.b32 	%r5956, -1;
	st.u32 	[%rd5016+16], %r5956;
	ld.shared.u64 	%rd5017, [m_Local_$_0];
	add.s64 	%rd5018, %rd5017, %rd5015;
	mov.b32 	%r5957, 0;
	st.u32 	[%rd5018+32], %r5957;
	ld.shared.u64 	%rd5019, [m_Local_$_0];
	add.s64 	%rd5020, %rd5019, %rd5015;
	st.u32 	[%rd5020+36], %r5957;
	ld.shared.u64 	%rd5021, [m_Local_$_0];
	add.s64 	%rd5022, %rd5021, %rd5015;
	st.u32 	[%rd5022+40], %r5957;
	ld.u32 	%r5958, [%rd1079];
	setp.eq.s32 	%p4077, %r5958, 0;
$L__BB12_2278:
	mov.b32 	%r8734, 0;
	not.pred 	%p2584, %p4077;
	@%p2584 bra 	$L__BB12_2284;
	setp.ne.s32 	%p2585, %r8733, -1;
	@%p2585 bra 	$L__BB12_2281;
	mov.b32 	%r5968, 21352;
	st.u32 	[%rd1079], %r5968;
	bra.uni 	$L__BB12_2284;
$L__BB12_2281:
	ld.shared.u64 	%rd5023, [m_Local_$_0];
	mul.wide.s32 	%rd614, %r8733, 16;
	add.s64 	%rd5024, %rd5023, %rd614;
	st.u32 	[%rd5024+40], %r1477;
	ld.u32 	%r5963, [%rd1079];
	setp.ne.s32 	%p2586, %r5963, 0;
	@%p2586 bra 	$L__BB12_2284;
	ld.shared.u64 	%rd5025, [m_Local_$_0];
	add.s64 	%rd5026, %rd5025, %rd614;
	st.u32 	[%rd5026+36], %r1476;
	ld.u32 	%r5965, [%rd1079];
	setp.ne.s32 	%p2587, %r5965, 0;
	@%p2587 bra 	$L__BB12_2284;
	ld.shared.u64 	%rd5027, [m_Local_$_0];
	add.s64 	%rd5028, %rd5027, %rd614;
	st.u32 	[%rd5028+32], %r1459;
	ld.u32 	%r5966, [%rd1079];
	setp.eq.s32 	%p2588, %r5966, 0;
	selp.b32 	%r8734, %r8733, 0, %p2588;
$L__BB12_2284:
	st.u32 	[%rd1079], %r8734;
	bra.uni 	$L__BB12_2286;
$L__BB12_2285:
	ld.global.nc.u8 	%rs621, [%rd7580+-1];
	cvt.u16.u8 	%rs622, %rs621;
	add.s64 	%rd5029, %rd612, %rd7581;
	mov.b32 	%r5969, 0;
	st.u32 	[%rd5029+32], %r5969;
	st.u8 	[%rd5029+32], %rs622;
$L__BB12_2286:
	setp.eq.s32 	%p2589, %r1475, 27;
	@%p2589 bra 	$L__BB12_2301;
	setp.eq.s32 	%p2590, %r1459, -1;
	@%p2590 bra 	$L__BB12_2299;
	ld.shared.u64 	%rd615, [m_Local_$_0];
	add.s64 	%rd5030, %rd615, %rd609;
	ld.u32 	%r1482, [%rd5030+12];
	setp.lt.s32 	%p2591, %r1475, %r1482;
	@%p2591 bra 	$L__BB12_2298;
	ld.shared.u64 	%rd5031, [m_Local_$_1];
	atom.add.u64 	%rd5032, [%rd3], 48;
	add.s64 	%rd5033, %rd5032, 56;
	setp.ge.u64 	%p2592, %rd5033, %rd5031;
	shr.u64 	%rd616, %rd5032, 4;
	cvt.u32.u64 	%r8735, %rd616;
	setp.eq.s32 	%p2593, %r8735, -1;
	or.pred  	%p2594, %p2592, %p2593;
	@%p2594 bra 	$L__BB12_2291;
	ld.shared.u64 	%rd5034, [m_Local_$_0];
	shl.b64 	%rd5035, %rd616, 32;
	shr.s64 	%rd5036, %rd5035, 28;
	add.s64 	%rd5037, %rd5034, %rd5036;
	mov.b16 	%rs623, 0;
	st.u8 	[%rd5037], %rs623;
	st.u8 	[%rd5037+1], %rs623;
	mov.b32 	%r5971, 3608;
	st.u32 	[%rd5037+4], %r5971;
	mov.b16 	%rs624, 1;
	st.u8 	[%rd5037+3], %rs624;
	mov.b32 	%r5972, 48;
	st.u32 	[%rd5037+8], %r5972;
	mov.b32 	%r5973, -1;
	st.u32 	[%rd5037+16], %r5973;
	ld.shared.u64 	%rd5038, [m_Local_$_0];
	add.s64 	%rd5039, %rd5038, %rd5036;
	mov.b32 	%r5974, 0;
	st.u32 	[%rd5039+32], %r5974;
	ld.shared.u64 	%rd5040, [m_Local_$_0];
	add.s64 	%rd5041, %rd5040, %rd5036;
	st.u32 	[%rd5041+36], %r5974;
	ld.shared.u64 	%rd5042, [m_Local_$_0];
	add.s64 	%rd5043, %rd5042, %rd5036;
	st.u32 	[%rd5043+40], %r5974;
	ld.u32 	%r5975, [%rd1079];
	setp.eq.s32 	%p4078, %r5975, 0;
	bra.uni 	$L__BB12_2292;
$L__BB12_2291:
	mov.b32 	%r5977, 21106;
	st.u32 	[%rd1079], %r5977;
	mov.b32 	%r8735, -1;
	mov.pred 	%p4078, 0;
$L__BB12_2292:
	mov.b32 	%r8736, 0;
	not.pred 	%p2596, %p4078;
	@%p2596 bra 	$L__BB12_2297;
	setp.eq.s32 	%p2597, %r8735, -1;
	@%p2597 bra 	$L__BB12_4061;
	ld.shared.u64 	%rd5044, [m_Local_$_0];
	mul.wide.s32 	%rd617, %r8735, 16;
	add.s64 	%rd5045, %rd5044, %rd617;
	st.u32 	[%rd5045+40], %r1482;
	ld.u32 	%r5980, [%rd1079];
	setp.eq.s32 	%p2598, %r5980, 0;
	@%p2598 bra 	$L__BB12_2295;
	bra.uni 	$L__BB12_2297;
$L__BB12_2295:
	ld.shared.u64 	%rd5046, [m_Local_$_0];
	add.s64 	%rd5047, %rd5046, %rd617;
	st.u32 	[%rd5047+36], %r1475;
	ld.u32 	%r5982, [%rd1079];
	setp.ne.s32 	%p2599, %r5982, 0;
	@%p2599 bra 	$L__BB12_2297;
	ld.shared.u64 	%rd5048, [m_Local_$_0];
	add.s64 	%rd5049, %rd5048, %rd617;
	st.u32 	[%rd5049+32], %r1459;
	ld.u32 	%r5983, [%rd1079];
	setp.eq.s32 	%p2600, %r5983, 0;
	selp.b32 	%r8736, %r8735, 0, %p2600;
$L__BB12_2297:
	st.u32 	[%rd1079], %r8736;
	bra.uni 	$L__BB12_2300;
$L__BB12_2298:
	ld.global.nc.u8 	%rs625, [%rd7580];
	cvt.u16.u8 	%rs626, %rs625;
	add.s64 	%rd5050, %rd615, %rd7581;
	mov.b32 	%r5986, 0;
	st.u32 	[%rd5050+36], %r5986;
	st.u8 	[%rd5050+36], %rs626;
	bra.uni 	$L__BB12_2300;
$L__BB12_2299:
	mov.b32 	%r5987, 21352;
	st.u32 	[%rd1079], %r5987;
$L__BB12_2300:
	add.s64 	%rd7581, %rd7581, 8;
	add.s32 	%r8732, %r8732, 2;
	add.s64 	%rd7580, %rd7580, 2;
	bra.uni 	$L__BB12_2246;
$L__BB12_2301:
	ld.shared.u64 	%rd5051, [m_Local_$_1];
	atom.add.u64 	%rd5052, [%rd3], 48;
	add.s64 	%rd5053, %rd5052, 56;
	setp.lt.u64 	%p2601, %rd5053, %rd5051;
	shr.u64 	%rd5054, %rd5052, 4;
	cvt.u32.u64 	%r5988, %rd5054;
	selp.b32 	%r1488, %r5988, -1, %p2601;
	setp.ne.s32 	%p2602, %r1488, -1;
	@%p2602 bra 	$L__BB12_2303;
	mov.b32 	%r6100, 21352;
	st.u32 	[%rd1079], %r6100;
	bra.uni 	$L__BB12_2378;
$L__BB12_2303:
	ld.shared.u64 	%rd5055, [m_Local_$_0];
	mul.wide.s32 	%rd5056, %r1488, 16;
	add.s64 	%rd5057, %rd5055, %rd5056;
	mov.b16 	%rs627, 1;
	st.u8 	[%rd5057], %rs627;
	mov.b16 	%rs628, 0;
	st.u8 	[%rd5057+1], %rs628;
	mov.b32 	%r5989, 2905;
	st.u32 	[%rd5057+4], %r5989;
	st.u8 	[%rd5057+3], %rs627;
	mov.b32 	%r5990, 48;
	st.u32 	[%rd5057+8], %r5990;
	mov.b32 	%r5991, -1;
	st.u32 	[%rd5057+16], %r5991;
	ld.shared.u64 	%rd5058, [m_Local_$_0];
	add.s64 	%rd5059, %rd5058, %rd609;
	ld.u32 	%r1489, [%rd5059+12];
	shl.b32 	%r5992, %r1489, 2;
	add.s32 	%r5993, %r5992, 32;
	shr.s32 	%r5994, %r5993, 31;
	shr.u32 	%r5995, %r5994, 29;
	add.s32 	%r5996, %r5993, %r5995;
	and.b32  	%r5997, %r5996, -8;
	sub.s32 	%r5998, %r5993, %r5997;
	setp.eq.s32 	%p2603, %r5998, 0;
	sub.s32 	%r5999, %r5992, %r5998;
	add.s32 	%r6000, %r5999, 40;
	selp.b32 	%r1490, %r5993, %r6000, %p2603;
	ld.shared.u64 	%rd620, [m_Local_$_1];
	and.b32  	%r6001, %r1490, 12;
	setp.eq.s32 	%p2604, %r6001, 0;
	mov.u32 	%r8737, %r1490;
	@%p2604 bra 	$L__BB12_2305;
	shr.s32 	%r6002, %r1490, 31;
	shr.u32 	%r6003, %r6002, 28;
	add.s32 	%r6004, %r1490, %r6003;
	and.b32  	%r6005, %r6004, -16;
	add.s32 	%r8737, %r6005, 16;
$L__BB12_2305:
	cvt.s64.s32 	%rd5060, %r8737;
	atom.add.u64 	%rd5061, [%rd3], %rd5060;
	cvt.s64.s32 	%rd5062, %r1490;
	add.s64 	%rd5063, %rd5062, %rd5061;
	add.s64 	%rd5064, %rd5063, 8;
	setp.lt.u64 	%p2605, %rd5064, %rd620;
	shr.u64 	%rd5065, %rd5061, 4;
	cvt.u32.u64 	%r6006, %rd5065;
	selp.b32 	%r1493, %r6006, -1, %p2605;
	setp.ne.s32 	%p2606, %r1493, -1;
	@%p2606 bra 	$L__BB12_2307;
	mov.b32 	%r6064, 21352;
	st.u32 	[%rd1079], %r6064;
	bra.uni 	$L__BB12_2346;
$L__BB12_2307:
	ld.shared.u64 	%rd5066, [m_Local_$_0];
	mul.wide.s32 	%rd621, %r1493, 16;
	add.s64 	%rd5067, %rd5066, %rd621;
	mov.b16 	%rs629, 0;
	st.u8 	[%rd5067], %rs629;
	st.u8 	[%rd5067+1], %rs629;
	mov.b32 	%r6007, 4335;
	st.u32 	[%rd5067+4], %r6007;
	mov.b16 	%rs630, 1;
	st.u8 	[%rd5067+3], %rs630;
	st.u32 	[%rd5067+8], %r1490;
	st.u32 	[%rd5067+12], %r1489;
	setp.lt.s32 	%p2607, %r1489, 1;
	@%p2607 bra 	$L__BB12_2346;
	setp.eq.s32 	%p2608, %r1489, 1;
	mov.b32 	%r1512, 0;
	@%p2608 bra 	$L__BB12_2334;
	and.b32  	%r6010, %r1489, 2147483646;
	neg.s32 	%r8739, %r6010;
	mov.b32 	%r8738, 0;
	mov.u32 	%r8740, %r8738;
$L__BB12_2310:
	ld.shared.u64 	%rd5068, [m_Local_$_0];
	add.s64 	%rd622, %rd5068, %rd621;
	ld.u32 	%r1498, [%rd622+12];
	setp.lt.s32 	%p2609, %r8740, %r1498;
	@%p2609 bra 	$L__BB12_2321;
	ld.shared.u64 	%rd5069, [m_Local_$_1];
	atom.add.u64 	%rd5070, [%rd3], 48;
	add.s64 	%rd5071, %rd5070, 56;
	setp.lt.u64 	%p2610, %rd5071, %rd5069;
	shr.u64 	%rd623, %rd5070, 4;
	cvt.u32.u64 	%r8741, %rd623;
	setp.ne.s32 	%p2611, %r8741, -1;
	and.pred  	%p2612, %p2610, %p2611;
	@%p2612 bra 	$L__BB12_2313;
	mov.b32 	%r6017, 21106;
	st.u32 	[%rd1079], %r6017;
	mov.b32 	%r8741, -1;
	mov.pred 	%p4079, 0;
	bra.uni 	$L__BB12_2314;
$L__BB12_2313:
	ld.shared.u64 	%rd5072, [m_Local_$_0];
	shl.b64 	%rd5073, %rd623, 32;
	shr.s64 	%rd5074, %rd5073, 28;
	add.s64 	%rd5075, %rd5072, %rd5074;
	mov.b16 	%rs631, 0;
	st.u8 	[%rd5075], %rs631;
	st.u8 	[%rd5075+1], %rs631;
	mov.b32 	%r6011, 3608;
	st.u32 	[%rd5075+4], %r6011;
	mov.b16 	%rs632, 1;
	st.u8 	[%rd5075+3], %rs632;
	mov.b32 	%r6012, 48;
	st.u32 	[%rd5075+8], %r6012;
	mov.b32 	%r6013, -1;
	st.u32 	[%rd5075+16], %r6013;
	ld.shared.u64 	%rd5076, [m_Local_$_0];
	add.s64 	%rd5077, %rd5076, %rd5074;
	mov.b32 	%r6014, 0;
	st.u32 	[%rd5077+32], %r6014;
	ld.shared.u64 	%rd5078, [m_Local_$_0];
	add.s64 	%rd5079, %rd5078, %rd5074;
	st.u32 	[%rd5079+36], %r6014;
	ld.shared.u64 	%rd5080, [m_Local_$_0];
	add.s64 	%rd5081, %rd5080, %rd5074;
	st.u32 	[%rd5081+40], %r6014;
	ld.u32 	%r6015, [%rd1079];
	setp.eq.s32 	%p4079, %r6015, 0;
$L__BB12_2314:
	mov.b32 	%r8742, 0;
	not.pred 	%p2614, %p4079;
	@%p2614 bra 	$L__BB12_2320;
	setp.ne.s32 	%p2615, %r8741, -1;
	@%p2615 bra 	$L__BB12_2317;
	mov.b32 	%r6025, 21352;
	st.u32 	[%rd1079], %r6025;
	bra.uni 	$L__BB12_2320;
$L__BB12_2317:
	ld.shared.u64 	%rd5082, [m_Local_$_0];
	mul.wide.s32 	%rd624, %r8741, 16;
	add.s64 	%rd5083, %rd5082, %rd624;
	st.u32 	[%rd5083+40], %r1498;
	ld.u32 	%r6020, [%rd1079];
	setp.ne.s32 	%p2616, %r6020, 0;
	@%p2616 bra 	$L__BB12_2320;
	ld.shared.u64 	%rd5084, [m_Local_$_0];
	add.s64 	%rd5085, %rd5084, %rd624;
	st.u32 	[%rd5085+36], %r8740;
	ld.u32 	%r6022, [%rd1079];
	setp.ne.s32 	%p2617, %r6022, 0;
	@%p2617 bra 	$L__BB12_2320;
	ld.shared.u64 	%rd5086, [m_Local_$_0];
	add.s64 	%rd5087, %rd5086, %rd624;
	st.u32 	[%rd5087+32], %r1493;
	ld.u32 	%r6023, [%rd1079];
	setp.eq.s32 	%p2618, %r6023, 0;
	selp.b32 	%r8742, %r8741, 0, %p2618;
$L__BB12_2320:
	st.u32 	[%rd1079], %r8742;
	bra.uni 	$L__BB12_2322;
$L__BB12_2321:
	cvt.u64.u32 	%rd5088, %r8738;
	add.s64 	%rd5089, %rd622, %rd5088;
	mov.b32 	%r6026, 0;
	st.u32 	[%rd5089+32], %r6026;
$L__BB12_2322:
	ld.shared.u64 	%rd5090, [m_Local_$_0];
	add.s64 	%rd625, %rd5090, %rd621;
	ld.u32 	%r1503, [%rd625+12];
	add.s32 	%r6027, %r8740, 1;
	setp.lt.s32 	%p2619, %r6027, %r1503;
	@%p2619 bra 	$L__BB12_2332;
	ld.shared.u64 	%rd5091, [m_Local_$_1];
	atom.add.u64 	%rd5092, [%rd3], 48;
	add.s64 	%rd5093, %rd5092, 56;
	setp.ge.u64 	%p2620, %rd5093, %rd5091;
	shr.u64 	%rd626, %rd5092, 4;
	cvt.u32.u64 	%r8743, %rd626;
	setp.eq.s32 	%p2621, %r8743, -1;
	or.pred  	%p2622, %p2620, %p2621;
	@%p2622 bra 	$L__BB12_2325;
	ld.shared.u64 	%rd5094, [m_Local_$_0];
	shl.b64 	%rd5095, %rd626, 32;
	shr.s64 	%rd5096, %rd5095, 28;
	add.s64 	%rd5097, %rd5094, %rd5096;
	mov.b16 	%rs633, 0;
	st.u8 	[%rd5097], %rs633;
	st.u8 	[%rd5097+1], %rs633;
	mov.b32 	%r6028, 3608;
	st.u32 	[%rd5097+4], %r6028;
	mov.b16 	%rs634, 1;
	st.u8 	[%rd5097+3], %rs634;
	mov.b32 	%r6029, 48;
	st.u32 	[%rd5097+8], %r6029;
	mov.b32 	%r6030, -1;
	st.u32 	[%rd5097+16], %r6030;
	ld.shared.u64 	%rd5098, [m_Local_$_0];
	add.s64 	%rd5099, %rd5098, %rd5096;
	mov.b32 	%r6031, 0;
	st.u32 	[%rd5099+32], %r6031;
	ld.shared.u64 	%rd5100, [m_Local_$_0];
	add.s64 	%rd5101, %rd5100, %rd5096;
	st.u32 	[%rd5101+36], %r6031;
	ld.shared.u64 	%rd5102, [m_Local_$_0];
	add.s64 	%rd5103, %rd5102, %rd5096;
	st.u32 	[%rd5103+40], %r6031;
	ld.u32 	%r6032, [%rd1079];
	setp.eq.s32 	%p4080, %r6032, 0;
	bra.uni 	$L__BB12_2326;
$L__BB12_2325:
	mov.b32 	%r6034, 21106;
	st.u32 	[%rd1079], %r6034;
	mov.b32 	%r8743, -1;
	mov.pred 	%p4080, 0;
$L__BB12_2326:
	mov.b32 	%r8744, 0;
	not.pred 	%p2624, %p4080;
	@%p2624 bra 	$L__BB12_2331;
	setp.eq.s32 	%p2625, %r8743, -1;
	@%p2625 bra 	$L__BB12_4062;
	ld.shared.u64 	%rd5104, [m_Local_$_0];
	mul.wide.s32 	%rd627, %r8743, 16;
	add.s64 	%rd5105, %rd5104, %rd627;
	st.u32 	[%rd5105+40], %r1503;
	ld.u32 	%r6037, [%rd1079];
	setp.eq.s32 	%p2626, %r6037, 0;
	@%p2626 bra 	$L__BB12_2329;
	bra.uni 	$L__BB12_2331;
$L__BB12_2329:
	ld.shared.u64 	%rd5106, [m_Local_$_0];
	add.s64 	%rd5107, %rd5106, %rd627;
	st.u32 	[%rd5107+36], %r6027;
	ld.u32 	%r6040, [%rd1079];
	setp.ne.s32 	%p2627, %r6040, 0;
	@%p2627 bra 	$L__BB12_2331;
	ld.shared.u64 	%rd5108, [m_Local_$_0];
	add.s64 	%rd5109, %rd5108, %rd627;
	st.u32 	[%rd5109+32], %r1493;
	ld.u32 	%r6041, [%rd1079];
	setp.eq.s32 	%p2628, %r6041, 0;
	selp.b32 	%r8744, %r8743, 0, %p2628;
$L__BB12_2331:
	st.u32 	[%rd1079], %r8744;
	bra.uni 	$L__BB12_2333;
$L__BB12_2332:
	add.s32 	%r6044, %r8738, 4;
	cvt.u64.u32 	%rd5110, %r6044;
	add.s64 	%rd5111, %rd625, %rd5110;
	mov.b32 	%r6045, 0;
	st.u32 	[%rd5111+32], %r6045;
$L__BB12_2333:
	and.b32  	%r1512, %r1489, 2147483646;
	add.s32 	%r8740, %r8740, 2;
	add.s32 	%r8739, %r8739, 2;
	add.s32 	%r8738, %r8738, 8;
	setp.ne.s32 	%p2629, %r8739, 0;
	@%p2629 bra 	$L__BB12_2310;
$L__BB12_2334:
	and.b32  	%r6046, %r1489, 1;
	setp.eq.b32 	%p2630, %r6046, 1;
	not.pred 	%p2631, %p2630;
	@%p2631 bra 	$L__BB12_2346;
	ld.shared.u64 	%rd5112, [m_Local_$_0];
	add.s64 	%rd628, %rd5112, %rd621;
	ld.u32 	%r1513, [%rd628+12];
	setp.lt.s32 	%p2632, %r1512, %r1513;
	@%p2632 bra 	$L__BB12_2345;
	ld.shared.u64 	%rd5113, [m_Local_$_1];
	atom.add.u64 	%rd5114, [%rd3], 48;
	add.s64 	%rd5115, %rd5114, 56;
	setp.ge.u64 	%p2633, %rd5115, %rd5113;
	shr.u64 	%rd629, %rd5114, 4;
	cvt.u32.u64 	%r8746, %rd629;
	setp.eq.s32 	%p2634, %r8746, -1;
	or.pred  	%p2635, %p2633, %p2634;
	@%p2635 bra 	$L__BB12_2338;
	ld.shared.u64 	%rd5116, [m_Local_$_0];
	shl.b64 	%rd5117, %rd629, 32;
	shr.s64 	%rd5118, %rd5117, 28;
	add.s64 	%rd5119, %rd5116, %rd5118;
	mov.b16 	%rs635, 0;
	st.u8 	[%rd5119], %rs635;
	st.u8 	[%rd5119+1], %rs635;
	mov.b32 	%r6047, 3608;
	st.u32 	[%rd5119+4], %r6047;
	mov.b16 	%rs636, 1;
	st.u8 	[%rd5119+3], %rs636;
	mov.b32 	%r6048, 48;
	st.u32 	[%rd5119+8], %r6048;
	mov.b32 	%r6049, -1;
	st.u32 	[%rd5119+16], %r6049;
	ld.shared.u64 	%rd5120, [m_Local_$_0];
	add.s64 	%rd5121, %rd5120, %rd5118;
	mov.b32 	%r6050, 0;
	st.u32 	[%rd5121+32], %r6050;
	ld.shared.u64 	%rd5122, [m_Local_$_0];
	add.s64 	%rd5123, %rd5122, %rd5118;
	st.u32 	[%rd5123+36], %r6050;
	ld.shared.u64 	%rd5124, [m_Local_$_0];
	add.s64 	%rd5125, %rd5124, %rd5118;
	st.u32 	[%rd5125+40], %r6050;
	ld.u32 	%r6051, [%rd1079];
	setp.eq.s32 	%p4081, %r6051, 0;
	bra.uni 	$L__BB12_2339;
$L__BB12_2338:
	mov.b32 	%r6053, 21106;
	st.u32 	[%rd1079], %r6053;
	mov.b32 	%r8746, -1;
	mov.pred 	%p4081, 0;
$L__BB12_2339:
	mov.b32 	%r8747, 0;
	not.pred 	%p2637, %p4081;
	@%p2637 bra 	$L__BB12_2344;
	setp.eq.s32 	%p2638, %r8746, -1;
	@%p2638 bra 	$L__BB12_4063;
	ld.shared.u64 	%rd5126, [m_Local_$_0];
	mul.wide.s32 	%rd630, %r8746, 16;
	add.s64 	%rd5127, %rd5126, %rd630;
	st.u32 	[%rd5127+40], %r1513;
	ld.u32 	%r6056, [%rd1079];
	setp.eq.s32 	%p2639, %r6056, 0;
	@%p2639 bra 	$L__BB12_2342;
	bra.uni 	$L__BB12_2344;
$L__BB12_2342:
	ld.shared.u64 	%rd5128, [m_Local_$_0];
	add.s64 	%rd5129, %rd5128, %rd630;
	st.u32 	[%rd5129+36], %r1512;
	ld.u32 	%r6058, [%rd1079];
	setp.ne.s32 	%p2640, %r6058, 0;
	@%p2640 bra 	$L__BB12_2344;
	ld.shared.u64 	%rd5130, [m_Local_$_0];
	add.s64 	%rd5131, %rd5130, %rd630;
	st.u32 	[%rd5131+32], %r1493;
	ld.u32 	%r6059, [%rd1079];
	setp.eq.s32 	%p2641, %r6059, 0;
	selp.b32 	%r8747, %r8746, 0, %p2641;
$L__BB12_2344:
	st.u32 	[%rd1079], %r8747;
	bra.uni 	$L__BB12_2346;
$L__BB12_2345:
	shl.b32 	%r6062, %r1512, 2;
	cvt.u64.u32 	%rd5132, %r6062;
	add.s64 	%rd5133, %rd628, %rd5132;
	mov.b32 	%r6063, 0;
	st.u32 	[%rd5133+32], %r6063;
$L__BB12_2346:
	setp.lt.s32 	%p2642, %r1489, 1;
	@%p2642 bra 	$L__BB12_2377;
	neg.s32 	%r8749, %r1489;
	mov.b32 	%r8748, 0;
	mul.wide.s32 	%rd5157, %r1493, 16;
	mov.u32 	%r8750, %r8748;
$L__BB12_2348:
	setp.ne.s32 	%p2643, %r1459, -1;
	@%p2643 bra 	$L__BB12_2350;
	mov.b32 	%r6081, 21352;
	st.u32 	[%rd1079], %r6081;
	mov.b16 	%rs963, 0;
	bra.uni 	$L__BB12_2362;
$L__BB12_2350:
	ld.shared.u64 	%rd5134, [m_Local_$_0];
	add.s64 	%rd631, %rd5134, %rd609;
	ld.u32 	%r1522, [%rd631+12];
	setp.lt.s32 	%p2644, %r8750, %r1522;
	@%p2644 bra 	$L__BB12_2361;
	ld.shared.u64 	%rd5135, [m_Local_$_1];
	atom.add.u64 	%rd5136, [%rd3], 48;
	add.s64 	%rd5137, %rd5136, 56;
	setp.lt.u64 	%p2645, %rd5137, %rd5135;
	shr.u64 	%rd632, %rd5136, 4;
	cvt.u32.u64 	%r8751, %rd632;
	setp.ne.s32 	%p2646, %r8751, -1;
	and.pred  	%p2647, %p2645, %p2646;
	@%p2647 bra 	$L__BB12_2353;
	mov.b32 	%r6072, 21106;
	st.u32 	[%rd1079], %r6072;
	mov.b32 	%r8751, -1;
	mov.pred 	%p4082, 0;
	bra.uni 	$L__BB12_2354;
$L__BB12_2353:
	ld.shared.u64 	%rd5138, [m_Local_$_0];
	shl.b64 	%rd5139, %rd632, 32;
	shr.s64 	%rd5140, %rd5139, 28;
	add.s64 	%rd5141, %rd5138, %rd5140;
	mov.b16 	%rs637, 0;
	st.u8 	[%rd5141], %rs637;
	st.u8 	[%rd5141+1], %rs637;
	mov.b32 	%r6066, 3608;
	st.u32 	[%rd5141+4], %r6066;
	mov.b16 	%rs638, 1;
	st.u8 	[%rd5141+3], %rs638;
	mov.b32 	%r6067, 48;
	st.u32 	[%rd5141+8], %r6067;
	mov.b32 	%r6068, -1;
	st.u32 	[%rd5141+16], %r6068;
	ld.shared.u64 	%rd5142, [m_Local_$_0];
	add.s64 	%rd5143, %rd5142, %rd5140;
	mov.b32 	%r6069, 0;
	st.u32 	[%rd5143+32], %r6069;
	ld.shared.u64 	%rd5144, [m_Local_$_0];
	add.s64 	%rd5145, %rd5144, %rd5140;
	st.u32 	[%rd5145+36], %r6069;
	ld.shared.u64 	%rd5146, [m_Local_$_0];
	add.s64 	%rd5147, %rd5146, %rd5140;
	st.u32 	[%rd5147+40], %r6069;
	ld.u32 	%r6070, [%rd1079];
	setp.eq.s32 	%p4082, %r6070, 0;
$L__BB12_2354:
	mov.b32 	%r8752, 0;
	not.pred 	%p2649, %p4082;
	@%p2649 bra 	$L__BB12_2360;
	setp.ne.s32 	%p2650, %r8751, -1;
	@%p2650 bra 	$L__BB12_2357;
	mov.b32 	%r6080, 21352;
	st.u32 	[%rd1079], %r6080;
	bra.uni 	$L__BB12_2360;
$L__BB12_2357:
	ld.shared.u64 	%rd5148, [m_Local_$_0];
	mul.wide.s32 	%rd633, %r8751, 16;
	add.s64 	%rd5149, %rd5148, %rd633;
	st.u32 	[%rd5149+40], %r1522;
	ld.u32 	%r6075, [%rd1079];
	setp.ne.s32 	%p2651, %r6075, 0;
	@%p2651 bra 	$L__BB12_2360;
	ld.shared.u64 	%rd5150, [m_Local_$_0];
	add.s64 	%rd5151, %rd5150, %rd633;
	st.u32 	[%rd5151+36], %r8750;
	ld.u32 	%r6077, [%rd1079];
	setp.ne.s32 	%p2652, %r6077, 0;
	@%p2652 bra 	$L__BB12_2360;
	ld.shared.u64 	%rd5152, [m_Local_$_0];
	add.s64 	%rd5153, %rd5152, %rd633;
	st.u32 	[%rd5153+32], %r1459;
	ld.u32 	%r6078, [%rd1079];
	setp.eq.s32 	%p2653, %r6078, 0;
	selp.b32 	%r8752, %r8751, 0, %p2653;
$L__BB12_2360:
	st.u32 	[%rd1079], %r8752;
	mov.b16 	%rs963, 0;
	bra.uni 	$L__BB12_2362;
$L__BB12_2361:
	cvt.u64.u32 	%rd5154, %r8748;
	add.s64 	%rd5155, %rd631, %rd5154;
	ld.u8 	%rs963, [%rd5155+32];
$L__BB12_2362:
	setp.ne.s32 	%p2654, %r1493, -1;
	@%p2654 bra 	$L__BB12_2364;
	mov.b32 	%r6098, 21352;
	st.u32 	[%rd1079], %r6098;
	bra.uni 	$L__BB12_2376;
$L__BB12_2364:
	ld.shared.u64 	%rd5156, [m_Local_$_0];
	add.s64 	%rd634, %rd5156, %rd5157;
	ld.u32 	%r1527, [%rd634+12];
	setp.lt.s32 	%p2655, %r8750, %r1527;
	@%p2655 bra 	$L__BB12_2375;
	ld.shared.u64 	%rd5158, [m_Local_$_1];
	atom.add.u64 	%rd5159, [%rd3], 48;
	add.s64 	%rd5160, %rd5159, 56;
	setp.lt.u64 	%p2656, %rd5160, %rd5158;
	shr.u64 	%rd635, %rd5159, 4;
	cvt.u32.u64 	%r8753, %rd635;
	setp.ne.s32 	%p2657, %r8753, -1;
	and.pred  	%p2658, %p2656, %p2657;
	@%p2658 bra 	$L__BB12_2367;
	mov.b32 	%r6088, 21106;
	st.u32 	[%rd1079], %r6088;
	mov.b32 	%r8753, -1;
	mov.pred 	%p4083, 0;
	bra.uni 	$L__BB12_2368;
$L__BB12_2367:
	ld.shared.u64 	%rd5161, [m_Local_$_0];
	shl.b64 	%rd5162, %rd635, 32;
	shr.s64 	%rd5163, %rd5162, 28;
	add.s64 	%rd5164, %rd5161, %rd5163;
	mov.b16 	%rs641, 0;
	st.u8 	[%rd5164], %rs641;
	st.u8 	[%rd5164+1], %rs641;
	mov.b32 	%r6082, 3608;
	st.u32 	[%rd5164+4], %r6082;
	mov.b16 	%rs642, 1;
	st.u8 	[%rd5164+3], %rs642;
	mov.b32 	%r6083, 48;
	st.u32 	[%rd5164+8], %r6083;
	mov.b32 	%r6084, -1;
	st.u32 	[%rd5164+16], %r6084;
	ld.shared.u64 	%rd5165, [m_Local_$_0];
	add.s64 	%rd5166, %rd5165, %rd5163;
	mov.b32 	%r6085, 0;
	st.u32 	[%rd5166+32], %r6085;
	ld.shared.u64 	%rd5167, [m_Local_$_0];
	add.s64 	%rd5168, %rd5167, %rd5163;
	st.u32 	[%rd5168+36], %r6085;
	ld.shared.u64 	%rd5169, [m_Local_$_0];
	add.s64 	%rd5170, %rd5169, %rd5163;
	st.u32 	[%rd5170+40], %r6085;
	ld.u32 	%r6086, [%rd1079];
	setp.eq.s32 	%p4083, %r6086, 0;
$L__BB12_2368:
	mov.b32 	%r8754, 0;
	not.pred 	%p2660, %p4083;
	@%p2660 bra 	$L__BB12_2374;
	setp.ne.s32 	%p2661, %r8753, -1;
	@%p2661 bra 	$L__BB12_2371;
	mov.b32 	%r6096, 21352;
	st.u32 	[%rd1079], %r6096;
	bra.uni 	$L__BB12_2374;
$L__BB12_2371:
	ld.shared.u64 	%rd5171, [m_Local_$_0];
	mul.wide.s32 	%rd636, %r8753, 16;
	add.s64 	%rd5172, %rd5171, %rd636;
	st.u32 	[%rd5172+40], %r1527;
	ld.u32 	%r6091, [%rd1079];
	setp.ne.s32 	%p2662, %r6091, 0;
	@%p2662 bra 	$L__BB12_2374;
	ld.shared.u64 	%rd5173, [m_Local_$_0];
	add.s64 	%rd5174, %rd5173, %rd636;
	st.u32 	[%rd5174+36], %r8750;
	ld.u32 	%r6093, [%rd1079];
	setp.ne.s32 	%p2663, %r6093, 0;
	@%p2663 bra 	$L__BB12_2374;
	ld.shared.u64 	%rd5175, [m_Local_$_0];
	add.s64 	%rd5176, %rd5175, %rd636;
	st.u32 	[%rd5176+32], %r1493;
	ld.u32 	%r6094, [%rd1079];
	setp.eq.s32 	%p2664, %r6094, 0;
	selp.b32 	%r8754, %r8753, 0, %p2664;
$L__BB12_2374:
	st.u32 	[%rd1079], %r8754;
	bra.uni 	$L__BB12_2376;
$L__BB12_2375:
	cvt.u64.u32 	%rd5177, %r8748;
	add.s64 	%rd5178, %rd634, %rd5177;
	mov.b32 	%r6097, 0;
	st.u32 	[%rd5178+32], %r6097;
	st.u8 	[%rd5178+32], %rs963;
$L__BB12_2376:
	add.s32 	%r8750, %r8750, 1;
	add.s32 	%r8749, %r8749, 1;
	setp.ne.s32 	%p2665, %r8749, 0;
	add.s32 	%r8748, %r8748, 4;
	@%p2665 bra 	$L__BB12_2348;
$L__BB12_2377:
	ld.shared.u64 	%rd5179, [m_Local_$_0];
	mul.wide.s32 	%rd5180, %r1488, 16;
	add.s64 	%rd5181, %rd5179, %rd5180;
	st.u32 	[%rd5181+32], %r1493;
	ld.shared.u64 	%rd5182, [m_Local_$_0];
	add.s64 	%rd5183, %rd5182, %rd5180;
	st.u32 	[%rd5183+40], %r1489;
	ld.shared.u64 	%rd5184, [m_Local_$_0];
	add.s64 	%rd5185, %rd5184, %rd5180;
	mov.b32 	%r6099, 0;
	st.u32 	[%rd5185+48], %r6099;
$L__BB12_2378:
	setp.ne.s32 	%p2666, %r8726, -1;
	@%p2666 bra 	$L__BB12_2380;
	mov.b32 	%r6102, 21352;
	st.u32 	[%rd1079], %r6102;
	mov.b32 	%r8755, 0;
	mov.u32 	%r8756, %r8755;
	bra.uni 	$L__BB12_2381;
$L__BB12_2380:
	ld.shared.u64 	%rd5186, [m_Local_$_0];
	mul.wide.s32 	%rd5187, %r8726, 16;
	add.s64 	%rd5188, %rd5186, %rd5187;
	ld.u32 	%r8755, [%rd5188+32];
	ld.u32 	%r8756, [%rd5188+40];
$L__BB12_2381:
	setp.ne.s32 	%p2667, %r1488, -1;
	@%p2667 bra 	$L__BB12_2383;
	mov.b32 	%r6104, 21352;
	st.u32 	[%rd1079], %r6104;
	mov.b32 	%r8757, 0;
	mov.u32 	%r8758, %r8757;
	bra.uni 	$L__BB12_2384;
$L__BB12_2383:
	ld.shared.u64 	%rd5189, [m_Local_$_0];
	mul.wide.s32 	%rd5190, %r1488, 16;
	add.s64 	%rd5191, %rd5189, %rd5190;
	ld.u32 	%r8757, [%rd5191+32];
	ld.u32 	%r8758, [%rd5191+40];
$L__BB12_2384:
	add.s32 	%r1543, %r8758, %r8756;
	shl.b32 	%r6105, %r1543, 2;
	add.s32 	%r6106, %r6105, 32;
	shr.s32 	%r6107, %r6106, 31;
	shr.u32 	%r6108, %r6107, 29;
	add.s32 	%r6109, %r6106, %r6108;
	and.b32  	%r6110, %r6109, -8;
	sub.s32 	%r6111, %r6106, %r6110;
	setp.eq.s32 	%p2668, %r6111, 0;
	sub.s32 	%r6112, %r6105, %r6111;
	add.s32 	%r6113, %r6112, 40;
	selp.b32 	%r1544, %r6106, %r6113, %p2668;
	ld.shared.u64 	%rd637, [m_Local_$_1];
	and.b32  	%r6114, %r1544, 12;
	setp.eq.s32 	%p2669, %r6114, 0;
	mov.u32 	%r8759, %r1544;
	@%p2669 bra 	$L__BB12_2386;
	shr.s32 	%r6115, %r1544, 31;
	shr.u32 	%r6116, %r6115, 28;
	add.s32 	%r6117, %r1544, %r6116;
	and.b32  	%r6118, %r6117, -16;
	add.s32 	%r8759, %r6118, 16;
$L__BB12_2386:
	cvt.s64.s32 	%rd5192, %r8759;
	atom.add.u64 	%rd5193, [%rd3], %rd5192;
	cvt.s64.s32 	%rd5194, %r1544;
	add.s64 	%rd5195, %rd5194, %rd5193;
	add.s64 	%rd5196, %rd5195, 8;
	setp.lt.u64 	%p2670, %rd5196, %rd637;
	shr.u64 	%rd5197, %rd5193, 4;
	cvt.u32.u64 	%r6119, %rd5197;
	selp.b32 	%r1547, %r6119, -1, %p2670;
	setp.ne.s32 	%p2671, %r1547, -1;
	@%p2671 bra 	$L__BB12_2388;
	mov.b32 	%r6177, 21352;
	st.u32 	[%rd1079], %r6177;
	bra.uni 	$L__BB12_2427;
$L__BB12_2388:
	ld.shared.u64 	%rd5198, [m_Local_$_0];
	mul.wide.s32 	%rd638, %r1547, 16;
	add.s64 	%rd5199, %rd5198, %rd638;
	mov.b16 	%rs643, 0;
	st.u8 	[%rd5199], %rs643;
	st.u8 	[%rd5199+1], %rs643;
	mov.b32 	%r6120, 4335;
	st.u32 	[%rd5199+4], %r6120;
	mov.b16 	%rs644, 1;
	st.u8 	[%rd5199+3], %rs644;
	st.u32 	[%rd5199+8], %r1544;
	st.u32 	[%rd5199+12], %r1543;
	setp.lt.s32 	%p2672, %r1543, 1;
	@%p2672 bra 	$L__BB12_2427;
	setp.eq.s32 	%p2673, %r1543, 1;
	mov.b32 	%r1566, 0;
	@%p2673 bra 	$L__BB12_2415;
	and.b32  	%r1566, %r1543, 2147483646;
	neg.s32 	%r8761, %r1566;
	mov.b32 	%r8760, 0;
	mov.u32 	%r8762, %r8760;
$L__BB12_2391:
	ld.shared.u64 	%rd5200, [m_Local_$_0];
	add.s64 	%rd639, %rd5200, %rd638;
	ld.u32 	%r1552, [%rd639+12];
	setp.lt.s32 	%p2674, %r8762, %r1552;
	@%p2674 bra 	$L__BB12_2402;
	ld.shared.u64 	%rd5201, [m_Local_$_1];
	atom.add.u64 	%rd5202, [%rd3], 48;
	add.s64 	%rd5203, %rd5202, 56;
	setp.lt.u64 	%p2675, %rd5203, %rd5201;
	shr.u64 	%rd640, %rd5202, 4;
	cvt.u32.u64 	%r8763, %rd640;
	setp.ne.s32 	%p2676, %r8763, -1;
	and.pred  	%p2677, %p2675, %p2676;
	@%p2677 bra 	$L__BB12_2394;
	mov.b32 	%r6130, 21106;
	st.u32 	[%rd1079], %r6130;
	mov.b32 	%r8763, -1;
	mov.pred 	%p4084, 0;
	bra.uni 	$L__BB12_2395;
$L__BB12_2394:
	ld.shared.u64 	%rd5204, [m_Local_$_0];
	shl.b64 	%rd5205, %rd640, 32;
	shr.s64 	%rd5206, %rd5205, 28;
	add.s64 	%rd5207, %rd5204, %rd5206;
	mov.b16 	%rs645, 0;
	st.u8 	[%rd5207], %rs645;
	st.u8 	[%rd5207+1], %rs645;
	mov.b32 	%r6124, 3608;
	st.u32 	[%rd5207+4], %r6124;
	mov.b16 	%rs646, 1;
	st.u8 	[%rd5207+3], %rs646;
	mov.b32 	%r6125, 48;
	st.u32 	[%rd5207+8], %r6125;
	mov.b32 	%r6126, -1;
	st.u32 	[%rd5207+16], %r6126;
	ld.shared.u64 	%rd5208, [m_Local_$_0];
	add.s64 	%rd5209, %rd5208, %rd5206;
	mov.b32 	%r6127, 0;
	st.u32 	[%rd5209+32], %r6127;
	ld.shared.u64 	%rd5210, [m_Local_$_0];
	add.s64 	%rd5211, %rd5210, %rd5206;
	st.u32 	[%rd5211+36], %r6127;
	ld.shared.u64 	%rd5212, [m_Local_$_0];
	add.s64 	%rd5213, %rd5212, %rd5206;
	st.u32 	[%rd5213+40], %r6127;
	ld.u32 	%r6128, [%rd1079];
	setp.eq.s32 	%p4084, %r6128, 0;
$L__BB12_2395:
	mov.b32 	%r8764, 0;
	not.pred 	%p2679, %p4084;
	@%p2679 bra 	$L__BB12_2401;
	setp.ne.s32 	%p2680, %r8763, -1;
	@%p2680 bra 	$L__BB12_2398;
	mov.b32 	%r6138, 21352;
	st.u32 	[%rd1079], %r6138;
	bra.uni 	$L__BB12_2401;
$L__BB12_2398:
	ld.shared.u64 	%rd5214, [m_Local_$_0];
	mul.wide.s32 	%rd641, %r8763, 16;
	add.s64 	%rd5215, %rd5214, %rd641;
	st.u32 	[%rd5215+40], %r1552;
	ld.u32 	%r6133, [%rd1079];
	setp.ne.s32 	%p2681, %r6133, 0;
	@%p2681 bra 	$L__BB12_2401;
	ld.shared.u64 	%rd5216, [m_Local_$_0];
	add.s64 	%rd5217, %rd5216, %rd641;
	st.u32 	[%rd5217+36], %r8762;
	ld.u32 	%r6135, [%rd1079];
	setp.ne.s32 	%p2682, %r6135, 0;
	@%p2682 bra 	$L__BB12_2401;
	ld.shared.u64 	%rd5218, [m_Local_$_0];
	add.s64 	%rd5219, %rd5218, %rd641;
	st.u32 	[%rd5219+32], %r1547;
	ld.u32 	%r6136, [%rd1079];
	setp.eq.s32 	%p2683, %r6136, 0;
	selp.b32 	%r8764, %r8763, 0, %p2683;
$L__BB12_2401:
	st.u32 	[%rd1079], %r8764;
	bra.uni 	$L__BB12_2403;
$L__BB12_2402:
	cvt.u64.u32 	%rd5220, %r8760;
	add.s64 	%rd5221, %rd639, %rd5220;
	mov.b32 	%r6139, 0;
	st.u32 	[%rd5221+32], %r6139;
$L__BB12_2403:
	ld.shared.u64 	%rd5222, [m_Local_$_0];
	add.s64 	%rd642, %rd5222, %rd638;
	ld.u32 	%r1557, [%rd642+12];
	add.s32 	%r6140, %r8762, 1;
	setp.lt.s32 	%p2684, %r6140, %r1557;
	@%p2684 bra 	$L__BB12_2413;
	ld.shared.u64 	%rd5223, [m_Local_$_1];
	atom.add.u64 	%rd5224, [%rd3], 48;
	add.s64 	%rd5225, %rd5224, 56;
	setp.ge.u64 	%p2685, %rd5225, %rd5223;
	shr.u64 	%rd643, %rd5224, 4;
	cvt.u32.u64 	%r8765, %rd643;
	setp.eq.s32 	%p2686, %r8765, -1;
	or.pred  	%p2687, %p2685, %p2686;
	@%p2687 bra 	$L__BB12_2406;
	ld.shared.u64 	%rd5226, [m_Local_$_0];
	shl.b64 	%rd5227, %rd643, 32;
	shr.s64 	%rd5228, %rd5227, 28;
	add.s64 	%rd5229, %rd5226, %rd5228;
	mov.b16 	%rs647, 0;
	st.u8 	[%rd5229], %rs647;
	st.u8 	[%rd5229+1], %rs647;
	mov.b32 	%r6141, 3608;
	st.u32 	[%rd5229+4], %r6141;
	mov.b16 	%rs648, 1;
	st.u8 	[%rd5229+3], %rs648;
	mov.b32 	%r6142, 48;
	st.u32 	[%rd5229+8], %r6142;
	mov.b32 	%r6143, -1;
	st.u32 	[%rd5229+16], %r6143;
	ld.shared.u64 	%rd5230, [m_Local_$_0];
	add.s64 	%rd5231, %rd5230, %rd5228;
	mov.b32 	%r6144, 0;
	st.u32 	[%rd5231+32], %r6144;
	ld.shared.u64 	%rd5232, [m_Local_$_0];
	add.s64 	%rd5233, %rd5232, %rd5228;
	st.u32 	[%rd5233+36], %r6144;
	ld.shared.u64 	%rd5234, [m_Local_$_0];
	add.s64 	%rd5235, %rd5234, %rd5228;
	st.u32 	[%rd5235+40], %r6144;
	ld.u32 	%r6145, [%rd1079];
	setp.eq.s32 	%p4085, %r6145, 0;
	bra.uni 	$L__BB12_2407;
$L__BB12_2406:
	mov.b32 	%r6147, 21106;
	st.u32 	[%rd1079], %r6147;
	mov.b32 	%r8765, -1;
	mov.pred 	%p4085, 0;
$L__BB12_2407:
	mov.b32 	%r8766, 0;
	not.pred 	%p2689, %p4085;
	@%p2689 bra 	$L__BB12_2412;
	setp.eq.s32 	%p2690, %r8765, -1;
	@%p2690 bra 	$L__BB12_4064;
	ld.shared.u64 	%rd5236, [m_Local_$_0];
	mul.wide.s32 	%rd644, %r8765, 16;
	add.s64 	%rd5237, %rd5236, %rd644;
	st.u32 	[%rd5237+40], %r1557;
	ld.u32 	%r6150, [%rd1079];
	setp.eq.s32 	%p2691, %r6150, 0;
	@%p2691 bra 	$L__BB12_2410;
	bra.uni 	$L__BB12_2412;
$L__BB12_2410:
	ld.shared.u64 	%rd5238, [m_Local_$_0];
	add.s64 	%rd5239, %rd5238, %rd644;
	st.u32 	[%rd5239+36], %r6140;
	ld.u32 	%r6153, [%rd1079];
	setp.ne.s32 	%p2692, %r6153, 0;
	@%p2692 bra 	$L__BB12_2412;
	ld.shared.u64 	%rd5240, [m_Local_$_0];
	add.s64 	%rd5241, %rd5240, %rd644;
	st.u32 	[%rd5241+32], %r1547;
	ld.u32 	%r6154, [%rd1079];
	setp.eq.s32 	%p2693, %r6154, 0;
	selp.b32 	%r8766, %r8765, 0, %p2693;
$L__BB12_2412:
	st.u32 	[%rd1079], %r8766;
	bra.uni 	$L__BB12_2414;
$L__BB12_2413:
	add.s32 	%r6157, %r8760, 4;
	cvt.u64.u32 	%rd5242, %r6157;
	add.s64 	%rd5243, %rd642, %rd5242;
	mov.b32 	%r6158, 0;
	st.u32 	[%rd5243+32], %r6158;
$L__BB12_2414:
	add.s32 	%r8762, %r8762, 2;
	add.s32 	%r8761, %r8761, 2;
	add.s32 	%r8760, %r8760, 8;
	setp.ne.s32 	%p2694, %r8761, 0;
	@%p2694 bra 	$L__BB12_2391;
$L__BB12_2415:
	and.b32  	%r6159, %r1543, 1;
	setp.eq.b32 	%p2695, %r6159, 1;
	not.pred 	%p2696, %p2695;
	@%p2696 bra 	$L__BB12_2427;
	ld.shared.u64 	%rd5244, [m_Local_$_0];
	add.s64 	%rd645, %rd5244, %rd638;
	ld.u32 	%r1567, [%rd645+12];
	setp.lt.s32 	%p2697, %r1566, %r1567;
	@%p2697 bra 	$L__BB12_2426;
	ld.shared.u64 	%rd5245, [m_Local_$_1];
	atom.add.u64 	%rd5246, [%rd3], 48;
	add.s64 	%rd5247, %rd5246, 56;
	setp.ge.u64 	%p2698, %rd5247, %rd5245;
	shr.u64 	%rd646, %rd5246, 4;
	cvt.u32.u64 	%r8768, %rd646;
	setp.eq.s32 	%p2699, %r8768, -1;
	or.pred  	%p2700, %p2698, %p2699;
	@%p2700 bra 	$L__BB12_2419;
	ld.shared.u64 	%rd5248, [m_Local_$_0];
	shl.b64 	%rd5249, %rd646, 32;
	shr.s64 	%rd5250, %rd5249, 28;
	add.s64 	%rd5251, %rd5248, %rd5250;
	mov.b16 	%rs649, 0;
	st.u8 	[%rd5251], %rs649;
	st.u8 	[%rd5251+1], %rs649;
	mov.b32 	%r6160, 3608;
	st.u32 	[%rd5251+4], %r6160;
	mov.b16 	%rs650, 1;
	st.u8 	[%rd5251+3], %rs650;
	mov.b32 	%r6161, 48;
	st.u32 	[%rd5251+8], %r6161;
	mov.b32 	%r6162, -1;
	st.u32 	[%rd5251+16], %r6162;
	ld.shared.u64 	%rd5252, [m_Local_$_0];
	add.s64 	%rd5253, %rd5252, %rd5250;
	mov.b32 	%r6163, 0;
	st.u32 	[%rd5253+32], %r6163;
	ld.shared.u64 	%rd5254, [m_Local_$_0];
	add.s64 	%rd5255, %rd5254, %rd5250;
	st.u32 	[%rd5255+36], %r6163;
	ld.shared.u64 	%rd5256, [m_Local_$_0];
	add.s64 	%rd5257, %rd5256, %rd5250;
	st.u32 	[%rd5257+40], %r6163;
	ld.u32 	%r6164, [%rd1079];
	setp.eq.s32 	%p4086, %r6164, 0;
	bra.uni 	$L__BB12_2420;
$L__BB12_2419:
	mov.b32 	%r6166, 21106;
	st.u32 	[%rd1079], %r6166;
	mov.b32 	%r8768, -1;
	mov.pred 	%p4086, 0;
$L__BB12_2420:
	mov.b32 	%r8769, 0;
	not.pred 	%p2702, %p4086;
	@%p2702 bra 	$L__BB12_2425;
	setp.eq.s32 	%p2703, %r8768, -1;
	@%p2703 bra 	$L__BB12_4065;
	ld.shared.u64 	%rd5258, [m_Local_$_0];
	mul.wide.s32 	%rd647, %r8768, 16;
	add.s64 	%rd5259, %rd5258, %rd647;
	st.u32 	[%rd5259+40], %r1567;
	ld.u32 	%r6169, [%rd1079];
	setp.eq.s32 	%p2704, %r6169, 0;
	@%p2704 bra 	$L__BB12_2423;
	bra.uni 	$L__BB12_2425;
$L__BB12_2423:
	ld.shared.u64 	%rd5260, [m_Local_$_0];
	add.s64 	%rd5261, %rd5260, %rd647;
	st.u32 	[%rd5261+36], %r1566;
	ld.u32 	%r6171, [%rd1079];
	setp.ne.s32 	%p2705, %r6171, 0;
	@%p2705 bra 	$L__BB12_2425;
	ld.shared.u64 	%rd5262, [m_Local_$_0];
	add.s64 	%rd5263, %rd5262, %rd647;
	st.u32 	[%rd5263+32], %r1547;
	ld.u32 	%r6172, [%rd1079];
	setp.eq.s32 	%p2706, %r6172, 0;
	selp.b32 	%r8769, %r8768, 0, %p2706;
$L__BB12_2425:
	st.u32 	[%rd1079], %r8769;
	bra.uni 	$L__BB12_2427;
$L__BB12_2426:
	shl.b32 	%r6175, %r1566, 2;
	cvt.u64.u32 	%rd5264, %r6175;
	add.s64 	%rd5265, %rd645, %rd5264;
	mov.b32 	%r6176, 0;
	st.u32 	[%rd5265+32], %r6176;
$L__BB12_2427:
	setp.lt.s32 	%p2707, %r8756, 1;
	@%p2707 bra 	$L__BB12_2431;
	mul.wide.s32 	%rd648, %r8755, 16;
	mul.wide.s32 	%rd649, %r1547, 16;
	neg.s32 	%r8771, %r8756;
	mov.b32 	%r8770, 0;
	mov.u32 	%r8772, %r8770;
$L__BB12_2429:
	setp.ne.s32 	%p2708, %r8755, -1;
	@%p2708 bra 	$L__BB12_2435;
	mov.b32 	%r6194, 21352;
	st.u32 	[%rd1079], %r6194;
	mov.b16 	%rs964, 0;
	bra.uni 	$L__BB12_2447;
$L__BB12_2431:
	setp.lt.s32 	%p2731, %r8758, 1;
	@%p2731 bra 	$L__BB12_2489;
	mul.wide.s32 	%rd650, %r8757, 16;
	mul.wide.s32 	%rd651, %r1547, 16;
	neg.s32 	%r8780, %r8758;
	shl.b32 	%r8778, %r8756, 2;
	mov.b32 	%r8777, 0;
	mov.u32 	%r8781, %r8777;
$L__BB12_2433:
	setp.ne.s32 	%p2732, %r8757, -1;
	@%p2732 bra 	$L__BB12_2462;
	mov.b32 	%r6228, 21352;
	st.u32 	[%rd1079], %r6228;
	mov.b16 	%rs965, 0;
	bra.uni 	$L__BB12_2474;
$L__BB12_2435:
	ld.shared.u64 	%rd5266, [m_Local_$_0];
	add.s64 	%rd652, %rd5266, %rd648;
	ld.u32 	%r1578, [%rd652+12];
	setp.lt.s32 	%p2709, %r8772, %r1578;
	@%p2709 bra 	$L__BB12_2446;
	ld.shared.u64 	%rd5267, [m_Local_$_1];
	atom.add.u64 	%rd5268, [%rd3], 48;
	add.s64 	%rd5269, %rd5268, 56;
	setp.lt.u64 	%p2710, %rd5269, %rd5267;
	shr.u64 	%rd653, %rd5268, 4;
	cvt.u32.u64 	%r8773, %rd653;
	setp.ne.s32 	%p2711, %r8773, -1;
	and.pred  	%p2712, %p2710, %p2711;
	@%p2712 bra 	$L__BB12_2438;
	mov.b32 	%r6185, 21106;
	st.u32 	[%rd1079], %r6185;
	mov.b32 	%r8773, -1;
	mov.pred 	%p4087, 0;
	bra.uni 	$L__BB12_2439;
$L__BB12_2438:
	ld.shared.u64 	%rd5270, [m_Local_$_0];
	shl.b64 	%rd5271, %rd653, 32;
	shr.s64 	%rd5272, %rd5271, 28;
	add.s64 	%rd5273, %rd5270, %rd5272;
	mov.b16 	%rs651, 0;
	st.u8 	[%rd5273], %rs651;
	st.u8 	[%rd5273+1], %rs651;
	mov.b32 	%r6179, 3608;
	st.u32 	[%rd5273+4], %r6179;
	mov.b16 	%rs652, 1;
	st.u8 	[%rd5273+3], %rs652;
	mov.b32 	%r6180, 48;
	st.u32 	[%rd5273+8], %r6180;
	mov.b32 	%r6181, -1;
	st.u32 	[%rd5273+16], %r6181;
	ld.shared.u64 	%rd5274, [m_Local_$_0];
	add.s64 	%rd5275, %rd5274, %rd5272;
	mov.b32 	%r6182, 0;
	st.u32 	[%rd5275+32], %r6182;
	ld.shared.u64 	%rd5276, [m_Local_$_0];
	add.s64 	%rd5277, %rd5276, %rd5272;
	st.u32 	[%rd5277+36], %r6182;
	ld.shared.u64 	%rd5278, [m_Local_$_0];
	add.s64 	%rd5279, %rd5278, %rd5272;
	st.u32 	[%rd5279+40], %r6182;
	ld.u32 	%r6183, [%rd1079];
	setp.eq.s32 	%p4087, %r6183, 0;
$L__BB12_2439:
	mov.b32 	%r8774, 0;
	not.pred 	%p2714, %p4087;
	@%p2714 bra 	$L__BB12_2445;
	setp.ne.s32 	%p2715, %r8773, -1;
	@%p2715 bra 	$L__BB12_2442;
	mov.b32 	%r6193, 21352;
	st.u32 	[%rd1079], %r6193;
	bra.uni 	$L__BB12_2445;
$L__BB12_2442:
	ld.shared.u64 	%rd5280, [m_Local_$_0];
	mul.wide.s32 	%rd654, %r8773, 16;
	add.s64 	%rd5281, %rd5280, %rd654;
	st.u32 	[%rd5281+40], %r1578;
	ld.u32 	%r6188, [%rd1079];
	setp.ne.s32 	%p2716, %r6188, 0;
	@%p2716 bra 	$L__BB12_2445;
	ld.shared.u64 	%rd5282, [m_Local_$_0];
	add.s64 	%rd5283, %rd5282, %rd654;
	st.u32 	[%rd5283+36], %r8772;
	ld.u32 	%r6190, [%rd1079];
	setp.ne.s32 	%p2717, %r6190, 0;
	@%p2717 bra 	$L__BB12_2445;
	ld.shared.u64 	%rd5284, [m_Local_$_0];
	add.s64 	%rd5285, %rd5284, %rd654;
	st.u32 	[%rd5285+32], %r8755;
	ld.u32 	%r6191, [%rd1079];
	setp.eq.s32 	%p2718, %r6191, 0;
	selp.b32 	%r8774, %r8773, 0, %p2718;
$L__BB12_2445:
	st.u32 	[%rd1079], %r8774;
	mov.b16 	%rs964, 0;
	bra.uni 	$L__BB12_2447;
$L__BB12_2446:
	cvt.u64.u32 	%rd5286, %r8770;
	add.s64 	%rd5287, %rd652, %rd5286;
	ld.u8 	%rs964, [%rd5287+32];
$L__BB12_2447:
	setp.ne.s32 	%p2719, %r1547, -1;
	@%p2719 bra 	$L__BB12_2449;
	mov.b32 	%r6211, 21352;
	st.u32 	[%rd1079], %r6211;
	bra.uni 	$L__BB12_2461;
$L__BB12_2449:
	ld.shared.u64 	%rd5288, [m_Local_$_0];
	add.s64 	%rd655, %rd5288, %rd649;
	ld.u32 	%r1583, [%rd655+12];
	setp.lt.s32 	%p2720, %r8772, %r1583;
	@%p2720 bra 	$L__BB12_2460;
	ld.shared.u64 	%rd5289, [m_Local_$_1];
	atom.add.u64 	%rd5290, [%rd3], 48;
	add.s64 	%rd5291, %rd5290, 56;
	setp.lt.u64 	%p2721, %rd5291, %rd5289;
	shr.u64 	%rd656, %rd5290, 4;
	cvt.u32.u64 	%r8775, %rd656;
	setp.ne.s32 	%p2722, %r8775, -1;
	and.pred  	%p2723, %p2721, %p2722;
	@%p2723 bra 	$L__BB12_2452;
	mov.b32 	%r6201, 21106;
	st.u32 	[%rd1079], %r6201;
	mov.b32 	%r8775, -1;
	mov.pred 	%p4088, 0;
	bra.uni 	$L__BB12_2453;
$L__BB12_2452:
	ld.shared.u64 	%rd5292, [m_Local_$_0];
	shl.b64 	%rd5293, %rd656, 32;
	shr.s64 	%rd5294, %rd5293, 28;
	add.s64 	%rd5295, %rd5292, %rd5294;
	mov.b16 	%rs655, 0;
	st.u8 	[%rd5295], %rs655;
	st.u8 	[%rd5295+1], %rs655;
	mov.b32 	%r6195, 3608;
	st.u32 	[%rd5295+4], %r6195;
	mov.b16 	%rs656, 1;
	st.u8 	[%rd5295+3], %rs656;
	mov.b32 	%r6196, 48;
	st.u32 	[%rd5295+8], %r6196;
	mov.b32 	%r6197, -1;
	st.u32 	[%rd5295+16], %r6197;
	ld.shared.u64 	%rd5296, [m_Local_$_0];
	add.s64 	%rd5297, %rd5296, %rd5294;
	mov.b32 	%r6198, 0;
	st.u32 	[%rd5297+32], %r6198;
	ld.shared.u64 	%rd5298, [m_Local_$_0];
	add.s64 	%rd5299, %rd5298, %rd5294;
	st.u32 	[%rd5299+36], %r6198;
	ld.shared.u64 	%rd5300, [m_Local_$_0];
	add.s64 	%rd5301, %rd5300, %rd5294;
	st.u32 	[%rd5301+40], %r6198;
	ld.u32 	%r6199, [%rd1079];
	setp.eq.s32 	%p4088, %r6199, 0;
$L__BB12_2453:
	mov.b32 	%r8776, 0;
	not.pred 	%p2725, %p4088;
	@%p2725 bra 	$L__BB12_2459;
	setp.ne.s32 	%p2726, %r8775, -1;
	@%p2726 bra 	$L__BB12_2456;
	mov.b32 	%r6209, 21352;
	st.u32 	[%rd1079], %r6209;
	bra.uni 	$L__BB12_2459;
$L__BB12_2456:
	ld.shared.u64 	%rd5302, [m_Local_$_0];
	mul.wide.s32 	%rd657, %r8775, 16;
	add.s64 	%rd5303, %rd5302, %rd657;
	st.u32 	[%rd5303+40], %r1583;
	ld.u32 	%r6204, [%rd1079];
	setp.ne.s32 	%p2727, %r6204, 0;
	@%p2727 bra 	$L__BB12_2459;
	ld.shared.u64 	%rd5304, [m_Local_$_0];
	add.s64 	%rd5305, %rd5304, %rd657;
	st.u32 	[%rd5305+36], %r8772;
	ld.u32 	%r6206, [%rd1079];
	setp.ne.s32 	%p2728, %r6206, 0;
	@%p2728 bra 	$L__BB12_2459;
	ld.shared.u64 	%rd5306, [m_Local_$_0];
	add.s64 	%rd5307, %rd5306, %rd657;
	st.u32 	[%rd5307+32], %r1547;
	ld.u32 	%r6207, [%rd1079];
	setp.eq.s32 	%p2729, %r6207, 0;
	selp.b32 	%r8776, %r8775, 0, %p2729;
$L__BB12_2459:
	st.u32 	[%rd1079], %r8776;
	bra.uni 	$L__BB12_2461;
$L__BB12_2460:
	cvt.u64.u32 	%rd5308, %r8770;
	add.s64 	%rd5309, %rd655, %rd5308;
	mov.b32 	%r6210, 0;
	st.u32 	[%rd5309+32], %r6210;
	st.u8 	[%rd5309+32], %rs964;
$L__BB12_2461:
	add.s32 	%r8772, %r8772, 1;
	add.s32 	%r8771, %r8771, 1;
	setp.eq.s32 	%p2730, %r8771, 0;
	add.s32 	%r8770, %r8770, 4;
	@%p2730 bra 	$L__BB12_2431;
	bra.uni 	$L__BB12_2429;
$L__BB12_2462:
	ld.shared.u64 	%rd5310, [m_Local_$_0];
	add.s64 	%rd658, %rd5310, %rd650;
	ld.u32 	%r1596, [%rd658+12];
	setp.lt.s32 	%p2733, %r8781, %r1596;
	@%p2733 bra 	$L__BB12_2473;
	ld.shared.u64 	%rd5311, [m_Local_$_1];
	atom.add.u64 	%rd5312, [%rd3], 48;
	add.s64 	%rd5313, %rd5312, 56;
	setp.lt.u64 	%p2734, %rd5313, %rd5311;
	shr.u64 	%rd659, %rd5312, 4;
	cvt.u32.u64 	%r8782, %rd659;
	setp.ne.s32 	%p2735, %r8782, -1;
	and.pred  	%p2736, %p2734, %p2735;
	@%p2736 bra 	$L__BB12_2465;
	mov.b32 	%r6219, 21106;
	st.u32 	[%rd1079], %r6219;
	mov.b32 	%r8782, -1;
	mov.pred 	%p4089, 0;
	bra.uni 	$L__BB12_2466;
$L__BB12_2465:
	ld.shared.u64 	%rd5314, [m_Local_$_0];
	shl.b64 	%rd5315, %rd659, 32;
	shr.s64 	%rd5316, %rd5315, 28;
	add.s64 	%rd5317, %rd5314, %rd5316;
	mov.b16 	%rs657, 0;
	st.u8 	[%rd5317], %rs657;
	st.u8 	[%rd5317+1], %rs657;
	mov.b32 	%r6213, 3608;
	st.u32 	[%rd5317+4], %r6213;
	mov.b16 	%rs658, 1;
	st.u8 	[%rd5317+3], %rs658;
	mov.b32 	%r6214, 48;
	st.u32 	[%rd5317+8], %r6214;
	mov.b32 	%r6215, -1;
	st.u32 	[%rd5317+16], %r6215;
	ld.shared.u64 	%rd5318, [m_Local_$_0];
	add.s64 	%rd5319, %rd5318, %rd5316;
	mov.b32 	%r6216, 0;
	st.u32 	[%rd5319+32], %r6216;
	ld.shared.u64 	%rd5320, [m_Local_$_0];
	add.s64 	%rd5321, %rd5320, %rd5316;
	st.u32 	[%rd5321+36], %r6216;
	ld.shared.u64 	%rd5322, [m_Local_$_0];
	add.s64 	%rd5323, %rd5322, %rd5316;
	st.u32 	[%rd5323+40], %r6216;
	ld.u32 	%r6217, [%rd1079];
	setp.eq.s32 	%p4089, %r6217, 0;
$L__BB12_2466:
	mov.b32 	%r8783, 0;
	not.pred 	%p2738, %p4089;
	@%p2738 bra 	$L__BB12_2472;
	setp.ne.s32 	%p2739, %r8782, -1;
	@%p2739 bra 	$L__BB12_2469;
	mov.b32 	%r6227, 21352;
	st.u32 	[%rd1079], %r6227;
	bra.uni 	$L__BB12_2472;
$L__BB12_2469:
	ld.shared.u64 	%rd5324, [m_Local_$_0];
	mul.wide.s32 	%rd660, %r8782, 16;
	add.s64 	%rd5325, %rd5324, %rd660;
	st.u32 	[%rd5325+40], %r1596;
	ld.u32 	%r6222, [%rd1079];
	setp.ne.s32 	%p2740, %r6222, 0;
	@%p2740 bra 	$L__BB12_2472;
	ld.shared.u64 	%rd5326, [m_Local_$_0];
	add.s64 	%rd5327, %rd5326, %rd660;
	st.u32 	[%rd5327+36], %r8781;
	ld.u32 	%r6224, [%rd1079];
	setp.ne.s32 	%p2741, %r6224, 0;
	@%p2741 bra 	$L__BB12_2472;
	ld.shared.u64 	%rd5328, [m_Local_$_0];
	add.s64 	%rd5329, %rd5328, %rd660;
	st.u32 	[%rd5329+32], %r8757;
	ld.u32 	%r6225, [%rd1079];
	setp.eq.s32 	%p2742, %r6225, 0;
	selp.b32 	%r8783, %r8782, 0, %p2742;
$L__BB12_2472:
	st.u32 	[%rd1079], %r8783;
	mov.b16 	%rs965, 0;
	bra.uni 	$L__BB12_2474;
$L__BB12_2473:
	cvt.u64.u32 	%rd5330, %r8777;
	add.s64 	%rd5331, %rd658, %rd5330;
	ld.u8 	%rs965, [%rd5331+32];
$L__BB12_2474:
	setp.ne.s32 	%p2743, %r1547, -1;
	@%p2743 bra 	$L__BB12_2476;
	mov.b32 	%r6246, 21352;
	st.u32 	[%rd1079], %r6246;
	bra.uni 	$L__BB12_2488;
$L__BB12_2476:
	ld.shared.u64 	%rd5332, [m_Local_$_0];
	add.s64 	%rd661, %rd5332, %rd651;
	ld.u32 	%r6229, [%rd661+12];
	setp.gt.s32 	%p2744, %r8756, -1;
	setp.lt.s32 	%p2745, %r8756, %r6229;
	and.pred  	%p2746, %p2744, %p2745;
	@%p2746 bra 	$L__BB12_2487;
	ld.shared.u64 	%rd5335, [m_Local_$_1];
	atom.add.u64 	%rd5336, [%rd3], 48;
	add.s64 	%rd5337, %rd5336, 56;
	setp.lt.u64 	%p2747, %rd5337, %rd5335;
	shr.u64 	%rd662, %rd5336, 4;
	cvt.u32.u64 	%r8784, %rd662;
	setp.ne.s32 	%p2748, %r8784, -1;
	and.pred  	%p2749, %p2747, %p2748;
	@%p2749 bra 	$L__BB12_2479;
	mov.b32 	%r6237, 21106;
	st.u32 	[%rd1079], %r6237;
	mov.b32 	%r8784, -1;
	mov.pred 	%p4090, 0;
	bra.uni 	$L__BB12_2480;
$L__BB12_2479:
	ld.shared.u64 	%rd5338, [m_Local_$_0];
	shl.b64 	%rd5339, %rd662, 32;
	shr.s64 	%rd5340, %rd5339, 28;
	add.s64 	%rd5341, %rd5338, %rd5340;
	mov.b16 	%rs661, 0;
	st.u8 	[%rd5341], %rs661;
	st.u8 	[%rd5341+1], %rs661;
	mov.b32 	%r6231, 3608;
	st.u32 	[%rd5341+4], %r6231;
	mov.b16 	%rs662, 1;
	st.u8 	[%rd5341+3], %rs662;
	mov.b32 	%r6232, 48;
	st.u32 	[%rd5341+8], %r6232;
	mov.b32 	%r6233, -1;
	st.u32 	[%rd5341+16], %r6233;
	ld.shared.u64 	%rd5342, [m_Local_$_0];
	add.s64 	%rd5343, %rd5342, %rd5340;
	mov.b32 	%r6234, 0;
	st.u32 	[%rd5343+32], %r6234;
	ld.shared.u64 	%rd5344, [m_Local_$_0];
	add.s64 	%rd5345, %rd5344, %rd5340;
	st.u32 	[%rd5345+36], %r6234;
	ld.shared.u64 	%rd5346, [m_Local_$_0];
	add.s64 	%rd5347, %rd5346, %rd5340;
	st.u32 	[%rd5347+40], %r6234;
	ld.u32 	%r6235, [%rd1079];
	setp.eq.s32 	%p4090, %r6235, 0;
$L__BB12_2480:
	mov.b32 	%r8785, 0;
	not.pred 	%p2751, %p4090;
	@%p2751 bra 	$L__BB12_2486;
	setp.ne.s32 	%p2752, %r8784, -1;
	@%p2752 bra 	$L__BB12_2483;
	mov.b32 	%r6245, 21352;
	st.u32 	[%rd1079], %r6245;
	bra.uni 	$L__BB12_2486;
$L__BB12_2483:
	ld.shared.u64 	%rd5348, [m_Local_$_0];
	mul.wide.s32 	%rd663, %r8784, 16;
	add.s64 	%rd5349, %rd5348, %rd663;
	st.u32 	[%rd5349+40], %r6229;
	ld.u32 	%r6240, [%rd1079];
	setp.ne.s32 	%p2753, %r6240, 0;
	@%p2753 bra 	$L__BB12_2486;
	ld.shared.u64 	%rd5350, [m_Local_$_0];
	add.s64 	%rd5351, %rd5350, %rd663;
	st.u32 	[%rd5351+36], %r8756;
	ld.u32 	%r6242, [%rd1079];
	setp.ne.s32 	%p2754, %r6242, 0;
	@%p2754 bra 	$L__BB12_2486;
	ld.shared.u64 	%rd5352, [m_Local_$_0];
	add.s64 	%rd5353, %rd5352, %rd663;
	st.u32 	[%rd5353+32], %r1547;
	ld.u32 	%r6243, [%rd1079];
	setp.eq.s32 	%p2755, %r6243, 0;
	selp.b32 	%r8785, %r8784, 0, %p2755;
$L__BB12_2486:
	st.u32 	[%rd1079], %r8785;
	bra.uni 	$L__BB12_2488;
$L__BB12_2487:
	cvt.u64.u32 	%rd5333, %r8778;
	add.s64 	%rd5334, %rd661, %rd5333;
	mov.b32 	%r6230, 0;
	st.u32 	[%rd5334+32], %r6230;
	st.u8 	[%rd5334+32], %rs965;
$L__BB12_2488:
	add.s32 	%r8781, %r8781, 1;
	add.s32 	%r8780, %r8780, 1;
	setp.ne.s32 	%p2756, %r8780, 0;
	add.s32 	%r8756, %r8756, 1;
	add.s32 	%r8778, %r8778, 4;
	add.s32 	%r8777, %r8777, 4;
	@%p2756 bra 	$L__BB12_2433;
$L__BB12_2489:
	ld.shared.u64 	%rd5354, [m_Local_$_1];
	atom.add.u64 	%rd5355, [%rd3], 48;
	add.s64 	%rd5356, %rd5355, 56;
	setp.lt.u64 	%p2757, %rd5356, %rd5354;
	shr.u64 	%rd5357, %rd5355, 4;
	cvt.u32.u64 	%r6247, %rd5357;
	selp.b32 	%r1611, %r6247, -1, %p2757;
	setp.ne.s32 	%p2758, %r1611, -1;
	@%p2758 bra 	$L__BB12_2491;
	mov.b32 	%r6359, 21352;
	st.u32 	[%rd1079], %r6359;
	bra.uni 	$L__BB12_2566;
$L__BB12_2491:
	ld.shared.u64 	%rd5358, [m_Local_$_0];
	mul.wide.s32 	%rd664, %r1611, 16;
	add.s64 	%rd5359, %rd5358, %rd664;
	mov.b16 	%rs663, 1;
	st.u8 	[%rd5359], %rs663;
	mov.b16 	%rs664, 0;
	st.u8 	[%rd5359+1], %rs664;
	mov.b32 	%r6248, 2905;
	st.u32 	[%rd5359+4], %r6248;
	st.u8 	[%rd5359+3], %rs663;
	mov.b32 	%r6249, 48;
	st.u32 	[%rd5359+8], %r6249;
	mov.b32 	%r6250, -1;
	st.u32 	[%rd5359+16], %r6250;
	ld.shared.u64 	%rd5360, [m_Local_$_0];
	mul.wide.s32 	%rd665, %r1547, 16;
	add.s64 	%rd5361, %rd5360, %rd665;
	ld.u32 	%r1612, [%rd5361+12];
	shl.b32 	%r6251, %r1612, 2;
	add.s32 	%r6252, %r6251, 32;
	shr.s32 	%r6253, %r6252, 31;
	shr.u32 	%r6254, %r6253, 29;
	add.s32 	%r6255, %r6252, %r6254;
	and.b32  	%r6256, %r6255, -8;
	sub.s32 	%r6257, %r6252, %r6256;
	setp.eq.s32 	%p2759, %r6257, 0;
	sub.s32 	%r6258, %r6251, %r6257;
	add.s32 	%r6259, %r6258, 40;
	selp.b32 	%r1613, %r6252, %r6259, %p2759;
	ld.shared.u64 	%rd666, [m_Local_$_1];
	and.b32  	%r6260, %r1613, 12;
	setp.eq.s32 	%p2760, %r6260, 0;
	mov.u32 	%r8786, %r1613;
	@%p2760 bra 	$L__BB12_2493;
	shr.s32 	%r6261, %r1613, 31;
	shr.u32 	%r6262, %r6261, 28;
	add.s32 	%r6263, %r1613, %r6262;
	and.b32  	%r6264, %r6263, -16;
	add.s32 	%r8786, %r6264, 16;
$L__BB12_2493:
	cvt.s64.s32 	%rd5362, %r8786;
	atom.add.u64 	%rd5363, [%rd3], %rd5362;
	cvt.s64.s32 	%rd5364, %r1613;
	add.s64 	%rd5365, %rd5364, %rd5363;
	add.s64 	%rd5366, %rd5365, 8;
	setp.lt.u64 	%p2761, %rd5366, %rd666;
	shr.u64 	%rd5367, %rd5363, 4;
	cvt.u32.u64 	%r6265, %rd5367;
	selp.b32 	%r1616, %r6265, -1, %p2761;
	setp.ne.s32 	%p2762, %r1616, -1;
	@%p2762 bra 	$L__BB12_2495;
	mov.b32 	%r6323, 21352;
	st.u32 	[%rd1079], %r6323;
	bra.uni 	$L__BB12_2534;
$L__BB12_2495:
	ld.shared.u64 	%rd5368, [m_Local_$_0];
	mul.wide.s32 	%rd667, %r1616, 16;
	add.s64 	%rd5369, %rd5368, %rd667;
	mov.b16 	%rs665, 0;
	st.u8 	[%rd5369], %rs665;
	st.u8 	[%rd5369+1], %rs665;
	mov.b32 	%r6266, 4335;
	st.u32 	[%rd5369+4], %r6266;
	mov.b16 	%rs666, 1;
	st.u8 	[%rd5369+3], %rs666;
	st.u32 	[%rd5369+8], %r1613;
	st.u32 	[%rd5369+12], %r1612;
	setp.lt.s32 	%p2763, %r1612, 1;
	@%p2763 bra 	$L__BB12_2534;
	setp.eq.s32 	%p2764, %r1612, 1;
	mov.b32 	%r1635, 0;
	@%p2764 bra 	$L__BB12_2522;
	and.b32  	%r6269, %r1612, 2147483646;
	neg.s32 	%r8788, %r6269;
	mov.b32 	%r8787, 0;
	mov.u32 	%r8789, %r8787;
$L__BB12_2498:
	ld.shared.u64 	%rd5370, [m_Local_$_0];
	add.s64 	%rd668, %rd5370, %rd667;
	ld.u32 	%r1621, [%rd668+12];
	setp.lt.s32 	%p2765, %r8789, %r1621;
	@%p2765 bra 	$L__BB12_2509;
	ld.shared.u64 	%rd5371, [m_Local_$_1];
	atom.add.u64 	%rd5372, [%rd3], 48;
	add.s64 	%rd5373, %rd5372, 56;
	setp.lt.u64 	%p2766, %rd5373, %rd5371;
	shr.u64 	%rd669, %rd5372, 4;
	cvt.u32.u64 	%r8790, %rd669;
	setp.ne.s32 	%p2767, %r8790, -1;
	and.pred  	%p2768, %p2766, %p2767;
	@%p2768 bra 	$L__BB12_2501;
	mov.b32 	%r6276, 21106;
	st.u32 	[%rd1079], %r6276;
	mov.b32 	%r8790, -1;
	mov.pred 	%p4091, 0;
	bra.uni 	$L__BB12_2502;
$L__BB12_2501:
	ld.shared.u64 	%rd5374, [m_Local_$_0];
	shl.b64 	%rd5375, %rd669, 32;
	shr.s64 	%rd5376, %rd5375, 28;
	add.s64 	%rd5377, %rd5374, %rd5376;
	mov.b16 	%rs667, 0;
	st.u8 	[%rd5377], %rs667;
	st.u8 	[%rd5377+1], %rs667;
	mov.b32 	%r6270, 3608;
	st.u32 	[%rd5377+4], %r6270;
	mov.b16 	%rs668, 1;
	st.u8 	[%rd5377+3], %rs668;
	mov.b32 	%r6271, 48;
	st.u32 	[%rd5377+8], %r6271;
	mov.b32 	%r6272, -1;
	st.u32 	[%rd5377+16], %r6272;
	ld.shared.u64 	%rd5378, [m_Local_$_0];
	add.s64 	%rd5379, %rd5378, %rd5376;
	mov.b32 	%r6273, 0;
	st.u32 	[%rd5379+32], %r6273;
	ld.shared.u64 	%rd5380, [m_Local_$_0];
	add.s64 	%rd5381, %rd5380, %rd5376;
	st.u32 	[%rd5381+36], %r6273;
	ld.shared.u64 	%rd5382, [m_Local_$_0];
	add.s64 	%rd5383, %rd5382, %rd5376;
	st.u32 	[%rd5383+40], %r6273;
	ld.u32 	%r6274, [%rd1079];
	setp.eq.s32 	%p4091, %r6274, 0;
$L__BB12_2502:
	mov.b32 	%r8791, 0;
	not.pred 	%p2770, %p4091;
	@%p2770 bra 	$L__BB12_2508;
	setp.ne.s32 	%p2771, %r8790, -1;
	@%p2771 bra 	$L__BB12_2505;
	mov.b32 	%r6284, 21352;
	st.u32 	[%rd1079], %r6284;
	bra.uni 	$L__BB12_2508;
$L__BB12_2505:
	ld.shared.u64 	%rd5384, [m_Local_$_0];
	mul.wide.s32 	%rd670, %r8790, 16;
	add.s64 	%rd5385, %rd5384, %rd670;
	st.u32 	[%rd5385+40], %r1621;
	ld.u32 	%r6279, [%rd1079];
	setp.ne.s32 	%p2772, %r6279, 0;
	@%p2772 bra 	$L__BB12_2508;
	ld.shared.u64 	%rd5386, [m_Local_$_0];
	add.s64 	%rd5387, %rd5386, %rd670;
	st.u32 	[%rd5387+36], %r8789;
	ld.u32 	%r6281, [%rd1079];
	setp.ne.s32 	%p2773, %r6281, 0;
	@%p2773 bra 	$L__BB12_2508;
	ld.shared.u64 	%rd5388, [m_Local_$_0];
	add.s64 	%rd5389, %rd5388, %rd670;
	st.u32 	[%rd5389+32], %r1616;
	ld.u32 	%r6282, [%rd1079];
	setp.eq.s32 	%p2774, %r6282, 0;
	selp.b32 	%r8791, %r8790, 0, %p2774;
$L__BB12_2508:
	st.u32 	[%rd1079], %r8791;
	bra.uni 	$L__BB12_2510;
$L__BB12_2509:
	cvt.u64.u32 	%rd5390, %r8787;
	add.s64 	%rd5391, %rd668, %rd5390;
	mov.b32 	%r6285, 0;
	st.u32 	[%rd5391+32], %r6285;
$L__BB12_2510:
	ld.shared.u64 	%rd5392, [m_Local_$_0];
	add.s64 	%rd671, %rd5392, %rd667;
	ld.u32 	%r1626, [%rd671+12];
	add.s32 	%r6286, %r8789, 1;
	setp.lt.s32 	%p2775, %r6286, %r1626;
	@%p2775 bra 	$L__BB12_2520;
	ld.shared.u64 	%rd5393, [m_Local_$_1];
	atom.add.u64 	%rd5394, [%rd3], 48;
	add.s64 	%rd5395, %rd5394, 56;
	setp.ge.u64 	%p2776, %rd5395, %rd5393;
	shr.u64 	%rd672, %rd5394, 4;
	cvt.u32.u64 	%r8792, %rd672;
	setp.eq.s32 	%p2777, %r8792, -1;
	or.pred  	%p2778, %p2776, %p2777;
	@%p2778 bra 	$L__BB12_2513;
	ld.shared.u64 	%rd5396, [m_Local_$_0];
	shl.b64 	%rd5397, %rd672, 32;
	shr.s64 	%rd5398, %rd5397, 28;
	add.s64 	%rd5399, %rd5396, %rd5398;
	mov.b16 	%rs669, 0;
	st.u8 	[%rd5399], %rs669;
	st.u8 	[%rd5399+1], %rs669;
	mov.b32 	%r6287, 3608;
	st.u32 	[%rd5399+4], %r6287;
	mov.b16 	%rs670, 1;
	st.u8 	[%rd5399+3], %rs670;
	mov.b32 	%r6288, 48;
	st.u32 	[%rd5399+8], %r6288;
	mov.b32 	%r6289, -1;
	st.u32 	[%rd5399+16], %r6289;
	ld.shared.u64 	%rd5400, [m_Local_$_0];
	add.s64 	%rd5401, %rd5400, %rd5398;
	mov.b32 	%r6290, 0;
	st.u32 	[%rd5401+32], %r6290;
	ld.shared.u64 	%rd5402, [m_Local_$_0];
	add.s64 	%rd5403, %rd5402, %rd5398;
	st.u32 	[%rd5403+36], %r6290;
	ld.shared.u64 	%rd5404, [m_Local_$_0];
	add.s64 	%rd5405, %rd5404, %rd5398;
	st.u32 	[%rd5405+40], %r6290;
	ld.u32 	%r6291, [%rd1079];
	setp.eq.s32 	%p4092, %r6291, 0;
	bra.uni 	$L__BB12_2514;
$L__BB12_2513:
	mov.b32 	%r6293, 21106;
	st.u32 	[%rd1079], %r6293;
	mov.b32 	%r8792, -1;
	mov.pred 	%p4092, 0;
$L__BB12_2514:
	mov.b32 	%r8793, 0;
	not.pred 	%p2780, %p4092;
	@%p2780 bra 	$L__BB12_2519;
	setp.eq.s32 	%p2781, %r8792, -1;
	@%p2781 bra 	$L__BB12_4066;
	ld.shared.u64 	%rd5406, [m_Local_$_0];
	mul.wide.s32 	%rd673, %r8792, 16;
	add.s64 	%rd5407, %rd5406, %rd673;
	st.u32 	[%rd5407+40], %r1626;
	ld.u32 	%r6296, [%rd1079];
	setp.eq.s32 	%p2782, %r6296, 0;
	@%p2782 bra 	$L__BB12_2517;
	bra.uni 	$L__BB12_2519;
$L__BB12_2517:
	ld.shared.u64 	%rd5408, [m_Local_$_0];
	add.s64 	%rd5409, %rd5408, %rd673;
	add.s32 	%r6298, %r8789, 1;
	st.u32 	[%rd5409+36], %r6298;
	ld.u32 	%r6299, [%rd1079];
	setp.ne.s32 	%p2783, %r6299, 0;
	@%p2783 bra 	$L__BB12_2519;
	ld.shared.u64 	%rd5410, [m_Local_$_0];
	add.s64 	%rd5411, %rd5410, %rd673;
	st.u32 	[%rd5411+32], %r1616;
	ld.u32 	%r6300, [%rd1079];
	setp.eq.s32 	%p2784, %r6300, 0;
	selp.b32 	%r8793, %r8792, 0, %p2784;
$L__BB12_2519:
	st.u32 	[%rd1079], %r8793;
	bra.uni 	$L__BB12_2521;
$L__BB12_2520:
	add.s32 	%r6303, %r8787, 4;
	cvt.u64.u32 	%rd5412, %r6303;
	add.s64 	%rd5413, %rd671, %rd5412;
	mov.b32 	%r6304, 0;
	st.u32 	[%rd5413+32], %r6304;
$L__BB12_2521:
	and.b32  	%r1635, %r1612, 2147483646;
	add.s32 	%r8789, %r8789, 2;
	add.s32 	%r8788, %r8788, 2;
	add.s32 	%r8787, %r8787, 8;
	setp.ne.s32 	%p2785, %r8788, 0;
	@%p2785 bra 	$L__BB12_2498;
$L__BB12_2522:
	and.b32  	%r6305, %r1612, 1;
	setp.eq.b32 	%p2786, %r6305, 1;
	not.pred 	%p2787, %p2786;
	@%p2787 bra 	$L__BB12_2534;
	ld.shared.u64 	%rd5414, [m_Local_$_0];
	add.s64 	%rd674, %rd5414, %rd667;
	ld.u32 	%r1636, [%rd674+12];
	setp.lt.s32 	%p2788, %r1635, %r1636;
	@%p2788 bra 	$L__BB12_2533;
	ld.shared.u64 	%rd5415, [m_Local_$_1];
	atom.add.u64 	%rd5416, [%rd3], 48;
	add.s64 	%rd5417, %rd5416, 56;
	setp.ge.u64 	%p2789, %rd5417, %rd5415;
	shr.u64 	%rd675, %rd5416, 4;
	cvt.u32.u64 	%r8795, %rd675;
	setp.eq.s32 	%p2790, %r8795, -1;
	or.pred  	%p2791, %p2789, %p2790;
	@%p2791 bra 	$L__BB12_2526;
	ld.shared.u64 	%rd5418, [m_Local_$_0];
	shl.b64 	%rd5419, %rd675, 32;
	shr.s64 	%rd5420, %rd5419, 28;
	add.s64 	%rd5421, %rd5418, %rd5420;
	mov.b16 	%rs671, 0;
	st.u8 	[%rd5421], %rs671;
	st.u8 	[%rd5421+1], %rs671;
	mov.b32 	%r6306, 3608;
	st.u32 	[%rd5421+4], %r6306;
	mov.b16 	%rs672, 1;
	st.u8 	[%rd5421+3], %rs672;
	mov.b32 	%r6307, 48;
	st.u32 	[%rd5421+8], %r6307;
	mov.b32 	%r6308, -1;
	st.u32 	[%rd5421+16], %r6308;
	ld.shared.u64 	%rd5422, [m_Local_$_0];
	add.s64 	%rd5423, %rd5422, %rd5420;
	mov.b32 	%r6309, 0;
	st.u32 	[%rd5423+32], %r6309;
	ld.shared.u64 	%rd5424, [m_Local_$_0];
	add.s64 	%rd5425, %rd5424, %rd5420;
	st.u32 	[%rd5425+36], %r6309;
	ld.shared.u64 	%rd5426, [m_Local_$_0];
	add.s64 	%rd5427, %rd5426, %rd5420;
	st.u32 	[%rd5427+40], %r6309;
	ld.u32 	%r6310, [%rd1079];
	setp.eq.s32 	%p4093, %r6310, 0;
	bra.uni 	$L__BB12_2527;
$L__BB12_2526:
	mov.b32 	%r6312, 21106;
	st.u32 	[%rd1079], %r6312;
	mov.b32 	%r8795, -1;
	mov.pred 	%p4093, 0;
$L__BB12_2527:
	mov.b32 	%r8796, 0;
	not.pred 	%p2793, %p4093;
	@%p2793 bra 	$L__BB12_2532;
	setp.eq.s32 	%p2794, %r8795, -1;
	@%p2794 bra 	$L__BB12_4067;
	ld.shared.u64 	%rd5428, [m_Local_$_0];
	mul.wide.s32 	%rd676, %r8795, 16;
	add.s64 	%rd5429, %rd5428, %rd676;
	st.u32 	[%rd5429+40], %r1636;
	ld.u32 	%r6315, [%rd1079];
	setp.eq.s32 	%p2795, %r6315, 0;
	@%p2795 bra 	$L__BB12_2530;
	bra.uni 	$L__BB12_2532;
$L__BB12_2530:
	ld.shared.u64 	%rd5430, [m_Local_$_0];
	add.s64 	%rd5431, %rd5430, %rd676;
	st.u32 	[%rd5431+36], %r1635;
	ld.u32 	%r6317, [%rd1079];
	setp.ne.s32 	%p2796, %r6317, 0;
	@%p2796 bra 	$L__BB12_2532;
	ld.shared.u64 	%rd5432, [m_Local_$_0];
	add.s64 	%rd5433, %rd5432, %rd676;
	st.u32 	[%rd5433+32], %r1616;
	ld.u32 	%r6318, [%rd1079];
	setp.eq.s32 	%p2797, %r6318, 0;
	selp.b32 	%r8796, %r8795, 0, %p2797;
$L__BB12_2532:
	st.u32 	[%rd1079], %r8796;
	bra.uni 	$L__BB12_2534;
$L__BB12_2533:
	shl.b32 	%r6321, %r1635, 2;
	cvt.u64.u32 	%rd5434, %r6321;
	add.s64 	%rd5435, %rd674, %rd5434;
	mov.b32 	%r6322, 0;
	st.u32 	[%rd5435+32], %r6322;
$L__BB12_2534:
	setp.lt.s32 	%p2798, %r1612, 1;
	@%p2798 bra 	$L__BB12_2565;
	neg.s32 	%r8798, %r1612;
	mov.b32 	%r8797, 0;
	mul.wide.s32 	%rd5459, %r1616, 16;
	mov.u32 	%r8799, %r8797;
$L__BB12_2536:
	setp.ne.s32 	%p2799, %r1547, -1;
	@%p2799 bra 	$L__BB12_2538;
	mov.b32 	%r6340, 21352;
	st.u32 	[%rd1079], %r6340;
	mov.b16 	%rs966, 0;
	bra.uni 	$L__BB12_2550;
$L__BB12_2538:
	ld.shared.u64 	%rd5436, [m_Local_$_0];
	add.s64 	%rd677, %rd5436, %rd665;
	ld.u32 	%r1645, [%rd677+12];
	setp.lt.s32 	%p2800, %r8799, %r1645;
	@%p2800 bra 	$L__BB12_2549;
	ld.shared.u64 	%rd5437, [m_Local_$_1];
	atom.add.u64 	%rd5438, [%rd3], 48;
	add.s64 	%rd5439, %rd5438, 56;
	setp.lt.u64 	%p2801, %rd5439, %rd5437;
	shr.u64 	%rd678, %rd5438, 4;
	cvt.u32.u64 	%r8800, %rd678;
	setp.ne.s32 	%p2802, %r8800, -1;
	and.pred  	%p2803, %p2801, %p2802;
	@%p2803 bra 	$L__BB12_2541;
	mov.b32 	%r6331, 21106;
	st.u32 	[%rd1079], %r6331;
	mov.b32 	%r8800, -1;
	mov.pred 	%p4094, 0;
	bra.uni 	$L__BB12_2542;
$L__BB12_2541:
	ld.shared.u64 	%rd5440, [m_Local_$_0];
	shl.b64 	%rd5441, %rd678, 32;
	shr.s64 	%rd5442, %rd5441, 28;
	add.s64 	%rd5443, %rd5440, %rd5442;
	mov.b16 	%rs673, 0;
	st.u8 	[%rd5443], %rs673;
	st.u8 	[%rd5443+1], %rs673;
	mov.b32 	%r6325, 3608;
	st.u32 	[%rd5443+4], %r6325;
	mov.b16 	%rs674, 1;
	st.u8 	[%rd5443+3], %rs674;
	mov.b32 	%r6326, 48;
	st.u32 	[%rd5443+8], %r6326;
	mov.b32 	%r6327, -1;
	st.u32 	[%rd5443+16], %r6327;
	ld.shared.u64 	%rd5444, [m_Local_$_0];
	add.s64 	%rd5445, %rd5444, %rd5442;
	mov.b32 	%r6328, 0;
	st.u32 	[%rd5445+32], %r6328;
	ld.shared.u64 	%rd5446, [m_Local_$_0];
	add.s64 	%rd5447, %rd5446, %rd5442;
	st.u32 	[%rd5447+36], %r6328;
	ld.shared.u64 	%rd5448, [m_Local_$_0];
	add.s64 	%rd5449, %rd5448, %rd5442;
	st.u32 	[%rd5449+40], %r6328;
	ld.u32 	%r6329, [%rd1079];
	setp.eq.s32 	%p4094, %r6329, 0;
$L__BB12_2542:
	mov.b32 	%r8801, 0;
	not.pred 	%p2805, %p4094;
	@%p2805 bra 	$L__BB12_2548;
	setp.ne.s32 	%p2806, %r8800, -1;
	@%p2806 bra 	$L__BB12_2545;
	mov.b32 	%r6339, 21352;
	st.u32 	[%rd1079], %r6339;
	bra.uni 	$L__BB12_2548;
$L__BB12_2545:
	ld.shared.u64 	%rd5450, [m_Local_$_0];
	mul.wide.s32 	%rd679, %r8800, 16;
	add.s64 	%rd5451, %rd5450, %rd679;
	st.u32 	[%rd5451+40], %r1645;
	ld.u32 	%r6334, [%rd1079];
	setp.ne.s32 	%p2807, %r6334, 0;
	@%p2807 bra 	$L__BB12_2548;
	ld.shared.u64 	%rd5452, [m_Local_$_0];
	add.s64 	%rd5453, %rd5452, %rd679;
	st.u32 	[%rd5453+36], %r8799;
	ld.u32 	%r6336, [%rd1079];
	setp.ne.s32 	%p2808, %r6336, 0;
	@%p2808 bra 	$L__BB12_2548;
	ld.shared.u64 	%rd5454, [m_Local_$_0];
	add.s64 	%rd5455, %rd5454, %rd679;
	st.u32 	[%rd5455+32], %r1547;
	ld.u32 	%r6337, [%rd1079];
	setp.eq.s32 	%p2809, %r6337, 0;
	selp.b32 	%r8801, %r8800, 0, %p2809;
$L__BB12_2548:
	st.u32 	[%rd1079], %r8801;
	mov.b16 	%rs966, 0;
	bra.uni 	$L__BB12_2550;
$L__BB12_2549:
	cvt.u64.u32 	%rd5456, %r8797;
	add.s64 	%rd5457, %rd677, %rd5456;
	ld.u8 	%rs966, [%rd5457+32];
$L__BB12_2550:
	setp.ne.s32 	%p2810, %r1616, -1;
	@%p2810 bra 	$L__BB12_2552;
	mov.b32 	%r6357, 21352;
	st.u32 	[%rd1079], %r6357;
	bra.uni 	$L__BB12_2564;
$L__BB12_2552:
	ld.shared.u64 	%rd5458, [m_Local_$_0];
	add.s64 	%rd680, %rd5458, %rd5459;
	ld.u32 	%r1650, [%rd680+12];
	setp.lt.s32 	%p2811, %r8799, %r1650;
	@%p2811 bra 	$L__BB12_2563;
	ld.shared.u64 	%rd5460, [m_Local_$_1];
	atom.add.u64 	%rd5461, [%rd3], 48;
	add.s64 	%rd5462, %rd5461, 56;
	setp.lt.u64 	%p2812, %rd5462, %rd5460;
	shr.u64 	%rd681, %rd5461, 4;
	cvt.u32.u64 	%r8802, %rd681;
	setp.ne.s32 	%p2813, %r8802, -1;
	and.pred  	%p2814, %p2812, %p2813;
	@%p2814 bra 	$L__BB12_2555;
	mov.b32 	%r6347, 21106;
	st.u32 	[%rd1079], %r6347;
	mov.b32 	%r8802, -1;
	mov.pred 	%p4095, 0;
	bra.uni 	$L__BB12_2556;
$L__BB12_2555:
	ld.shared.u64 	%rd5463, [m_Local_$_0];
	shl.b64 	%rd5464, %rd681, 32;
	shr.s64 	%rd5465, %rd5464, 28;
	add.s64 	%rd5466, %rd5463, %rd5465;
	mov.b16 	%rs677, 0;
	st.u8 	[%rd5466], %rs677;
	st.u8 	[%rd5466+1], %rs677;
	mov.b32 	%r6341, 3608;
	st.u32 	[%rd5466+4], %r6341;
	mov.b16 	%rs678, 1;
	st.u8 	[%rd5466+3], %rs678;
	mov.b32 	%r6342, 48;
	st.u32 	[%rd5466+8], %r6342;
	mov.b32 	%r6343, -1;
	st.u32 	[%rd5466+16], %r6343;
	ld.shared.u64 	%rd5467, [m_Local_$_0];
	add.s64 	%rd5468, %rd5467, %rd5465;
	mov.b32 	%r6344, 0;
	st.u32 	[%rd5468+32], %r6344;
	ld.shared.u64 	%rd5469, [m_Local_$_0];
	add.s64 	%rd5470, %rd5469, %rd5465;
	st.u32 	[%rd5470+36], %r6344;
	ld.shared.u64 	%rd5471, [m_Local_$_0];
	add.s64 	%rd5472, %rd5471, %rd5465;
	st.u32 	[%rd5472+40], %r6344;
	ld.u32 	%r6345, [%rd1079];
	setp.eq.s32 	%p4095, %r6345, 0;
$L__BB12_2556:
	mov.b32 	%r8803, 0;
	not.pred 	%p2816, %p4095;
	@%p2816 bra 	$L__BB12_2562;
	setp.ne.s32 	%p2817, %r8802, -1;
	@%p2817 bra 	$L__BB12_2559;
	mov.b32 	%r6355, 21352;
	st.u32 	[%rd1079], %r6355;
	bra.uni 	$L__BB12_2562;
$L__BB12_2559:
	ld.shared.u64 	%rd5473, [m_Local_$_0];
	mul.wide.s32 	%rd682, %r8802, 16;
	add.s64 	%rd5474, %rd5473, %rd682;
	st.u32 	[%rd5474+40], %r1650;
	ld.u32 	%r6350, [%rd1079];
	setp.ne.s32 	%p2818, %r6350, 0;
	@%p2818 bra 	$L__BB12_2562;
	ld.shared.u64 	%rd5475, [m_Local_$_0];
	add.s64 	%rd5476, %rd5475, %rd682;
	st.u32 	[%rd5476+36], %r8799;
	ld.u32 	%r6352, [%rd1079];
	setp.ne.s32 	%p2819, %r6352, 0;
	@%p2819 bra 	$L__BB12_2562;
	ld.shared.u64 	%rd5477, [m_Local_$_0];
	add.s64 	%rd5478, %rd5477, %rd682;
	st.u32 	[%rd5478+32], %r1616;
	ld.u32 	%r6353, [%rd1079];
	setp.eq.s32 	%p2820, %r6353, 0;
	selp.b32 	%r8803, %r8802, 0, %p2820;
$L__BB12_2562:
	st.u32 	[%rd1079], %r8803;
	bra.uni 	$L__BB12_2564;
$L__BB12_2563:
	cvt.u64.u32 	%rd5479, %r8797;
	add.s64 	%rd5480, %rd680, %rd5479;
	mov.b32 	%r6356, 0;
	st.u32 	[%rd5480+32], %r6356;
	st.u8 	[%rd5480+32], %rs966;
$L__BB12_2564:
	add.s32 	%r8799, %r8799, 1;
	add.s32 	%r8798, %r8798, 1;
	setp.ne.s32 	%p2821, %r8798, 0;
	add.s32 	%r8797, %r8797, 4;
	@%p2821 bra 	$L__BB12_2536;
$L__BB12_2565:
	ld.shared.u64 	%rd5481, [m_Local_$_0];
	add.s64 	%rd5482, %rd5481, %rd664;
	st.u32 	[%rd5482+32], %r1616;
	ld.shared.u64 	%rd5483, [m_Local_$_0];
	add.s64 	%rd5484, %rd5483, %rd664;
	st.u32 	[%rd5484+40], %r1612;
	ld.shared.u64 	%rd5485, [m_Local_$_0];
	add.s64 	%rd5486, %rd5485, %rd664;
	mov.b32 	%r6358, 0;
	st.u32 	[%rd5486+48], %r6358;
$L__BB12_2566:
	ld.shared.u64 	%rd5487, [m_Local_$_1];
	atom.add.u64 	%rd5488, [%rd3], 48;
	add.s64 	%rd5489, %rd5488, 56;
	setp.lt.u64 	%p2822, %rd5489, %rd5487;
	shr.u64 	%rd683, %rd5488, 4;
	cvt.u32.u64 	%r8807, %rd683;
	setp.ne.s32 	%p2823, %r8807, -1;
	and.pred  	%p2824, %p2822, %p2823;
	@%p2824 bra 	$L__BB12_2568;
	mov.b32 	%r9088, 21352;
	st.u32 	[%rd1079], %r9088;
	mov.b32 	%r8807, -1;
	bra.uni 	$L__BB12_2572;
$L__BB12_2568:
	setp.ne.s32 	%p2825, %r1611, -1;
	ld.shared.u64 	%rd5490, [m_Local_$_0];
	shl.b64 	%rd5491, %rd683, 32;
	shr.s64 	%rd684, %rd5491, 28;
	add.s64 	%rd5492, %rd5490, %rd684;
	mov.b16 	%rs679, 0;
	st.u8 	[%rd5492], %rs679;
	st.u8 	[%rd5492+1], %rs679;
	mov.b32 	%r6360, 16901;
	st.u32 	[%rd5492+4], %r6360;
	mov.b16 	%rs680, 1;
	st.u8 	[%rd5492+3], %rs680;
	mov.b32 	%r6361, 44;
	st.u32 	[%rd5492+8], %r6361;
	mov.b32 	%r6362, -1;
	st.u32 	[%rd5492+16], %r6362;
	@%p2825 bra 	$L__BB12_2570;
	mov.b32 	%r6364, 21352;
	st.u32 	[%rd1079], %r6364;
	mov.b32 	%r8804, 0;
	ld.shared.u64 	%rd7582, [m_Local_$_0];
	mov.u32 	%r8805, %r8804;
	bra.uni 	$L__BB12_2571;
$L__BB12_2570:
	ld.shared.u64 	%rd7582, [m_Local_$_0];
	mul.wide.s32 	%rd5493, %r1611, 16;
	add.s64 	%rd5494, %rd7582, %rd5493;
	ld.u32 	%r8804, [%rd5494+32];
	ld.u32 	%r8805, [%rd5494+40];
$L__BB12_2571:
	add.s64 	%rd5495, %rd7582, %rd684;
	st.u32 	[%rd5495+32], %r8804;
	ld.shared.u64 	%rd5496, [m_Local_$_0];
	add.s64 	%rd5497, %rd5496, %rd684;
	st.u32 	[%rd5497+40], %r8805;
	ld.u32 	%r9088, [%rd1079];
$L__BB12_2572:
	setp.ne.s32 	%p2826, %r9088, 0;
	@%p2826 bra 	$L__BB12_2942;
	add.s32 	%r1666, %r887, -33;
	mov.b32 	%r8811, 0;
	mov.u32 	%r8809, %r8811;
$L__BB12_2574:
	ld.shared.u64 	%rd688, [m_Local_$_0];
	ld.u32 	%r1669, [%rd688+8];
	setp.ne.s32 	%p2827, %r1669, -1;
	@%p2827 bra 	$L__BB12_2576;
	mov.b32 	%r8811, 21352;
	st.u32 	[%rd1079], %r8811;
	mov.b32 	%r8813, 0;
	mov.pred 	%p4097, 0;
	bra.uni 	$L__BB12_2588;
$L__BB12_2576:
	mul.wide.s32 	%rd5498, %r1669, 16;
	add.s64 	%rd689, %rd688, %rd5498;
	ld.u32 	%r1670, [%rd689+12];
	setp.lt.s32 	%p2828, %r8809, %r1670;
	@%p2828 bra 	$L__BB12_2587;
	ld.shared.u64 	%rd5499, [m_Local_$_1];
	atom.add.u64 	%rd5500, [%rd3], 48;
	add.s64 	%rd5501, %rd5500, 56;
	setp.lt.u64 	%p2829, %rd5501, %rd5499;
	shr.u64 	%rd690, %rd5500, 4;
	cvt.u32.u64 	%r8810, %rd690;
	setp.ne.s32 	%p2830, %r8810, -1;
	and.pred  	%p2831, %p2829, %p2830;
	@%p2831 bra 	$L__BB12_2579;
	mov.b32 	%r6375, 21106;
	st.u32 	[%rd1079], %r6375;
	mov.b32 	%r8810, -1;
	mov.pred 	%p4096, 0;
	bra.uni 	$L__BB12_2580;
$L__BB12_2579:
	ld.shared.u64 	%rd5502, [m_Local_$_0];
	shl.b64 	%rd5503, %rd690, 32;
	shr.s64 	%rd5504, %rd5503, 28;
	add.s64 	%rd5505, %rd5502, %rd5504;
	mov.b16 	%rs681, 0;
	st.u8 	[%rd5505], %rs681;
	st.u8 	[%rd5505+1], %rs681;
	mov.b32 	%r6369, 3608;
	st.u32 	[%rd5505+4], %r6369;
	mov.b16 	%rs682, 1;
	st.u8 	[%rd5505+3], %rs682;
	mov.b32 	%r6370, 48;
	st.u32 	[%rd5505+8], %r6370;
	mov.b32 	%r6371, -1;
	st.u32 	[%rd5505+16], %r6371;
	ld.shared.u64 	%rd5506, [m_Local_$_0];
	add.s64 	%rd5507, %rd5506, %rd5504;
	mov.b32 	%r6372, 0;
	st.u32 	[%rd5507+32], %r6372;
	ld.shared.u64 	%rd5508, [m_Local_$_0];
	add.s64 	%rd5509, %rd5508, %rd5504;
	st.u32 	[%rd5509+36], %r6372;
	ld.shared.u64 	%rd5510, [m_Local_$_0];
	add.s64 	%rd5511, %rd5510, %rd5504;
	st.u32 	[%rd5511+40], %r6372;
	ld.u32 	%r6373, [%rd1079];
	setp.eq.s32 	%p4096, %r6373, 0;
$L__BB12_2580:
	mov.b32 	%r8811, 0;
	not.pred 	%p2833, %p4096;
	@%p2833 bra 	$L__BB12_2586;
	setp.ne.s32 	%p2834, %r8810, -1;
	@%p2834 bra 	$L__BB12_2583;
	mov.b32 	%r6383, 21352;
	st.u32 	[%rd1079], %r6383;
	bra.uni 	$L__BB12_2586;
$L__BB12_2583:
	ld.shared.u64 	%rd5512, [m_Local_$_0];
	mul.wide.s32 	%rd691, %r8810, 16;
	add.s64 	%rd5513, %rd5512, %rd691;
	st.u32 	[%rd5513+40], %r1670;
	ld.u32 	%r6378, [%rd1079];
	setp.ne.s32 	%p2835, %r6378, 0;
	@%p2835 bra 	$L__BB12_2586;
	ld.shared.u64 	%rd5514, [m_Local_$_0];
	add.s64 	%rd5515, %rd5514, %rd691;
	st.u32 	[%rd5515+36], %r8809;
	ld.u32 	%r6380, [%rd1079];
	setp.ne.s32 	%p2836, %r6380, 0;
	@%p2836 bra 	$L__BB12_2586;
	ld.shared.u64 	%rd5516, [m_Local_$_0];
	add.s64 	%rd5517, %rd5516, %rd691;
	st.u32 	[%rd5517+32], %r1669;
	ld.u32 	%r6381, [%rd1079];
	setp.eq.s32 	%p2837, %r6381, 0;
	selp.b32 	%r8811, %r8810, 0, %p2837;
$L__BB12_2586:
	st.u32 	[%rd1079], %r8811;
	setp.eq.s32 	%p4097, %r8811, 0;
	mov.b32 	%r8813, 0;
	bra.uni 	$L__BB12_2588;
$L__BB12_2587:
	shl.b32 	%r6385, %r8809, 2;
	cvt.u64.u32 	%rd5518, %r6385;
	add.s64 	%rd5519, %rd689, %rd5518;
	ld.u32 	%r8813, [%rd5519+32];
	mov.pred 	%p4097, -1;
$L__BB12_2588:
	mov.b32 	%r8814, 1;
	not.pred 	%p2840, %p4097;
	@%p2840 bra 	$L__BB12_2591;
	setp.gt.s32 	%p2841, %r1666, %r8813;
	@%p2841 bra 	$L__BB12_4068;
	add.s32 	%r8814, %r8809, 2;
$L__BB12_2591:
	setp.ne.s32 	%p2842, %r8811, 0;
	mov.b64 	%rd7583, 0;
	@%p2842 bra 	$L__BB12_2747;
	shl.b32 	%r6389, %r8814, 2;
	add.s32 	%r6390, %r6389, 32;
	shr.s32 	%r6391, %r6390, 31;
	shr.u32 	%r6392, %r6391, 29;
	add.s32 	%r6393, %r6390, %r6392;
	and.b32  	%r6394, %r6393, -8;
	sub.s32 	%r6395, %r6390, %r6394;
	setp.eq.s32 	%p2843, %r6395, 0;
	sub.s32 	%r6396, %r6389, %r6395;
	add.s32 	%r6397, %r6396, 40;
	selp.b32 	%r1681, %r6390, %r6397, %p2843;
	ld.shared.u64 	%rd692, [m_Local_$_1];
	and.b32  	%r6398, %r1681, 12;
	setp.eq.s32 	%p2844, %r6398, 0;
	mov.u32 	%r8815, %r1681;
	@%p2844 bra 	$L__BB12_2594;
	shr.s32 	%r6399, %r1681, 31;
	shr.u32 	%r6400, %r6399, 28;
	add.s32 	%r6401, %r1681, %r6400;
	and.b32  	%r6402, %r6401, -16;
	add.s32 	%r8815, %r6402, 16;
$L__BB12_2594:
	cvt.s64.s32 	%rd5521, %r8815;
	atom.add.u64 	%rd5522, [%rd3], %rd5521;
	cvt.s64.s32 	%rd5523, %r1681;
	add.s64 	%rd5524, %rd5523, %rd5522;
	add.s64 	%rd5525, %rd5524, 8;
	setp.lt.u64 	%p2845, %rd5525, %rd692;
	shr.u64 	%rd5526, %rd5522, 4;
	cvt.u32.u64 	%r6403, %rd5526;
	selp.b32 	%r1684, %r6403, -1, %p2845;
	setp.ne.s32 	%p2846, %r1684, -1;
	@%p2846 bra 	$L__BB12_2596;
	mov.b32 	%r6458, 21352;
	st.u32 	[%rd1079], %r6458;
	bra.uni 	$L__BB12_2634;
$L__BB12_2596:
	ld.shared.u64 	%rd5527, [m_Local_$_0];
	mul.wide.s32 	%rd693, %r1684, 16;
	add.s64 	%rd5528, %rd5527, %rd693;
	mov.b16 	%rs683, 0;
	st.u8 	[%rd5528], %rs683;
	st.u8 	[%rd5528+1], %rs683;
	mov.b32 	%r6405, 4335;
	st.u32 	[%rd5528+4], %r6405;
	mov.b16 	%rs684, 1;
	st.u8 	[%rd5528+3], %rs684;
	st.u32 	[%rd5528+8], %r1681;
	st.u32 	[%rd5528+12], %r8814;
	max.s32 	%r1685, %r8814, 1;
	setp.lt.s32 	%p2847, %r8814, 2;
	mov.b32 	%r1705, 0;
	@%p2847 bra 	$L__BB12_2622;
	and.b32  	%r1705, %r1685, 2147483646;
	neg.s32 	%r8817, %r1705;
	mov.b32 	%r8816, 0;
	mov.u32 	%r8818, %r8816;
$L__BB12_2598:
	add.s32 	%r1691, %r8818, 1;
	ld.shared.u64 	%rd5529, [m_Local_$_0];
	add.s64 	%rd694, %rd5529, %rd693;
	ld.u32 	%r1692, [%rd694+12];
	setp.lt.s32 	%p2848, %r8818, %r1692;
	@%p2848 bra 	$L__BB12_2609;
	ld.shared.u64 	%rd5530, [m_Local_$_1];
	atom.add.u64 	%rd5531, [%rd3], 48;
	add.s64 	%rd5532, %rd5531, 56;
	setp.lt.u64 	%p2849, %rd5532, %rd5530;
	shr.u64 	%rd695, %rd5531, 4;
	cvt.u32.u64 	%r8819, %rd695;
	setp.ne.s32 	%p2850, %r8819, -1;
	and.pred  	%p2851, %p2849, %p2850;
	@%p2851 bra 	$L__BB12_2601;
	mov.b32 	%r6413, 21106;
	st.u32 	[%rd1079], %r6413;
	mov.b32 	%r8819, -1;
	mov.pred 	%p4098, 0;
	bra.uni 	$L__BB12_2602;
$L__BB12_2601:
	ld.shared.u64 	%rd5533, [m_Local_$_0];
	shl.b64 	%rd5534, %rd695, 32;
	shr.s64 	%rd5535, %rd5534, 28;
	add.s64 	%rd5536, %rd5533, %rd5535;
	mov.b16 	%rs685, 0;
	st.u8 	[%rd5536], %rs685;
	st.u8 	[%rd5536+1], %rs685;
	mov.b32 	%r6407, 3608;
	st.u32 	[%rd5536+4], %r6407;
	mov.b16 	%rs686, 1;
	st.u8 	[%rd5536+3], %rs686;
	mov.b32 	%r6408, 48;
	st.u32 	[%rd5536+8], %r6408;
	mov.b32 	%r6409, -1;
	st.u32 	[%rd5536+16], %r6409;
	ld.shared.u64 	%rd5537, [m_Local_$_0];
	add.s64 	%rd5538, %rd5537, %rd5535;
	mov.b32 	%r6410, 0;
	st.u32 	[%rd5538+32], %r6410;
	ld.shared.u64 	%rd5539, [m_Local_$_0];
	add.s64 	%rd5540, %rd5539, %rd5535;
	st.u32 	[%rd5540+36], %r6410;
	ld.shared.u64 	%rd5541, [m_Local_$_0];
	add.s64 	%rd5542, %rd5541, %rd5535;
	st.u32 	[%rd5542+40], %r6410;
	ld.u32 	%r6411, [%rd1079];
	setp.eq.s32 	%p4098, %r6411, 0;
$L__BB12_2602:
	mov.b32 	%r8820, 0;
	not.pred 	%p2853, %p4098;
	@%p2853 bra 	$L__BB12_2608;
	setp.ne.s32 	%p2854, %r8819, -1;
	@%p2854 bra 	$L__BB12_2605;
	mov.b32 	%r6421, 21352;
	st.u32 	[%rd1079], %r6421;
	bra.uni 	$L__BB12_2608;
$L__BB12_2605:
	ld.shared.u64 	%rd5543, [m_Local_$_0];
	mul.wide.s32 	%rd696, %r8819, 16;
	add.s64 	%rd5544, %rd5543, %rd696;
	st.u32 	[%rd5544+40], %r1692;
	ld.u32 	%r6416, [%rd1079];
	setp.ne.s32 	%p2855, %r6416, 0;
	@%p2855 bra 	$L__BB12_2608;
	ld.shared.u64 	%rd5545, [m_Local_$_0];
	add.s64 	%rd5546, %rd5545, %rd696;
	st.u32 	[%rd5546+36], %r8818;
	ld.u32 	%r6418, [%rd1079];
	setp.ne.s32 	%p2856, %r6418, 0;
	@%p2856 bra 	$L__BB12_2608;
	ld.shared.u64 	%rd5547, [m_Local_$_0];
	add.s64 	%rd5548, %rd5547, %rd696;
	st.u32 	[%rd5548+32], %r1684;
	ld.u32 	%r6419, [%rd1079];
	setp.eq.s32 	%p2857, %r6419, 0;
	selp.b32 	%r8820, %r8819, 0, %p2857;
$L__BB12_2608:
	st.u32 	[%rd1079], %r8820;
	bra.uni 	$L__BB12_2610;
$L__BB12_2609:
	cvt.u64.u32 	%rd5549, %r8816;
	add.s64 	%rd5550, %rd694, %rd5549;
	mov.b32 	%r6422, 0;
	st.u32 	[%rd5550+32], %r6422;
$L__BB12_2610:
	ld.shared.u64 	%rd5551, [m_Local_$_0];
	add.s64 	%rd697, %rd5551, %rd693;
	ld.u32 	%r1697, [%rd697+12];
	setp.lt.s32 	%p2858, %r1691, %r1697;
	@%p2858 bra 	$L__BB12_2620;
	ld.shared.u64 	%rd5552, [m_Local_$_1];
	atom.add.u64 	%rd5553, [%rd3], 48;
	add.s64 	%rd5554, %rd5553, 56;
	setp.ge.u64 	%p2859, %rd5554, %rd5552;
	shr.u64 	%rd698, %rd5553, 4;
	cvt.u32.u64 	%r8821, %rd698;
	setp.eq.s32 	%p2860, %r8821, -1;
	or.pred  	%p2861, %p2859, %p2860;
	@%p2861 bra 	$L__BB12_2613;
	ld.shared.u64 	%rd5555, [m_Local_$_0];
	shl.b64 	%rd5556, %rd698, 32;
	shr.s64 	%rd5557, %rd5556, 28;
	add.s64 	%rd5558, %rd5555, %rd5557;
	mov.b16 	%rs687, 0;
	st.u8 	[%rd5558], %rs687;
	st.u8 	[%rd5558+1], %rs687;
	mov.b32 	%r6423, 3608;
	st.u32 	[%rd5558+4], %r6423;
	mov.b16 	%rs688, 1;
	st.u8 	[%rd5558+3], %rs688;
	mov.b32 	%r6424, 48;
	st.u32 	[%rd5558+8], %r6424;
	mov.b32 	%r6425, -1;
	st.u32 	[%rd5558+16], %r6425;
	ld.shared.u64 	%rd5559, [m_Local_$_0];
	add.s64 	%rd5560, %rd5559, %rd5557;
	mov.b32 	%r6426, 0;
	st.u32 	[%rd5560+32], %r6426;
	ld.shared.u64 	%rd5561, [m_Local_$_0];
	add.s64 	%rd5562, %rd5561, %rd5557;
	st.u32 	[%rd5562+36], %r6426;
	ld.shared.u64 	%rd5563, [m_Local_$_0];
	add.s64 	%rd5564, %rd5563, %rd5557;
	st.u32 	[%rd5564+40], %r6426;
	ld.u32 	%r6427, [%rd1079];
	setp.eq.s32 	%p4099, %r6427, 0;
	bra.uni 	$L__BB12_2614;
$L__BB12_2613:
	mov.b32 	%r6429, 21106;
	st.u32 	[%rd1079], %r6429;
	mov.b32 	%r8821, -1;
	mov.pred 	%p4099, 0;
$L__BB12_2614:
	mov.b32 	%r8822, 0;
	not.pred 	%p2863, %p4099;
	@%p2863 bra 	$L__BB12_2619;
	setp.eq.s32 	%p2864, %r8821, -1;
	@%p2864 bra 	$L__BB12_4069;
	ld.shared.u64 	%rd5565, [m_Local_$_0];
	mul.wide.s32 	%rd699, %r8821, 16;
	add.s64 	%rd5566, %rd5565, %rd699;
	st.u32 	[%rd5566+40], %r1697;
	ld.u32 	%r6432, [%rd1079];
	setp.eq.s32 	%p2865, %r6432, 0;
	@%p2865 bra 	$L__BB12_2617;
	bra.uni 	$L__BB12_2619;
$L__BB12_2617:
	ld.shared.u64 	%rd5567, [m_Local_$_0];
	add.s64 	%rd5568, %rd5567, %rd699;
	st.u32 	[%rd5568+36], %r1691;
	ld.u32 	%r6434, [%rd1079];
	setp.ne.s32 	%p2866, %r6434, 0;
	@%p2866 bra 	$L__BB12_2619;
	ld.shared.u64 	%rd5569, [m_Local_$_0];
	add.s64 	%rd5570, %rd5569, %rd699;
	st.u32 	[%rd5570+32], %r1684;
	ld.u32 	%r6435, [%rd1079];
	setp.eq.s32 	%p2867, %r6435, 0;
	selp.b32 	%r8822, %r8821, 0, %p2867;
$L__BB12_2619:
	st.u32 	[%rd1079], %r8822;
	bra.uni 	$L__BB12_2621;
$L__BB12_2620:
	add.s32 	%r6438, %r8816, 4;
	cvt.u64.u32 	%rd5571, %r6438;
	add.s64 	%rd5572, %rd697, %rd5571;
	mov.b32 	%r6439, 0;
	st.u32 	[%rd5572+32], %r6439;
$L__BB12_2621:
	add.s32 	%r8818, %r8818, 2;
	add.s32 	%r8817, %r8817, 2;
	add.s32 	%r8816, %r8816, 8;
	setp.ne.s32 	%p2868, %r8817, 0;
	@%p2868 bra 	$L__BB12_2598;
$L__BB12_2622:
	and.b32  	%r6440, %r1685, 1;
	setp.eq.b32 	%p2869, %r6440, 1;
	not.pred 	%p2870, %p2869;
	@%p2870 bra 	$L__BB12_2634;
	ld.shared.u64 	%rd5573, [m_Local_$_0];
	add.s64 	%rd700, %rd5573, %rd693;
	ld.u32 	%r1706, [%rd700+12];
	setp.lt.s32 	%p2871, %r1705, %r1706;
	@%p2871 bra 	$L__BB12_2633;
	ld.shared.u64 	%rd5574, [m_Local_$_1];
	atom.add.u64 	%rd5575, [%rd3], 48;
	add.s64 	%rd5576, %rd5575, 56;
	setp.ge.u64 	%p2872, %rd5576, %rd5574;
	shr.u64 	%rd701, %rd5575, 4;
	cvt.u32.u64 	%r8824, %rd701;
	setp.eq.s32 	%p2873, %r8824, -1;
	or.pred  	%p2874, %p2872, %p2873;
	@%p2874 bra 	$L__BB12_2626;
	ld.shared.u64 	%rd5577, [m_Local_$_0];
	shl.b64 	%rd5578, %rd701, 32;
	shr.s64 	%rd5579, %rd5578, 28;
	add.s64 	%rd5580, %rd5577, %rd5579;
	mov.b16 	%rs689, 0;
	st.u8 	[%rd5580], %rs689;
	st.u8 	[%rd5580+1], %rs689;
	mov.b32 	%r6441, 3608;
	st.u32 	[%rd5580+4], %r6441;
	mov.b16 	%rs690, 1;
	st.u8 	[%rd5580+3], %rs690;
	mov.b32 	%r6442, 48;
	st.u32 	[%rd5580+8], %r6442;
	mov.b32 	%r6443, -1;
	st.u32 	[%rd5580+16], %r6443;
	ld.shared.u64 	%rd5581, [m_Local_$_0];
	add.s64 	%rd5582, %rd5581, %rd5579;
	mov.b32 	%r6444, 0;
	st.u32 	[%rd5582+32], %r6444;
	ld.shared.u64 	%rd5583, [m_Local_$_0];
	add.s64 	%rd5584, %rd5583, %rd5579;
	st.u32 	[%rd5584+36], %r6444;
	ld.shared.u64 	%rd5585, [m_Local_$_0];
	add.s64 	%rd5586, %rd5585, %rd5579;
	st.u32 	[%rd5586+40], %r6444;
	ld.u32 	%r6445, [%rd1079];
	setp.eq.s32 	%p4100, %r6445, 0;
	bra.uni 	$L__BB12_2627;
$L__BB12_2626:
	mov.b32 	%r6447, 21106;
	st.u32 	[%rd1079], %r6447;
	mov.b32 	%r8824, -1;
	mov.pred 	%p4100, 0;
$L__BB12_2627:
	mov.b32 	%r8825, 0;
	not.pred 	%p2876, %p4100;
	@%p2876 bra 	$L__BB12_2632;
	setp.eq.s32 	%p2877, %r8824, -1;
	@%p2877 bra 	$L__BB12_4070;
	ld.shared.u64 	%rd5587, [m_Local_$_0];
	mul.wide.s32 	%rd702, %r8824, 16;
	add.s64 	%rd5588, %rd5587, %rd702;
	st.u32 	[%rd5588+40], %r1706;
	ld.u32 	%r6450, [%rd1079];
	setp.eq.s32 	%p2878, %r6450, 0;
	@%p2878 bra 	$L__BB12_2630;
	bra.uni 	$L__BB12_2632;
$L__BB12_2630:
	ld.shared.u64 	%rd5589, [m_Local_$_0];
	add.s64 	%rd5590, %rd5589, %rd702;
	st.u32 	[%rd5590+36], %r1705;
	ld.u32 	%r6452, [%rd1079];
	setp.ne.s32 	%p2879, %r6452, 0;
	@%p2879 bra 	$L__BB12_2632;
	ld.shared.u64 	%rd5591, [m_Local_$_0];
	add.s64 	%rd5592, %rd5591, %rd702;
	st.u32 	[%rd5592+32], %r1684;
	ld.u32 	%r6453, [%rd1079];
	setp.eq.s32 	%p2880, %r6453, 0;
	selp.b32 	%r8825, %r8824, 0, %p2880;
$L__BB12_2632:
	st.u32 	[%rd1079], %r8825;
	bra.uni 	$L__BB12_2634;
$L__BB12_2633:
	shl.b32 	%r6456, %r1705, 2;
	cvt.u64.u32 	%rd5593, %r6456;
	add.s64 	%rd5594, %rd700, %rd5593;
	mov.b32 	%r6457, 0;
	st.u32 	[%rd5594+32], %r6457;
$L__BB12_2634:
	abs.s32 	%r8826, %r910;
	mul.wide.s32 	%rd703, %r1684, 16;
	mov.u32 	%r8827, %r8814;
$L__BB12_2635:
	mov.u32 	%r8840, %r8827;
	mov.u32 	%r8839, %r8826;
	setp.gt.u32 	%p2881, %r8839, 65535;
	@%p2881 bra 	$L__BB12_2636;
	bra.uni 	$L__BB12_2696;
$L__BB12_2636:
	mul.hi.u32 	%r6459, %r8839, 1374389535;
	shr.u32 	%r8826, %r6459, 5;
	and.b32  	%r6460, %r6459, 2147483616;
	shl.b32 	%r6461, %r8826, 6;
	add.s32 	%r6462, %r6460, %r6461;
	shl.b32 	%r6463, %r8826, 2;
	add.s32 	%r6464, %r6462, %r6463;
	sub.s32 	%r1715, %r8839, %r6464;
	ld.shared.u64 	%rd704, [m_Local_$_0];
	ld.u32 	%r1716, [%rd704+16];
	shl.b32 	%r1717, %r1715, 2;
	setp.ne.s32 	%p2882, %r1716, -1;
	@%p2882 bra 	$L__BB12_2638;
	mov.b32 	%r8829, 21352;
	st.u32 	[%rd1079], %r8829;
	mov.b16 	%rs967, 0;
	bra.uni 	$L__BB12_2650;
$L__BB12_2638:
	mul.wide.s32 	%rd5595, %r1716, 16;
	add.s64 	%rd705, %rd704, %rd5595;
	ld.u32 	%r1718, [%rd705+12];
	setp.lt.s32 	%p2883, %r1715, %r1718;
	@%p2883 bra 	$L__BB12_2649;
	ld.shared.u64 	%rd5596, [m_Local_$_1];
	atom.add.u64 	%rd5597, [%rd3], 48;
	add.s64 	%rd5598, %rd5597, 56;
	setp.lt.u64 	%p2884, %rd5598, %rd5596;
	shr.u64 	%rd706, %rd5597, 4;
	cvt.u32.u64 	%r8828, %rd706;
	setp.ne.s32 	%p2885, %r8828, -1;
	and.pred  	%p2886, %p2884, %p2885;
	@%p2886 bra 	$L__BB12_2641;
	mov.b32 	%r6471, 21106;
	st.u32 	[%rd1079], %r6471;
	mov.b32 	%r8828, -1;
	mov.pred 	%p4101, 0;
	bra.uni 	$L__BB12_2642;
$L__BB12_2641:
	ld.shared.u64 	%rd5599, [m_Local_$_0];
	shl.b64 	%rd5600, %rd706, 32;
	shr.s64 	%rd5601, %rd5600, 28;
	add.s64 	%rd5602, %rd5599, %rd5601;
	mov.b16 	%rs691, 0;
	st.u8 	[%rd5602], %rs691;
	st.u8 	[%rd5602+1], %rs691;
	mov.b32 	%r6465, 3608;
	st.u32 	[%rd5602+4], %r6465;
	mov.b16 	%rs692, 1;
	st.u8 	[%rd5602+3], %rs692;
	mov.b32 	%r6466, 48;
	st.u32 	[%rd5602+8], %r6466;
	mov.b32 	%r6467, -1;
	st.u32 	[%rd5602+16], %r6467;
	ld.shared.u64 	%rd5603, [m_Local_$_0];
	add.s64 	%rd5604, %rd5603, %rd5601;
	mov.b32 	%r6468, 0;
	st.u32 	[%rd5604+32], %r6468;
	ld.shared.u64 	%rd5605, [m_Local_$_0];
	add.s64 	%rd5606, %rd5605, %rd5601;
	st.u32 	[%rd5606+36], %r6468;
	ld.shared.u64 	%rd5607, [m_Local_$_0];
	add.s64 	%rd5608, %rd5607, %rd5601;
	st.u32 	[%rd5608+40], %r6468;
	ld.u32 	%r6469, [%rd1079];
	setp.eq.s32 	%p4101, %r6469, 0;
$L__BB12_2642:
	mov.b32 	%r8829, 0;
	not.pred 	%p2888, %p4101;
	@%p2888 bra 	$L__BB12_2648;
	setp.ne.s32 	%p2889, %r8828, -1;
	@%p2889 bra 	$L__BB12_2645;
	mov.b32 	%r6479, 21352;
	st.u32 	[%rd1079], %r6479;
	bra.uni 	$L__BB12_2648;
$L__BB12_2645:
	ld.shared.u64 	%rd5609, [m_Local_$_0];
	mul.wide.s32 	%rd707, %r8828, 16;
	add.s64 	%rd5610, %rd5609, %rd707;
	st.u32 	[%rd5610+40], %r1718;
	ld.u32 	%r6474, [%rd1079];
	setp.ne.s32 	%p2890, %r6474, 0;
	@%p2890 bra 	$L__BB12_2648;
	ld.shared.u64 	%rd5611, [m_Local_$_0];
	add.s64 	%rd5612, %rd5611, %rd707;
	st.u32 	[%rd5612+36], %r1715;
	ld.u32 	%r6476, [%rd1079];
	setp.ne.s32 	%p2891, %r6476, 0;
	@%p2891 bra 	$L__BB12_2648;
	ld.shared.u64 	%rd5613, [m_Local_$_0];
	add.s64 	%rd5614, %rd5613, %rd707;
	st.u32 	[%rd5614+32], %r1716;
	ld.u32 	%r6477, [%rd1079];
	setp.eq.s32 	%p2892, %r6477, 0;
	selp.b32 	%r8829, %r8828, 0, %p2892;
$L__BB12_2648:
	st.u32 	[%rd1079], %r8829;
	mov.b16 	%rs967, 0;
	bra.uni 	$L__BB12_2650;
$L__BB12_2649:
	cvt.u64.u32 	%rd5615, %r1717;
	add.s64 	%rd5616, %rd705, %rd5615;
	ld.u8 	%rs967, [%rd5616+32];
	ld.u32 	%r8829, [%rd1079];
$L__BB12_2650:
	setp.ne.s32 	%p2893, %r8829, 0;
	mov.b32 	%r8849, 21352;
	@%p2893 bra 	$L__BB12_2741;
	setp.ne.s32 	%p2894, %r1684, -1;
	add.s32 	%r1725, %r8840, -1;
	@%p2894 bra 	$L__BB12_2653;
	mov.b32 	%r8832, 21352;
	st.u32 	[%rd1079], %r8832;
	bra.uni 	$L__BB12_2665;
$L__BB12_2653:
	ld.shared.u64 	%rd5617, [m_Local_$_0];
	add.s64 	%rd708, %rd5617, %rd703;
	ld.u32 	%r6482, [%rd708+12];
	setp.gt.s32 	%p2895, %r8840, 0;
	setp.le.s32 	%p2896, %r8840, %r6482;
	and.pred  	%p2897, %p2895, %p2896;
	@%p2897 bra 	$L__BB12_2664;
	ld.shared.u64 	%rd5620, [m_Local_$_1];
	atom.add.u64 	%rd5621, [%rd3], 48;
	add.s64 	%rd5622, %rd5621, 56;
	setp.lt.u64 	%p2898, %rd5622, %rd5620;
	shr.u64 	%rd709, %rd5621, 4;
	cvt.u32.u64 	%r8831, %rd709;
	setp.ne.s32 	%p2899, %r8831, -1;
	and.pred  	%p2900, %p2898, %p2899;
	@%p2900 bra 	$L__BB12_2656;
	mov.b32 	%r6491, 21106;
	st.u32 	[%rd1079], %r6491;
	mov.b32 	%r8831, -1;
	mov.pred 	%p4102, 0;
	bra.uni 	$L__BB12_2657;
$L__BB12_2656:
	ld.shared.u64 	%rd5623, [m_Local_$_0];
	shl.b64 	%rd5624, %rd709, 32;
	shr.s64 	%rd5625, %rd5624, 28;
	add.s64 	%rd5626, %rd5623, %rd5625;
	mov.b16 	%rs695, 0;
	st.u8 	[%rd5626], %rs695;
	st.u8 	[%rd5626+1], %rs695;
	mov.b32 	%r6485, 3608;
	st.u32 	[%rd5626+4], %r6485;
	mov.b16 	%rs696, 1;
	st.u8 	[%rd5626+3], %rs696;
	mov.b32 	%r6486, 48;
	st.u32 	[%rd5626+8], %r6486;
	mov.b32 	%r6487, -1;
	st.u32 	[%rd5626+16], %r6487;
	ld.shared.u64 	%rd5627, [m_Local_$_0];
	add.s64 	%rd5628, %rd5627, %rd5625;
	mov.b32 	%r6488, 0;
	st.u32 	[%rd5628+32], %r6488;
	ld.shared.u64 	%rd5629, [m_Local_$_0];
	add.s64 	%rd5630, %rd5629, %rd5625;
	st.u32 	[%rd5630+36], %r6488;
	ld.shared.u64 	%rd5631, [m_Local_$_0];
	add.s64 	%rd5632, %rd5631, %rd5625;
	st.u32 	[%rd5632+40], %r6488;
	ld.u32 	%r6489, [%rd1079];
	setp.eq.s32 	%p4102, %r6489, 0;
$L__BB12_2657:
	mov.b32 	%r8832, 0;
	not.pred 	%p2902, %p4102;
	@%p2902 bra 	$L__BB12_2663;
	setp.ne.s32 	%p2903, %r8831, -1;
	@%p2903 bra 	$L__BB12_2660;
	mov.b32 	%r6499, 21352;
	st.u32 	[%rd1079], %r6499;
	bra.uni 	$L__BB12_2663;
$L__BB12_2660:
	ld.shared.u64 	%rd5633, [m_Local_$_0];
	mul.wide.s32 	%rd710, %r8831, 16;
	add.s64 	%rd5634, %rd5633, %rd710;
	st.u32 	[%rd5634+40], %r6482;
	ld.u32 	%r6494, [%rd1079];
	setp.ne.s32 	%p2904, %r6494, 0;
	@%p2904 bra 	$L__BB12_2663;
	ld.shared.u64 	%rd5635, [m_Local_$_0];
	add.s64 	%rd5636, %rd5635, %rd710;
	st.u32 	[%rd5636+36], %r1725;
	ld.u32 	%r6496, [%rd1079];
	setp.ne.s32 	%p2905, %r6496, 0;
	@%p2905 bra 	$L__BB12_2663;
	ld.shared.u64 	%rd5637, [m_Local_$_0];
	add.s64 	%rd5638, %rd5637, %rd710;
	st.u32 	[%rd5638+32], %r1684;
	ld.u32 	%r6497, [%rd1079];
	setp.eq.s32 	%p2906, %r6497, 0;
	selp.b32 	%r8832, %r8831, 0, %p2906;
$L__BB12_2663:
	st.u32 	[%rd1079], %r8832;
	bra.uni 	$L__BB12_2665;
$L__BB12_2664:
	shl.b32 	%r6483, %r1725, 2;
	cvt.u64.u32 	%rd5618, %r6483;
	add.s64 	%rd5619, %rd708, %rd5618;
	mov.b32 	%r6484, 0;
	st.u32 	[%rd5619+32], %r6484;
	st.u8 	[%rd5619+32], %rs967;
	ld.u32 	%r8832, [%rd1079];
$L__BB12_2665:
	setp.ne.s32 	%p2907, %r8832, 0;
	@%p2907 bra 	$L__BB12_2741;
	ld.shared.u64 	%rd711, [m_Local_$_0];
	ld.u32 	%r1733, [%rd711+20];
	setp.ne.s32 	%p2908, %r1733, -1;
	@%p2908 bra 	$L__BB12_2668;
	mov.b32 	%r6517, 21352;
	st.u32 	[%rd1079], %r6517;
	mov.b16 	%rs968, 0;
	mov.pred 	%p4104, 0;
	bra.uni 	$L__BB12_2680;
$L__BB12_2668:
	mul.wide.s32 	%rd5639, %r1733, 16;
	add.s64 	%rd712, %rd711, %rd5639;
	ld.u32 	%r1734, [%rd712+12];
	setp.lt.s32 	%p2909, %r1715, %r1734;
	@%p2909 bra 	$L__BB12_2679;
	ld.shared.u64 	%rd5640, [m_Local_$_1];
	atom.add.u64 	%rd5641, [%rd3], 48;
	add.s64 	%rd5642, %rd5641, 56;
	setp.lt.u64 	%p2910, %rd5642, %rd5640;
	shr.u64 	%rd713, %rd5641, 4;
	cvt.u32.u64 	%r8834, %rd713;
	setp.ne.s32 	%p2911, %r8834, -1;
	and.pred  	%p2912, %p2910, %p2911;
	@%p2912 bra 	$L__BB12_2671;
	mov.b32 	%r6508, 21106;
	st.u32 	[%rd1079], %r6508;
	mov.b32 	%r8834, -1;
	mov.pred 	%p4103, 0;
	bra.uni 	$L__BB12_2672;
$L__BB12_2671:
	ld.shared.u64 	%rd5643, [m_Local_$_0];
	shl.b64 	%rd5644, %rd713, 32;
	shr.s64 	%rd5645, %rd5644, 28;
	add.s64 	%rd5646, %rd5643, %rd5645;
	mov.b16 	%rs697, 0;
	st.u8 	[%rd5646], %rs697;
	st.u8 	[%rd5646+1], %rs697;
	mov.b32 	%r6502, 3608;
	st.u32 	[%rd5646+4], %r6502;
	mov.b16 	%rs698, 1;
	st.u8 	[%rd5646+3], %rs698;
	mov.b32 	%r6503, 48;
	st.u32 	[%rd5646+8], %r6503;
	mov.b32 	%r6504, -1;
	st.u32 	[%rd5646+16], %r6504;
	ld.shared.u64 	%rd5647, [m_Local_$_0];
	add.s64 	%rd5648, %rd5647, %rd5645;
	mov.b32 	%r6505, 0;
	st.u32 	[%rd5648+32], %r6505;
	ld.shared.u64 	%rd5649, [m_Local_$_0];
	add.s64 	%rd5650, %rd5649, %rd5645;
	st.u32 	[%rd5650+36], %r6505;
	ld.shared.u64 	%rd5651, [m_Local_$_0];
	add.s64 	%rd5652, %rd5651, %rd5645;
	st.u32 	[%rd5652+40], %r6505;
	ld.u32 	%r6506, [%rd1079];
	setp.eq.s32 	%p4103, %r6506, 0;
$L__BB12_2672:
	mov.b32 	%r8835, 0;
	not.pred 	%p2914, %p4103;
	@%p2914 bra 	$L__BB12_2678;
	setp.ne.s32 	%p2915, %r8834, -1;
	@%p2915 bra 	$L__BB12_2675;
	mov.b32 	%r6516, 21352;
	st.u32 	[%rd1079], %r6516;
	bra.uni 	$L__BB12_2678;
$L__BB12_2675:
	ld.shared.u64 	%rd5653, [m_Local_$_0];
	mul.wide.s32 	%rd714, %r8834, 16;
	add.s64 	%rd5654, %rd5653, %rd714;
	st.u32 	[%rd5654+40], %r1734;
	ld.u32 	%r6511, [%rd1079];
	setp.ne.s32 	%p2916, %r6511, 0;
	@%p2916 bra 	$L__BB12_2678;
	ld.shared.u64 	%rd5655, [m_Local_$_0];
	add.s64 	%rd5656, %rd5655, %rd714;
	st.u32 	[%rd5656+36], %r1715;
	ld.u32 	%r6513, [%rd1079];
	setp.ne.s32 	%p2917, %r6513, 0;
	@%p2917 bra 	$L__BB12_2678;
	ld.shared.u64 	%rd5657, [m_Local_$_0];
	add.s64 	%rd5658, %rd5657, %rd714;
	st.u32 	[%rd5658+32], %r1733;
	ld.u32 	%r6514, [%rd1079];
	setp.eq.s32 	%p2918, %r6514, 0;
	selp.b32 	%r8835, %r8834, 0, %p2918;
$L__BB12_2678:
	st.u32 	[%rd1079], %r8835;
	setp.eq.s32 	%p4104, %r8835, 0;
	mov.b16 	%rs968, 0;
	bra.uni 	$L__BB12_2680;
$L__BB12_2679:
	cvt.u64.u32 	%rd5659, %r1717;
	add.s64 	%rd5660, %rd712, %rd5659;
	ld.u8 	%rs968, [%rd5660+32];
	mov.pred 	%p4104, -1;
$L__BB12_2680:
	not.pred 	%p2921, %p4104;
	@%p2921 bra 	$L__BB12_2741;
	setp.ne.s32 	%p2922, %r1684, -1;
	add.s32 	%r8827, %r8840, -2;
	@%p2922 bra 	$L__BB12_2683;
	mov.b32 	%r8837, 21352;
	st.u32 	[%rd1079], %r8837;
	bra.uni 	$L__BB12_2695;
$L__BB12_2683:
	ld.shared.u64 	%rd5661, [m_Local_$_0];
	add.s64 	%rd715, %rd5661, %rd703;
	ld.u32 	%r6519, [%rd715+12];
	setp.gt.s32 	%p2923, %r8840, 1;
	setp.lt.s32 	%p2924, %r8827, %r6519;
	and.pred  	%p2925, %p2923, %p2924;
	@%p2925 bra 	$L__BB12_2694;
	ld.shared.u64 	%rd5664, [m_Local_$_1];
	atom.add.u64 	%rd5665, [%rd3], 48;
	add.s64 	%rd5666, %rd5665, 56;
	setp.lt.u64 	%p2926, %rd5666, %rd5664;
	shr.u64 	%rd716, %rd5665, 4;
	cvt.u32.u64 	%r8836, %rd716;
	setp.ne.s32 	%p2927, %r8836, -1;
	and.pred  	%p2928, %p2926, %p2927;
	@%p2928 bra 	$L__BB12_2686;
	mov.b32 	%r6528, 21106;
	st.u32 	[%rd1079], %r6528;
	mov.b32 	%r8836, -1;
	mov.pred 	%p4105, 0;
	bra.uni 	$L__BB12_2687;
$L__BB12_2686:
	ld.shared.u64 	%rd5667, [m_Local_$_0];
	shl.b64 	%rd5668, %rd716, 32;
	shr.s64 	%rd5669, %rd5668, 28;
	add.s64 	%rd5670, %rd5667, %rd5669;
	mov.b16 	%rs701, 0;
	st.u8 	[%rd5670], %rs701;
	st.u8 	[%rd5670+1], %rs701;
	mov.b32 	%r6522, 3608;
	st.u32 	[%rd5670+4], %r6522;
	mov.b16 	%rs702, 1;
	st.u8 	[%rd5670+3], %rs702;
	mov.b32 	%r6523, 48;
	st.u32 	[%rd5670+8], %r6523;
	mov.b32 	%r6524, -1;
	st.u32 	[%rd5670+16], %r6524;
	ld.shared.u64 	%rd5671, [m_Local_$_0];
	add.s64 	%rd5672, %rd5671, %rd5669;
	mov.b32 	%r6525, 0;
	st.u32 	[%rd5672+32], %r6525;
	ld.shared.u64 	%rd5673, [m_Local_$_0];
	add.s64 	%rd5674, %rd5673, %rd5669;
	st.u32 	[%rd5674+36], %r6525;
	ld.shared.u64 	%rd5675, [m_Local_$_0];
	add.s64 	%rd5676, %rd5675, %rd5669;
	st.u32 	[%rd5676+40], %r6525;
	ld.u32 	%r6526, [%rd1079];
	setp.eq.s32 	%p4105, %r6526, 0;
$L__BB12_2687:
	mov.b32 	%r8837, 0;
	not.pred 	%p2930, %p4105;
	@%p2930 bra 	$L__BB12_2693;
	setp.ne.s32 	%p2931, %r8836, -1;
	@%p2931 bra 	$L__BB12_2690;
	mov.b32 	%r6536, 21352;
	st.u32 	[%rd1079], %r6536;
	bra.uni 	$L__BB12_2693;
$L__BB12_2690:
	ld.shared.u64 	%rd5677, [m_Local_$_0];
	mul.wide.s32 	%rd717, %r8836, 16;
	add.s64 	%rd5678, %rd5677, %rd717;
	st.u32 	[%rd5678+40], %r6519;
	ld.u32 	%r6531, [%rd1079];
	setp.ne.s32 	%p2932, %r6531, 0;
	@%p2932 bra 	$L__BB12_2693;
	ld.shared.u64 	%rd5679, [m_Local_$_0];
	add.s64 	%rd5680, %rd5679, %rd717;
	st.u32 	[%rd5680+36], %r8827;
	ld.u32 	%r6533, [%rd1079];
	setp.ne.s32 	%p2933, %r6533, 0;
	@%p2933 bra 	$L__BB12_2693;
	ld.shared.u64 	%rd5681, [m_Local_$_0];
	add.s64 	%rd5682, %rd5681, %rd717;
	st.u32 	[%rd5682+32], %r1684;
	ld.u32 	%r6534, [%rd1079];
	setp.eq.s32 	%p2934, %r6534, 0;
	selp.b32 	%r8837, %r8836, 0, %p2934;
$L__BB12_2693:
	st.u32 	[%rd1079], %r8837;
	bra.uni 	$L__BB12_2695;
$L__BB12_2694:
	shl.b32 	%r6520, %r8827, 2;
	cvt.u64.u32 	%rd5662, %r6520;
	add.s64 	%rd5663, %rd715, %rd5662;
	mov.b32 	%r6521, 0;
	st.u32 	[%rd5663+32], %r6521;
	st.u8 	[%rd5663+32], %rs968;
	ld.u32 	%r8837, [%rd1079];
$L__BB12_2695:
	setp.eq.s32 	%p2935, %r8837, 0;
	@%p2935 bra 	$L__BB12_2635;
	bra.uni 	$L__BB12_2741;
$L__BB12_2696:
	mov.u32 	%r1748, %r8840;
	mul.lo.s32 	%r6539, %r8839, 52429;
	shr.u32 	%r1749, %r6539, 19;
	shl.b32 	%r6540, %r1749, 1;
	shl.b32 	%r6541, %r1749, 3;
	add.s32 	%r6542, %r6540, %r6541;
	sub.s32 	%r1750, %r8839, %r6542;
	add.s32 	%r8840, %r1748, -1;
	ld.shared.u64 	%rd718, [m_Local_$_0];
	ld.u32 	%r1752, [%rd718];
	setp.ne.s32 	%p2936, %r1752, -1;
	@%p2936 bra 	$L__BB12_2698;
	mov.b32 	%r8842, 21352;
	st.u32 	[%rd1079], %r8842;
	mov.b16 	%rs969, 0;
	bra.uni 	$L__BB12_2710;
$L__BB12_2698:
	mul.wide.s32 	%rd5683, %r1752, 16;
	add.s64 	%rd719, %rd718, %rd5683;
	ld.u32 	%r6543, [%rd719+12];
	setp.gt.s32 	%p2937, %r1750, -1;
	setp.lt.s32 	%p2938, %r1750, %r6543;
	and.pred  	%p2939, %p2937, %p2938;
	@%p2939 bra 	$L__BB12_2709;
	ld.shared.u64 	%rd5686, [m_Local_$_1];
	atom.add.u64 	%rd5687, [%rd3], 48;
	add.s64 	%rd5688, %rd5687, 56;
	setp.lt.u64 	%p2940, %rd5688, %rd5686;
	shr.u64 	%rd720, %rd5687, 4;
	cvt.u32.u64 	%r8841, %rd720;
	setp.ne.s32 	%p2941, %r8841, -1;
	and.pred  	%p2942, %p2940, %p2941;
	@%p2942 bra 	$L__BB12_2701;
	mov.b32 	%r6552, 21106;
	st.u32 	[%rd1079], %r6552;
	mov.b32 	%r8841, -1;
	mov.pred 	%p4106, 0;
	bra.uni 	$L__BB12_2702;
$L__BB12_2701:
	ld.shared.u64 	%rd5689, [m_Local_$_0];
	shl.b64 	%rd5690, %rd720, 32;
	shr.s64 	%rd5691, %rd5690, 28;
	add.s64 	%rd5692, %rd5689, %rd5691;
	mov.b16 	%rs703, 0;
	st.u8 	[%rd5692], %rs703;
	st.u8 	[%rd5692+1], %rs703;
	mov.b32 	%r6546, 3608;
	st.u32 	[%rd5692+4], %r6546;
	mov.b16 	%rs704, 1;
	st.u8 	[%rd5692+3], %rs704;
	mov.b32 	%r6547, 48;
	st.u32 	[%rd5692+8], %r6547;
	mov.b32 	%r6548, -1;
	st.u32 	[%rd5692+16], %r6548;
	ld.shared.u64 	%rd5693, [m_Local_$_0];
	add.s64 	%rd5694, %rd5693, %rd5691;
	mov.b32 	%r6549, 0;
	st.u32 	[%rd5694+32], %r6549;
	ld.shared.u64 	%rd5695, [m_Local_$_0];
	add.s64 	%rd5696, %rd5695, %rd5691;
	st.u32 	[%rd5696+36], %r6549;
	ld.shared.u64 	%rd5697, [m_Local_$_0];
	add.s64 	%rd5698, %rd5697, %rd5691;
	st.u32 	[%rd5698+40], %r6549;
	ld.u32 	%r6550, [%rd1079];
	setp.eq.s32 	%p4106, %r6550, 0;
$L__BB12_2702:
	mov.b32 	%r8842, 0;
	not.pred 	%p2944, %p4106;
	@%p2944 bra 	$L__BB12_2708;
	setp.ne.s32 	%p2945, %r8841, -1;
	@%p2945 bra 	$L__BB12_2705;
	mov.b32 	%r6560, 21352;
	st.u32 	[%rd1079], %r6560;
	bra.uni 	$L__BB12_2708;
$L__BB12_2705:
	ld.shared.u64 	%rd5699, [m_Local_$_0];
	mul.wide.s32 	%rd721, %r8841, 16;
	add.s64 	%rd5700, %rd5699, %rd721;
	st.u32 	[%rd5700+40], %r6543;
	ld.u32 	%r6555, [%rd1079];
	setp.ne.s32 	%p2946, %r6555, 0;
	@%p2946 bra 	$L__BB12_2708;
	ld.shared.u64 	%rd5701, [m_Local_$_0];
	add.s64 	%rd5702, %rd5701, %rd721;
	st.u32 	[%rd5702+36], %r1750;
	ld.u32 	%r6557, [%rd1079];
	setp.ne.s32 	%p2947, %r6557, 0;
	@%p2947 bra 	$L__BB12_2708;
	ld.shared.u64 	%rd5703, [m_Local_$_0];
	add.s64 	%rd5704, %rd5703, %rd721;
	st.u32 	[%rd5704+32], %r1752;
	ld.u32 	%r6558, [%rd1079];
	setp.eq.s32 	%p2948, %r6558, 0;
	selp.b32 	%r8842, %r8841, 0, %p2948;
$L__BB12_2708:
	st.u32 	[%rd1079], %r8842;
	mov.b16 	%rs969, 0;
	bra.uni 	$L__BB12_2710;
$L__BB12_2709:
	shl.b32 	%r6544, %r1750, 2;
	add.s32 	%r6545, %r6544, 32;
	cvt.u64.u32 	%rd5684, %r6545;
	add.s64 	%rd5685, %rd719, %rd5684;
	ld.u8 	%rs969, [%rd5685];
	ld.u32 	%r8842, [%rd1079];
$L__BB12_2710:
	setp.ne.s32 	%p2949, %r8842, 0;
	mov.b32 	%r8849, 21352;
	@%p2949 bra 	$L__BB12_2741;
	setp.ne.s32 	%p2950, %r1684, -1;
	@%p2950 bra 	$L__BB12_2713;
	mov.b32 	%r8845, 21352;
	st.u32 	[%rd1079], %r8845;
	bra.uni 	$L__BB12_2725;
$L__BB12_2713:
	ld.shared.u64 	%rd5705, [m_Local_$_0];
	add.s64 	%rd722, %rd5705, %rd703;
	ld.u32 	%r6563, [%rd722+12];
	setp.gt.s32 	%p2951, %r1748, 0;
	setp.le.s32 	%p2952, %r1748, %r6563;
	and.pred  	%p2953, %p2951, %p2952;
	@%p2953 bra 	$L__BB12_2724;
	ld.shared.u64 	%rd5708, [m_Local_$_1];
	atom.add.u64 	%rd5709, [%rd3], 48;
	add.s64 	%rd5710, %rd5709, 56;
	setp.lt.u64 	%p2954, %rd5710, %rd5708;
	shr.u64 	%rd723, %rd5709, 4;
	cvt.u32.u64 	%r8844, %rd723;
	setp.ne.s32 	%p2955, %r8844, -1;
	and.pred  	%p2956, %p2954, %p2955;
	@%p2956 bra 	$L__BB12_2716;
	mov.b32 	%r6572, 21106;
	st.u32 	[%rd1079], %r6572;
	mov.b32 	%r8844, -1;
	mov.pred 	%p4107, 0;
	bra.uni 	$L__BB12_2717;
$L__BB12_2716:
	ld.shared.u64 	%rd5711, [m_Local_$_0];
	shl.b64 	%rd5712, %rd723, 32;
	shr.s64 	%rd5713, %rd5712, 28;
	add.s64 	%rd5714, %rd5711, %rd5713;
	mov.b16 	%rs707, 0;
	st.u8 	[%rd5714], %rs707;
	st.u8 	[%rd5714+1], %rs707;
	mov.b32 	%r6566, 3608;
	st.u32 	[%rd5714+4], %r6566;
	mov.b16 	%rs708, 1;
	st.u8 	[%rd5714+3], %rs708;
	mov.b32 	%r6567, 48;
	st.u32 	[%rd5714+8], %r6567;
	mov.b32 	%r6568, -1;
	st.u32 	[%rd5714+16], %r6568;
	ld.shared.u64 	%rd5715, [m_Local_$_0];
	add.s64 	%rd5716, %rd5715, %rd5713;
	mov.b32 	%r6569, 0;
	st.u32 	[%rd5716+32], %r6569;
	ld.shared.u64 	%rd5717, [m_Local_$_0];
	add.s64 	%rd5718, %rd5717, %rd5713;
	st.u32 	[%rd5718+36], %r6569;
	ld.shared.u64 	%rd5719, [m_Local_$_0];
	add.s64 	%rd5720, %rd5719, %rd5713;
	st.u32 	[%rd5720+40], %r6569;
	ld.u32 	%r6570, [%rd1079];
	setp.eq.s32 	%p4107, %r6570, 0;
$L__BB12_2717:
	mov.b32 	%r8845, 0;
	not.pred 	%p2958, %p4107;
	@%p2958 bra 	$L__BB12_2723;
	setp.ne.s32 	%p2959, %r8844, -1;
	@%p2959 bra 	$L__BB12_2720;
	mov.b32 	%r6580, 21352;
	st.u32 	[%rd1079], %r6580;
	bra.uni 	$L__BB12_2723;
$L__BB12_2720:
	ld.shared.u64 	%rd5721, [m_Local_$_0];
	mul.wide.s32 	%rd724, %r8844, 16;
	add.s64 	%rd5722, %rd5721, %rd724;
	st.u32 	[%rd5722+40], %r6563;
	ld.u32 	%r6575, [%rd1079];
	setp.ne.s32 	%p2960, %r6575, 0;
	@%p2960 bra 	$L__BB12_2723;
	ld.shared.u64 	%rd5723, [m_Local_$_0];
	add.s64 	%rd5724, %rd5723, %rd724;
	st.u32 	[%rd5724+36], %r8840;
	ld.u32 	%r6577, [%rd1079];
	setp.ne.s32 	%p2961, %r6577, 0;
	@%p2961 bra 	$L__BB12_2723;
	ld.shared.u64 	%rd5725, [m_Local_$_0];
	add.s64 	%rd5726, %rd5725, %rd724;
	st.u32 	[%rd5726+32], %r1684;
	ld.u32 	%r6578, [%rd1079];
	setp.eq.s32 	%p2962, %r6578, 0;
	selp.b32 	%r8845, %r8844, 0, %p2962;
$L__BB12_2723:
	st.u32 	[%rd1079], %r8845;
	bra.uni 	$L__BB12_2725;
$L__BB12_2724:
	shl.b32 	%r6564, %r8840, 2;
	cvt.u64.u32 	%rd5706, %r6564;
	add.s64 	%rd5707, %rd722, %rd5706;
	mov.b32 	%r6565, 0;
	st.u32 	[%rd5707+32], %r6565;
	st.u8 	[%rd5707+32], %rs969;
	ld.u32 	%r8845, [%rd1079];
$L__BB12_2725:
	setp.ne.s32 	%p2963, %r8845, 0;
	@%p2963 bra 	$L__BB12_2741;
	setp.gt.u32 	%p2964, %r8839, 9;
	mov.u32 	%r8839, %r1749;
	@%p2964 bra 	$L__BB12_2696;
	setp.ne.s32 	%p2965, %r1684, -1;
	add.s32 	%r1767, %r1748, -2;
	@%p2965 bra 	$L__BB12_2729;
	mov.b32 	%r8849, 21352;
	st.u32 	[%rd1079], %r8849;
	bra.uni 	$L__BB12_2741;
$L__BB12_2729:
	ld.shared.u64 	%rd5727, [m_Local_$_0];
	add.s64 	%rd725, %rd5727, %rd703;
	ld.u32 	%r6583, [%rd725+12];
	setp.gt.s32 	%p2966, %r1748, 1;
	setp.lt.s32 	%p2967, %r1767, %r6583;
	and.pred  	%p2968, %p2966, %p2967;
	@%p2968 bra 	$L__BB12_2740;
	ld.shared.u64 	%rd5730, [m_Local_$_1];
	atom.add.u64 	%rd5731, [%rd3], 48;
	add.s64 	%rd5732, %rd5731, 56;
	setp.lt.u64 	%p2969, %rd5732, %rd5730;
	shr.u64 	%rd726, %rd5731, 4;
	cvt.u32.u64 	%r8847, %rd726;
	setp.ne.s32 	%p2970, %r8847, -1;
	and.pred  	%p2971, %p2969, %p2970;
	@%p2971 bra 	$L__BB12_2732;
	mov.b32 	%r6592, 21106;
	st.u32 	[%rd1079], %r6592;
	mov.b32 	%r8847, -1;
	mov.pred 	%p4108, 0;
	bra.uni 	$L__BB12_2733;
$L__BB12_2732:
	ld.shared.u64 	%rd5733, [m_Local_$_0];
	shl.b64 	%rd5734, %rd726, 32;
	shr.s64 	%rd5735, %rd5734, 28;
	add.s64 	%rd5736, %rd5733, %rd5735;
	mov.b16 	%rs709, 0;
	st.u8 	[%rd5736], %rs709;
	st.u8 	[%rd5736+1], %rs709;
	mov.b32 	%r6586, 3608;
	st.u32 	[%rd5736+4], %r6586;
	mov.b16 	%rs710, 1;
	st.u8 	[%rd5736+3], %rs710;
	mov.b32 	%r6587, 48;
	st.u32 	[%rd5736+8], %r6587;
	mov.b32 	%r6588, -1;
	st.u32 	[%rd5736+16], %r6588;
	ld.shared.u64 	%rd5737, [m_Local_$_0];
	add.s64 	%rd5738, %rd5737, %rd5735;
	mov.b32 	%r6589, 0;
	st.u32 	[%rd5738+32], %r6589;
	ld.shared.u64 	%rd5739, [m_Local_$_0];
	add.s64 	%rd5740, %rd5739, %rd5735;
	st.u32 	[%rd5740+36], %r6589;
	ld.shared.u64 	%rd5741, [m_Local_$_0];
	add.s64 	%rd5742, %rd5741, %rd5735;
	st.u32 	[%rd5742+40], %r6589;
	ld.u32 	%r6590, [%rd1079];
	setp.eq.s32 	%p4108, %r6590, 0;
$L__BB12_2733:
	mov.b32 	%r8849, 0;
	not.pred 	%p2973, %p4108;
	@%p2973 bra 	$L__BB12_2739;
	setp.ne.s32 	%p2974, %r8847, -1;
	@%p2974 bra 	$L__BB12_2736;
	mov.b32 	%r6600, 21352;
	st.u32 	[%rd1079], %r6600;
	bra.uni 	$L__BB12_2739;
$L__BB12_2736:
	ld.shared.u64 	%rd5743, [m_Local_$_0];
	mul.wide.s32 	%rd727, %r8847, 16;
	add.s64 	%rd5744, %rd5743, %rd727;
	st.u32 	[%rd5744+40], %r6583;
	ld.u32 	%r6595, [%rd1079];
	setp.ne.s32 	%p2975, %r6595, 0;
	@%p2975 bra 	$L__BB12_2739;
	ld.shared.u64 	%rd5745, [m_Local_$_0];
	add.s64 	%rd5746, %rd5745, %rd727;
	st.u32 	[%rd5746+36], %r1767;
	ld.u32 	%r6597, [%rd1079];
	setp.ne.s32 	%p2976, %r6597, 0;
	@%p2976 bra 	$L__BB12_2739;
	ld.shared.u64 	%rd5747, [m_Local_$_0];
	add.s64 	%rd5748, %rd5747, %rd727;
	st.u32 	[%rd5748+32], %r1684;
	ld.u32 	%r6598, [%rd1079];
	setp.eq.s32 	%p2977, %r6598, 0;
	selp.b32 	%r8849, %r8847, 0, %p2977;
$L__BB12_2739:
	st.u32 	[%rd1079], %r8849;
	bra.uni 	$L__BB12_2741;
$L__BB12_2740:
	shl.b32 	%r6584, %r1767, 2;
	cvt.u64.u32 	%rd5728, %r6584;
	add.s64 	%rd5729, %rd725, %rd5728;
	mov.b32 	%r6585, 45;
	st.u32 	[%rd5729+32], %r6585;
	ld.u32 	%r8849, [%rd1079];
$L__BB12_2741:
	setp.ne.s32 	%p2978, %r8849, 0;
	@%p2978 bra 	$L__BB12_2747;
	ld.shared.u64 	%rd5750, [m_Local_$_1];
	atom.add.u64 	%rd728, [%rd3], 64;
	add.s64 	%rd5751, %rd728, 72;
	setp.lt.u64 	%p2979, %rd5751, %rd5750;
	and.b64  	%rd5752, %rd728, 68719476720;
	setp.ne.s64 	%p2980, %rd5752, 68719476720;
	and.pred  	%p2981, %p2979, %p2980;
	@%p2981 bra 	$L__BB12_2744;
	mov.b32 	%r6610, 21106;
	st.u32 	[%rd1079], %r6610;
	bra.uni 	$L__BB12_2747;
$L__BB12_2744:
	ld.shared.u64 	%rd5754, [m_Local_$_0];
	shl.b64 	%rd5755, %rd728, 28;
	shr.s64 	%rd5756, %rd5755, 28;
	and.b64  	%rd729, %rd5756, -16;
	add.s64 	%rd5757, %rd5754, %rd729;
	mov.b16 	%rs711, 1;
	st.u8 	[%rd5757], %rs711;
	mov.b16 	%rs712, 0;
	st.u8 	[%rd5757+1], %rs712;
	mov.b32 	%r6602, 2905;
	st.u32 	[%rd5757+4], %r6602;
	st.u8 	[%rd5757+3], %rs711;
	mov.b32 	%r6603, 64;
	st.u32 	[%rd5757+8], %r6603;
	mov.b32 	%r6604, -1;
	st.u32 	[%rd5757+16], %r6604;
	ld.shared.u64 	%rd5758, [m_Local_$_0];
	add.s64 	%rd5759, %rd5758, %rd729;
	st.u32 	[%rd5759+32], %r6604;
	ld.shared.u64 	%rd5760, [m_Local_$_0];
	add.s64 	%rd5761, %rd5760, %rd729;
	mov.b32 	%r6605, 0;
	st.u32 	[%rd5761+40], %r6605;
	ld.shared.u64 	%rd5762, [m_Local_$_0];
	add.s64 	%rd5763, %rd5762, %rd729;
	st.u32 	[%rd5763+44], %r6605;
	ld.shared.u64 	%rd5764, [m_Local_$_0];
	add.s64 	%rd5765, %rd5764, %rd729;
	st.u32 	[%rd5765+48], %r6605;
	ld.shared.u64 	%rd5766, [m_Local_$_0];
	add.s64 	%rd5767, %rd5766, %rd729;
	st.u32 	[%rd5767+32], %r1684;
	ld.u32 	%r6606, [%rd1079];
	setp.ne.s32 	%p2982, %r6606, 0;
	@%p2982 bra 	$L__BB12_2747;
	ld.shared.u64 	%rd5769, [m_Local_$_0];
	add.s64 	%rd5770, %rd5769, %rd729;
	mov.b32 	%r6607, 0;
	st.u32 	[%rd5770+48], %r6607;
	ld.u32 	%r6608, [%rd1079];
	setp.ne.s32 	%p2983, %r6608, 0;
	@%p2983 bra 	$L__BB12_2747;
	ld.shared.u64 	%rd5771, [m_Local_$_0];
	add.s64 	%rd5772, %rd5771, %rd729;
	st.u32 	[%rd5772+40], %r8814;
	ld.u32 	%r6609, [%rd1079];
	setp.eq.s32 	%p2984, %r6609, 0;
	selp.b64 	%rd7583, %rd729, 0, %p2984;
$L__BB12_2747:
	setp.ne.s32 	%p2985, %r8807, -1;
	@%p2985 bra 	$L__BB12_2749;
	mov.b32 	%r6612, 21352;
	st.u32 	[%rd1079], %r6612;
	mov.b32 	%r8850, 0;
	ld.shared.u64 	%rd7584, [m_Local_$_0];
	mov.u32 	%r8851, %r8850;
	bra.uni 	$L__BB12_2750;
$L__BB12_2749:
	ld.shared.u64 	%rd7584, [m_Local_$_0];
	mul.wide.s32 	%rd5774, %r8807, 16;
	add.s64 	%rd5775, %rd7584, %rd5774;
	ld.u32 	%r8850, [%rd5775+32];
	ld.u32 	%r8851, [%rd5775+40];
$L__BB12_2750:
	add.s64 	%rd5776, %rd7584, %rd7583;
	ld.u32 	%r1779, [%rd5776+32];
	ld.u32 	%r1780, [%rd5776+40];
	add.s32 	%r1781, %r1780, %r8851;
	shl.b32 	%r6613, %r1781, 2;
	add.s32 	%r6614, %r6613, 32;
	shr.s32 	%r6615, %r6614, 31;
	shr.u32 	%r6616, %r6615, 29;
	add.s32 	%r6617, %r6614, %r6616;
	and.b32  	%r6618, %r6617, -8;
	sub.s32 	%r6619, %r6614, %r6618;
	setp.eq.s32 	%p2986, %r6619, 0;
	sub.s32 	%r6620, %r6613, %r6619;
	add.s32 	%r6621, %r6620, 40;
	selp.b32 	%r1782, %r6614, %r6621, %p2986;
	ld.shared.u64 	%rd735, [m_Local_$_1];
	and.b32  	%r6622, %r1782, 12;
	setp.eq.s32 	%p2987, %r6622, 0;
	mov.u32 	%r8852, %r1782;
	@%p2987 bra 	$L__BB12_2752;
	shr.s32 	%r6623, %r1782, 31;
	shr.u32 	%r6624, %r6623, 28;
	add.s32 	%r6625, %r1782, %r6624;
	and.b32  	%r6626, %r6625, -16;
	add.s32 	%r8852, %r6626, 16;
$L__BB12_2752:
	cvt.s64.s32 	%rd5777, %r8852;
	atom.add.u64 	%rd5778, [%rd3], %rd5777;
	cvt.s64.s32 	%rd5779, %r1782;
	add.s64 	%rd5780, %rd5779, %rd5778;
	add.s64 	%rd5781, %rd5780, 8;
	setp.lt.u64 	%p2988, %rd5781, %rd735;
	shr.u64 	%rd5782, %rd5778, 4;
	cvt.u32.u64 	%r6627, %rd5782;
	selp.b32 	%r1785, %r6627, -1, %p2988;
	setp.ne.s32 	%p2989, %r1785, -1;
	@%p2989 bra 	$L__BB12_2754;
	mov.b32 	%r6682, 21352;
	st.u32 	[%rd1079], %r6682;
	bra.uni 	$L__BB12_2793;
$L__BB12_2754:
	ld.shared.u64 	%rd5783, [m_Local_$_0];
	mul.wide.s32 	%rd736, %r1785, 16;
	add.s64 	%rd5784, %rd5783, %rd736;
	mov.b16 	%rs713, 0;
	st.u8 	[%rd5784], %rs713;
	st.u8 	[%rd5784+1], %rs713;
	mov.b32 	%r6628, 4335;
	st.u32 	[%rd5784+4], %r6628;
	mov.b16 	%rs714, 1;
	st.u8 	[%rd5784+3], %rs714;
	st.u32 	[%rd5784+8], %r1782;
	st.u32 	[%rd5784+12], %r1781;
	setp.lt.s32 	%p2990, %r1781, 1;
	@%p2990 bra 	$L__BB12_2793;
	setp.eq.s32 	%p2991, %r1781, 1;
	mov.b32 	%r1805, 0;
	@%p2991 bra 	$L__BB12_2781;
	and.b32  	%r1805, %r1781, 2147483646;
	neg.s32 	%r8854, %r1805;
	mov.b32 	%r8853, 0;
	mov.u32 	%r8855, %r8853;
$L__BB12_2757:
	add.s32 	%r1791, %r8855, 1;
	ld.shared.u64 	%rd5785, [m_Local_$_0];
	add.s64 	%rd737, %rd5785, %rd736;
	ld.u32 	%r1792, [%rd737+12];
	setp.lt.s32 	%p2992, %r8855, %r1792;
	@%p2992 bra 	$L__BB12_2768;
	ld.shared.u64 	%rd5786, [m_Local_$_1];
	atom.add.u64 	%rd5787, [%rd3], 48;
	add.s64 	%rd5788, %rd5787, 56;
	setp.lt.u64 	%p2993, %rd5788, %rd5786;
	shr.u64 	%rd738, %rd5787, 4;
	cvt.u32.u64 	%r8856, %rd738;
	setp.ne.s32 	%p2994, %r8856, -1;
	and.pred  	%p2995, %p2993, %p2994;
	@%p2995 bra 	$L__BB12_2760;
	mov.b32 	%r6637, 21106;
	st.u32 	[%rd1079], %r6637;
	mov.b32 	%r8856, -1;
	mov.pred 	%p4109, 0;
	bra.uni 	$L__BB12_2761;
$L__BB12_2760:
	ld.shared.u64 	%rd5789, [m_Local_$_0];
	shl.b64 	%rd5790, %rd738, 32;
	shr.s64 	%rd5791, %rd5790, 28;
	add.s64 	%rd5792, %rd5789, %rd5791;
	mov.b16 	%rs715, 0;
	st.u8 	[%rd5792], %rs715;
	st.u8 	[%rd5792+1], %rs715;
	mov.b32 	%r6631, 3608;
	st.u32 	[%rd5792+4], %r6631;
	mov.b16 	%rs716, 1;
	st.u8 	[%rd5792+3], %rs716;
	mov.b32 	%r6632, 48;
	st.u32 	[%rd5792+8], %r6632;
	mov.b32 	%r6633, -1;
	st.u32 	[%rd5792+16], %r6633;
	ld.shared.u64 	%rd5793, [m_Local_$_0];
	add.s64 	%rd5794, %rd5793, %rd5791;
	mov.b32 	%r6634, 0;
	st.u32 	[%rd5794+32], %r6634;
	ld.shared.u64 	%rd5795, [m_Local_$_0];
	add.s64 	%rd5796, %rd5795, %rd5791;
	st.u32 	[%rd5796+36], %r6634;
	ld.shared.u64 	%rd5797, [m_Local_$_0];
	add.s64 	%rd5798, %rd5797, %rd5791;
	st.u32 	[%rd5798+40], %r6634;
	ld.u32 	%r6635, [%rd1079];
	setp.eq.s32 	%p4109, %r6635, 0;
$L__BB12_2761:
	mov.b32 	%r8857, 0;
	not.pred 	%p2997, %p4109;
	@%p2997 bra 	$L__BB12_2767;
	setp.ne.s32 	%p2998, %r8856, -1;
	@%p2998 bra 	$L__BB12_2764;
	mov.b32 	%r6645, 21352;
	st.u32 	[%rd1079], %r6645;
	bra.uni 	$L__BB12_2767;
$L__BB12_2764:
	ld.shared.u64 	%rd5799, [m_Local_$_0];
	mul.wide.s32 	%rd739, %r8856, 16;
	add.s64 	%rd5800, %rd5799, %rd739;
	st.u32 	[%rd5800+40], %r1792;
	ld.u32 	%r6640, [%rd1079];
	setp.ne.s32 	%p2999, %r6640, 0;
	@%p2999 bra 	$L__BB12_2767;
	ld.shared.u64 	%rd5801, [m_Local_$_0];
	add.s64 	%rd5802, %rd5801, %rd739;
	st.u32 	[%rd5802+36], %r8855;
	ld.u32 	%r6642, [%rd1079];
	setp.ne.s32 	%p3000, %r6642, 0;
	@%p3000 bra 	$L__BB12_2767;
	ld.shared.u64 	%rd5803, [m_Local_$_0];
	add.s64 	%rd5804, %rd5803, %rd739;
	st.u32 	[%rd5804+32], %r1785;
	ld.u32 	%r6643, [%rd1079];
	setp.eq.s32 	%p3001, %r6643, 0;
	selp.b32 	%r8857, %r8856, 0, %p3001;
$L__BB12_2767:
	st.u32 	[%rd1079], %r8857;
	bra.uni 	$L__BB12_2769;
$L__BB12_2768:
	cvt.u64.u32 	%rd5805, %r8853;
	add.s64 	%rd5806, %rd737, %rd5805;
	mov.b32 	%r6646, 0;
	st.u32 	[%rd5806+32], %r6646;
$L__BB12_2769:
	ld.shared.u64 	%rd5807, [m_Local_$_0];
	add.s64 	%rd740, %rd5807, %rd736;
	ld.u32 	%r1797, [%rd740+12];
	setp.lt.s32 	%p3002, %r1791, %r1797;
	@%p3002 bra 	$L__BB12_2779;
	ld.shared.u64 	%rd5808, [m_Local_$_1];
	atom.add.u64 	%rd5809, [%rd3], 48;
	add.s64 	%rd5810, %rd5809, 56;
	setp.ge.u64 	%p3003, %rd5810, %rd5808;
	shr.u64 	%rd741, %rd5809, 4;
	cvt.u32.u64 	%r8858, %rd741;
	setp.eq.s32 	%p3004, %r8858, -1;
	or.pred  	%p3005, %p3003, %p3004;
	@%p3005 bra 	$L__BB12_2772;
	ld.shared.u64 	%rd5811, [m_Local_$_0];
	shl.b64 	%rd5812, %rd741, 32;
	shr.s64 	%rd5813, %rd5812, 28;
	add.s64 	%rd5814, %rd5811, %rd5813;
	mov.b16 	%rs717, 0;
	st.u8 	[%rd5814], %rs717;
	st.u8 	[%rd5814+1], %rs717;
	mov.b32 	%r6647, 3608;
	st.u32 	[%rd5814+4], %r6647;
	mov.b16 	%rs718, 1;
	st.u8 	[%rd5814+3], %rs718;
	mov.b32 	%r6648, 48;
	st.u32 	[%rd5814+8], %r6648;
	mov.b32 	%r6649, -1;
	st.u32 	[%rd5814+16], %r6649;
	ld.shared.u64 	%rd5815, [m_Local_$_0];
	add.s64 	%rd5816, %rd5815, %rd5813;
	mov.b32 	%r6650, 0;
	st.u32 	[%rd5816+32], %r6650;
	ld.shared.u64 	%rd5817, [m_Local_$_0];
	add.s64 	%rd5818, %rd5817, %rd5813;
	st.u32 	[%rd5818+36], %r6650;
	ld.shared.u64 	%rd5819, [m_Local_$_0];
	add.s64 	%rd5820, %rd5819, %rd5813;
	st.u32 	[%rd5820+40], %r6650;
	ld.u32 	%r6651, [%rd1079];
	setp.eq.s32 	%p4110, %r6651, 0;
	bra.uni 	$L__BB12_2773;
$L__BB12_2772:
	mov.b32 	%r6653, 21106;
	st.u32 	[%rd1079], %r6653;
	mov.b32 	%r8858, -1;
	mov.pred 	%p4110, 0;
$L__BB12_2773:
	mov.b32 	%r8859, 0;
	not.pred 	%p3007, %p4110;
	@%p3007 bra 	$L__BB12_2778;
	setp.eq.s32 	%p3008, %r8858, -1;
	@%p3008 bra 	$L__BB12_4071;
	ld.shared.u64 	%rd5821, [m_Local_$_0];
	mul.wide.s32 	%rd742, %r8858, 16;
	add.s64 	%rd5822, %rd5821, %rd742;
	st.u32 	[%rd5822+40], %r1797;
	ld.u32 	%r6656, [%rd1079];
	setp.eq.s32 	%p3009, %r6656, 0;
	@%p3009 bra 	$L__BB12_2776;
	bra.uni 	$L__BB12_2778;
$L__BB12_2776:
	ld.shared.u64 	%rd5823, [m_Local_$_0];
	add.s64 	%rd5824, %rd5823, %rd742;
	st.u32 	[%rd5824+36], %r1791;
	ld.u32 	%r6658, [%rd1079];
	setp.ne.s32 	%p3010, %r6658, 0;
	@%p3010 bra 	$L__BB12_2778;
	ld.shared.u64 	%rd5825, [m_Local_$_0];
	add.s64 	%rd5826, %rd5825, %rd742;
	st.u32 	[%rd5826+32], %r1785;
	ld.u32 	%r6659, [%rd1079];
	setp.eq.s32 	%p3011, %r6659, 0;
	selp.b32 	%r8859, %r8858, 0, %p3011;
$L__BB12_2778:
	st.u32 	[%rd1079], %r8859;
	bra.uni 	$L__BB12_2780;
$L__BB12_2779:
	add.s32 	%r6662, %r8853, 4;
	cvt.u64.u32 	%rd5827, %r6662;
	add.s64 	%rd5828, %rd740, %rd5827;
	mov.b32 	%r6663, 0;
	st.u32 	[%rd5828+32], %r6663;
$L__BB12_2780:
	add.s32 	%r8855, %r8855, 2;
	add.s32 	%r8854, %r8854, 2;
	add.s32 	%r8853, %r8853, 8;
	setp.ne.s32 	%p3012, %r8854, 0;
	@%p3012 bra 	$L__BB12_2757;
$L__BB12_2781:
	and.b32  	%r6664, %r1781, 1;
	setp.eq.b32 	%p3013, %r6664, 1;
	not.pred 	%p3014, %p3013;
	@%p3014 bra 	$L__BB12_2793;
	ld.shared.u64 	%rd5829, [m_Local_$_0];
	add.s64 	%rd743, %rd5829, %rd736;
	ld.u32 	%r1806, [%rd743+12];
	setp.lt.s32 	%p3015, %r1805, %r1806;
	@%p3015 bra 	$L__BB12_2792;
	ld.shared.u64 	%rd5830, [m_Local_$_1];
	atom.add.u64 	%rd5831, [%rd3], 48;
	add.s64 	%rd5832, %rd5831, 56;
	setp.ge.u64 	%p3016, %rd5832, %rd5830;
	shr.u64 	%rd744, %rd5831, 4;
	cvt.u32.u64 	%r8861, %rd744;
	setp.eq.s32 	%p3017, %r8861, -1;
	or.pred  	%p3018, %p3016, %p3017;
	@%p3018 bra 	$L__BB12_2785;
	ld.shared.u64 	%rd5833, [m_Local_$_0];
	shl.b64 	%rd5834, %rd744, 32;
	shr.s64 	%rd5835, %rd5834, 28;
	add.s64 	%rd5836, %rd5833, %rd5835;
	mov.b16 	%rs719, 0;
	st.u8 	[%rd5836], %rs719;
	st.u8 	[%rd5836+1], %rs719;
	mov.b32 	%r6665, 3608;
	st.u32 	[%rd5836+4], %r6665;
	mov.b16 	%rs720, 1;
	st.u8 	[%rd5836+3], %rs720;
	mov.b32 	%r6666, 48;
	st.u32 	[%rd5836+8], %r6666;
	mov.b32 	%r6667, -1;
	st.u32 	[%rd5836+16], %r6667;
	ld.shared.u64 	%rd5837, [m_Local_$_0];
	add.s64 	%rd5838, %rd5837, %rd5835;
	mov.b32 	%r6668, 0;
	st.u32 	[%rd5838+32], %r6668;
	ld.shared.u64 	%rd5839, [m_Local_$_0];
	add.s64 	%rd5840, %rd5839, %rd5835;
	st.u32 	[%rd5840+36], %r6668;
	ld.shared.u64 	%rd5841, [m_Local_$_0];
	add.s64 	%rd5842, %rd5841, %rd5835;
	st.u32 	[%rd5842+40], %r6668;
	ld.u32 	%r6669, [%rd1079];
	setp.eq.s32 	%p4111, %r6669, 0;
	bra.uni 	$L__BB12_2786;
$L__BB12_2785:
	mov.b32 	%r6671, 21106;
	st.u32 	[%rd1079], %r6671;
	mov.b32 	%r8861, -1;
	mov.pred 	%p4111, 0;
$L__BB12_2786:
	mov.b32 	%r8862, 0;
	not.pred 	%p3020, %p4111;
	@%p3020 bra 	$L__BB12_2791;
	setp.eq.s32 	%p3021, %r8861, -1;
	@%p3021 bra 	$L__BB12_4072;
	ld.shared.u64 	%rd5843, [m_Local_$_0];
	mul.wide.s32 	%rd745, %r8861, 16;
	add.s64 	%rd5844, %rd5843, %rd745;
	st.u32 	[%rd5844+40], %r1806;
	ld.u32 	%r6674, [%rd1079];
	setp.eq.s32 	%p3022, %r6674, 0;
	@%p3022 bra 	$L__BB12_2789;
	bra.uni 	$L__BB12_2791;
$L__BB12_2789:
	ld.shared.u64 	%rd5845, [m_Local_$_0];
	add.s64 	%rd5846, %rd5845, %rd745;
	st.u32 	[%rd5846+36], %r1805;
	ld.u32 	%r6676, [%rd1079];
	setp.ne.s32 	%p3023, %r6676, 0;
	@%p3023 bra 	$L__BB12_2791;
	ld.shared.u64 	%rd5847, [m_Local_$_0];
	add.s64 	%rd5848, %rd5847, %rd745;
	st.u32 	[%rd5848+32], %r1785;
	ld.u32 	%r6677, [%rd1079];
	setp.eq.s32 	%p3024, %r6677, 0;
	selp.b32 	%r8862, %r8861, 0, %p3024;
$L__BB12_2791:
	st.u32 	[%rd1079], %r8862;
	bra.uni 	$L__BB12_2793;
$L__BB12_2792:
	shl.b32 	%r6680, %r1805, 2;
	cvt.u64.u32 	%rd5849, %r6680;
	add.s64 	%rd5850, %rd743, %rd5849;
	mov.b32 	%r6681, 0;
	st.u32 	[%rd5850+32], %r6681;
$L__BB12_2793:
	setp.lt.s32 	%p3025, %r8851, 1;
	@%p3025 bra 	$L__BB12_2797;
	mul.wide.s32 	%rd746, %r8850, 16;
	mul.wide.s32 	%rd747, %r1785, 16;
	neg.s32 	%r8864, %r8851;
	mov.b32 	%r8863, 0;
	mov.u32 	%r8865, %r8863;
$L__BB12_2795:
	setp.ne.s32 	%p3026, %r8850, -1;
	@%p3026 bra 	$L__BB12_2801;
	mov.b32 	%r6699, 21352;
	st.u32 	[%rd1079], %r6699;
	mov.b16 	%rs970, 0;
	bra.uni 	$L__BB12_2813;
$L__BB12_2797:
	setp.lt.s32 	%p3049, %r1780, 1;
	@%p3049 bra 	$L__BB12_2855;
	mul.wide.s32 	%rd748, %r1779, 16;
	mul.wide.s32 	%rd749, %r1785, 16;
	neg.s32 	%r8873, %r1780;
	shl.b32 	%r8871, %r8851, 2;
	mov.b32 	%r8870, 0;
	mov.u32 	%r8874, %r8870;
$L__BB12_2799:
	setp.ne.s32 	%p3050, %r1779, -1;
	@%p3050 bra 	$L__BB12_2828;
	mov.b32 	%r6733, 21352;
	st.u32 	[%rd1079], %r6733;
	mov.b16 	%rs971, 0;
	bra.uni 	$L__BB12_2840;
$L__BB12_2801:
	ld.shared.u64 	%rd5851, [m_Local_$_0];
	add.s64 	%rd750, %rd5851, %rd746;
	ld.u32 	%r1817, [%rd750+12];
	setp.lt.s32 	%p3027, %r8865, %r1817;
	@%p3027 bra 	$L__BB12_2812;
	ld.shared.u64 	%rd5852, [m_Local_$_1];
	atom.add.u64 	%rd5853, [%rd3], 48;
	add.s64 	%rd5854, %rd5853, 56;
	setp.lt.u64 	%p3028, %rd5854, %rd5852;
	shr.u64 	%rd751, %rd5853, 4;
	cvt.u32.u64 	%r8866, %rd751;
	setp.ne.s32 	%p3029, %r8866, -1;
	and.pred  	%p3030, %p3028, %p3029;
	@%p3030 bra 	$L__BB12_2804;
	mov.b32 	%r6690, 21106;
	st.u32 	[%rd1079], %r6690;
	mov.b32 	%r8866, -1;
	mov.pred 	%p4112, 0;
	bra.uni 	$L__BB12_2805;
$L__BB12_2804:
	ld.shared.u64 	%rd5855, [m_Local_$_0];
	shl.b64 	%rd5856, %rd751, 32;
	shr.s64 	%rd5857, %rd5856, 28;
	add.s64 	%rd5858, %rd5855, %rd5857;
	mov.b16 	%rs721, 0;
	st.u8 	[%rd5858], %rs721;
	st.u8 	[%rd5858+1], %rs721;
	mov.b32 	%r6684, 3608;
	st.u32 	[%rd5858+4], %r6684;
	mov.b16 	%rs722, 1;
	st.u8 	[%rd5858+3], %rs722;
	mov.b32 	%r6685, 48;
	st.u32 	[%rd5858+8], %r6685;
	mov.b32 	%r6686, -1;
	st.u32 	[%rd5858+16], %r6686;
	ld.shared.u64 	%rd5859, [m_Local_$_0];
	add.s64 	%rd5860, %rd5859, %rd5857;
	mov.b32 	%r6687, 0;
	st.u32 	[%rd5860+32], %r6687;
	ld.shared.u64 	%rd5861, [m_Local_$_0];
	add.s64 	%rd5862, %rd5861, %rd5857;
	st.u32 	[%rd5862+36], %r6687;
	ld.shared.u64 	%rd5863, [m_Local_$_0];
	add.s64 	%rd5864, %rd5863, %rd5857;
	st.u32 	[%rd5864+40], %r6687;
	ld.u32 	%r6688, [%rd1079];
	setp.eq.s32 	%p4112, %r6688, 0;
$L__BB12_2805:
	mov.b32 	%r8867, 0;
	not.pred 	%p3032, %p4112;
	@%p3032 bra 	$L__BB12_2811;
	setp.ne.s32 	%p3033, %r8866, -1;
	@%p3033 bra 	$L__BB12_2808;
	mov.b32 	%r6698, 21352;
	st.u32 	[%rd1079], %r6698;
	bra.uni 	$L__BB12_2811;
$L__BB12_2808:
	ld.shared.u64 	%rd5865, [m_Local_$_0];
	mul.wide.s32 	%rd752, %r8866, 16;
	add.s64 	%rd5866, %rd5865, %rd752;
	st.u32 	[%rd5866+40], %r1817;
	ld.u32 	%r6693, [%rd1079];
	setp.ne.s32 	%p3034, %r6693, 0;
	@%p3034 bra 	$L__BB12_2811;
	ld.shared.u64 	%rd5867, [m_Local_$_0];
	add.s64 	%rd5868, %rd5867, %rd752;
	st.u32 	[%rd5868+36], %r8865;
	ld.u32 	%r6695, [%rd1079];
	setp.ne.s32 	%p3035, %r6695, 0;
	@%p3035 bra 	$L__BB12_2811;
	ld.shared.u64 	%rd5869, [m_Local_$_0];
	add.s64 	%rd5870, %rd5869, %rd752;
	st.u32 	[%rd5870+32], %r8850;
	ld.u32 	%r6696, [%rd1079];
	setp.eq.s32 	%p3036, %r6696, 0;
	selp.b32 	%r8867, %r8866, 0, %p3036;
$L__BB12_2811:
	st.u32 	[%rd1079], %r8867;
	mov.b16 	%rs970, 0;
	bra.uni 	$L__BB12_2813;
$L__BB12_2812:
	cvt.u64.u32 	%rd5871, %r8863;
	add.s64 	%rd5872, %rd750, %rd5871;
	ld.u8 	%rs970, [%rd5872+32];
$L__BB12_2813:
	setp.ne.s32 	%p3037, %r1785, -1;
	@%p3037 bra 	$L__BB12_2815;
	mov.b32 	%r6716, 21352;
	st.u32 	[%rd1079], %r6716;
	bra.uni 	$L__BB12_2827;
$L__BB12_2815:
	ld.shared.u64 	%rd5873, [m_Local_$_0];
	add.s64 	%rd753, %rd5873, %rd747;
	ld.u32 	%r1822, [%rd753+12];
	setp.lt.s32 	%p3038, %r8865, %r1822;
	@%p3038 bra 	$L__BB12_2826;
	ld.shared.u64 	%rd5874, [m_Local_$_1];
	atom.add.u64 	%rd5875, [%rd3], 48;
	add.s64 	%rd5876, %rd5875, 56;
	setp.lt.u64 	%p3039, %rd5876, %rd5874;
	shr.u64 	%rd754, %rd5875, 4;
	cvt.u32.u64 	%r8868, %rd754;
	setp.ne.s32 	%p3040, %r8868, -1;
	and.pred  	%p3041, %p3039, %p3040;
	@%p3041 bra 	$L__BB12_2818;
	mov.b32 	%r6706, 21106;
	st.u32 	[%rd1079], %r6706;
	mov.b32 	%r8868, -1;
	mov.pred 	%p4113, 0;
	bra.uni 	$L__BB12_2819;
$L__BB12_2818:
	ld.shared.u64 	%rd5877, [m_Local_$_0];
	shl.b64 	%rd5878, %rd754, 32;
	shr.s64 	%rd5879, %rd5878, 28;
	add.s64 	%rd5880, %rd5877, %rd5879;
	mov.b16 	%rs725, 0;
	st.u8 	[%rd5880], %rs725;
	st.u8 	[%rd5880+1], %rs725;
	mov.b32 	%r6700, 3608;
	st.u32 	[%rd5880+4], %r6700;
	mov.b16 	%rs726, 1;
	st.u8 	[%rd5880+3], %rs726;
	mov.b32 	%r6701, 48;
	st.u32 	[%rd5880+8], %r6701;
	mov.b32 	%r6702, -1;
	st.u32 	[%rd5880+16], %r6702;
	ld.shared.u64 	%rd5881, [m_Local_$_0];
	add.s64 	%rd5882, %rd5881, %rd5879;
	mov.b32 	%r6703, 0;
	st.u32 	[%rd5882+32], %r6703;
	ld.shared.u64 	%rd5883, [m_Local_$_0];
	add.s64 	%rd5884, %rd5883, %rd5879;
	st.u32 	[%rd5884+36], %r6703;
	ld.shared.u64 	%rd5885, [m_Local_$_0];
	add.s64 	%rd5886, %rd5885, %rd5879;
	st.u32 	[%rd5886+40], %r6703;
	ld.u32 	%r6704, [%rd1079];
	setp.eq.s32 	%p4113, %r6704, 0;
$L__BB12_2819:
	mov.b32 	%r8869, 0;
	not.pred 	%p3043, %p4113;
	@%p3043 bra 	$L__BB12_2825;
	setp.ne.s32 	%p3044, %r8868, -1;
	@%p3044 bra 	$L__BB12_2822;
	mov.b32 	%r6714, 21352;
	st.u32 	[%rd1079], %r6714;
	bra.uni 	$L__BB12_2825;
$L__BB12_2822:
	ld.shared.u64 	%rd5887, [m_Local_$_0];
	mul.wide.s32 	%rd755, %r8868, 16;
	add.s64 	%rd5888, %rd5887, %rd755;
	st.u32 	[%rd5888+40], %r1822;
	ld.u32 	%r6709, [%rd1079];
	setp.ne.s32 	%p3045, %r6709, 0;
	@%p3045 bra 	$L__BB12_2825;
	ld.shared.u64 	%rd5889, [m_Local_$_0];
	add.s64 	%rd5890, %rd5889, %rd755;
	st.u32 	[%rd5890+36], %r8865;
	ld.u32 	%r6711, [%rd1079];
	setp.ne.s32 	%p3046, %r6711, 0;
	@%p3046 bra 	$L__BB12_2825;
	ld.shared.u64 	%rd5891, [m_Local_$_0];
	add.s64 	%rd5892, %rd5891, %rd755;
	st.u32 	[%rd5892+32], %r1785;
	ld.u32 	%r6712, [%rd1079];
	setp.eq.s32 	%p3047, %r6712, 0;
	selp.b32 	%r8869, %r8868, 0, %p3047;
$L__BB12_2825:
	st.u32 	[%rd1079], %r8869;
	bra.uni 	$L__BB12_2827;
$L__BB12_2826:
	cvt.u64.u32 	%rd5893, %r8863;
	add.s64 	%rd5894, %rd753, %rd5893;
	mov.b32 	%r6715, 0;
	st.u32 	[%rd5894+32], %r6715;
	st.u8 	[%rd5894+32], %rs970;
$L__BB12_2827:
	add.s32 	%r8865, %r8865, 1;
	add.s32 	%r8864, %r8864, 1;
	setp.eq.s32 	%p3048, %r8864, 0;
	add.s32 	%r8863, %r8863, 4;
	@%p3048 bra 	$L__BB12_2797;
	bra.uni 	$L__BB12_2795;
$L__BB12_2828:
	ld.shared.u64 	%rd5895, [m_Local_$_0];
	add.s64 	%rd756, %rd5895, %rd748;
	ld.u32 	%r1835, [%rd756+12];
	setp.lt.s32 	%p3051, %r8874, %r1835;
	@%p3051 bra 	$L__BB12_2839;
	ld.shared.u64 	%rd5896, [m_Local_$_1];
	atom.add.u64 	%rd5897, [%rd3], 48;
	add.s64 	%rd5898, %rd5897, 56;
	setp.lt.u64 	%p3052, %rd5898, %rd5896;
	shr.u64 	%rd757, %rd5897, 4;
	cvt.u32.u64 	%r8875, %rd757;
	setp.ne.s32 	%p3053, %r8875, -1;
	and.pred  	%p3054, %p3052, %p3053;
	@%p3054 bra 	$L__BB12_2831;
	mov.b32 	%r6724, 21106;
	st.u32 	[%rd1079], %r6724;
	mov.b32 	%r8875, -1;
	mov.pred 	%p4114, 0;
	bra.uni 	$L__BB12_2832;
$L__BB12_2831:
	ld.shared.u64 	%rd5899, [m_Local_$_0];
	shl.b64 	%rd5900, %rd757, 32;
	shr.s64 	%rd5901, %rd5900, 28;
	add.s64 	%rd5902, %rd5899, %rd5901;
	mov.b16 	%rs727, 0;
	st.u8 	[%rd5902], %rs727;
	st.u8 	[%rd5902+1], %rs727;
	mov.b32 	%r6718, 3608;
	st.u32 	[%rd5902+4], %r6718;
	mov.b16 	%rs728, 1;
	st.u8 	[%rd5902+3], %rs728;
	mov.b32 	%r6719, 48;
	st.u32 	[%rd5902+8], %r6719;
	mov.b32 	%r6720, -1;
	st.u32 	[%rd5902+16], %r6720;
	ld.shared.u64 	%rd5903, [m_Local_$_0];
	add.s64 	%rd5904, %rd5903, %rd5901;
	mov.b32 	%r6721, 0;
	st.u32 	[%rd5904+32], %r6721;
	ld.shared.u64 	%rd5905, [m_Local_$_0];
	add.s64 	%rd5906, %rd5905, %rd5901;
	st.u32 	[%rd5906+36], %r6721;
	ld.shared.u64 	%rd5907, [m_Local_$_0];
	add.s64 	%rd5908, %rd5907, %rd5901;
	st.u32 	[%rd5908+40], %r6721;
	ld.u32 	%r6722, [%rd1079];
	setp.eq.s32 	%p4114, %r6722, 0;
$L__BB12_2832:
	mov.b32 	%r8876, 0;
	not.pred 	%p3056, %p4114;
	@%p3056 bra 	$L__BB12_2838;
	setp.ne.s32 	%p3057, %r8875, -1;
	@%p3057 bra 	$L__BB12_2835;
	mov.b32 	%r6732, 21352;
	st.u32 	[%rd1079], %r6732;
	bra.uni 	$L__BB12_2838;
$L__BB12_2835:
	ld.shared.u64 	%rd5909, [m_Local_$_0];
	mul.wide.s32 	%rd758, %r8875, 16;
	add.s64 	%rd5910, %rd5909, %rd758;
	st.u32 	[%rd5910+40], %r1835;
	ld.u32 	%r6727, [%rd1079];
	setp.ne.s32 	%p3058, %r6727, 0;
	@%p3058 bra 	$L__BB12_2838;
	ld.shared.u64 	%rd5911, [m_Local_$_0];
	add.s64 	%rd5912, %rd5911, %rd758;
	st.u32 	[%rd5912+36], %r8874;
	ld.u32 	%r6729, [%rd1079];
	setp.ne.s32 	%p3059, %r6729, 0;
	@%p3059 bra 	$L__BB12_2838;
	ld.shared.u64 	%rd5913, [m_Local_$_0];
	add.s64 	%rd5914, %rd5913, %rd758;
	st.u32 	[%rd5914+32], %r1779;
	ld.u32 	%r6730, [%rd1079];
	setp.eq.s32 	%p3060, %r6730, 0;
	selp.b32 	%r8876, %r8875, 0, %p3060;
$L__BB12_2838:
	st.u32 	[%rd1079], %r8876;
	mov.b16 	%rs971, 0;
	bra.uni 	$L__BB12_2840;
$L__BB12_2839:
	cvt.u64.u32 	%rd5915, %r8870;
	add.s64 	%rd5916, %rd756, %rd5915;
	ld.u8 	%rs971, [%rd5916+32];
$L__BB12_2840:
	setp.ne.s32 	%p3061, %r1785, -1;
	@%p3061 bra 	$L__BB12_2842;
	mov.b32 	%r6751, 21352;
	st.u32 	[%rd1079], %r6751;
	bra.uni 	$L__BB12_2854;
$L__BB12_2842:
	ld.shared.u64 	%rd5917, [m_Local_$_0];
	add.s64 	%rd759, %rd5917, %rd749;
	ld.u32 	%r6734, [%rd759+12];
	setp.gt.s32 	%p3062, %r8851, -1;
	setp.lt.s32 	%p3063, %r8851, %r6734;
	and.pred  	%p3064, %p3062, %p3063;
	@%p3064 bra 	$L__BB12_2853;
	ld.shared.u64 	%rd5920, [m_Local_$_1];
	atom.add.u64 	%rd5921, [%rd3], 48;
	add.s64 	%rd5922, %rd5921, 56;
	setp.lt.u64 	%p3065, %rd5922, %rd5920;
	shr.u64 	%rd760, %rd5921, 4;
	cvt.u32.u64 	%r8877, %rd760;
	setp.ne.s32 	%p3066, %r8877, -1;
	and.pred  	%p3067, %p3065, %p3066;
	@%p3067 bra 	$L__BB12_2845;
	mov.b32 	%r6742, 21106;
	st.u32 	[%rd1079], %r6742;
	mov.b32 	%r8877, -1;
	mov.pred 	%p4115, 0;
	bra.uni 	$L__BB12_2846;
$L__BB12_2845:
	ld.shared.u64 	%rd5923, [m_Local_$_0];
	shl.b64 	%rd5924, %rd760, 32;
	shr.s64 	%rd5925, %rd5924, 28;
	add.s64 	%rd5926, %rd5923, %rd5925;
	mov.b16 	%rs731, 0;
	st.u8 	[%rd5926], %rs731;
	st.u8 	[%rd5926+1], %rs731;
	mov.b32 	%r6736, 3608;
	st.u32 	[%rd5926+4], %r6736;
	mov.b16 	%rs732, 1;
	st.u8 	[%rd5926+3], %rs732;
	mov.b32 	%r6737, 48;
	st.u32 	[%rd5926+8], %r6737;
	mov.b32 	%r6738, -1;
	st.u32 	[%rd5926+16], %r6738;
	ld.shared.u64 	%rd5927, [m_Local_$_0];
	add.s64 	%rd5928, %rd5927, %rd5925;
	mov.b32 	%r6739, 0;
	st.u32 	[%rd5928+32], %r6739;
	ld.shared.u64 	%rd5929, [m_Local_$_0];
	add.s64 	%rd5930, %rd5929, %rd5925;
	st.u32 	[%rd5930+36], %r6739;
	ld.shared.u64 	%rd5931, [m_Local_$_0];
	add.s64 	%rd5932, %rd5931, %rd5925;
	st.u32 	[%rd5932+40], %r6739;
	ld.u32 	%r6740, [%rd1079];
	setp.eq.s32 	%p4115, %r6740, 0;
$L__BB12_2846:
	mov.b32 	%r8878, 0;
	not.pred 	%p3069, %p4115;
	@%p3069 bra 	$L__BB12_2852;
	setp.ne.s32 	%p3070, %r8877, -1;
	@%p3070 bra 	$L__BB12_2849;
	mov.b32 	%r6750, 21352;
	st.u32 	[%rd1079], %r6750;
	bra.uni 	$L__BB12_2852;
$L__BB12_2849:
	ld.shared.u64 	%rd5933, [m_Local_$_0];
	mul.wide.s32 	%rd761, %r8877, 16;
	add.s64 	%rd5934, %rd5933, %rd761;
	st.u32 	[%rd5934+40], %r6734;
	ld.u32 	%r6745, [%rd1079];
	setp.ne.s32 	%p3071, %r6745, 0;
	@%p3071 bra 	$L__BB12_2852;
	ld.shared.u64 	%rd5935, [m_Local_$_0];
	add.s64 	%rd5936, %rd5935, %rd761;
	st.u32 	[%rd5936+36], %r8851;
	ld.u32 	%r6747, [%rd1079];
	setp.ne.s32 	%p3072, %r6747, 0;
	@%p3072 bra 	$L__BB12_2852;
	ld.shared.u64 	%rd5937, [m_Local_$_0];
	add.s64 	%rd5938, %rd5937, %rd761;
	st.u32 	[%rd5938+32], %r1785;
	ld.u32 	%r6748, [%rd1079];
	setp.eq.s32 	%p3073, %r6748, 0;
	selp.b32 	%r8878, %r8877, 0, %p3073;
$L__BB12_2852:
	st.u32 	[%rd1079], %r8878;
	bra.uni 	$L__BB12_2854;
$L__BB12_2853:
	cvt.u64.u32 	%rd5918, %r8871;
	add.s64 	%rd5919, %rd759, %rd5918;
	mov.b32 	%r6735, 0;
	st.u32 	[%rd5919+32], %r6735;
	st.u8 	[%rd5919+32], %rs971;
$L__BB12_2854:
	add.s32 	%r8874, %r8874, 1;
	add.s32 	%r8873, %r8873, 1;
	setp.ne.s32 	%p3074, %r8873, 0;
	add.s32 	%r8851, %r8851, 1;
	add.s32 	%r8871, %r8871, 4;
	add.s32 	%r8870, %r8870, 4;
	@%p3074 bra 	$L__BB12_2799;
$L__BB12_2855:
	ld.shared.u64 	%rd5939, [m_Local_$_1];
	atom.add.u64 	%rd5940, [%rd3], 48;
	add.s64 	%rd5941, %rd5940, 56;
	setp.lt.u64 	%p3075, %rd5941, %rd5939;
	shr.u64 	%rd5942, %rd5940, 4;
	cvt.u32.u64 	%r6752, %rd5942;
	selp.b32 	%r1850, %r6752, -1, %p3075;
	setp.ne.s32 	%p3076, %r1850, -1;
	@%p3076 bra 	$L__BB12_2857;
	mov.b32 	%r6864, 21352;
	st.u32 	[%rd1079], %r6864;
	bra.uni 	$L__BB12_2932;
$L__BB12_2857:
	ld.shared.u64 	%rd5943, [m_Local_$_0];
	mul.wide.s32 	%rd762, %r1850, 16;
	add.s64 	%rd5944, %rd5943, %rd762;
	mov.b16 	%rs733, 1;
	st.u8 	[%rd5944], %rs733;
	mov.b16 	%rs734, 0;
	st.u8 	[%rd5944+1], %rs734;
	mov.b32 	%r6753, 2905;
	st.u32 	[%rd5944+4], %r6753;
	st.u8 	[%rd5944+3], %rs733;
	mov.b32 	%r6754, 48;
	st.u32 	[%rd5944+8], %r6754;
	mov.b32 	%r6755, -1;
	st.u32 	[%rd5944+16], %r6755;
	ld.shared.u64 	%rd5945, [m_Local_$_0];
	mul.wide.s32 	%rd763, %r1785, 16;
	add.s64 	%rd5946, %rd5945, %rd763;
	ld.u32 	%r1851, [%rd5946+12];
	shl.b32 	%r6756, %r1851, 2;
	add.s32 	%r6757, %r6756, 32;
	shr.s32 	%r6758, %r6757, 31;
	shr.u32 	%r6759, %r6758, 29;
	add.s32 	%r6760, %r6757, %r6759;
	and.b32  	%r6761, %r6760, -8;
	sub.s32 	%r6762, %r6757, %r6761;
	setp.eq.s32 	%p3077, %r6762, 0;
	sub.s32 	%r6763, %r6756, %r6762;
	add.s32 	%r6764, %r6763, 40;
	selp.b32 	%r1852, %r6757, %r6764, %p3077;
	ld.shared.u64 	%rd764, [m_Local_$_1];
	and.b32  	%r6765, %r1852, 12;
	setp.eq.s32 	%p3078, %r6765, 0;
	mov.u32 	%r8879, %r1852;
	@%p3078 bra 	$L__BB12_2859;
	shr.s32 	%r6766, %r1852, 31;
	shr.u32 	%r6767, %r6766, 28;
	add.s32 	%r6768, %r1852, %r6767;
	and.b32  	%r6769, %r6768, -16;
	add.s32 	%r8879, %r6769, 16;
$L__BB12_2859:
	cvt.s64.s32 	%rd5947, %r8879;
	atom.add.u64 	%rd5948, [%rd3], %rd5947;
	cvt.s64.s32 	%rd5949, %r1852;
	add.s64 	%rd5950, %rd5949, %rd5948;
	add.s64 	%rd5951, %rd5950, 8;
	setp.lt.u64 	%p3079, %rd5951, %rd764;
	shr.u64 	%rd5952, %rd5948, 4;
	cvt.u32.u64 	%r6770, %rd5952;
	selp.b32 	%r1855, %r6770, -1, %p3079;
	setp.ne.s32 	%p3080, %r1855, -1;
	@%p3080 bra 	$L__BB12_2861;
	mov.b32 	%r6828, 21352;
	st.u32 	[%rd1079], %r6828;
	bra.uni 	$L__BB12_2900;
$L__BB12_2861:
	ld.shared.u64 	%rd5953, [m_Local_$_0];
	mul.wide.s32 	%rd765, %r1855, 16;
	add.s64 	%rd5954, %rd5953, %rd765;
	mov.b16 	%rs735, 0;
	st.u8 	[%rd5954], %rs735;
	st.u8 	[%rd5954+1], %rs735;
	mov.b32 	%r6771, 4335;
	st.u32 	[%rd5954+4], %r6771;
	mov.b16 	%rs736, 1;
	st.u8 	[%rd5954+3], %rs736;
	st.u32 	[%rd5954+8], %r1852;
	st.u32 	[%rd5954+12], %r1851;
	setp.lt.s32 	%p3081, %r1851, 1;
	@%p3081 bra 	$L__BB12_2900;
	setp.eq.s32 	%p3082, %r1851, 1;
	mov.b32 	%r1874, 0;
	@%p3082 bra 	$L__BB12_2888;
	and.b32  	%r1874, %r1851, 2147483646;
	neg.s32 	%r8881, %r1874;
	mov.b32 	%r8880, 0;
	mov.u32 	%r8882, %r8880;
$L__BB12_2864:
	ld.shared.u64 	%rd5955, [m_Local_$_0];
	add.s64 	%rd766, %rd5955, %rd765;
	ld.u32 	%r1860, [%rd766+12];
	setp.lt.s32 	%p3083, %r8882, %r1860;
	@%p3083 bra 	$L__BB12_2875;
	ld.shared.u64 	%rd5956, [m_Local_$_1];
	atom.add.u64 	%rd5957, [%rd3], 48;
	add.s64 	%rd5958, %rd5957, 56;
	setp.lt.u64 	%p3084, %rd5958, %rd5956;
	shr.u64 	%rd767, %rd5957, 4;
	cvt.u32.u64 	%r8883, %rd767;
	setp.ne.s32 	%p3085, %r8883, -1;
	and.pred  	%p3086, %p3084, %p3085;
	@%p3086 bra 	$L__BB12_2867;
	mov.b32 	%r6781, 21106;
	st.u32 	[%rd1079], %r6781;
	mov.b32 	%r8883, -1;
	mov.pred 	%p4116, 0;
	bra.uni 	$L__BB12_2868;
$L__BB12_2867:
	ld.shared.u64 	%rd5959, [m_Local_$_0];
	shl.b64 	%rd5960, %rd767, 32;
	shr.s64 	%rd5961, %rd5960, 28;
	add.s64 	%rd5962, %rd5959, %rd5961;
	mov.b16 	%rs737, 0;
	st.u8 	[%rd5962], %rs737;
	st.u8 	[%rd5962+1], %rs737;
	mov.b32 	%r6775, 3608;
	st.u32 	[%rd5962+4], %r6775;
	mov.b16 	%rs738, 1;
	st.u8 	[%rd5962+3], %rs738;
	mov.b32 	%r6776, 48;
	st.u32 	[%rd5962+8], %r6776;
	mov.b32 	%r6777, -1;
	st.u32 	[%rd5962+16], %r6777;
	ld.shared.u64 	%rd5963, [m_Local_$_0];
	add.s64 	%rd5964, %rd5963, %rd5961;
	mov.b32 	%r6778, 0;
	st.u32 	[%rd5964+32], %r6778;
	ld.shared.u64 	%rd5965, [m_Local_$_0];
	add.s64 	%rd5966, %rd5965, %rd5961;
	st.u32 	[%rd5966+36], %r6778;
	ld.shared.u64 	%rd5967, [m_Local_$_0];
	add.s64 	%rd5968, %rd5967, %rd5961;
	st.u32 	[%rd5968+40], %r6778;
	ld.u32 	%r6779, [%rd1079];
	setp.eq.s32 	%p4116, %r6779, 0;
$L__BB12_2868:
	mov.b32 	%r8884, 0;
	not.pred 	%p3088, %p4116;
	@%p3088 bra 	$L__BB12_2874;
	setp.ne.s32 	%p3089, %r8883, -1;
	@%p3089 bra 	$L__BB12_2871;
	mov.b32 	%r6789, 21352;
	st.u32 	[%rd1079], %r6789;
	bra.uni 	$L__BB12_2874;
$L__BB12_2871:
	ld.shared.u64 	%rd5969, [m_Local_$_0];
	mul.wide.s32 	%rd768, %r8883, 16;
	add.s64 	%rd5970, %rd5969, %rd768;
	st.u32 	[%rd5970+40], %r1860;
	ld.u32 	%r6784, [%rd1079];
	setp.ne.s32 	%p3090, %r6784, 0;
	@%p3090 bra 	$L__BB12_2874;
	ld.shared.u64 	%rd5971, [m_Local_$_0];
	add.s64 	%rd5972, %rd5971, %rd768;
	st.u32 	[%rd5972+36], %r8882;
	ld.u32 	%r6786, [%rd1079];
	setp.ne.s32 	%p3091, %r6786, 0;
	@%p3091 bra 	$L__BB12_2874;
	ld.shared.u64 	%rd5973, [m_Local_$_0];
	add.s64 	%rd5974, %rd5973, %rd768;
	st.u32 	[%rd5974+32], %r1855;
	ld.u32 	%r6787, [%rd1079];
	setp.eq.s32 	%p3092, %r6787, 0;
	selp.b32 	%r8884, %r8883, 0, %p3092;
$L__BB12_2874:
	st.u32 	[%rd1079], %r8884;
	bra.uni 	$L__BB12_2876;
$L__BB12_2875:
	cvt.u64.u32 	%rd5975, %r8880;
	add.s64 	%rd5976, %rd766, %rd5975;
	mov.b32 	%r6790, 0;
	st.u32 	[%rd5976+32], %r6790;
$L__BB12_2876:
	ld.shared.u64 	%rd5977, [m_Local_$_0];
	add.s64 	%rd769, %rd5977, %rd765;
	ld.u32 	%r1865, [%rd769+12];
	add.s32 	%r6791, %r8882, 1;
	setp.lt.s32 	%p3093, %r6791, %r1865;
	@%p3093 bra 	$L__BB12_2886;
	ld.shared.u64 	%rd5978, [m_Local_$_1];
	atom.add.u64 	%rd5979, [%rd3], 48;
	add.s64 	%rd5980, %rd5979, 56;
	setp.ge.u64 	%p3094, %rd5980, %rd5978;
	shr.u64 	%rd770, %rd5979, 4;
	cvt.u32.u64 	%r8885, %rd770;
	setp.eq.s32 	%p3095, %r8885, -1;
	or.pred  	%p3096, %p3094, %p3095;
	@%p3096 bra 	$L__BB12_2879;
	ld.shared.u64 	%rd5981, [m_Local_$_0];
	shl.b64 	%rd5982, %rd770, 32;
	shr.s64 	%rd5983, %rd5982, 28;
	add.s64 	%rd5984, %rd5981, %rd5983;
	mov.b16 	%rs739, 0;
	st.u8 	[%rd5984], %rs739;
	st.u8 	[%rd5984+1], %rs739;
	mov.b32 	%r6792, 3608;
	st.u32 	[%rd5984+4], %r6792;
	mov.b16 	%rs740, 1;
	st.u8 	[%rd5984+3], %rs740;
	mov.b32 	%r6793, 48;
	st.u32 	[%rd5984+8], %r6793;
	mov.b32 	%r6794, -1;
	st.u32 	[%rd5984+16], %r6794;
	ld.shared.u64 	%rd5985, [m_Local_$_0];
	add.s64 	%rd5986, %rd5985, %rd5983;
	mov.b32 	%r6795, 0;
	st.u32 	[%rd5986+32], %r6795;
	ld.shared.u64 	%rd5987, [m_Local_$_0];
	add.s64 	%rd5988, %rd5987, %rd5983;
	st.u32 	[%rd5988+36], %r6795;
	ld.shared.u64 	%rd5989, [m_Local_$_0];
	add.s64 	%rd5990, %rd5989, %rd5983;
	st.u32 	[%rd5990+40], %r6795;
	ld.u32 	%r6796, [%rd1079];
	setp.eq.s32 	%p4117, %r6796, 0;
	bra.uni 	$L__BB12_2880;
$L__BB12_2879:
	mov.b32 	%r6798, 21106;
	st.u32 	[%rd1079], %r6798;
	mov.b32 	%r8885, -1;
	mov.pred 	%p4117, 0;
$L__BB12_2880:
	mov.b32 	%r8886, 0;
	not.pred 	%p3098, %p4117;
	@%p3098 bra 	$L__BB12_2885;
	setp.eq.s32 	%p3099, %r8885, -1;
	@%p3099 bra 	$L__BB12_4073;
	ld.shared.u64 	%rd5991, [m_Local_$_0];
	mul.wide.s32 	%rd771, %r8885, 16;
	add.s64 	%rd5992, %rd5991, %rd771;
	st.u32 	[%rd5992+40], %r1865;
	ld.u32 	%r6801, [%rd1079];
	setp.eq.s32 	%p3100, %r6801, 0;
	@%p3100 bra 	$L__BB12_2883;
	bra.uni 	$L__BB12_2885;
$L__BB12_2883:
	ld.shared.u64 	%rd5993, [m_Local_$_0];
	add.s64 	%rd5994, %rd5993, %rd771;
	st.u32 	[%rd5994+36], %r6791;
	ld.u32 	%r6804, [%rd1079];
	setp.ne.s32 	%p3101, %r6804, 0;
	@%p3101 bra 	$L__BB12_2885;
	ld.shared.u64 	%rd5995, [m_Local_$_0];
	add.s64 	%rd5996, %rd5995, %rd771;
	st.u32 	[%rd5996+32], %r1855;
	ld.u32 	%r6805, [%rd1079];
	setp.eq.s32 	%p3102, %r6805, 0;
	selp.b32 	%r8886, %r8885, 0, %p3102;
$L__BB12_2885:
	st.u32 	[%rd1079], %r8886;
	bra.uni 	$L__BB12_2887;
$L__BB12_2886:
	add.s32 	%r6808, %r8880, 4;
	cvt.u64.u32 	%rd5997, %r6808;
	add.s64 	%rd5998, %rd769, %rd5997;
	mov.b32 	%r6809, 0;
	st.u32 	[%rd5998+32], %r6809;
$L__BB12_2887:
	add.s32 	%r8882, %r8882, 2;
	add.s32 	%r8881, %r8881, 2;
	add.s32 	%r8880, %r8880, 8;
	setp.ne.s32 	%p3103, %r8881, 0;
	@%p3103 bra 	$L__BB12_2864;
$L__BB12_2888:
	and.b32  	%r6810, %r1851, 1;
	setp.eq.b32 	%p3104, %r6810, 1;
	not.pred 	%p3105, %p3104;
	@%p3105 bra 	$L__BB12_2900;
	ld.shared.u64 	%rd5999, [m_Local_$_0];
	add.s64 	%rd772, %rd5999, %rd765;
	ld.u32 	%r1875, [%rd772+12];
	setp.lt.s32 	%p3106, %r1874, %r1875;
	@%p3106 bra 	$L__BB12_2899;
	ld.shared.u64 	%rd6000, [m_Local_$_1];
	atom.add.u64 	%rd6001, [%rd3], 48;
	add.s64 	%rd6002, %rd6001, 56;
	setp.ge.u64 	%p3107, %rd6002, %rd6000;
	shr.u64 	%rd773, %rd6001, 4;
	cvt.u32.u64 	%r8888, %rd773;
	setp.eq.s32 	%p3108, %r8888, -1;
	or.pred  	%p3109, %p3107, %p3108;
	@%p3109 bra 	$L__BB12_2892;
	ld.shared.u64 	%rd6003, [m_Local_$_0];
	shl.b64 	%rd6004, %rd773, 32;
	shr.s64 	%rd6005, %rd6004, 28;
	add.s64 	%rd6006, %rd6003, %rd6005;
	mov.b16 	%rs741, 0;
	st.u8 	[%rd6006], %rs741;
	st.u8 	[%rd6006+1], %rs741;
	mov.b32 	%r6811, 3608;
	st.u32 	[%rd6006+4], %r6811;
	mov.b16 	%rs742, 1;
	st.u8 	[%rd6006+3], %rs742;
	mov.b32 	%r6812, 48;
	st.u32 	[%rd6006+8], %r6812;
	mov.b32 	%r6813, -1;
	st.u32 	[%rd6006+16], %r6813;
	ld.shared.u64 	%rd6007, [m_Local_$_0];
	add.s64 	%rd6008, %rd6007, %rd6005;
	mov.b32 	%r6814, 0;
	st.u32 	[%rd6008+32], %r6814;
	ld.shared.u64 	%rd6009, [m_Local_$_0];
	add.s64 	%rd6010, %rd6009, %rd6005;
	st.u32 	[%rd6010+36], %r6814;
	ld.shared.u64 	%rd6011, [m_Local_$_0];
	add.s64 	%rd6012, %rd6011, %rd6005;
	st.u32 	[%rd6012+40], %r6814;
	ld.u32 	%r6815, [%rd1079];
	setp.eq.s32 	%p4118, %r6815, 0;
	bra.uni 	$L__BB12_2893;
$L__BB12_2892:
	mov.b32 	%r6817, 21106;
	st.u32 	[%rd1079], %r6817;
	mov.b32 	%r8888, -1;
	mov.pred 	%p4118, 0;
$L__BB12_2893:
	mov.b32 	%r8889, 0;
	not.pred 	%p3111, %p4118;
	@%p3111 bra 	$L__BB12_2898;
	setp.eq.s32 	%p3112, %r8888, -1;
	@%p3112 bra 	$L__BB12_4074;
	ld.shared.u64 	%rd6013, [m_Local_$_0];
	mul.wide.s32 	%rd774, %r8888, 16;
	add.s64 	%rd6014, %rd6013, %rd774;
	st.u32 	[%rd6014+40], %r1875;
	ld.u32 	%r6820, [%rd1079];
	setp.eq.s32 	%p3113, %r6820, 0;
	@%p3113 bra 	$L__BB12_2896;
	bra.uni 	$L__BB12_2898;
$L__BB12_2896:
	ld.shared.u64 	%rd6015, [m_Local_$_0];
	add.s64 	%rd6016, %rd6015, %rd774;
	st.u32 	[%rd6016+36], %r1874;
	ld.u32 	%r6822, [%rd1079];
	setp.ne.s32 	%p3114, %r6822, 0;
	@%p3114 bra 	$L__BB12_2898;
	ld.shared.u64 	%rd6017, [m_Local_$_0];
	add.s64 	%rd6018, %rd6017, %rd774;
	st.u32 	[%rd6018+32], %r1855;
	ld.u32 	%r6823, [%rd1079];
	setp.eq.s32 	%p3115, %r6823, 0;
	selp.b32 	%r8889, %r8888, 0, %p3115;
$L__BB12_2898:
	st.u32 	[%rd1079], %r8889;
	bra.uni 	$L__BB12_2900;
$L__BB12_2899:
	shl.b32 	%r6826, %r1874, 2;
	cvt.u64.u32 	%rd6019, %r6826;
	add.s64 	%rd6020, %rd772, %rd6019;
	mov.b32 	%r6827, 0;
	st.u32 	[%rd6020+32], %r6827;
$L__BB12_2900:
	setp.lt.s32 	%p3116, %r1851, 1;
	@%p3116 bra 	$L__BB12_2931;
	mul.wide.s32 	%rd775, %r1855, 16;
	neg.s32 	%r8891, %r1851;
	mov.b32 	%r8890, 0;
	mov.u32 	%r8892, %r8890;
$L__BB12_2902:
	setp.ne.s32 	%p3117, %r1785, -1;
	@%p3117 bra 	$L__BB12_2904;
	mov.b32 	%r6845, 21352;
	st.u32 	[%rd1079], %r6845;
	mov.b16 	%rs972, 0;
	bra.uni 	$L__BB12_2916;
$L__BB12_2904:
	ld.shared.u64 	%rd6021, [m_Local_$_0];
	add.s64 	%rd776, %rd6021, %rd763;
	ld.u32 	%r1884, [%rd776+12];
	setp.lt.s32 	%p3118, %r8892, %r1884;
	@%p3118 bra 	$L__BB12_2915;
	ld.shared.u64 	%rd6022, [m_Local_$_1];
	atom.add.u64 	%rd6023, [%rd3], 48;
	add.s64 	%rd6024, %rd6023, 56;
	setp.lt.u64 	%p3119, %rd6024, %rd6022;
	shr.u64 	%rd777, %rd6023, 4;
	cvt.u32.u64 	%r8893, %rd777;
	setp.ne.s32 	%p3120, %r8893, -1;
	and.pred  	%p3121, %p3119, %p3120;
	@%p3121 bra 	$L__BB12_2907;
	mov.b32 	%r6836, 21106;
	st.u32 	[%rd1079], %r6836;
	mov.b32 	%r8893, -1;
	mov.pred 	%p4119, 0;
	bra.uni 	$L__BB12_2908;
$L__BB12_2907:
	ld.shared.u64 	%rd6025, [m_Local_$_0];
	shl.b64 	%rd6026, %rd777, 32;
	shr.s64 	%rd6027, %rd6026, 28;
	add.s64 	%rd6028, %rd6025, %rd6027;
	mov.b16 	%rs743, 0;
	st.u8 	[%rd6028], %rs743;
	st.u8 	[%rd6028+1], %rs743;
	mov.b32 	%r6830, 3608;
	st.u32 	[%rd6028+4], %r6830;
	mov.b16 	%rs744, 1;
	st.u8 	[%rd6028+3], %rs744;
	mov.b32 	%r6831, 48;
	st.u32 	[%rd6028+8], %r6831;
	mov.b32 	%r6832, -1;
	st.u32 	[%rd6028+16], %r6832;
	ld.shared.u64 	%rd6029, [m_Local_$_0];
	add.s64 	%rd6030, %rd6029, %rd6027;
	mov.b32 	%r6833, 0;
	st.u32 	[%rd6030+32], %r6833;
	ld.shared.u64 	%rd6031, [m_Local_$_0];
	add.s64 	%rd6032, %rd6031, %rd6027;
	st.u32 	[%rd6032+36], %r6833;
	ld.shared.u64 	%rd6033, [m_Local_$_0];
	add.s64 	%rd6034, %rd6033, %rd6027;
	st.u32 	[%rd6034+40], %r6833;
	ld.u32 	%r6834, [%rd1079];
	setp.eq.s32 	%p4119, %r6834, 0;
$L__BB12_2908:
	mov.b32 	%r8894, 0;
	not.pred 	%p3123, %p4119;
	@%p3123 bra 	$L__BB12_2914;
	setp.ne.s32 	%p3124, %r8893, -1;
	@%p3124 bra 	$L__BB12_2911;
	mov.b32 	%r6844, 21352;
	st.u32 	[%rd1079], %r6844;
	bra.uni 	$L__BB12_2914;
$L__BB12_2911:
	ld.shared.u64 	%rd6035, [m_Local_$_0];
	mul.wide.s32 	%rd778, %r8893, 16;
	add.s64 	%rd6036, %rd6035, %rd778;
	st.u32 	[%rd6036+40], %r1884;
	ld.u32 	%r6839, [%rd1079];
	setp.ne.s32 	%p3125, %r6839, 0;
	@%p3125 bra 	$L__BB12_2914;
	ld.shared.u64 	%rd6037, [m_Local_$_0];
	add.s64 	%rd6038, %rd6037, %rd778;
	st.u32 	[%rd6038+36], %r8892;
	ld.u32 	%r6841, [%rd1079];
	setp.ne.s32 	%p3126, %r6841, 0;
	@%p3126 bra 	$L__BB12_2914;
	ld.shared.u64 	%rd6039, [m_Local_$_0];
	add.s64 	%rd6040, %rd6039, %rd778;
	st.u32 	[%rd6040+32], %r1785;
	ld.u32 	%r6842, [%rd1079];
	setp.eq.s32 	%p3127, %r6842, 0;
	selp.b32 	%r8894, %r8893, 0, %p3127;
$L__BB12_2914:
	st.u32 	[%rd1079], %r8894;
	mov.b16 	%rs972, 0;
	bra.uni 	$L__BB12_2916;
$L__BB12_2915:
	cvt.u64.u32 	%rd6041, %r8890;
	add.s64 	%rd6042, %rd776, %rd6041;
	ld.u8 	%rs972, [%rd6042+32];
$L__BB12_2916:
	setp.ne.s32 	%p3128, %r1855, -1;
	@%p3128 bra 	$L__BB12_2918;
	mov.b32 	%r6862, 21352;
	st.u32 	[%rd1079], %r6862;
	bra.uni 	$L__BB12_2930;
$L__BB12_2918:
	ld.shared.u64 	%rd6043, [m_Local_$_0];
	add.s64 	%rd779, %rd6043, %rd775;
	ld.u32 	%r1889, [%rd779+12];
	setp.lt.s32 	%p3129, %r8892, %r1889;
	@%p3129 bra 	$L__BB12_2929;
	ld.shared.u64 	%rd6044, [m_Local_$_1];
	atom.add.u64 	%rd6045, [%rd3], 48;
	add.s64 	%rd6046, %rd6045, 56;
	setp.lt.u64 	%p3130, %rd6046, %rd6044;
	shr.u64 	%rd780, %rd6045, 4;
	cvt.u32.u64 	%r8895, %rd780;
	setp.ne.s32 	%p3131, %r8895, -1;
	and.pred  	%p3132, %p3130, %p3131;
	@%p3132 bra 	$L__BB12_2921;
	mov.b32 	%r6852, 21106;
	st.u32 	[%rd1079], %r6852;
	mov.b32 	%r8895, -1;
	mov.pred 	%p4120, 0;
	bra.uni 	$L__BB12_2922;
$L__BB12_2921:
	ld.shared.u64 	%rd6047, [m_Local_$_0];
	shl.b64 	%rd6048, %rd780, 32;
	shr.s64 	%rd6049, %rd6048, 28;
	add.s64 	%rd6050, %rd6047, %rd6049;
	mov.b16 	%rs747, 0;
	st.u8 	[%rd6050], %rs747;
	st.u8 	[%rd6050+1], %rs747;
	mov.b32 	%r6846, 3608;
	st.u32 	[%rd6050+4], %r6846;
	mov.b16 	%rs748, 1;
	st.u8 	[%rd6050+3], %rs748;
	mov.b32 	%r6847, 48;
	st.u32 	[%rd6050+8], %r6847;
	mov.b32 	%r6848, -1;
	st.u32 	[%rd6050+16], %r6848;
	ld.shared.u64 	%rd6051, [m_Local_$_0];
	add.s64 	%rd6052, %rd6051, %rd6049;
	mov.b32 	%r6849, 0;
	st.u32 	[%rd6052+32], %r6849;
	ld.shared.u64 	%rd6053, [m_Local_$_0];
	add.s64 	%rd6054, %rd6053, %rd6049;
	st.u32 	[%rd6054+36], %r6849;
	ld.shared.u64 	%rd6055, [m_Local_$_0];
	add.s64 	%rd6056, %rd6055, %rd6049;
	st.u32 	[%rd6056+40], %r6849;
	ld.u32 	%r6850, [%rd1079];
	setp.eq.s32 	%p4120, %r6850, 0;
$L__BB12_2922:
	mov.b32 	%r8896, 0;
	not.pred 	%p3134, %p4120;
	@%p3134 bra 	$L__BB12_2928;
	setp.ne.s32 	%p3135, %r8895, -1;
	@%p3135 bra 	$L__BB12_2925;
	mov.b32 	%r6860, 21352;
	st.u32 	[%rd1079], %r6860;
	bra.uni 	$L__BB12_2928;
$L__BB12_2925:
	ld.shared.u64 	%rd6057, [m_Local_$_0];
	mul.wide.s32 	%rd781, %r8895, 16;
	add.s64 	%rd6058, %rd6057, %rd781;
	st.u32 	[%rd6058+40], %r1889;
	ld.u32 	%r6855, [%rd1079];
	setp.ne.s32 	%p3136, %r6855, 0;
	@%p3136 bra 	$L__BB12_2928;
	ld.shared.u64 	%rd6059, [m_Local_$_0];
	add.s64 	%rd6060, %rd6059, %rd781;
	st.u32 	[%rd6060+36], %r8892;
	ld.u32 	%r6857, [%rd1079];
	setp.ne.s32 	%p3137, %r6857, 0;
	@%p3137 bra 	$L__BB12_2928;
	ld.shared.u64 	%rd6061, [m_Local_$_0];
	add.s64 	%rd6062, %rd6061, %rd781;
	st.u32 	[%rd6062+32], %r1855;
	ld.u32 	%r6858, [%rd1079];
	setp.eq.s32 	%p3138, %r6858, 0;
	selp.b32 	%r8896, %r8895, 0, %p3138;
$L__BB12_2928:
	st.u32 	[%rd1079], %r8896;
	bra.uni 	$L__BB12_2930;
$L__BB12_2929:
	cvt.u64.u32 	%rd6063, %r8890;
	add.s64 	%rd6064, %rd779, %rd6063;
	mov.b32 	%r6861, 0;
	st.u32 	[%rd6064+32], %r6861;
	st.u8 	[%rd6064+32], %rs972;
$L__BB12_2930:
	add.s32 	%r8892, %r8892, 1;
	add.s32 	%r8891, %r8891, 1;
	setp.ne.s32 	%p3139, %r8891, 0;
	add.s32 	%r8890, %r8890, 4;
	@%p3139 bra 	$L__BB12_2902;
$L__BB12_2931:
	ld.shared.u64 	%rd6065, [m_Local_$_0];
	add.s64 	%rd6066, %rd6065, %rd762;
	st.u32 	[%rd6066+32], %r1855;
	ld.shared.u64 	%rd6067, [m_Local_$_0];
	add.s64 	%rd6068, %rd6067, %rd762;
	st.u32 	[%rd6068+40], %r1851;
	ld.shared.u64 	%rd6069, [m_Local_$_0];
	add.s64 	%rd6070, %rd6069, %rd762;
	mov.b32 	%r6863, 0;
	st.u32 	[%rd6070+48], %r6863;
$L__BB12_2932:
	ld.shared.u64 	%rd6071, [m_Local_$_1];
	atom.add.u64 	%rd6072, [%rd3], 48;
	add.s64 	%rd6073, %rd6072, 56;
	setp.lt.u64 	%p3140, %rd6073, %rd6071;
	shr.u64 	%rd782, %rd6072, 4;
	cvt.u32.u64 	%r8900, %rd782;
	setp.ne.s32 	%p3141, %r8900, -1;
	and.pred  	%p3142, %p3140, %p3141;
	@%p3142 bra 	$L__BB12_2934;
	mov.b32 	%r9088, 21352;
	st.u32 	[%rd1079], %r9088;
	mov.b32 	%r8900, -1;
	bra.uni 	$L__BB12_2938;
$L__BB12_2934:
	setp.ne.s32 	%p3143, %r1850, -1;
	ld.shared.u64 	%rd6074, [m_Local_$_0];
	shl.b64 	%rd6075, %rd782, 32;
	shr.s64 	%rd783, %rd6075, 28;
	add.s64 	%rd6076, %rd6074, %rd783;
	mov.b16 	%rs749, 0;
	st.u8 	[%rd6076], %rs749;
	st.u8 	[%rd6076+1], %rs749;
	mov.b32 	%r6865, 16901;
	st.u32 	[%rd6076+4], %r6865;
	mov.b16 	%rs750, 1;
	st.u8 	[%rd6076+3], %rs750;
	mov.b32 	%r6866, 44;
	st.u32 	[%rd6076+8], %r6866;
	mov.b32 	%r6867, -1;
	st.u32 	[%rd6076+16], %r6867;
	@%p3143 bra 	$L__BB12_2936;
	mov.b32 	%r6869, 21352;
	st.u32 	[%rd1079], %r6869;
	mov.b32 	%r8897, 0;
	ld.shared.u64 	%rd7585, [m_Local_$_0];
	mov.u32 	%r8898, %r8897;
	bra.uni 	$L__BB12_2937;
$L__BB12_2936:
	ld.shared.u64 	%rd7585, [m_Local_$_0];
	mul.wide.s32 	%rd6077, %r1850, 16;
	add.s64 	%rd6078, %rd7585, %rd6077;
	ld.u32 	%r8897, [%rd6078+32];
	ld.u32 	%r8898, [%rd6078+40];
$L__BB12_2937:
	add.s64 	%rd6079, %rd7585, %rd783;
	st.u32 	[%rd6079+32], %r8897;
	ld.shared.u64 	%rd6080, [m_Local_$_0];
	add.s64 	%rd6081, %rd6080, %rd783;
	st.u32 	[%rd6081+40], %r8898;
	ld.u32 	%r9088, [%rd1079];
$L__BB12_2938:
	setp.ne.s32 	%p3144, %r9088, 0;
	mov.b32 	%r8902, 0;
	@%p3144 bra 	$L__BB12_2942;
	{ // callseq 130, 0
	.param .b64 param0;
	st.param.b64 	[param0], %rd1078;
	.param .b32 param1;
	st.param.b32 	[param1], %r8900;
	.param .b64 param2;
	st.param.b64 	[param2], %rd1079;
	.param .b32 retval0;
	call.uni (retval0), 
	_Z41invoke_java_lang_StringBuilder_toString9_PciPi, 
	(
	param0, 
	param1, 
	param2
	);
	ld.param.b32 	%r6874, [retval0];
	} // callseq 130
	ld.u32 	%r9088, [%rd1079];
	setp.ne.s32 	%p3145, %r9088, 0;
	@%p3145 bra 	$L__BB12_2942;
	ld.shared.u64 	%rd6082, [m_Local_$_0];
	mul.wide.s32 	%rd787, %r1452, 16;
	add.s64 	%rd6083, %rd6082, %rd787;
	st.u32 	[%rd6083+32], %r1452;
	ld.u32 	%r9088, [%rd1079];
	setp.ne.s32 	%p3146, %r9088, 0;
	mov.u32 	%r8902, %r1452;
	@%p3146 bra 	$L__BB12_2942;
	ld.shared.u64 	%rd6084, [m_Local_$_0];
	add.s64 	%rd6085, %rd6084, %rd787;
	st.u32 	[%rd6085+36], %r6874;
	ld.u32 	%r9088, [%rd1079];
	mov.u32 	%r8902, %r1452;
$L__BB12_2942:
	setp.ne.s32 	%p3147, %r9088, 0;
	mov.b32 	%r9089, 0;
	@%p3147 bra 	$L__BB12_3661;
	st.u32 	[%rd1079], %r8902;
	mov.u32 	%r9088, %r8902;
	bra.uni 	$L__BB12_3661;
$L__BB12_2944:
	ld.shared.u64 	%rd788, [m_Local_$_0];
	add.s64 	%rd6086, %rd788, %rd362;
	ld.u32 	%r6879, [%rd6086+12];
	sub.s32 	%r6880, %r6879, %r910;
	setp.le.s32 	%p3148, %r888, %r6880;
	@%p3148 bra 	$L__BB12_3580;
	ld.shared.u64 	%rd6213, [m_Local_$_1];
	atom.add.u64 	%rd6214, [%rd3], 32;
	add.s64 	%rd6215, %rd6214, 40;
	setp.lt.u64 	%p3224, %rd6215, %rd6213;
	shr.u64 	%rd6216, %rd6214, 4;
	cvt.u32.u64 	%r7004, %rd6216;
	selp.b32 	%r1911, %r7004, -1, %p3224;
	setp.ne.s32 	%p3225, %r1911, -1;
	@%p3225 bra 	$L__BB12_2947;
	mov.b32 	%r9088, 21106;
	st.u32 	[%rd1079], %r9088;
	mov.b32 	%r9065, -1;
	bra.uni 	$L__BB12_3578;
$L__BB12_2947:
	ld.shared.u64 	%rd6217, [m_Local_$_0];
	mul.wide.s32 	%rd789, %r1911, 16;
	add.s64 	%rd6218, %rd6217, %rd789;
	mov.b16 	%rs765, 0;
	st.u8 	[%rd6218], %rs765;
	st.u8 	[%rd6218+1], %rs765;
	mov.b32 	%r7005, 22978;
	st.u32 	[%rd6218+4], %r7005;
	mov.b16 	%rs766, 1;
	st.u8 	[%rd6218+3], %rs766;
	mov.b32 	%r7006, 32;
	st.u32 	[%rd6218+8], %r7006;
	mov.b32 	%r7007, -1;
	st.u32 	[%rd6218+16], %r7007;
	ld.shared.u64 	%rd6219, [m_Local_$_0];
	add.s64 	%rd6220, %rd6219, %rd789;
	st.u32 	[%rd6220+32], %r7007;
	ld.shared.u64 	%rd6221, [m_Local_$_0];
	add.s64 	%rd6222, %rd6221, %rd789;
	st.u32 	[%rd6222+36], %r7007;
	ld.shared.u64 	%rd6223, [m_Local_$_1];
	atom.add.u64 	%rd6224, [%rd3], 48;
	add.s64 	%rd6225, %rd6224, 56;
	setp.lt.u64 	%p3226, %rd6225, %rd6223;
	shr.u64 	%rd790, %rd6224, 4;
	cvt.u32.u64 	%r8905, %rd790;
	setp.ne.s32 	%p3227, %r8905, -1;
	and.pred  	%p3228, %p3226, %p3227;
	@%p3228 bra 	$L__BB12_2949;
	mov.b32 	%r9088, 21352;
	st.u32 	[%rd1079], %r9088;
	mov.b32 	%r8905, -1;
	bra.uni 	$L__BB12_2953;
$L__BB12_2949:
	ld.shared.u64 	%rd6226, [m_Local_$_0];
	shl.b64 	%rd6227, %rd790, 32;
	shr.s64 	%rd791, %rd6227, 28;
	add.s64 	%rd6228, %rd6226, %rd791;
	mov.b16 	%rs767, 1;
	st.u8 	[%rd6228], %rs767;
	mov.b16 	%rs768, 0;
	st.u8 	[%rd6228+1], %rs768;
	mov.b32 	%r7008, 2905;
	st.u32 	[%rd6228+4], %r7008;
	st.u8 	[%rd6228+3], %rs767;
	mov.b32 	%r7009, 48;
	st.u32 	[%rd6228+8], %r7009;
	mov.b32 	%r7010, -1;
	st.u32 	[%rd6228+16], %r7010;
	ld.shared.u64 	%rd6229, [m_Local_$_1];
	atom.add.u64 	%rd6230, [%rd3], 32;
	add.s64 	%rd6231, %rd6230, 40;
	setp.lt.u64 	%p3229, %rd6231, %rd6229;
	shr.u64 	%rd792, %rd6230, 4;
	cvt.u32.u64 	%r8903, %rd792;
	setp.ne.s32 	%p3230, %r8903, -1;
	and.pred  	%p3231, %p3229, %p3230;
	@%p3231 bra 	$L__BB12_2951;
	mov.b32 	%r7015, 21352;
	st.u32 	[%rd1079], %r7015;
	mov.b32 	%r8903, -1;
	bra.uni 	$L__BB12_2952;
$L__BB12_2951:
	ld.shared.u64 	%rd6232, [m_Local_$_0];
	shl.b64 	%rd6233, %rd792, 32;
	shr.s64 	%rd6234, %rd6233, 28;
	add.s64 	%rd6235, %rd6232, %rd6234;
	mov.b16 	%rs769, 0;
	st.u8 	[%rd6235], %rs769;
	st.u8 	[%rd6235+1], %rs769;
	mov.b32 	%r7011, 4335;
	st.u32 	[%rd6235+4], %r7011;
	mov.b16 	%rs770, 1;
	st.u8 	[%rd6235+3], %rs770;
	mov.b32 	%r7012, 32;
	st.u32 	[%rd6235+8], %r7012;
	mov.b32 	%r7013, 0;
	st.u32 	[%rd6235+12], %r7013;
$L__BB12_2952:
	ld.shared.u64 	%rd6236, [m_Local_$_0];
	add.s64 	%rd6237, %rd6236, %rd791;
	st.u32 	[%rd6237+32], %r8903;
	ld.shared.u64 	%rd6238, [m_Local_$_0];
	add.s64 	%rd6239, %rd6238, %rd791;
	mov.b32 	%r7016, 0;
	st.u32 	[%rd6239+40], %r7016;
	ld.u32 	%r9088, [%rd1079];
$L__BB12_2953:
	setp.ne.s32 	%p3232, %r9088, 0;
	mov.b32 	%r9065, 0;
	@%p3232 bra 	$L__BB12_3578;
	ld.shared.u64 	%rd6240, [m_Local_$_1];
	atom.add.u64 	%rd6241, [%rd3], 144;
	add.s64 	%rd6242, %rd6241, 152;
	setp.lt.u64 	%p3233, %rd6242, %rd6240;
	shr.u64 	%rd6243, %rd6241, 4;
	cvt.u32.u64 	%r7020, %rd6243;
	selp.b32 	%r1918, %r7020, -1, %p3233;
	setp.ne.s32 	%p3234, %r1918, -1;
	@%p3234 bra 	$L__BB12_2959;
	mov.b32 	%r7057, 21352;
	st.u32 	[%rd1079], %r7057;
$L__BB12_2956:
	mov.u64 	%rd6289, $str$26;
	add.s64 	%rd7587, %rd6289, 1;
	mul.wide.s32 	%rd802, %r1918, 16;
	mov.b32 	%r8911, -26;
	mov.u64 	%rd7588, %rd802;
$L__BB12_2957:
	setp.ne.s32 	%p3256, %r1918, -1;
	add.s32 	%r1934, %r8911, 27;
	add.s32 	%r1935, %r8911, 26;
	@%p3256 bra 	$L__BB12_2985;
	mov.b32 	%r7075, 21352;
	st.u32 	[%rd1079], %r7075;
	bra.uni 	$L__BB12_2997;
$L__BB12_2959:
	ld.shared.u64 	%rd6244, [m_Local_$_0];
	mul.wide.s32 	%rd793, %r1918, 16;
	add.s64 	%rd6245, %rd6244, %rd793;
	mov.b16 	%rs771, 0;
	st.u8 	[%rd6245], %rs771;
	st.u8 	[%rd6245+1], %rs771;
	mov.b32 	%r7022, 4335;
	st.u32 	[%rd6245+4], %r7022;
	mov.b16 	%rs772, 1;
	st.u8 	[%rd6245+3], %rs772;
	mov.b32 	%r7023, 144;
	st.u32 	[%rd6245+8], %r7023;
	mov.b32 	%r7024, 27;
	st.u32 	[%rd6245+12], %r7024;
	mov.b32 	%r8906, -26;
	mov.u64 	%rd7586, %rd793;
$L__BB12_2960:
	add.s32 	%r1920, %r8906, 27;
	add.s32 	%r1921, %r8906, 26;
	ld.shared.u64 	%rd795, [m_Local_$_0];
	add.s64 	%rd6246, %rd795, %rd793;
	ld.u32 	%r1922, [%rd6246+12];
	setp.lt.s32 	%p3235, %r1921, %r1922;
	@%p3235 bra 	$L__BB12_2971;
	ld.shared.u64 	%rd6247, [m_Local_$_1];
	atom.add.u64 	%rd6248, [%rd3], 48;
	add.s64 	%rd6249, %rd6248, 56;
	setp.lt.u64 	%p3236, %rd6249, %rd6247;
	shr.u64 	%rd796, %rd6248, 4;
	cvt.u32.u64 	%r8907, %rd796;
	setp.ne.s32 	%p3237, %r8907, -1;
	and.pred  	%p3238, %p3236, %p3237;
	@%p3238 bra 	$L__BB12_2963;
	mov.b32 	%r7031, 21106;
	st.u32 	[%rd1079], %r7031;
	mov.b32 	%r8907, -1;
	mov.pred 	%p4121, 0;
	bra.uni 	$L__BB12_2964;
$L__BB12_2963:
	ld.shared.u64 	%rd6250, [m_Local_$_0];
	shl.b64 	%rd6251, %rd796, 32;
	shr.s64 	%rd6252, %rd6251, 28;
	add.s64 	%rd6253, %rd6250, %rd6252;
	mov.b16 	%rs773, 0;
	st.u8 	[%rd6253], %rs773;
	st.u8 	[%rd6253+1], %rs773;
	mov.b32 	%r7025, 3608;
	st.u32 	[%rd6253+4], %r7025;
	mov.b16 	%rs774, 1;
	st.u8 	[%rd6253+3], %rs774;
	mov.b32 	%r7026, 48;
	st.u32 	[%rd6253+8], %r7026;
	mov.b32 	%r7027, -1;
	st.u32 	[%rd6253+16], %r7027;
	ld.shared.u64 	%rd6254, [m_Local_$_0];
	add.s64 	%rd6255, %rd6254, %rd6252;
	mov.b32 	%r7028, 0;
	st.u32 	[%rd6255+32], %r7028;
	ld.shared.u64 	%rd6256, [m_Local_$_0];
	add.s64 	%rd6257, %rd6256, %rd6252;
	st.u32 	[%rd6257+36], %r7028;
	ld.shared.u64 	%rd6258, [m_Local_$_0];
	add.s64 	%rd6259, %rd6258, %rd6252;
	st.u32 	[%rd6259+40], %r7028;
	ld.u32 	%r7029, [%rd1079];
	setp.eq.s32 	%p4121, %r7029, 0;
$L__BB12_2964:
	mov.b32 	%r8908, 0;
	not.pred 	%p3240, %p4121;
	@%p3240 bra 	$L__BB12_2970;
	setp.ne.s32 	%p3241, %r8907, -1;
	@%p3241 bra 	$L__BB12_2967;
	mov.b32 	%r7039, 21352;
	st.u32 	[%rd1079], %r7039;
	bra.uni 	$L__BB12_2970;
$L__BB12_2967:
	ld.shared.u64 	%rd6260, [m_Local_$_0];
	mul.wide.s32 	%rd797, %r8907, 16;
	add.s64 	%rd6261, %rd6260, %rd797;
	st.u32 	[%rd6261+40], %r1922;
	ld.u32 	%r7034, [%rd1079];
	setp.ne.s32 	%p3242, %r7034, 0;
	@%p3242 bra 	$L__BB12_2970;
	ld.shared.u64 	%rd6262, [m_Local_$_0];
	add.s64 	%rd6263, %rd6262, %rd797;
	st.u32 	[%rd6263+36], %r1921;
	ld.u32 	%r7036, [%rd1079];
	setp.ne.s32 	%p3243, %r7036, 0;
	@%p3243 bra 	$L__BB12_2970;
	ld.shared.u64 	%rd6264, [m_Local_$_0];
	add.s64 	%rd6265, %rd6264, %rd797;
	st.u32 	[%rd6265+32], %r1918;
	ld.u32 	%r7037, [%rd1079];
	setp.eq.s32 	%p3244, %r7037, 0;
	selp.b32 	%r8908, %r8907, 0, %p3244;
$L__BB12_2970:
	st.u32 	[%rd1079], %r8908;
	bra.uni 	$L__BB12_2972;
$L__BB12_2971:
	add.s64 	%rd6266, %rd795, %rd7586;
	mov.b32 	%r7040, 0;
	st.u32 	[%rd6266+32], %r7040;
$L__BB12_2972:
	setp.eq.s32 	%p3245, %r1920, 27;
	@%p3245 bra 	$L__BB12_2956;
	ld.shared.u64 	%rd798, [m_Local_$_0];
	add.s64 	%rd6267, %rd798, %rd793;
	ld.u32 	%r1927, [%rd6267+12];
	setp.lt.s32 	%p3246, %r1920, %r1927;
	@%p3246 bra 	$L__BB12_2983;
	ld.shared.u64 	%rd6268, [m_Local_$_1];
	atom.add.u64 	%rd6269, [%rd3], 48;
	add.s64 	%rd6270, %rd6269, 56;
	setp.ge.u64 	%p3247, %rd6270, %rd6268;
	shr.u64 	%rd799, %rd6269, 4;
	cvt.u32.u64 	%r8909, %rd799;
	setp.eq.s32 	%p3248, %r8909, -1;
	or.pred  	%p3249, %p3247, %p3248;
	@%p3249 bra 	$L__BB12_2976;
	ld.shared.u64 	%rd6271, [m_Local_$_0];
	shl.b64 	%rd6272, %rd799, 32;
	shr.s64 	%rd6273, %rd6272, 28;
	add.s64 	%rd6274, %rd6271, %rd6273;
	mov.b16 	%rs775, 0;
	st.u8 	[%rd6274], %rs775;
	st.u8 	[%rd6274+1], %rs775;
	mov.b32 	%r7041, 3608;
	st.u32 	[%rd6274+4], %r7041;
	mov.b16 	%rs776, 1;
	st.u8 	[%rd6274+3], %rs776;
	mov.b32 	%r7042, 48;
	st.u32 	[%rd6274+8], %r7042;
	mov.b32 	%r7043, -1;
	st.u32 	[%rd6274+16], %r7043;
	ld.shared.u64 	%rd6275, [m_Local_$_0];
	add.s64 	%rd6276, %rd6275, %rd6273;
	mov.b32 	%r7044, 0;
	st.u32 	[%rd6276+32], %r7044;
	ld.shared.u64 	%rd6277, [m_Local_$_0];
	add.s64 	%rd6278, %rd6277, %rd6273;
	st.u32 	[%rd6278+36], %r7044;
	ld.shared.u64 	%rd6279, [m_Local_$_0];
	add.s64 	%rd6280, %rd6279, %rd6273;
	st.u32 	[%rd6280+40], %r7044;
	ld.u32 	%r7045, [%rd1079];
	setp.eq.s32 	%p4122, %r7045, 0;
	bra.uni 	$L__BB12_2977;
$L__BB12_2976:
	mov.b32 	%r7047, 21106;
	st.u32 	[%rd1079], %r7047;
	mov.b32 	%r8909, -1;
	mov.pred 	%p4122, 0;
$L__BB12_2977:
	mov.b32 	%r8910, 0;
	not.pred 	%p3251, %p4122;
	@%p3251 bra 	$L__BB12_2982;
	setp.eq.s32 	%p3252, %r8909, -1;
	@%p3252 bra 	$L__BB12_4075;
	ld.shared.u64 	%rd6281, [m_Local_$_0];
	mul.wide.s32 	%rd800, %r8909, 16;
	add.s64 	%rd6282, %rd6281, %rd800;
	st.u32 	[%rd6282+40], %r1927;
	ld.u32 	%r7050, [%rd1079];
	setp.eq.s32 	%p3253, %r7050, 0;
	@%p3253 bra 	$L__BB12_2980;
	bra.uni 	$L__BB12_2982;
$L__BB12_2980:
	ld.shared.u64 	%rd6283, [m_Local_$_0];
	add.s64 	%rd6284, %rd6283, %rd800;
	st.u32 	[%rd6284+36], %r1920;
	ld.u32 	%r7052, [%rd1079];
	setp.ne.s32 	%p3254, %r7052, 0;
	@%p3254 bra 	$L__BB12_2982;
	ld.shared.u64 	%rd6285, [m_Local_$_0];
	add.s64 	%rd6286, %rd6285, %rd800;
	st.u32 	[%rd6286+32], %r1918;
	ld.u32 	%r7053, [%rd1079];
	setp.eq.s32 	%p3255, %r7053, 0;
	selp.b32 	%r8910, %r8909, 0, %p3255;
$L__BB12_2982:
	st.u32 	[%rd1079], %r8910;
	bra.uni 	$L__BB12_2984;
$L__BB12_2983:
	add.s64 	%rd6287, %rd798, %rd7586;
	mov.b32 	%r7056, 0;
	st.u32 	[%rd6287+36], %r7056;
$L__BB12_2984:
	add.s64 	%rd7586, %rd7586, 8;
	add.s32 	%r8906, %r8906, 2;
	bra.uni 	$L__BB12_2960;
$L__BB12_2985:
	ld.shared.u64 	%rd805, [m_Local_$_0];
	add.s64 	%rd6290, %rd805, %rd802;
	ld.u32 	%r1936, [%rd6290+12];
	setp.lt.s32 	%p3257, %r1935, %r1936;
	@%p3257 bra 	$L__BB12_2996;
	ld.shared.u64 	%rd6291, [m_Local_$_1];
	atom.add.u64 	%rd6292, [%rd3], 48;
	add.s64 	%rd6293, %rd6292, 56;
	setp.lt.u64 	%p3258, %rd6293, %rd6291;
	shr.u64 	%rd806, %rd6292, 4;
	cvt.u32.u64 	%r8912, %rd806;
	setp.ne.s32 	%p3259, %r8912, -1;
	and.pred  	%p3260, %p3258, %p3259;
	@%p3260 bra 	$L__BB12_2988;
	mov.b32 	%r7065, 21106;
	st.u32 	[%rd1079], %r7065;
	mov.b32 	%r8912, -1;
	mov.pred 	%p4123, 0;
	bra.uni 	$L__BB12_2989;
$L__BB12_2988:
	ld.shared.u64 	%rd6294, [m_Local_$_0];
	shl.b64 	%rd6295, %rd806, 32;
	shr.s64 	%rd6296, %rd6295, 28;
	add.s64 	%rd6297, %rd6294, %rd6296;
	mov.b16 	%rs777, 0;
	st.u8 	[%rd6297], %rs777;
	st.u8 	[%rd6297+1], %rs777;
	mov.b32 	%r7059, 3608;
	st.u32 	[%rd6297+4], %r7059;
	mov.b16 	%rs778, 1;
	st.u8 	[%rd6297+3], %rs778;
	mov.b32 	%r7060, 48;
	st.u32 	[%rd6297+8], %r7060;
	mov.b32 	%r7061, -1;
	st.u32 	[%rd6297+16], %r7061;
	ld.shared.u64 	%rd6298, [m_Local_$_0];
	add.s64 	%rd6299, %rd6298, %rd6296;
	mov.b32 	%r7062, 0;
	st.u32 	[%rd6299+32], %r7062;
	ld.shared.u64 	%rd6300, [m_Local_$_0];
	add.s64 	%rd6301, %rd6300, %rd6296;
	st.u32 	[%rd6301+36], %r7062;
	ld.shared.u64 	%rd6302, [m_Local_$_0];
	add.s64 	%rd6303, %rd6302, %rd6296;
	st.u32 	[%rd6303+40], %r7062;
	ld.u32 	%r7063, [%rd1079];
	setp.eq.s32 	%p4123, %r7063, 0;
$L__BB12_2989:
	mov.b32 	%r8913, 0;
	not.pred 	%p3262, %p4123;
	@%p3262 bra 	$L__BB12_2995;
	setp.ne.s32 	%p3263, %r8912, -1;
	@%p3263 bra 	$L__BB12_2992;
	mov.b32 	%r7073, 21352;
	st.u32 	[%rd1079], %r7073;
	bra.uni 	$L__BB12_2995;
$L__BB12_2992:
	ld.shared.u64 	%rd6304, [m_Local_$_0];
	mul.wide.s32 	%rd807, %r8912, 16;
	add.s64 	%rd6305, %rd6304, %rd807;
	st.u32 	[%rd6305+40], %r1936;
	ld.u32 	%r7068, [%rd1079];
	setp.ne.s32 	%p3264, %r7068, 0;
	@%p3264 bra 	$L__BB12_2995;
	ld.shared.u64 	%rd6306, [m_Local_$_0];
	add.s64 	%rd6307, %rd6306, %rd807;
	st.u32 	[%rd6307+36], %r1935;
	ld.u32 	%r7070, [%rd1079];
	setp.ne.s32 	%p3265, %r7070, 0;
	@%p3265 bra 	$L__BB12_2995;
	ld.shared.u64 	%rd6308, [m_Local_$_0];
	add.s64 	%rd6309, %rd6308, %rd807;
	st.u32 	[%rd6309+32], %r1918;
	ld.u32 	%r7071, [%rd1079];
	setp.eq.s32 	%p3266, %r7071, 0;
	selp.b32 	%r8913, %r8912, 0, %p3266;
$L__BB12_2995:
	st.u32 	[%rd1079], %r8913;
	bra.uni 	$L__BB12_2997;
$L__BB12_2996:
	ld.global.nc.u8 	%rs779, [%rd7587+-1];
	cvt.u16.u8 	%rs780, %rs779;
	add.s64 	%rd6310, %rd805, %rd7588;
	mov.b32 	%r7074, 0;
	st.u32 	[%rd6310+32], %r7074;
	st.u8 	[%rd6310+32], %rs780;
$L__BB12_2997:
	setp.eq.s32 	%p3267, %r1934, 27;
	@%p3267 bra 	$L__BB12_3012;
	setp.eq.s32 	%p3268, %r1918, -1;
	@%p3268 bra 	$L__BB12_3010;
	ld.shared.u64 	%rd808, [m_Local_$_0];
	add.s64 	%rd6311, %rd808, %rd802;
	ld.u32 	%r1941, [%rd6311+12];
	setp.lt.s32 	%p3269, %r1934, %r1941;
	@%p3269 bra 	$L__BB12_3009;
	ld.shared.u64 	%rd6312, [m_Local_$_1];
	atom.add.u64 	%rd6313, [%rd3], 48;
	add.s64 	%rd6314, %rd6313, 56;
	setp.ge.u64 	%p3270, %rd6314, %rd6312;
	shr.u64 	%rd809, %rd6313, 4;
	cvt.u32.u64 	%r8914, %rd809;
	setp.eq.s32 	%p3271, %r8914, -1;
	or.pred  	%p3272, %p3270, %p3271;
	@%p3272 bra 	$L__BB12_3002;
	ld.shared.u64 	%rd6315, [m_Local_$_0];
	shl.b64 	%rd6316, %rd809, 32;
	shr.s64 	%rd6317, %rd6316, 28;
	add.s64 	%rd6318, %rd6315, %rd6317;
	mov.b16 	%rs781, 0;
	st.u8 	[%rd6318], %rs781;
	st.u8 	[%rd6318+1], %rs781;
	mov.b32 	%r7076, 3608;
	st.u32 	[%rd6318+4], %r7076;
	mov.b16 	%rs782, 1;
	st.u8 	[%rd6318+3], %rs782;
	mov.b32 	%r7077, 48;
	st.u32 	[%rd6318+8], %r7077;
	mov.b32 	%r7078, -1;
	st.u32 	[%rd6318+16], %r7078;
	ld.shared.u64 	%rd6319, [m_Local_$_0];
	add.s64 	%rd6320, %rd6319, %rd6317;
	mov.b32 	%r7079, 0;
	st.u32 	[%rd6320+32], %r7079;
	ld.shared.u64 	%rd6321, [m_Local_$_0];
	add.s64 	%rd6322, %rd6321, %rd6317;
	st.u32 	[%rd6322+36], %r7079;
	ld.shared.u64 	%rd6323, [m_Local_$_0];
	add.s64 	%rd6324, %rd6323, %rd6317;
	st.u32 	[%rd6324+40], %r7079;
	ld.u32 	%r7080, [%rd1079];
	setp.eq.s32 	%p4124, %r7080, 0;
	bra.uni 	$L__BB12_3003;
$L__BB12_3002:
	mov.b32 	%r7082, 21106;
	st.u32 	[%rd1079], %r7082;
	mov.b32 	%r8914, -1;
	mov.pred 	%p4124, 0;
$L__BB12_3003:
	mov.b32 	%r8915, 0;
	not.pred 	%p3274, %p4124;
	@%p3274 bra 	$L__BB12_3008;
	setp.eq.s32 	%p3275, %r8914, -1;
	@%p3275 bra 	$L__BB12_4076;
	ld.shared.u64 	%rd6325, [m_Local_$_0];
	mul.wide.s32 	%rd810, %r8914, 16;
	add.s64 	%rd6326, %rd6325, %rd810;
	st.u32 	[%rd6326+40], %r1941;
	ld.u32 	%r7085, [%rd1079];
	setp.eq.s32 	%p3276, %r7085, 0;
	@%p3276 bra 	$L__BB12_3006;
	bra.uni 	$L__BB12_3008;
$L__BB12_3006:
	ld.shared.u64 	%rd6327, [m_Local_$_0];
	add.s64 	%rd6328, %rd6327, %rd810;
	st.u32 	[%rd6328+36], %r1934;
	ld.u32 	%r7087, [%rd1079];
	setp.ne.s32 	%p3277, %r7087, 0;
	@%p3277 bra 	$L__BB12_3008;
	ld.shared.u64 	%rd6329, [m_Local_$_0];
	add.s64 	%rd6330, %rd6329, %rd810;
	st.u32 	[%rd6330+32], %r1918;
	ld.u32 	%r7088, [%rd1079];
	setp.eq.s32 	%p3278, %r7088, 0;
	selp.b32 	%r8915, %r8914, 0, %p3278;
$L__BB12_3008:
	st.u32 	[%rd1079], %r8915;
	bra.uni 	$L__BB12_3011;
$L__BB12_3009:
	ld.global.nc.u8 	%rs783, [%rd7587];
	cvt.u16.u8 	%rs784, %rs783;
	add.s64 	%rd6331, %rd808, %rd7588;
	mov.b32 	%r7091, 0;
	st.u32 	[%rd6331+36], %r7091;
	st.u8 	[%rd6331+36], %rs784;
	bra.uni 	$L__BB12_3011;
$L__BB12_3010:
	mov.b32 	%r7092, 21352;
	st.u32 	[%rd1079], %r7092;
$L__BB12_3011:
	add.s64 	%rd7588, %rd7588, 8;
	add.s32 	%r8911, %r8911, 2;
	add.s64 	%rd7587, %rd7587, 2;
	bra.uni 	$L__BB12_2957;
$L__BB12_3012:
	ld.shared.u64 	%rd6332, [m_Local_$_1];
	atom.add.u64 	%rd6333, [%rd3], 48;
	add.s64 	%rd6334, %rd6333, 56;
	setp.lt.u64 	%p3279, %rd6334, %rd6332;
	shr.u64 	%rd6335, %rd6333, 4;
	cvt.u32.u64 	%r7093, %rd6335;
	selp.b32 	%r1947, %r7093, -1, %p3279;
	setp.ne.s32 	%p3280, %r1947, -1;
	@%p3280 bra 	$L__BB12_3014;
	mov.b32 	%r7205, 21352;
	st.u32 	[%rd1079], %r7205;
	bra.uni 	$L__BB12_3089;
$L__BB12_3014:
	ld.shared.u64 	%rd6336, [m_Local_$_0];
	mul.wide.s32 	%rd813, %r1947, 16;
	add.s64 	%rd6337, %rd6336, %rd813;
	mov.b16 	%rs785, 1;
	st.u8 	[%rd6337], %rs785;
	mov.b16 	%rs786, 0;
	st.u8 	[%rd6337+1], %rs786;
	mov.b32 	%r7094, 2905;
	st.u32 	[%rd6337+4], %r7094;
	st.u8 	[%rd6337+3], %rs785;
	mov.b32 	%r7095, 48;
	st.u32 	[%rd6337+8], %r7095;
	mov.b32 	%r7096, -1;
	st.u32 	[%rd6337+16], %r7096;
	ld.shared.u64 	%rd6338, [m_Local_$_0];
	add.s64 	%rd6339, %rd6338, %rd802;
	ld.u32 	%r1948, [%rd6339+12];
	shl.b32 	%r7097, %r1948, 2;
	add.s32 	%r7098, %r7097, 32;
	shr.s32 	%r7099, %r7098, 31;
	shr.u32 	%r7100, %r7099, 29;
	add.s32 	%r7101, %r7098, %r7100;
	and.b32  	%r7102, %r7101, -8;
	sub.s32 	%r7103, %r7098, %r7102;
	setp.eq.s32 	%p3281, %r7103, 0;
	sub.s32 	%r7104, %r7097, %r7103;
	add.s32 	%r7105, %r7104, 40;
	selp.b32 	%r1949, %r7098, %r7105, %p3281;
	ld.shared.u64 	%rd814, [m_Local_$_1];
	and.b32  	%r7106, %r1949, 12;
	setp.eq.s32 	%p3282, %r7106, 0;
	mov.u32 	%r8916, %r1949;
	@%p3282 bra 	$L__BB12_3016;
	shr.s32 	%r7107, %r1949, 31;
	shr.u32 	%r7108, %r7107, 28;
	add.s32 	%r7109, %r1949, %r7108;
	and.b32  	%r7110, %r7109, -16;
	add.s32 	%r8916, %r7110, 16;
$L__BB12_3016:
	cvt.s64.s32 	%rd6340, %r8916;
	atom.add.u64 	%rd6341, [%rd3], %rd6340;
	cvt.s64.s32 	%rd6342, %r1949;
	add.s64 	%rd6343, %rd6342, %rd6341;
	add.s64 	%rd6344, %rd6343, 8;
	setp.lt.u64 	%p3283, %rd6344, %rd814;
	shr.u64 	%rd6345, %rd6341, 4;
	cvt.u32.u64 	%r7111, %rd6345;
	selp.b32 	%r1952, %r7111, -1, %p3283;
	setp.ne.s32 	%p3284, %r1952, -1;
	@%p3284 bra 	$L__BB12_3018;
	mov.b32 	%r7169, 21352;
	st.u32 	[%rd1079], %r7169;
	bra.uni 	$L__BB12_3057;
$L__BB12_3018:
	ld.shared.u64 	%rd6346, [m_Local_$_0];
	mul.wide.s32 	%rd815, %r1952, 16;
	add.s64 	%rd6347, %rd6346, %rd815;
	mov.b16 	%rs787, 0;
	st.u8 	[%rd6347], %rs787;
	st.u8 	[%rd6347+1], %rs787;
	mov.b32 	%r7112, 4335;
	st.u32 	[%rd6347+4], %r7112;
	mov.b16 	%rs788, 1;
	st.u8 	[%rd6347+3], %rs788;
	st.u32 	[%rd6347+8], %r1949;
	st.u32 	[%rd6347+12], %r1948;
	setp.lt.s32 	%p3285, %r1948, 1;
	@%p3285 bra 	$L__BB12_3057;
	setp.eq.s32 	%p3286, %r1948, 1;
	mov.b32 	%r1971, 0;
	@%p3286 bra 	$L__BB12_3045;
	and.b32  	%r7115, %r1948, 2147483646;
	neg.s32 	%r8918, %r7115;
	mov.b32 	%r8917, 0;
	mov.u32 	%r8919, %r8917;
$L__BB12_3021:
	ld.shared.u64 	%rd6348, [m_Local_$_0];
	add.s64 	%rd816, %rd6348, %rd815;
	ld.u32 	%r1957, [%rd816+12];
	setp.lt.s32 	%p3287, %r8919, %r1957;
	@%p3287 bra 	$L__BB12_3032;
	ld.shared.u64 	%rd6349, [m_Local_$_1];
	atom.add.u64 	%rd6350, [%rd3], 48;
	add.s64 	%rd6351, %rd6350, 56;
	setp.lt.u64 	%p3288, %rd6351, %rd6349;
	shr.u64 	%rd817, %rd6350, 4;
	cvt.u32.u64 	%r8920, %rd817;
	setp.ne.s32 	%p3289, %r8920, -1;
	and.pred  	%p3290, %p3288, %p3289;
	@%p3290 bra 	$L__BB12_3024;
	mov.b32 	%r7122, 21106;
	st.u32 	[%rd1079], %r7122;
	mov.b32 	%r8920, -1;
	mov.pred 	%p4125, 0;
	bra.uni 	$L__BB12_3025;
$L__BB12_3024:
	ld.shared.u64 	%rd6352, [m_Local_$_0];
	shl.b64 	%rd6353, %rd817, 32;
	shr.s64 	%rd6354, %rd6353, 28;
	add.s64 	%rd6355, %rd6352, %rd6354;
	mov.b16 	%rs789, 0;
	st.u8 	[%rd6355], %rs789;
	st.u8 	[%rd6355+1], %rs789;
	mov.b32 	%r7116, 3608;
	st.u32 	[%rd6355+4], %r7116;
	mov.b16 	%rs790, 1;
	st.u8 	[%rd6355+3], %rs790;
	mov.b32 	%r7117, 48;
	st.u32 	[%rd6355+8], %r7117;
	mov.b32 	%r7118, -1;
	st.u32 	[%rd6355+16], %r7118;
	ld.shared.u64 	%rd6356, [m_Local_$_0];
	add.s64 	%rd6357, %rd6356, %rd6354;
	mov.b32 	%r7119, 0;
	st.u32 	[%rd6357+32], %r7119;
	ld.shared.u64 	%rd6358, [m_Local_$_0];
	add.s64 	%rd6359, %rd6358, %rd6354;
	st.u32 	[%rd6359+36], %r7119;
	ld.shared.u64 	%rd6360, [m_Local_$_0];
	add.s64 	%rd6361, %rd6360, %rd6354;
	st.u32 	[%rd6361+40], %r7119;
	ld.u32 	%r7120, [%rd1079];
	setp.eq.s32 	%p4125, %r7120, 0;
$L__BB12_3025:
	mov.b32 	%r8921, 0;
	not.pred 	%p3292, %p4125;
	@%p3292 bra 	$L__BB12_3031;
	setp.ne.s32 	%p3293, %r8920, -1;
	@%p3293 bra 	$L__BB12_3028;
	mov.b32 	%r7130, 21352;
	st.u32 	[%rd1079], %r7130;
	bra.uni 	$L__BB12_3031;
$L__BB12_3028:
	ld.shared.u64 	%rd6362, [m_Local_$_0];
	mul.wide.s32 	%rd818, %r8920, 16;
	add.s64 	%rd6363, %rd6362, %rd818;
	st.u32 	[%rd6363+40], %r1957;
	ld.u32 	%r7125, [%rd1079];
	setp.ne.s32 	%p3294, %r7125, 0;
	@%p3294 bra 	$L__BB12_3031;
	ld.shared.u64 	%rd6364, [m_Local_$_0];
	add.s64 	%rd6365, %rd6364, %rd818;
	st.u32 	[%rd6365+36], %r8919;
	ld.u32 	%r7127, [%rd1079];
	setp.ne.s32 	%p3295, %r7127, 0;
	@%p3295 bra 	$L__BB12_3031;
	ld.shared.u64 	%rd6366, [m_Local_$_0];
	add.s64 	%rd6367, %rd6366, %rd818;
	st.u32 	[%rd6367+32], %r1952;
	ld.u32 	%r7128, [%rd1079];
	setp.eq.s32 	%p3296, %r7128, 0;
	selp.b32 	%r8921, %r8920, 0, %p3296;
$L__BB12_3031:
	st.u32 	[%rd1079], %r8921;
	bra.uni 	$L__BB12_3033;
$L__BB12_3032:
	cvt.u64.u32 	%rd6368, %r8917;
	add.s64 	%rd6369, %rd816, %rd6368;
	mov.b32 	%r7131, 0;
	st.u32 	[%rd6369+32], %r7131;
$L__BB12_3033:
	ld.shared.u64 	%rd6370, [m_Local_$_0];
	add.s64 	%rd819, %rd6370, %rd815;
	ld.u32 	%r1962, [%rd819+12];
	add.s32 	%r7132, %r8919, 1;
	setp.lt.s32 	%p3297, %r7132, %r1962;
	@%p3297 bra 	$L__BB12_3043;
	ld.shared.u64 	%rd6371, [m_Local_$_1];
	atom.add.u64 	%rd6372, [%rd3], 48;
	add.s64 	%rd6373, %rd6372, 56;
	setp.ge.u64 	%p3298, %rd6373, %rd6371;
	shr.u64 	%rd820, %rd6372, 4;
	cvt.u32.u64 	%r8922, %rd820;
	setp.eq.s32 	%p3299, %r8922, -1;
	or.pred  	%p3300, %p3298, %p3299;
	@%p3300 bra 	$L__BB12_3036;
	ld.shared.u64 	%rd6374, [m_Local_$_0];
	shl.b64 	%rd6375, %rd820, 32;
	shr.s64 	%rd6376, %rd6375, 28;
	add.s64 	%rd6377, %rd6374, %rd6376;
	mov.b16 	%rs791, 0;
	st.u8 	[%rd6377], %rs791;
	st.u8 	[%rd6377+1], %rs791;
	mov.b32 	%r7133, 3608;
	st.u32 	[%rd6377+4], %r7133;
	mov.b16 	%rs792, 1;
	st.u8 	[%rd6377+3], %rs792;
	mov.b32 	%r7134, 48;
	st.u32 	[%rd6377+8], %r7134;
	mov.b32 	%r7135, -1;
	st.u32 	[%rd6377+16], %r7135;
	ld.shared.u64 	%rd6378, [m_Local_$_0];
	add.s64 	%rd6379, %rd6378, %rd6376;
	mov.b32 	%r7136, 0;
	st.u32 	[%rd6379+32], %r7136;
	ld.shared.u64 	%rd6380, [m_Local_$_0];
	add.s64 	%rd6381, %rd6380, %rd6376;
	st.u32 	[%rd6381+36], %r7136;
	ld.shared.u64 	%rd6382, [m_Local_$_0];
	add.s64 	%rd6383, %rd6382, %rd6376;
	st.u32 	[%rd6383+40], %r7136;
	ld.u32 	%r7137, [%rd1079];
	setp.eq.s32 	%p4126, %r7137, 0;
	bra.uni 	$L__BB12_3037;
$L__BB12_3036:
	mov.b32 	%r7139, 21106;
	st.u32 	[%rd1079], %r7139;
	mov.b32 	%r8922, -1;
	mov.pred 	%p4126, 0;
$L__BB12_3037:
	mov.b32 	%r8923, 0;
	not.pred 	%p3302, %p4126;
	@%p3302 bra 	$L__BB12_3042;
	setp.eq.s32 	%p3303, %r8922, -1;
	@%p3303 bra 	$L__BB12_4077;
	ld.shared.u64 	%rd6384, [m_Local_$_0];
	mul.wide.s32 	%rd821, %r8922, 16;
	add.s64 	%rd6385, %rd6384, %rd821;
	st.u32 	[%rd6385+40], %r1962;
	ld.u32 	%r7142, [%rd1079];
	setp.eq.s32 	%p3304, %r7142, 0;
	@%p3304 bra 	$L__BB12_3040;
	bra.uni 	$L__BB12_3042;
$L__BB12_3040:
	ld.shared.u64 	%rd6386, [m_Local_$_0];
	add.s64 	%rd6387, %rd6386, %rd821;
	add.s32 	%r7144, %r8919, 1;
	st.u32 	[%rd6387+36], %r7144;
	ld.u32 	%r7145, [%rd1079];
	setp.ne.s32 	%p3305, %r7145, 0;
	@%p3305 bra 	$L__BB12_3042;
	ld.shared.u64 	%rd6388, [m_Local_$_0];
	add.s64 	%rd6389, %rd6388, %rd821;
	st.u32 	[%rd6389+32], %r1952;
	ld.u32 	%r7146, [%rd1079];
	setp.eq.s32 	%p3306, %r7146, 0;
	selp.b32 	%r8923, %r8922, 0, %p3306;
$L__BB12_3042:
	st.u32 	[%rd1079], %r8923;
	bra.uni 	$L__BB12_3044;
$L__BB12_3043:
	add.s32 	%r7149, %r8917, 4;
	cvt.u64.u32 	%rd6390, %r7149;
	add.s64 	%rd6391, %rd819, %rd6390;
	mov.b32 	%r7150, 0;
	st.u32 	[%rd6391+32], %r7150;
$L__BB12_3044:
	and.b32  	%r1971, %r1948, 2147483646;
	add.s32 	%r8919, %r8919, 2;
	add.s32 	%r8918, %r8918, 2;
	add.s32 	%r8917, %r8917, 8;
	setp.ne.s32 	%p3307, %r8918, 0;
	@%p3307 bra 	$L__BB12_3021;
$L__BB12_3045:
	and.b32  	%r7151, %r1948, 1;
	setp.eq.b32 	%p3308, %r7151, 1;
	not.pred 	%p3309, %p3308;
	@%p3309 bra 	$L__BB12_3057;
	ld.shared.u64 	%rd6392, [m_Local_$_0];
	add.s64 	%rd822, %rd6392, %rd815;
	ld.u32 	%r1972, [%rd822+12];
	setp.lt.s32 	%p3310, %r1971, %r1972;
	@%p3310 bra 	$L__BB12_3056;
	ld.shared.u64 	%rd6393, [m_Local_$_1];
	atom.add.u64 	%rd6394, [%rd3], 48;
	add.s64 	%rd6395, %rd6394, 56;
	setp.ge.u64 	%p3311, %rd6395, %rd6393;
	shr.u64 	%rd823, %rd6394, 4;
	cvt.u32.u64 	%r8925, %rd823;
	setp.eq.s32 	%p3312, %r8925, -1;
	or.pred  	%p3313, %p3311, %p3312;
	@%p3313 bra 	$L__BB12_3049;
	ld.shared.u64 	%rd6396, [m_Local_$_0];
	shl.b64 	%rd6397, %rd823, 32;
	shr.s64 	%rd6398, %rd6397, 28;
	add.s64 	%rd6399, %rd6396, %rd6398;
	mov.b16 	%rs793, 0;
	st.u8 	[%rd6399], %rs793;
	st.u8 	[%rd6399+1], %rs793;
	mov.b32 	%r7152, 3608;
	st.u32 	[%rd6399+4], %r7152;
	mov.b16 	%rs794, 1;
	st.u8 	[%rd6399+3], %rs794;
	mov.b32 	%r7153, 48;
	st.u32 	[%rd6399+8], %r7153;
	mov.b32 	%r7154, -1;
	st.u32 	[%rd6399+16], %r7154;
	ld.shared.u64 	%rd6400, [m_Local_$_0];
	add.s64 	%rd6401, %rd6400, %rd6398;
	mov.b32 	%r7155, 0;
	st.u32 	[%rd6401+32], %r7155;
	ld.shared.u64 	%rd6402, [m_Local_$_0];
	add.s64 	%rd6403, %rd6402, %rd6398;
	st.u32 	[%rd6403+36], %r7155;
	ld.shared.u64 	%rd6404, [m_Local_$_0];
	add.s64 	%rd6405, %rd6404, %rd6398;
	st.u32 	[%rd6405+40], %r7155;
	ld.u32 	%r7156, [%rd1079];
	setp.eq.s32 	%p4127, %r7156, 0;
	bra.uni 	$L__BB12_3050;
$L__BB12_3049:
	mov.b32 	%r7158, 21106;
	st.u32 	[%rd1079], %r7158;
	mov.b32 	%r8925, -1;
	mov.pred 	%p4127, 0;
$L__BB12_3050:
	mov.b32 	%r8926, 0;
	not.pred 	%p3315, %p4127;
	@%p3315 bra 	$L__BB12_3055;
	setp.eq.s32 	%p3316, %r8925, -1;
	@%p3316 bra 	$L__BB12_4078;
	ld.shared.u64 	%rd6406, [m_Local_$_0];
	mul.wide.s32 	%rd824, %r8925, 16;
	add.s64 	%rd6407, %rd6406, %rd824;
	st.u32 	[%rd6407+40], %r1972;
	ld.u32 	%r7161, [%rd1079];
	setp.eq.s32 	%p3317, %r7161, 0;
	@%p3317 bra 	$L__BB12_3053;
	bra.uni 	$L__BB12_3055;
$L__BB12_3053:
	ld.shared.u64 	%rd6408, [m_Local_$_0];
	add.s64 	%rd6409, %rd6408, %rd824;
	st.u32 	[%rd6409+36], %r1971;
	ld.u32 	%r7163, [%rd1079];
	setp.ne.s32 	%p3318, %r7163, 0;
	@%p3318 bra 	$L__BB12_3055;
	ld.shared.u64 	%rd6410, [m_Local_$_0];
	add.s64 	%rd6411, %rd6410, %rd824;
	st.u32 	[%rd6411+32], %r1952;
	ld.u32 	%r7164, [%rd1079];
	setp.eq.s32 	%p3319, %r7164, 0;
	selp.b32 	%r8926, %r8925, 0, %p3319;
$L__BB12_3055:
	st.u32 	[%rd1079], %r8926;
	bra.uni 	$L__BB12_3057;
$L__BB12_3056:
	shl.b32 	%r7167, %r1971, 2;
	cvt.u64.u32 	%rd6412, %r7167;
	add.s64 	%rd6413, %rd822, %rd6412;
	mov.b32 	%r7168, 0;
	st.u32 	[%rd6413+32], %r7168;
$L__BB12_3057:
	setp.lt.s32 	%p3320, %r1948, 1;
	@%p3320 bra 	$L__BB12_3088;
	mul.wide.s32 	%rd825, %r1952, 16;
	neg.s32 	%r8928, %r1948;
	mov.b32 	%r8927, 0;
	mov.u32 	%r8929, %r8927;
$L__BB12_3059:
	setp.ne.s32 	%p3321, %r1918, -1;
	@%p3321 bra 	$L__BB12_3061;
	mov.b32 	%r7186, 21352;
	st.u32 	[%rd1079], %r7186;
	mov.b16 	%rs973, 0;
	bra.uni 	$L__BB12_3073;
$L__BB12_3061:
	ld.shared.u64 	%rd6414, [m_Local_$_0];
	add.s64 	%rd826, %rd6414, %rd802;
	ld.u32 	%r1981, [%rd826+12];
	setp.lt.s32 	%p3322, %r8929, %r1981;
	@%p3322 bra 	$L__BB12_3072;
	ld.shared.u64 	%rd6415, [m_Local_$_1];
	atom.add.u64 	%rd6416, [%rd3], 48;
	add.s64 	%rd6417, %rd6416, 56;
	setp.lt.u64 	%p3323, %rd6417, %rd6415;
	shr.u64 	%rd827, %rd6416, 4;
	cvt.u32.u64 	%r8930, %rd827;
	setp.ne.s32 	%p3324, %r8930, -1;
	and.pred  	%p3325, %p3323, %p3324;
	@%p3325 bra 	$L__BB12_3064;
	mov.b32 	%r7177, 21106;
	st.u32 	[%rd1079], %r7177;
	mov.b32 	%r8930, -1;
	mov.pred 	%p4128, 0;
	bra.uni 	$L__BB12_3065;
$L__BB12_3064:
	ld.shared.u64 	%rd6418, [m_Local_$_0];
	shl.b64 	%rd6419, %rd827, 32;
	shr.s64 	%rd6420, %rd6419, 28;
	add.s64 	%rd6421, %rd6418, %rd6420;
	mov.b16 	%rs795, 0;
	st.u8 	[%rd6421], %rs795;
	st.u8 	[%rd6421+1], %rs795;
	mov.b32 	%r7171, 3608;
	st.u32 	[%rd6421+4], %r7171;
	mov.b16 	%rs796, 1;
	st.u8 	[%rd6421+3], %rs796;
	mov.b32 	%r7172, 48;
	st.u32 	[%rd6421+8], %r7172;
	mov.b32 	%r7173, -1;
	st.u32 	[%rd6421+16], %r7173;
	ld.shared.u64 	%rd6422, [m_Local_$_0];
	add.s64 	%rd6423, %rd6422, %rd6420;
	mov.b32 	%r7174, 0;
	st.u32 	[%rd6423+32], %r7174;
	ld.shared.u64 	%rd6424, [m_Local_$_0];
	add.s64 	%rd6425, %rd6424, %rd6420;
	st.u32 	[%rd6425+36], %r7174;
	ld.shared.u64 	%rd6426, [m_Local_$_0];
	add.s64 	%rd6427, %rd6426, %rd6420;
	st.u32 	[%rd6427+40], %r7174;
	ld.u32 	%r7175, [%rd1079];
	setp.eq.s32 	%p4128, %r7175, 0;
$L__BB12_3065:
	mov.b32 	%r8931, 0;
	not.pred 	%p3327, %p4128;
	@%p3327 bra 	$L__BB12_3071;
	setp.ne.s32 	%p3328, %r8930, -1;
	@%p3328 bra 	$L__BB12_3068;
	mov.b32 	%r7185, 21352;
	st.u32 	[%rd1079], %r7185;
	bra.uni 	$L__BB12_3071;
$L__BB12_3068:
	ld.shared.u64 	%rd6428, [m_Local_$_0];
	mul.wide.s32 	%rd828, %r8930, 16;
	add.s64 	%rd6429, %rd6428, %rd828;
	st.u32 	[%rd6429+40], %r1981;
	ld.u32 	%r7180, [%rd1079];
	setp.ne.s32 	%p3329, %r7180, 0;
	@%p3329 bra 	$L__BB12_3071;
	ld.shared.u64 	%rd6430, [m_Local_$_0];
	add.s64 	%rd6431, %rd6430, %rd828;
	st.u32 	[%rd6431+36], %r8929;
	ld.u32 	%r7182, [%rd1079];
	setp.ne.s32 	%p3330, %r7182, 0;
	@%p3330 bra 	$L__BB12_3071;
	ld.shared.u64 	%rd6432, [m_Local_$_0];
	add.s64 	%rd6433, %rd6432, %rd828;
	st.u32 	[%rd6433+32], %r1918;
	ld.u32 	%r7183, [%rd1079];
	setp.eq.s32 	%p3331, %r7183, 0;
	selp.b32 	%r8931, %r8930, 0, %p3331;
$L__BB12_3071:
	st.u32 	[%rd1079], %r8931;
	mov.b16 	%rs973, 0;
	bra.uni 	$L__BB12_3073;
$L__BB12_3072:
	cvt.u64.u32 	%rd6434, %r8927;
	add.s64 	%rd6435, %rd826, %rd6434;
	ld.u8 	%rs973, [%rd6435+32];
$L__BB12_3073:
	setp.ne.s32 	%p3332, %r1952, -1;
	@%p3332 bra 	$L__BB12_3075;
	mov.b32 	%r7203, 21352;
	st.u32 	[%rd1079], %r7203;
	bra.uni 	$L__BB12_3087;
$L__BB12_3075:
	ld.shared.u64 	%rd6436, [m_Local_$_0];
	add.s64 	%rd829, %rd6436, %rd825;
	ld.u32 	%r1986, [%rd829+12];
	setp.lt.s32 	%p3333, %r8929, %r1986;
	@%p3333 bra 	$L__BB12_3086;
	ld.shared.u64 	%rd6437, [m_Local_$_1];
	atom.add.u64 	%rd6438, [%rd3], 48;
	add.s64 	%rd6439, %rd6438, 56;
	setp.lt.u64 	%p3334, %rd6439, %rd6437;
	shr.u64 	%rd830, %rd6438, 4;
	cvt.u32.u64 	%r8932, %rd830;
	setp.ne.s32 	%p3335, %r8932, -1;
	and.pred  	%p3336, %p3334, %p3335;
	@%p3336 bra 	$L__BB12_3078;
	mov.b32 	%r7193, 21106;
	st.u32 	[%rd1079], %r7193;
	mov.b32 	%r8932, -1;
	mov.pred 	%p4129, 0;
	bra.uni 	$L__BB12_3079;
$L__BB12_3078:
	ld.shared.u64 	%rd6440, [m_Local_$_0];
	shl.b64 	%rd6441, %rd830, 32;
	shr.s64 	%rd6442, %rd6441, 28;
	add.s64 	%rd6443, %rd6440, %rd6442;
	mov.b16 	%rs799, 0;
	st.u8 	[%rd6443], %rs799;
	st.u8 	[%rd6443+1], %rs799;
	mov.b32 	%r7187, 3608;
	st.u32 	[%rd6443+4], %r7187;
	mov.b16 	%rs800, 1;
	st.u8 	[%rd6443+3], %rs800;
	mov.b32 	%r7188, 48;
	st.u32 	[%rd6443+8], %r7188;
	mov.b32 	%r7189, -1;
	st.u32 	[%rd6443+16], %r7189;
	ld.shared.u64 	%rd6444, [m_Local_$_0];
	add.s64 	%rd6445, %rd6444, %rd6442;
	mov.b32 	%r7190, 0;
	st.u32 	[%rd6445+32], %r7190;
	ld.shared.u64 	%rd6446, [m_Local_$_0];
	add.s64 	%rd6447, %rd6446, %rd6442;
	st.u32 	[%rd6447+36], %r7190;
	ld.shared.u64 	%rd6448, [m_Local_$_0];
	add.s64 	%rd6449, %rd6448, %rd6442;
	st.u32 	[%rd6449+40], %r7190;
	ld.u32 	%r7191, [%rd1079];
	setp.eq.s32 	%p4129, %r7191, 0;
$L__BB12_3079:
	mov.b32 	%r8933, 0;
	not.pred 	%p3338, %p4129;
	@%p3338 bra 	$L__BB12_3085;
	setp.ne.s32 	%p3339, %r8932, -1;
	@%p3339 bra 	$L__BB12_3082;
	mov.b32 	%r7201, 21352;
	st.u32 	[%rd1079], %r7201;
	bra.uni 	$L__BB12_3085;
$L__BB12_3082:
	ld.shared.u64 	%rd6450, [m_Local_$_0];
	mul.wide.s32 	%rd831, %r8932, 16;
	add.s64 	%rd6451, %rd6450, %rd831;
	st.u32 	[%rd6451+40], %r1986;
	ld.u32 	%r7196, [%rd1079];
	setp.ne.s32 	%p3340, %r7196, 0;
	@%p3340 bra 	$L__BB12_3085;
	ld.shared.u64 	%rd6452, [m_Local_$_0];
	add.s64 	%rd6453, %rd6452, %rd831;
	st.u32 	[%rd6453+36], %r8929;
	ld.u32 	%r7198, [%rd1079];
	setp.ne.s32 	%p3341, %r7198, 0;
	@%p3341 bra 	$L__BB12_3085;
	ld.shared.u64 	%rd6454, [m_Local_$_0];
	add.s64 	%rd6455, %rd6454, %rd831;
	st.u32 	[%rd6455+32], %r1952;
	ld.u32 	%r7199, [%rd1079];
	setp.eq.s32 	%p3342, %r7199, 0;
	selp.b32 	%r8933, %r8932, 0, %p3342;
$L__BB12_3085:
	st.u32 	[%rd1079], %r8933;
	bra.uni 	$L__BB12_3087;
$L__BB12_3086:
	cvt.u64.u32 	%rd6456, %r8927;
	add.s64 	%rd6457, %rd829, %rd6456;
	mov.b32 	%r7202, 0;
	st.u32 	[%rd6457+32], %r7202;
	st.u8 	[%rd6457+32], %rs973;
$L__BB12_3087:
	add.s32 	%r8929, %r8929, 1;
	add.s32 	%r8928, %r8928, 1;
	setp.ne.s32 	%p3343, %r8928, 0;
	add.s32 	%r8927, %r8927, 4;
	@%p3343 bra 	$L__BB12_3059;
$L__BB12_3088:
	ld.shared.u64 	%rd6458, [m_Local_$_0];
	add.s64 	%rd6459, %rd6458, %rd813;
	st.u32 	[%rd6459+32], %r1952;
	ld.shared.u64 	%rd6460, [m_Local_$_0];
	add.s64 	%rd6461, %rd6460, %rd813;
	st.u32 	[%rd6461+40], %r1948;
	ld.shared.u64 	%rd6462, [m_Local_$_0];
	add.s64 	%rd6463, %rd6462, %rd813;
	mov.b32 	%r7204, 0;
	st.u32 	[%rd6463+48], %r7204;
$L__BB12_3089:
	setp.ne.s32 	%p3344, %r8905, -1;
	@%p3344 bra 	$L__BB12_3091;
	mov.b32 	%r7207, 21352;
	st.u32 	[%rd1079], %r7207;
	mov.b32 	%r8934, 0;
	mov.u32 	%r8935, %r8934;
	bra.uni 	$L__BB12_3092;
$L__BB12_3091:
	ld.shared.u64 	%rd6464, [m_Local_$_0];
	mul.wide.s32 	%rd6465, %r8905, 16;
	add.s64 	%rd6466, %rd6464, %rd6465;
	ld.u32 	%r8934, [%rd6466+32];
	ld.u32 	%r8935, [%rd6466+40];
$L__BB12_3092:
	setp.ne.s32 	%p3345, %r1947, -1;
	@%p3345 bra 	$L__BB12_3094;
	mov.b32 	%r7209, 21352;
	st.u32 	[%rd1079], %r7209;
	mov.b32 	%r8936, 0;
	mov.u32 	%r8937, %r8936;
	bra.uni 	$L__BB12_3095;
$L__BB12_3094:
	ld.shared.u64 	%rd6467, [m_Local_$_0];
	mul.wide.s32 	%rd6468, %r1947, 16;
	add.s64 	%rd6469, %rd6467, %rd6468;
	ld.u32 	%r8936, [%rd6469+32];
	ld.u32 	%r8937, [%rd6469+40];
$L__BB12_3095:
	add.s32 	%r2002, %r8937, %r8935;
	shl.b32 	%r7210, %r2002, 2;
	add.s32 	%r7211, %r7210, 32;
	shr.s32 	%r7212, %r7211, 31;
	shr.u32 	%r7213, %r7212, 29;
	add.s32 	%r7214, %r7211, %r7213;
	and.b32  	%r7215, %r7214, -8;
	sub.s32 	%r7216, %r7211, %r7215;
	setp.eq.s32 	%p3346, %r7216, 0;
	sub.s32 	%r7217, %r7210, %r7216;
	add.s32 	%r7218, %r7217, 40;
	selp.b32 	%r2003, %r7211, %r7218, %p3346;
	ld.shared.u64 	%rd832, [m_Local_$_1];
	and.b32  	%r7219, %r2003, 12;
	setp.eq.s32 	%p3347, %r7219, 0;
	mov.u32 	%r8938, %r2003;
	@%p3347 bra 	$L__BB12_3097;
	shr.s32 	%r7220, %r2003, 31;
	shr.u32 	%r7221, %r7220, 28;
	add.s32 	%r7222, %r2003, %r7221;
	and.b32  	%r7223, %r7222, -16;
	add.s32 	%r8938, %r7223, 16;
$L__BB12_3097:
	cvt.s64.s32 	%rd6470, %r8938;
	atom.add.u64 	%rd6471, [%rd3], %rd6470;
	cvt.s64.s32 	%rd6472, %r2003;
	add.s64 	%rd6473, %rd6472, %rd6471;
	add.s64 	%rd6474, %rd6473, 8;
	setp.lt.u64 	%p3348, %rd6474, %rd832;
	shr.u64 	%rd6475, %rd6471, 4;
	cvt.u32.u64 	%r7224, %rd6475;
	selp.b32 	%r2006, %r7224, -1, %p3348;
	setp.ne.s32 	%p3349, %r2006, -1;
	@%p3349 bra 	$L__BB12_3099;
	mov.b32 	%r7279, 21352;
	st.u32 	[%rd1079], %r7279;
	bra.uni 	$L__BB12_3138;
$L__BB12_3099:
	ld.shared.u64 	%rd6476, [m_Local_$_0];
	mul.wide.s32 	%rd833, %r2006, 16;
	add.s64 	%rd6477, %rd6476, %rd833;
	mov.b16 	%rs801, 0;
	st.u8 	[%rd6477], %rs801;
	st.u8 	[%rd6477+1], %rs801;
	mov.b32 	%r7225, 4335;
	st.u32 	[%rd6477+4], %r7225;
	mov.b16 	%rs802, 1;
	st.u8 	[%rd6477+3], %rs802;
	st.u32 	[%rd6477+8], %r2003;
	st.u32 	[%rd6477+12], %r2002;
	setp.lt.s32 	%p3350, %r2002, 1;
	@%p3350 bra 	$L__BB12_3138;
	setp.eq.s32 	%p3351, %r2002, 1;
	mov.b32 	%r2026, 0;
	@%p3351 bra 	$L__BB12_3126;
	and.b32  	%r2026, %r2002, 2147483646;
	neg.s32 	%r8940, %r2026;
	mov.b32 	%r8939, 0;
	mov.u32 	%r8941, %r8939;
$L__BB12_3102:
	add.s32 	%r2012, %r8941, 1;
	ld.shared.u64 	%rd6478, [m_Local_$_0];
	add.s64 	%rd834, %rd6478, %rd833;
	ld.u32 	%r2013, [%rd834+12];
	setp.lt.s32 	%p3352, %r8941, %r2013;
	@%p3352 bra 	$L__BB12_3113;
	ld.shared.u64 	%rd6479, [m_Local_$_1];
	atom.add.u64 	%rd6480, [%rd3], 48;
	add.s64 	%rd6481, %rd6480, 56;
	setp.lt.u64 	%p3353, %rd6481, %rd6479;
	shr.u64 	%rd835, %rd6480, 4;
	cvt.u32.u64 	%r8942, %rd835;
	setp.ne.s32 	%p3354, %r8942, -1;
	and.pred  	%p3355, %p3353, %p3354;
	@%p3355 bra 	$L__BB12_3105;
	mov.b32 	%r7234, 21106;
	st.u32 	[%rd1079], %r7234;
	mov.b32 	%r8942, -1;
	mov.pred 	%p4130, 0;
	bra.uni 	$L__BB12_3106;
$L__BB12_3105:
	ld.shared.u64 	%rd6482, [m_Local_$_0];
	shl.b64 	%rd6483, %rd835, 32;
	shr.s64 	%rd6484, %rd6483, 28;
	add.s64 	%rd6485, %rd6482, %rd6484;
	mov.b16 	%rs803, 0;
	st.u8 	[%rd6485], %rs803;
	st.u8 	[%rd6485+1], %rs803;
	mov.b32 	%r7228, 3608;
	st.u32 	[%rd6485+4], %r7228;
	mov.b16 	%rs804, 1;
	st.u8 	[%rd6485+3], %rs804;
	mov.b32 	%r7229, 48;
	st.u32 	[%rd6485+8], %r7229;
	mov.b32 	%r7230, -1;
	st.u32 	[%rd6485+16], %r7230;
	ld.shared.u64 	%rd6486, [m_Local_$_0];
	add.s64 	%rd6487, %rd6486, %rd6484;
	mov.b32 	%r7231, 0;
	st.u32 	[%rd6487+32], %r7231;
	ld.shared.u64 	%rd6488, [m_Local_$_0];
	add.s64 	%rd6489, %rd6488, %rd6484;
	st.u32 	[%rd6489+36], %r7231;
	ld.shared.u64 	%rd6490, [m_Local_$_0];
	add.s64 	%rd6491, %rd6490, %rd6484;
	st.u32 	[%rd6491+40], %r7231;
	ld.u32 	%r7232, [%rd1079];
	setp.eq.s32 	%p4130, %r7232, 0;
$L__BB12_3106:
	mov.b32 	%r8943, 0;
	not.pred 	%p3357, %p4130;
	@%p3357 bra 	$L__BB12_3112;
	setp.ne.s32 	%p3358, %r8942, -1;
	@%p3358 bra 	$L__BB12_3109;
	mov.b32 	%r7242, 21352;
	st.u32 	[%rd1079], %r7242;
	bra.uni 	$L__BB12_3112;
$L__BB12_3109:
	ld.shared.u64 	%rd6492, [m_Local_$_0];
	mul.wide.s32 	%rd836, %r8942, 16;
	add.s64 	%rd6493, %rd6492, %rd836;
	st.u32 	[%rd6493+40], %r2013;
	ld.u32 	%r7237, [%rd1079];
	setp.ne.s32 	%p3359, %r7237, 0;
	@%p3359 bra 	$L__BB12_3112;
	ld.shared.u64 	%rd6494, [m_Local_$_0];
	add.s64 	%rd6495, %rd6494, %rd836;
	st.u32 	[%rd6495+36], %r8941;
	ld.u32 	%r7239, [%rd1079];
	setp.ne.s32 	%p3360, %r7239, 0;
	@%p3360 bra 	$L__BB12_3112;
	ld.shared.u64 	%rd6496, [m_Local_$_0];
	add.s64 	%rd6497, %rd6496, %rd836;
	st.u32 	[%rd6497+32], %r2006;
	ld.u32 	%r7240, [%rd1079];
	setp.eq.s32 	%p3361, %r7240, 0;
	selp.b32 	%r8943, %r8942, 0, %p3361;
$L__BB12_3112:
	st.u32 	[%rd1079], %r8943;
	bra.uni 	$L__BB12_3114;
$L__BB12_3113:
	cvt.u64.u32 	%rd6498, %r8939;
	add.s64 	%rd6499, %rd834, %rd6498;
	mov.b32 	%r7243, 0;
	st.u32 	[%rd6499+32], %r7243;
$L__BB12_3114:
	ld.shared.u64 	%rd6500, [m_Local_$_0];
	add.s64 	%rd837, %rd6500, %rd833;
	ld.u32 	%r2018, [%rd837+12];
	setp.lt.s32 	%p3362, %r2012, %r2018;
	@%p3362 bra 	$L__BB12_3124;
	ld.shared.u64 	%rd6501, [m_Local_$_1];
	atom.add.u64 	%rd6502, [%rd3], 48;
	add.s64 	%rd6503, %rd6502, 56;
	setp.ge.u64 	%p3363, %rd6503, %rd6501;
	shr.u64 	%rd838, %rd6502, 4;
	cvt.u32.u64 	%r8944, %rd838;
	setp.eq.s32 	%p3364, %r8944, -1;
	or.pred  	%p3365, %p3363, %p3364;
	@%p3365 bra 	$L__BB12_3117;
	ld.shared.u64 	%rd6504, [m_Local_$_0];
	shl.b64 	%rd6505, %rd838, 32;
	shr.s64 	%rd6506, %rd6505, 28;
	add.s64 	%rd6507, %rd6504, %rd6506;
	mov.b16 	%rs805, 0;
	st.u8 	[%rd6507], %rs805;
	st.u8 	[%rd6507+1], %rs805;
	mov.b32 	%r7244, 3608;
	st.u32 	[%rd6507+4], %r7244;
	mov.b16 	%rs806, 1;
	st.u8 	[%rd6507+3], %rs806;
	mov.b32 	%r7245, 48;
	st.u32 	[%rd6507+8], %r7245;
	mov.b32 	%r7246, -1;
	st.u32 	[%rd6507+16], %r7246;
	ld.shared.u64 	%rd6508, [m_Local_$_0];
	add.s64 	%rd6509, %rd6508, %rd6506;
	mov.b32 	%r7247, 0;
	st.u32 	[%rd6509+32], %r7247;
	ld.shared.u64 	%rd6510, [m_Local_$_0];
	add.s64 	%rd6511, %rd6510, %rd6506;
	st.u32 	[%rd6511+36], %r7247;
	ld.shared.u64 	%rd6512, [m_Local_$_0];
	add.s64 	%rd6513, %rd6512, %rd6506;
	st.u32 	[%rd6513+40], %r7247;
	ld.u32 	%r7248, [%rd1079];
	setp.eq.s32 	%p4131, %r7248, 0;
	bra.uni 	$L__BB12_3118;
$L__BB12_3117:
	mov.b32 	%r7250, 21106;
	st.u32 	[%rd1079], %r7250;
	mov.b32 	%r8944, -1;
	mov.pred 	%p4131, 0;
$L__BB12_3118:
	mov.b32 	%r8945, 0;
	not.pred 	%p3367, %p4131;
	@%p3367 bra 	$L__BB12_3123;
	setp.eq.s32 	%p3368, %r8944, -1;
	@%p3368 bra 	$L__BB12_4079;
	ld.shared.u64 	%rd6514, [m_Local_$_0];
	mul.wide.s32 	%rd839, %r8944, 16;
	add.s64 	%rd6515, %rd6514, %rd839;
	st.u32 	[%rd6515+40], %r2018;
	ld.u32 	%r7253, [%rd1079];
	setp.eq.s32 	%p3369, %r7253, 0;
	@%p3369 bra 	$L__BB12_3121;
	bra.uni 	$L__BB12_3123;
$L__BB12_3121:
	ld.shared.u64 	%rd6516, [m_Local_$_0];
	add.s64 	%rd6517, %rd6516, %rd839;
	st.u32 	[%rd6517+36], %r2012;
	ld.u32 	%r7255, [%rd1079];
	setp.ne.s32 	%p3370, %r7255, 0;
	@%p3370 bra 	$L__BB12_3123;
	ld.shared.u64 	%rd6518, [m_Local_$_0];
	add.s64 	%rd6519, %rd6518, %rd839;
	st.u32 	[%rd6519+32], %r2006;
	ld.u32 	%r7256, [%rd1079];
	setp.eq.s32 	%p3371, %r7256, 0;
	selp.b32 	%r8945, %r8944, 0, %p3371;
$L__BB12_3123:
	st.u32 	[%rd1079], %r8945;
	bra.uni 	$L__BB12_3125;
$L__BB12_3124:
	add.s32 	%r7259, %r8939, 4;
	cvt.u64.u32 	%rd6520, %r7259;
	add.s64 	%rd6521, %rd837, %rd6520;
	mov.b32 	%r7260, 0;
	st.u32 	[%rd6521+32], %r7260;
$L__BB12_3125:
	add.s32 	%r8941, %r8941, 2;
	add.s32 	%r8940, %r8940, 2;
	add.s32 	%r8939, %r8939, 8;
	setp.ne.s32 	%p3372, %r8940, 0;
	@%p3372 bra 	$L__BB12_3102;
$L__BB12_3126:
	and.b32  	%r7261, %r2002, 1;
	setp.eq.b32 	%p3373, %r7261, 1;
	not.pred 	%p3374, %p3373;
	@%p3374 bra 	$L__BB12_3138;
	ld.shared.u64 	%rd6522, [m_Local_$_0];
	add.s64 	%rd840, %rd6522, %rd833;
	ld.u32 	%r2027, [%rd840+12];
	setp.lt.s32 	%p3375, %r2026, %r2027;
	@%p3375 bra 	$L__BB12_3137;
	ld.shared.u64 	%rd6523, [m_Local_$_1];
	atom.add.u64 	%rd6524, [%rd3], 48;
	add.s64 	%rd6525, %rd6524, 56;
	setp.ge.u64 	%p3376, %rd6525, %rd6523;
	shr.u64 	%rd841, %rd6524, 4;
	cvt.u32.u64 	%r8947, %rd841;
	setp.eq.s32 	%p3377, %r8947, -1;
	or.pred  	%p3378, %p3376, %p3377;
	@%p3378 bra 	$L__BB12_3130;
	ld.shared.u64 	%rd6526, [m_Local_$_0];
	shl.b64 	%rd6527, %rd841, 32;
	shr.s64 	%rd6528, %rd6527, 28;
	add.s64 	%rd6529, %rd6526, %rd6528;
	mov.b16 	%rs807, 0;
	st.u8 	[%rd6529], %rs807;
	st.u8 	[%rd6529+1], %rs807;
	mov.b32 	%r7262, 3608;
	st.u32 	[%rd6529+4], %r7262;
	mov.b16 	%rs808, 1;
	st.u8 	[%rd6529+3], %rs808;
	mov.b32 	%r7263, 48;
	st.u32 	[%rd6529+8], %r7263;
	mov.b32 	%r7264, -1;
	st.u32 	[%rd6529+16], %r7264;
	ld.shared.u64 	%rd6530, [m_Local_$_0];
	add.s64 	%rd6531, %rd6530, %rd6528;
	mov.b32 	%r7265, 0;
	st.u32 	[%rd6531+32], %r7265;
	ld.shared.u64 	%rd6532, [m_Local_$_0];
	add.s64 	%rd6533, %rd6532, %rd6528;
	st.u32 	[%rd6533+36], %r7265;
	ld.shared.u64 	%rd6534, [m_Local_$_0];
	add.s64 	%rd6535, %rd6534, %rd6528;
	st.u32 	[%rd6535+40], %r7265;
	ld.u32 	%r7266, [%rd1079];
	setp.eq.s32 	%p4132, %r7266, 0;
	bra.uni 	$L__BB12_3131;
$L__BB12_3130:
	mov.b32 	%r7268, 21106;
	st.u32 	[%rd1079], %r7268;
	mov.b32 	%r8947, -1;
	mov.pred 	%p4132, 0;
$L__BB12_3131:
	mov.b32 	%r8948, 0;
	not.pred 	%p3380, %p4132;
	@%p3380 bra 	$L__BB12_3136;
	setp.eq.s32 	%p3381, %r8947, -1;
	@%p3381 bra 	$L__BB12_4080;
	ld.shared.u64 	%rd6536, [m_Local_$_0];
	mul.wide.s32 	%rd842, %r8947, 16;
	add.s64 	%rd6537, %rd6536, %rd842;
	st.u32 	[%rd6537+40], %r2027;
	ld.u32 	%r7271, [%rd1079];
	setp.eq.s32 	%p3382, %r7271, 0;
	@%p3382 bra 	$L__BB12_3134;
	bra.uni 	$L__BB12_3136;
$L__BB12_3134:
	ld.shared.u64 	%rd6538, [m_Local_$_0];
	add.s64 	%rd6539, %rd6538, %rd842;
	st.u32 	[%rd6539+36], %r2026;
	ld.u32 	%r7273, [%rd1079];
	setp.ne.s32 	%p3383, %r7273, 0;
	@%p3383 bra 	$L__BB12_3136;
	ld.shared.u64 	%rd6540, [m_Local_$_0];
	add.s64 	%rd6541, %rd6540, %rd842;
	st.u32 	[%rd6541+32], %r2006;
	ld.u32 	%r7274, [%rd1079];
	setp.eq.s32 	%p3384, %r7274, 0;
	selp.b32 	%r8948, %r8947, 0, %p3384;
$L__BB12_3136:
	st.u32 	[%rd1079], %r8948;
	bra.uni 	$L__BB12_3138;
$L__BB12_3137:
	shl.b32 	%r7277, %r2026, 2;
	cvt.u64.u32 	%rd6542, %r7277;
	add.s64 	%rd6543, %rd840, %rd6542;
	mov.b32 	%r7278, 0;
	st.u32 	[%rd6543+32], %r7278;
$L__BB12_3138:
	setp.lt.s32 	%p3385, %r8935, 1;
	@%p3385 bra 	$L__BB12_3142;
	mul.wide.s32 	%rd843, %r8934, 16;
	mul.wide.s32 	%rd844, %r2006, 16;
	neg.s32 	%r8950, %r8935;
	mov.b32 	%r8949, 0;
	mov.u32 	%r8951, %r8949;
$L__BB12_3140:
	setp.ne.s32 	%p3386, %r8934, -1;
	@%p3386 bra 	$L__BB12_3146;
	mov.b32 	%r7296, 21352;
	st.u32 	[%rd1079], %r7296;
	mov.b16 	%rs974, 0;
	bra.uni 	$L__BB12_3158;
$L__BB12_3142:
	setp.lt.s32 	%p3409, %r8937, 1;
	@%p3409 bra 	$L__BB12_3200;
	mul.wide.s32 	%rd845, %r8936, 16;
	mul.wide.s32 	%rd846, %r2006, 16;
	neg.s32 	%r8959, %r8937;
	shl.b32 	%r8957, %r8935, 2;
	mov.b32 	%r8956, 0;
	mov.u32 	%r8960, %r8956;
$L__BB12_3144:
	setp.ne.s32 	%p3410, %r8936, -1;
	@%p3410 bra 	$L__BB12_3173;
	mov.b32 	%r7330, 21352;
	st.u32 	[%rd1079], %r7330;
	mov.b16 	%rs975, 0;
	bra.uni 	$L__BB12_3185;
$L__BB12_3146:
	ld.shared.u64 	%rd6544, [m_Local_$_0];
	add.s64 	%rd847, %rd6544, %rd843;
	ld.u32 	%r2038, [%rd847+12];
	setp.lt.s32 	%p3387, %r8951, %r2038;
	@%p3387 bra 	$L__BB12_3157;
	ld.shared.u64 	%rd6545, [m_Local_$_1];
	atom.add.u64 	%rd6546, [%rd3], 48;
	add.s64 	%rd6547, %rd6546, 56;
	setp.lt.u64 	%p3388, %rd6547, %rd6545;
	shr.u64 	%rd848, %rd6546, 4;
	cvt.u32.u64 	%r8952, %rd848;
	setp.ne.s32 	%p3389, %r8952, -1;
	and.pred  	%p3390, %p3388, %p3389;
	@%p3390 bra 	$L__BB12_3149;
	mov.b32 	%r7287, 21106;
	st.u32 	[%rd1079], %r7287;
	mov.b32 	%r8952, -1;
	mov.pred 	%p4133, 0;
	bra.uni 	$L__BB12_3150;
$L__BB12_3149:
	ld.shared.u64 	%rd6548, [m_Local_$_0];
	shl.b64 	%rd6549, %rd848, 32;
	shr.s64 	%rd6550, %rd6549, 28;
	add.s64 	%rd6551, %rd6548, %rd6550;
	mov.b16 	%rs809, 0;
	st.u8 	[%rd6551], %rs809;
	st.u8 	[%rd6551+1], %rs809;
	mov.b32 	%r7281, 3608;
	st.u32 	[%rd6551+4], %r7281;
	mov.b16 	%rs810, 1;
	st.u8 	[%rd6551+3], %rs810;
	mov.b32 	%r7282, 48;
	st.u32 	[%rd6551+8], %r7282;
	mov.b32 	%r7283, -1;
	st.u32 	[%rd6551+16], %r7283;
	ld.shared.u64 	%rd6552, [m_Local_$_0];
	add.s64 	%rd6553, %rd6552, %rd6550;
	mov.b32 	%r7284, 0;
	st.u32 	[%rd6553+32], %r7284;
	ld.shared.u64 	%rd6554, [m_Local_$_0];
	add.s64 	%rd6555, %rd6554, %rd6550;
	st.u32 	[%rd6555+36], %r7284;
	ld.shared.u64 	%rd6556, [m_Local_$_0];
	add.s64 	%rd6557, %rd6556, %rd6550;
	st.u32 	[%rd6557+40], %r7284;
	ld.u32 	%r7285, [%rd1079];
	setp.eq.s32 	%p4133, %r7285, 0;
$L__BB12_3150:
	mov.b32 	%r8953, 0;
	not.pred 	%p3392, %p4133;
	@%p3392 bra 	$L__BB12_3156;
	setp.ne.s32 	%p3393, %r8952, -1;
	@%p3393 bra 	$L__BB12_3153;
	mov.b32 	%r7295, 21352;
	st.u32 	[%rd1079], %r7295;
	bra.uni 	$L__BB12_3156;
$L__BB12_3153:
	ld.shared.u64 	%rd6558, [m_Local_$_0];
	mul.wide.s32 	%rd849, %r8952, 16;
	add.s64 	%rd6559, %rd6558, %rd849;
	st.u32 	[%rd6559+40], %r2038;
	ld.u32 	%r7290, [%rd1079];
	setp.ne.s32 	%p3394, %r7290, 0;
	@%p3394 bra 	$L__BB12_3156;
	ld.shared.u64 	%rd6560, [m_Local_$_0];
	add.s64 	%rd6561, %rd6560, %rd849;
	st.u32 	[%rd6561+36], %r8951;
	ld.u32 	%r7292, [%rd1079];
	setp.ne.s32 	%p3395, %r7292, 0;
	@%p3395 bra 	$L__BB12_3156;
	ld.shared.u64 	%rd6562, [m_Local_$_0];
	add.s64 	%rd6563, %rd6562, %rd849;
	st.u32 	[%rd6563+32], %r8934;
	ld.u32 	%r7293, [%rd1079];
	setp.eq.s32 	%p3396, %r7293, 0;
	selp.b32 	%r8953, %r8952, 0, %p3396;
$L__BB12_3156:
	st.u32 	[%rd1079], %r8953;
	mov.b16 	%rs974, 0;
	bra.uni 	$L__BB12_3158;
$L__BB12_3157:
	cvt.u64.u32 	%rd6564, %r8949;
	add.s64 	%rd6565, %rd847, %rd6564;
	ld.u8 	%rs974, [%rd6565+32];
$L__BB12_3158:
	setp.ne.s32 	%p3397, %r2006, -1;
	@%p3397 bra 	$L__BB12_3160;
	mov.b32 	%r7313, 21352;
	st.u32 	[%rd1079], %r7313;
	bra.uni 	$L__BB12_3172;
$L__BB12_3160:
	ld.shared.u64 	%rd6566, [m_Local_$_0];
	add.s64 	%rd850, %rd6566, %rd844;
	ld.u32 	%r2043, [%rd850+12];
	setp.lt.s32 	%p3398, %r8951, %r2043;
	@%p3398 bra 	$L__BB12_3171;
	ld.shared.u64 	%rd6567, [m_Local_$_1];
	atom.add.u64 	%rd6568, [%rd3], 48;
	add.s64 	%rd6569, %rd6568, 56;
	setp.lt.u64 	%p3399, %rd6569, %rd6567;
	shr.u64 	%rd851, %rd6568, 4;
	cvt.u32.u64 	%r8954, %rd851;
	setp.ne.s32 	%p3400, %r8954, -1;
	and.pred  	%p3401, %p3399, %p3400;
	@%p3401 bra 	$L__BB12_3163;
	mov.b32 	%r7303, 21106;
	st.u32 	[%rd1079], %r7303;
	mov.b32 	%r8954, -1;
	mov.pred 	%p4134, 0;
	bra.uni 	$L__BB12_3164;
$L__BB12_3163:
	ld.shared.u64 	%rd6570, [m_Local_$_0];
	shl.b64 	%rd6571, %rd851, 32;
	shr.s64 	%rd6572, %rd6571, 28;
	add.s64 	%rd6573, %rd6570, %rd6572;
	mov.b16 	%rs813, 0;
	st.u8 	[%rd6573], %rs813;
	st.u8 	[%rd6573+1], %rs813;
	mov.b32 	%r7297, 3608;
	st.u32 	[%rd6573+4], %r7297;
	mov.b16 	%rs814, 1;
	st.u8 	[%rd6573+3], %rs814;
	mov.b32 	%r7298, 48;
	st.u32 	[%rd6573+8], %r7298;
	mov.b32 	%r7299, -1;
	st.u32 	[%rd6573+16], %r7299;
	ld.shared.u64 	%rd6574, [m_Local_$_0];
	add.s64 	%rd6575, %rd6574, %rd6572;
	mov.b32 	%r7300, 0;
	st.u32 	[%rd6575+32], %r7300;
	ld.shared.u64 	%rd6576, [m_Local_$_0];
	add.s64 	%rd6577, %rd6576, %rd6572;
	st.u32 	[%rd6577+36], %r7300;
	ld.shared.u64 	%rd6578, [m_Local_$_0];
	add.s64 	%rd6579, %rd6578, %rd6572;
	st.u32 	[%rd6579+40], %r7300;
	ld.u32 	%r7301, [%rd1079];
	setp.eq.s32 	%p4134, %r7301, 0;
$L__BB12_3164:
	mov.b32 	%r8955, 0;
	not.pred 	%p3403, %p4134;
	@%p3403 bra 	$L__BB12_3170;
	setp.ne.s32 	%p3404, %r8954, -1;
	@%p3404 bra 	$L__BB12_3167;
	mov.b32 	%r7311, 21352;
	st.u32 	[%rd1079], %r7311;
	bra.uni 	$L__BB12_3170;
$L__BB12_3167:
	ld.shared.u64 	%rd6580, [m_Local_$_0];
	mul.wide.s32 	%rd852, %r8954, 16;
	add.s64 	%rd6581, %rd6580, %rd852;
	st.u32 	[%rd6581+40], %r2043;
	ld.u32 	%r7306, [%rd1079];
	setp.ne.s32 	%p3405, %r7306, 0;
	@%p3405 bra 	$L__BB12_3170;
	ld.shared.u64 	%rd6582, [m_Local_$_0];
	add.s64 	%rd6583, %rd6582, %rd852;
	st.u32 	[%rd6583+36], %r8951;
	ld.u32 	%r7308, [%rd1079];
	setp.ne.s32 	%p3406, %r7308, 0;
	@%p3406 bra 	$L__BB12_3170;
	ld.shared.u64 	%rd6584, [m_Local_$_0];
	add.s64 	%rd6585, %rd6584, %rd852;
	st.u32 	[%rd6585+32], %r2006;
	ld.u32 	%r7309, [%rd1079];
	setp.eq.s32 	%p3407, %r7309, 0;
	selp.b32 	%r8955, %r8954, 0, %p3407;
$L__BB12_3170:
	st.u32 	[%rd1079], %r8955;
	bra.uni 	$L__BB12_3172;
$L__BB12_3171:
	cvt.u64.u32 	%rd6586, %r8949;
	add.s64 	%rd6587, %rd850, %rd6586;
	mov.b32 	%r7312, 0;
	st.u32 	[%rd6587+32], %r7312;
	st.u8 	[%rd6587+32], %rs974;
$L__BB12_3172:
	add.s32 	%r8951, %r8951, 1;
	add.s32 	%r8950, %r8950, 1;
	setp.eq.s32 	%p3408, %r8950, 0;
	add.s32 	%r8949, %r8949, 4;
	@%p3408 bra 	$L__BB12_3142;
	bra.uni 	$L__BB12_3140;
$L__BB12_3173:
	ld.shared.u64 	%rd6588, [m_Local_$_0];
	add.s64 	%rd853, %rd6588, %rd845;
	ld.u32 	%r2056, [%rd853+12];
	setp.lt.s32 	%p3411, %r8960, %r2056;
	@%p3411 bra 	$L__BB12_3184;
	ld.shared.u64 	%rd6589, [m_Local_$_1];
	atom.add.u64 	%rd6590, [%rd3], 48;
	add.s64 	%rd6591, %rd6590, 56;
	setp.lt.u64 	%p3412, %rd6591, %rd6589;
	shr.u64 	%rd854, %rd6590, 4;
	cvt.u32.u64 	%r8961, %rd854;
	setp.ne.s32 	%p3413, %r8961, -1;
	and.pred  	%p3414, %p3412, %p3413;
	@%p3414 bra 	$L__BB12_3176;
	mov.b32 	%r7321, 21106;
	st.u32 	[%rd1079], %r7321;
	mov.b32 	%r8961, -1;
	mov.pred 	%p4135, 0;
	bra.uni 	$L__BB12_3177;
$L__BB12_3176:
	ld.shared.u64 	%rd6592, [m_Local_$_0];
	shl.b64 	%rd6593, %rd854, 32;
	shr.s64 	%rd6594, %rd6593, 28;
	add.s64 	%rd6595, %rd6592, %rd6594;
	mov.b16 	%rs815, 0;
	st.u8 	[%rd6595], %rs815;
	st.u8 	[%rd6595+1], %rs815;
	mov.b32 	%r7315, 3608;
	st.u32 	[%rd6595+4], %r7315;
	mov.b16 	%rs816, 1;
	st.u8 	[%rd6595+3], %rs816;
	mov.b32 	%r7316, 48;
	st.u32 	[%rd6595+8], %r7316;
	mov.b32 	%r7317, -1;
	st.u32 	[%rd6595+16], %r7317;
	ld.shared.u64 	%rd6596, [m_Local_$_0];
	add.s64 	%rd6597, %rd6596, %rd6594;
	mov.b32 	%r7318, 0;
	st.u32 	[%rd6597+32], %r7318;
	ld.shared.u64 	%rd6598, [m_Local_$_0];
	add.s64 	%rd6599, %rd6598, %rd6594;
	st.u32 	[%rd6599+36], %r7318;
	ld.shared.u64 	%rd6600, [m_Local_$_0];
	add.s64 	%rd6601, %rd6600, %rd6594;
	st.u32 	[%rd6601+40], %r7318;
	ld.u32 	%r7319, [%rd1079];
	setp.eq.s32 	%p4135, %r7319, 0;
$L__BB12_3177:
	mov.b32 	%r8962, 0;
	not.pred 	%p3416, %p4135;
	@%p3416 bra 	$L__BB12_3183;
	setp.ne.s32 	%p3417, %r8961, -1;
	@%p3417 bra 	$L__BB12_3180;
	mov.b32 	%r7329, 21352;
	st.u32 	[%rd1079], %r7329;
	bra.uni 	$L__BB12_3183;
$L__BB12_3180:
	ld.shared.u64 	%rd6602, [m_Local_$_0];
	mul.wide.s32 	%rd855, %r8961, 16;
	add.s64 	%rd6603, %rd6602, %rd855;
	st.u32 	[%rd6603+40], %r2056;
	ld.u32 	%r7324, [%rd1079];
	setp.ne.s32 	%p3418, %r7324, 0;
	@%p3418 bra 	$L__BB12_3183;
	ld.shared.u64 	%rd6604, [m_Local_$_0];
	add.s64 	%rd6605, %rd6604, %rd855;
	st.u32 	[%rd6605+36], %r8960;
	ld.u32 	%r7326, [%rd1079];
	setp.ne.s32 	%p3419, %r7326, 0;
	@%p3419 bra 	$L__BB12_3183;
	ld.shared.u64 	%rd6606, [m_Local_$_0];
	add.s64 	%rd6607, %rd6606, %rd855;
	st.u32 	[%rd6607+32], %r8936;
	ld.u32 	%r7327, [%rd1079];
	setp.eq.s32 	%p3420, %r7327, 0;
	selp.b32 	%r8962, %r8961, 0, %p3420;
$L__BB12_3183:
	st.u32 	[%rd1079], %r8962;
	mov.b16 	%rs975, 0;
	bra.uni 	$L__BB12_3185;
$L__BB12_3184:
	cvt.u64.u32 	%rd6608, %r8956;
	add.s64 	%rd6609, %rd853, %rd6608;
	ld.u8 	%rs975, [%rd6609+32];
$L__BB12_3185:
	setp.ne.s32 	%p3421, %r2006, -1;
	@%p3421 bra 	$L__BB12_3187;
	mov.b32 	%r7348, 21352;
	st.u32 	[%rd1079], %r7348;
	bra.uni 	$L__BB12_3199;
$L__BB12_3187:
	ld.shared.u64 	%rd6610, [m_Local_$_0];
	add.s64 	%rd856, %rd6610, %rd846;
	ld.u32 	%r7331, [%rd856+12];
	setp.gt.s32 	%p3422, %r8935, -1;
	setp.lt.s32 	%p3423, %r8935, %r7331;
	and.pred  	%p3424, %p3422, %p3423;
	@%p3424 bra 	$L__BB12_3198;
	ld.shared.u64 	%rd6613, [m_Local_$_1];
	atom.add.u64 	%rd6614, [%rd3], 48;
	add.s64 	%rd6615, %rd6614, 56;
	setp.lt.u64 	%p3425, %rd6615, %rd6613;
	shr.u64 	%rd857, %rd6614, 4;
	cvt.u32.u64 	%r8963, %rd857;
	setp.ne.s32 	%p3426, %r8963, -1;
	and.pred  	%p3427, %p3425, %p3426;
	@%p3427 bra 	$L__BB12_3190;
	mov.b32 	%r7339, 21106;
	st.u32 	[%rd1079], %r7339;
	mov.b32 	%r8963, -1;
	mov.pred 	%p4136, 0;
	bra.uni 	$L__BB12_3191;
$L__BB12_3190:
	ld.shared.u64 	%rd6616, [m_Local_$_0];
	shl.b64 	%rd6617, %rd857, 32;
	shr.s64 	%rd6618, %rd6617, 28;
	add.s64 	%rd6619, %rd6616, %rd6618;
	mov.b16 	%rs819, 0;
	st.u8 	[%rd6619], %rs819;
	st.u8 	[%rd6619+1], %rs819;
	mov.b32 	%r7333, 3608;
	st.u32 	[%rd6619+4], %r7333;
	mov.b16 	%rs820, 1;
	st.u8 	[%rd6619+3], %rs820;
	mov.b32 	%r7334, 48;
	st.u32 	[%rd6619+8], %r7334;
	mov.b32 	%r7335, -1;
	st.u32 	[%rd6619+16], %r7335;
	ld.shared.u64 	%rd6620, [m_Local_$_0];
	add.s64 	%rd6621, %rd6620, %rd6618;
	mov.b32 	%r7336, 0;
	st.u32 	[%rd6621+32], %r7336;
	ld.shared.u64 	%rd6622, [m_Local_$_0];
	add.s64 	%rd6623, %rd6622, %rd6618;
	st.u32 	[%rd6623+36], %r7336;
	ld.shared.u64 	%rd6624, [m_Local_$_0];
	add.s64 	%rd6625, %rd6624, %rd6618;
	st.u32 	[%rd6625+40], %r7336;
	ld.u32 	%r7337, [%rd1079];
	setp.eq.s32 	%p4136, %r7337, 0;
$L__BB12_3191:
	mov.b32 	%r8964, 0;
	not.pred 	%p3429, %p4136;
	@%p3429 bra 	$L__BB12_3197;
	setp.ne.s32 	%p3430, %r8963, -1;
	@%p3430 bra 	$L__BB12_3194;
	mov.b32 	%r7347, 21352;
	st.u32 	[%rd1079], %r7347;
	bra.uni 	$L__BB12_3197;
$L__BB12_3194:
	ld.shared.u64 	%rd6626, [m_Local_$_0];
	mul.wide.s32 	%rd858, %r8963, 16;
	add.s64 	%rd6627, %rd6626, %rd858;
	st.u32 	[%rd6627+40], %r7331;
	ld.u32 	%r7342, [%rd1079];
	setp.ne.s32 	%p3431, %r7342, 0;
	@%p3431 bra 	$L__BB12_3197;
	ld.shared.u64 	%rd6628, [m_Local_$_0];
	add.s64 	%rd6629, %rd6628, %rd858;
	st.u32 	[%rd6629+36], %r8935;
	ld.u32 	%r7344, [%rd1079];
	setp.ne.s32 	%p3432, %r7344, 0;
	@%p3432 bra 	$L__BB12_3197;
	ld.shared.u64 	%rd6630, [m_Local_$_0];
	add.s64 	%rd6631, %rd6630, %rd858;
	st.u32 	[%rd6631+32], %r2006;
	ld.u32 	%r7345, [%rd1079];
	setp.eq.s32 	%p3433, %r7345, 0;
	selp.b32 	%r8964, %r8963, 0, %p3433;
$L__BB12_3197:
	st.u32 	[%rd1079], %r8964;
	bra.uni 	$L__BB12_3199;
$L__BB12_3198:
	cvt.u64.u32 	%rd6611, %r8957;
	add.s64 	%rd6612, %rd856, %rd6611;
	mov.b32 	%r7332, 0;
	st.u32 	[%rd6612+32], %r7332;
	st.u8 	[%rd6612+32], %rs975;
$L__BB12_3199:
	add.s32 	%r8960, %r8960, 1;
	add.s32 	%r8959, %r8959, 1;
	setp.ne.s32 	%p3434, %r8959, 0;
	add.s32 	%r8935, %r8935, 1;
	add.s32 	%r8957, %r8957, 4;
	add.s32 	%r8956, %r8956, 4;
	@%p3434 bra 	$L__BB12_3144;
$L__BB12_3200:
	ld.shared.u64 	%rd6632, [m_Local_$_1];
	atom.add.u64 	%rd6633, [%rd3], 48;
	add.s64 	%rd6634, %rd6633, 56;
	setp.lt.u64 	%p3435, %rd6634, %rd6632;
	shr.u64 	%rd6635, %rd6633, 4;
	cvt.u32.u64 	%r7349, %rd6635;
	selp.b32 	%r2071, %r7349, -1, %p3435;
	setp.ne.s32 	%p3436, %r2071, -1;
	@%p3436 bra 	$L__BB12_3202;
	mov.b32 	%r7461, 21352;
	st.u32 	[%rd1079], %r7461;
	bra.uni 	$L__BB12_3277;
$L__BB12_3202:
	ld.shared.u64 	%rd6636, [m_Local_$_0];
	mul.wide.s32 	%rd859, %r2071, 16;
	add.s64 	%rd6637, %rd6636, %rd859;
	mov.b16 	%rs821, 1;
	st.u8 	[%rd6637], %rs821;
	mov.b16 	%rs822, 0;
	st.u8 	[%rd6637+1], %rs822;
	mov.b32 	%r7350, 2905;
	st.u32 	[%rd6637+4], %r7350;
	st.u8 	[%rd6637+3], %rs821;
	mov.b32 	%r7351, 48;
	st.u32 	[%rd6637+8], %r7351;
	mov.b32 	%r7352, -1;
	st.u32 	[%rd6637+16], %r7352;
	ld.shared.u64 	%rd6638, [m_Local_$_0];
	mul.wide.s32 	%rd860, %r2006, 16;
	add.s64 	%rd6639, %rd6638, %rd860;
	ld.u32 	%r2072, [%rd6639+12];
	shl.b32 	%r7353, %r2072, 2;
	add.s32 	%r7354, %r7353, 32;
	shr.s32 	%r7355, %r7354, 31;
	shr.u32 	%r7356, %r7355, 29;
	add.s32 	%r7357, %r7354, %r7356;
	and.b32  	%r7358, %r7357, -8;
	sub.s32 	%r7359, %r7354, %r7358;
	setp.eq.s32 	%p3437, %r7359, 0;
	sub.s32 	%r7360, %r7353, %r7359;
	add.s32 	%r7361, %r7360, 40;
	selp.b32 	%r2073, %r7354, %r7361, %p3437;
	ld.shared.u64 	%rd861, [m_Local_$_1];
	and.b32  	%r7362, %r2073, 12;
	setp.eq.s32 	%p3438, %r7362, 0;
	mov.u32 	%r8965, %r2073;
	@%p3438 bra 	$L__BB12_3204;
	shr.s32 	%r7363, %r2073, 31;
	shr.u32 	%r7364, %r7363, 28;
	add.s32 	%r7365, %r2073, %r7364;
	and.b32  	%r7366, %r7365, -16;
	add.s32 	%r8965, %r7366, 16;
$L__BB12_3204:
	cvt.s64.s32 	%rd6640, %r8965;
	atom.add.u64 	%rd6641, [%rd3], %rd6640;
	cvt.s64.s32 	%rd6642, %r2073;
	add.s64 	%rd6643, %rd6642, %rd6641;
	add.s64 	%rd6644, %rd6643, 8;
	setp.lt.u64 	%p3439, %rd6644, %rd861;
	shr.u64 	%rd6645, %rd6641, 4;
	cvt.u32.u64 	%r7367, %rd6645;
	selp.b32 	%r2076, %r7367, -1, %p3439;
	setp.ne.s32 	%p3440, %r2076, -1;
	@%p3440 bra 	$L__BB12_3206;
	mov.b32 	%r7425, 21352;
	st.u32 	[%rd1079], %r7425;
	bra.uni 	$L__BB12_3245;
$L__BB12_3206:
	ld.shared.u64 	%rd6646, [m_Local_$_0];
	mul.wide.s32 	%rd862, %r2076, 16;
	add.s64 	%rd6647, %rd6646, %rd862;
	mov.b16 	%rs823, 0;
	st.u8 	[%rd6647], %rs823;
	st.u8 	[%rd6647+1], %rs823;
	mov.b32 	%r7368, 4335;
	st.u32 	[%rd6647+4], %r7368;
	mov.b16 	%rs824, 1;
	st.u8 	[%rd6647+3], %rs824;
	st.u32 	[%rd6647+8], %r2073;
	st.u32 	[%rd6647+12], %r2072;
	setp.lt.s32 	%p3441, %r2072, 1;
	@%p3441 bra 	$L__BB12_3245;
	setp.eq.s32 	%p3442, %r2072, 1;
	mov.b32 	%r2095, 0;
	@%p3442 bra 	$L__BB12_3233;
	and.b32  	%r7371, %r2072, 2147483646;
	neg.s32 	%r8967, %r7371;
	mov.b32 	%r8966, 0;
	mov.u32 	%r8968, %r8966;
$L__BB12_3209:
	ld.shared.u64 	%rd6648, [m_Local_$_0];
	add.s64 	%rd863, %rd6648, %rd862;
	ld.u32 	%r2081, [%rd863+12];
	setp.lt.s32 	%p3443, %r8968, %r2081;
	@%p3443 bra 	$L__BB12_3220;
	ld.shared.u64 	%rd6649, [m_Local_$_1];
	atom.add.u64 	%rd6650, [%rd3], 48;
	add.s64 	%rd6651, %rd6650, 56;
	setp.lt.u64 	%p3444, %rd6651, %rd6649;
	shr.u64 	%rd864, %rd6650, 4;
	cvt.u32.u64 	%r8969, %rd864;
	setp.ne.s32 	%p3445, %r8969, -1;
	and.pred  	%p3446, %p3444, %p3445;
	@%p3446 bra 	$L__BB12_3212;
	mov.b32 	%r7378, 21106;
	st.u32 	[%rd1079], %r7378;
	mov.b32 	%r8969, -1;
	mov.pred 	%p4137, 0;
	bra.uni 	$L__BB12_3213;
$L__BB12_3212:
	ld.shared.u64 	%rd6652, [m_Local_$_0];
	shl.b64 	%rd6653, %rd864, 32;
	shr.s64 	%rd6654, %rd6653, 28;
	add.s64 	%rd6655, %rd6652, %rd6654;
	mov.b16 	%rs825, 0;
	st.u8 	[%rd6655], %rs825;
	st.u8 	[%rd6655+1], %rs825;
	mov.b32 	%r7372, 3608;
	st.u32 	[%rd6655+4], %r7372;
	mov.b16 	%rs826, 1;
	st.u8 	[%rd6655+3], %rs826;
	mov.b32 	%r7373, 48;
	st.u32 	[%rd6655+8], %r7373;
	mov.b32 	%r7374, -1;
	st.u32 	[%rd6655+16], %r7374;
	ld.shared.u64 	%rd6656, [m_Local_$_0];
	add.s64 	%rd6657, %rd6656, %rd6654;
	mov.b32 	%r7375, 0;
	st.u32 	[%rd6657+32], %r7375;
	ld.shared.u64 	%rd6658, [m_Local_$_0];
	add.s64 	%rd6659, %rd6658, %rd6654;
	st.u32 	[%rd6659+36], %r7375;
	ld.shared.u64 	%rd6660, [m_Local_$_0];
	add.s64 	%rd6661, %rd6660, %rd6654;
	st.u32 	[%rd6661+40], %r7375;
	ld.u32 	%r7376, [%rd1079];
	setp.eq.s32 	%p4137, %r7376, 0;
$L__BB12_3213:
	mov.b32 	%r8970, 0;
	not.pred 	%p3448, %p4137;
	@%p3448 bra 	$L__BB12_3219;
	setp.ne.s32 	%p3449, %r8969, -1;
	@%p3449 bra 	$L__BB12_3216;
	mov.b32 	%r7386, 21352;
	st.u32 	[%rd1079], %r7386;
	bra.uni 	$L__BB12_3219;
$L__BB12_3216:
	ld.shared.u64 	%rd6662, [m_Local_$_0];
	mul.wide.s32 	%rd865, %r8969, 16;
	add.s64 	%rd6663, %rd6662, %rd865;
	st.u32 	[%rd6663+40], %r2081;
	ld.u32 	%r7381, [%rd1079];
	setp.ne.s32 	%p3450, %r7381, 0;
	@%p3450 bra 	$L__BB12_3219;
	ld.shared.u64 	%rd6664, [m_Local_$_0];
	add.s64 	%rd6665, %rd6664, %rd865;
	st.u32 	[%rd6665+36], %r8968;
	ld.u32 	%r7383, [%rd1079];
	setp.ne.s32 	%p3451, %r7383, 0;
	@%p3451 bra 	$L__BB12_3219;
	ld.shared.u64 	%rd6666, [m_Local_$_0];
	add.s64 	%rd6667, %rd6666, %rd865;
	st.u32 	[%rd6667+32], %r2076;
	ld.u32 	%r7384, [%rd1079];
	setp.eq.s32 	%p3452, %r7384, 0;
	selp.b32 	%r8970, %r8969, 0, %p3452;
$L__BB12_3219:
	st.u32 	[%rd1079], %r8970;
	bra.uni 	$L__BB12_3221;
$L__BB12_3220:
	cvt.u64.u32 	%rd6668, %r8966;
	add.s64 	%rd6669, %rd863, %rd6668;
	mov.b32 	%r7387, 0;
	st.u32 	[%rd6669+32], %r7387;
$L__BB12_3221:
	ld.shared.u64 	%rd6670, [m_Local_$_0];
	add.s64 	%rd866, %rd6670, %rd862;
	ld.u32 	%r2086, [%rd866+12];
	add.s32 	%r7388, %r8968, 1;
	setp.lt.s32 	%p3453, %r7388, %r2086;
	@%p3453 bra 	$L__BB12_3231;
	ld.shared.u64 	%rd6671, [m_Local_$_1];
	atom.add.u64 	%rd6672, [%rd3], 48;
	add.s64 	%rd6673, %rd6672, 56;
	setp.ge.u64 	%p3454, %rd6673, %rd6671;
	shr.u64 	%rd867, %rd6672, 4;
	cvt.u32.u64 	%r8971, %rd867;
	setp.eq.s32 	%p3455, %r8971, -1;
	or.pred  	%p3456, %p3454, %p3455;
	@%p3456 bra 	$L__BB12_3224;
	ld.shared.u64 	%rd6674, [m_Local_$_0];
	shl.b64 	%rd6675, %rd867, 32;
	shr.s64 	%rd6676, %rd6675, 28;
	add.s64 	%rd6677, %rd6674, %rd6676;
	mov.b16 	%rs827, 0;
	st.u8 	[%rd6677], %rs827;
	st.u8 	[%rd6677+1], %rs827;
	mov.b32 	%r7389, 3608;
	st.u32 	[%rd6677+4], %r7389;
	mov.b16 	%rs828, 1;
	st.u8 	[%rd6677+3], %rs828;
	mov.b32 	%r7390, 48;
	st.u32 	[%rd6677+8], %r7390;
	mov.b32 	%r7391, -1;
	st.u32 	[%rd6677+16], %r7391;
	ld.shared.u64 	%rd6678, [m_Local_$_0];
	add.s64 	%rd6679, %rd6678, %rd6676;
	mov.b32 	%r7392, 0;
	st.u32 	[%rd6679+32], %r7392;
	ld.shared.u64 	%rd6680, [m_Local_$_0];
	add.s64 	%rd6681, %rd6680, %rd6676;
	st.u32 	[%rd6681+36], %r7392;
	ld.shared.u64 	%rd6682, [m_Local_$_0];
	add.s64 	%rd6683, %rd6682, %rd6676;
	st.u32 	[%rd6683+40], %r7392;
	ld.u32 	%r7393, [%rd1079];
	setp.eq.s32 	%p4138, %r7393, 0;
	bra.uni 	$L__BB12_3225;
$L__BB12_3224:
	mov.b32 	%r7395, 21106;
	st.u32 	[%rd1079], %r7395;
	mov.b32 	%r8971, -1;
	mov.pred 	%p4138, 0;
$L__BB12_3225:
	mov.b32 	%r8972, 0;
	not.pred 	%p3458, %p4138;
	@%p3458 bra 	$L__BB12_3230;
	setp.eq.s32 	%p3459, %r8971, -1;
	@%p3459 bra 	$L__BB12_4081;
	ld.shared.u64 	%rd6684, [m_Local_$_0];
	mul.wide.s32 	%rd868, %r8971, 16;
	add.s64 	%rd6685, %rd6684, %rd868;
	st.u32 	[%rd6685+40], %r2086;
	ld.u32 	%r7398, [%rd1079];
	setp.eq.s32 	%p3460, %r7398, 0;
	@%p3460 bra 	$L__BB12_3228;
	bra.uni 	$L__BB12_3230;
$L__BB12_3228:
	ld.shared.u64 	%rd6686, [m_Local_$_0];
	add.s64 	%rd6687, %rd6686, %rd868;
	add.s32 	%r7400, %r8968, 1;
	st.u32 	[%rd6687+36], %r7400;
	ld.u32 	%r7401, [%rd1079];
	setp.ne.s32 	%p3461, %r7401, 0;
	@%p3461 bra 	$L__BB12_3230;
	ld.shared.u64 	%rd6688, [m_Local_$_0];
	add.s64 	%rd6689, %rd6688, %rd868;
	st.u32 	[%rd6689+32], %r2076;
	ld.u32 	%r7402, [%rd1079];
	setp.eq.s32 	%p3462, %r7402, 0;
	selp.b32 	%r8972, %r8971, 0, %p3462;
$L__BB12_3230:
	st.u32 	[%rd1079], %r8972;
	bra.uni 	$L__BB12_3232;
$L__BB12_3231:
	add.s32 	%r7405, %r8966, 4;
	cvt.u64.u32 	%rd6690, %r7405;
	add.s64 	%rd6691, %rd866, %rd6690;
	mov.b32 	%r7406, 0;
	st.u32 	[%rd6691+32], %r7406;
$L__BB12_3232:
	and.b32  	%r2095, %r2072, 2147483646;
	add.s32 	%r8968, %r8968, 2;
	add.s32 	%r8967, %r8967, 2;
	add.s32 	%r8966, %r8966, 8;
	setp.ne.s32 	%p3463, %r8967, 0;
	@%p3463 bra 	$L__BB12_3209;
$L__BB12_3233:
	and.b32  	%r7407, %r2072, 1;
	setp.eq.b32 	%p3464, %r7407, 1;
	not.pred 	%p3465, %p3464;
	@%p3465 bra 	$L__BB12_3245;
	ld.shared.u64 	%rd6692, [m_Local_$_0];
	add.s64 	%rd869, %rd6692, %rd862;
	ld.u32 	%r2096, [%rd869+12];
	setp.lt.s32 	%p3466, %r2095, %r2096;
	@%p3466 bra 	$L__BB12_3244;
	ld.shared.u64 	%rd6693, [m_Local_$_1];
	atom.add.u64 	%rd6694, [%rd3], 48;
	add.s64 	%rd6695, %rd6694, 56;
	setp.ge.u64 	%p3467, %rd6695, %rd6693;
	shr.u64 	%rd870, %rd6694, 4;
	cvt.u32.u64 	%r8974, %rd870;
	setp.eq.s32 	%p3468, %r8974, -1;
	or.pred  	%p3469, %p3467, %p3468;
	@%p3469 bra 	$L__BB12_3237;
	ld.shared.u64 	%rd6696, [m_Local_$_0];
	shl.b64 	%rd6697, %rd870, 32;
	shr.s64 	%rd6698, %rd6697, 28;
	add.s64 	%rd6699, %rd6696, %rd6698;
	mov.b16 	%rs829, 0;
	st.u8 	[%rd6699], %rs829;
	st.u8 	[%rd6699+1], %rs829;
	mov.b32 	%r7408, 3608;
	st.u32 	[%rd6699+4], %r7408;
	mov.b16 	%rs830, 1;
	st.u8 	[%rd6699+3], %rs830;
	mov.b32 	%r7409, 48;
	st.u32 	[%rd6699+8], %r7409;
	mov.b32 	%r7410, -1;
	st.u32 	[%rd6699+16], %r7410;
	ld.shared.u64 	%rd6700, [m_Local_$_0];
	add.s64 	%rd6701, %rd6700, %rd6698;
	mov.b32 	%r7411, 0;
	st.u32 	[%rd6701+32], %r7411;
	ld.shared.u64 	%rd6702, [m_Local_$_0];
	add.s64 	%rd6703, %rd6702, %rd6698;
	st.u32 	[%rd6703+36], %r7411;
	ld.shared.u64 	%rd6704, [m_Local_$_0];
	add.s64 	%rd6705, %rd6704, %rd6698;
	st.u32 	[%rd6705+40], %r7411;
	ld.u32 	%r7412, [%rd1079];
	setp.eq.s32 	%p4139, %r7412, 0;
	bra.uni 	$L__BB12_3238;
$L__BB12_3237:
	mov.b32 	%r7414, 21106;
	st.u32 	[%rd1079], %r7414;
	mov.b32 	%r8974, -1;
	mov.pred 	%p4139, 0;
$L__BB12_3238:
	mov.b32 	%r8975, 0;
	not.pred 	%p3471, %p4139;
	@%p3471 bra 	$L__BB12_3243;
	setp.eq.s32 	%p3472, %r8974, -1;
	@%p3472 bra 	$L__BB12_4082;
	ld.shared.u64 	%rd6706, [m_Local_$_0];
	mul.wide.s32 	%rd871, %r8974, 16;
	add.s64 	%rd6707, %rd6706, %rd871;
	st.u32 	[%rd6707+40], %r2096;
	ld.u32 	%r7417, [%rd1079];
	setp.eq.s32 	%p3473, %r7417, 0;
	@%p3473 bra 	$L__BB12_3241;
	bra.uni 	$L__BB12_3243;
$L__BB12_3241:
	ld.shared.u64 	%rd6708, [m_Local_$_0];
	add.s64 	%rd6709, %rd6708, %rd871;
	st.u32 	[%rd6709+36], %r2095;
	ld.u32 	%r7419, [%rd1079];
	setp.ne.s32 	%p3474, %r7419, 0;
	@%p3474 bra 	$L__BB12_3243;
	ld.shared.u64 	%rd6710, [m_Local_$_0];
	add.s64 	%rd6711, %rd6710, %rd871;
	st.u32 	[%rd6711+32], %r2076;
	ld.u32 	%r7420, [%rd1079];
	setp.eq.s32 	%p3475, %r7420, 0;
	selp.b32 	%r8975, %r8974, 0, %p3475;
$L__BB12_3243:
	st.u32 	[%rd1079], %r8975;
	bra.uni 	$L__BB12_3245;
$L__BB12_3244:
	shl.b32 	%r7423, %r2095, 2;
	cvt.u64.u32 	%rd6712, %r7423;
	add.s64 	%rd6713, %rd869, %rd6712;
	mov.b32 	%r7424, 0;
	st.u32 	[%rd6713+32], %r7424;
$L__BB12_3245:
	setp.lt.s32 	%p3476, %r2072, 1;
	@%p3476 bra 	$L__BB12_3276;
	mul.wide.s32 	%rd872, %r2076, 16;
	neg.s32 	%r8977, %r2072;
	mov.b32 	%r8976, 0;
	mov.u32 	%r8978, %r8976;
$L__BB12_3247:
	setp.ne.s32 	%p3477, %r2006, -1;
	@%p3477 bra 	$L__BB12_3249;
	mov.b32 	%r7442, 21352;
	st.u32 	[%rd1079], %r7442;
	mov.b16 	%rs976, 0;
	bra.uni 	$L__BB12_3261;
$L__BB12_3249:
	ld.shared.u64 	%rd6714, [m_Local_$_0];
	add.s64 	%rd873, %rd6714, %rd860;
	ld.u32 	%r2105, [%rd873+12];
	setp.lt.s32 	%p3478, %r8978, %r2105;
	@%p3478 bra 	$L__BB12_3260;
	ld.shared.u64 	%rd6715, [m_Local_$_1];
	atom.add.u64 	%rd6716, [%rd3], 48;
	add.s64 	%rd6717, %rd6716, 56;
	setp.lt.u64 	%p3479, %rd6717, %rd6715;
	shr.u64 	%rd874, %rd6716, 4;
	cvt.u32.u64 	%r8979, %rd874;
	setp.ne.s32 	%p3480, %r8979, -1;
	and.pred  	%p3481, %p3479, %p3480;
	@%p3481 bra 	$L__BB12_3252;
	mov.b32 	%r7433, 21106;
	st.u32 	[%rd1079], %r7433;
	mov.b32 	%r8979, -1;
	mov.pred 	%p4140, 0;
	bra.uni 	$L__BB12_3253;
$L__BB12_3252:
	ld.shared.u64 	%rd6718, [m_Local_$_0];
	shl.b64 	%rd6719, %rd874, 32;
	shr.s64 	%rd6720, %rd6719, 28;
	add.s64 	%rd6721, %rd6718, %rd6720;
	mov.b16 	%rs831, 0;
	st.u8 	[%rd6721], %rs831;
	st.u8 	[%rd6721+1], %rs831;
	mov.b32 	%r7427, 3608;
	st.u32 	[%rd6721+4], %r7427;
	mov.b16 	%rs832, 1;
	st.u8 	[%rd6721+3], %rs832;
	mov.b32 	%r7428, 48;
	st.u32 	[%rd6721+8], %r7428;
	mov.b32 	%r7429, -1;
	st.u32 	[%rd6721+16], %r7429;
	ld.shared.u64 	%rd6722, [m_Local_$_0];
	add.s64 	%rd6723, %rd6722, %rd6720;
	mov.b32 	%r7430, 0;
	st.u32 	[%rd6723+32], %r7430;
	ld.shared.u64 	%rd6724, [m_Local_$_0];
	add.s64 	%rd6725, %rd6724, %rd6720;
	st.u32 	[%rd6725+36], %r7430;
	ld.shared.u64 	%rd6726, [m_Local_$_0];
	add.s64 	%rd6727, %rd6726, %rd6720;
	st.u32 	[%rd6727+40], %r7430;
	ld.u32 	%r7431, [%rd1079];
	setp.eq.s32 	%p4140, %r7431, 0;
$L__BB12_3253:
	mov.b32 	%r8980, 0;
	not.pred 	%p3483, %p4140;
	@%p3483 bra 	$L__BB12_3259;
	setp.ne.s32 	%p3484, %r8979, -1;
	@%p3484 bra 	$L__BB12_3256;
	mov.b32 	%r7441, 21352;
	st.u32 	[%rd1079], %r7441;
	bra.uni 	$L__BB12_3259;
$L__BB12_3256:
	ld.shared.u64 	%rd6728, [m_Local_$_0];
	mul.wide.s32 	%rd875, %r8979, 16;
	add.s64 	%rd6729, %rd6728, %rd875;
	st.u32 	[%rd6729+40], %r2105;
	ld.u32 	%r7436, [%rd1079];
	setp.ne.s32 	%p3485, %r7436, 0;
	@%p3485 bra 	$L__BB12_3259;
	ld.shared.u64 	%rd6730, [m_Local_$_0];
	add.s64 	%rd6731, %rd6730, %rd875;
	st.u32 	[%rd6731+36], %r8978;
	ld.u32 	%r7438, [%rd1079];
	setp.ne.s32 	%p3486, %r7438, 0;
	@%p3486 bra 	$L__BB12_3259;
	ld.shared.u64 	%rd6732, [m_Local_$_0];
	add.s64 	%rd6733, %rd6732, %rd875;
	st.u32 	[%rd6733+32], %r2006;
	ld.u32 	%r7439, [%rd1079];
	setp.eq.s32 	%p3487, %r7439, 0;
	selp.b32 	%r8980, %r8979, 0, %p3487;
$L__BB12_3259:
	st.u32 	[%rd1079], %r8980;
	mov.b16 	%rs976, 0;
	bra.uni 	$L__BB12_3261;
$L__BB12_3260:
	cvt.u64.u32 	%rd6734, %r8976;
	add.s64 	%rd6735, %rd873, %rd6734;
	ld.u8 	%rs976, [%rd6735+32];
$L__BB12_3261:
	setp.ne.s32 	%p3488, %r2076, -1;
	@%p3488 bra 	$L__BB12_3263;
	mov.b32 	%r7459, 21352;
	st.u32 	[%rd1079], %r7459;
	bra.uni 	$L__BB12_3275;
$L__BB12_3263:
	ld.shared.u64 	%rd6736, [m_Local_$_0];
	add.s64 	%rd876, %rd6736, %rd872;
	ld.u32 	%r2110, [%rd876+12];
	setp.lt.s32 	%p3489, %r8978, %r2110;
	@%p3489 bra 	$L__BB12_3274;
	ld.shared.u64 	%rd6737, [m_Local_$_1];
	atom.add.u64 	%rd6738, [%rd3], 48;
	add.s64 	%rd6739, %rd6738, 56;
	setp.lt.u64 	%p3490, %rd6739, %rd6737;
	shr.u64 	%rd877, %rd6738, 4;
	cvt.u32.u64 	%r8981, %rd877;
	setp.ne.s32 	%p3491, %r8981, -1;
	and.pred  	%p3492, %p3490, %p3491;
	@%p3492 bra 	$L__BB12_3266;
	mov.b32 	%r7449, 21106;
	st.u32 	[%rd1079], %r7449;
	mov.b32 	%r8981, -1;
	mov.pred 	%p4141, 0;
	bra.uni 	$L__BB12_3267;
$L__BB12_3266:
	ld.shared.u64 	%rd6740, [m_Local_$_0];
	shl.b64 	%rd6741, %rd877, 32;
	shr.s64 	%rd6742, %rd6741, 28;
	add.s64 	%rd6743, %rd6740, %rd6742;
	mov.b16 	%rs835, 0;
	st.u8 	[%rd6743], %rs835;
	st.u8 	[%rd6743+1], %rs835;
	mov.b32 	%r7443, 3608;
	st.u32 	[%rd6743+4], %r7443;
	mov.b16 	%rs836, 1;
	st.u8 	[%rd6743+3], %rs836;
	mov.b32 	%r7444, 48;
	st.u32 	[%rd6743+8], %r7444;
	mov.b32 	%r7445, -1;
	st.u32 	[%rd6743+16], %r7445;
	ld.shared.u64 	%rd6744, [m_Local_$_0];
	add.s64 	%rd6745, %rd6744, %rd6742;
	mov.b32 	%r7446, 0;
	st.u32 	[%rd6745+32], %r7446;
	ld.shared.u64 	%rd6746, [m_Local_$_0];
	add.s64 	%rd6747, %rd6746, %rd6742;
	st.u32 	[%rd6747+36], %r7446;
	ld.shared.u64 	%rd6748, [m_Local_$_0];
	add.s64 	%rd6749, %rd6748, %rd6742;
	st.u32 	[%rd6749+40], %r7446;
	ld.u32 	%r7447, [%rd1079];
	setp.eq.s32 	%p4141, %r7447, 0;
$L__BB12_3267:
	mov.b32 	%r8982, 0;
	not.pred 	%p3494, %p4141;
	@%p3494 bra 	$L__BB12_3273;
	setp.ne.s32 	%p3495, %r8981, -1;
	@%p3495 bra 	$L__BB12_3270;
	mov.b32 	%r7457, 21352;
	st.u32 	[%rd1079], %r7457;
	bra.uni 	$L__BB12_3273;
$L__BB12_3270:
	ld.shared.u64 	%rd6750, [m_Local_$_0];
	mul.wide.s32 	%rd878, %r8981, 16;
	add.s64 	%rd6751, %rd6750, %rd878;
	st.u32 	[%rd6751+40], %r2110;
	ld.u32 	%r7452, [%rd1079];
	setp.ne.s32 	%p3496, %r7452, 0;
	@%p3496 bra 	$L__BB12_3273;
	ld.shared.u64 	%rd6752, [m_Local_$_0];
	add.s64 	%rd6753, %rd6752, %rd878;
	st.u32 	[%rd6753+36], %r8978;
	ld.u32 	%r7454, [%rd1079];
	setp.ne.s32 	%p3497, %r7454, 0;
	@%p3497 bra 	$L__BB12_3273;
	ld.shared.u64 	%rd6754, [m_Local_$_0];
	add.s64 	%rd6755, %rd6754, %rd878;
	st.u32 	[%rd6755+32], %r2076;
	ld.u32 	%r7455, [%rd1079];
	setp.eq.s32 	%p3498, %r7455, 0;
	selp.b32 	%r8982, %r8981, 0, %p3498;
$L__BB12_3273:
	st.u32 	[%rd1079], %r8982;
	bra.uni 	$L__BB12_3275;
$L__BB12_3274:
	cvt.u64.u32 	%rd6756, %r8976;
	add.s64 	%rd6757, %rd876, %rd6756;
	mov.b32 	%r7458, 0;
	st.u32 	[%rd6757+32], %r7458;
	st.u8 	[%rd6757+32], %rs976;
$L__BB12_3275:
	add.s32 	%r8978, %r8978, 1;
	add.s32 	%r8977, %r8977, 1;
	setp.ne.s32 	%p3499, %r8977, 0;
	add.s32 	%r8976, %r8976, 4;
	@%p3499 bra 	$L__BB12_3247;
$L__BB12_3276:
	ld.shared.u64 	%rd6758, [m_Local_$_0];
	add.s64 	%rd6759, %rd6758, %rd859;
	st.u32 	[%rd6759+32], %r2076;
	ld.shared.u64 	%rd6760, [m_Local_$_0];
	add.s64 	%rd6761, %rd6760, %rd859;
	st.u32 	[%rd6761+40], %r2072;
	ld.shared.u64 	%rd6762, [m_Local_$_0];
	add.s64 	%rd6763, %rd6762, %rd859;
	mov.b32 	%r7460, 0;
	st.u32 	[%rd6763+48], %r7460;
$L__BB12_3277:
	ld.shared.u64 	%rd6764, [m_Local_$_1];
	atom.add.u64 	%rd6765, [%rd3], 48;
	add.s64 	%rd6766, %rd6765, 56;
	setp.lt.u64 	%p3500, %rd6766, %rd6764;
	shr.u64 	%rd879, %rd6765, 4;
	cvt.u32.u64 	%r8986, %rd879;
	setp.ne.s32 	%p3501, %r8986, -1;
	and.pred  	%p3502, %p3500, %p3501;
	@%p3502 bra 	$L__BB12_3279;
	mov.b32 	%r9088, 21352;
	st.u32 	[%rd1079], %r9088;
	mov.b32 	%r8986, -1;
	bra.uni 	$L__BB12_3283;
$L__BB12_3279:
	setp.ne.s32 	%p3503, %r2071, -1;
	ld.shared.u64 	%rd6767, [m_Local_$_0];
	shl.b64 	%rd6768, %rd879, 32;
	shr.s64 	%rd880, %rd6768, 28;
	add.s64 	%rd6769, %rd6767, %rd880;
	mov.b16 	%rs837, 0;
	st.u8 	[%rd6769], %rs837;
	st.u8 	[%rd6769+1], %rs837;
	mov.b32 	%r7462, 16901;
	st.u32 	[%rd6769+4], %r7462;
	mov.b16 	%rs838, 1;
	st.u8 	[%rd6769+3], %rs838;
	mov.b32 	%r7463, 44;
	st.u32 	[%rd6769+8], %r7463;
	mov.b32 	%r7464, -1;
	st.u32 	[%rd6769+16], %r7464;
	@%p3503 bra 	$L__BB12_3281;
	mov.b32 	%r7466, 21352;
	st.u32 	[%rd1079], %r7466;
	mov.b32 	%r8983, 0;
	ld.shared.u64 	%rd7589, [m_Local_$_0];
	mov.u32 	%r8984, %r8983;
	bra.uni 	$L__BB12_3282;
$L__BB12_3281:
	ld.shared.u64 	%rd7589, [m_Local_$_0];
	mul.wide.s32 	%rd6770, %r2071, 16;
	add.s64 	%rd6771, %rd7589, %rd6770;
	ld.u32 	%r8983, [%rd6771+32];
	ld.u32 	%r8984, [%rd6771+40];
$L__BB12_3282:
	add.s64 	%rd6772, %rd7589, %rd880;
	st.u32 	[%rd6772+32], %r8983;
	ld.shared.u64 	%rd6773, [m_Local_$_0];
	add.s64 	%rd6774, %rd6773, %rd880;
	st.u32 	[%rd6774+40], %r8984;
	ld.u32 	%r9088, [%rd1079];
$L__BB12_3283:
	setp.ne.s32 	%p3504, %r9088, 0;
	@%p3504 bra 	$L__BB12_3578;
	mov.b32 	%r8990, 0;
	mov.u32 	%r8988, %r8990;
$L__BB12_3285:
	ld.shared.u64 	%rd884, [m_Local_$_0];
	ld.u32 	%r2128, [%rd884+8];
	setp.ne.s32 	%p3505, %r2128, -1;
	@%p3505 bra 	$L__BB12_3287;
	mov.b32 	%r8990, 21352;
	st.u32 	[%rd1079], %r8990;
	mov.pred 	%p4144, -1;
	mov.pred 	%p4143, 0;
	bra.uni 	$L__BB12_3299;
$L__BB12_3287:
	mul.wide.s32 	%rd6775, %r2128, 16;
	add.s64 	%rd885, %rd884, %rd6775;
	ld.u32 	%r2129, [%rd885+12];
	setp.lt.s32 	%p3506, %r8988, %r2129;
	@%p3506 bra 	$L__BB12_3298;
	ld.shared.u64 	%rd6776, [m_Local_$_1];
	atom.add.u64 	%rd6777, [%rd3], 48;
	add.s64 	%rd6778, %rd6777, 56;
	setp.lt.u64 	%p3507, %rd6778, %rd6776;
	shr.u64 	%rd886, %rd6777, 4;
	cvt.u32.u64 	%r8989, %rd886;
	setp.ne.s32 	%p3508, %r8989, -1;
	and.pred  	%p3509, %p3507, %p3508;
	@%p3509 bra 	$L__BB12_3290;
	mov.b32 	%r7477, 21106;
	st.u32 	[%rd1079], %r7477;
	mov.b32 	%r8989, -1;
	mov.pred 	%p4142, 0;
	bra.uni 	$L__BB12_3291;
$L__BB12_3290:
	ld.shared.u64 	%rd6779, [m_Local_$_0];
	shl.b64 	%rd6780, %rd886, 32;
	shr.s64 	%rd6781, %rd6780, 28;
	add.s64 	%rd6782, %rd6779, %rd6781;
	mov.b16 	%rs839, 0;
	st.u8 	[%rd6782], %rs839;
	st.u8 	[%rd6782+1], %rs839;
	mov.b32 	%r7471, 3608;
	st.u32 	[%rd6782+4], %r7471;
	mov.b16 	%rs840, 1;
	st.u8 	[%rd6782+3], %rs840;
	mov.b32 	%r7472, 48;
	st.u32 	[%rd6782+8], %r7472;
	mov.b32 	%r7473, -1;
	st.u32 	[%rd6782+16], %r7473;
	ld.shared.u64 	%rd6783, [m_Local_$_0];
	add.s64 	%rd6784, %rd6783, %rd6781;
	mov.b32 	%r7474, 0;
	st.u32 	[%rd6784+32], %r7474;
	ld.shared.u64 	%rd6785, [m_Local_$_0];
	add.s64 	%rd6786, %rd6785, %rd6781;
	st.u32 	[%rd6786+36], %r7474;
	ld.shared.u64 	%rd6787, [m_Local_$_0];
	add.s64 	%rd6788, %rd6787, %rd6781;
	st.u32 	[%rd6788+40], %r7474;
	ld.u32 	%r7475, [%rd1079];
	setp.eq.s32 	%p4142, %r7475, 0;
$L__BB12_3291:
	mov.b32 	%r8990, 0;
	not.pred 	%p3511, %p4142;
	@%p3511 bra 	$L__BB12_3297;
	setp.ne.s32 	%p3512, %r8989, -1;
	@%p3512 bra 	$L__BB12_3294;
	mov.b32 	%r7485, 21352;
	st.u32 	[%rd1079], %r7485;
	bra.uni 	$L__BB12_3297;
$L__BB12_3294:
	ld.shared.u64 	%rd6789, [m_Local_$_0];
	mul.wide.s32 	%rd887, %r8989, 16;
	add.s64 	%rd6790, %rd6789, %rd887;
	st.u32 	[%rd6790+40], %r2129;
	ld.u32 	%r7480, [%rd1079];
	setp.ne.s32 	%p3513, %r7480, 0;
	@%p3513 bra 	$L__BB12_3297;
	ld.shared.u64 	%rd6791, [m_Local_$_0];
	add.s64 	%rd6792, %rd6791, %rd887;
	st.u32 	[%rd6792+36], %r8988;
	ld.u32 	%r7482, [%rd1079];
	setp.ne.s32 	%p3514, %r7482, 0;
	@%p3514 bra 	$L__BB12_3297;
	ld.shared.u64 	%rd6793, [m_Local_$_0];
	add.s64 	%rd6794, %rd6793, %rd887;
	st.u32 	[%rd6794+32], %r2128;
	ld.u32 	%r7483, [%rd1079];
	setp.eq.s32 	%p3515, %r7483, 0;
	selp.b32 	%r8990, %r8989, 0, %p3515;
$L__BB12_3297:
	st.u32 	[%rd1079], %r8990;
	setp.eq.s32 	%p4143, %r8990, 0;
	mov.pred 	%p4144, -1;
	bra.uni 	$L__BB12_3299;
$L__BB12_3298:
	shl.b32 	%r7486, %r8988, 2;
	cvt.u64.u32 	%rd6795, %r7486;
	add.s64 	%rd6796, %rd885, %rd6795;
	ld.u32 	%r7487, [%rd6796+32];
	setp.lt.s32 	%p4144, %r7487, 32;
	mov.pred 	%p4143, -1;
$L__BB12_3299:
	mov.b32 	%r8992, 0;
	not.pred 	%p3520, %p4143;
	@%p3520 bra 	$L__BB12_3302;
	@%p4144 bra 	$L__BB12_4083;
	add.s32 	%r8992, %r8988, 1;
$L__BB12_3302:
	setp.ne.s32 	%p3521, %r8990, 0;
	mov.b64 	%rd7590, 0;
	@%p3521 bra 	$L__BB12_3383;
	shl.b32 	%r7490, %r8992, 2;
	add.s32 	%r7491, %r7490, 32;
	shr.s32 	%r7492, %r7491, 31;
	shr.u32 	%r7493, %r7492, 29;
	add.s32 	%r7494, %r7491, %r7493;
	and.b32  	%r7495, %r7494, -8;
	sub.s32 	%r7496, %r7491, %r7495;
	setp.eq.s32 	%p3522, %r7496, 0;
	sub.s32 	%r7497, %r7490, %r7496;
	add.s32 	%r7498, %r7497, 40;
	selp.b32 	%r2138, %r7491, %r7498, %p3522;
	ld.shared.u64 	%rd888, [m_Local_$_1];
	and.b32  	%r7499, %r2138, 12;
	setp.eq.s32 	%p3523, %r7499, 0;
	mov.u32 	%r8993, %r2138;
	@%p3523 bra 	$L__BB12_3305;
	shr.s32 	%r7500, %r2138, 31;
	shr.u32 	%r7501, %r7500, 28;
	add.s32 	%r7502, %r2138, %r7501;
	and.b32  	%r7503, %r7502, -16;
	add.s32 	%r8993, %r7503, 16;
$L__BB12_3305:
	cvt.s64.s32 	%rd6798, %r8993;
	atom.add.u64 	%rd6799, [%rd3], %rd6798;
	cvt.s64.s32 	%rd6800, %r2138;
	add.s64 	%rd6801, %rd6800, %rd6799;
	add.s64 	%rd6802, %rd6801, 8;
	setp.lt.u64 	%p3524, %rd6802, %rd888;
	shr.u64 	%rd6803, %rd6799, 4;
	cvt.u32.u64 	%r7504, %rd6803;
	selp.b32 	%r2141, %r7504, -1, %p3524;
	setp.ne.s32 	%p3525, %r2141, -1;
	@%p3525 bra 	$L__BB12_3307;
	mov.b32 	%r7559, 21352;
	st.u32 	[%rd1079], %r7559;
	bra.uni 	$L__BB12_3346;
$L__BB12_3307:
	ld.shared.u64 	%rd6804, [m_Local_$_0];
	mul.wide.s32 	%rd889, %r2141, 16;
	add.s64 	%rd6805, %rd6804, %rd889;
	mov.b16 	%rs841, 0;
	st.u8 	[%rd6805], %rs841;
	st.u8 	[%rd6805+1], %rs841;
	mov.b32 	%r7505, 4335;
	st.u32 	[%rd6805+4], %r7505;
	mov.b16 	%rs842, 1;
	st.u8 	[%rd6805+3], %rs842;
	st.u32 	[%rd6805+8], %r2138;
	st.u32 	[%rd6805+12], %r8992;
	setp.lt.s32 	%p3526, %r8992, 1;
	@%p3526 bra 	$L__BB12_3346;
	setp.eq.s32 	%p3527, %r8992, 1;
	mov.b32 	%r2161, 0;
	@%p3527 bra 	$L__BB12_3334;
	and.b32  	%r2161, %r8992, 2147483646;
	neg.s32 	%r8995, %r2161;
	mov.b32 	%r8994, 0;
	mov.u32 	%r8996, %r8994;
$L__BB12_3310:
	add.s32 	%r2147, %r8996, 1;
	ld.shared.u64 	%rd6806, [m_Local_$_0];
	add.s64 	%rd890, %rd6806, %rd889;
	ld.u32 	%r2148, [%rd890+12];
	setp.lt.s32 	%p3528, %r8996, %r2148;
	@%p3528 bra 	$L__BB12_3321;
	ld.shared.u64 	%rd6807, [m_Local_$_1];
	atom.add.u64 	%rd6808, [%rd3], 48;
	add.s64 	%rd6809, %rd6808, 56;
	setp.lt.u64 	%p3529, %rd6809, %rd6807;
	shr.u64 	%rd891, %rd6808, 4;
	cvt.u32.u64 	%r8997, %rd891;
	setp.ne.s32 	%p3530, %r8997, -1;
	and.pred  	%p3531, %p3529, %p3530;
	@%p3531 bra 	$L__BB12_3313;
	mov.b32 	%r7514, 21106;
	st.u32 	[%rd1079], %r7514;
	mov.b32 	%r8997, -1;
	mov.pred 	%p4145, 0;
	bra.uni 	$L__BB12_3314;
$L__BB12_3313:
	ld.shared.u64 	%rd6810, [m_Local_$_0];
	shl.b64 	%rd6811, %rd891, 32;
	shr.s64 	%rd6812, %rd6811, 28;
	add.s64 	%rd6813, %rd6810, %rd6812;
	mov.b16 	%rs843, 0;
	st.u8 	[%rd6813], %rs843;
	st.u8 	[%rd6813+1], %rs843;
	mov.b32 	%r7508, 3608;
	st.u32 	[%rd6813+4], %r7508;
	mov.b16 	%rs844, 1;
	st.u8 	[%rd6813+3], %rs844;
	mov.b32 	%r7509, 48;
	st.u32 	[%rd6813+8], %r7509;
	mov.b32 	%r7510, -1;
	st.u32 	[%rd6813+16], %r7510;
	ld.shared.u64 	%rd6814, [m_Local_$_0];
	add.s64 	%rd6815, %rd6814, %rd6812;
	mov.b32 	%r7511, 0;
	st.u32 	[%rd6815+32], %r7511;
	ld.shared.u64 	%rd6816, [m_Local_$_0];
	add.s64 	%rd6817, %rd6816, %rd6812;
	st.u32 	[%rd6817+36], %r7511;
	ld.shared.u64 	%rd6818, [m_Local_$_0];
	add.s64 	%rd6819, %rd6818, %rd6812;
	st.u32 	[%rd6819+40], %r7511;
	ld.u32 	%r7512, [%rd1079];
	setp.eq.s32 	%p4145, %r7512, 0;
$L__BB12_3314:
	mov.b32 	%r8998, 0;
	not.pred 	%p3533, %p4145;
	@%p3533 bra 	$L__BB12_3320;
	setp.ne.s32 	%p3534, %r8997, -1;
	@%p3534 bra 	$L__BB12_3317;
	mov.b32 	%r7522, 21352;
	st.u32 	[%rd1079], %r7522;
	bra.uni 	$L__BB12_3320;
$L__BB12_3317:
	ld.shared.u64 	%rd6820, [m_Local_$_0];
	mul.wide.s32 	%rd892, %r8997, 16;
	add.s64 	%rd6821, %rd6820, %rd892;
	st.u32 	[%rd6821+40], %r2148;
	ld.u32 	%r7517, [%rd1079];
	setp.ne.s32 	%p3535, %r7517, 0;
	@%p3535 bra 	$L__BB12_3320;
	ld.shared.u64 	%rd6822, [m_Local_$_0];
	add.s64 	%rd6823, %rd6822, %rd892;
	st.u32 	[%rd6823+36], %r8996;
	ld.u32 	%r7519, [%rd1079];
	setp.ne.s32 	%p3536, %r7519, 0;
	@%p3536 bra 	$L__BB12_3320;
	ld.shared.u64 	%rd6824, [m_Local_$_0];
	add.s64 	%rd6825, %rd6824, %rd892;
	st.u32 	[%rd6825+32], %r2141;
	ld.u32 	%r7520, [%rd1079];
	setp.eq.s32 	%p3537, %r7520, 0;
	selp.b32 	%r8998, %r8997, 0, %p3537;
$L__BB12_3320:
	st.u32 	[%rd1079], %r8998;
	bra.uni 	$L__BB12_3322;
$L__BB12_3321:
	cvt.u64.u32 	%rd6826, %r8994;
	add.s64 	%rd6827, %rd890, %rd6826;
	mov.b32 	%r7523, 0;
	st.u32 	[%rd6827+32], %r7523;
$L__BB12_3322:
	ld.shared.u64 	%rd6828, [m_Local_$_0];
	add.s64 	%rd893, %rd6828, %rd889;
	ld.u32 	%r2153, [%rd893+12];
	setp.lt.s32 	%p3538, %r2147, %r2153;
	@%p3538 bra 	$L__BB12_3332;
	ld.shared.u64 	%rd6829, [m_Local_$_1];
	atom.add.u64 	%rd6830, [%rd3], 48;
	add.s64 	%rd6831, %rd6830, 56;
	setp.ge.u64 	%p3539, %rd6831, %rd6829;
	shr.u64 	%rd894, %rd6830, 4;
	cvt.u32.u64 	%r8999, %rd894;
	setp.eq.s32 	%p3540, %r8999, -1;
	or.pred  	%p3541, %p3539, %p3540;
	@%p3541 bra 	$L__BB12_3325;
	ld.shared.u64 	%rd6832, [m_Local_$_0];
	shl.b64 	%rd6833, %rd894, 32;
	shr.s64 	%rd6834, %rd6833, 28;
	add.s64 	%rd6835, %rd6832, %rd6834;
	mov.b16 	%rs845, 0;
	st.u8 	[%rd6835], %rs845;
	st.u8 	[%rd6835+1], %rs845;
	mov.b32 	%r7524, 3608;
	st.u32 	[%rd6835+4], %r7524;
	mov.b16 	%rs846, 1;
	st.u8 	[%rd6835+3], %rs846;
	mov.b32 	%r7525, 48;
	st.u32 	[%rd6835+8], %r7525;
	mov.b32 	%r7526, -1;
	st.u32 	[%rd6835+16], %r7526;
	ld.shared.u64 	%rd6836, [m_Local_$_0];
	add.s64 	%rd6837, %rd6836, %rd6834;
	mov.b32 	%r7527, 0;
	st.u32 	[%rd6837+32], %r7527;
	ld.shared.u64 	%rd6838, [m_Local_$_0];
	add.s64 	%rd6839, %rd6838, %rd6834;
	st.u32 	[%rd6839+36], %r7527;
	ld.shared.u64 	%rd6840, [m_Local_$_0];
	add.s64 	%rd6841, %rd6840, %rd6834;
	st.u32 	[%rd6841+40], %r7527;
	ld.u32 	%r7528, [%rd1079];
	setp.eq.s32 	%p4146, %r7528, 0;
	bra.uni 	$L__BB12_3326;
$L__BB12_3325:
	mov.b32 	%r7530, 21106;
	st.u32 	[%rd1079], %r7530;
	mov.b32 	%r8999, -1;
	mov.pred 	%p4146, 0;
$L__BB12_3326:
	mov.b32 	%r9000, 0;
	not.pred 	%p3543, %p4146;
	@%p3543 bra 	$L__BB12_3331;
	setp.eq.s32 	%p3544, %r8999, -1;
	@%p3544 bra 	$L__BB12_4084;
	ld.shared.u64 	%rd6842, [m_Local_$_0];
	mul.wide.s32 	%rd895, %r8999, 16;
	add.s64 	%rd6843, %rd6842, %rd895;
	st.u32 	[%rd6843+40], %r2153;
	ld.u32 	%r7533, [%rd1079];
	setp.eq.s32 	%p3545, %r7533, 0;
	@%p3545 bra 	$L__BB12_3329;
	bra.uni 	$L__BB12_3331;
$L__BB12_3329:
	ld.shared.u64 	%rd6844, [m_Local_$_0];
	add.s64 	%rd6845, %rd6844, %rd895;
	st.u32 	[%rd6845+36], %r2147;
	ld.u32 	%r7535, [%rd1079];
	setp.ne.s32 	%p3546, %r7535, 0;
	@%p3546 bra 	$L__BB12_3331;
	ld.shared.u64 	%rd6846, [m_Local_$_0];
	add.s64 	%rd6847, %rd6846, %rd895;
	st.u32 	[%rd6847+32], %r2141;
	ld.u32 	%r7536, [%rd1079];
	setp.eq.s32 	%p3547, %r7536, 0;
	selp.b32 	%r9000, %r8999, 0, %p3547;
$L__BB12_3331:
	st.u32 	[%rd1079], %r9000;
	bra.uni 	$L__BB12_3333;
$L__BB12_3332:
	add.s32 	%r7539, %r8994, 4;
	cvt.u64.u32 	%rd6848, %r7539;
	add.s64 	%rd6849, %rd893, %rd6848;
	mov.b32 	%r7540, 0;
	st.u32 	[%rd6849+32], %r7540;
$L__BB12_3333:
	add.s32 	%r8996, %r8996, 2;
	add.s32 	%r8995, %r8995, 2;
	add.s32 	%r8994, %r8994, 8;
	setp.ne.s32 	%p3548, %r8995, 0;
	@%p3548 bra 	$L__BB12_3310;
$L__BB12_3334:
	and.b32  	%r7541, %r8992, 1;
	setp.eq.b32 	%p3549, %r7541, 1;
	not.pred 	%p3550, %p3549;
	@%p3550 bra 	$L__BB12_3346;
	ld.shared.u64 	%rd6850, [m_Local_$_0];
	add.s64 	%rd896, %rd6850, %rd889;
	ld.u32 	%r2162, [%rd896+12];
	setp.lt.s32 	%p3551, %r2161, %r2162;
	@%p3551 bra 	$L__BB12_3345;
	ld.shared.u64 	%rd6851, [m_Local_$_1];
	atom.add.u64 	%rd6852, [%rd3], 48;
	add.s64 	%rd6853, %rd6852, 56;
	setp.ge.u64 	%p3552, %rd6853, %rd6851;
	shr.u64 	%rd897, %rd6852, 4;
	cvt.u32.u64 	%r9002, %rd897;
	setp.eq.s32 	%p3553, %r9002, -1;
	or.pred  	%p3554, %p3552, %p3553;
	@%p3554 bra 	$L__BB12_3338;
	ld.shared.u64 	%rd6854, [m_Local_$_0];
	shl.b64 	%rd6855, %rd897, 32;
	shr.s64 	%rd6856, %rd6855, 28;
	add.s64 	%rd6857, %rd6854, %rd6856;
	mov.b16 	%rs847, 0;
	st.u8 	[%rd6857], %rs847;
	st.u8 	[%rd6857+1], %rs847;
	mov.b32 	%r7542, 3608;
	st.u32 	[%rd6857+4], %r7542;
	mov.b16 	%rs848, 1;
	st.u8 	[%rd6857+3], %rs848;
	mov.b32 	%r7543, 48;
	st.u32 	[%rd6857+8], %r7543;
	mov.b32 	%r7544, -1;
	st.u32 	[%rd6857+16], %r7544;
	ld.shared.u64 	%rd6858, [m_Local_$_0];
	add.s64 	%rd6859, %rd6858, %rd6856;
	mov.b32 	%r7545, 0;
	st.u32 	[%rd6859+32], %r7545;
	ld.shared.u64 	%rd6860, [m_Local_$_0];
	add.s64 	%rd6861, %rd6860, %rd6856;
	st.u32 	[%rd6861+36], %r7545;
	ld.shared.u64 	%rd6862, [m_Local_$_0];
	add.s64 	%rd6863, %rd6862, %rd6856;
	st.u32 	[%rd6863+40], %r7545;
	ld.u32 	%r7546, [%rd1079];
	setp.eq.s32 	%p4147, %r7546, 0;
	bra.uni 	$L__BB12_3339;
$L__BB12_3338:
	mov.b32 	%r7548, 21106;
	st.u32 	[%rd1079], %r7548;
	mov.b32 	%r9002, -1;
	mov.pred 	%p4147, 0;
$L__BB12_3339:
	mov.b32 	%r9003, 0;
	not.pred 	%p3556, %p4147;
	@%p3556 bra 	$L__BB12_3344;
	setp.eq.s32 	%p3557, %r9002, -1;
	@%p3557 bra 	$L__BB12_4085;
	ld.shared.u64 	%rd6864, [m_Local_$_0];
	mul.wide.s32 	%rd898, %r9002, 16;
	add.s64 	%rd6865, %rd6864, %rd898;
	st.u32 	[%rd6865+40], %r2162;
	ld.u32 	%r7551, [%rd1079];
	setp.eq.s32 	%p3558, %r7551, 0;
	@%p3558 bra 	$L__BB12_3342;
	bra.uni 	$L__BB12_3344;
$L__BB12_3342:
	ld.shared.u64 	%rd6866, [m_Local_$_0];
	add.s64 	%rd6867, %rd6866, %rd898;
	st.u32 	[%rd6867+36], %r2161;
	ld.u32 	%r7553, [%rd1079];
	setp.ne.s32 	%p3559, %r7553, 0;
	@%p3559 bra 	$L__BB12_3344;
	ld.shared.u64 	%rd6868, [m_Local_$_0];
	add.s64 	%rd6869, %rd6868, %rd898;
	st.u32 	[%rd6869+32], %r2141;
	ld.u32 	%r7554, [%rd1079];
	setp.eq.s32 	%p3560, %r7554, 0;
	selp.b32 	%r9003, %r9002, 0, %p3560;
$L__BB12_3344:
	st.u32 	[%rd1079], %r9003;
	bra.uni 	$L__BB12_3346;
$L__BB12_3345:
	shl.b32 	%r7557, %r2161, 2;
	cvt.u64.u32 	%rd6870, %r7557;
	add.s64 	%rd6871, %rd896, %rd6870;
	mov.b32 	%r7558, 0;
	st.u32 	[%rd6871+32], %r7558;
$L__BB12_3346:
	mul.wide.s32 	%rd899, %r2141, 16;
	mov.b32 	%r9004, 32;
	mov.u32 	%r9005, %r8992;
$L__BB12_3347:
	mov.u32 	%r2168, %r9005;
	mov.u32 	%r2167, %r9004;
	mul.lo.s32 	%r7561, %r2167, 52429;
	shr.u32 	%r9004, %r7561, 19;
	shl.b32 	%r7562, %r9004, 1;
	shl.b32 	%r7563, %r9004, 3;
	add.s32 	%r7564, %r7562, %r7563;
	sub.s32 	%r2170, %r2167, %r7564;
	add.s32 	%r9005, %r2168, -1;
	ld.shared.u64 	%rd900, [m_Local_$_0];
	ld.u32 	%r2172, [%rd900];
	setp.ne.s32 	%p3561, %r2172, -1;
	@%p3561 bra 	$L__BB12_3349;
	mov.b32 	%r9007, 21352;
	st.u32 	[%rd1079], %r9007;
	mov.b16 	%rs977, 0;
	bra.uni 	$L__BB12_3361;
$L__BB12_3349:
	mul.wide.s32 	%rd6872, %r2172, 16;
	add.s64 	%rd901, %rd900, %rd6872;
	ld.u32 	%r7565, [%rd901+12];
	setp.gt.s32 	%p3562, %r2170, -1;
	setp.lt.s32 	%p3563, %r2170, %r7565;
	and.pred  	%p3564, %p3562, %p3563;
	@%p3564 bra 	$L__BB12_3360;
	ld.shared.u64 	%rd6875, [m_Local_$_1];
	atom.add.u64 	%rd6876, [%rd3], 48;
	add.s64 	%rd6877, %rd6876, 56;
	setp.lt.u64 	%p3565, %rd6877, %rd6875;
	shr.u64 	%rd902, %rd6876, 4;
	cvt.u32.u64 	%r9006, %rd902;
	setp.ne.s32 	%p3566, %r9006, -1;
	and.pred  	%p3567, %p3565, %p3566;
	@%p3567 bra 	$L__BB12_3352;
	mov.b32 	%r7574, 21106;
	st.u32 	[%rd1079], %r7574;
	mov.b32 	%r9006, -1;
	mov.pred 	%p4148, 0;
	bra.uni 	$L__BB12_3353;
$L__BB12_3352:
	ld.shared.u64 	%rd6878, [m_Local_$_0];
	shl.b64 	%rd6879, %rd902, 32;
	shr.s64 	%rd6880, %rd6879, 28;
	add.s64 	%rd6881, %rd6878, %rd6880;
	mov.b16 	%rs849, 0;
	st.u8 	[%rd6881], %rs849;
	st.u8 	[%rd6881+1], %rs849;
	mov.b32 	%r7568, 3608;
	st.u32 	[%rd6881+4], %r7568;
	mov.b16 	%rs850, 1;
	st.u8 	[%rd6881+3], %rs850;
	mov.b32 	%r7569, 48;
	st.u32 	[%rd6881+8], %r7569;
	mov.b32 	%r7570, -1;
	st.u32 	[%rd6881+16], %r7570;
	ld.shared.u64 	%rd6882, [m_Local_$_0];
	add.s64 	%rd6883, %rd6882, %rd6880;
	mov.b32 	%r7571, 0;
	st.u32 	[%rd6883+32], %r7571;
	ld.shared.u64 	%rd6884, [m_Local_$_0];
	add.s64 	%rd6885, %rd6884, %rd6880;
	st.u32 	[%rd6885+36], %r7571;
	ld.shared.u64 	%rd6886, [m_Local_$_0];
	add.s64 	%rd6887, %rd6886, %rd6880;
	st.u32 	[%rd6887+40], %r7571;
	ld.u32 	%r7572, [%rd1079];
	setp.eq.s32 	%p4148, %r7572, 0;
$L__BB12_3353:
	mov.b32 	%r9007, 0;
	not.pred 	%p3569, %p4148;
	@%p3569 bra 	$L__BB12_3359;
	setp.ne.s32 	%p3570, %r9006, -1;
	@%p3570 bra 	$L__BB12_3356;
	mov.b32 	%r7582, 21352;
	st.u32 	[%rd1079], %r7582;
	bra.uni 	$L__BB12_3359;
$L__BB12_3356:
	ld.shared.u64 	%rd6888, [m_Local_$_0];
	mul.wide.s32 	%rd903, %r9006, 16;
	add.s64 	%rd6889, %rd6888, %rd903;
	st.u32 	[%rd6889+40], %r7565;
	ld.u32 	%r7577, [%rd1079];
	setp.ne.s32 	%p3571, %r7577, 0;
	@%p3571 bra 	$L__BB12_3359;
	ld.shared.u64 	%rd6890, [m_Local_$_0];
	add.s64 	%rd6891, %rd6890, %rd903;
	st.u32 	[%rd6891+36], %r2170;
	ld.u32 	%r7579, [%rd1079];
	setp.ne.s32 	%p3572, %r7579, 0;
	@%p3572 bra 	$L__BB12_3359;
	ld.shared.u64 	%rd6892, [m_Local_$_0];
	add.s64 	%rd6893, %rd6892, %rd903;
	st.u32 	[%rd6893+32], %r2172;
	ld.u32 	%r7580, [%rd1079];
	setp.eq.s32 	%p3573, %r7580, 0;
	selp.b32 	%r9007, %r9006, 0, %p3573;
$L__BB12_3359:
	st.u32 	[%rd1079], %r9007;
	mov.b16 	%rs977, 0;
	bra.uni 	$L__BB12_3361;
$L__BB12_3360:
	shl.b32 	%r7566, %r2170, 2;
	add.s32 	%r7567, %r7566, 32;
	cvt.u64.u32 	%rd6873, %r7567;
	add.s64 	%rd6874, %rd901, %rd6873;
	ld.u8 	%rs977, [%rd6874];
	ld.u32 	%r9007, [%rd1079];
$L__BB12_3361:
	setp.ne.s32 	%p3574, %r9007, 0;
	@%p3574 bra 	$L__BB12_3377;
	setp.ne.s32 	%p3575, %r2141, -1;
	@%p3575 bra 	$L__BB12_3364;
	mov.b32 	%r9007, 21352;
	st.u32 	[%rd1079], %r9007;
	bra.uni 	$L__BB12_3376;
$L__BB12_3364:
	ld.shared.u64 	%rd6894, [m_Local_$_0];
	add.s64 	%rd904, %rd6894, %rd899;
	ld.u32 	%r7584, [%rd904+12];
	setp.gt.s32 	%p3576, %r2168, 0;
	setp.le.s32 	%p3577, %r2168, %r7584;
	and.pred  	%p3578, %p3576, %p3577;
	@%p3578 bra 	$L__BB12_3375;
	ld.shared.u64 	%rd6897, [m_Local_$_1];
	atom.add.u64 	%rd6898, [%rd3], 48;
	add.s64 	%rd6899, %rd6898, 56;
	setp.lt.u64 	%p3579, %rd6899, %rd6897;
	shr.u64 	%rd905, %rd6898, 4;
	cvt.u32.u64 	%r9009, %rd905;
	setp.ne.s32 	%p3580, %r9009, -1;
	and.pred  	%p3581, %p3579, %p3580;
	@%p3581 bra 	$L__BB12_3367;
	mov.b32 	%r7593, 21106;
	st.u32 	[%rd1079], %r7593;
	mov.b32 	%r9009, -1;
	mov.pred 	%p4149, 0;
	bra.uni 	$L__BB12_3368;
$L__BB12_3367:
	ld.shared.u64 	%rd6900, [m_Local_$_0];
	shl.b64 	%rd6901, %rd905, 32;
	shr.s64 	%rd6902, %rd6901, 28;
	add.s64 	%rd6903, %rd6900, %rd6902;
	mov.b16 	%rs853, 0;
	st.u8 	[%rd6903], %rs853;
	st.u8 	[%rd6903+1], %rs853;
	mov.b32 	%r7587, 3608;
	st.u32 	[%rd6903+4], %r7587;
	mov.b16 	%rs854, 1;
	st.u8 	[%rd6903+3], %rs854;
	mov.b32 	%r7588, 48;
	st.u32 	[%rd6903+8], %r7588;
	mov.b32 	%r7589, -1;
	st.u32 	[%rd6903+16], %r7589;
	ld.shared.u64 	%rd6904, [m_Local_$_0];
	add.s64 	%rd6905, %rd6904, %rd6902;
	mov.b32 	%r7590, 0;
	st.u32 	[%rd6905+32], %r7590;
	ld.shared.u64 	%rd6906, [m_Local_$_0];
	add.s64 	%rd6907, %rd6906, %rd6902;
	st.u32 	[%rd6907+36], %r7590;
	ld.shared.u64 	%rd6908, [m_Local_$_0];
	add.s64 	%rd6909, %rd6908, %rd6902;
	st.u32 	[%rd6909+40], %r7590;
	ld.u32 	%r7591, [%rd1079];
	setp.eq.s32 	%p4149, %r7591, 0;
$L__BB12_3368:
	mov.b32 	%r9007, 0;
	not.pred 	%p3583, %p4149;
	@%p3583 bra 	$L__BB12_3374;
	setp.ne.s32 	%p3584, %r9009, -1;
	@%p3584 bra 	$L__BB12_3371;
	mov.b32 	%r7601, 21352;
	st.u32 	[%rd1079], %r7601;
	bra.uni 	$L__BB12_3374;
$L__BB12_3371:
	ld.shared.u64 	%rd6910, [m_Local_$_0];
	mul.wide.s32 	%rd906, %r9009, 16;
	add.s64 	%rd6911, %rd6910, %rd906;
	st.u32 	[%rd6911+40], %r7584;
	ld.u32 	%r7596, [%rd1079];
	setp.ne.s32 	%p3585, %r7596, 0;
	@%p3585 bra 	$L__BB12_3374;
	ld.shared.u64 	%rd6912, [m_Local_$_0];
	add.s64 	%rd6913, %rd6912, %rd906;
	st.u32 	[%rd6913+36], %r9005;
	ld.u32 	%r7598, [%rd1079];
	setp.ne.s32 	%p3586, %r7598, 0;
	@%p3586 bra 	$L__BB12_3374;
	ld.shared.u64 	%rd6914, [m_Local_$_0];
	add.s64 	%rd6915, %rd6914, %rd906;
	st.u32 	[%rd6915+32], %r2141;
	ld.u32 	%r7599, [%rd1079];
	setp.eq.s32 	%p3587, %r7599, 0;
	selp.b32 	%r9007, %r9009, 0, %p3587;
$L__BB12_3374:
	st.u32 	[%rd1079], %r9007;
	bra.uni 	$L__BB12_3376;
$L__BB12_3375:
	shl.b32 	%r7585, %r9005, 2;
	cvt.u64.u32 	%rd6895, %r7585;
	add.s64 	%rd6896, %rd904, %rd6895;
	mov.b32 	%r7586, 0;
	st.u32 	[%rd6896+32], %r7586;
	st.u8 	[%rd6896+32], %rs977;
	ld.u32 	%r9007, [%rd1079];
$L__BB12_3376:
	setp.eq.s32 	%p3588, %r9007, 0;
	setp.gt.u32 	%p3589, %r2167, 9;
	and.pred  	%p3590, %p3588, %p3589;
	@%p3590 bra 	$L__BB12_3347;
$L__BB12_3377:
	setp.ne.s32 	%p3591, %r9007, 0;
	@%p3591 bra 	$L__BB12_3383;
	ld.shared.u64 	%rd6917, [m_Local_$_1];
	atom.add.u64 	%rd907, [%rd3], 64;
	add.s64 	%rd6918, %rd907, 72;
	setp.lt.u64 	%p3592, %rd6918, %rd6917;
	and.b64  	%rd6919, %rd907, 68719476720;
	setp.ne.s64 	%p3593, %rd6919, 68719476720;
	and.pred  	%p3594, %p3592, %p3593;
	@%p3594 bra 	$L__BB12_3380;
	mov.b32 	%r7611, 21106;
	st.u32 	[%rd1079], %r7611;
	bra.uni 	$L__BB12_3383;
$L__BB12_3380:
	ld.shared.u64 	%rd6921, [m_Local_$_0];
	shl.b64 	%rd6922, %rd907, 28;
	shr.s64 	%rd6923, %rd6922, 28;
	and.b64  	%rd908, %rd6923, -16;
	add.s64 	%rd6924, %rd6921, %rd908;
	mov.b16 	%rs855, 1;
	st.u8 	[%rd6924], %rs855;
	mov.b16 	%rs856, 0;
	st.u8 	[%rd6924+1], %rs856;
	mov.b32 	%r7603, 2905;
	st.u32 	[%rd6924+4], %r7603;
	st.u8 	[%rd6924+3], %rs855;
	mov.b32 	%r7604, 64;
	st.u32 	[%rd6924+8], %r7604;
	mov.b32 	%r7605, -1;
	st.u32 	[%rd6924+16], %r7605;
	ld.shared.u64 	%rd6925, [m_Local_$_0];
	add.s64 	%rd6926, %rd6925, %rd908;
	st.u32 	[%rd6926+32], %r7605;
	ld.shared.u64 	%rd6927, [m_Local_$_0];
	add.s64 	%rd6928, %rd6927, %rd908;
	mov.b32 	%r7606, 0;
	st.u32 	[%rd6928+40], %r7606;
	ld.shared.u64 	%rd6929, [m_Local_$_0];
	add.s64 	%rd6930, %rd6929, %rd908;
	st.u32 	[%rd6930+44], %r7606;
	ld.shared.u64 	%rd6931, [m_Local_$_0];
	add.s64 	%rd6932, %rd6931, %rd908;
	st.u32 	[%rd6932+48], %r7606;
	ld.shared.u64 	%rd6933, [m_Local_$_0];
	add.s64 	%rd6934, %rd6933, %rd908;
	st.u32 	[%rd6934+32], %r2141;
	ld.u32 	%r7607, [%rd1079];
	setp.ne.s32 	%p3595, %r7607, 0;
	@%p3595 bra 	$L__BB12_3383;
	ld.shared.u64 	%rd6936, [m_Local_$_0];
	add.s64 	%rd6937, %rd6936, %rd908;
	mov.b32 	%r7608, 0;
	st.u32 	[%rd6937+48], %r7608;
	ld.u32 	%r7609, [%rd1079];
	setp.ne.s32 	%p3596, %r7609, 0;
	@%p3596 bra 	$L__BB12_3383;
	ld.shared.u64 	%rd6938, [m_Local_$_0];
	add.s64 	%rd6939, %rd6938, %rd908;
	st.u32 	[%rd6939+40], %r8992;
	ld.u32 	%r7610, [%rd1079];
	setp.eq.s32 	%p3597, %r7610, 0;
	selp.b64 	%rd7590, %rd908, 0, %p3597;
$L__BB12_3383:
	setp.ne.s32 	%p3598, %r8986, -1;
	@%p3598 bra 	$L__BB12_3385;
	mov.b32 	%r7613, 21352;
	st.u32 	[%rd1079], %r7613;
	mov.b32 	%r9013, 0;
	ld.shared.u64 	%rd7591, [m_Local_$_0];
	mov.u32 	%r9014, %r9013;
	bra.uni 	$L__BB12_3386;
$L__BB12_3385:
	ld.shared.u64 	%rd7591, [m_Local_$_0];
	mul.wide.s32 	%rd6941, %r8986, 16;
	add.s64 	%rd6942, %rd7591, %rd6941;
	ld.u32 	%r9013, [%rd6942+32];
	ld.u32 	%r9014, [%rd6942+40];
$L__BB12_3386:
	add.s64 	%rd6943, %rd7591, %rd7590;
	ld.u32 	%r2192, [%rd6943+32];
	ld.u32 	%r2193, [%rd6943+40];
	add.s32 	%r2194, %r2193, %r9014;
	shl.b32 	%r7614, %r2194, 2;
	add.s32 	%r7615, %r7614, 32;
	shr.s32 	%r7616, %r7615, 31;
	shr.u32 	%r7617, %r7616, 29;
	add.s32 	%r7618, %r7615, %r7617;
	and.b32  	%r7619, %r7618, -8;
	sub.s32 	%r7620, %r7615, %r7619;
	setp.eq.s32 	%p3599, %r7620, 0;
	sub.s32 	%r7621, %r7614, %r7620;
	add.s32 	%r7622, %r7621, 40;
	selp.b32 	%r2195, %r7615, %r7622, %p3599;
	ld.shared.u64 	%rd914, [m_Local_$_1];
	and.b32  	%r7623, %r2195, 12;
	setp.eq.s32 	%p3600, %r7623, 0;
	mov.u32 	%r9015, %r2195;
	@%p3600 bra 	$L__BB12_3388;
	shr.s32 	%r7624, %r2195, 31;
	shr.u32 	%r7625, %r7624, 28;
	add.s32 	%r7626, %r2195, %r7625;
	and.b32  	%r7627, %r7626, -16;
	add.s32 	%r9015, %r7627, 16;
$L__BB12_3388:
	cvt.s64.s32 	%rd6944, %r9015;
	atom.add.u64 	%rd6945, [%rd3], %rd6944;
	cvt.s64.s32 	%rd6946, %r2195;
	add.s64 	%rd6947, %rd6946, %rd6945;
	add.s64 	%rd6948, %rd6947, 8;
	setp.lt.u64 	%p3601, %rd6948, %rd914;
	shr.u64 	%rd6949, %rd6945, 4;
	cvt.u32.u64 	%r7628, %rd6949;
	selp.b32 	%r2198, %r7628, -1, %p3601;
	setp.ne.s32 	%p3602, %r2198, -1;
	@%p3602 bra 	$L__BB12_3390;
	mov.b32 	%r7683, 21352;
	st.u32 	[%rd1079], %r7683;
	bra.uni 	$L__BB12_3429;
$L__BB12_3390:
	ld.shared.u64 	%rd6950, [m_Local_$_0];
	mul.wide.s32 	%rd915, %r2198, 16;
	add.s64 	%rd6951, %rd6950, %rd915;
	mov.b16 	%rs857, 0;
	st.u8 	[%rd6951], %rs857;
	st.u8 	[%rd6951+1], %rs857;
	mov.b32 	%r7629, 4335;
	st.u32 	[%rd6951+4], %r7629;
	mov.b16 	%rs858, 1;
	st.u8 	[%rd6951+3], %rs858;
	st.u32 	[%rd6951+8], %r2195;
	st.u32 	[%rd6951+12], %r2194;
	setp.lt.s32 	%p3603, %r2194, 1;
	@%p3603 bra 	$L__BB12_3429;
	setp.eq.s32 	%p3604, %r2194, 1;
	mov.b32 	%r2218, 0;
	@%p3604 bra 	$L__BB12_3417;
	and.b32  	%r2218, %r2194, 2147483646;
	neg.s32 	%r9017, %r2218;
	mov.b32 	%r9016, 0;
	mov.u32 	%r9018, %r9016;
$L__BB12_3393:
	add.s32 	%r2204, %r9018, 1;
	ld.shared.u64 	%rd6952, [m_Local_$_0];
	add.s64 	%rd916, %rd6952, %rd915;
	ld.u32 	%r2205, [%rd916+12];
	setp.lt.s32 	%p3605, %r9018, %r2205;
	@%p3605 bra 	$L__BB12_3404;
	ld.shared.u64 	%rd6953, [m_Local_$_1];
	atom.add.u64 	%rd6954, [%rd3], 48;
	add.s64 	%rd6955, %rd6954, 56;
	setp.lt.u64 	%p3606, %rd6955, %rd6953;
	shr.u64 	%rd917, %rd6954, 4;
	cvt.u32.u64 	%r9019, %rd917;
	setp.ne.s32 	%p3607, %r9019, -1;
	and.pred  	%p3608, %p3606, %p3607;
	@%p3608 bra 	$L__BB12_3396;
	mov.b32 	%r7638, 21106;
	st.u32 	[%rd1079], %r7638;
	mov.b32 	%r9019, -1;
	mov.pred 	%p4150, 0;
	bra.uni 	$L__BB12_3397;
$L__BB12_3396:
	ld.shared.u64 	%rd6956, [m_Local_$_0];
	shl.b64 	%rd6957, %rd917, 32;
	shr.s64 	%rd6958, %rd6957, 28;
	add.s64 	%rd6959, %rd6956, %rd6958;
	mov.b16 	%rs859, 0;
	st.u8 	[%rd6959], %rs859;
	st.u8 	[%rd6959+1], %rs859;
	mov.b32 	%r7632, 3608;
	st.u32 	[%rd6959+4], %r7632;
	mov.b16 	%rs860, 1;
	st.u8 	[%rd6959+3], %rs860;
	mov.b32 	%r7633, 48;
	st.u32 	[%rd6959+8], %r7633;
	mov.b32 	%r7634, -1;
	st.u32 	[%rd6959+16], %r7634;
	ld.shared.u64 	%rd6960, [m_Local_$_0];
	add.s64 	%rd6961, %rd6960, %rd6958;
	mov.b32 	%r7635, 0;
	st.u32 	[%rd6961+32], %r7635;
	ld.shared.u64 	%rd6962, [m_Local_$_0];
	add.s64 	%rd6963, %rd6962, %rd6958;
	st.u32 	[%rd6963+36], %r7635;
	ld.shared.u64 	%rd6964, [m_Local_$_0];
	add.s64 	%rd6965, %rd6964, %rd6958;
	st.u32 	[%rd6965+40], %r7635;
	ld.u32 	%r7636, [%rd1079];
	setp.eq.s32 	%p4150, %r7636, 0;
$L__BB12_3397:
	mov.b32 	%r9020, 0;
	not.pred 	%p3610, %p4150;
	@%p3610 bra 	$L__BB12_3403;
	setp.ne.s32 	%p3611, %r9019, -1;
	@%p3611 bra 	$L__BB12_3400;
	mov.b32 	%r7646, 21352;
	st.u32 	[%rd1079], %r7646;
	bra.uni 	$L__BB12_3403;
$L__BB12_3400:
	ld.shared.u64 	%rd6966, [m_Local_$_0];
	mul.wide.s32 	%rd918, %r9019, 16;
	add.s64 	%rd6967, %rd6966, %rd918;
	st.u32 	[%rd6967+40], %r2205;
	ld.u32 	%r7641, [%rd1079];
	setp.ne.s32 	%p3612, %r7641, 0;
	@%p3612 bra 	$L__BB12_3403;
	ld.shared.u64 	%rd6968, [m_Local_$_0];
	add.s64 	%rd6969, %rd6968, %rd918;
	st.u32 	[%rd6969+36], %r9018;
	ld.u32 	%r7643, [%rd1079];
	setp.ne.s32 	%p3613, %r7643, 0;
	@%p3613 bra 	$L__BB12_3403;
	ld.shared.u64 	%rd6970, [m_Local_$_0];
	add.s64 	%rd6971, %rd6970, %rd918;
	st.u32 	[%rd6971+32], %r2198;
	ld.u32 	%r7644, [%rd1079];
	setp.eq.s32 	%p3614, %r7644, 0;
	selp.b32 	%r9020, %r9019, 0, %p3614;
$L__BB12_3403:
	st.u32 	[%rd1079], %r9020;
	bra.uni 	$L__BB12_3405;
$L__BB12_3404:
	cvt.u64.u32 	%rd6972, %r9016;
	add.s64 	%rd6973, %rd916, %rd6972;
	mov.b32 	%r7647, 0;
	st.u32 	[%rd6973+32], %r7647;
$L__BB12_3405:
	ld.shared.u64 	%rd6974, [m_Local_$_0];
	add.s64 	%rd919, %rd6974, %rd915;
	ld.u32 	%r2210, [%rd919+12];
	setp.lt.s32 	%p3615, %r2204, %r2210;
	@%p3615 bra 	$L__BB12_3415;
	ld.shared.u64 	%rd6975, [m_Local_$_1];
	atom.add.u64 	%rd6976, [%rd3], 48;
	add.s64 	%rd6977, %rd6976, 56;
	setp.ge.u64 	%p3616, %rd6977, %rd6975;
	shr.u64 	%rd920, %rd6976, 4;
	cvt.u32.u64 	%r9021, %rd920;
	setp.eq.s32 	%p3617, %r9021, -1;
	or.pred  	%p3618, %p3616, %p3617;
	@%p3618 bra 	$L__BB12_3408;
	ld.shared.u64 	%rd6978, [m_Local_$_0];
	shl.b64 	%rd6979, %rd920, 32;
	shr.s64 	%rd6980, %rd6979, 28;
	add.s64 	%rd6981, %rd6978, %rd6980;
	mov.b16 	%rs861, 0;
	st.u8 	[%rd6981], %rs861;
	st.u8 	[%rd6981+1], %rs861;
	mov.b32 	%r7648, 3608;
	st.u32 	[%rd6981+4], %r7648;
	mov.b16 	%rs862, 1;
	st.u8 	[%rd6981+3], %rs862;
	mov.b32 	%r7649, 48;
	st.u32 	[%rd6981+8], %r7649;
	mov.b32 	%r7650, -1;
	st.u32 	[%rd6981+16], %r7650;
	ld.shared.u64 	%rd6982, [m_Local_$_0];
	add.s64 	%rd6983, %rd6982, %rd6980;
	mov.b32 	%r7651, 0;
	st.u32 	[%rd6983+32], %r7651;
	ld.shared.u64 	%rd6984, [m_Local_$_0];
	add.s64 	%rd6985, %rd6984, %rd6980;
	st.u32 	[%rd6985+36], %r7651;
	ld.shared.u64 	%rd6986, [m_Local_$_0];
	add.s64 	%rd6987, %rd6986, %rd6980;
	st.u32 	[%rd6987+40], %r7651;
	ld.u32 	%r7652, [%rd1079];
	setp.eq.s32 	%p4151, %r7652, 0;
	bra.uni 	$L__BB12_3409;
$L__BB12_3408:
	mov.b32 	%r7654, 21106;
	st.u32 	[%rd1079], %r7654;
	mov.b32 	%r9021, -1;
	mov.pred 	%p4151, 0;
$L__BB12_3409:
	mov.b32 	%r9022, 0;
	not.pred 	%p3620, %p4151;
	@%p3620 bra 	$L__BB12_3414;
	setp.eq.s32 	%p3621, %r9021, -1;
	@%p3621 bra 	$L__BB12_4086;
	ld.shared.u64 	%rd6988, [m_Local_$_0];
	mul.wide.s32 	%rd921, %r9021, 16;
	add.s64 	%rd6989, %rd6988, %rd921;
	st.u32 	[%rd6989+40], %r2210;
	ld.u32 	%r7657, [%rd1079];
	setp.eq.s32 	%p3622, %r7657, 0;
	@%p3622 bra 	$L__BB12_3412;
	bra.uni 	$L__BB12_3414;
$L__BB12_3412:
	ld.shared.u64 	%rd6990, [m_Local_$_0];
	add.s64 	%rd6991, %rd6990, %rd921;
	st.u32 	[%rd6991+36], %r2204;
	ld.u32 	%r7659, [%rd1079];
	setp.ne.s32 	%p3623, %r7659, 0;
	@%p3623 bra 	$L__BB12_3414;
	ld.shared.u64 	%rd6992, [m_Local_$_0];
	add.s64 	%rd6993, %rd6992, %rd921;
	st.u32 	[%rd6993+32], %r2198;
	ld.u32 	%r7660, [%rd1079];
	setp.eq.s32 	%p3624, %r7660, 0;
	selp.b32 	%r9022, %r9021, 0, %p3624;
$L__BB12_3414:
	st.u32 	[%rd1079], %r9022;
	bra.uni 	$L__BB12_3416;
$L__BB12_3415:
	add.s32 	%r7663, %r9016, 4;
	cvt.u64.u32 	%rd6994, %r7663;
	add.s64 	%rd6995, %rd919, %rd6994;
	mov.b32 	%r7664, 0;
	st.u32 	[%rd6995+32], %r7664;
$L__BB12_3416:
	add.s32 	%r9018, %r9018, 2;
	add.s32 	%r9017, %r9017, 2;
	add.s32 	%r9016, %r9016, 8;
	setp.ne.s32 	%p3625, %r9017, 0;
	@%p3625 bra 	$L__BB12_3393;
$L__BB12_3417:
	and.b32  	%r7665, %r2194, 1;
	setp.eq.b32 	%p3626, %r7665, 1;
	not.pred 	%p3627, %p3626;
	@%p3627 bra 	$L__BB12_3429;
	ld.shared.u64 	%rd6996, [m_Local_$_0];
	add.s64 	%rd922, %rd6996, %rd915;
	ld.u32 	%r2219, [%rd922+12];
	setp.lt.s32 	%p3628, %r2218, %r2219;
	@%p3628 bra 	$L__BB12_3428;
	ld.shared.u64 	%rd6997, [m_Local_$_1];
	atom.add.u64 	%rd6998, [%rd3], 48;
	add.s64 	%rd6999, %rd6998, 56;
	setp.ge.u64 	%p3629, %rd6999, %rd6997;
	shr.u64 	%rd923, %rd6998, 4;
	cvt.u32.u64 	%r9024, %rd923;
	setp.eq.s32 	%p3630, %r9024, -1;
	or.pred  	%p3631, %p3629, %p3630;
	@%p3631 bra 	$L__BB12_3421;
	ld.shared.u64 	%rd7000, [m_Local_$_0];
	shl.b64 	%rd7001, %rd923, 32;
	shr.s64 	%rd7002, %rd7001, 28;
	add.s64 	%rd7003, %rd7000, %rd7002;
	mov.b16 	%rs863, 0;
	st.u8 	[%rd7003], %rs863;
	st.u8 	[%rd7003+1], %rs863;
	mov.b32 	%r7666, 3608;
	st.u32 	[%rd7003+4], %r7666;
	mov.b16 	%rs864, 1;
	st.u8 	[%rd7003+3], %rs864;
	mov.b32 	%r7667, 48;
	st.u32 	[%rd7003+8], %r7667;
	mov.b32 	%r7668, -1;
	st.u32 	[%rd7003+16], %r7668;
	ld.shared.u64 	%rd7004, [m_Local_$_0];
	add.s64 	%rd7005, %rd7004, %rd7002;
	mov.b32 	%r7669, 0;
	st.u32 	[%rd7005+32], %r7669;
	ld.shared.u64 	%rd7006, [m_Local_$_0];
	add.s64 	%rd7007, %rd7006, %rd7002;
	st.u32 	[%rd7007+36], %r7669;
	ld.shared.u64 	%rd7008, [m_Local_$_0];
	add.s64 	%rd7009, %rd7008, %rd7002;
	st.u32 	[%rd7009+40], %r7669;
	ld.u32 	%r7670, [%rd1079];
	setp.eq.s32 	%p4152, %r7670, 0;
	bra.uni 	$L__BB12_3422;
$L__BB12_3421:
	mov.b32 	%r7672, 21106;
	st.u32 	[%rd1079], %r7672;
	mov.b32 	%r9024, -1;
	mov.pred 	%p4152, 0;
$L__BB12_3422:
	mov.b32 	%r9025, 0;
	not.pred 	%p3633, %p4152;
	@%p3633 bra 	$L__BB12_3427;
	setp.eq.s32 	%p3634, %r9024, -1;
	@%p3634 bra 	$L__BB12_4087;
	ld.shared.u64 	%rd7010, [m_Local_$_0];
	mul.wide.s32 	%rd924, %r9024, 16;
	add.s64 	%rd7011, %rd7010, %rd924;
	st.u32 	[%rd7011+40], %r2219;
	ld.u32 	%r7675, [%rd1079];
	setp.eq.s32 	%p3635, %r7675, 0;
	@%p3635 bra 	$L__BB12_3425;
	bra.uni 	$L__BB12_3427;
$L__BB12_3425:
	ld.shared.u64 	%rd7012, [m_Local_$_0];
	add.s64 	%rd7013, %rd7012, %rd924;
	st.u32 	[%rd7013+36], %r2218;
	ld.u32 	%r7677, [%rd1079];
	setp.ne.s32 	%p3636, %r7677, 0;
	@%p3636 bra 	$L__BB12_3427;
	ld.shared.u64 	%rd7014, [m_Local_$_0];
	add.s64 	%rd7015, %rd7014, %rd924;
	st.u32 	[%rd7015+32], %r2198;
	ld.u32 	%r7678, [%rd1079];
	setp.eq.s32 	%p3637, %r7678, 0;
	selp.b32 	%r9025, %r9024, 0, %p3637;
$L__BB12_3427:
	st.u32 	[%rd1079], %r9025;
	bra.uni 	$L__BB12_3429;
$L__BB12_3428:
	shl.b32 	%r7681, %r2218, 2;
	cvt.u64.u32 	%rd7016, %r7681;
	add.s64 	%rd7017, %rd922, %rd7016;
	mov.b32 	%r7682, 0;
	st.u32 	[%rd7017+32], %r7682;
$L__BB12_3429:
	setp.lt.s32 	%p3638, %r9014, 1;
	@%p3638 bra 	$L__BB12_3433;
	mul.wide.s32 	%rd925, %r9013, 16;
	mul.wide.s32 	%rd926, %r2198, 16;
	neg.s32 	%r9027, %r9014;
	mov.b32 	%r9026, 0;
	mov.u32 	%r9028, %r9026;
$L__BB12_3431:
	setp.ne.s32 	%p3639, %r9013, -1;
	@%p3639 bra 	$L__BB12_3437;
	mov.b32 	%r7700, 21352;
	st.u32 	[%rd1079], %r7700;
	mov.b16 	%rs978, 0;
	bra.uni 	$L__BB12_3449;
$L__BB12_3433:
	setp.lt.s32 	%p3662, %r2193, 1;
	@%p3662 bra 	$L__BB12_3491;
	mul.wide.s32 	%rd927, %r2192, 16;
	mul.wide.s32 	%rd928, %r2198, 16;
	neg.s32 	%r9036, %r2193;
	shl.b32 	%r9034, %r9014, 2;
	mov.b32 	%r9033, 0;
	mov.u32 	%r9037, %r9033;
$L__BB12_3435:
	setp.ne.s32 	%p3663, %r2192, -1;
	@%p3663 bra 	$L__BB12_3464;
	mov.b32 	%r7734, 21352;
	st.u32 	[%rd1079], %r7734;
	mov.b16 	%rs979, 0;
	bra.uni 	$L__BB12_3476;
$L__BB12_3437:
	ld.shared.u64 	%rd7018, [m_Local_$_0];
	add.s64 	%rd929, %rd7018, %rd925;
	ld.u32 	%r2230, [%rd929+12];
	setp.lt.s32 	%p3640, %r9028, %r2230;
	@%p3640 bra 	$L__BB12_3448;
	ld.shared.u64 	%rd7019, [m_Local_$_1];
	atom.add.u64 	%rd7020, [%rd3], 48;
	add.s64 	%rd7021, %rd7020, 56;
	setp.lt.u64 	%p3641, %rd7021, %rd7019;
	shr.u64 	%rd930, %rd7020, 4;
	cvt.u32.u64 	%r9029, %rd930;
	setp.ne.s32 	%p3642, %r9029, -1;
	and.pred  	%p3643, %p3641, %p3642;
	@%p3643 bra 	$L__BB12_3440;
	mov.b32 	%r7691, 21106;
	st.u32 	[%rd1079], %r7691;
	mov.b32 	%r9029, -1;
	mov.pred 	%p4153, 0;
	bra.uni 	$L__BB12_3441;
$L__BB12_3440:
	ld.shared.u64 	%rd7022, [m_Local_$_0];
	shl.b64 	%rd7023, %rd930, 32;
	shr.s64 	%rd7024, %rd7023, 28;
	add.s64 	%rd7025, %rd7022, %rd7024;
	mov.b16 	%rs865, 0;
	st.u8 	[%rd7025], %rs865;
	st.u8 	[%rd7025+1], %rs865;
	mov.b32 	%r7685, 3608;
	st.u32 	[%rd7025+4], %r7685;
	mov.b16 	%rs866, 1;
	st.u8 	[%rd7025+3], %rs866;
	mov.b32 	%r7686, 48;
	st.u32 	[%rd7025+8], %r7686;
	mov.b32 	%r7687, -1;
	st.u32 	[%rd7025+16], %r7687;
	ld.shared.u64 	%rd7026, [m_Local_$_0];
	add.s64 	%rd7027, %rd7026, %rd7024;
	mov.b32 	%r7688, 0;
	st.u32 	[%rd7027+32], %r7688;
	ld.shared.u64 	%rd7028, [m_Local_$_0];
	add.s64 	%rd7029, %rd7028, %rd7024;
	st.u32 	[%rd7029+36], %r7688;
	ld.shared.u64 	%rd7030, [m_Local_$_0];
	add.s64 	%rd7031, %rd7030, %rd7024;
	st.u32 	[%rd7031+40], %r7688;
	ld.u32 	%r7689, [%rd1079];
	setp.eq.s32 	%p4153, %r7689, 0;
$L__BB12_3441:
	mov.b32 	%r9030, 0;
	not.pred 	%p3645, %p4153;
	@%p3645 bra 	$L__BB12_3447;
	setp.ne.s32 	%p3646, %r9029, -1;
	@%p3646 bra 	$L__BB12_3444;
	mov.b32 	%r7699, 21352;
	st.u32 	[%rd1079], %r7699;
	bra.uni 	$L__BB12_3447;
$L__BB12_3444:
	ld.shared.u64 	%rd7032, [m_Local_$_0];
	mul.wide.s32 	%rd931, %r9029, 16;
	add.s64 	%rd7033, %rd7032, %rd931;
	st.u32 	[%rd7033+40], %r2230;
	ld.u32 	%r7694, [%rd1079];
	setp.ne.s32 	%p3647, %r7694, 0;
	@%p3647 bra 	$L__BB12_3447;
	ld.shared.u64 	%rd7034, [m_Local_$_0];
	add.s64 	%rd7035, %rd7034, %rd931;
	st.u32 	[%rd7035+36], %r9028;
	ld.u32 	%r7696, [%rd1079];
	setp.ne.s32 	%p3648, %r7696, 0;
	@%p3648 bra 	$L__BB12_3447;
	ld.shared.u64 	%rd7036, [m_Local_$_0];
	add.s64 	%rd7037, %rd7036, %rd931;
	st.u32 	[%rd7037+32], %r9013;
	ld.u32 	%r7697, [%rd1079];
	setp.eq.s32 	%p3649, %r7697, 0;
	selp.b32 	%r9030, %r9029, 0, %p3649;
$L__BB12_3447:
	st.u32 	[%rd1079], %r9030;
	mov.b16 	%rs978, 0;
	bra.uni 	$L__BB12_3449;
$L__BB12_3448:
	cvt.u64.u32 	%rd7038, %r9026;
	add.s64 	%rd7039, %rd929, %rd7038;
	ld.u8 	%rs978, [%rd7039+32];
$L__BB12_3449:
	setp.ne.s32 	%p3650, %r2198, -1;
	@%p3650 bra 	$L__BB12_3451;
	mov.b32 	%r7717, 21352;
	st.u32 	[%rd1079], %r7717;
	bra.uni 	$L__BB12_3463;
$L__BB12_3451:
	ld.shared.u64 	%rd7040, [m_Local_$_0];
	add.s64 	%rd932, %rd7040, %rd926;
	ld.u32 	%r2235, [%rd932+12];
	setp.lt.s32 	%p3651, %r9028, %r2235;
	@%p3651 bra 	$L__BB12_3462;
	ld.shared.u64 	%rd7041, [m_Local_$_1];
	atom.add.u64 	%rd7042, [%rd3], 48;
	add.s64 	%rd7043, %rd7042, 56;
	setp.lt.u64 	%p3652, %rd7043, %rd7041;
	shr.u64 	%rd933, %rd7042, 4;
	cvt.u32.u64 	%r9031, %rd933;
	setp.ne.s32 	%p3653, %r9031, -1;
	and.pred  	%p3654, %p3652, %p3653;
	@%p3654 bra 	$L__BB12_3454;
	mov.b32 	%r7707, 21106;
	st.u32 	[%rd1079], %r7707;
	mov.b32 	%r9031, -1;
	mov.pred 	%p4154, 0;
	bra.uni 	$L__BB12_3455;
$L__BB12_3454:
	ld.shared.u64 	%rd7044, [m_Local_$_0];
	shl.b64 	%rd7045, %rd933, 32;
	shr.s64 	%rd7046, %rd7045, 28;
	add.s64 	%rd7047, %rd7044, %rd7046;
	mov.b16 	%rs869, 0;
	st.u8 	[%rd7047], %rs869;
	st.u8 	[%rd7047+1], %rs869;
	mov.b32 	%r7701, 3608;
	st.u32 	[%rd7047+4], %r7701;
	mov.b16 	%rs870, 1;
	st.u8 	[%rd7047+3], %rs870;
	mov.b32 	%r7702, 48;
	st.u32 	[%rd7047+8], %r7702;
	mov.b32 	%r7703, -1;
	st.u32 	[%rd7047+16], %r7703;
	ld.shared.u64 	%rd7048, [m_Local_$_0];
	add.s64 	%rd7049, %rd7048, %rd7046;
	mov.b32 	%r7704, 0;
	st.u32 	[%rd7049+32], %r7704;
	ld.shared.u64 	%rd7050, [m_Local_$_0];
	add.s64 	%rd7051, %rd7050, %rd7046;
	st.u32 	[%rd7051+36], %r7704;
	ld.shared.u64 	%rd7052, [m_Local_$_0];
	add.s64 	%rd7053, %rd7052, %rd7046;
	st.u32 	[%rd7053+40], %r7704;
	ld.u32 	%r7705, [%rd1079];
	setp.eq.s32 	%p4154, %r7705, 0;
$L__BB12_3455:
	mov.b32 	%r9032, 0;
	not.pred 	%p3656, %p4154;
	@%p3656 bra 	$L__BB12_3461;
	setp.ne.s32 	%p3657, %r9031, -1;
	@%p3657 bra 	$L__BB12_3458;
	mov.b32 	%r7715, 21352;
	st.u32 	[%rd1079], %r7715;
	bra.uni 	$L__BB12_3461;
$L__BB12_3458:
	ld.shared.u64 	%rd7054, [m_Local_$_0];
	mul.wide.s32 	%rd934, %r9031, 16;
	add.s64 	%rd7055, %rd7054, %rd934;
	st.u32 	[%rd7055+40], %r2235;
	ld.u32 	%r7710, [%rd1079];
	setp.ne.s32 	%p3658, %r7710, 0;
	@%p3658 bra 	$L__BB12_3461;
	ld.shared.u64 	%rd7056, [m_Local_$_0];
	add.s64 	%rd7057, %rd7056, %rd934;
	st.u32 	[%rd7057+36], %r9028;
	ld.u32 	%r7712, [%rd1079];
	setp.ne.s32 	%p3659, %r7712, 0;
	@%p3659 bra 	$L__BB12_3461;
	ld.shared.u64 	%rd7058, [m_Local_$_0];
	add.s64 	%rd7059, %rd7058, %rd934;
	st.u32 	[%rd7059+32], %r2198;
	ld.u32 	%r7713, [%rd1079];
	setp.eq.s32 	%p3660, %r7713, 0;
	selp.b32 	%r9032, %r9031, 0, %p3660;
$L__BB12_3461:
	st.u32 	[%rd1079], %r9032;
	bra.uni 	$L__BB12_3463;
$L__BB12_3462:
	cvt.u64.u32 	%rd7060, %r9026;
	add.s64 	%rd7061, %rd932, %rd7060;
	mov.b32 	%r7716, 0;
	st.u32 	[%rd7061+32], %r7716;
	st.u8 	[%rd7061+32], %rs978;
$L__BB12_3463:
	add.s32 	%r9028, %r9028, 1;
	add.s32 	%r9027, %r9027, 1;
	setp.eq.s32 	%p3661, %r9027, 0;
	add.s32 	%r9026, %r9026, 4;
	@%p3661 bra 	$L__BB12_3433;
	bra.uni 	$L__BB12_3431;
$L__BB12_3464:
	ld.shared.u64 	%rd7062, [m_Local_$_0];
	add.s64 	%rd935, %rd7062, %rd927;
	ld.u32 	%r2248, [%rd935+12];
	setp.lt.s32 	%p3664, %r9037, %r2248;
	@%p3664 bra 	$L__BB12_3475;
	ld.shared.u64 	%rd7063, [m_Local_$_1];
	atom.add.u64 	%rd7064, [%rd3], 48;
	add.s64 	%rd7065, %rd7064, 56;
	setp.lt.u64 	%p3665, %rd7065, %rd7063;
	shr.u64 	%rd936, %rd7064, 4;
	cvt.u32.u64 	%r9038, %rd936;
	setp.ne.s32 	%p3666, %r9038, -1;
	and.pred  	%p3667, %p3665, %p3666;
	@%p3667 bra 	$L__BB12_3467;
	mov.b32 	%r7725, 21106;
	st.u32 	[%rd1079], %r7725;
	mov.b32 	%r9038, -1;
	mov.pred 	%p4155, 0;
	bra.uni 	$L__BB12_3468;
$L__BB12_3467:
	ld.shared.u64 	%rd7066, [m_Local_$_0];
	shl.b64 	%rd7067, %rd936, 32;
	shr.s64 	%rd7068, %rd7067, 28;
	add.s64 	%rd7069, %rd7066, %rd7068;
	mov.b16 	%rs871, 0;
	st.u8 	[%rd7069], %rs871;
	st.u8 	[%rd7069+1], %rs871;
	mov.b32 	%r7719, 3608;
	st.u32 	[%rd7069+4], %r7719;
	mov.b16 	%rs872, 1;
	st.u8 	[%rd7069+3], %rs872;
	mov.b32 	%r7720, 48;
	st.u32 	[%rd7069+8], %r7720;
	mov.b32 	%r7721, -1;
	st.u32 	[%rd7069+16], %r7721;
	ld.shared.u64 	%rd7070, [m_Local_$_0];
	add.s64 	%rd7071, %rd7070, %rd7068;
	mov.b32 	%r7722, 0;
	st.u32 	[%rd7071+32], %r7722;
	ld.shared.u64 	%rd7072, [m_Local_$_0];
	add.s64 	%rd7073, %rd7072, %rd7068;
	st.u32 	[%rd7073+36], %r7722;
	ld.shared.u64 	%rd7074, [m_Local_$_0];
	add.s64 	%rd7075, %rd7074, %rd7068;
	st.u32 	[%rd7075+40], %r7722;
	ld.u32 	%r7723, [%rd1079];
	setp.eq.s32 	%p4155, %r7723, 0;
$L__BB12_3468:
	mov.b32 	%r9039, 0;
	not.pred 	%p3669, %p4155;
	@%p3669 bra 	$L__BB12_3474;
	setp.ne.s32 	%p3670, %r9038, -1;
	@%p3670 bra 	$L__BB12_3471;
	mov.b32 	%r7733, 21352;
	st.u32 	[%rd1079], %r7733;
	bra.uni 	$L__BB12_3474;
$L__BB12_3471:
	ld.shared.u64 	%rd7076, [m_Local_$_0];
	mul.wide.s32 	%rd937, %r9038, 16;
	add.s64 	%rd7077, %rd7076, %rd937;
	st.u32 	[%rd7077+40], %r2248;
	ld.u32 	%r7728, [%rd1079];
	setp.ne.s32 	%p3671, %r7728, 0;
	@%p3671 bra 	$L__BB12_3474;
	ld.shared.u64 	%rd7078, [m_Local_$_0];
	add.s64 	%rd7079, %rd7078, %rd937;
	st.u32 	[%rd7079+36], %r9037;
	ld.u32 	%r7730, [%rd1079];
	setp.ne.s32 	%p3672, %r7730, 0;
	@%p3672 bra 	$L__BB12_3474;
	ld.shared.u64 	%rd7080, [m_Local_$_0];
	add.s64 	%rd7081, %rd7080, %rd937;
	st.u32 	[%rd7081+32], %r2192;
	ld.u32 	%r7731, [%rd1079];
	setp.eq.s32 	%p3673, %r7731, 0;
	selp.b32 	%r9039, %r9038, 0, %p3673;
$L__BB12_3474:
	st.u32 	[%rd1079], %r9039;
	mov.b16 	%rs979, 0;
	bra.uni 	$L__BB12_3476;
$L__BB12_3475:
	cvt.u64.u32 	%rd7082, %r9033;
	add.s64 	%rd7083, %rd935, %rd7082;
	ld.u8 	%rs979, [%rd7083+32];
$L__BB12_3476:
	setp.ne.s32 	%p3674, %r2198, -1;
	@%p3674 bra 	$L__BB12_3478;
	mov.b32 	%r7752, 21352;
	st.u32 	[%rd1079], %r7752;
	bra.uni 	$L__BB12_3490;
$L__BB12_3478:
	ld.shared.u64 	%rd7084, [m_Local_$_0];
	add.s64 	%rd938, %rd7084, %rd928;
	ld.u32 	%r7735, [%rd938+12];
	setp.gt.s32 	%p3675, %r9014, -1;
	setp.lt.s32 	%p3676, %r9014, %r7735;
	and.pred  	%p3677, %p3675, %p3676;
	@%p3677 bra 	$L__BB12_3489;
	ld.shared.u64 	%rd7087, [m_Local_$_1];
	atom.add.u64 	%rd7088, [%rd3], 48;
	add.s64 	%rd7089, %rd7088, 56;
	setp.lt.u64 	%p3678, %rd7089, %rd7087;
	shr.u64 	%rd939, %rd7088, 4;
	cvt.u32.u64 	%r9040, %rd939;
	setp.ne.s32 	%p3679, %r9040, -1;
	and.pred  	%p3680, %p3678, %p3679;
	@%p3680 bra 	$L__BB12_3481;
	mov.b32 	%r7743, 21106;
	st.u32 	[%rd1079], %r7743;
	mov.b32 	%r9040, -1;
	mov.pred 	%p4156, 0;
	bra.uni 	$L__BB12_3482;
$L__BB12_3481:
	ld.shared.u64 	%rd7090, [m_Local_$_0];
	shl.b64 	%rd7091, %rd939, 32;
	shr.s64 	%rd7092, %rd7091, 28;
	add.s64 	%rd7093, %rd7090, %rd7092;
	mov.b16 	%rs875, 0;
	st.u8 	[%rd7093], %rs875;
	st.u8 	[%rd7093+1], %rs875;
	mov.b32 	%r7737, 3608;
	st.u32 	[%rd7093+4], %r7737;
	mov.b16 	%rs876, 1;
	st.u8 	[%rd7093+3], %rs876;
	mov.b32 	%r7738, 48;
	st.u32 	[%rd7093+8], %r7738;
	mov.b32 	%r7739, -1;
	st.u32 	[%rd7093+16], %r7739;
	ld.shared.u64 	%rd7094, [m_Local_$_0];
	add.s64 	%rd7095, %rd7094, %rd7092;
	mov.b32 	%r7740, 0;
	st.u32 	[%rd7095+32], %r7740;
	ld.shared.u64 	%rd7096, [m_Local_$_0];
	add.s64 	%rd7097, %rd7096, %rd7092;
	st.u32 	[%rd7097+36], %r7740;
	ld.shared.u64 	%rd7098, [m_Local_$_0];
	add.s64 	%rd7099, %rd7098, %rd7092;
	st.u32 	[%rd7099+40], %r7740;
	ld.u32 	%r7741, [%rd1079];
	setp.eq.s32 	%p4156, %r7741, 0;
$L__BB12_3482:
	mov.b32 	%r9041, 0;
	not.pred 	%p3682, %p4156;
	@%p3682 bra 	$L__BB12_3488;
	setp.ne.s32 	%p3683, %r9040, -1;
	@%p3683 bra 	$L__BB12_3485;
	mov.b32 	%r7751, 21352;
	st.u32 	[%rd1079], %r7751;
	bra.uni 	$L__BB12_3488;
$L__BB12_3485:
	ld.shared.u64 	%rd7100, [m_Local_$_0];
	mul.wide.s32 	%rd940, %r9040, 16;
	add.s64 	%rd7101, %rd7100, %rd940;
	st.u32 	[%rd7101+40], %r7735;
	ld.u32 	%r7746, [%rd1079];
	setp.ne.s32 	%p3684, %r7746, 0;
	@%p3684 bra 	$L__BB12_3488;
	ld.shared.u64 	%rd7102, [m_Local_$_0];
	add.s64 	%rd7103, %rd7102, %rd940;
	st.u32 	[%rd7103+36], %r9014;
	ld.u32 	%r7748, [%rd1079];
	setp.ne.s32 	%p3685, %r7748, 0;
	@%p3685 bra 	$L__BB12_3488;
	ld.shared.u64 	%rd7104, [m_Local_$_0];
	add.s64 	%rd7105, %rd7104, %rd940;
	st.u32 	[%rd7105+32], %r2198;
	ld.u32 	%r7749, [%rd1079];
	setp.eq.s32 	%p3686, %r7749, 0;
	selp.b32 	%r9041, %r9040, 0, %p3686;
$L__BB12_3488:
	st.u32 	[%rd1079], %r9041;
	bra.uni 	$L__BB12_3490;
$L__BB12_3489:
	cvt.u64.u32 	%rd7085, %r9034;
	add.s64 	%rd7086, %rd938, %rd7085;
	mov.b32 	%r7736, 0;
	st.u32 	[%rd7086+32], %r7736;
	st.u8 	[%rd7086+32], %rs979;
$L__BB12_3490:
	add.s32 	%r9037, %r9037, 1;
	add.s32 	%r9036, %r9036, 1;
	setp.ne.s32 	%p3687, %r9036, 0;
	add.s32 	%r9014, %r9014, 1;
	add.s32 	%r9034, %r9034, 4;
	add.s32 	%r9033, %r9033, 4;
	@%p3687 bra 	$L__BB12_3435;
$L__BB12_3491:
	ld.shared.u64 	%rd7106, [m_Local_$_1];
	atom.add.u64 	%rd7107, [%rd3], 48;
	add.s64 	%rd7108, %rd7107, 56;
	setp.lt.u64 	%p3688, %rd7108, %rd7106;
	shr.u64 	%rd7109, %rd7107, 4;
	cvt.u32.u64 	%r7753, %rd7109;
	selp.b32 	%r2263, %r7753, -1, %p3688;
	setp.ne.s32 	%p3689, %r2263, -1;
	@%p3689 bra 	$L__BB12_3493;
	mov.b32 	%r7865, 21352;
	st.u32 	[%rd1079], %r7865;
	bra.uni 	$L__BB12_3568;
$L__BB12_3493:
	ld.shared.u64 	%rd7110, [m_Local_$_0];
	mul.wide.s32 	%rd941, %r2263, 16;
	add.s64 	%rd7111, %rd7110, %rd941;
	mov.b16 	%rs877, 1;
	st.u8 	[%rd7111], %rs877;
	mov.b16 	%rs878, 0;
	st.u8 	[%rd7111+1], %rs878;
	mov.b32 	%r7754, 2905;
	st.u32 	[%rd7111+4], %r7754;
	st.u8 	[%rd7111+3], %rs877;
	mov.b32 	%r7755, 48;
	st.u32 	[%rd7111+8], %r7755;
	mov.b32 	%r7756, -1;
	st.u32 	[%rd7111+16], %r7756;
	ld.shared.u64 	%rd7112, [m_Local_$_0];
	mul.wide.s32 	%rd942, %r2198, 16;
	add.s64 	%rd7113, %rd7112, %rd942;
	ld.u32 	%r2264, [%rd7113+12];
	shl.b32 	%r7757, %r2264, 2;
	add.s32 	%r7758, %r7757, 32;
	shr.s32 	%r7759, %r7758, 31;
	shr.u32 	%r7760, %r7759, 29;
	add.s32 	%r7761, %r7758, %r7760;
	and.b32  	%r7762, %r7761, -8;
	sub.s32 	%r7763, %r7758, %r7762;
	setp.eq.s32 	%p3690, %r7763, 0;
	sub.s32 	%r7764, %r7757, %r7763;
	add.s32 	%r7765, %r7764, 40;
	selp.b32 	%r2265, %r7758, %r7765, %p3690;
	ld.shared.u64 	%rd943, [m_Local_$_1];
	and.b32  	%r7766, %r2265, 12;
	setp.eq.s32 	%p3691, %r7766, 0;
	mov.u32 	%r9042, %r2265;
	@%p3691 bra 	$L__BB12_3495;
	shr.s32 	%r7767, %r2265, 31;
	shr.u32 	%r7768, %r7767, 28;
	add.s32 	%r7769, %r2265, %r7768;
	and.b32  	%r7770, %r7769, -16;
	add.s32 	%r9042, %r7770, 16;
$L__BB12_3495:
	cvt.s64.s32 	%rd7114, %r9042;
	atom.add.u64 	%rd7115, [%rd3], %rd7114;
	cvt.s64.s32 	%rd7116, %r2265;
	add.s64 	%rd7117, %rd7116, %rd7115;
	add.s64 	%rd7118, %rd7117, 8;
	setp.lt.u64 	%p3692, %rd7118, %rd943;
	shr.u64 	%rd7119, %rd7115, 4;
	cvt.u32.u64 	%r7771, %rd7119;
	selp.b32 	%r2268, %r7771, -1, %p3692;
	setp.ne.s32 	%p3693, %r2268, -1;
	@%p3693 bra 	$L__BB12_3497;
	mov.b32 	%r7829, 21352;
	st.u32 	[%rd1079], %r7829;
	bra.uni 	$L__BB12_3536;
$L__BB12_3497:
	ld.shared.u64 	%rd7120, [m_Local_$_0];
	mul.wide.s32 	%rd944, %r2268, 16;
	add.s64 	%rd7121, %rd7120, %rd944;
	mov.b16 	%rs879, 0;
	st.u8 	[%rd7121], %rs879;
	st.u8 	[%rd7121+1], %rs879;
	mov.b32 	%r7772, 4335;
	st.u32 	[%rd7121+4], %r7772;
	mov.b16 	%rs880, 1;
	st.u8 	[%rd7121+3], %rs880;
	st.u32 	[%rd7121+8], %r2265;
	st.u32 	[%rd7121+12], %r2264;
	setp.lt.s32 	%p3694, %r2264, 1;
	@%p3694 bra 	$L__BB12_3536;
	setp.eq.s32 	%p3695, %r2264, 1;
	mov.b32 	%r2287, 0;
	@%p3695 bra 	$L__BB12_3524;
	and.b32  	%r7775, %r2264, 2147483646;
	neg.s32 	%r9044, %r7775;
	mov.b32 	%r9043, 0;
	mov.u32 	%r9045, %r9043;
$L__BB12_3500:
	ld.shared.u64 	%rd7122, [m_Local_$_0];
	add.s64 	%rd945, %rd7122, %rd944;
	ld.u32 	%r2273, [%rd945+12];
	setp.lt.s32 	%p3696, %r9045, %r2273;
	@%p3696 bra 	$L__BB12_3511;
	ld.shared.u64 	%rd7123, [m_Local_$_1];
	atom.add.u64 	%rd7124, [%rd3], 48;
	add.s64 	%rd7125, %rd7124, 56;
	setp.lt.u64 	%p3697, %rd7125, %rd7123;
	shr.u64 	%rd946, %rd7124, 4;
	cvt.u32.u64 	%r9046, %rd946;
	setp.ne.s32 	%p3698, %r9046, -1;
	and.pred  	%p3699, %p3697, %p3698;
	@%p3699 bra 	$L__BB12_3503;
	mov.b32 	%r7782, 21106;
	st.u32 	[%rd1079], %r7782;
	mov.b32 	%r9046, -1;
	mov.pred 	%p4157, 0;
	bra.uni 	$L__BB12_3504;
$L__BB12_3503:
	ld.shared.u64 	%rd7126, [m_Local_$_0];
	shl.b64 	%rd7127, %rd946, 32;
	shr.s64 	%rd7128, %rd7127, 28;
	add.s64 	%rd7129, %rd7126, %rd7128;
	mov.b16 	%rs881, 0;
	st.u8 	[%rd7129], %rs881;
	st.u8 	[%rd7129+1], %rs881;
	mov.b32 	%r7776, 3608;
	st.u32 	[%rd7129+4], %r7776;
	mov.b16 	%rs882, 1;
	st.u8 	[%rd7129+3], %rs882;
	mov.b32 	%r7777, 48;
	st.u32 	[%rd7129+8], %r7777;
	mov.b32 	%r7778, -1;
	st.u32 	[%rd7129+16], %r7778;
	ld.shared.u64 	%rd7130, [m_Local_$_0];
	add.s64 	%rd7131, %rd7130, %rd7128;
	mov.b32 	%r7779, 0;
	st.u32 	[%rd7131+32], %r7779;
	ld.shared.u64 	%rd7132, [m_Local_$_0];
	add.s64 	%rd7133, %rd7132, %rd7128;
	st.u32 	[%rd7133+36], %r7779;
	ld.shared.u64 	%rd7134, [m_Local_$_0];
	add.s64 	%rd7135, %rd7134, %rd7128;
	st.u32 	[%rd7135+40], %r7779;
	ld.u32 	%r7780, [%rd1079];
	setp.eq.s32 	%p4157, %r7780, 0;
$L__BB12_3504:
	mov.b32 	%r9047, 0;
	not.pred 	%p3701, %p4157;
	@%p3701 bra 	$L__BB12_3510;
	setp.ne.s32 	%p3702, %r9046, -1;
	@%p3702 bra 	$L__BB12_3507;
	mov.b32 	%r7790, 21352;
	st.u32 	[%rd1079], %r7790;
	bra.uni 	$L__BB12_3510;
$L__BB12_3507:
	ld.shared.u64 	%rd7136, [m_Local_$_0];
	mul.wide.s32 	%rd947, %r9046, 16;
	add.s64 	%rd7137, %rd7136, %rd947;
	st.u32 	[%rd7137+40], %r2273;
	ld.u32 	%r7785, [%rd1079];
	setp.ne.s32 	%p3703, %r7785, 0;
	@%p3703 bra 	$L__BB12_3510;
	ld.shared.u64 	%rd7138, [m_Local_$_0];
	add.s64 	%rd7139, %rd7138, %rd947;
	st.u32 	[%rd7139+36], %r9045;
	ld.u32 	%r7787, [%rd1079];
	setp.ne.s32 	%p3704, %r7787, 0;
	@%p3704 bra 	$L__BB12_3510;
	ld.shared.u64 	%rd7140, [m_Local_$_0];
	add.s64 	%rd7141, %rd7140, %rd947;
	st.u32 	[%rd7141+32], %r2268;
	ld.u32 	%r7788, [%rd1079];
	setp.eq.s32 	%p3705, %r7788, 0;
	selp.b32 	%r9047, %r9046, 0, %p3705;
$L__BB12_3510:
	st.u32 	[%rd1079], %r9047;
	bra.uni 	$L__BB12_3512;
$L__BB12_3511:
	cvt.u64.u32 	%rd7142, %r9043;
	add.s64 	%rd7143, %rd945, %rd7142;
	mov.b32 	%r7791, 0;
	st.u32 	[%rd7143+32], %r7791;
$L__BB12_3512:
	ld.shared.u64 	%rd7144, [m_Local_$_0];
	add.s64 	%rd948, %rd7144, %rd944;
	ld.u32 	%r2278, [%rd948+12];
	add.s32 	%r7792, %r9045, 1;
	setp.lt.s32 	%p3706, %r7792, %r2278;
	@%p3706 bra 	$L__BB12_3522;
	ld.shared.u64 	%rd7145, [m_Local_$_1];
	atom.add.u64 	%rd7146, [%rd3], 48;
	add.s64 	%rd7147, %rd7146, 56;
	setp.ge.u64 	%p3707, %rd7147, %rd7145;
	shr.u64 	%rd949, %rd7146, 4;
	cvt.u32.u64 	%r9048, %rd949;
	setp.eq.s32 	%p3708, %r9048, -1;
	or.pred  	%p3709, %p3707, %p3708;
	@%p3709 bra 	$L__BB12_3515;
	ld.shared.u64 	%rd7148, [m_Local_$_0];
	shl.b64 	%rd7149, %rd949, 32;
	shr.s64 	%rd7150, %rd7149, 28;
	add.s64 	%rd7151, %rd7148, %rd7150;
	mov.b16 	%rs883, 0;
	st.u8 	[%rd7151], %rs883;
	st.u8 	[%rd7151+1], %rs883;
	mov.b32 	%r7793, 3608;
	st.u32 	[%rd7151+4], %r7793;
	mov.b16 	%rs884, 1;
	st.u8 	[%rd7151+3], %rs884;
	mov.b32 	%r7794, 48;
	st.u32 	[%rd7151+8], %r7794;
	mov.b32 	%r7795, -1;
	st.u32 	[%rd7151+16], %r7795;
	ld.shared.u64 	%rd7152, [m_Local_$_0];
	add.s64 	%rd7153, %rd7152, %rd7150;
	mov.b32 	%r7796, 0;
	st.u32 	[%rd7153+32], %r7796;
	ld.shared.u64 	%rd7154, [m_Local_$_0];
	add.s64 	%rd7155, %rd7154, %rd7150;
	st.u32 	[%rd7155+36], %r7796;
	ld.shared.u64 	%rd7156, [m_Local_$_0];
	add.s64 	%rd7157, %rd7156, %rd7150;
	st.u32 	[%rd7157+40], %r7796;
	ld.u32 	%r7797, [%rd1079];
	setp.eq.s32 	%p4158, %r7797, 0;
	bra.uni 	$L__BB12_3516;
$L__BB12_3515:
	mov.b32 	%r7799, 21106;
	st.u32 	[%rd1079], %r7799;
	mov.b32 	%r9048, -1;
	mov.pred 	%p4158, 0;
$L__BB12_3516:
	mov.b32 	%r9049, 0;
	not.pred 	%p3711, %p4158;
	@%p3711 bra 	$L__BB12_3521;
	setp.eq.s32 	%p3712, %r9048, -1;
	@%p3712 bra 	$L__BB12_4088;
	ld.shared.u64 	%rd7158, [m_Local_$_0];
	mul.wide.s32 	%rd950, %r9048, 16;
	add.s64 	%rd7159, %rd7158, %rd950;
	st.u32 	[%rd7159+40], %r2278;
	ld.u32 	%r7802, [%rd1079];
	setp.eq.s32 	%p3713, %r7802, 0;
	@%p3713 bra 	$L__BB12_3519;
	bra.uni 	$L__BB12_3521;
$L__BB12_3519:
	ld.shared.u64 	%rd7160, [m_Local_$_0];
	add.s64 	%rd7161, %rd7160, %rd950;
	add.s32 	%r7804, %r9045, 1;
	st.u32 	[%rd7161+36], %r7804;
	ld.u32 	%r7805, [%rd1079];
	setp.ne.s32 	%p3714, %r7805, 0;
	@%p3714 bra 	$L__BB12_3521;
	ld.shared.u64 	%rd7162, [m_Local_$_0];
	add.s64 	%rd7163, %rd7162, %rd950;
	st.u32 	[%rd7163+32], %r2268;
	ld.u32 	%r7806, [%rd1079];
	setp.eq.s32 	%p3715, %r7806, 0;
	selp.b32 	%r9049, %r9048, 0, %p3715;
$L__BB12_3521:
	st.u32 	[%rd1079], %r9049;
	bra.uni 	$L__BB12_3523;
$L__BB12_3522:
	add.s32 	%r7809, %r9043, 4;
	cvt.u64.u32 	%rd7164, %r7809;
	add.s64 	%rd7165, %rd948, %rd7164;
	mov.b32 	%r7810, 0;
	st.u32 	[%rd7165+32], %r7810;
$L__BB12_3523:
	and.b32  	%r2287, %r2264, 2147483646;
	add.s32 	%r9045, %r9045, 2;
	add.s32 	%r9044, %r9044, 2;
	add.s32 	%r9043, %r9043, 8;
	setp.ne.s32 	%p3716, %r9044, 0;
	@%p3716 bra 	$L__BB12_3500;
$L__BB12_3524:
	and.b32  	%r7811, %r2264, 1;
	setp.eq.b32 	%p3717, %r7811, 1;
	not.pred 	%p3718, %p3717;
	@%p3718 bra 	$L__BB12_3536;
	ld.shared.u64 	%rd7166, [m_Local_$_0];
	add.s64 	%rd951, %rd7166, %rd944;
	ld.u32 	%r2288, [%rd951+12];
	setp.lt.s32 	%p3719, %r2287, %r2288;
	@%p3719 bra 	$L__BB12_3535;
	ld.shared.u64 	%rd7167, [m_Local_$_1];
	atom.add.u64 	%rd7168, [%rd3], 48;
	add.s64 	%rd7169, %rd7168, 56;
	setp.ge.u64 	%p3720, %rd7169, %rd7167;
	shr.u64 	%rd952, %rd7168, 4;
	cvt.u32.u64 	%r9051, %rd952;
	setp.eq.s32 	%p3721, %r9051, -1;
	or.pred  	%p3722, %p3720, %p3721;
	@%p3722 bra 	$L__BB12_3528;
	ld.shared.u64 	%rd7170, [m_Local_$_0];
	shl.b64 	%rd7171, %rd952, 32;
	shr.s64 	%rd7172, %rd7171, 28;
	add.s64 	%rd7173, %rd7170, %rd7172;
	mov.b16 	%rs885, 0;
	st.u8 	[%rd7173], %rs885;
	st.u8 	[%rd7173+1], %rs885;
	mov.b32 	%r7812, 3608;
	st.u32 	[%rd7173+4], %r7812;
	mov.b16 	%rs886, 1;
	st.u8 	[%rd7173+3], %rs886;
	mov.b32 	%r7813, 48;
	st.u32 	[%rd7173+8], %r7813;
	mov.b32 	%r7814, -1;
	st.u32 	[%rd7173+16], %r7814;
	ld.shared.u64 	%rd7174, [m_Local_$_0];
	add.s64 	%rd7175, %rd7174, %rd7172;
	mov.b32 	%r7815, 0;
	st.u32 	[%rd7175+32], %r7815;
	ld.shared.u64 	%rd7176, [m_Local_$_0];
	add.s64 	%rd7177, %rd7176, %rd7172;
	st.u32 	[%rd7177+36], %r7815;
	ld.shared.u64 	%rd7178, [m_Local_$_0];
	add.s64 	%rd7179, %rd7178, %rd7172;
	st.u32 	[%rd7179+40], %r7815;
	ld.u32 	%r7816, [%rd1079];
	setp.eq.s32 	%p4159, %r7816, 0;
	bra.uni 	$L__BB12_3529;
$L__BB12_3528:
	mov.b32 	%r7818, 21106;
	st.u32 	[%rd1079], %r7818;
	mov.b32 	%r9051, -1;
	mov.pred 	%p4159, 0;
$L__BB12_3529:
	mov.b32 	%r9052, 0;
	not.pred 	%p3724, %p4159;
	@%p3724 bra 	$L__BB12_3534;
	setp.eq.s32 	%p3725, %r9051, -1;
	@%p3725 bra 	$L__BB12_4089;
	ld.shared.u64 	%rd7180, [m_Local_$_0];
	mul.wide.s32 	%rd953, %r9051, 16;
	add.s64 	%rd7181, %rd7180, %rd953;
	st.u32 	[%rd7181+40], %r2288;
	ld.u32 	%r7821, [%rd1079];
	setp.eq.s32 	%p3726, %r7821, 0;
	@%p3726 bra 	$L__BB12_3532;
	bra.uni 	$L__BB12_3534;
$L__BB12_3532:
	ld.shared.u64 	%rd7182, [m_Local_$_0];
	add.s64 	%rd7183, %rd7182, %rd953;
	st.u32 	[%rd7183+36], %r2287;
	ld.u32 	%r7823, [%rd1079];
	setp.ne.s32 	%p3727, %r7823, 0;
	@%p3727 bra 	$L__BB12_3534;
	ld.shared.u64 	%rd7184, [m_Local_$_0];
	add.s64 	%rd7185, %rd7184, %rd953;
	st.u32 	[%rd7185+32], %r2268;
	ld.u32 	%r7824, [%rd1079];
	setp.eq.s32 	%p3728, %r7824, 0;
	selp.b32 	%r9052, %r9051, 0, %p3728;
$L__BB12_3534:
	st.u32 	[%rd1079], %r9052;
	bra.uni 	$L__BB12_3536;
$L__BB12_3535:
	shl.b32 	%r7827, %r2287, 2;
	cvt.u64.u32 	%rd7186, %r7827;
	add.s64 	%rd7187, %rd951, %rd7186;
	mov.b32 	%r7828, 0;
	st.u32 	[%rd7187+32], %r7828;
$L__BB12_3536:
	setp.lt.s32 	%p3729, %r2264, 1;
	@%p3729 bra 	$L__BB12_3567;
	mul.wide.s32 	%rd954, %r2268, 16;
	neg.s32 	%r9054, %r2264;
	mov.b32 	%r9053, 0;
	mov.u32 	%r9055, %r9053;
$L__BB12_3538:
	setp.ne.s32 	%p3730, %r2198, -1;
	@%p3730 bra 	$L__BB12_3540;
	mov.b32 	%r7846, 21352;
	st.u32 	[%rd1079], %r7846;
	mov.b16 	%rs980, 0;
	bra.uni 	$L__BB12_3552;
$L__BB12_3540:
	ld.shared.u64 	%rd7188, [m_Local_$_0];
	add.s64 	%rd955, %rd7188, %rd942;
	ld.u32 	%r2297, [%rd955+12];
	setp.lt.s32 	%p3731, %r9055, %r2297;
	@%p3731 bra 	$L__BB12_3551;
	ld.shared.u64 	%rd7189, [m_Local_$_1];
	atom.add.u64 	%rd7190, [%rd3], 48;
	add.s64 	%rd7191, %rd7190, 56;
	setp.lt.u64 	%p3732, %rd7191, %rd7189;
	shr.u64 	%rd956, %rd7190, 4;
	cvt.u32.u64 	%r9056, %rd956;
	setp.ne.s32 	%p3733, %r9056, -1;
	and.pred  	%p3734, %p3732, %p3733;
	@%p3734 bra 	$L__BB12_3543;
	mov.b32 	%r7837, 21106;
	st.u32 	[%rd1079], %r7837;
	mov.b32 	%r9056, -1;
	mov.pred 	%p4160, 0;
	bra.uni 	$L__BB12_3544;
$L__BB12_3543:
	ld.shared.u64 	%rd7192, [m_Local_$_0];
	shl.b64 	%rd7193, %rd956, 32;
	shr.s64 	%rd7194, %rd7193, 28;
	add.s64 	%rd7195, %rd7192, %rd7194;
	mov.b16 	%rs887, 0;
	st.u8 	[%rd7195], %rs887;
	st.u8 	[%rd7195+1], %rs887;
	mov.b32 	%r7831, 3608;
	st.u32 	[%rd7195+4], %r7831;
	mov.b16 	%rs888, 1;
	st.u8 	[%rd7195+3], %rs888;
	mov.b32 	%r7832, 48;
	st.u32 	[%rd7195+8], %r7832;
	mov.b32 	%r7833, -1;
	st.u32 	[%rd7195+16], %r7833;
	ld.shared.u64 	%rd7196, [m_Local_$_0];
	add.s64 	%rd7197, %rd7196, %rd7194;
	mov.b32 	%r7834, 0;
	st.u32 	[%rd7197+32], %r7834;
	ld.shared.u64 	%rd7198, [m_Local_$_0];
	add.s64 	%rd7199, %rd7198, %rd7194;
	st.u32 	[%rd7199+36], %r7834;
	ld.shared.u64 	%rd7200, [m_Local_$_0];
	add.s64 	%rd7201, %rd7200, %rd7194;
	st.u32 	[%rd7201+40], %r7834;
	ld.u32 	%r7835, [%rd1079];
	setp.eq.s32 	%p4160, %r7835, 0;
$L__BB12_3544:
	mov.b32 	%r9057, 0;
	not.pred 	%p3736, %p4160;
	@%p3736 bra 	$L__BB12_3550;
	setp.ne.s32 	%p3737, %r9056, -1;
	@%p3737 bra 	$L__BB12_3547;
	mov.b32 	%r7845, 21352;
	st.u32 	[%rd1079], %r7845;
	bra.uni 	$L__BB12_3550;
$L__BB12_3547:
	ld.shared.u64 	%rd7202, [m_Local_$_0];
	mul.wide.s32 	%rd957, %r9056, 16;
	add.s64 	%rd7203, %rd7202, %rd957;
	st.u32 	[%rd7203+40], %r2297;
	ld.u32 	%r7840, [%rd1079];
	setp.ne.s32 	%p3738, %r7840, 0;
	@%p3738 bra 	$L__BB12_3550;
	ld.shared.u64 	%rd7204, [m_Local_$_0];
	add.s64 	%rd7205, %rd7204, %rd957;
	st.u32 	[%rd7205+36], %r9055;
	ld.u32 	%r7842, [%rd1079];
	setp.ne.s32 	%p3739, %r7842, 0;
	@%p3739 bra 	$L__BB12_3550;
	ld.shared.u64 	%rd7206, [m_Local_$_0];
	add.s64 	%rd7207, %rd7206, %rd957;
	st.u32 	[%rd7207+32], %r2198;
	ld.u32 	%r7843, [%rd1079];
	setp.eq.s32 	%p3740, %r7843, 0;
	selp.b32 	%r9057, %r9056, 0, %p3740;
$L__BB12_3550:
	st.u32 	[%rd1079], %r9057;
	mov.b16 	%rs980, 0;
	bra.uni 	$L__BB12_3552;
$L__BB12_3551:
	cvt.u64.u32 	%rd7208, %r9053;
	add.s64 	%rd7209, %rd955, %rd7208;
	ld.u8 	%rs980, [%rd7209+32];
$L__BB12_3552:
	setp.ne.s32 	%p3741, %r2268, -1;
	@%p3741 bra 	$L__BB12_3554;
	mov.b32 	%r7863, 21352;
	st.u32 	[%rd1079], %r7863;
	bra.uni 	$L__BB12_3566;
$L__BB12_3554:
	ld.shared.u64 	%rd7210, [m_Local_$_0];
	add.s64 	%rd958, %rd7210, %rd954;
	ld.u32 	%r2302, [%rd958+12];
	setp.lt.s32 	%p3742, %r9055, %r2302;
	@%p3742 bra 	$L__BB12_3565;
	ld.shared.u64 	%rd7211, [m_Local_$_1];
	atom.add.u64 	%rd7212, [%rd3], 48;
	add.s64 	%rd7213, %rd7212, 56;
	setp.lt.u64 	%p3743, %rd7213, %rd7211;
	shr.u64 	%rd959, %rd7212, 4;
	cvt.u32.u64 	%r9058, %rd959;
	setp.ne.s32 	%p3744, %r9058, -1;
	and.pred  	%p3745, %p3743, %p3744;
	@%p3745 bra 	$L__BB12_3557;
	mov.b32 	%r7853, 21106;
	st.u32 	[%rd1079], %r7853;
	mov.b32 	%r9058, -1;
	mov.pred 	%p4161, 0;
	bra.uni 	$L__BB12_3558;
$L__BB12_3557:
	ld.shared.u64 	%rd7214, [m_Local_$_0];
	shl.b64 	%rd7215, %rd959, 32;
	shr.s64 	%rd7216, %rd7215, 28;
	add.s64 	%rd7217, %rd7214, %rd7216;
	mov.b16 	%rs891, 0;
	st.u8 	[%rd7217], %rs891;
	st.u8 	[%rd7217+1], %rs891;
	mov.b32 	%r7847, 3608;
	st.u32 	[%rd7217+4], %r7847;
	mov.b16 	%rs892, 1;
	st.u8 	[%rd7217+3], %rs892;
	mov.b32 	%r7848, 48;
	st.u32 	[%rd7217+8], %r7848;
	mov.b32 	%r7849, -1;
	st.u32 	[%rd7217+16], %r7849;
	ld.shared.u64 	%rd7218, [m_Local_$_0];
	add.s64 	%rd7219, %rd7218, %rd7216;
	mov.b32 	%r7850, 0;
	st.u32 	[%rd7219+32], %r7850;
	ld.shared.u64 	%rd7220, [m_Local_$_0];
	add.s64 	%rd7221, %rd7220, %rd7216;
	st.u32 	[%rd7221+36], %r7850;
	ld.shared.u64 	%rd7222, [m_Local_$_0];
	add.s64 	%rd7223, %rd7222, %rd7216;
	st.u32 	[%rd7223+40], %r7850;
	ld.u32 	%r7851, [%rd1079];
	setp.eq.s32 	%p4161, %r7851, 0;
$L__BB12_3558:
	mov.b32 	%r9059, 0;
	not.pred 	%p3747, %p4161;
	@%p3747 bra 	$L__BB12_3564;
	setp.ne.s32 	%p3748, %r9058, -1;
	@%p3748 bra 	$L__BB12_3561;
	mov.b32 	%r7861, 21352;
	st.u32 	[%rd1079], %r7861;
	bra.uni 	$L__BB12_3564;
$L__BB12_3561:
	ld.shared.u64 	%rd7224, [m_Local_$_0];
	mul.wide.s32 	%rd960, %r9058, 16;
	add.s64 	%rd7225, %rd7224, %rd960;
	st.u32 	[%rd7225+40], %r2302;
	ld.u32 	%r7856, [%rd1079];
	setp.ne.s32 	%p3749, %r7856, 0;
	@%p3749 bra 	$L__BB12_3564;
	ld.shared.u64 	%rd7226, [m_Local_$_0];
	add.s64 	%rd7227, %rd7226, %rd960;
	st.u32 	[%rd7227+36], %r9055;
	ld.u32 	%r7858, [%rd1079];
	setp.ne.s32 	%p3750, %r7858, 0;
	@%p3750 bra 	$L__BB12_3564;
	ld.shared.u64 	%rd7228, [m_Local_$_0];
	add.s64 	%rd7229, %rd7228, %rd960;
	st.u32 	[%rd7229+32], %r2268;
	ld.u32 	%r7859, [%rd1079];
	setp.eq.s32 	%p3751, %r7859, 0;
	selp.b32 	%r9059, %r9058, 0, %p3751;
$L__BB12_3564:
	st.u32 	[%rd1079], %r9059;
	bra.uni 	$L__BB12_3566;
$L__BB12_3565:
	cvt.u64.u32 	%rd7230, %r9053;
	add.s64 	%rd7231, %rd958, %rd7230;
	mov.b32 	%r7862, 0;
	st.u32 	[%rd7231+32], %r7862;
	st.u8 	[%rd7231+32], %rs980;
$L__BB12_3566:
	add.s32 	%r9055, %r9055, 1;
	add.s32 	%r9054, %r9054, 1;
	setp.ne.s32 	%p3752, %r9054, 0;
	add.s32 	%r9053, %r9053, 4;
	@%p3752 bra 	$L__BB12_3538;
$L__BB12_3567:
	ld.shared.u64 	%rd7232, [m_Local_$_0];
	add.s64 	%rd7233, %rd7232, %rd941;
	st.u32 	[%rd7233+32], %r2268;
	ld.shared.u64 	%rd7234, [m_Local_$_0];
	add.s64 	%rd7235, %rd7234, %rd941;
	st.u32 	[%rd7235+40], %r2264;
	ld.shared.u64 	%rd7236, [m_Local_$_0];
	add.s64 	%rd7237, %rd7236, %rd941;
	mov.b32 	%r7864, 0;
	st.u32 	[%rd7237+48], %r7864;
$L__BB12_3568:
	ld.shared.u64 	%rd7238, [m_Local_$_1];
	atom.add.u64 	%rd7239, [%rd3], 48;
	add.s64 	%rd7240, %rd7239, 56;
	setp.lt.u64 	%p3753, %rd7240, %rd7238;
	shr.u64 	%rd961, %rd7239, 4;
	cvt.u32.u64 	%r9063, %rd961;
	setp.ne.s32 	%p3754, %r9063, -1;
	and.pred  	%p3755, %p3753, %p3754;
	@%p3755 bra 	$L__BB12_3570;
	mov.b32 	%r9088, 21352;
	st.u32 	[%rd1079], %r9088;
	mov.b32 	%r9063, -1;
	bra.uni 	$L__BB12_3574;
$L__BB12_3570:
	setp.ne.s32 	%p3756, %r2263, -1;
	ld.shared.u64 	%rd7241, [m_Local_$_0];
	shl.b64 	%rd7242, %rd961, 32;
	shr.s64 	%rd962, %rd7242, 28;
	add.s64 	%rd7243, %rd7241, %rd962;
	mov.b16 	%rs893, 0;
	st.u8 	[%rd7243], %rs893;
	st.u8 	[%rd7243+1], %rs893;
	mov.b32 	%r7866, 16901;
	st.u32 	[%rd7243+4], %r7866;
	mov.b16 	%rs894, 1;
	st.u8 	[%rd7243+3], %rs894;
	mov.b32 	%r7867, 44;
	st.u32 	[%rd7243+8], %r7867;
	mov.b32 	%r7868, -1;
	st.u32 	[%rd7243+16], %r7868;
	@%p3756 bra 	$L__BB12_3572;
	mov.b32 	%r7870, 21352;
	st.u32 	[%rd1079], %r7870;
	mov.b32 	%r9060, 0;
	ld.shared.u64 	%rd7592, [m_Local_$_0];
	mov.u32 	%r9061, %r9060;
	bra.uni 	$L__BB12_3573;
$L__BB12_3572:
	ld.shared.u64 	%rd7592, [m_Local_$_0];
	mul.wide.s32 	%rd7244, %r2263, 16;
	add.s64 	%rd7245, %rd7592, %rd7244;
	ld.u32 	%r9060, [%rd7245+32];
	ld.u32 	%r9061, [%rd7245+40];
$L__BB12_3573:
	add.s64 	%rd7246, %rd7592, %rd962;
	st.u32 	[%rd7246+32], %r9060;
	ld.shared.u64 	%rd7247, [m_Local_$_0];
	add.s64 	%rd7248, %rd7247, %rd962;
	st.u32 	[%rd7248+40], %r9061;
	ld.u32 	%r9088, [%rd1079];
$L__BB12_3574:
	setp.ne.s32 	%p3757, %r9088, 0;
	mov.b32 	%r9065, 0;
	@%p3757 bra 	$L__BB12_3578;
	{ // callseq 131, 0
	.param .b64 param0;
	st.param.b64 	[param0], %rd1078;
	.param .b32 param1;
	st.param.b32 	[param1], %r9063;
	.param .b64 param2;
	st.param.b64 	[param2], %rd1079;
	.param .b32 retval0;
	call.uni (retval0), 
	_Z41invoke_java_lang_StringBuilder_toString9_PciPi, 
	(
	param0, 
	param1, 
	param2
	);
	ld.param.b32 	%r7875, [retval0];
	} // callseq 131
	ld.u32 	%r9088, [%rd1079];
	setp.ne.s32 	%p3758, %r9088, 0;
	@%p3758 bra 	$L__BB12_3578;
	ld.shared.u64 	%rd7249, [m_Local_$_0];
	add.s64 	%rd7250, %rd7249, %rd789;
	st.u32 	[%rd7250+32], %r1911;
	ld.u32 	%r9088, [%rd1079];
	setp.ne.s32 	%p3759, %r9088, 0;
	mov.u32 	%r9065, %r1911;
	@%p3759 bra 	$L__BB12_3578;
	ld.shared.u64 	%rd7251, [m_Local_$_0];
	add.s64 	%rd7252, %rd7251, %rd789;
	st.u32 	[%rd7252+36], %r7875;
	ld.u32 	%r9088, [%rd1079];
	mov.u32 	%r9065, %r1911;
$L__BB12_3578:
	setp.ne.s32 	%p3760, %r9088, 0;
	mov.b32 	%r9089, 0;
	@%p3760 bra 	$L__BB12_3661;
	st.u32 	[%rd1079], %r9065;
	mov.u32 	%r9088, %r9065;
	bra.uni 	$L__BB12_3661;
$L__BB12_3580:
	add.s64 	%rd6087, %rd788, %rd371;
	mov.b32 	%r9089, 0;
	st.u32 	[%rd6087+48], %r9089;
	ld.u32 	%r9088, [%rd1079];
	setp.ne.s32 	%p3149, %r9088, 0;
	@%p3149 bra 	$L__BB12_3661;
	ld.shared.u64 	%rd6088, [m_Local_$_0];
	add.s64 	%rd6089, %rd6088, %rd371;
	st.u32 	[%rd6089+40], %r910;
	ld.u32 	%r9088, [%rd1079];
	setp.ne.s32 	%p3150, %r9088, 0;
	@%p3150 bra 	$L__BB12_3661;
	shl.b32 	%r6883, %r910, 2;
	add.s32 	%r6884, %r6883, 32;
	shr.s32 	%r6885, %r6884, 31;
	shr.u32 	%r6886, %r6885, 29;
	add.s32 	%r6887, %r6884, %r6886;
	and.b32  	%r6888, %r6887, -8;
	sub.s32 	%r6889, %r6884, %r6888;
	setp.eq.s32 	%p3151, %r6889, 0;
	sub.s32 	%r6890, %r6883, %r6889;
	add.s32 	%r6891, %r6890, 40;
	selp.b32 	%r2326, %r6884, %r6891, %p3151;
	ld.shared.u64 	%rd966, [m_Local_$_1];
	and.b32  	%r6892, %r2326, 12;
	setp.eq.s32 	%p3152, %r6892, 0;
	mov.u32 	%r9066, %r2326;
	@%p3152 bra 	$L__BB12_3584;
	shr.s32 	%r6893, %r2326, 31;
	shr.u32 	%r6894, %r6893, 28;
	add.s32 	%r6895, %r2326, %r6894;
	and.b32  	%r6896, %r6895, -16;
	add.s32 	%r9066, %r6896, 16;
$L__BB12_3584:
	cvt.s64.s32 	%rd6090, %r9066;
	atom.add.u64 	%rd6091, [%rd3], %rd6090;
	cvt.s64.s32 	%rd6092, %r2326;
	add.s64 	%rd6093, %rd6092, %rd6091;
	add.s64 	%rd6094, %rd6093, 8;
	setp.lt.u64 	%p3153, %rd6094, %rd966;
	shr.u64 	%rd6095, %rd6091, 4;
	cvt.u32.u64 	%r6897, %rd6095;
	selp.b32 	%r2329, %r6897, -1, %p3153;
	setp.ne.s32 	%p3154, %r2329, -1;
	@%p3154 bra 	$L__BB12_3586;
	mov.b32 	%r6955, 21352;
	st.u32 	[%rd1079], %r6955;
	bra.uni 	$L__BB12_3625;
$L__BB12_3586:
	ld.shared.u64 	%rd6096, [m_Local_$_0];
	mul.wide.s32 	%rd967, %r2329, 16;
	add.s64 	%rd6097, %rd6096, %rd967;
	mov.b16 	%rs751, 0;
	st.u8 	[%rd6097], %rs751;
	st.u8 	[%rd6097+1], %rs751;
	mov.b32 	%r6898, 4335;
	st.u32 	[%rd6097+4], %r6898;
	mov.b16 	%rs752, 1;
	st.u8 	[%rd6097+3], %rs752;
	st.u32 	[%rd6097+8], %r2326;
	st.u32 	[%rd6097+12], %r910;
	setp.eq.s32 	%p3155, %r887, 33;
	@%p3155 bra 	$L__BB12_3625;
	max.s32 	%r2330, %r885, 1;
	setp.lt.s32 	%p3156, %r885, 2;
	mov.b32 	%r2349, 0;
	@%p3156 bra 	$L__BB12_3613;
	and.b32  	%r6901, %r885, -2;
	neg.s32 	%r9068, %r6901;
	mov.b32 	%r9067, 0;
	mov.u32 	%r9069, %r9067;
$L__BB12_3589:
	ld.shared.u64 	%rd6098, [m_Local_$_0];
	add.s64 	%rd968, %rd6098, %rd967;
	ld.u32 	%r2335, [%rd968+12];
	setp.lt.s32 	%p3157, %r9069, %r2335;
	@%p3157 bra 	$L__BB12_3600;
	ld.shared.u64 	%rd6099, [m_Local_$_1];
	atom.add.u64 	%rd6100, [%rd3], 48;
	add.s64 	%rd6101, %rd6100, 56;
	setp.lt.u64 	%p3158, %rd6101, %rd6099;
	shr.u64 	%rd969, %rd6100, 4;
	cvt.u32.u64 	%r9070, %rd969;
	setp.ne.s32 	%p3159, %r9070, -1;
	and.pred  	%p3160, %p3158, %p3159;
	@%p3160 bra 	$L__BB12_3592;
	mov.b32 	%r6908, 21106;
	st.u32 	[%rd1079], %r6908;
	mov.b32 	%r9070, -1;
	mov.pred 	%p4162, 0;
	bra.uni 	$L__BB12_3593;
$L__BB12_3592:
	ld.shared.u64 	%rd6102, [m_Local_$_0];
	shl.b64 	%rd6103, %rd969, 32;
	shr.s64 	%rd6104, %rd6103, 28;
	add.s64 	%rd6105, %rd6102, %rd6104;
	mov.b16 	%rs753, 0;
	st.u8 	[%rd6105], %rs753;
	st.u8 	[%rd6105+1], %rs753;
	mov.b32 	%r6902, 3608;
	st.u32 	[%rd6105+4], %r6902;
	mov.b16 	%rs754, 1;
	st.u8 	[%rd6105+3], %rs754;
	mov.b32 	%r6903, 48;
	st.u32 	[%rd6105+8], %r6903;
	mov.b32 	%r6904, -1;
	st.u32 	[%rd6105+16], %r6904;
	ld.shared.u64 	%rd6106, [m_Local_$_0];
	add.s64 	%rd6107, %rd6106, %rd6104;
	mov.b32 	%r6905, 0;
	st.u32 	[%rd6107+32], %r6905;
	ld.shared.u64 	%rd6108, [m_Local_$_0];
	add.s64 	%rd6109, %rd6108, %rd6104;
	st.u32 	[%rd6109+36], %r6905;
	ld.shared.u64 	%rd6110, [m_Local_$_0];
	add.s64 	%rd6111, %rd6110, %rd6104;
	st.u32 	[%rd6111+40], %r6905;
	ld.u32 	%r6906, [%rd1079];
	setp.eq.s32 	%p4162, %r6906, 0;
$L__BB12_3593:
	mov.b32 	%r9071, 0;
	not.pred 	%p3162, %p4162;
	@%p3162 bra 	$L__BB12_3599;
	setp.ne.s32 	%p3163, %r9070, -1;
	@%p3163 bra 	$L__BB12_3596;
	mov.b32 	%r6916, 21352;
	st.u32 	[%rd1079], %r6916;
	bra.uni 	$L__BB12_3599;
$L__BB12_3596:
	ld.shared.u64 	%rd6112, [m_Local_$_0];
	mul.wide.s32 	%rd970, %r9070, 16;
	add.s64 	%rd6113, %rd6112, %rd970;
	st.u32 	[%rd6113+40], %r2335;
	ld.u32 	%r6911, [%rd1079];
	setp.ne.s32 	%p3164, %r6911, 0;
	@%p3164 bra 	$L__BB12_3599;
	ld.shared.u64 	%rd6114, [m_Local_$_0];
	add.s64 	%rd6115, %rd6114, %rd970;
	st.u32 	[%rd6115+36], %r9069;
	ld.u32 	%r6913, [%rd1079];
	setp.ne.s32 	%p3165, %r6913, 0;
	@%p3165 bra 	$L__BB12_3599;
	ld.shared.u64 	%rd6116, [m_Local_$_0];
	add.s64 	%rd6117, %rd6116, %rd970;
	st.u32 	[%rd6117+32], %r2329;
	ld.u32 	%r6914, [%rd1079];
	setp.eq.s32 	%p3166, %r6914, 0;
	selp.b32 	%r9071, %r9070, 0, %p3166;
$L__BB12_3599:
	st.u32 	[%rd1079], %r9071;
	bra.uni 	$L__BB12_3601;
$L__BB12_3600:
	cvt.u64.u32 	%rd6118, %r9067;
	add.s64 	%rd6119, %rd968, %rd6118;
	mov.b32 	%r6917, 0;
	st.u32 	[%rd6119+32], %r6917;
$L__BB12_3601:
	ld.shared.u64 	%rd6120, [m_Local_$_0];
	add.s64 	%rd971, %rd6120, %rd967;
	ld.u32 	%r2340, [%rd971+12];
	add.s32 	%r6918, %r9069, 1;
	setp.lt.s32 	%p3167, %r6918, %r2340;
	@%p3167 bra 	$L__BB12_3611;
	ld.shared.u64 	%rd6121, [m_Local_$_1];
	atom.add.u64 	%rd6122, [%rd3], 48;
	add.s64 	%rd6123, %rd6122, 56;
	setp.ge.u64 	%p3168, %rd6123, %rd6121;
	shr.u64 	%rd972, %rd6122, 4;
	cvt.u32.u64 	%r9072, %rd972;
	setp.eq.s32 	%p3169, %r9072, -1;
	or.pred  	%p3170, %p3168, %p3169;
	@%p3170 bra 	$L__BB12_3604;
	ld.shared.u64 	%rd6124, [m_Local_$_0];
	shl.b64 	%rd6125, %rd972, 32;
	shr.s64 	%rd6126, %rd6125, 28;
	add.s64 	%rd6127, %rd6124, %rd6126;
	mov.b16 	%rs755, 0;
	st.u8 	[%rd6127], %rs755;
	st.u8 	[%rd6127+1], %rs755;
	mov.b32 	%r6919, 3608;
	st.u32 	[%rd6127+4], %r6919;
	mov.b16 	%rs756, 1;
	st.u8 	[%rd6127+3], %rs756;
	mov.b32 	%r6920, 48;
	st.u32 	[%rd6127+8], %r6920;
	mov.b32 	%r6921, -1;
	st.u32 	[%rd6127+16], %r6921;
	ld.shared.u64 	%rd6128, [m_Local_$_0];
	add.s64 	%rd6129, %rd6128, %rd6126;
	mov.b32 	%r6922, 0;
	st.u32 	[%rd6129+32], %r6922;
	ld.shared.u64 	%rd6130, [m_Local_$_0];
	add.s64 	%rd6131, %rd6130, %rd6126;
	st.u32 	[%rd6131+36], %r6922;
	ld.shared.u64 	%rd6132, [m_Local_$_0];
	add.s64 	%rd6133, %rd6132, %rd6126;
	st.u32 	[%rd6133+40], %r6922;
	ld.u32 	%r6923, [%rd1079];
	setp.eq.s32 	%p4163, %r6923, 0;
	bra.uni 	$L__BB12_3605;
$L__BB12_3604:
	mov.b32 	%r6925, 21106;
	st.u32 	[%rd1079], %r6925;
	mov.b32 	%r9072, -1;
	mov.pred 	%p4163, 0;
$L__BB12_3605:
	mov.b32 	%r9073, 0;
	not.pred 	%p3172, %p4163;
	@%p3172 bra 	$L__BB12_3610;
	setp.eq.s32 	%p3173, %r9072, -1;
	@%p3173 bra 	$L__BB12_4090;
	ld.shared.u64 	%rd6134, [m_Local_$_0];
	mul.wide.s32 	%rd973, %r9072, 16;
	add.s64 	%rd6135, %rd6134, %rd973;
	st.u32 	[%rd6135+40], %r2340;
	ld.u32 	%r6928, [%rd1079];
	setp.eq.s32 	%p3174, %r6928, 0;
	@%p3174 bra 	$L__BB12_3608;
	bra.uni 	$L__BB12_3610;
$L__BB12_3608:
	ld.shared.u64 	%rd6136, [m_Local_$_0];
	add.s64 	%rd6137, %rd6136, %rd973;
	add.s32 	%r6930, %r9069, 1;
	st.u32 	[%rd6137+36], %r6930;
	ld.u32 	%r6931, [%rd1079];
	setp.ne.s32 	%p3175, %r6931, 0;
	@%p3175 bra 	$L__BB12_3610;
	ld.shared.u64 	%rd6138, [m_Local_$_0];
	add.s64 	%rd6139, %rd6138, %rd973;
	st.u32 	[%rd6139+32], %r2329;
	ld.u32 	%r6932, [%rd1079];
	setp.eq.s32 	%p3176, %r6932, 0;
	selp.b32 	%r9073, %r9072, 0, %p3176;
$L__BB12_3610:
	st.u32 	[%rd1079], %r9073;
	bra.uni 	$L__BB12_3612;
$L__BB12_3611:
	add.s32 	%r6935, %r9067, 4;
	cvt.u64.u32 	%rd6140, %r6935;
	add.s64 	%rd6141, %rd971, %rd6140;
	mov.b32 	%r6936, 0;
	st.u32 	[%rd6141+32], %r6936;
$L__BB12_3612:
	and.b32  	%r2349, %r2330, 2147483646;
	add.s32 	%r9069, %r9069, 2;
	add.s32 	%r9068, %r9068, 2;
	add.s32 	%r9067, %r9067, 8;
	setp.ne.s32 	%p3177, %r9068, 0;
	@%p3177 bra 	$L__BB12_3589;
$L__BB12_3613:
	and.b32  	%r6937, %r2330, 1;
	setp.eq.b32 	%p3178, %r6937, 1;
	not.pred 	%p3179, %p3178;
	@%p3179 bra 	$L__BB12_3625;
	ld.shared.u64 	%rd6142, [m_Local_$_0];
	add.s64 	%rd974, %rd6142, %rd967;
	ld.u32 	%r2350, [%rd974+12];
	setp.lt.s32 	%p3180, %r2349, %r2350;
	@%p3180 bra 	$L__BB12_3624;
	ld.shared.u64 	%rd6143, [m_Local_$_1];
	atom.add.u64 	%rd6144, [%rd3], 48;
	add.s64 	%rd6145, %rd6144, 56;
	setp.ge.u64 	%p3181, %rd6145, %rd6143;
	shr.u64 	%rd975, %rd6144, 4;
	cvt.u32.u64 	%r9075, %rd975;
	setp.eq.s32 	%p3182, %r9075, -1;
	or.pred  	%p3183, %p3181, %p3182;
	@%p3183 bra 	$L__BB12_3617;
	ld.shared.u64 	%rd6146, [m_Local_$_0];
	shl.b64 	%rd6147, %rd975, 32;
	shr.s64 	%rd6148, %rd6147, 28;
	add.s64 	%rd6149, %rd6146, %rd6148;
	mov.b16 	%rs757, 0;
	st.u8 	[%rd6149], %rs757;
	st.u8 	[%rd6149+1], %rs757;
	mov.b32 	%r6938, 3608;
	st.u32 	[%rd6149+4], %r6938;
	mov.b16 	%rs758, 1;
	st.u8 	[%rd6149+3], %rs758;
	mov.b32 	%r6939, 48;
	st.u32 	[%rd6149+8], %r6939;
	mov.b32 	%r6940, -1;
	st.u32 	[%rd6149+16], %r6940;
	ld.shared.u64 	%rd6150, [m_Local_$_0];
	add.s64 	%rd6151, %rd6150, %rd6148;
	mov.b32 	%r6941, 0;
	st.u32 	[%rd6151+32], %r6941;
	ld.shared.u64 	%rd6152, [m_Local_$_0];
	add.s64 	%rd6153, %rd6152, %rd6148;
	st.u32 	[%rd6153+36], %r6941;
	ld.shared.u64 	%rd6154, [m_Local_$_0];
	add.s64 	%rd6155, %rd6154, %rd6148;
	st.u32 	[%rd6155+40], %r6941;
	ld.u32 	%r6942, [%rd1079];
	setp.eq.s32 	%p4164, %r6942, 0;
	bra.uni 	$L__BB12_3618;
$L__BB12_3617:
	mov.b32 	%r6944, 21106;
	st.u32 	[%rd1079], %r6944;
	mov.b32 	%r9075, -1;
	mov.pred 	%p4164, 0;
$L__BB12_3618:
	mov.b32 	%r9076, 0;
	not.pred 	%p3185, %p4164;
	@%p3185 bra 	$L__BB12_3623;
	setp.eq.s32 	%p3186, %r9075, -1;
	@%p3186 bra 	$L__BB12_4091;
	ld.shared.u64 	%rd6156, [m_Local_$_0];
	mul.wide.s32 	%rd976, %r9075, 16;
	add.s64 	%rd6157, %rd6156, %rd976;
	st.u32 	[%rd6157+40], %r2350;
	ld.u32 	%r6947, [%rd1079];
	setp.eq.s32 	%p3187, %r6947, 0;
	@%p3187 bra 	$L__BB12_3621;
	bra.uni 	$L__BB12_3623;
$L__BB12_3621:
	ld.shared.u64 	%rd6158, [m_Local_$_0];
	add.s64 	%rd6159, %rd6158, %rd976;
	st.u32 	[%rd6159+36], %r2349;
	ld.u32 	%r6949, [%rd1079];
	setp.ne.s32 	%p3188, %r6949, 0;
	@%p3188 bra 	$L__BB12_3623;
	ld.shared.u64 	%rd6160, [m_Local_$_0];
	add.s64 	%rd6161, %rd6160, %rd976;
	st.u32 	[%rd6161+32], %r2329;
	ld.u32 	%r6950, [%rd1079];
	setp.eq.s32 	%p3189, %r6950, 0;
	selp.b32 	%r9076, %r9075, 0, %p3189;
$L__BB12_3623:
	st.u32 	[%rd1079], %r9076;
	bra.uni 	$L__BB12_3625;
$L__BB12_3624:
	shl.b32 	%r6953, %r2349, 2;
	cvt.u64.u32 	%rd6162, %r6953;
	add.s64 	%rd6163, %rd974, %rd6162;
	mov.b32 	%r6954, 0;
	st.u32 	[%rd6163+32], %r6954;
$L__BB12_3625:
	ld.shared.u64 	%rd977, [m_Local_$_0];
	mul.wide.s32 	%rd6164, %r868, 16;
	add.s64 	%rd978, %rd977, %rd6164;
	ld.u32 	%r2355, [%rd978+12];
	sub.s32 	%r6957, %r2355, %r888;
	min.s32 	%r2356, %r6957, %r910;
	ld.u32 	%r9088, [%rd1079];
	setp.ne.s32 	%p3190, %r9088, 0;
	mov.b32 	%r9087, 0;
	@%p3190 bra 	$L__BB12_3659;
	mul.wide.s32 	%rd979, %r2329, 16;
	add.s64 	%rd6165, %rd977, %rd979;
	ld.u32 	%r6959, [%rd978+4];
	ld.u32 	%r6960, [%rd6165+4];
	setp.ne.s32 	%p3191, %r6959, 4335;
	setp.ne.s32 	%p3192, %r6960, 4335;
	or.pred  	%p3193, %p3191, %p3192;
	setp.lt.s32 	%p3194, %r2356, 1;
	mov.b32 	%r9088, 0;
	or.pred  	%p3195, %p3193, %p3194;
	@%p3195 bra 	$L__BB12_3658;
	add.s32 	%r6962, %r2355, %r884;
	min.s32 	%r6963, %r885, %r6962;
	add.s32 	%r9080, %r6963, 31;
	shl.b32 	%r9079, %r6963, 2;
	add.s32 	%r6964, %r6963, %r883;
	shl.b32 	%r9078, %r6964, 2;
	add.s32 	%r9077, %r6963, %r882;
$L__BB12_3628:
	mov.u32 	%r2365, %r9080;
	setp.ne.s32 	%p3196, %r868, -1;
	add.s32 	%r2366, %r9077, 31;
	@%p3196 bra 	$L__BB12_3630;
	mov.b32 	%r6981, 21352;
	st.u32 	[%rd1079], %r6981;
	mov.b16 	%rs981, 0;
	bra.uni 	$L__BB12_3642;
$L__BB12_3630:
	ld.shared.u64 	%rd6166, [m_Local_$_0];
	add.s64 	%rd980, %rd6166, %rd6164;
	ld.u32 	%r6965, [%rd980+12];
	setp.gt.s32 	%p3197, %r2366, -1;
	setp.lt.s32 	%p3198, %r2366, %r6965;
	and.pred  	%p3199, %p3197, %p3198;
	@%p3199 bra 	$L__BB12_3641;
	ld.shared.u64 	%rd6170, [m_Local_$_1];
	atom.add.u64 	%rd6171, [%rd3], 48;
	add.s64 	%rd6172, %rd6171, 56;
	setp.lt.u64 	%p3200, %rd6172, %rd6170;
	shr.u64 	%rd981, %rd6171, 4;
	cvt.u32.u64 	%r9081, %rd981;
	setp.ne.s32 	%p3201, %r9081, -1;
	and.pred  	%p3202, %p3200, %p3201;
	@%p3202 bra 	$L__BB12_3633;
	mov.b32 	%r6972, 21106;
	st.u32 	[%rd1079], %r6972;
	mov.b32 	%r9081, -1;
	mov.pred 	%p4165, 0;
	bra.uni 	$L__BB12_3634;
$L__BB12_3633:
	ld.shared.u64 	%rd6173, [m_Local_$_0];
	shl.b64 	%rd6174, %rd981, 32;
	shr.s64 	%rd6175, %rd6174, 28;
	add.s64 	%rd6176, %rd6173, %rd6175;
	mov.b16 	%rs759, 0;
	st.u8 	[%rd6176], %rs759;
	st.u8 	[%rd6176+1], %rs759;
	mov.b32 	%r6966, 3608;
	st.u32 	[%rd6176+4], %r6966;
	mov.b16 	%rs760, 1;
	st.u8 	[%rd6176+3], %rs760;
	mov.b32 	%r6967, 48;
	st.u32 	[%rd6176+8], %r6967;
	mov.b32 	%r6968, -1;
	st.u32 	[%rd6176+16], %r6968;
	ld.shared.u64 	%rd6177, [m_Local_$_0];
	add.s64 	%rd6178, %rd6177, %rd6175;
	mov.b32 	%r6969, 0;
	st.u32 	[%rd6178+32], %r6969;
	ld.shared.u64 	%rd6179, [m_Local_$_0];
	add.s64 	%rd6180, %rd6179, %rd6175;
	st.u32 	[%rd6180+36], %r6969;
	ld.shared.u64 	%rd6181, [m_Local_$_0];
	add.s64 	%rd6182, %rd6181, %rd6175;
	st.u32 	[%rd6182+40], %r6969;
	ld.u32 	%r6970, [%rd1079];
	setp.eq.s32 	%p4165, %r6970, 0;
$L__BB12_3634:
	mov.b32 	%r9082, 0;
	not.pred 	%p3204, %p4165;
	@%p3204 bra 	$L__BB12_3640;
	setp.ne.s32 	%p3205, %r9081, -1;
	@%p3205 bra 	$L__BB12_3637;
	mov.b32 	%r6980, 21352;
	st.u32 	[%rd1079], %r6980;
	bra.uni 	$L__BB12_3640;
$L__BB12_3637:
	ld.shared.u64 	%rd6183, [m_Local_$_0];
	mul.wide.s32 	%rd982, %r9081, 16;
	add.s64 	%rd6184, %rd6183, %rd982;
	st.u32 	[%rd6184+40], %r6965;
	ld.u32 	%r6975, [%rd1079];
	setp.ne.s32 	%p3206, %r6975, 0;
	@%p3206 bra 	$L__BB12_3640;
	ld.shared.u64 	%rd6185, [m_Local_$_0];
	add.s64 	%rd6186, %rd6185, %rd982;
	st.u32 	[%rd6186+36], %r2366;
	ld.u32 	%r6977, [%rd1079];
	setp.ne.s32 	%p3207, %r6977, 0;
	@%p3207 bra 	$L__BB12_3640;
	ld.shared.u64 	%rd6187, [m_Local_$_0];
	add.s64 	%rd6188, %rd6187, %rd982;
	st.u32 	[%rd6188+32], %r868;
	ld.u32 	%r6978, [%rd1079];
	setp.eq.s32 	%p3208, %r6978, 0;
	selp.b32 	%r9082, %r9081, 0, %p3208;
$L__BB12_3640:
	st.u32 	[%rd1079], %r9082;
	mov.b16 	%rs981, 0;
	bra.uni 	$L__BB12_3642;
$L__BB12_3641:
	cvt.u64.u32 	%rd6168, %r9078;
	add.s64 	%rd6169, %rd980, %rd6168;
	ld.u8 	%rs981, [%rd6169];
$L__BB12_3642:
	setp.ne.s32 	%p3209, %r2329, -1;
	@%p3209 bra 	$L__BB12_3644;
	mov.b32 	%r7001, 21352;
	st.u32 	[%rd1079], %r7001;
	bra.uni 	$L__BB12_3656;
$L__BB12_3644:
	ld.shared.u64 	%rd6189, [m_Local_$_0];
	add.s64 	%rd983, %rd6189, %rd979;
	ld.u32 	%r2372, [%rd983+12];
	add.s32 	%r6982, %r2365, -31;
	setp.le.s32 	%p3210, %r6982, %r2372;
	@%p3210 bra 	$L__BB12_3655;
	ld.shared.u64 	%rd6192, [m_Local_$_1];
	atom.add.u64 	%rd6193, [%rd3], 48;
	add.s64 	%rd6194, %rd6193, 56;
	setp.lt.u64 	%p3211, %rd6194, %rd6192;
	shr.u64 	%rd984, %rd6193, 4;
	cvt.u32.u64 	%r9083, %rd984;
	setp.ne.s32 	%p3212, %r9083, -1;
	and.pred  	%p3213, %p3211, %p3212;
	@%p3213 bra 	$L__BB12_3647;
	mov.b32 	%r6991, 21106;
	st.u32 	[%rd1079], %r6991;
	mov.b32 	%r9083, -1;
	mov.pred 	%p4166, 0;
	bra.uni 	$L__BB12_3648;
$L__BB12_3647:
	ld.shared.u64 	%rd6195, [m_Local_$_0];
	shl.b64 	%rd6196, %rd984, 32;
	shr.s64 	%rd6197, %rd6196, 28;
	add.s64 	%rd6198, %rd6195, %rd6197;
	mov.b16 	%rs763, 0;
	st.u8 	[%rd6198], %rs763;
	st.u8 	[%rd6198+1], %rs763;
	mov.b32 	%r6985, 3608;
	st.u32 	[%rd6198+4], %r6985;
	mov.b16 	%rs764, 1;
	st.u8 	[%rd6198+3], %rs764;
	mov.b32 	%r6986, 48;
	st.u32 	[%rd6198+8], %r6986;
	mov.b32 	%r6987, -1;
	st.u32 	[%rd6198+16], %r6987;
	ld.shared.u64 	%rd6199, [m_Local_$_0];
	add.s64 	%rd6200, %rd6199, %rd6197;
	mov.b32 	%r6988, 0;
	st.u32 	[%rd6200+32], %r6988;
	ld.shared.u64 	%rd6201, [m_Local_$_0];
	add.s64 	%rd6202, %rd6201, %rd6197;
	st.u32 	[%rd6202+36], %r6988;
	ld.shared.u64 	%rd6203, [m_Local_$_0];
	add.s64 	%rd6204, %rd6203, %rd6197;
	st.u32 	[%rd6204+40], %r6988;
	ld.u32 	%r6989, [%rd1079];
	setp.eq.s32 	%p4166, %r6989, 0;
$L__BB12_3648:
	mov.b32 	%r9084, 0;
	not.pred 	%p3215, %p4166;
	@%p3215 bra 	$L__BB12_3654;
	setp.ne.s32 	%p3216, %r9083, -1;
	@%p3216 bra 	$L__BB12_3651;
	mov.b32 	%r7000, 21352;
	st.u32 	[%rd1079], %r7000;
	bra.uni 	$L__BB12_3654;
$L__BB12_3651:
	ld.shared.u64 	%rd6205, [m_Local_$_0];
	mul.wide.s32 	%rd985, %r9083, 16;
	add.s64 	%rd6206, %rd6205, %rd985;
	st.u32 	[%rd6206+40], %r2372;
	ld.u32 	%r6994, [%rd1079];
	setp.ne.s32 	%p3217, %r6994, 0;
	@%p3217 bra 	$L__BB12_3654;
	ld.shared.u64 	%rd6207, [m_Local_$_0];
	add.s64 	%rd6208, %rd6207, %rd985;
	add.s32 	%r6996, %r2365, -32;
	st.u32 	[%rd6208+36], %r6996;
	ld.u32 	%r6997, [%rd1079];
	setp.ne.s32 	%p3218, %r6997, 0;
	@%p3218 bra 	$L__BB12_3654;
	ld.shared.u64 	%rd6209, [m_Local_$_0];
	add.s64 	%rd6210, %rd6209, %rd985;
	st.u32 	[%rd6210+32], %r2329;
	ld.u32 	%r6998, [%rd1079];
	setp.eq.s32 	%p3219, %r6998, 0;
	selp.b32 	%r9084, %r9083, 0, %p3219;
$L__BB12_3654:
	st.u32 	[%rd1079], %r9084;
	bra.uni 	$L__BB12_3656;
$L__BB12_3655:
	add.s32 	%r6983, %r9079, -4;
	cvt.u64.u32 	%rd6190, %r6983;
	add.s64 	%rd6191, %rd983, %rd6190;
	mov.b32 	%r6984, 0;
	st.u32 	[%rd6191+32], %r6984;
	st.u8 	[%rd6191+32], %rs981;
$L__BB12_3656:
	add.s32 	%r9080, %r2365, -1;
	add.s32 	%r7002, %r2365, -31;
	add.s32 	%r9079, %r9079, -4;
	add.s32 	%r9078, %r9078, -4;
	add.s32 	%r9077, %r9077, -1;
	setp.gt.u32 	%p3220, %r7002, 1;
	@%p3220 bra 	$L__BB12_3628;
	ld.u32 	%r9088, [%rd1079];
$L__BB12_3658:
	setp.eq.s32 	%p3221, %r9088, 0;
	selp.b32 	%r9087, %r2329, 0, %p3221;
$L__BB12_3659:
	setp.ne.s32 	%p3222, %r9088, 0;
	mov.b32 	%r9089, 0;
	@%p3222 bra 	$L__BB12_3661;
	ld.shared.u64 	%rd6211, [m_Local_$_0];
	add.s64 	%rd6212, %rd6211, %rd371;
	st.u32 	[%rd6212+32], %r9087;
	ld.u32 	%r9088, [%rd1079];
	setp.eq.s32 	%p3223, %r9088, 0;
	selp.b32 	%r9089, %r911, 0, %p3223;
$L__BB12_3661:
	setp.eq.s32 	%p4167, %r9088, 0;
	selp.b32 	%r9090, %r9089, 0, %p4167;
$L__BB12_3662:
	mov.b32 	%r9161, 0;
	not.pred 	%p3761, %p4167;
	@%p3761 bra 	$L__BB12_3936;
	setp.ne.s32 	%p3762, %r8486, -1;
	@%p3762 bra 	$L__BB12_3665;
	mov.b32 	%r7884, 21352;
	st.u32 	[%rd1079], %r7884;
	mov.b32 	%r9091, 0;
	mov.u32 	%r9092, %r9091;
	bra.uni 	$L__BB12_3666;
$L__BB12_3665:
	ld.shared.u64 	%rd7253, [m_Local_$_0];
	mul.wide.s32 	%rd7254, %r8486, 16;
	add.s64 	%rd7255, %rd7253, %rd7254;
	ld.u32 	%r9091, [%rd7255+32];
	ld.u32 	%r9092, [%rd7255+40];
$L__BB12_3666:
	setp.ne.s32 	%p3763, %r9090, -1;
	@%p3763 bra 	$L__BB12_3668;
	mov.b32 	%r7886, 21352;
	st.u32 	[%rd1079], %r7886;
	mov.b32 	%r9093, 0;
	mov.u32 	%r9094, %r9093;
	bra.uni 	$L__BB12_3669;
$L__BB12_3668:
	ld.shared.u64 	%rd7256, [m_Local_$_0];
	mul.wide.s32 	%rd7257, %r9090, 16;
	add.s64 	%rd7258, %rd7256, %rd7257;
	ld.u32 	%r9093, [%rd7258+32];
	ld.u32 	%r9094, [%rd7258+40];
$L__BB12_3669:
	add.s32 	%r2400, %r9094, %r9092;
	shl.b32 	%r7887, %r2400, 2;
	add.s32 	%r7888, %r7887, 32;
	shr.s32 	%r7889, %r7888, 31;
	shr.u32 	%r7890, %r7889, 29;
	add.s32 	%r7891, %r7888, %r7890;
	and.b32  	%r7892, %r7891, -8;
	sub.s32 	%r7893, %r7888, %r7892;
	setp.eq.s32 	%p3764, %r7893, 0;
	sub.s32 	%r7894, %r7887, %r7893;
	add.s32 	%r7895, %r7894, 40;
	selp.b32 	%r2401, %r7888, %r7895, %p3764;
	ld.shared.u64 	%rd986, [m_Local_$_1];
	and.b32  	%r7896, %r2401, 12;
	setp.eq.s32 	%p3765, %r7896, 0;
	mov.u32 	%r9095, %r2401;
	@%p3765 bra 	$L__BB12_3671;
	shr.s32 	%r7897, %r2401, 31;
	shr.u32 	%r7898, %r7897, 28;
	add.s32 	%r7899, %r2401, %r7898;
	and.b32  	%r7900, %r7899, -16;
	add.s32 	%r9095, %r7900, 16;
$L__BB12_3671:
	cvt.s64.s32 	%rd7259, %r9095;
	atom.add.u64 	%rd7260, [%rd3], %rd7259;
	cvt.s64.s32 	%rd7261, %r2401;
	add.s64 	%rd7262, %rd7261, %rd7260;
	add.s64 	%rd7263, %rd7262, 8;
	setp.lt.u64 	%p3766, %rd7263, %rd986;
	shr.u64 	%rd7264, %rd7260, 4;
	cvt.u32.u64 	%r7901, %rd7264;
	selp.b32 	%r2404, %r7901, -1, %p3766;
	setp.ne.s32 	%p3767, %r2404, -1;
	@%p3767 bra 	$L__BB12_3673;
	mov.b32 	%r7956, 21352;
	st.u32 	[%rd1079], %r7956;
	bra.uni 	$L__BB12_3712;
$L__BB12_3673:
	ld.shared.u64 	%rd7265, [m_Local_$_0];
	mul.wide.s32 	%rd987, %r2404, 16;
	add.s64 	%rd7266, %rd7265, %rd987;
	mov.b16 	%rs895, 0;
	st.u8 	[%rd7266], %rs895;
	st.u8 	[%rd7266+1], %rs895;
	mov.b32 	%r7902, 4335;
	st.u32 	[%rd7266+4], %r7902;
	mov.b16 	%rs896, 1;
	st.u8 	[%rd7266+3], %rs896;
	st.u32 	[%rd7266+8], %r2401;
	st.u32 	[%rd7266+12], %r2400;
	setp.lt.s32 	%p3768, %r2400, 1;
	@%p3768 bra 	$L__BB12_3712;
	setp.eq.s32 	%p3769, %r2400, 1;
	mov.b32 	%r2424, 0;
	@%p3769 bra 	$L__BB12_3700;
	and.b32  	%r2424, %r2400, 2147483646;
	neg.s32 	%r9097, %r2424;
	mov.b32 	%r9096, 0;
	mov.u32 	%r9098, %r9096;
$L__BB12_3676:
	add.s32 	%r2410, %r9098, 1;
	ld.shared.u64 	%rd7267, [m_Local_$_0];
	add.s64 	%rd988, %rd7267, %rd987;
	ld.u32 	%r2411, [%rd988+12];
	setp.lt.s32 	%p3770, %r9098, %r2411;
	@%p3770 bra 	$L__BB12_3687;
	ld.shared.u64 	%rd7268, [m_Local_$_1];
	atom.add.u64 	%rd7269, [%rd3], 48;
	add.s64 	%rd7270, %rd7269, 56;
	setp.lt.u64 	%p3771, %rd7270, %rd7268;
	shr.u64 	%rd989, %rd7269, 4;
	cvt.u32.u64 	%r9099, %rd989;
	setp.ne.s32 	%p3772, %r9099, -1;
	and.pred  	%p3773, %p3771, %p3772;
	@%p3773 bra 	$L__BB12_3679;
	mov.b32 	%r7911, 21106;
	st.u32 	[%rd1079], %r7911;
	mov.b32 	%r9099, -1;
	mov.pred 	%p4168, 0;
	bra.uni 	$L__BB12_3680;
$L__BB12_3679:
	ld.shared.u64 	%rd7271, [m_Local_$_0];
	shl.b64 	%rd7272, %rd989, 32;
	shr.s64 	%rd7273, %rd7272, 28;
	add.s64 	%rd7274, %rd7271, %rd7273;
	mov.b16 	%rs897, 0;
	st.u8 	[%rd7274], %rs897;
	st.u8 	[%rd7274+1], %rs897;
	mov.b32 	%r7905, 3608;
	st.u32 	[%rd7274+4], %r7905;
	mov.b16 	%rs898, 1;
	st.u8 	[%rd7274+3], %rs898;
	mov.b32 	%r7906, 48;
	st.u32 	[%rd7274+8], %r7906;
	mov.b32 	%r7907, -1;
	st.u32 	[%rd7274+16], %r7907;
	ld.shared.u64 	%rd7275, [m_Local_$_0];
	add.s64 	%rd7276, %rd7275, %rd7273;
	mov.b32 	%r7908, 0;
	st.u32 	[%rd7276+32], %r7908;
	ld.shared.u64 	%rd7277, [m_Local_$_0];
	add.s64 	%rd7278, %rd7277, %rd7273;
	st.u32 	[%rd7278+36], %r7908;
	ld.shared.u64 	%rd7279, [m_Local_$_0];
	add.s64 	%rd7280, %rd7279, %rd7273;
	st.u32 	[%rd7280+40], %r7908;
	ld.u32 	%r7909, [%rd1079];
	setp.eq.s32 	%p4168, %r7909, 0;
$L__BB12_3680:
	mov.b32 	%r9100, 0;
	not.pred 	%p3775, %p4168;
	@%p3775 bra 	$L__BB12_3686;
	setp.ne.s32 	%p3776, %r9099, -1;
	@%p3776 bra 	$L__BB12_3683;
	mov.b32 	%r7919, 21352;
	st.u32 	[%rd1079], %r7919;
	bra.uni 	$L__BB12_3686;
$L__BB12_3683:
	ld.shared.u64 	%rd7281, [m_Local_$_0];
	mul.wide.s32 	%rd990, %r9099, 16;
	add.s64 	%rd7282, %rd7281, %rd990;
	st.u32 	[%rd7282+40], %r2411;
	ld.u32 	%r7914, [%rd1079];
	setp.ne.s32 	%p3777, %r7914, 0;
	@%p3777 bra 	$L__BB12_3686;
	ld.shared.u64 	%rd7283, [m_Local_$_0];
	add.s64 	%rd7284, %rd7283, %rd990;
	st.u32 	[%rd7284+36], %r9098;
	ld.u32 	%r7916, [%rd1079];
	setp.ne.s32 	%p3778, %r7916, 0;
	@%p3778 bra 	$L__BB12_3686;
	ld.shared.u64 	%rd7285, [m_Local_$_0];
	add.s64 	%rd7286, %rd7285, %rd990;
	st.u32 	[%rd7286+32], %r2404;
	ld.u32 	%r7917, [%rd1079];
	setp.eq.s32 	%p3779, %r7917, 0;
	selp.b32 	%r9100, %r9099, 0, %p3779;
$L__BB12_3686:
	st.u32 	[%rd1079], %r9100;
	bra.uni 	$L__BB12_3688;
$L__BB12_3687:
	cvt.u64.u32 	%rd7287, %r9096;
	add.s64 	%rd7288, %rd988, %rd7287;
	mov.b32 	%r7920, 0;
	st.u32 	[%rd7288+32], %r7920;
$L__BB12_3688:
	ld.shared.u64 	%rd7289, [m_Local_$_0];
	add.s64 	%rd991, %rd7289, %rd987;
	ld.u32 	%r2416, [%rd991+12];
	setp.lt.s32 	%p3780, %r2410, %r2416;
	@%p3780 bra 	$L__BB12_3698;
	ld.shared.u64 	%rd7290, [m_Local_$_1];
	atom.add.u64 	%rd7291, [%rd3], 48;
	add.s64 	%rd7292, %rd7291, 56;
	setp.ge.u64 	%p3781, %rd7292, %rd7290;
	shr.u64 	%rd992, %rd7291, 4;
	cvt.u32.u64 	%r9101, %rd992;
	setp.eq.s32 	%p3782, %r9101, -1;
	or.pred  	%p3783, %p3781, %p3782;
	@%p3783 bra 	$L__BB12_3691;
	ld.shared.u64 	%rd7293, [m_Local_$_0];
	shl.b64 	%rd7294, %rd992, 32;
	shr.s64 	%rd7295, %rd7294, 28;
	add.s64 	%rd7296, %rd7293, %rd7295;
	mov.b16 	%rs899, 0;
	st.u8 	[%rd7296], %rs899;
	st.u8 	[%rd7296+1], %rs899;
	mov.b32 	%r7921, 3608;
	st.u32 	[%rd7296+4], %r7921;
	mov.b16 	%rs900, 1;
	st.u8 	[%rd7296+3], %rs900;
	mov.b32 	%r7922, 48;
	st.u32 	[%rd7296+8], %r7922;
	mov.b32 	%r7923, -1;
	st.u32 	[%rd7296+16], %r7923;
	ld.shared.u64 	%rd7297, [m_Local_$_0];
	add.s64 	%rd7298, %rd7297, %rd7295;
	mov.b32 	%r7924, 0;
	st.u32 	[%rd7298+32], %r7924;
	ld.shared.u64 	%rd7299, [m_Local_$_0];
	add.s64 	%rd7300, %rd7299, %rd7295;
	st.u32 	[%rd7300+36], %r7924;
	ld.shared.u64 	%rd7301, [m_Local_$_0];
	add.s64 	%rd7302, %rd7301, %rd7295;
	st.u32 	[%rd7302+40], %r7924;
	ld.u32 	%r7925, [%rd1079];
	setp.eq.s32 	%p4169, %r7925, 0;
	bra.uni 	$L__BB12_3692;
$L__BB12_3691:
	mov.b32 	%r7927, 21106;
	st.u32 	[%rd1079], %r7927;
	mov.b32 	%r9101, -1;
	mov.pred 	%p4169, 0;
$L__BB12_3692:
	mov.b32 	%r9102, 0;
	not.pred 	%p3785, %p4169;
	@%p3785 bra 	$L__BB12_3697;
	setp.eq.s32 	%p3786, %r9101, -1;
	@%p3786 bra 	$L__BB12_4092;
	ld.shared.u64 	%rd7303, [m_Local_$_0];
	mul.wide.s32 	%rd993, %r9101, 16;
	add.s64 	%rd7304, %rd7303, %rd993;
	st.u32 	[%rd7304+40], %r2416;
	ld.u32 	%r7930, [%rd1079];
	setp.eq.s32 	%p3787, %r7930, 0;
	@%p3787 bra 	$L__BB12_3695;
	bra.uni 	$L__BB12_3697;
$L__BB12_3695:
	ld.shared.u64 	%rd7305, [m_Local_$_0];
	add.s64 	%rd7306, %rd7305, %rd993;
	st.u32 	[%rd7306+36], %r2410;
	ld.u32 	%r7932, [%rd1079];
	setp.ne.s32 	%p3788, %r7932, 0;
	@%p3788 bra 	$L__BB12_3697;
	ld.shared.u64 	%rd7307, [m_Local_$_0];
	add.s64 	%rd7308, %rd7307, %rd993;
	st.u32 	[%rd7308+32], %r2404;
	ld.u32 	%r7933, [%rd1079];
	setp.eq.s32 	%p3789, %r7933, 0;
	selp.b32 	%r9102, %r9101, 0, %p3789;
$L__BB12_3697:
	st.u32 	[%rd1079], %r9102;
	bra.uni 	$L__BB12_3699;
$L__BB12_3698:
	add.s32 	%r7936, %r9096, 4;
	cvt.u64.u32 	%rd7309, %r7936;
	add.s64 	%rd7310, %rd991, %rd7309;
	mov.b32 	%r7937, 0;
	st.u32 	[%rd7310+32], %r7937;
$L__BB12_3699:
	add.s32 	%r9098, %r9098, 2;
	add.s32 	%r9097, %r9097, 2;
	add.s32 	%r9096, %r9096, 8;
	setp.ne.s32 	%p3790, %r9097, 0;
	@%p3790 bra 	$L__BB12_3676;
$L__BB12_3700:
	and.b32  	%r7938, %r2400, 1;
	setp.eq.b32 	%p3791, %r7938, 1;
	not.pred 	%p3792, %p3791;
	@%p3792 bra 	$L__BB12_3712;
	ld.shared.u64 	%rd7311, [m_Local_$_0];
	add.s64 	%rd994, %rd7311, %rd987;
	ld.u32 	%r2425, [%rd994+12];
	setp.lt.s32 	%p3793, %r2424, %r2425;
	@%p3793 bra 	$L__BB12_3711;
	ld.shared.u64 	%rd7312, [m_Local_$_1];
	atom.add.u64 	%rd7313, [%rd3], 48;
	add.s64 	%rd7314, %rd7313, 56;
	setp.ge.u64 	%p3794, %rd7314, %rd7312;
	shr.u64 	%rd995, %rd7313, 4;
	cvt.u32.u64 	%r9104, %rd995;
	setp.eq.s32 	%p3795, %r9104, -1;
	or.pred  	%p3796, %p3794, %p3795;
	@%p3796 bra 	$L__BB12_3704;
	ld.shared.u64 	%rd7315, [m_Local_$_0];
	shl.b64 	%rd7316, %rd995, 32;
	shr.s64 	%rd7317, %rd7316, 28;
	add.s64 	%rd7318, %rd7315, %rd7317;
	mov.b16 	%rs901, 0;
	st.u8 	[%rd7318], %rs901;
	st.u8 	[%rd7318+1], %rs901;
	mov.b32 	%r7939, 3608;
	st.u32 	[%rd7318+4], %r7939;
	mov.b16 	%rs902, 1;
	st.u8 	[%rd7318+3], %rs902;
	mov.b32 	%r7940, 48;
	st.u32 	[%rd7318+8], %r7940;
	mov.b32 	%r7941, -1;
	st.u32 	[%rd7318+16], %r7941;
	ld.shared.u64 	%rd7319, [m_Local_$_0];
	add.s64 	%rd7320, %rd7319, %rd7317;
	mov.b32 	%r7942, 0;
	st.u32 	[%rd7320+32], %r7942;
	ld.shared.u64 	%rd7321, [m_Local_$_0];
	add.s64 	%rd7322, %rd7321, %rd7317;
	st.u32 	[%rd7322+36], %r7942;
	ld.shared.u64 	%rd7323, [m_Local_$_0];
	add.s64 	%rd7324, %rd7323, %rd7317;
	st.u32 	[%rd7324+40], %r7942;
	ld.u32 	%r7943, [%rd1079];
	setp.eq.s32 	%p4170, %r7943, 0;
	bra.uni 	$L__BB12_3705;
$L__BB12_3704:
	mov.b32 	%r7945, 21106;
	st.u32 	[%rd1079], %r7945;
	mov.b32 	%r9104, -1;
	mov.pred 	%p4170, 0;
$L__BB12_3705:
	mov.b32 	%r9105, 0;
	not.pred 	%p3798, %p4170;
	@%p3798 bra 	$L__BB12_3710;
	setp.eq.s32 	%p3799, %r9104, -1;
	@%p3799 bra 	$L__BB12_4093;
	ld.shared.u64 	%rd7325, [m_Local_$_0];
	mul.wide.s32 	%rd996, %r9104, 16;
	add.s64 	%rd7326, %rd7325, %rd996;
	st.u32 	[%rd7326+40], %r2425;
	ld.u32 	%r7948, [%rd1079];
	setp.eq.s32 	%p3800, %r7948, 0;
	@%p3800 bra 	$L__BB12_3708;
	bra.uni 	$L__BB12_3710;
$L__BB12_3708:
	ld.shared.u64 	%rd7327, [m_Local_$_0];
	add.s64 	%rd7328, %rd7327, %rd996;
	st.u32 	[%rd7328+36], %r2424;
	ld.u32 	%r7950, [%rd1079];
	setp.ne.s32 	%p3801, %r7950, 0;
	@%p3801 bra 	$L__BB12_3710;
	ld.shared.u64 	%rd7329, [m_Local_$_0];
	add.s64 	%rd7330, %rd7329, %rd996;
	st.u32 	[%rd7330+32], %r2404;
	ld.u32 	%r7951, [%rd1079];
	setp.eq.s32 	%p3802, %r7951, 0;
	selp.b32 	%r9105, %r9104, 0, %p3802;
$L__BB12_3710:
	st.u32 	[%rd1079], %r9105;
	bra.uni 	$L__BB12_3712;
$L__BB12_3711:
	shl.b32 	%r7954, %r2424, 2;
	cvt.u64.u32 	%rd7331, %r7954;
	add.s64 	%rd7332, %rd994, %rd7331;
	mov.b32 	%r7955, 0;
	st.u32 	[%rd7332+32], %r7955;
$L__BB12_3712:
	setp.lt.s32 	%p3803, %r9092, 1;
	@%p3803 bra 	$L__BB12_3716;
	mul.wide.s32 	%rd997, %r9091, 16;
	mul.wide.s32 	%rd998, %r2404, 16;
	neg.s32 	%r9107, %r9092;
	mov.b32 	%r9106, 0;
	mov.u32 	%r9108, %r9106;
$L__BB12_3714:
	setp.ne.s32 	%p3804, %r9091, -1;
	@%p3804 bra 	$L__BB12_3720;
	mov.b32 	%r7973, 21352;
	st.u32 	[%rd1079], %r7973;
	mov.b16 	%rs982, 0;
	bra.uni 	$L__BB12_3732;
$L__BB12_3716:
	setp.lt.s32 	%p3827, %r9094, 1;
	@%p3827 bra 	$L__BB12_3774;
	mul.wide.s32 	%rd999, %r9093, 16;
	mul.wide.s32 	%rd1000, %r2404, 16;
	shl.b32 	%r9116, %r9092, 2;
	neg.s32 	%r9114, %r9094;
	mov.b32 	%r9113, 0;
	mov.u32 	%r9117, %r9113;
$L__BB12_3718:
	setp.ne.s32 	%p3828, %r9093, -1;
	@%p3828 bra 	$L__BB12_3747;
	mov.b32 	%r8007, 21352;
	st.u32 	[%rd1079], %r8007;
	mov.b16 	%rs983, 0;
	bra.uni 	$L__BB12_3759;
$L__BB12_3720:
	ld.shared.u64 	%rd7333, [m_Local_$_0];
	add.s64 	%rd1001, %rd7333, %rd997;
	ld.u32 	%r2436, [%rd1001+12];
	setp.lt.s32 	%p3805, %r9108, %r2436;
	@%p3805 bra 	$L__BB12_3731;
	ld.shared.u64 	%rd7334, [m_Local_$_1];
	atom.add.u64 	%rd7335, [%rd3], 48;
	add.s64 	%rd7336, %rd7335, 56;
	setp.lt.u64 	%p3806, %rd7336, %rd7334;
	shr.u64 	%rd1002, %rd7335, 4;
	cvt.u32.u64 	%r9109, %rd1002;
	setp.ne.s32 	%p3807, %r9109, -1;
	and.pred  	%p3808, %p3806, %p3807;
	@%p3808 bra 	$L__BB12_3723;
	mov.b32 	%r7964, 21106;
	st.u32 	[%rd1079], %r7964;
	mov.b32 	%r9109, -1;
	mov.pred 	%p4171, 0;
	bra.uni 	$L__BB12_3724;
$L__BB12_3723:
	ld.shared.u64 	%rd7337, [m_Local_$_0];
	shl.b64 	%rd7338, %rd1002, 32;
	shr.s64 	%rd7339, %rd7338, 28;
	add.s64 	%rd7340, %rd7337, %rd7339;
	mov.b16 	%rs903, 0;
	st.u8 	[%rd7340], %rs903;
	st.u8 	[%rd7340+1], %rs903;
	mov.b32 	%r7958, 3608;
	st.u32 	[%rd7340+4], %r7958;
	mov.b16 	%rs904, 1;
	st.u8 	[%rd7340+3], %rs904;
	mov.b32 	%r7959, 48;
	st.u32 	[%rd7340+8], %r7959;
	mov.b32 	%r7960, -1;
	st.u32 	[%rd7340+16], %r7960;
	ld.shared.u64 	%rd7341, [m_Local_$_0];
	add.s64 	%rd7342, %rd7341, %rd7339;
	mov.b32 	%r7961, 0;
	st.u32 	[%rd7342+32], %r7961;
	ld.shared.u64 	%rd7343, [m_Local_$_0];
	add.s64 	%rd7344, %rd7343, %rd7339;
	st.u32 	[%rd7344+36], %r7961;
	ld.shared.u64 	%rd7345, [m_Local_$_0];
	add.s64 	%rd7346, %rd7345, %rd7339;
	st.u32 	[%rd7346+40], %r7961;
	ld.u32 	%r7962, [%rd1079];
	setp.eq.s32 	%p4171, %r7962, 0;
$L__BB12_3724:
	mov.b32 	%r9110, 0;
	not.pred 	%p3810, %p4171;
	@%p3810 bra 	$L__BB12_3730;
	setp.ne.s32 	%p3811, %r9109, -1;
	@%p3811 bra 	$L__BB12_3727;
	mov.b32 	%r7972, 21352;
	st.u32 	[%rd1079], %r7972;
	bra.uni 	$L__BB12_3730;
$L__BB12_3727:
	ld.shared.u64 	%rd7347, [m_Local_$_0];
	mul.wide.s32 	%rd1003, %r9109, 16;
	add.s64 	%rd7348, %rd7347, %rd1003;
	st.u32 	[%rd7348+40], %r2436;
	ld.u32 	%r7967, [%rd1079];
	setp.ne.s32 	%p3812, %r7967, 0;
	@%p3812 bra 	$L__BB12_3730;
	ld.shared.u64 	%rd7349, [m_Local_$_0];
	add.s64 	%rd7350, %rd7349, %rd1003;
	st.u32 	[%rd7350+36], %r9108;
	ld.u32 	%r7969, [%rd1079];
	setp.ne.s32 	%p3813, %r7969, 0;
	@%p3813 bra 	$L__BB12_3730;
	ld.shared.u64 	%rd7351, [m_Local_$_0];
	add.s64 	%rd7352, %rd7351, %rd1003;
	st.u32 	[%rd7352+32], %r9091;
	ld.u32 	%r7970, [%rd1079];
	setp.eq.s32 	%p3814, %r7970, 0;
	selp.b32 	%r9110, %r9109, 0, %p3814;
$L__BB12_3730:
	st.u32 	[%rd1079], %r9110;
	mov.b16 	%rs982, 0;
	bra.uni 	$L__BB12_3732;
$L__BB12_3731:
	cvt.u64.u32 	%rd7353, %r9106;
	add.s64 	%rd7354, %rd1001, %rd7353;
	ld.u8 	%rs982, [%rd7354+32];
$L__BB12_3732:
	setp.ne.s32 	%p3815, %r2404, -1;
	@%p3815 bra 	$L__BB12_3734;
	mov.b32 	%r7990, 21352;
	st.u32 	[%rd1079], %r7990;
	bra.uni 	$L__BB12_3746;
$L__BB12_3734:
	ld.shared.u64 	%rd7355, [m_Local_$_0];
	add.s64 	%rd1004, %rd7355, %rd998;
	ld.u32 	%r2441, [%rd1004+12];
	setp.lt.s32 	%p3816, %r9108, %r2441;
	@%p3816 bra 	$L__BB12_3745;
	ld.shared.u64 	%rd7356, [m_Local_$_1];
	atom.add.u64 	%rd7357, [%rd3], 48;
	add.s64 	%rd7358, %rd7357, 56;
	setp.lt.u64 	%p3817, %rd7358, %rd7356;
	shr.u64 	%rd1005, %rd7357, 4;
	cvt.u32.u64 	%r9111, %rd1005;
	setp.ne.s32 	%p3818, %r9111, -1;
	and.pred  	%p3819, %p3817, %p3818;
	@%p3819 bra 	$L__BB12_3737;
	mov.b32 	%r7980, 21106;
	st.u32 	[%rd1079], %r7980;
	mov.b32 	%r9111, -1;
	mov.pred 	%p4172, 0;
	bra.uni 	$L__BB12_3738;
$L__BB12_3737:
	ld.shared.u64 	%rd7359, [m_Local_$_0];
	shl.b64 	%rd7360, %rd1005, 32;
	shr.s64 	%rd7361, %rd7360, 28;
	add.s64 	%rd7362, %rd7359, %rd7361;
	mov.b16 	%rs907, 0;
	st.u8 	[%rd7362], %rs907;
	st.u8 	[%rd7362+1], %rs907;
	mov.b32 	%r7974, 3608;
	st.u32 	[%rd7362+4], %r7974;
	mov.b16 	%rs908, 1;
	st.u8 	[%rd7362+3], %rs908;
	mov.b32 	%r7975, 48;
	st.u32 	[%rd7362+8], %r7975;
	mov.b32 	%r7976, -1;
	st.u32 	[%rd7362+16], %r7976;
	ld.shared.u64 	%rd7363, [m_Local_$_0];
	add.s64 	%rd7364, %rd7363, %rd7361;
	mov.b32 	%r7977, 0;
	st.u32 	[%rd7364+32], %r7977;
	ld.shared.u64 	%rd7365, [m_Local_$_0];
	add.s64 	%rd7366, %rd7365, %rd7361;
	st.u32 	[%rd7366+36], %r7977;
	ld.shared.u64 	%rd7367, [m_Local_$_0];
	add.s64 	%rd7368, %rd7367, %rd7361;
	st.u32 	[%rd7368+40], %r7977;
	ld.u32 	%r7978, [%rd1079];
	setp.eq.s32 	%p4172, %r7978, 0;
$L__BB12_3738:
	mov.b32 	%r9112, 0;
	not.pred 	%p3821, %p4172;
	@%p3821 bra 	$L__BB12_3744;
	setp.ne.s32 	%p3822, %r9111, -1;
	@%p3822 bra 	$L__BB12_3741;
	mov.b32 	%r7988, 21352;
	st.u32 	[%rd1079], %r7988;
	bra.uni 	$L__BB12_3744;
$L__BB12_3741:
	ld.shared.u64 	%rd7369, [m_Local_$_0];
	mul.wide.s32 	%rd1006, %r9111, 16;
	add.s64 	%rd7370, %rd7369, %rd1006;
	st.u32 	[%rd7370+40], %r2441;
	ld.u32 	%r7983, [%rd1079];
	setp.ne.s32 	%p3823, %r7983, 0;
	@%p3823 bra 	$L__BB12_3744;
	ld.shared.u64 	%rd7371, [m_Local_$_0];
	add.s64 	%rd7372, %rd7371, %rd1006;
	st.u32 	[%rd7372+36], %r9108;
	ld.u32 	%r7985, [%rd1079];
	setp.ne.s32 	%p3824, %r7985, 0;
	@%p3824 bra 	$L__BB12_3744;
	ld.shared.u64 	%rd7373, [m_Local_$_0];
	add.s64 	%rd7374, %rd7373, %rd1006;
	st.u32 	[%rd7374+32], %r2404;
	ld.u32 	%r7986, [%rd1079];
	setp.eq.s32 	%p3825, %r7986, 0;
	selp.b32 	%r9112, %r9111, 0, %p3825;
$L__BB12_3744:
	st.u32 	[%rd1079], %r9112;
	bra.uni 	$L__BB12_3746;
$L__BB12_3745:
	cvt.u64.u32 	%rd7375, %r9106;
	add.s64 	%rd7376, %rd1004, %rd7375;
	mov.b32 	%r7989, 0;
	st.u32 	[%rd7376+32], %r7989;
	st.u8 	[%rd7376+32], %rs982;
$L__BB12_3746:
	add.s32 	%r9108, %r9108, 1;
	add.s32 	%r9107, %r9107, 1;
	setp.eq.s32 	%p3826, %r9107, 0;
	add.s32 	%r9106, %r9106, 4;
	@%p3826 bra 	$L__BB12_3716;
	bra.uni 	$L__BB12_3714;
$L__BB12_3747:
	ld.shared.u64 	%rd7377, [m_Local_$_0];
	add.s64 	%rd1007, %rd7377, %rd999;
	ld.u32 	%r2454, [%rd1007+12];
	setp.lt.s32 	%p3829, %r9117, %r2454;
	@%p3829 bra 	$L__BB12_3758;
	ld.shared.u64 	%rd7378, [m_Local_$_1];
	atom.add.u64 	%rd7379, [%rd3], 48;
	add.s64 	%rd7380, %rd7379, 56;
	setp.lt.u64 	%p3830, %rd7380, %rd7378;
	shr.u64 	%rd1008, %rd7379, 4;
	cvt.u32.u64 	%r9118, %rd1008;
	setp.ne.s32 	%p3831, %r9118, -1;
	and.pred  	%p3832, %p3830, %p3831;
	@%p3832 bra 	$L__BB12_3750;
	mov.b32 	%r7998, 21106;
	st.u32 	[%rd1079], %r7998;
	mov.b32 	%r9118, -1;
	mov.pred 	%p4173, 0;
	bra.uni 	$L__BB12_3751;
$L__BB12_3750:
	ld.shared.u64 	%rd7381, [m_Local_$_0];
	shl.b64 	%rd7382, %rd1008, 32;
	shr.s64 	%rd7383, %rd7382, 28;
	add.s64 	%rd7384, %rd7381, %rd7383;
	mov.b16 	%rs909, 0;
	st.u8 	[%rd7384], %rs909;
	st.u8 	[%rd7384+1], %rs909;
	mov.b32 	%r7992, 3608;
	st.u32 	[%rd7384+4], %r7992;
	mov.b16 	%rs910, 1;
	st.u8 	[%rd7384+3], %rs910;
	mov.b32 	%r7993, 48;
	st.u32 	[%rd7384+8], %r7993;
	mov.b32 	%r7994, -1;
	st.u32 	[%rd7384+16], %r7994;
	ld.shared.u64 	%rd7385, [m_Local_$_0];
	add.s64 	%rd7386, %rd7385, %rd7383;
	mov.b32 	%r7995, 0;
	st.u32 	[%rd7386+32], %r7995;
	ld.shared.u64 	%rd7387, [m_Local_$_0];
	add.s64 	%rd7388, %rd7387, %rd7383;
	st.u32 	[%rd7388+36], %r7995;
	ld.shared.u64 	%rd7389, [m_Local_$_0];
	add.s64 	%rd7390, %rd7389, %rd7383;
	st.u32 	[%rd7390+40], %r7995;
	ld.u32 	%r7996, [%rd1079];
	setp.eq.s32 	%p4173, %r7996, 0;
$L__BB12_3751:
	mov.b32 	%r9119, 0;
	not.pred 	%p3834, %p4173;
	@%p3834 bra 	$L__BB12_3757;
	setp.ne.s32 	%p3835, %r9118, -1;
	@%p3835 bra 	$L__BB12_3754;
	mov.b32 	%r8006, 21352;
	st.u32 	[%rd1079], %r8006;
	bra.uni 	$L__BB12_3757;
$L__BB12_3754:
	ld.shared.u64 	%rd7391, [m_Local_$_0];
	mul.wide.s32 	%rd1009, %r9118, 16;
	add.s64 	%rd7392, %rd7391, %rd1009;
	st.u32 	[%rd7392+40], %r2454;
	ld.u32 	%r8001, [%rd1079];
	setp.ne.s32 	%p3836, %r8001, 0;
	@%p3836 bra 	$L__BB12_3757;
	ld.shared.u64 	%rd7393, [m_Local_$_0];
	add.s64 	%rd7394, %rd7393, %rd1009;
	st.u32 	[%rd7394+36], %r9117;
	ld.u32 	%r8003, [%rd1079];
	setp.ne.s32 	%p3837, %r8003, 0;
	@%p3837 bra 	$L__BB12_3757;
	ld.shared.u64 	%rd7395, [m_Local_$_0];
	add.s64 	%rd7396, %rd7395, %rd1009;
	st.u32 	[%rd7396+32], %r9093;
	ld.u32 	%r8004, [%rd1079];
	setp.eq.s32 	%p3838, %r8004, 0;
	selp.b32 	%r9119, %r9118, 0, %p3838;
$L__BB12_3757:
	st.u32 	[%rd1079], %r9119;
	mov.b16 	%rs983, 0;
	bra.uni 	$L__BB12_3759;
$L__BB12_3758:
	cvt.u64.u32 	%rd7397, %r9113;
	add.s64 	%rd7398, %rd1007, %rd7397;
	ld.u8 	%rs983, [%rd7398+32];
$L__BB12_3759:
	setp.ne.s32 	%p3839, %r2404, -1;
	@%p3839 bra 	$L__BB12_3761;
	mov.b32 	%r8025, 21352;
	st.u32 	[%rd1079], %r8025;
	bra.uni 	$L__BB12_3773;
$L__BB12_3761:
	ld.shared.u64 	%rd7399, [m_Local_$_0];
	add.s64 	%rd1010, %rd7399, %rd1000;
	ld.u32 	%r8008, [%rd1010+12];
	setp.gt.s32 	%p3840, %r9092, -1;
	setp.lt.s32 	%p3841, %r9092, %r8008;
	and.pred  	%p3842, %p3840, %p3841;
	@%p3842 bra 	$L__BB12_3772;
	ld.shared.u64 	%rd7402, [m_Local_$_1];
	atom.add.u64 	%rd7403, [%rd3], 48;
	add.s64 	%rd7404, %rd7403, 56;
	setp.lt.u64 	%p3843, %rd7404, %rd7402;
	shr.u64 	%rd1011, %rd7403, 4;
	cvt.u32.u64 	%r9120, %rd1011;
	setp.ne.s32 	%p3844, %r9120, -1;
	and.pred  	%p3845, %p3843, %p3844;
	@%p3845 bra 	$L__BB12_3764;
	mov.b32 	%r8016, 21106;
	st.u32 	[%rd1079], %r8016;
	mov.b32 	%r9120, -1;
	mov.pred 	%p4174, 0;
	bra.uni 	$L__BB12_3765;
$L__BB12_3764:
	ld.shared.u64 	%rd7405, [m_Local_$_0];
	shl.b64 	%rd7406, %rd1011, 32;
	shr.s64 	%rd7407, %rd7406, 28;
	add.s64 	%rd7408, %rd7405, %rd7407;
	mov.b16 	%rs913, 0;
	st.u8 	[%rd7408], %rs913;
	st.u8 	[%rd7408+1], %rs913;
	mov.b32 	%r8010, 3608;
	st.u32 	[%rd7408+4], %r8010;
	mov.b16 	%rs914, 1;
	st.u8 	[%rd7408+3], %rs914;
	mov.b32 	%r8011, 48;
	st.u32 	[%rd7408+8], %r8011;
	mov.b32 	%r8012, -1;
	st.u32 	[%rd7408+16], %r8012;
	ld.shared.u64 	%rd7409, [m_Local_$_0];
	add.s64 	%rd7410, %rd7409, %rd7407;
	mov.b32 	%r8013, 0;
	st.u32 	[%rd7410+32], %r8013;
	ld.shared.u64 	%rd7411, [m_Local_$_0];
	add.s64 	%rd7412, %rd7411, %rd7407;
	st.u32 	[%rd7412+36], %r8013;
	ld.shared.u64 	%rd7413, [m_Local_$_0];
	add.s64 	%rd7414, %rd7413, %rd7407;
	st.u32 	[%rd7414+40], %r8013;
	ld.u32 	%r8014, [%rd1079];
	setp.eq.s32 	%p4174, %r8014, 0;
$L__BB12_3765:
	mov.b32 	%r9121, 0;
	not.pred 	%p3847, %p4174;
	@%p3847 bra 	$L__BB12_3771;
	setp.ne.s32 	%p3848, %r9120, -1;
	@%p3848 bra 	$L__BB12_3768;
	mov.b32 	%r8024, 21352;
	st.u32 	[%rd1079], %r8024;
	bra.uni 	$L__BB12_3771;
$L__BB12_3768:
	ld.shared.u64 	%rd7415, [m_Local_$_0];
	mul.wide.s32 	%rd1012, %r9120, 16;
	add.s64 	%rd7416, %rd7415, %rd1012;
	st.u32 	[%rd7416+40], %r8008;
	ld.u32 	%r8019, [%rd1079];
	setp.ne.s32 	%p3849, %r8019, 0;
	@%p3849 bra 	$L__BB12_3771;
	ld.shared.u64 	%rd7417, [m_Local_$_0];
	add.s64 	%rd7418, %rd7417, %rd1012;
	st.u32 	[%rd7418+36], %r9092;
	ld.u32 	%r8021, [%rd1079];
	setp.ne.s32 	%p3850, %r8021, 0;
	@%p3850 bra 	$L__BB12_3771;
	ld.shared.u64 	%rd7419, [m_Local_$_0];
	add.s64 	%rd7420, %rd7419, %rd1012;
	st.u32 	[%rd7420+32], %r2404;
	ld.u32 	%r8022, [%rd1079];
	setp.eq.s32 	%p3851, %r8022, 0;
	selp.b32 	%r9121, %r9120, 0, %p3851;
$L__BB12_3771:
	st.u32 	[%rd1079], %r9121;
	bra.uni 	$L__BB12_3773;
$L__BB12_3772:
	cvt.u64.u32 	%rd7400, %r9116;
	add.s64 	%rd7401, %rd1010, %rd7400;
	mov.b32 	%r8009, 0;
	st.u32 	[%rd7401+32], %r8009;
	st.u8 	[%rd7401+32], %rs983;
$L__BB12_3773:
	add.s32 	%r9117, %r9117, 1;
	add.s32 	%r9116, %r9116, 4;
	add.s32 	%r9092, %r9092, 1;
	add.s32 	%r9114, %r9114, 1;
	setp.ne.s32 	%p3852, %r9114, 0;
	add.s32 	%r9113, %r9113, 4;
	@%p3852 bra 	$L__BB12_3718;
$L__BB12_3774:
	ld.shared.u64 	%rd7421, [m_Local_$_1];
	atom.add.u64 	%rd7422, [%rd3], 48;
	add.s64 	%rd7423, %rd7422, 56;
	setp.lt.u64 	%p3853, %rd7423, %rd7421;
	shr.u64 	%rd7424, %rd7422, 4;
	cvt.u32.u64 	%r8026, %rd7424;
	selp.b32 	%r2469, %r8026, -1, %p3853;
	setp.ne.s32 	%p3854, %r2469, -1;
	@%p3854 bra 	$L__BB12_3776;
	mov.b32 	%r8135, 21352;
	st.u32 	[%rd1079], %r8135;
	bra.uni 	$L__BB12_3851;
$L__BB12_3776:
	ld.shared.u64 	%rd7425, [m_Local_$_0];
	mul.wide.s32 	%rd1013, %r2469, 16;
	add.s64 	%rd7426, %rd7425, %rd1013;
	mov.b16 	%rs915, 1;
	st.u8 	[%rd7426], %rs915;
	mov.b16 	%rs916, 0;
	st.u8 	[%rd7426+1], %rs916;
	mov.b32 	%r8027, 2905;
	st.u32 	[%rd7426+4], %r8027;
	st.u8 	[%rd7426+3], %rs915;
	mov.b32 	%r8028, 48;
	st.u32 	[%rd7426+8], %r8028;
	mov.b32 	%r8029, -1;
	st.u32 	[%rd7426+16], %r8029;
	ld.shared.u64 	%rd7427, [m_Local_$_0];
	mul.wide.s32 	%rd1014, %r2404, 16;
	add.s64 	%rd7428, %rd7427, %rd1014;
	ld.u32 	%r2470, [%rd7428+12];
	shl.b32 	%r8030, %r2470, 2;
	add.s32 	%r8031, %r8030, 32;
	shr.s32 	%r8032, %r8031, 31;
	shr.u32 	%r8033, %r8032, 29;
	add.s32 	%r8034, %r8031, %r8033;
	and.b32  	%r8035, %r8034, -8;
	sub.s32 	%r8036, %r8031, %r8035;
	setp.eq.s32 	%p3855, %r8036, 0;
	sub.s32 	%r8037, %r8030, %r8036;
	add.s32 	%r8038, %r8037, 40;
	selp.b32 	%r2471, %r8031, %r8038, %p3855;
	ld.shared.u64 	%rd1015, [m_Local_$_1];
	and.b32  	%r8039, %r2471, 12;
	setp.eq.s32 	%p3856, %r8039, 0;
	mov.u32 	%r9122, %r2471;
	@%p3856 bra 	$L__BB12_3778;
	shr.s32 	%r8040, %r2471, 31;
	shr.u32 	%r8041, %r8040, 28;
	add.s32 	%r8042, %r2471, %r8041;
	and.b32  	%r8043, %r8042, -16;
	add.s32 	%r9122, %r8043, 16;
$L__BB12_3778:
	cvt.s64.s32 	%rd7429, %r9122;
	atom.add.u64 	%rd7430, [%rd3], %rd7429;
	cvt.s64.s32 	%rd7431, %r2471;
	add.s64 	%rd7432, %rd7431, %rd7430;
	add.s64 	%rd7433, %rd7432, 8;
	setp.lt.u64 	%p3857, %rd7433, %rd1015;
	shr.u64 	%rd7434, %rd7430, 4;
	cvt.u32.u64 	%r8044, %rd7434;
	selp.b32 	%r2474, %r8044, -1, %p3857;
	setp.ne.s32 	%p3858, %r2474, -1;
	@%p3858 bra 	$L__BB12_3780;
	mov.b32 	%r8099, 21352;
	st.u32 	[%rd1079], %r8099;
	bra.uni 	$L__BB12_3819;
$L__BB12_3780:
	ld.shared.u64 	%rd7435, [m_Local_$_0];
	mul.wide.s32 	%rd1016, %r2474, 16;
	add.s64 	%rd7436, %rd7435, %rd1016;
	mov.b16 	%rs917, 0;
	st.u8 	[%rd7436], %rs917;
	st.u8 	[%rd7436+1], %rs917;
	mov.b32 	%r8045, 4335;
	st.u32 	[%rd7436+4], %r8045;
	mov.b16 	%rs918, 1;
	st.u8 	[%rd7436+3], %rs918;
	st.u32 	[%rd7436+8], %r2471;
	st.u32 	[%rd7436+12], %r2470;
	setp.lt.s32 	%p3859, %r2470, 1;
	@%p3859 bra 	$L__BB12_3819;
	setp.eq.s32 	%p3860, %r2470, 1;
	mov.b32 	%r2494, 0;
	@%p3860 bra 	$L__BB12_3807;
	and.b32  	%r2494, %r2470, 2147483646;
	neg.s32 	%r9124, %r2494;
	mov.b32 	%r9123, 0;
	mov.u32 	%r9125, %r9123;
$L__BB12_3783:
	add.s32 	%r2480, %r9125, 1;
	ld.shared.u64 	%rd7437, [m_Local_$_0];
	add.s64 	%rd1017, %rd7437, %rd1016;
	ld.u32 	%r2481, [%rd1017+12];
	setp.lt.s32 	%p3861, %r9125, %r2481;
	@%p3861 bra 	$L__BB12_3794;
	ld.shared.u64 	%rd7438, [m_Local_$_1];
	atom.add.u64 	%rd7439, [%rd3], 48;
	add.s64 	%rd7440, %rd7439, 56;
	setp.lt.u64 	%p3862, %rd7440, %rd7438;
	shr.u64 	%rd1018, %rd7439, 4;
	cvt.u32.u64 	%r9126, %rd1018;
	setp.ne.s32 	%p3863, %r9126, -1;
	and.pred  	%p3864, %p3862, %p3863;
	@%p3864 bra 	$L__BB12_3786;
	mov.b32 	%r8054, 21106;
	st.u32 	[%rd1079], %r8054;
	mov.b32 	%r9126, -1;
	mov.pred 	%p4175, 0;
	bra.uni 	$L__BB12_3787;
$L__BB12_3786:
	ld.shared.u64 	%rd7441, [m_Local_$_0];
	shl.b64 	%rd7442, %rd1018, 32;
	shr.s64 	%rd7443, %rd7442, 28;
	add.s64 	%rd7444, %rd7441, %rd7443;
	mov.b16 	%rs919, 0;
	st.u8 	[%rd7444], %rs919;
	st.u8 	[%rd7444+1], %rs919;
	mov.b32 	%r8048, 3608;
	st.u32 	[%rd7444+4], %r8048;
	mov.b16 	%rs920, 1;
	st.u8 	[%rd7444+3], %rs920;
	mov.b32 	%r8049, 48;
	st.u32 	[%rd7444+8], %r8049;
	mov.b32 	%r8050, -1;
	st.u32 	[%rd7444+16], %r8050;
	ld.shared.u64 	%rd7445, [m_Local_$_0];
	add.s64 	%rd7446, %rd7445, %rd7443;
	mov.b32 	%r8051, 0;
	st.u32 	[%rd7446+32], %r8051;
	ld.shared.u64 	%rd7447, [m_Local_$_0];
	add.s64 	%rd7448, %rd7447, %rd7443;
	st.u32 	[%rd7448+36], %r8051;
	ld.shared.u64 	%rd7449, [m_Local_$_0];
	add.s64 	%rd7450, %rd7449, %rd7443;
	st.u32 	[%rd7450+40], %r8051;
	ld.u32 	%r8052, [%rd1079];
	setp.eq.s32 	%p4175, %r8052, 0;
$L__BB12_3787:
	mov.b32 	%r9127, 0;
	not.pred 	%p3866, %p4175;
	@%p3866 bra 	$L__BB12_3793;
	setp.ne.s32 	%p3867, %r9126, -1;
	@%p3867 bra 	$L__BB12_3790;
	mov.b32 	%r8062, 21352;
	st.u32 	[%rd1079], %r8062;
	bra.uni 	$L__BB12_3793;
$L__BB12_3790:
	ld.shared.u64 	%rd7451, [m_Local_$_0];
	mul.wide.s32 	%rd1019, %r9126, 16;
	add.s64 	%rd7452, %rd7451, %rd1019;
	st.u32 	[%rd7452+40], %r2481;
	ld.u32 	%r8057, [%rd1079];
	setp.ne.s32 	%p3868, %r8057, 0;
	@%p3868 bra 	$L__BB12_3793;
	ld.shared.u64 	%rd7453, [m_Local_$_0];
	add.s64 	%rd7454, %rd7453, %rd1019;
	st.u32 	[%rd7454+36], %r9125;
	ld.u32 	%r8059, [%rd1079];
	setp.ne.s32 	%p3869, %r8059, 0;
	@%p3869 bra 	$L__BB12_3793;
	ld.shared.u64 	%rd7455, [m_Local_$_0];
	add.s64 	%rd7456, %rd7455, %rd1019;
	st.u32 	[%rd7456+32], %r2474;
	ld.u32 	%r8060, [%rd1079];
	setp.eq.s32 	%p3870, %r8060, 0;
	selp.b32 	%r9127, %r9126, 0, %p3870;
$L__BB12_3793:
	st.u32 	[%rd1079], %r9127;
	bra.uni 	$L__BB12_3795;
$L__BB12_3794:
	cvt.u64.u32 	%rd7457, %r9123;
	add.s64 	%rd7458, %rd1017, %rd7457;
	mov.b32 	%r8063, 0;
	st.u32 	[%rd7458+32], %r8063;
$L__BB12_3795:
	ld.shared.u64 	%rd7459, [m_Local_$_0];
	add.s64 	%rd1020, %rd7459, %rd1016;
	ld.u32 	%r2486, [%rd1020+12];
	setp.lt.s32 	%p3871, %r2480, %r2486;
	@%p3871 bra 	$L__BB12_3805;
	ld.shared.u64 	%rd7460, [m_Local_$_1];
	atom.add.u64 	%rd7461, [%rd3], 48;
	add.s64 	%rd7462, %rd7461, 56;
	setp.ge.u64 	%p3872, %rd7462, %rd7460;
	shr.u64 	%rd1021, %rd7461, 4;
	cvt.u32.u64 	%r9128, %rd1021;
	setp.eq.s32 	%p3873, %r9128, -1;
	or.pred  	%p3874, %p3872, %p3873;
	@%p3874 bra 	$L__BB12_3798;
	ld.shared.u64 	%rd7463, [m_Local_$_0];
	shl.b64 	%rd7464, %rd1021, 32;
	shr.s64 	%rd7465, %rd7464, 28;
	add.s64 	%rd7466, %rd7463, %rd7465;
	mov.b16 	%rs921, 0;
	st.u8 	[%rd7466], %rs921;
	st.u8 	[%rd7466+1], %rs921;
	mov.b32 	%r8064, 3608;
	st.u32 	[%rd7466+4], %r8064;
	mov.b16 	%rs922, 1;
	st.u8 	[%rd7466+3], %rs922;
	mov.b32 	%r8065, 48;
	st.u32 	[%rd7466+8], %r8065;
	mov.b32 	%r8066, -1;
	st.u32 	[%rd7466+16], %r8066;
	ld.shared.u64 	%rd7467, [m_Local_$_0];
	add.s64 	%rd7468, %rd7467, %rd7465;
	mov.b32 	%r8067, 0;
	st.u32 	[%rd7468+32], %r8067;
	ld.shared.u64 	%rd7469, [m_Local_$_0];
	add.s64 	%rd7470, %rd7469, %rd7465;
	st.u32 	[%rd7470+36], %r8067;
	ld.shared.u64 	%rd7471, [m_Local_$_0];
	add.s64 	%rd7472, %rd7471, %rd7465;
	st.u32 	[%rd7472+40], %r8067;
	ld.u32 	%r8068, [%rd1079];
	setp.eq.s32 	%p4176, %r8068, 0;
	bra.uni 	$L__BB12_3799;
$L__BB12_3798:
	mov.b32 	%r8070, 21106;
	st.u32 	[%rd1079], %r8070;
	mov.b32 	%r9128, -1;
	mov.pred 	%p4176, 0;
$L__BB12_3799:
	mov.b32 	%r9129, 0;
	not.pred 	%p3876, %p4176;
	@%p3876 bra 	$L__BB12_3804;
	setp.eq.s32 	%p3877, %r9128, -1;
	@%p3877 bra 	$L__BB12_4094;
	ld.shared.u64 	%rd7473, [m_Local_$_0];
	mul.wide.s32 	%rd1022, %r9128, 16;
	add.s64 	%rd7474, %rd7473, %rd1022;
	st.u32 	[%rd7474+40], %r2486;
	ld.u32 	%r8073, [%rd1079];
	setp.eq.s32 	%p3878, %r8073, 0;
	@%p3878 bra 	$L__BB12_3802;
	bra.uni 	$L__BB12_3804;
$L__BB12_3802:
	ld.shared.u64 	%rd7475, [m_Local_$_0];
	add.s64 	%rd7476, %rd7475, %rd1022;
	st.u32 	[%rd7476+36], %r2480;
	ld.u32 	%r8075, [%rd1079];
	setp.ne.s32 	%p3879, %r8075, 0;
	@%p3879 bra 	$L__BB12_3804;
	ld.shared.u64 	%rd7477, [m_Local_$_0];
	add.s64 	%rd7478, %rd7477, %rd1022;
	st.u32 	[%rd7478+32], %r2474;
	ld.u32 	%r8076, [%rd1079];
	setp.eq.s32 	%p3880, %r8076, 0;
	selp.b32 	%r9129, %r9128, 0, %p3880;
$L__BB12_3804:
	st.u32 	[%rd1079], %r9129;
	bra.uni 	$L__BB12_3806;
$L__BB12_3805:
	add.s32 	%r8079, %r9123, 4;
	cvt.u64.u32 	%rd7479, %r8079;
	add.s64 	%rd7480, %rd1020, %rd7479;
	mov.b32 	%r8080, 0;
	st.u32 	[%rd7480+32], %r8080;
$L__BB12_3806:
	add.s32 	%r9125, %r9125, 2;
	add.s32 	%r9124, %r9124, 2;
	add.s32 	%r9123, %r9123, 8;
	setp.ne.s32 	%p3881, %r9124, 0;
	@%p3881 bra 	$L__BB12_3783;
$L__BB12_3807:
	and.b32  	%r8081, %r2470, 1;
	setp.eq.b32 	%p3882, %r8081, 1;
	not.pred 	%p3883, %p3882;
	@%p3883 bra 	$L__BB12_3819;
	ld.shared.u64 	%rd7481, [m_Local_$_0];
	add.s64 	%rd1023, %rd7481, %rd1016;
	ld.u32 	%r2495, [%rd1023+12];
	setp.lt.s32 	%p3884, %r2494, %r2495;
	@%p3884 bra 	$L__BB12_3818;
	ld.shared.u64 	%rd7482, [m_Local_$_1];
	atom.add.u64 	%rd7483, [%rd3], 48;
	add.s64 	%rd7484, %rd7483, 56;
	setp.ge.u64 	%p3885, %rd7484, %rd7482;
	shr.u64 	%rd1024, %rd7483, 4;
	cvt.u32.u64 	%r9131, %rd1024;
	setp.eq.s32 	%p3886, %r9131, -1;
	or.pred  	%p3887, %p3885, %p3886;
	@%p3887 bra 	$L__BB12_3811;
	ld.shared.u64 	%rd7485, [m_Local_$_0];
	shl.b64 	%rd7486, %rd1024, 32;
	shr.s64 	%rd7487, %rd7486, 28;
	add.s64 	%rd7488, %rd7485, %rd7487;
	mov.b16 	%rs923, 0;
	st.u8 	[%rd7488], %rs923;
	st.u8 	[%rd7488+1], %rs923;
	mov.b32 	%r8082, 3608;
	st.u32 	[%rd7488+4], %r8082;
	mov.b16 	%rs924, 1;
	st.u8 	[%rd7488+3], %rs924;
	mov.b32 	%r8083, 48;
	st.u32 	[%rd7488+8], %r8083;
	mov.b32 	%r8084, -1;
	st.u32 	[%rd7488+16], %r8084;
	ld.shared.u64 	%rd7489, [m_Local_$_0];
	add.s64 	%rd7490, %rd7489, %rd7487;
	mov.b32 	%r8085, 0;
	st.u32 	[%rd7490+32], %r8085;
	ld.shared.u64 	%rd7491, [m_Local_$_0];
	add.s64 	%rd7492, %rd7491, %rd7487;
	st.u32 	[%rd7492+36], %r8085;
	ld.shared.u64 	%rd7493, [m_Local_$_0];
	add.s64 	%rd7494, %rd7493, %rd7487;
	st.u32 	[%rd7494+40], %r8085;
	ld.u32 	%r8086, [%rd1079];
	setp.eq.s32 	%p4177, %r8086, 0;
	bra.uni 	$L__BB12_3812;
$L__BB12_3811:
	mov.b32 	%r8088, 21106;
	st.u32 	[%rd1079], %r8088;
	mov.b32 	%r9131, -1;
	mov.pred 	%p4177, 0;
$L__BB12_3812:
	mov.b32 	%r9132, 0;
	not.pred 	%p3889, %p4177;
	@%p3889 bra 	$L__BB12_3817;
	setp.eq.s32 	%p3890, %r9131, -1;
	@%p3890 bra 	$L__BB12_4095;
	ld.shared.u64 	%rd7495, [m_Local_$_0];
	mul.wide.s32 	%rd1025, %r9131, 16;
	add.s64 	%rd7496, %rd7495, %rd1025;
	st.u32 	[%rd7496+40], %r2495;
	ld.u32 	%r8091, [%rd1079];
	setp.eq.s32 	%p3891, %r8091, 0;
	@%p3891 bra 	$L__BB12_3815;
	bra.uni 	$L__BB12_3817;
$L__BB12_3815:
	ld.shared.u64 	%rd7497, [m_Local_$_0];
	add.s64 	%rd7498, %rd7497, %rd1025;
	st.u32 	[%rd7498+36], %r2494;
	ld.u32 	%r8093, [%rd1079];
	setp.ne.s32 	%p3892, %r8093, 0;
	@%p3892 bra 	$L__BB12_3817;
	ld.shared.u64 	%rd7499, [m_Local_$_0];
	add.s64 	%rd7500, %rd7499, %rd1025;
	st.u32 	[%rd7500+32], %r2474;
	ld.u32 	%r8094, [%rd1079];
	setp.eq.s32 	%p3893, %r8094, 0;
	selp.b32 	%r9132, %r9131, 0, %p3893;
$L__BB12_3817:
	st.u32 	[%rd1079], %r9132;
	bra.uni 	$L__BB12_3819;
$L__BB12_3818:
	shl.b32 	%r8097, %r2494, 2;
	cvt.u64.u32 	%rd7501, %r8097;
	add.s64 	%rd7502, %rd1023, %rd7501;
	mov.b32 	%r8098, 0;
	st.u32 	[%rd7502+32], %r8098;
$L__BB12_3819:
	setp.lt.s32 	%p3894, %r2470, 1;
	@%p3894 bra 	$L__BB12_3850;
	mul.wide.s32 	%rd1026, %r2474, 16;
	neg.s32 	%r9134, %r2470;
	mov.b32 	%r9133, 0;
	mov.u32 	%r9135, %r9133;
$L__BB12_3821:
	setp.ne.s32 	%p3895, %r2404, -1;
	@%p3895 bra 	$L__BB12_3823;
	mov.b32 	%r8116, 21352;
	st.u32 	[%rd1079], %r8116;
	mov.b16 	%rs984, 0;
	bra.uni 	$L__BB12_3835;
$L__BB12_3823:
	ld.shared.u64 	%rd7503, [m_Local_$_0];
	add.s64 	%rd1027, %rd7503, %rd1014;
	ld.u32 	%r2504, [%rd1027+12];
	setp.lt.s32 	%p3896, %r9135, %r2504;
	@%p3896 bra 	$L__BB12_3834;
	ld.shared.u64 	%rd7504, [m_Local_$_1];
	atom.add.u64 	%rd7505, [%rd3], 48;
	add.s64 	%rd7506, %rd7505, 56;
	setp.lt.u64 	%p3897, %rd7506, %rd7504;
	shr.u64 	%rd1028, %rd7505, 4;
	cvt.u32.u64 	%r9136, %rd1028;
	setp.ne.s32 	%p3898, %r9136, -1;
	and.pred  	%p3899, %p3897, %p3898;
	@%p3899 bra 	$L__BB12_3826;
	mov.b32 	%r8107, 21106;
	st.u32 	[%rd1079], %r8107;
	mov.b32 	%r9136, -1;
	mov.pred 	%p4178, 0;
	bra.uni 	$L__BB12_3827;
$L__BB12_3826:
	ld.shared.u64 	%rd7507, [m_Local_$_0];
	shl.b64 	%rd7508, %rd1028, 32;
	shr.s64 	%rd7509, %rd7508, 28;
	add.s64 	%rd7510, %rd7507, %rd7509;
	mov.b16 	%rs925, 0;
	st.u8 	[%rd7510], %rs925;
	st.u8 	[%rd7510+1], %rs925;
	mov.b32 	%r8101, 3608;
	st.u32 	[%rd7510+4], %r8101;
	mov.b16 	%rs926, 1;
	st.u8 	[%rd7510+3], %rs926;
	mov.b32 	%r8102, 48;
	st.u32 	[%rd7510+8], %r8102;
	mov.b32 	%r8103, -1;
	st.u32 	[%rd7510+16], %r8103;
	ld.shared.u64 	%rd7511, [m_Local_$_0];
	add.s64 	%rd7512, %rd7511, %rd7509;
	mov.b32 	%r8104, 0;
	st.u32 	[%rd7512+32], %r8104;
	ld.shared.u64 	%rd7513, [m_Local_$_0];
	add.s64 	%rd7514, %rd7513, %rd7509;
	st.u32 	[%rd7514+36], %r8104;
	ld.shared.u64 	%rd7515, [m_Local_$_0];
	add.s64 	%rd7516, %rd7515, %rd7509;
	st.u32 	[%rd7516+40], %r8104;
	ld.u32 	%r8105, [%rd1079];
	setp.eq.s32 	%p4178, %r8105, 0;
$L__BB12_3827:
	mov.b32 	%r9137, 0;
	not.pred 	%p3901, %p4178;
	@%p3901 bra 	$L__BB12_3833;
	setp.ne.s32 	%p3902, %r9136, -1;
	@%p3902 bra 	$L__BB12_3830;
	mov.b32 	%r8115, 21352;
	st.u32 	[%rd1079], %r8115;
	bra.uni 	$L__BB12_3833;
$L__BB12_3830:
	ld.shared.u64 	%rd7517, [m_Local_$_0];
	mul.wide.s32 	%rd1029, %r9136, 16;
	add.s64 	%rd7518, %rd7517, %rd1029;
	st.u32 	[%rd7518+40], %r2504;
	ld.u32 	%r8110, [%rd1079];
	setp.ne.s32 	%p3903, %r8110, 0;
	@%p3903 bra 	$L__BB12_3833;
	ld.shared.u64 	%rd7519, [m_Local_$_0];
	add.s64 	%rd7520, %rd7519, %rd1029;
	st.u32 	[%rd7520+36], %r9135;
	ld.u32 	%r8112, [%rd1079];
	setp.ne.s32 	%p3904, %r8112, 0;
	@%p3904 bra 	$L__BB12_3833;
	ld.shared.u64 	%rd7521, [m_Local_$_0];
	add.s64 	%rd7522, %rd7521, %rd1029;
	st.u32 	[%rd7522+32], %r2404;
	ld.u32 	%r8113, [%rd1079];
	setp.eq.s32 	%p3905, %r8113, 0;
	selp.b32 	%r9137, %r9136, 0, %p3905;
$L__BB12_3833:
	st.u32 	[%rd1079], %r9137;
	mov.b16 	%rs984, 0;
	bra.uni 	$L__BB12_3835;
$L__BB12_3834:
	cvt.u64.u32 	%rd7523, %r9133;
	add.s64 	%rd7524, %rd1027, %rd7523;
	ld.u8 	%rs984, [%rd7524+32];
$L__BB12_3835:
	setp.ne.s32 	%p3906, %r2474, -1;
	@%p3906 bra 	$L__BB12_3837;
	mov.b32 	%r8133, 21352;
	st.u32 	[%rd1079], %r8133;
	bra.uni 	$L__BB12_3849;
$L__BB12_3837:
	ld.shared.u64 	%rd7525, [m_Local_$_0];
	add.s64 	%rd1030, %rd7525, %rd1026;
	ld.u32 	%r2509, [%rd1030+12];
	setp.lt.s32 	%p3907, %r9135, %r2509;
	@%p3907 bra 	$L__BB12_3848;
	ld.shared.u64 	%rd7526, [m_Local_$_1];
	atom.add.u64 	%rd7527, [%rd3], 48;
	add.s64 	%rd7528, %rd7527, 56;
	setp.lt.u64 	%p3908, %rd7528, %rd7526;
	shr.u64 	%rd1031, %rd7527, 4;
	cvt.u32.u64 	%r9138, %rd1031;
	setp.ne.s32 	%p3909, %r9138, -1;
	and.pred  	%p3910, %p3908, %p3909;
	@%p3910 bra 	$L__BB12_3840;
	mov.b32 	%r8123, 21106;
	st.u32 	[%rd1079], %r8123;
	mov.b32 	%r9138, -1;
	mov.pred 	%p4179, 0;
	bra.uni 	$L__BB12_3841;
$L__BB12_3840:
	ld.shared.u64 	%rd7529, [m_Local_$_0];
	shl.b64 	%rd7530, %rd1031, 32;
	shr.s64 	%rd7531, %rd7530, 28;
	add.s64 	%rd7532, %rd7529, %rd7531;
	mov.b16 	%rs929, 0;
	st.u8 	[%rd7532], %rs929;
	st.u8 	[%rd7532+1], %rs929;
	mov.b32 	%r8117, 3608;
	st.u32 	[%rd7532+4], %r8117;
	mov.b16 	%rs930, 1;
	st.u8 	[%rd7532+3], %rs930;
	mov.b32 	%r8118, 48;
	st.u32 	[%rd7532+8], %r8118;
	mov.b32 	%r8119, -1;
	st.u32 	[%rd7532+16], %r8119;
	ld.shared.u64 	%rd7533, [m_Local_$_0];
	add.s64 	%rd7534, %rd7533, %rd7531;
	mov.b32 	%r8120, 0;
	st.u32 	[%rd7534+32], %r8120;
	ld.shared.u64 	%rd7535, [m_Local_$_0];
	add.s64 	%rd7536, %rd7535, %rd7531;
	st.u32 	[%rd7536+36], %r8120;
	ld.shared.u64 	%rd7537, [m_Local_$_0];
	add.s64 	%rd7538, %rd7537, %rd7531;
	st.u32 	[%rd7538+40], %r8120;
	ld.u32 	%r8121, [%rd1079];
	setp.eq.s32 	%p4179, %r8121, 0;
$L__BB12_3841:
	mov.b32 	%r9139, 0;
	not.pred 	%p3912, %p4179;
	@%p3912 bra 	$L__BB12_3847;
	setp.ne.s32 	%p3913, %r9138, -1;
	@%p3913 bra 	$L__BB12_3844;
	mov.b32 	%r8131, 21352;
	st.u32 	[%rd1079], %r8131;
	bra.uni 	$L__BB12_3847;
$L__BB12_3844:
	ld.shared.u64 	%rd7539, [m_Local_$_0];
	mul.wide.s32 	%rd1032, %r9138, 16;
	add.s64 	%rd7540, %rd7539, %rd1032;
	st.u32 	[%rd7540+40], %r2509;
	ld.u32 	%r8126, [%rd1079];
	setp.ne.s32 	%p3914, %r8126, 0;
	@%p3914 bra 	$L__BB12_3847;
	ld.shared.u64 	%rd7541, [m_Local_$_0];
	add.s64 	%rd7542, %rd7541, %rd1032;
	st.u32 	[%rd7542+36], %r9135;
	ld.u32 	%r8128, [%rd1079];
	setp.ne.s32 	%p3915, %r8128, 0;
	@%p3915 bra 	$L__BB12_3847;
	ld.shared.u64 	%rd7543, [m_Local_$_0];
	add.s64 	%rd7544, %rd7543, %rd1032;
	st.u32 	[%rd7544+32], %r2474;
	ld.u32 	%r8129, [%rd1079];
	setp.eq.s32 	%p3916, %r8129, 0;
	selp.b32 	%r9139, %r9138, 0, %p3916;
$L__BB12_3847:
	st.u32 	[%rd1079], %r9139;
	bra.uni 	$L__BB12_3849;
$L__BB12_3848:
	cvt.u64.u32 	%rd7545, %r9133;
	add.s64 	%rd7546, %rd1030, %rd7545;
	mov.b32 	%r8132, 0;
	st.u32 	[%rd7546+32], %r8132;
	st.u8 	[%rd7546+32], %rs984;
$L__BB12_3849:
	add.s32 	%r9135, %r9135, 1;
	add.s32 	%r9134, %r9134, 1;
	setp.ne.s32 	%p3917, %r9134, 0;
	add.s32 	%r9133, %r9133, 4;
	@%p3917 bra 	$L__BB12_3821;
$L__BB12_3850:
	ld.shared.u64 	%rd7547, [m_Local_$_0];
	add.s64 	%rd7548, %rd7547, %rd1013;
	st.u32 	[%rd7548+32], %r2474;
	ld.shared.u64 	%rd7549, [m_Local_$_0];
	add.s64 	%rd7550, %rd7549, %rd1013;
	st.u32 	[%rd7550+40], %r2470;
	ld.shared.u64 	%rd7551, [m_Local_$_0];
	add.s64 	%rd7552, %rd7551, %rd1013;
	mov.b32 	%r8134, 0;
	st.u32 	[%rd7552+48], %r8134;
$L__BB12_3851:
	ld.shared.u64 	%rd7553, [m_Local_$_1];
	atom.add.u64 	%rd7554, [%rd3], 48;
	add.s64 	%rd7555, %rd7554, 56;
	setp.lt.u64 	%p3918, %rd7555, %rd7553;
	shr.u64 	%rd1033, %rd7554, 4;
	cvt.u32.u64 	%r9142, %rd1033;
	setp.ne.s32 	%p3919, %r9142, -1;
	and.pred  	%p3920, %p3918, %p3919;
	@%p3920 bra 	$L__BB12_3853;
	mov.b32 	%r8143, 21352;
	st.u32 	[%rd1079], %r8143;
	mov.b32 	%r9142, -1;
	mov.pred 	%p4180, 0;
	bra.uni 	$L__BB12_3857;
$L__BB12_3853:
	setp.ne.s32 	%p3921, %r2469, -1;
	ld.shared.u64 	%rd7556, [m_Local_$_0];
	shl.b64 	%rd7557, %rd1033, 32;
	shr.s64 	%rd1034, %rd7557, 28;
	add.s64 	%rd7558, %rd7556, %rd1034;
	mov.b16 	%rs931, 0;
	st.u8 	[%rd7558], %rs931;
	st.u8 	[%rd7558+1], %rs931;
	mov.b32 	%r8136, 16901;
	st.u32 	[%rd7558+4], %r8136;
	mov.b16 	%rs932, 1;
	st.u8 	[%rd7558+3], %rs932;
	mov.b32 	%r8137, 44;
	st.u32 	[%rd7558+8], %r8137;
	mov.b32 	%r8138, -1;
	st.u32 	[%rd7558+16], %r8138;
	@%p3921 bra 	$L__BB12_3855;
	mov.b32 	%r8140, 21352;
	st.u32 	[%rd1079], %r8140;
	mov.b32 	%r9140, 0;
	ld.shared.u64 	%rd7593, [m_Local_$_0];
	mov.u32 	%r9141, %r9140;
	bra.uni 	$L__BB12_3856;
$L__BB12_3855:
	ld.shared.u64 	%rd7593, [m_Local_$_0];
	mul.wide.s32 	%rd7559, %r2469, 16;
	add.s64 	%rd7560, %rd7593, %rd7559;
	ld.u32 	%r9140, [%rd7560+32];
	ld.u32 	%r9141, [%rd7560+40];
$L__BB12_3856:
	add.s64 	%rd7561, %rd7593, %rd1034;
	st.u32 	[%rd7561+32], %r9140;
	ld.shared.u64 	%rd7562, [m_Local_$_0];
	add.s64 	%rd7563, %rd7562, %rd1034;
	st.u32 	[%rd7563+40], %r9141;
	ld.u32 	%r8141, [%rd1079];
	setp.eq.s32 	%p4180, %r8141, 0;
$L__BB12_3857:
	not.pred 	%p3923, %p4180;
	@%p3923 bra 	$L__BB12_3936;
	{ // callseq 132, 0
	.param .b64 param0;
	st.param.b64 	[param0], %rd1078;
	.param .b32 param1;
	st.param.b32 	[param1], %r9142;
	.param .b64 param2;
	st.param.b64 	[param2], %rd1079;
	.param .b32 retval0;
	call.uni (retval0), 
	_Z41invoke_java_lang_StringBuilder_toString9_PciPi, 
	(
	param0, 
	param1, 
	param2
	);
	ld.param.b32 	%r8145, [retval0];
	} // callseq 132
	ld.u32 	%r8147, [%rd1079];
	setp.eq.s32 	%p3924, %r8147, 0;
	selp.b32 	%r9161, %r8145, 0, %p3924;
	bra.uni 	$L__BB12_3936;
$L__BB12_3859:
	ld.u32 	%r2524, [%rd213+32];
	ld.shared.u64 	%rd2467, [m_Local_$_1];
	atom.add.u64 	%rd2468, [%rd3], 48;
	add.s64 	%rd2469, %rd2468, 56;
	setp.lt.u64 	%p1263, %rd2469, %rd2467;
	shr.u64 	%rd2470, %rd2468, 4;
	cvt.u32.u64 	%r3808, %rd2470;
	selp.b32 	%r2525, %r3808, -1, %p1263;
	setp.ne.s32 	%p1264, %r2525, -1;
	@%p1264 bra 	$L__BB12_3861;
	mov.b32 	%r3918, 21352;
	st.u32 	[%rd1079], %r3918;
	bra.uni 	$L__BB12_3936;
$L__BB12_3861:
	ld.shared.u64 	%rd2471, [m_Local_$_0];
	mul.wide.s32 	%rd1038, %r2525, 16;
	add.s64 	%rd2472, %rd2471, %rd1038;
	mov.b16 	%rs299, 1;
	st.u8 	[%rd2472], %rs299;
	mov.b16 	%rs300, 0;
	st.u8 	[%rd2472+1], %rs300;
	mov.b32 	%r3809, 2905;
	st.u32 	[%rd2472+4], %r3809;
	st.u8 	[%rd2472+3], %rs299;
	mov.b32 	%r3810, 48;
	st.u32 	[%rd2472+8], %r3810;
	mov.b32 	%r3811, -1;
	st.u32 	[%rd2472+16], %r3811;
	ld.shared.u64 	%rd2473, [m_Local_$_0];
	mul.wide.s32 	%rd1039, %r2524, 16;
	add.s64 	%rd2474, %rd2473, %rd1039;
	ld.u32 	%r2526, [%rd2474+12];
	shl.b32 	%r3812, %r2526, 2;
	add.s32 	%r3813, %r3812, 32;
	shr.s32 	%r3814, %r3813, 31;
	shr.u32 	%r3815, %r3814, 29;
	add.s32 	%r3816, %r3813, %r3815;
	and.b32  	%r3817, %r3816, -8;
	sub.s32 	%r3818, %r3813, %r3817;
	setp.eq.s32 	%p1265, %r3818, 0;
	sub.s32 	%r3819, %r3812, %r3818;
	add.s32 	%r3820, %r3819, 40;
	selp.b32 	%r2527, %r3813, %r3820, %p1265;
	ld.shared.u64 	%rd1040, [m_Local_$_1];
	and.b32  	%r3821, %r2527, 12;
	setp.eq.s32 	%p1266, %r3821, 0;
	mov.u32 	%r9143, %r2527;
	@%p1266 bra 	$L__BB12_3863;
	shr.s32 	%r3822, %r2527, 31;
	shr.u32 	%r3823, %r3822, 28;
	add.s32 	%r3824, %r2527, %r3823;
	and.b32  	%r3825, %r3824, -16;
	add.s32 	%r9143, %r3825, 16;
$L__BB12_3863:
	cvt.s64.s32 	%rd2475, %r9143;
	atom.add.u64 	%rd2476, [%rd3], %rd2475;
	cvt.s64.s32 	%rd2477, %r2527;
	add.s64 	%rd2478, %rd2477, %rd2476;
	add.s64 	%rd2479, %rd2478, 8;
	setp.lt.u64 	%p1267, %rd2479, %rd1040;
	shr.u64 	%rd2480, %rd2476, 4;
	cvt.u32.u64 	%r3826, %rd2480;
	selp.b32 	%r2530, %r3826, -1, %p1267;
	setp.ne.s32 	%p1268, %r2530, -1;
	@%p1268 bra 	$L__BB12_3865;
	mov.b32 	%r3881, 21352;
	st.u32 	[%rd1079], %r3881;
	bra.uni 	$L__BB12_3904;
$L__BB12_3865:
	ld.shared.u64 	%rd2481, [m_Local_$_0];
	mul.wide.s32 	%rd1041, %r2530, 16;
	add.s64 	%rd2482, %rd2481, %rd1041;
	mov.b16 	%rs301, 0;
	st.u8 	[%rd2482], %rs301;
	st.u8 	[%rd2482+1], %rs301;
	mov.b32 	%r3827, 4335;
	st.u32 	[%rd2482+4], %r3827;
	mov.b16 	%rs302, 1;
	st.u8 	[%rd2482+3], %rs302;
	st.u32 	[%rd2482+8], %r2527;
	st.u32 	[%rd2482+12], %r2526;
	setp.lt.s32 	%p1269, %r2526, 1;
	@%p1269 bra 	$L__BB12_3904;
	setp.eq.s32 	%p1270, %r2526, 1;
	mov.b32 	%r2550, 0;
	@%p1270 bra 	$L__BB12_3892;
	and.b32  	%r2550, %r2526, 2147483646;
	neg.s32 	%r9145, %r2550;
	mov.b32 	%r9144, 0;
	mov.u32 	%r9146, %r9144;
$L__BB12_3868:
	add.s32 	%r2536, %r9146, 1;
	ld.shared.u64 	%rd2483, [m_Local_$_0];
	add.s64 	%rd1042, %rd2483, %rd1041;
	ld.u32 	%r2537, [%rd1042+12];
	setp.lt.s32 	%p1271, %r9146, %r2537;
	@%p1271 bra 	$L__BB12_3879;
	ld.shared.u64 	%rd2484, [m_Local_$_1];
	atom.add.u64 	%rd2485, [%rd3], 48;
	add.s64 	%rd2486, %rd2485, 56;
	setp.lt.u64 	%p1272, %rd2486, %rd2484;
	shr.u64 	%rd1043, %rd2485, 4;
	cvt.u32.u64 	%r9147, %rd1043;
	setp.ne.s32 	%p1273, %r9147, -1;
	and.pred  	%p1274, %p1272, %p1273;
	@%p1274 bra 	$L__BB12_3871;
	mov.b32 	%r3836, 21106;
	st.u32 	[%rd1079], %r3836;
	mov.b32 	%r9147, -1;
	mov.pred 	%p4181, 0;
	bra.uni 	$L__BB12_3872;
$L__BB12_3871:
	ld.shared.u64 	%rd2487, [m_Local_$_0];
	shl.b64 	%rd2488, %rd1043, 32;
	shr.s64 	%rd2489, %rd2488, 28;
	add.s64 	%rd2490, %rd2487, %rd2489;
	mov.b16 	%rs303, 0;
	st.u8 	[%rd2490], %rs303;
	st.u8 	[%rd2490+1], %rs303;
	mov.b32 	%r3830, 3608;
	st.u32 	[%rd2490+4], %r3830;
	mov.b16 	%rs304, 1;
	st.u8 	[%rd2490+3], %rs304;
	mov.b32 	%r3831, 48;
	st.u32 	[%rd2490+8], %r3831;
	mov.b32 	%r3832, -1;
	st.u32 	[%rd2490+16], %r3832;
	ld.shared.u64 	%rd2491, [m_Local_$_0];
	add.s64 	%rd2492, %rd2491, %rd2489;
	mov.b32 	%r3833, 0;
	st.u32 	[%rd2492+32], %r3833;
	ld.shared.u64 	%rd2493, [m_Local_$_0];
	add.s64 	%rd2494, %rd2493, %rd2489;
	st.u32 	[%rd2494+36], %r3833;
	ld.shared.u64 	%rd2495, [m_Local_$_0];
	add.s64 	%rd2496, %rd2495, %rd2489;
	st.u32 	[%rd2496+40], %r3833;
	ld.u32 	%r3834, [%rd1079];
	setp.eq.s32 	%p4181, %r3834, 0;
$L__BB12_3872:
	mov.b32 	%r9148, 0;
	not.pred 	%p1276, %p4181;
	@%p1276 bra 	$L__BB12_3878;
	setp.ne.s32 	%p1277, %r9147, -1;
	@%p1277 bra 	$L__BB12_3875;
	mov.b32 	%r3844, 21352;
	st.u32 	[%rd1079], %r3844;
	bra.uni 	$L__BB12_3878;
$L__BB12_3875:
	ld.shared.u64 	%rd2497, [m_Local_$_0];
	mul.wide.s32 	%rd1044, %r9147, 16;
	add.s64 	%rd2498, %rd2497, %rd1044;
	st.u32 	[%rd2498+40], %r2537;
	ld.u32 	%r3839, [%rd1079];
	setp.ne.s32 	%p1278, %r3839, 0;
	@%p1278 bra 	$L__BB12_3878;
	ld.shared.u64 	%rd2499, [m_Local_$_0];
	add.s64 	%rd2500, %rd2499, %rd1044;
	st.u32 	[%rd2500+36], %r9146;
	ld.u32 	%r3841, [%rd1079];
	setp.ne.s32 	%p1279, %r3841, 0;
	@%p1279 bra 	$L__BB12_3878;
	ld.shared.u64 	%rd2501, [m_Local_$_0];
	add.s64 	%rd2502, %rd2501, %rd1044;
	st.u32 	[%rd2502+32], %r2530;
	ld.u32 	%r3842, [%rd1079];
	setp.eq.s32 	%p1280, %r3842, 0;
	selp.b32 	%r9148, %r9147, 0, %p1280;
$L__BB12_3878:
	st.u32 	[%rd1079], %r9148;
	bra.uni 	$L__BB12_3880;
$L__BB12_3879:
	cvt.u64.u32 	%rd2503, %r9144;
	add.s64 	%rd2504, %rd1042, %rd2503;
	mov.b32 	%r3845, 0;
	st.u32 	[%rd2504+32], %r3845;
$L__BB12_3880:
	ld.shared.u64 	%rd2505, [m_Local_$_0];
	add.s64 	%rd1045, %rd2505, %rd1041;
	ld.u32 	%r2542, [%rd1045+12];
	setp.lt.s32 	%p1281, %r2536, %r2542;
	@%p1281 bra 	$L__BB12_3890;
	ld.shared.u64 	%rd2506, [m_Local_$_1];
	atom.add.u64 	%rd2507, [%rd3], 48;
	add.s64 	%rd2508, %rd2507, 56;
	setp.ge.u64 	%p1282, %rd2508, %rd2506;
	shr.u64 	%rd1046, %rd2507, 4;
	cvt.u32.u64 	%r9149, %rd1046;
	setp.eq.s32 	%p1283, %r9149, -1;
	or.pred  	%p1284, %p1282, %p1283;
	@%p1284 bra 	$L__BB12_3883;
	ld.shared.u64 	%rd2509, [m_Local_$_0];
	shl.b64 	%rd2510, %rd1046, 32;
	shr.s64 	%rd2511, %rd2510, 28;
	add.s64 	%rd2512, %rd2509, %rd2511;
	mov.b16 	%rs305, 0;
	st.u8 	[%rd2512], %rs305;
	st.u8 	[%rd2512+1], %rs305;
	mov.b32 	%r3846, 3608;
	st.u32 	[%rd2512+4], %r3846;
	mov.b16 	%rs306, 1;
	st.u8 	[%rd2512+3], %rs306;
	mov.b32 	%r3847, 48;
	st.u32 	[%rd2512+8], %r3847;
	mov.b32 	%r3848, -1;
	st.u32 	[%rd2512+16], %r3848;
	ld.shared.u64 	%rd2513, [m_Local_$_0];
	add.s64 	%rd2514, %rd2513, %rd2511;
	mov.b32 	%r3849, 0;
	st.u32 	[%rd2514+32], %r3849;
	ld.shared.u64 	%rd2515, [m_Local_$_0];
	add.s64 	%rd2516, %rd2515, %rd2511;
	st.u32 	[%rd2516+36], %r3849;
	ld.shared.u64 	%rd2517, [m_Local_$_0];
	add.s64 	%rd2518, %rd2517, %rd2511;
	st.u32 	[%rd2518+40], %r3849;
	ld.u32 	%r3850, [%rd1079];
	setp.eq.s32 	%p4182, %r3850, 0;
	bra.uni 	$L__BB12_3884;
$L__BB12_3883:
	mov.b32 	%r3852, 21106;
	st.u32 	[%rd1079], %r3852;
	mov.b32 	%r9149, -1;
	mov.pred 	%p4182, 0;
$L__BB12_3884:
	mov.b32 	%r9150, 0;
	not.pred 	%p1286, %p4182;
	@%p1286 bra 	$L__BB12_3889;
	setp.eq.s32 	%p1287, %r9149, -1;
	@%p1287 bra 	$L__BB12_4096;
	ld.shared.u64 	%rd2519, [m_Local_$_0];
	mul.wide.s32 	%rd1047, %r9149, 16;
	add.s64 	%rd2520, %rd2519, %rd1047;
	st.u32 	[%rd2520+40], %r2542;
	ld.u32 	%r3855, [%rd1079];
	setp.eq.s32 	%p1288, %r3855, 0;
	@%p1288 bra 	$L__BB12_3887;
	bra.uni 	$L__BB12_3889;
$L__BB12_3887:
	ld.shared.u64 	%rd2521, [m_Local_$_0];
	add.s64 	%rd2522, %rd2521, %rd1047;
	st.u32 	[%rd2522+36], %r2536;
	ld.u32 	%r3857, [%rd1079];
	setp.ne.s32 	%p1289, %r3857, 0;
	@%p1289 bra 	$L__BB12_3889;
	ld.shared.u64 	%rd2523, [m_Local_$_0];
	add.s64 	%rd2524, %rd2523, %rd1047;
	st.u32 	[%rd2524+32], %r2530;
	ld.u32 	%r3858, [%rd1079];
	setp.eq.s32 	%p1290, %r3858, 0;
	selp.b32 	%r9150, %r9149, 0, %p1290;
$L__BB12_3889:
	st.u32 	[%rd1079], %r9150;
	bra.uni 	$L__BB12_3891;
$L__BB12_3890:
	add.s32 	%r3861, %r9144, 4;
	cvt.u64.u32 	%rd2525, %r3861;
	add.s64 	%rd2526, %rd1045, %rd2525;
	mov.b32 	%r3862, 0;
	st.u32 	[%rd2526+32], %r3862;
$L__BB12_3891:
	add.s32 	%r9146, %r9146, 2;
	add.s32 	%r9145, %r9145, 2;
	add.s32 	%r9144, %r9144, 8;
	setp.ne.s32 	%p1291, %r9145, 0;
	@%p1291 bra 	$L__BB12_3868;
$L__BB12_3892:
	and.b32  	%r3863, %r2526, 1;
	setp.eq.b32 	%p1292, %r3863, 1;
	not.pred 	%p1293, %p1292;
	@%p1293 bra 	$L__BB12_3904;
	ld.shared.u64 	%rd2527, [m_Local_$_0];
	add.s64 	%rd1048, %rd2527, %rd1041;
	ld.u32 	%r2551, [%rd1048+12];
	setp.lt.s32 	%p1294, %r2550, %r2551;
	@%p1294 bra 	$L__BB12_3903;
	ld.shared.u64 	%rd2528, [m_Local_$_1];
	atom.add.u64 	%rd2529, [%rd3], 48;
	add.s64 	%rd2530, %rd2529, 56;
	setp.ge.u64 	%p1295, %rd2530, %rd2528;
	shr.u64 	%rd1049, %rd2529, 4;
	cvt.u32.u64 	%r9152, %rd1049;
	setp.eq.s32 	%p1296, %r9152, -1;
	or.pred  	%p1297, %p1295, %p1296;
	@%p1297 bra 	$L__BB12_3896;
	ld.shared.u64 	%rd2531, [m_Local_$_0];
	shl.b64 	%rd2532, %rd1049, 32;
	shr.s64 	%rd2533, %rd2532, 28;
	add.s64 	%rd2534, %rd2531, %rd2533;
	mov.b16 	%rs307, 0;
	st.u8 	[%rd2534], %rs307;
	st.u8 	[%rd2534+1], %rs307;
	mov.b32 	%r3864, 3608;
	st.u32 	[%rd2534+4], %r3864;
	mov.b16 	%rs308, 1;
	st.u8 	[%rd2534+3], %rs308;
	mov.b32 	%r3865, 48;
	st.u32 	[%rd2534+8], %r3865;
	mov.b32 	%r3866, -1;
	st.u32 	[%rd2534+16], %r3866;
	ld.shared.u64 	%rd2535, [m_Local_$_0];
	add.s64 	%rd2536, %rd2535, %rd2533;
	mov.b32 	%r3867, 0;
	st.u32 	[%rd2536+32], %r3867;
	ld.shared.u64 	%rd2537, [m_Local_$_0];
	add.s64 	%rd2538, %rd2537, %rd2533;
	st.u32 	[%rd2538+36], %r3867;
	ld.shared.u64 	%rd2539, [m_Local_$_0];
	add.s64 	%rd2540, %rd2539, %rd2533;
	st.u32 	[%rd2540+40], %r3867;
	ld.u32 	%r3868, [%rd1079];
	setp.eq.s32 	%p4183, %r3868, 0;
	bra.uni 	$L__BB12_3897;
$L__BB12_3896:
	mov.b32 	%r3870, 21106;
	st.u32 	[%rd1079], %r3870;
	mov.b32 	%r9152, -1;
	mov.pred 	%p4183, 0;
$L__BB12_3897:
	mov.b32 	%r9153, 0;
	not.pred 	%p1299, %p4183;
	@%p1299 bra 	$L__BB12_3902;
	setp.eq.s32 	%p1300, %r9152, -1;
	@%p1300 bra 	$L__BB12_4097;
	ld.shared.u64 	%rd2541, [m_Local_$_0];
	mul.wide.s32 	%rd1050, %r9152, 16;
	add.s64 	%rd2542, %rd2541, %rd1050;
	st.u32 	[%rd2542+40], %r2551;
	ld.u32 	%r3873, [%rd1079];
	setp.eq.s32 	%p1301, %r3873, 0;
	@%p1301 bra 	$L__BB12_3900;
	bra.uni 	$L__BB12_3902;
$L__BB12_3900:
	ld.shared.u64 	%rd2543, [m_Local_$_0];
	add.s64 	%rd2544, %rd2543, %rd1050;
	st.u32 	[%rd2544+36], %r2550;
	ld.u32 	%r3875, [%rd1079];
	setp.ne.s32 	%p1302, %r3875, 0;
	@%p1302 bra 	$L__BB12_3902;
	ld.shared.u64 	%rd2545, [m_Local_$_0];
	add.s64 	%rd2546, %rd2545, %rd1050;
	st.u32 	[%rd2546+32], %r2530;
	ld.u32 	%r3876, [%rd1079];
	setp.eq.s32 	%p1303, %r3876, 0;
	selp.b32 	%r9153, %r9152, 0, %p1303;
$L__BB12_3902:
	st.u32 	[%rd1079], %r9153;
	bra.uni 	$L__BB12_3904;
$L__BB12_3903:
	shl.b32 	%r3879, %r2550, 2;
	cvt.u64.u32 	%rd2547, %r3879;
	add.s64 	%rd2548, %rd1048, %rd2547;
	mov.b32 	%r3880, 0;
	st.u32 	[%rd2548+32], %r3880;
$L__BB12_3904:
	setp.lt.s32 	%p1304, %r2526, 1;
	@%p1304 bra 	$L__BB12_3935;
	mul.wide.s32 	%rd1051, %r2530, 16;
	neg.s32 	%r9155, %r2526;
	mov.b32 	%r9154, 0;
	mov.u32 	%r9156, %r9154;
$L__BB12_3906:
	setp.ne.s32 	%p1305, %r2524, -1;
	@%p1305 bra 	$L__BB12_3908;
	mov.b32 	%r3898, 21352;
	st.u32 	[%rd1079], %r3898;
	mov.b16 	%rs985, 0;
	bra.uni 	$L__BB12_3920;
$L__BB12_3908:
	ld.shared.u64 	%rd2549, [m_Local_$_0];
	add.s64 	%rd1052, %rd2549, %rd1039;
	ld.u32 	%r2560, [%rd1052+12];
	setp.lt.s32 	%p1306, %r9156, %r2560;
	@%p1306 bra 	$L__BB12_3919;
	ld.shared.u64 	%rd2550, [m_Local_$_1];
	atom.add.u64 	%rd2551, [%rd3], 48;
	add.s64 	%rd2552, %rd2551, 56;
	setp.lt.u64 	%p1307, %rd2552, %rd2550;
	shr.u64 	%rd1053, %rd2551, 4;
	cvt.u32.u64 	%r9157, %rd1053;
	setp.ne.s32 	%p1308, %r9157, -1;
	and.pred  	%p1309, %p1307, %p1308;
	@%p1309 bra 	$L__BB12_3911;
	mov.b32 	%r3889, 21106;
	st.u32 	[%rd1079], %r3889;
	mov.b32 	%r9157, -1;
	mov.pred 	%p4184, 0;
	bra.uni 	$L__BB12_3912;
$L__BB12_3911:
	ld.shared.u64 	%rd2553, [m_Local_$_0];
	shl.b64 	%rd2554, %rd1053, 32;
	shr.s64 	%rd2555, %rd2554, 28;
	add.s64 	%rd2556, %rd2553, %rd2555;
	mov.b16 	%rs309, 0;
	st.u8 	[%rd2556], %rs309;
	st.u8 	[%rd2556+1], %rs309;
	mov.b32 	%r3883, 3608;
	st.u32 	[%rd2556+4], %r3883;
	mov.b16 	%rs310, 1;
	st.u8 	[%rd2556+3], %rs310;
	mov.b32 	%r3884, 48;
	st.u32 	[%rd2556+8], %r3884;
	mov.b32 	%r3885, -1;
	st.u32 	[%rd2556+16], %r3885;
	ld.shared.u64 	%rd2557, [m_Local_$_0];
	add.s64 	%rd2558, %rd2557, %rd2555;
	mov.b32 	%r3886, 0;
	st.u32 	[%rd2558+32], %r3886;
	ld.shared.u64 	%rd2559, [m_Local_$_0];
	add.s64 	%rd2560, %rd2559, %rd2555;
	st.u32 	[%rd2560+36], %r3886;
	ld.shared.u64 	%rd2561, [m_Local_$_0];
	add.s64 	%rd2562, %rd2561, %rd2555;
	st.u32 	[%rd2562+40], %r3886;
	ld.u32 	%r3887, [%rd1079];
	setp.eq.s32 	%p4184, %r3887, 0;
$L__BB12_3912:
	mov.b32 	%r9158, 0;
	not.pred 	%p1311, %p4184;
	@%p1311 bra 	$L__BB12_3918;
	setp.ne.s32 	%p1312, %r9157, -1;
	@%p1312 bra 	$L__BB12_3915;
	mov.b32 	%r3897, 21352;
	st.u32 	[%rd1079], %r3897;
	bra.uni 	$L__BB12_3918;
$L__BB12_3915:
	ld.shared.u64 	%rd2563, [m_Local_$_0];
	mul.wide.s32 	%rd1054, %r9157, 16;
	add.s64 	%rd2564, %rd2563, %rd1054;
	st.u32 	[%rd2564+40], %r2560;
	ld.u32 	%r3892, [%rd1079];
	setp.ne.s32 	%p1313, %r3892, 0;
	@%p1313 bra 	$L__BB12_3918;
	ld.shared.u64 	%rd2565, [m_Local_$_0];
	add.s64 	%rd2566, %rd2565, %rd1054;
	st.u32 	[%rd2566+36], %r9156;
	ld.u32 	%r3894, [%rd1079];
	setp.ne.s32 	%p1314, %r3894, 0;
	@%p1314 bra 	$L__BB12_3918;
	ld.shared.u64 	%rd2567, [m_Local_$_0];
	add.s64 	%rd2568, %rd2567, %rd1054;
	st.u32 	[%rd2568+32], %r2524;
	ld.u32 	%r3895, [%rd1079];
	setp.eq.s32 	%p1315, %r3895, 0;
	selp.b32 	%r9158, %r9157, 0, %p1315;
$L__BB12_3918:
	st.u32 	[%rd1079], %r9158;
	mov.b16 	%rs985, 0;
	bra.uni 	$L__BB12_3920;
$L__BB12_3919:
	cvt.u64.u32 	%rd2569, %r9154;
	add.s64 	%rd2570, %rd1052, %rd2569;
	ld.u8 	%rs985, [%rd2570+32];
$L__BB12_3920:
	setp.ne.s32 	%p1316, %r2530, -1;
	@%p1316 bra 	$L__BB12_3922;
	mov.b32 	%r3915, 21352;
	st.u32 	[%rd1079], %r3915;
	bra.uni 	$L__BB12_3934;
$L__BB12_3922:
	ld.shared.u64 	%rd2571, [m_Local_$_0];
	add.s64 	%rd1055, %rd2571, %rd1051;
	ld.u32 	%r2565, [%rd1055+12];
	setp.lt.s32 	%p1317, %r9156, %r2565;
	@%p1317 bra 	$L__BB12_3933;
	ld.shared.u64 	%rd2572, [m_Local_$_1];
	atom.add.u64 	%rd2573, [%rd3], 48;
	add.s64 	%rd2574, %rd2573, 56;
	setp.lt.u64 	%p1318, %rd2574, %rd2572;
	shr.u64 	%rd1056, %rd2573, 4;
	cvt.u32.u64 	%r9159, %rd1056;
	setp.ne.s32 	%p1319, %r9159, -1;
	and.pred  	%p1320, %p1318, %p1319;
	@%p1320 bra 	$L__BB12_3925;
	mov.b32 	%r3905, 21106;
	st.u32 	[%rd1079], %r3905;
	mov.b32 	%r9159, -1;
	mov.pred 	%p4185, 0;
	bra.uni 	$L__BB12_3926;
$L__BB12_3925:
	ld.shared.u64 	%rd2575, [m_Local_$_0];
	shl.b64 	%rd2576, %rd1056, 32;
	shr.s64 	%rd2577, %rd2576, 28;
	add.s64 	%rd2578, %rd2575, %rd2577;
	mov.b16 	%rs313, 0;
	st.u8 	[%rd2578], %rs313;
	st.u8 	[%rd2578+1], %rs313;
	mov.b32 	%r3899, 3608;
	st.u32 	[%rd2578+4], %r3899;
	mov.b16 	%rs314, 1;
	st.u8 	[%rd2578+3], %rs314;
	mov.b32 	%r3900, 48;
	st.u32 	[%rd2578+8], %r3900;
	mov.b32 	%r3901, -1;
	st.u32 	[%rd2578+16], %r3901;
	ld.shared.u64 	%rd2579, [m_Local_$_0];
	add.s64 	%rd2580, %rd2579, %rd2577;
	mov.b32 	%r3902, 0;
	st.u32 	[%rd2580+32], %r3902;
	ld.shared.u64 	%rd2581, [m_Local_$_0];
	add.s64 	%rd2582, %rd2581, %rd2577;
	st.u32 	[%rd2582+36], %r3902;
	ld.shared.u64 	%rd2583, [m_Local_$_0];
	add.s64 	%rd2584, %rd2583, %rd2577;
	st.u32 	[%rd2584+40], %r3902;
	ld.u32 	%r3903, [%rd1079];
	setp.eq.s32 	%p4185, %r3903, 0;
$L__BB12_3926:
	mov.b32 	%r9160, 0;
	not.pred 	%p1322, %p4185;
	@%p1322 bra 	$L__BB12_3932;
	setp.ne.s32 	%p1323, %r9159, -1;
	@%p1323 bra 	$L__BB12_3929;
	mov.b32 	%r3913, 21352;
	st.u32 	[%rd1079], %r3913;
	bra.uni 	$L__BB12_3932;
$L__BB12_3929:
	ld.shared.u64 	%rd2585, [m_Local_$_0];
	mul.wide.s32 	%rd1057, %r9159, 16;
	add.s64 	%rd2586, %rd2585, %rd1057;
	st.u32 	[%rd2586+40], %r2565;
	ld.u32 	%r3908, [%rd1079];
	setp.ne.s32 	%p1324, %r3908, 0;
	@%p1324 bra 	$L__BB12_3932;
	ld.shared.u64 	%rd2587, [m_Local_$_0];
	add.s64 	%rd2588, %rd2587, %rd1057;
	st.u32 	[%rd2588+36], %r9156;
	ld.u32 	%r3910, [%rd1079];
	setp.ne.s32 	%p1325, %r3910, 0;
	@%p1325 bra 	$L__BB12_3932;
	ld.shared.u64 	%rd2589, [m_Local_$_0];
	add.s64 	%rd2590, %rd2589, %rd1057;
	st.u32 	[%rd2590+32], %r2530;
	ld.u32 	%r3911, [%rd1079];
	setp.eq.s32 	%p1326, %r3911, 0;
	selp.b32 	%r9160, %r9159, 0, %p1326;
$L__BB12_3932:
	st.u32 	[%rd1079], %r9160;
	bra.uni 	$L__BB12_3934;
$L__BB12_3933:
	cvt.u64.u32 	%rd2591, %r9154;
	add.s64 	%rd2592, %rd1055, %rd2591;
	mov.b32 	%r3914, 0;
	st.u32 	[%rd2592+32], %r3914;
	st.u8 	[%rd2592+32], %rs985;
$L__BB12_3934:
	add.s32 	%r9156, %r9156, 1;
	add.s32 	%r9155, %r9155, 1;
	setp.ne.s32 	%p1327, %r9155, 0;
	add.s32 	%r9154, %r9154, 4;
	@%p1327 bra 	$L__BB12_3906;
$L__BB12_3935:
	ld.shared.u64 	%rd2593, [m_Local_$_0];
	add.s64 	%rd2594, %rd2593, %rd1038;
	st.u32 	[%rd2594+32], %r2530;
	ld.shared.u64 	%rd2595, [m_Local_$_0];
	add.s64 	%rd2596, %rd2595, %rd1038;
	st.u32 	[%rd2596+40], %r2526;
	ld.shared.u64 	%rd2597, [m_Local_$_0];
	add.s64 	%rd2598, %rd2597, %rd1038;
	mov.b32 	%r3916, 0;
	st.u32 	[%rd2598+48], %r3916;
	mov.u32 	%r9161, %r2525;
$L__BB12_3936:
	ld.u32 	%r8150, [%rd1079];
	setp.eq.s32 	%p3925, %r8150, 0;
	selp.b32 	%r9180, %r9161, 0, %p3925;
	bra.uni 	$L__BB12_4014;
$L__BB12_3937:
	ld.u32 	%r2575, [%rd2+32];
	ld.shared.u64 	%rd1081, [m_Local_$_1];
	atom.add.u64 	%rd1082, [%rd1078+8], 48;
	add.s64 	%rd1083, %rd1082, 56;
	setp.lt.u64 	%p534, %rd1083, %rd1081;
	shr.u64 	%rd1084, %rd1082, 4;
	cvt.u32.u64 	%r2628, %rd1084;
	selp.b32 	%r2576, %r2628, -1, %p534;
	setp.ne.s32 	%p535, %r2576, -1;
	@%p535 bra 	$L__BB12_3939;
	mov.b32 	%r2738, 21352;
	st.u32 	[%rd1079], %r2738;
	bra.uni 	$L__BB12_4014;
$L__BB12_3939:
	ld.shared.u64 	%rd1085, [m_Local_$_0];
	mul.wide.s32 	%rd1058, %r2576, 16;
	add.s64 	%rd1086, %rd1085, %rd1058;
	mov.b16 	%rs109, 1;
	st.u8 	[%rd1086], %rs109;
	mov.b16 	%rs110, 0;
	st.u8 	[%rd1086+1], %rs110;
	mov.b32 	%r2629, 2905;
	st.u32 	[%rd1086+4], %r2629;
	st.u8 	[%rd1086+3], %rs109;
	mov.b32 	%r2630, 48;
	st.u32 	[%rd1086+8], %r2630;
	mov.b32 	%r2631, -1;
	st.u32 	[%rd1086+16], %r2631;
	ld.shared.u64 	%rd1087, [m_Local_$_0];
	mul.wide.s32 	%rd1059, %r2575, 16;
	add.s64 	%rd1088, %rd1087, %rd1059;
	ld.u32 	%r2577, [%rd1088+12];
	shl.b32 	%r2632, %r2577, 2;
	add.s32 	%r2633, %r2632, 32;
	shr.s32 	%r2634, %r2633, 31;
	shr.u32 	%r2635, %r2634, 29;
	add.s32 	%r2636, %r2633, %r2635;
	and.b32  	%r2637, %r2636, -8;
	sub.s32 	%r2638, %r2633, %r2637;
	setp.eq.s32 	%p536, %r2638, 0;
	sub.s32 	%r2639, %r2632, %r2638;
	add.s32 	%r2640, %r2639, 40;
	selp.b32 	%r2578, %r2633, %r2640, %p536;
	ld.shared.u64 	%rd1060, [m_Local_$_1];
	and.b32  	%r2641, %r2578, 12;
	setp.eq.s32 	%p537, %r2641, 0;
	mov.u32 	%r9162, %r2578;
	@%p537 bra 	$L__BB12_3941;
	shr.s32 	%r2642, %r2578, 31;
	shr.u32 	%r2643, %r2642, 28;
	add.s32 	%r2644, %r2578, %r2643;
	and.b32  	%r2645, %r2644, -16;
	add.s32 	%r9162, %r2645, 16;
$L__BB12_3941:
	cvt.s64.s32 	%rd1089, %r9162;
	atom.add.u64 	%rd1090, [%rd1078+8], %rd1089;
	cvt.s64.s32 	%rd1091, %r2578;
	add.s64 	%rd1092, %rd1091, %rd1090;
	add.s64 	%rd1093, %rd1092, 8;
	setp.lt.u64 	%p538, %rd1093, %rd1060;
	shr.u64 	%rd1094, %rd1090, 4;
	cvt.u32.u64 	%r2646, %rd1094;
	selp.b32 	%r2581, %r2646, -1, %p538;
	setp.ne.s32 	%p539, %r2581, -1;
	@%p539 bra 	$L__BB12_3943;
	mov.b32 	%r2701, 21352;
	st.u32 	[%rd1079], %r2701;
	bra.uni 	$L__BB12_3982;
$L__BB12_3943:
	ld.shared.u64 	%rd1095, [m_Local_$_0];
	mul.wide.s32 	%rd1061, %r2581, 16;
	add.s64 	%rd1096, %rd1095, %rd1061;
	mov.b16 	%rs111, 0;
	st.u8 	[%rd1096], %rs111;
	st.u8 	[%rd1096+1], %rs111;
	mov.b32 	%r2647, 4335;
	st.u32 	[%rd1096+4], %r2647;
	mov.b16 	%rs112, 1;
	st.u8 	[%rd1096+3], %rs112;
	st.u32 	[%rd1096+8], %r2578;
	st.u32 	[%rd1096+12], %r2577;
	setp.lt.s32 	%p540, %r2577, 1;
	@%p540 bra 	$L__BB12_3982;
	setp.eq.s32 	%p541, %r2577, 1;
	mov.b32 	%r2601, 0;
	@%p541 bra 	$L__BB12_3970;
	and.b32  	%r2601, %r2577, 2147483646;
	neg.s32 	%r9164, %r2601;
	mov.b32 	%r9163, 0;
	mov.u32 	%r9165, %r9163;
$L__BB12_3946:
	add.s32 	%r2587, %r9165, 1;
	ld.shared.u64 	%rd1097, [m_Local_$_0];
	add.s64 	%rd1062, %rd1097, %rd1061;
	ld.u32 	%r2588, [%rd1062+12];
	setp.lt.s32 	%p542, %r9165, %r2588;
	@%p542 bra 	$L__BB12_3957;
	ld.shared.u64 	%rd1098, [m_Local_$_1];
	atom.add.u64 	%rd1099, [%rd1078+8], 48;
	add.s64 	%rd1100, %rd1099, 56;
	setp.lt.u64 	%p543, %rd1100, %rd1098;
	shr.u64 	%rd1063, %rd1099, 4;
	cvt.u32.u64 	%r9166, %rd1063;
	setp.ne.s32 	%p544, %r9166, -1;
	and.pred  	%p545, %p543, %p544;
	@%p545 bra 	$L__BB12_3949;
	mov.b32 	%r2656, 21106;
	st.u32 	[%rd1079], %r2656;
	mov.b32 	%r9166, -1;
	mov.pred 	%p4186, 0;
	bra.uni 	$L__BB12_3950;
$L__BB12_3949:
	ld.shared.u64 	%rd1101, [m_Local_$_0];
	shl.b64 	%rd1102, %rd1063, 32;
	shr.s64 	%rd1103, %rd1102, 28;
	add.s64 	%rd1104, %rd1101, %rd1103;
	mov.b16 	%rs113, 0;
	st.u8 	[%rd1104], %rs113;
	st.u8 	[%rd1104+1], %rs113;
	mov.b32 	%r2650, 3608;
	st.u32 	[%rd1104+4], %r2650;
	mov.b16 	%rs114, 1;
	st.u8 	[%rd1104+3], %rs114;
	mov.b32 	%r2651, 48;
	st.u32 	[%rd1104+8], %r2651;
	mov.b32 	%r2652, -1;
	st.u32 	[%rd1104+16], %r2652;
	ld.shared.u64 	%rd1105, [m_Local_$_0];
	add.s64 	%rd1106, %rd1105, %rd1103;
	mov.b32 	%r2653, 0;
	st.u32 	[%rd1106+32], %r2653;
	ld.shared.u64 	%rd1107, [m_Local_$_0];
	add.s64 	%rd1108, %rd1107, %rd1103;
	st.u32 	[%rd1108+36], %r2653;
	ld.shared.u64 	%rd1109, [m_Local_$_0];
	add.s64 	%rd1110, %rd1109, %rd1103;
	st.u32 	[%rd1110+40], %r2653;
	ld.u32 	%r2654, [%rd1079];
	setp.eq.s32 	%p4186, %r2654, 0;
$L__BB12_3950:
	mov.b32 	%r9167, 0;
	not.pred 	%p547, %p4186;
	@%p547 bra 	$L__BB12_3956;
	setp.ne.s32 	%p548, %r9166, -1;
	@%p548 bra 	$L__BB12_3953;
	mov.b32 	%r2664, 21352;
	st.u32 	[%rd1079], %r2664;
	bra.uni 	$L__BB12_3956;
$L__BB12_3953:
	ld.shared.u64 	%rd1111, [m_Local_$_0];
	mul.wide.s32 	%rd1064, %r9166, 16;
	add.s64 	%rd1112, %rd1111, %rd1064;
	st.u32 	[%rd1112+40], %r2588;
	ld.u32 	%r2659, [%rd1079];
	setp.ne.s32 	%p549, %r2659, 0;
	@%p549 bra 	$L__BB12_3956;
	ld.shared.u64 	%rd1113, [m_Local_$_0];
	add.s64 	%rd1114, %rd1113, %rd1064;
	st.u32 	[%rd1114+36], %r9165;
	ld.u32 	%r2661, [%rd1079];
	setp.ne.s32 	%p550, %r2661, 0;
	@%p550 bra 	$L__BB12_3956;
	ld.shared.u64 	%rd1115, [m_Local_$_0];
	add.s64 	%rd1116, %rd1115, %rd1064;
	st.u32 	[%rd1116+32], %r2581;
	ld.u32 	%r2662, [%rd1079];
	setp.eq.s32 	%p551, %r2662, 0;
	selp.b32 	%r9167, %r9166, 0, %p551;
$L__BB12_3956:
	st.u32 	[%rd1079], %r9167;
	bra.uni 	$L__BB12_3958;
$L__BB12_3957:
	cvt.u64.u32 	%rd1117, %r9163;
	add.s64 	%rd1118, %rd1062, %rd1117;
	mov.b32 	%r2665, 0;
	st.u32 	[%rd1118+32], %r2665;
	mov.b16 	%rs115, 0;
	st.u8 	[%rd1118+32], %rs115;
$L__BB12_3958:
	ld.shared.u64 	%rd1119, [m_Local_$_0];
	add.s64 	%rd1065, %rd1119, %rd1061;
	ld.u32 	%r2593, [%rd1065+12];
	setp.lt.s32 	%p552, %r2587, %r2593;
	@%p552 bra 	$L__BB12_3968;
	ld.shared.u64 	%rd1120, [m_Local_$_1];
	atom.add.u64 	%rd1121, [%rd1078+8], 48;
	add.s64 	%rd1122, %rd1121, 56;
	setp.ge.u64 	%p553, %rd1122, %rd1120;
	shr.u64 	%rd1066, %rd1121, 4;
	cvt.u32.u64 	%r9168, %rd1066;
	setp.eq.s32 	%p554, %r9168, -1;
	or.pred  	%p555, %p553, %p554;
	@%p555 bra 	$L__BB12_3961;
	ld.shared.u64 	%rd1123, [m_Local_$_0];
	shl.b64 	%rd1124, %rd1066, 32;
	shr.s64 	%rd1125, %rd1124, 28;
	add.s64 	%rd1126, %rd1123, %rd1125;
	mov.b16 	%rs116, 0;
	st.u8 	[%rd1126], %rs116;
	st.u8 	[%rd1126+1], %rs116;
	mov.b32 	%r2666, 3608;
	st.u32 	[%rd1126+4], %r2666;
	mov.b16 	%rs117, 1;
	st.u8 	[%rd1126+3], %rs117;
	mov.b32 	%r2667, 48;
	st.u32 	[%rd1126+8], %r2667;
	mov.b32 	%r2668, -1;
	st.u32 	[%rd1126+16], %r2668;
	ld.shared.u64 	%rd1127, [m_Local_$_0];
	add.s64 	%rd1128, %rd1127, %rd1125;
	mov.b32 	%r2669, 0;
	st.u32 	[%rd1128+32], %r2669;
	ld.shared.u64 	%rd1129, [m_Local_$_0];
	add.s64 	%rd1130, %rd1129, %rd1125;
	st.u32 	[%rd1130+36], %r2669;
	ld.shared.u64 	%rd1131, [m_Local_$_0];
	add.s64 	%rd1132, %rd1131, %rd1125;
	st.u32 	[%rd1132+40], %r2669;
	ld.u32 	%r2670, [%rd1079];
	setp.eq.s32 	%p4187, %r2670, 0;
	bra.uni 	$L__BB12_3962;
$L__BB12_3961:
	mov.b32 	%r2672, 21106;
	st.u32 	[%rd1079], %r2672;
	mov.b32 	%r9168, -1;
	mov.pred 	%p4187, 0;
$L__BB12_3962:
	mov.b32 	%r9169, 0;
	not.pred 	%p557, %p4187;
	@%p557 bra 	$L__BB12_3967;
	setp.eq.s32 	%p558, %r9168, -1;
	@%p558 bra 	$L__BB12_4098;
	ld.shared.u64 	%rd1133, [m_Local_$_0];
	mul.wide.s32 	%rd1067, %r9168, 16;
	add.s64 	%rd1134, %rd1133, %rd1067;
	st.u32 	[%rd1134+40], %r2593;
	ld.u32 	%r2675, [%rd1079];
	setp.eq.s32 	%p559, %r2675, 0;
	@%p559 bra 	$L__BB12_3965;
	bra.uni 	$L__BB12_3967;
$L__BB12_3965:
	ld.shared.u64 	%rd1135, [m_Local_$_0];
	add.s64 	%rd1136, %rd1135, %rd1067;
	st.u32 	[%rd1136+36], %r2587;
	ld.u32 	%r2677, [%rd1079];
	setp.ne.s32 	%p560, %r2677, 0;
	@%p560 bra 	$L__BB12_3967;
	ld.shared.u64 	%rd1137, [m_Local_$_0];
	add.s64 	%rd1138, %rd1137, %rd1067;
	st.u32 	[%rd1138+32], %r2581;
	ld.u32 	%r2678, [%rd1079];
	setp.eq.s32 	%p561, %r2678, 0;
	selp.b32 	%r9169, %r9168, 0, %p561;
$L__BB12_3967:
	st.u32 	[%rd1079], %r9169;
	bra.uni 	$L__BB12_3969;
$L__BB12_3968:
	add.s32 	%r2681, %r9163, 4;
	cvt.u64.u32 	%rd1139, %r2681;
	add.s64 	%rd1140, %rd1065, %rd1139;
	mov.b32 	%r2682, 0;
	st.u32 	[%rd1140+32], %r2682;
	mov.b16 	%rs118, 0;
	st.u8 	[%rd1140+32], %rs118;
$L__BB12_3969:
	add.s32 	%r9165, %r9165, 2;
	add.s32 	%r9164, %r9164, 2;
	add.s32 	%r9163, %r9163, 8;
	setp.ne.s32 	%p562, %r9164, 0;
	@%p562 bra 	$L__BB12_3946;
$L__BB12_3970:
	and.b32  	%r2683, %r2577, 1;
	setp.eq.b32 	%p563, %r2683, 1;
	not.pred 	%p564, %p563;
	@%p564 bra 	$L__BB12_3982;
	ld.shared.u64 	%rd1141, [m_Local_$_0];
	add.s64 	%rd1068, %rd1141, %rd1061;
	ld.u32 	%r2602, [%rd1068+12];
	setp.lt.s32 	%p565, %r2601, %r2602;
	@%p565 bra 	$L__BB12_3981;
	ld.shared.u64 	%rd1142, [m_Local_$_1];
	atom.add.u64 	%rd1143, [%rd1078+8], 48;
	add.s64 	%rd1144, %rd1143, 56;
	setp.ge.u64 	%p566, %rd1144, %rd1142;
	shr.u64 	%rd1069, %rd1143, 4;
	cvt.u32.u64 	%r9171, %rd1069;
	setp.eq.s32 	%p567, %r9171, -1;
	or.pred  	%p568, %p566, %p567;
	@%p568 bra 	$L__BB12_3974;
	ld.shared.u64 	%rd1145, [m_Local_$_0];
	shl.b64 	%rd1146, %rd1069, 32;
	shr.s64 	%rd1147, %rd1146, 28;
	add.s64 	%rd1148, %rd1145, %rd1147;
	mov.b16 	%rs119, 0;
	st.u8 	[%rd1148], %rs119;
	st.u8 	[%rd1148+1], %rs119;
	mov.b32 	%r2684, 3608;
	st.u32 	[%rd1148+4], %r2684;
	mov.b16 	%rs120, 1;
	st.u8 	[%rd1148+3], %rs120;
	mov.b32 	%r2685, 48;
	st.u32 	[%rd1148+8], %r2685;
	mov.b32 	%r2686, -1;
	st.u32 	[%rd1148+16], %r2686;
	ld.shared.u64 	%rd1149, [m_Local_$_0];
	add.s64 	%rd1150, %rd1149, %rd1147;
	mov.b32 	%r2687, 0;
	st.u32 	[%rd1150+32], %r2687;
	ld.shared.u64 	%rd1151, [m_Local_$_0];
	add.s64 	%rd1152, %rd1151, %rd1147;
	st.u32 	[%rd1152+36], %r2687;
	ld.shared.u64 	%rd1153, [m_Local_$_0];
	add.s64 	%rd1154, %rd1153, %rd1147;
	st.u32 	[%rd1154+40], %r2687;
	ld.u32 	%r2688, [%rd1079];
	setp.eq.s32 	%p4188, %r2688, 0;
	bra.uni 	$L__BB12_3975;
$L__BB12_3974:
	mov.b32 	%r2690, 21106;
	st.u32 	[%rd1079], %r2690;
	mov.b32 	%r9171, -1;
	mov.pred 	%p4188, 0;
$L__BB12_3975:
	mov.b32 	%r9172, 0;
	not.pred 	%p570, %p4188;
	@%p570 bra 	$L__BB12_3980;
	setp.eq.s32 	%p571, %r9171, -1;
	@%p571 bra 	$L__BB12_4099;
	ld.shared.u64 	%rd1155, [m_Local_$_0];
	mul.wide.s32 	%rd1070, %r9171, 16;
	add.s64 	%rd1156, %rd1155, %rd1070;
	st.u32 	[%rd1156+40], %r2602;
	ld.u32 	%r2693, [%rd1079];
	setp.eq.s32 	%p572, %r2693, 0;
	@%p572 bra 	$L__BB12_3978;
	bra.uni 	$L__BB12_3980;
$L__BB12_3978:
	ld.shared.u64 	%rd1157, [m_Local_$_0];
	add.s64 	%rd1158, %rd1157, %rd1070;
	st.u32 	[%rd1158+36], %r2601;
	ld.u32 	%r2695, [%rd1079];
	setp.ne.s32 	%p573, %r2695, 0;
	@%p573 bra 	$L__BB12_3980;
	ld.shared.u64 	%rd1159, [m_Local_$_0];
	add.s64 	%rd1160, %rd1159, %rd1070;
	st.u32 	[%rd1160+32], %r2581;
	ld.u32 	%r2696, [%rd1079];
	setp.eq.s32 	%p574, %r2696, 0;
	selp.b32 	%r9172, %r9171, 0, %p574;
$L__BB12_3980:
	st.u32 	[%rd1079], %r9172;
	bra.uni 	$L__BB12_3982;
$L__BB12_3981:
	shl.b32 	%r2699, %r2601, 2;
	cvt.u64.u32 	%rd1161, %r2699;
	add.s64 	%rd1162, %rd1068, %rd1161;
	mov.b32 	%r2700, 0;
	st.u32 	[%rd1162+32], %r2700;
	mov.b16 	%rs121, 0;
	st.u8 	[%rd1162+32], %rs121;
$L__BB12_3982:
	setp.lt.s32 	%p575, %r2577, 1;
	@%p575 bra 	$L__BB12_4013;
	mul.wide.s32 	%rd1071, %r2581, 16;
	neg.s32 	%r9174, %r2577;
	mov.b32 	%r9173, 0;
	mov.u32 	%r9175, %r9173;
$L__BB12_3984:
	setp.ne.s32 	%p576, %r2575, -1;
	@%p576 bra 	$L__BB12_3986;
	mov.b32 	%r2718, 21352;
	st.u32 	[%rd1079], %r2718;
	mov.b16 	%rs986, 0;
	bra.uni 	$L__BB12_3998;
$L__BB12_3986:
	ld.shared.u64 	%rd1163, [m_Local_$_0];
	add.s64 	%rd1072, %rd1163, %rd1059;
	ld.u32 	%r2611, [%rd1072+12];
	setp.lt.s32 	%p577, %r9175, %r2611;
	@%p577 bra 	$L__BB12_3997;
	ld.shared.u64 	%rd1164, [m_Local_$_1];
	atom.add.u64 	%rd1165, [%rd1078+8], 48;
	add.s64 	%rd1166, %rd1165, 56;
	setp.lt.u64 	%p578, %rd1166, %rd1164;
	shr.u64 	%rd1073, %rd1165, 4;
	cvt.u32.u64 	%r9176, %rd1073;
	setp.ne.s32 	%p579, %r9176, -1;
	and.pred  	%p580, %p578, %p579;
	@%p580 bra 	$L__BB12_3989;
	mov.b32 	%r2709, 21106;
	st.u32 	[%rd1079], %r2709;
	mov.b32 	%r9176, -1;
	mov.pred 	%p4189, 0;
	bra.uni 	$L__BB12_3990;
$L__BB12_3989:
	ld.shared.u64 	%rd1167, [m_Local_$_0];
	shl.b64 	%rd1168, %rd1073, 32;
	shr.s64 	%rd1169, %rd1168, 28;
	add.s64 	%rd1170, %rd1167, %rd1169;
	mov.b16 	%rs122, 0;
	st.u8 	[%rd1170], %rs122;
	st.u8 	[%rd1170+1], %rs122;
	mov.b32 	%r2703, 3608;
	st.u32 	[%rd1170+4], %r2703;
	mov.b16 	%rs123, 1;
	st.u8 	[%rd1170+3], %rs123;
	mov.b32 	%r2704, 48;
	st.u32 	[%rd1170+8], %r2704;
	mov.b32 	%r2705, -1;
	st.u32 	[%rd1170+16], %r2705;
	ld.shared.u64 	%rd1171, [m_Local_$_0];
	add.s64 	%rd1172, %rd1171, %rd1169;
	mov.b32 	%r2706, 0;
	st.u32 	[%rd1172+32], %r2706;
	ld.shared.u64 	%rd1173, [m_Local_$_0];
	add.s64 	%rd1174, %rd1173, %rd1169;
	st.u32 	[%rd1174+36], %r2706;
	ld.shared.u64 	%rd1175, [m_Local_$_0];
	add.s64 	%rd1176, %rd1175, %rd1169;
	st.u32 	[%rd1176+40], %r2706;
	ld.u32 	%r2707, [%rd1079];
	setp.eq.s32 	%p4189, %r2707, 0;
$L__BB12_3990:
	mov.b32 	%r9177, 0;
	not.pred 	%p582, %p4189;
	@%p582 bra 	$L__BB12_3996;
	setp.ne.s32 	%p583, %r9176, -1;
	@%p583 bra 	$L__BB12_3993;
	mov.b32 	%r2717, 21352;
	st.u32 	[%rd1079], %r2717;
	bra.uni 	$L__BB12_3996;
$L__BB12_3993:
	ld.shared.u64 	%rd1177, [m_Local_$_0];
	mul.wide.s32 	%rd1074, %r9176, 16;
	add.s64 	%rd1178, %rd1177, %rd1074;
	st.u32 	[%rd1178+40], %r2611;
	ld.u32 	%r2712, [%rd1079];
	setp.ne.s32 	%p584, %r2712, 0;
	@%p584 bra 	$L__BB12_3996;
	ld.shared.u64 	%rd1179, [m_Local_$_0];
	add.s64 	%rd1180, %rd1179, %rd1074;
	st.u32 	[%rd1180+36], %r9175;
	ld.u32 	%r2714, [%rd1079];
	setp.ne.s32 	%p585, %r2714, 0;
	@%p585 bra 	$L__BB12_3996;
	ld.shared.u64 	%rd1181, [m_Local_$_0];
	add.s64 	%rd1182, %rd1181, %rd1074;
	st.u32 	[%rd1182+32], %r2575;
	ld.u32 	%r2715, [%rd1079];
	setp.eq.s32 	%p586, %r2715, 0;
	selp.b32 	%r9177, %r9176, 0, %p586;
$L__BB12_3996:
	st.u32 	[%rd1079], %r9177;
	mov.b16 	%rs986, 0;
	bra.uni 	$L__BB12_3998;
$L__BB12_3997:
	cvt.u64.u32 	%rd1183, %r9173;
	add.s64 	%rd1184, %rd1072, %rd1183;
	ld.u8 	%rs986, [%rd1184+32];
$L__BB12_3998:
	setp.ne.s32 	%p587, %r2581, -1;
	@%p587 bra 	$L__BB12_4000;
	mov.b32 	%r2735, 21352;
	st.u32 	[%rd1079], %r2735;
	bra.uni 	$L__BB12_4012;
$L__BB12_4000:
	ld.shared.u64 	%rd1185, [m_Local_$_0];
	add.s64 	%rd1075, %rd1185, %rd1071;
	ld.u32 	%r2616, [%rd1075+12];
	setp.lt.s32 	%p588, %r9175, %r2616;
	@%p588 bra 	$L__BB12_4011;
	ld.shared.u64 	%rd1186, [m_Local_$_1];
	atom.add.u64 	%rd1187, [%rd1078+8], 48;
	add.s64 	%rd1188, %rd1187, 56;
	setp.lt.u64 	%p589, %rd1188, %rd1186;
	shr.u64 	%rd1076, %rd1187, 4;
	cvt.u32.u64 	%r9178, %rd1076;
	setp.ne.s32 	%p590, %r9178, -1;
	and.pred  	%p591, %p589, %p590;
	@%p591 bra 	$L__BB12_4003;
	mov.b32 	%r2725, 21106;
	st.u32 	[%rd1079], %r2725;
	mov.b32 	%r9178, -1;
	mov.pred 	%p4190, 0;
	bra.uni 	$L__BB12_4004;
$L__BB12_4003:
	ld.shared.u64 	%rd1189, [m_Local_$_0];
	shl.b64 	%rd1190, %rd1076, 32;
	shr.s64 	%rd1191, %rd1190, 28;
	add.s64 	%rd1192, %rd1189, %rd1191;
	mov.b16 	%rs126, 0;
	st.u8 	[%rd1192], %rs126;
	st.u8 	[%rd1192+1], %rs126;
	mov.b32 	%r2719, 3608;
	st.u32 	[%rd1192+4], %r2719;
	mov.b16 	%rs127, 1;
	st.u8 	[%rd1192+3], %rs127;
	mov.b32 	%r2720, 48;
	st.u32 	[%rd1192+8], %r2720;
	mov.b32 	%r2721, -1;
	st.u32 	[%rd1192+16], %r2721;
	ld.shared.u64 	%rd1193, [m_Local_$_0];
	add.s64 	%rd1194, %rd1193, %rd1191;
	mov.b32 	%r2722, 0;
	st.u32 	[%rd1194+32], %r2722;
	ld.shared.u64 	%rd1195, [m_Local_$_0];
	add.s64 	%rd1196, %rd1195, %rd1191;
	st.u32 	[%rd1196+36], %r2722;
	ld.shared.u64 	%rd1197, [m_Local_$_0];
	add.s64 	%rd1198, %rd1197, %rd1191;
	st.u32 	[%rd1198+40], %r2722;
	ld.u32 	%r2723, [%rd1079];
	setp.eq.s32 	%p4190, %r2723, 0;
$L__BB12_4004:
	mov.b32 	%r9179, 0;
	not.pred 	%p593, %p4190;
	@%p593 bra 	$L__BB12_4010;
	setp.ne.s32 	%p594, %r9178, -1;
	@%p594 bra 	$L__BB12_4007;
	mov.b32 	%r2733, 21352;
	st.u32 	[%rd1079], %r2733;
	bra.uni 	$L__BB12_4010;
$L__BB12_4007:
	ld.shared.u64 	%rd1199, [m_Local_$_0];
	mul.wide.s32 	%rd1077, %r9178, 16;
	add.s64 	%rd1200, %rd1199, %rd1077;
	st.u32 	[%rd1200+40], %r2616;
	ld.u32 	%r2728, [%rd1079];
	setp.ne.s32 	%p595, %r2728, 0;
	@%p595 bra 	$L__BB12_4010;
	ld.shared.u64 	%rd1201, [m_Local_$_0];
	add.s64 	%rd1202, %rd1201, %rd1077;
	st.u32 	[%rd1202+36], %r9175;
	ld.u32 	%r2730, [%rd1079];
	setp.ne.s32 	%p596, %r2730, 0;
	@%p596 bra 	$L__BB12_4010;
	ld.shared.u64 	%rd1203, [m_Local_$_0];
	add.s64 	%rd1204, %rd1203, %rd1077;
	st.u32 	[%rd1204+32], %r2581;
	ld.u32 	%r2731, [%rd1079];
	setp.eq.s32 	%p597, %r2731, 0;
	selp.b32 	%r9179, %r9178, 0, %p597;
$L__BB12_4010:
	st.u32 	[%rd1079], %r9179;
	bra.uni 	$L__BB12_4012;
$L__BB12_4011:
	cvt.u64.u32 	%rd1205, %r9173;
	add.s64 	%rd1206, %rd1075, %rd1205;
	mov.b32 	%r2734, 0;
	st.u32 	[%rd1206+32], %r2734;
	st.u8 	[%rd1206+32], %rs986;
$L__BB12_4012:
	add.s32 	%r9175, %r9175, 1;
	add.s32 	%r9174, %r9174, 1;
	setp.ne.s32 	%p598, %r9174, 0;
	add.s32 	%r9173, %r9173, 4;
	@%p598 bra 	$L__BB12_3984;
$L__BB12_4013:
	ld.shared.u64 	%rd1207, [m_Local_$_0];
	add.s64 	%rd1208, %rd1207, %rd1058;
	st.u32 	[%rd1208+32], %r2581;
	ld.shared.u64 	%rd1209, [m_Local_$_0];
	add.s64 	%rd1210, %rd1209, %rd1058;
	st.u32 	[%rd1210+40], %r2577;
	ld.shared.u64 	%rd1211, [m_Local_$_0];
	add.s64 	%rd1212, %rd1211, %rd1058;
	mov.b32 	%r2736, 0;
	st.u32 	[%rd1212+48], %r2736;
	mov.u32 	%r9180, %r2576;
$L__BB12_4014:
	st.param.b32 	[func_retval0], %r9180;
	ret;
$L__BB12_4015:
	mov.b32 	%r2808, 21352;
	st.u32 	[%rd1079], %r2808;
	bra.uni 	$L__BB12_49;
$L__BB12_4016:
	mov.b32 	%r2826, 21352;
	st.u32 	[%rd1079], %r2826;
	bra.uni 	$L__BB12_62;
$L__BB12_4017:
	mov.b32 	%r2951, 21352;
	st.u32 	[%rd1079], %r2951;
	bra.uni 	$L__BB12_156;
$L__BB12_4018:
	mov.b32 	%r2969, 21352;
	st.u32 	[%rd1079], %r2969;
	bra.uni 	$L__BB12_169;
$L__BB12_4019:
	mov.b32 	%r3111, 21352;
	st.u32 	[%rd1079], %r3111;
	bra.uni 	$L__BB12_268;
$L__BB12_4020:
	mov.b32 	%r3129, 21352;
	st.u32 	[%rd1079], %r3129;
	bra.uni 	$L__BB12_281;
$L__BB12_4021:
	mov.b32 	%r3221, 21352;
	st.u32 	[%rd1079], %r3221;
	bra.uni 	$L__BB12_349;
$L__BB12_4022:
	mov.b32 	%r3239, 21352;
	st.u32 	[%rd1079], %r3239;
	bra.uni 	$L__BB12_362;
$L__BB12_4023:
	mov.b32 	%r3364, 21352;
	st.u32 	[%rd1079], %r3364;
	bra.uni 	$L__BB12_456;
$L__BB12_4024:
	mov.b32 	%r3382, 21352;
	st.u32 	[%rd1079], %r3382;
	bra.uni 	$L__BB12_469;
$L__BB12_4025:
	mov.b32 	%r3496, 21352;
	st.u32 	[%rd1079], %r3496;
	bra.uni 	$L__BB12_557;
$L__BB12_4026:
	mov.b32 	%r3596, 21352;
	st.u32 	[%rd1079], %r3596;
	bra.uni 	$L__BB12_628;
$L__BB12_4027:
	mov.b32 	%r3614, 21352;
	st.u32 	[%rd1079], %r3614;
	bra.uni 	$L__BB12_641;
$L__BB12_4028:
	mov.b32 	%r3739, 21352;
	st.u32 	[%rd1079], %r3739;
	bra.uni 	$L__BB12_735;
$L__BB12_4029:
	mov.b32 	%r3757, 21352;
	st.u32 	[%rd1079], %r3757;
	bra.uni 	$L__BB12_748;
$L__BB12_4030:
	mov.b32 	%r3988, 21352;
	st.u32 	[%rd1079], %r3988;
	bra.uni 	$L__BB12_838;
$L__BB12_4031:
	mov.b32 	%r4006, 21352;
	st.u32 	[%rd1079], %r4006;
	bra.uni 	$L__BB12_851;
$L__BB12_4032:
	mov.b32 	%r4131, 21352;
	st.u32 	[%rd1079], %r4131;
	bra.uni 	$L__BB12_945;
$L__BB12_4033:
	mov.b32 	%r4149, 21352;
	st.u32 	[%rd1079], %r4149;
	bra.uni 	$L__BB12_958;
$L__BB12_4034:
	mov.b32 	%r4291, 21352;
	st.u32 	[%rd1079], %r4291;
	bra.uni 	$L__BB12_1057;
$L__BB12_4035:
	mov.b32 	%r4309, 21352;
	st.u32 	[%rd1079], %r4309;
	bra.uni 	$L__BB12_1070;
$L__BB12_4036:
	mov.b32 	%r4401, 21352;
	st.u32 	[%rd1079], %r4401;
	bra.uni 	$L__BB12_1138;
$L__BB12_4037:
	mov.b32 	%r4419, 21352;
	st.u32 	[%rd1079], %r4419;
	bra.uni 	$L__BB12_1151;
$L__BB12_4038:
	mov.b32 	%r4544, 21352;
	st.u32 	[%rd1079], %r4544;
	bra.uni 	$L__BB12_1245;
$L__BB12_4039:
	mov.b32 	%r4562, 21352;
	st.u32 	[%rd1079], %r4562;
	bra.uni 	$L__BB12_1258;
$L__BB12_4040:
	mov.b32 	%r4676, 21352;
	st.u32 	[%rd1079], %r4676;
	bra.uni 	$L__BB12_1346;
$L__BB12_4041:
	mov.b32 	%r4778, 21352;
	st.u32 	[%rd1079], %r4778;
	bra.uni 	$L__BB12_1421;
$L__BB12_4042:
	mov.b32 	%r4813, 21352;
	st.u32 	[%rd1079], %r4813;
	bra.uni 	$L__BB12_1447;
$L__BB12_4043:
	mov.b32 	%r4871, 21352;
	st.u32 	[%rd1079], %r4871;
	bra.uni 	$L__BB12_1481;
$L__BB12_4044:
	mov.b32 	%r4889, 21352;
	st.u32 	[%rd1079], %r4889;
	bra.uni 	$L__BB12_1494;
$L__BB12_4045:
	mov.b32 	%r4984, 21352;
	st.u32 	[%rd1079], %r4984;
	bra.uni 	$L__BB12_1562;
$L__BB12_4046:
	mov.b32 	%r5002, 21352;
	st.u32 	[%rd1079], %r5002;
	bra.uni 	$L__BB12_1575;
$L__BB12_4047:
	mov.b32 	%r5130, 21352;
	st.u32 	[%rd1079], %r5130;
	bra.uni 	$L__BB12_1669;
$L__BB12_4048:
	mov.b32 	%r5148, 21352;
	st.u32 	[%rd1079], %r5148;
	bra.uni 	$L__BB12_1682;
$L__BB12_4049:
	mov.b32 	%r5477, 21352;
	st.u32 	[%rd1079], %r5477;
	bra.uni 	$L__BB12_1752;
$L__BB12_4050:
	mov.b32 	%r5512, 21352;
	st.u32 	[%rd1079], %r5512;
	bra.uni 	$L__BB12_1778;
$L__BB12_4051:
	mov.b32 	%r5570, 21352;
	st.u32 	[%rd1079], %r5570;
	bra.uni 	$L__BB12_1812;
$L__BB12_4052:
	mov.b32 	%r5588, 21352;
	st.u32 	[%rd1079], %r5588;
	bra.uni 	$L__BB12_1825;
$L__BB12_4053:
	add.s32 	%r8627, %r8627, 1;
	bra.uni 	$L__BB12_1860;
$L__BB12_4054:
	mov.b32 	%r5266, 21352;
	st.u32 	[%rd1079], %r5266;
	bra.uni 	$L__BB12_1905;
$L__BB12_4055:
	mov.b32 	%r5284, 21352;
	st.u32 	[%rd1079], %r5284;
	bra.uni 	$L__BB12_1918;
$L__BB12_4056:
	mov.b32 	%r5681, 21352;
	st.u32 	[%rd1079], %r5681;
	bra.uni 	$L__BB12_2067;
$L__BB12_4057:
	mov.b32 	%r5699, 21352;
	st.u32 	[%rd1079], %r5699;
	bra.uni 	$L__BB12_2080;
$L__BB12_4058:
	mov.b32 	%r5827, 21352;
	st.u32 	[%rd1079], %r5827;
	bra.uni 	$L__BB12_2174;
$L__BB12_4059:
	mov.b32 	%r5845, 21352;
	st.u32 	[%rd1079], %r5845;
	bra.uni 	$L__BB12_2187;
$L__BB12_4060:
	mov.b32 	%r5950, 21352;
	st.u32 	[%rd1079], %r5950;
	bra.uni 	$L__BB12_2271;
$L__BB12_4061:
	mov.b32 	%r5985, 21352;
	st.u32 	[%rd1079], %r5985;
	bra.uni 	$L__BB12_2297;
$L__BB12_4062:
	mov.b32 	%r6043, 21352;
	st.u32 	[%rd1079], %r6043;
	bra.uni 	$L__BB12_2331;
$L__BB12_4063:
	mov.b32 	%r6061, 21352;
	st.u32 	[%rd1079], %r6061;
	bra.uni 	$L__BB12_2344;
$L__BB12_4064:
	mov.b32 	%r6156, 21352;
	st.u32 	[%rd1079], %r6156;
	bra.uni 	$L__BB12_2412;
$L__BB12_4065:
	mov.b32 	%r6174, 21352;
	st.u32 	[%rd1079], %r6174;
	bra.uni 	$L__BB12_2425;
$L__BB12_4066:
	mov.b32 	%r6302, 21352;
	st.u32 	[%rd1079], %r6302;
	bra.uni 	$L__BB12_2519;
$L__BB12_4067:
	mov.b32 	%r6320, 21352;
	st.u32 	[%rd1079], %r6320;
	bra.uni 	$L__BB12_2532;
$L__BB12_4068:
	add.s32 	%r8809, %r8809, 1;
	bra.uni 	$L__BB12_2574;
$L__BB12_4069:
	mov.b32 	%r6437, 21352;
	st.u32 	[%rd1079], %r6437;
	bra.uni 	$L__BB12_2619;
$L__BB12_4070:
	mov.b32 	%r6455, 21352;
	st.u32 	[%rd1079], %r6455;
	bra.uni 	$L__BB12_2632;
$L__BB12_4071:
	mov.b32 	%r6661, 21352;
	st.u32 	[%rd1079], %r6661;
	bra.uni 	$L__BB12_2778;
$L__BB12_4072:
	mov.b32 	%r6679, 21352;
	st.u32 	[%rd1079], %r6679;
	bra.uni 	$L__BB12_2791;
$L__BB12_4073:
	mov.b32 	%r6807, 21352;
	st.u32 	[%rd1079], %r6807;
	bra.uni 	$L__BB12_2885;
$L__BB12_4074:
	mov.b32 	%r6825, 21352;
	st.u32 	[%rd1079], %r6825;
	bra.uni 	$L__BB12_2898;
$L__BB12_4075:
	mov.b32 	%r7055, 21352;
	st.u32 	[%rd1079], %r7055;
	bra.uni 	$L__BB12_2982;
$L__BB12_4076:
	mov.b32 	%r7090, 21352;
	st.u32 	[%rd1079], %r7090;
	bra.uni 	$L__BB12_3008;
$L__BB12_4077:
	mov.b32 	%r7148, 21352;
	st.u32 	[%rd1079], %r7148;
	bra.uni 	$L__BB12_3042;
$L__BB12_4078:
	mov.b32 	%r7166, 21352;
	st.u32 	[%rd1079], %r7166;
	bra.uni 	$L__BB12_3055;
$L__BB12_4079:
	mov.b32 	%r7258, 21352;
	st.u32 	[%rd1079], %r7258;
	bra.uni 	$L__BB12_3123;
$L__BB12_4080:
	mov.b32 	%r7276, 21352;
	st.u32 	[%rd1079], %r7276;
	bra.uni 	$L__BB12_3136;
$L__BB12_4081:
	mov.b32 	%r7404, 21352;
	st.u32 	[%rd1079], %r7404;
	bra.uni 	$L__BB12_3230;
$L__BB12_4082:
	mov.b32 	%r7422, 21352;
	st.u32 	[%rd1079], %r7422;
	bra.uni 	$L__BB12_3243;
$L__BB12_4083:
	add.s32 	%r8988, %r8988, 1;
	bra.uni 	$L__BB12_3285;
$L__BB12_4084:
	mov.b32 	%r7538, 21352;
	st.u32 	[%rd1079], %r7538;
	bra.uni 	$L__BB12_3331;
$L__BB12_4085:
	mov.b32 	%r7556, 21352;
	st.u32 	[%rd1079], %r7556;
	bra.uni 	$L__BB12_3344;
$L__BB12_4086:
	mov.b32 	%r7662, 21352;
	st.u32 	[%rd1079], %r7662;
	bra.uni 	$L__BB12_3414;
$L__BB12_4087:
	mov.b32 	%r7680, 21352;
	st.u32 	[%rd1079], %r7680;
	bra.uni 	$L__BB12_3427;
$L__BB12_4088:
	mov.b32 	%r7808, 21352;
	st.u32 	[%rd1079], %r7808;
	bra.uni 	$L__BB12_3521;
$L__BB12_4089:
	mov.b32 	%r7826, 21352;
	st.u32 	[%rd1079], %r7826;
	bra.uni 	$L__BB12_3534;
$L__BB12_4090:
	mov.b32 	%r6934, 21352;
	st.u32 	[%rd1079], %r6934;
	bra.uni 	$L__BB12_3610;
$L__BB12_4091:
	mov.b32 	%r6952, 21352;
	st.u32 	[%rd1079], %r6952;
	bra.uni 	$L__BB12_3623;
$L__BB12_4092:
	mov.b32 	%r7935, 21352;
	st.u32 	[%rd1079], %r7935;
	bra.uni 	$L__BB12_3697;
$L__BB12_4093:
	mov.b32 	%r7953, 21352;
	st.u32 	[%rd1079], %r7953;
	bra.uni 	$L__BB12_3710;
$L__BB12_4094:
	mov.b32 	%r8078, 21352;
	st.u32 	[%rd1079], %r8078;
	bra.uni 	$L__BB12_3804;
$L__BB12_4095:
	mov.b32 	%r8096, 21352;
	st.u32 	[%rd1079], %r8096;
	bra.uni 	$L__BB12_3817;
$L__BB12_4096:
	mov.b32 	%r3860, 21352;
	st.u32 	[%rd1079], %r3860;
	bra.uni 	$L__BB12_3889;
$L__BB12_4097:
	mov.b32 	%r3878, 21352;
	st.u32 	[%rd1079], %r3878;
	bra.uni 	$L__BB12_3902;
$L__BB12_4098:
	mov.b32 	%r2680, 21352;
	st.u32 	[%rd1079], %r2680;
	bra.uni 	$L__BB12_3967;
$L__BB12_4099:
	mov.b32 	%r2698, 21352;
	st.u32 	[%rd1079], %r2698;
	bra.uni 	$L__BB12_3980;

}
	// .globl	_Z5entryPcS_PiPxS1_S0_S0_P19HostDeviceInterfacei
.visible .entry _Z5entryPcS_PiPxS1_S0_S0_P19HostDeviceInterfacei(
	.param .u64 .ptr .align 1 _Z5entryPcS_PiPxS1_S0_S0_P19HostDeviceInterfacei_param_0,
	.param .u64 .ptr .align 1 _Z5entryPcS_PiPxS1_S0_S0_P19HostDeviceInterfacei_param_1,
	.param .u64 .ptr .align 1 _Z5entryPcS_PiPxS1_S0_S0_P19HostDeviceInterfacei_param_2,
	.param .u64 .ptr .align 1 _Z5entryPcS_PiPxS1_S0_S0_P19HostDeviceInterfacei_param_3,
	.param .u64 .ptr .align 1 _Z5entryPcS_PiPxS1_S0_S0_P19HostDeviceInterfacei_param_4,
	.param .u64 .ptr .align 1 _Z5entryPcS_PiPxS1_S0_S0_P19HostDeviceInterfacei_param_5,
	.param .u64 .ptr .align 1 _Z5entryPcS_PiPxS1_S0_S0_P19HostDeviceInterfacei_param_6,
	.param .u64 .ptr .align 1 _Z5entryPcS_PiPxS1_S0_S0_P19HostDeviceInterfacei_param_7,
	.param .u32 _Z5entryPcS_PiPxS1_S0_S0_P19HostDeviceInterfacei_param_8
)
{
	.local .align 4 .b8 	__local_depot13[4];
	.reg .b64 	%SP;
	.reg .b64 	%SPL;
	.reg .pred 	%p<3>;
	.reg .b32 	%r<9>;
	.reg .b64 	%rd<21>;

	mov.u64 	%SPL, __local_depot13;
	cvta.local.u64 	%SP, %SPL;
	ld.param.u64 	%rd1, [_Z5entryPcS_PiPxS1_S0_S0_P19HostDeviceInterfacei_param_0];
	ld.param.u64 	%rd2, [_Z5entryPcS_PiPxS1_S0_S0_P19HostDeviceInterfacei_param_1];
	ld.param.u64 	%rd3, [_Z5entryPcS_PiPxS1_S0_S0_P19HostDeviceInterfacei_param_2];
	ld.param.u64 	%rd4, [_Z5entryPcS_PiPxS1_S0_S0_P19HostDeviceInterfacei_param_3];
	ld.param.u64 	%rd5, [_Z5entryPcS_PiPxS1_S0_S0_P19HostDeviceInterfacei_param_4];
	ld.param.u64 	%rd6, [_Z5entryPcS_PiPxS1_S0_S0_P19HostDeviceInterfacei_param_5];
	ld.param.u64 	%rd7, [_Z5entryPcS_PiPxS1_S0_S0_P19HostDeviceInterfacei_param_6];
	ld.param.u64 	%rd8, [_Z5entryPcS_PiPxS1_S0_S0_P19HostDeviceInterfacei_param_7];
	ld.param.u32 	%r3, [_Z5entryPcS_PiPxS1_S0_S0_P19HostDeviceInterfacei_param_8];
	st.global.u64 	[host_device_interface], %rd8;
	mov.u32 	%r1, %tid.x;
	setp.ne.s32 	%p1, %r1, 0;
	@%p1 bra 	$L__BB13_2;
	cvta.to.global.u64 	%rd9, %rd5;
	ld.global.u64 	%rd10, [%rd9];
	st.shared.u64 	[m_Local_$_0], %rd2;
	st.shared.u64 	[m_Local_$_1], %rd10;
	st.shared.u64 	[m_Local_$_2], %rd7;
$L__BB13_2:
	bar.sync 	0;
	mov.u32 	%r4, %ctaid.x;
	mov.u32 	%r5, %ntid.x;
	mad.lo.s32 	%r2, %r4, %r5, %r1;
	setp.ge.s32 	%p2, %r2, %r3;
	@%p2 bra 	$L__BB13_4;
	add.u64 	%rd11, %SP, 0;
	add.u64 	%rd12, %SPL, 0;
	cvta.to.global.u64 	%rd13, %rd3;
	mul.wide.s32 	%rd14, %r2, 4;
	add.s64 	%rd15, %rd13, %rd14;
	ld.global.u32 	%r6, [%rd15];
	mov.b32 	%r7, 0;
	st.local.u32 	[%rd12], %r7;
	{ // callseq 133, 0
	.param .b64 param0;
	st.param.b64 	[param0], %rd1;
	.param .b32 param1;
	st.param.b32 	[param1], %r6;
	.param .b64 param2;
	st.param.b64 	[param2], %rd11;
	call.uni 
	_Z73at_illecker_hama_hybrid_examples_kmeans_KMeansHybridKernelOld_gpuMethod0_PciPi, 
	(
	param0, 
	param1, 
	param2
	);
	} // callseq 133
	ld.local.u32 	%r8, [%rd12];
	cvta.to.global.u64 	%rd16, %rd6;
	add.s64 	%rd17, %rd16, %rd14;
	st.global.u32 	[%rd17], %r8;
	cvta.to.global.u64 	%rd18, %rd1;
	ld.global.u64 	%rd19, [%rd18+8];
	cvta.to.global.u64 	%rd20, %rd4;
	st.global.u64 	[%rd20], %rd19;
$L__BB13_4:
	ret;

}


// ===== COMPILED SASS (sm_100) =====

	.target	sm_100

	.elftype	@"ET_EXEC"


//--------------------- .note.nv.tkinfo           --------------------------
	.section	.note.nv.tkinfo,"",@"SHT_NOTE"
	.sectionflags	@"SHF_NOTE_NV_TKINFO"
	.tkinfo
        /*0018*/ 	.word	0x00000002
        /*0030*/ 	.string	""
        /*0030*/ 	.string	"ptxas"
        /*0030*/ 	.string	"Cuda compilation tools, release 13.0, V13.0.88"
        /*0030*/ 	.string	"Build cuda_13.0.r13.0/compiler.36424714_0"
        /*0030*/ 	.string	"-arch sm_100 -m 64 "



//--------------------- .note.nv.cuinfo           --------------------------
	.section	.note.nv.cuinfo,"",@"SHT_NOTE"
	.sectionflags	@"SHF_NOTE_NV_CUINFO"
        /*0018*/ 	.short	0x0002
        /*001a*/ 	.short	0x0064
        /*001c*/ 	.short	0x0082
	.zero		2


//--------------------- .nv.info                  --------------------------
	.section	.nv.info,"",@"SHT_CUDA_INFO"
	.align	4


	//----- nvinfo : EIATTR_REGCOUNT
	.align		4
        /*0000*/ 	.byte	0x04, 0x2f
        /*0002*/ 	.short	(.L_26 - .L_25)
	.align		4
.L_25:
        /*0004*/ 	.word	index@(_Z5entryPcS_PiPxS1_S0_S0_P19HostDeviceInterfacei)
        /*0008*/ 	.word	0x00000048


	//----- nvinfo : EIATTR_FRAME_SIZE
	.align		4
.L_26:
        /*000c*/ 	.byte	0x04, 0x11
        /*000e*/ 	.short	(.L_28 - .L_27)
	.align		4
.L_27:
        /*0010*/ 	.word	index@($__internal_1_$__cuda_sm20_dsqrt_rn_f64_mediumpath_v1)
        /*0014*/ 	.word	0x000002b0


	//----- nvinfo : EIATTR_FRAME_SIZE
	.align		4
.L_28:
        /*0018*/ 	.byte	0x04, 0x11
        /*001a*/ 	.short	(.L_30 - .L_29)
	.align		4
.L_29:
        /*001c*/ 	.word	index@($__internal_0_$__cuda_sm20_div_rn_f64_full)
        /*0020*/ 	.word	0x000002b0


	//----- nvinfo : EIATTR_FRAME_SIZE
	.align		4
.L_30:
        /*0024*/ 	.byte	0x04, 0x11
        /*0026*/ 	.short	(.L_32 - .L_31)
	.align		4
.L_31:
        /*0028*/ 	.word	index@($_Z5entryPcS_PiPxS1_S0_S0_P19HostDeviceInterfacei$_Z73at_illecker_hama_hybrid_examples_kmeans_KMeansHybridKernelOld_gpuMethod0_PciPi)
        /*002c*/ 	.word	0x000002b0


	//----- nvinfo : EIATTR_FRAME_SIZE
	.align		4
.L_32:
        /*0030*/ 	.byte	0x04, 0x11
        /*0032*/ 	.short	(.L_34 - .L_33)
	.align		4
.L_33:
        /*0034*/ 	.word	index@($_Z5entryPcS_PiPxS1_S0_S0_P19HostDeviceInterfacei$_Z66edu_syr_pcpratts_rootbeer_runtime_HamaPeer_getCurrentStringMessagePcPi)
        /*0038*/ 	.word	0x000002b0


	//----- nvinfo : EIATTR_FRAME_SIZE
	.align		4
.L_34:
        /*003c*/ 	.byte	0x04, 0x11
        /*003e*/ 	.short	(.L_36 - .L_35)
	.align		4
.L_35:
        /*0040*/ 	.word	index@($_Z5entryPcS_PiPxS1_S0_S0_P19HostDeviceInterfacei$_Z47edu_syr_pcpratts_rootbeer_runtime_HamaPeer_sendPciiPi)
        /*0044*/ 	.word	0x000002b0


	//----- nvinfo : EIATTR_FRAME_SIZE
	.align		4
.L_36:
        /*0048*/ 	.byte	0x04, 0x11
        /*004a*/ 	.short	(.L_38 - .L_37)
	.align		4
.L_37:
        /*004c*/ 	.word	index@($_Z5entryPcS_PiPxS1_S0_S0_P19HostDeviceInterfacei$_Z36double__array__array_new_multi_arrayPciiPi)
        /*0050*/ 	.word	0x000002b0


	//----- nvinfo : EIATTR_FRAME_SIZE
	.align		4
.L_38:
        /*0054*/ 	.byte	0x04, 0x11
        /*0056*/ 	.short	(.L_40 - .L_39)
	.align		4
.L_39:
        /*0058*/ 	.word	index@($_Z5entryPcS_PiPxS1_S0_S0_P19HostDeviceInterfacei$_Z35java_lang_StringBuilder_append10_9_PciiPi)
        /*005c*/ 	.word	0x000002b0


	//----- nvinfo : EIATTR_FRAME_SIZE
	.align		4
.L_40:
        /*0060*/ 	.byte	0x04, 0x11
        /*0062*/ 	.short	(.L_42 - .L_41)
	.align		4
.L_41:
        /*0064*/ 	.word	index@($_Z5entryPcS_PiPxS1_S0_S0_P19HostDeviceInterfacei$_Z32edu_syr_pcpratts_string_constantPcS_Pi)
        /*0068*/ 	.word	0x000002b0


	//----- nvinfo : EIATTR_FRAME_SIZE
	.align		4
.L_42:
        /*006c*/ 	.byte	0x04, 0x11
        /*006e*/ 	.short	(.L_44 - .L_43)
	.align		4
.L_43:
        /*0070*/ 	.word	index@($_Z5entryPcS_PiPxS1_S0_S0_P19HostDeviceInterfacei$_Z29java_lang_Double_toString9_8_PcdPi)
        /*0074*/ 	.word	0x000002b0


	//----- nvinfo : EIATTR_FRAME_SIZE
	.align		4
.L_44:
        /*0078*/ 	.byte	0x04, 0x11
        /*007a*/ 	.short	(.L_46 - .L_45)
	.align		4
.L_45:
        /*007c*/ 	.word	index@($_Z5entryPcS_PiPxS1_S0_S0_P19HostDeviceInterfacei$_Z28java_lang_Double_parseDoublePciPi)
        /*0080*/ 	.word	0x000002b0


	//----- nvinfo : EIATTR_FRAME_SIZE
	.align		4
.L_46:
        /*0084*/ 	.byte	0x04, 0x11
        /*0086*/ 	.short	(.L_48 - .L_47)
	.align		4
.L_47:
        /*0088*/ 	.word	index@($_Z5entryPcS_PiPxS1_S0_S0_P19HostDeviceInterfacei$_Z26java_lang_Integer_parseIntPciPi)
        /*008c*/ 	.word	0x000002b0


	//----- nvinfo : EIATTR_FRAME_SIZE
	.align		4
.L_48:
        /*0090*/ 	.byte	0x04, 0x11
        /*0092*/ 	.short	(.L_50 - .L_49)
	.align		4
.L_49:
        /*0094*/ 	.word	index@($_Z5entryPcS_PiPxS1_S0_S0_P19HostDeviceInterfacei$_Z22java_lang_String_splitPciiiPi)
        /*0098*/ 	.word	0x000002b0


	//----- nvinfo : EIATTR_FRAME_SIZE
	.align		4
.L_50:
        /*009c*/ 	.byte	0x04, 0x11
        /*009e*/ 	.short	(.L_52 - .L_51)
	.align		4
.L_51:
        /*00a0*/ 	.word	index@($_Z5entryPcS_PiPxS1_S0_S0_P19HostDeviceInterfacei$_Z22java_lang_String_splitPciiPi)
        /*00a4*/ 	.word	0x000002b0


	//----- nvinfo : EIATTR_FRAME_SIZE
	.align		4
.L_52:
        /*00a8*/ 	.byte	0x04, 0x11
        /*00aa*/ 	.short	(.L_54 - .L_53)
	.align		4
.L_53:
        /*00ac*/ 	.word	index@($_Z5entryPcS_PiPxS1_S0_S0_P19HostDeviceInterfacei$_Z63java_lang_String_initab850b60f96d11de8a390800200c9a660_a14_5_5_PciiiPi)
        /*00b0*/ 	.word	0x000002b0


	//----- nvinfo : EIATTR_FRAME_SIZE
	.align		4
.L_54:
        /*00b4*/ 	.byte	0x04, 0x11
        /*00b6*/ 	.short	(.L_56 - .L_55)
	.align		4
.L_55:
        /*00b8*/ 	.word	index@($_Z5entryPcS_PiPxS1_S0_S0_P19HostDeviceInterfacei$_Z41invoke_java_lang_StringBuilder_toString9_PciPi)
        /*00bc*/ 	.word	0x000002b0


	//----- nvinfo : EIATTR_FRAME_SIZE
	.align		4
.L_56:
        /*00c0*/ 	.byte	0x04, 0x11
        /*00c2*/ 	.short	(.L_58 - .L_57)
	.align		4
.L_57:
        /*00c4*/ 	.word	index@(_Z5entryPcS_PiPxS1_S0_S0_P19HostDeviceInterfacei)
        /*00c8*/ 	.word	0x000002b0


	//----- nvinfo : EIATTR_MIN_STACK_SIZE
	.align		4
.L_58:
        /*00cc*/ 	.byte	0x04, 0x12
        /*00ce*/ 	.short	(.L_60 - .L_59)
	.align		4
.L_59:
        /*00d0*/ 	.word	index@(_Z5entryPcS_PiPxS1_S0_S0_P19HostDeviceInterfacei)
        /*00d4*/ 	.word	0x000002b0
.L_60:


//--------------------- .nv.compat                --------------------------
	.section	.nv.compat,"",@"SHT_CUDA_COMPAT_INFO"
	.align	4
        /*0000*/ 	.byte	0x02, 0x09, 0x00, 0x00, 0x02, 0x02, 0x01, 0x00, 0x02, 0x05, 0x05, 0x00, 0x03, 0x07, 0x01, 0x01
        /*0010*/ 	.byte	0x02, 0x03, 0x00, 0x00, 0x02, 0x06, 0x01, 0x00, 0x04, 0x0b, 0x08, 0x00, 0x01, 0x00, 0x00, 0x00
        /*0020*/ 	.byte	0x00, 0x00, 0x00, 0x00


//--------------------- .nv.info._Z5entryPcS_PiPxS1_S0_S0_P19HostDeviceInterfacei --------------------------
	.section	.nv.info._Z5entryPcS_PiPxS1_S0_S0_P19HostDeviceInterfacei,"",@"SHT_CUDA_INFO"
	.sectionflags	@""
	.align	4


	//----- nvinfo : EIATTR_CUDA_API_VERSION
	.align		4
        /*0000*/ 	.byte	0x04, 0x37
        /*0002*/ 	.short	(.L_62 - .L_61)
.L_61:
        /*0004*/ 	.word	0x00000082


	//----- nvinfo : EIATTR_KPARAM_INFO
	.align		4
.L_62:
        /*0008*/ 	.byte	0x04, 0x17
        /*000a*/ 	.short	(.L_64 - .L_63)
.L_63:
        /*000c*/ 	.word	0x00000000
        /*0010*/ 	.short	0x0008
        /*0012*/ 	.short	0x0040
        /*0014*/ 	.byte	0x00, 0xf0, 0x11, 0x00


	//----- nvinfo : EIATTR_KPARAM_INFO
	.align		4
.L_64:
        /*0018*/ 	.byte	0x04, 0x17
        /*001a*/ 	.short	(.L_66 - .L_65)
.L_65:
        /*001c*/ 	.word	0x00000000
        /*0020*/ 	.short	0x0007
        /*0022*/ 	.short	0x0038
        /*0024*/ 	.byte	0x00, 0xf5, 0x21, 0x00


	//----- nvinfo : EIATTR_KPARAM_INFO
	.align		4
.L_66:
        /*0028*/ 	.byte	0x04, 0x17
        /*002a*/ 	.short	(.L_68 - .L_67)
.L_67:
        /*002c*/ 	.word	0x00000000
        /*0030*/ 	.short	0x0006
        /*0032*/ 	.short	0x0030
        /*0034*/ 	.byte	0x00, 0xf5, 0x21, 0x00


	//----- nvinfo : EIATTR_KPARAM_INFO
	.align		4
.L_68:
        /*0038*/ 	.byte	0x04, 0x17
        /*003a*/ 	.short	(.L_70 - .L_69)
.L_69:
        /*003c*/ 	.word	0x00000000
        /*0040*/ 	.short	0x0005
        /*0042*/ 	.short	0x0028
        /*0044*/ 	.byte	0x00, 0xf5, 0x21, 0x00


	//----- nvinfo : EIATTR_KPARAM_INFO
	.align		4
.L_70:
        /*0048*/ 	.byte	0x04, 0x17
        /*004a*/ 	.short	(.L_72 - .L_71)
.L_71:
        /*004c*/ 	.word	0x00000000
        /*0050*/ 	.short	0x0004
        /*0052*/ 	.short	0x0020
        /*0054*/ 	.byte	0x00, 0xf5, 0x21, 0x00


	//----- nvinfo : EIATTR_KPARAM_INFO
	.align		4
.L_72:
        /*0058*/ 	.byte	0x04, 0x17
        /*005a*/ 	.short	(.L_74 - .L_73)
.L_73:
        /*005c*/ 	.word	0x00000000
        /*0060*/ 	.short	0x0003
        /*0062*/ 	.short	0x0018
        /*0064*/ 	.byte	0x00, 0xf5, 0x21, 0x00


	//----- nvinfo : EIATTR_KPARAM_INFO
	.align		4
.L_74:
        /*0068*/ 	.byte	0x04, 0x17
        /*006a*/ 	.short	(.L_76 - .L_75)
.L_75:
        /*006c*/ 	.word	0x00000000
        /*0070*/ 	.short	0x0002
        /*0072*/ 	.short	0x0010
        /*0074*/ 	.byte	0x00, 0xf5, 0x21, 0x00


	//----- nvinfo : EIATTR_KPARAM_INFO
	.align		4
.L_76:
        /*0078*/ 	.byte	0x04, 0x17
        /*007a*/ 	.short	(.L_78 - .L_77)
.L_77:
        /*007c*/ 	.word	0x00000000
        /*0080*/ 	.short	0x0001
        /*0082*/ 	.short	0x0008
        /*0084*/ 	.byte	0x00, 0xf5, 0x21, 0x00


	//----- nvinfo : EIATTR_KPARAM_INFO
	.align		4
.L_78:
        /*0088*/ 	.byte	0x04, 0x17
        /*008a*/ 	.short	(.L_80 - .L_79)
.L_79:
        /*008c*/ 	.word	0x00000000
        /*0090*/ 	.short	0x0000
        /*0092*/ 	.short	0x0000
        /*0094*/ 	.byte	0x00, 0xf5, 0x21, 0x00


	//----- nvinfo : EIATTR_SPARSE_MMA_MASK
	.align		4
.L_80:
        /*0098*/ 	.byte	0x03, 0x50
        /*009a*/ 	.short	0x0000


	//----- nvinfo : EIATTR_MAXREG_COUNT
	.align		4
        /*009c*/ 	.byte	0x03, 0x1b
        /*009e*/ 	.short	0x00ff


	//----- nvinfo : EIATTR_NUM_BARRIERS
	.align		4
        /*00a0*/ 	.byte	0x02, 0x4c
        /*00a2*/ 	.byte	0x01
	.zero		1


	//----- nvinfo : EIATTR_EXTERNS
	.align		4
        /*00a4*/ 	.byte	0x04, 0x0f
        /*00a6*/ 	.short	(.L_82 - .L_81)


	//   ....[0]....
	.align		4
.L_81:
        /*00a8*/ 	.word	index@(vprintf)


	//----- nvinfo : EIATTR_MERCURY_ISA_VERSION
	.align		4
.L_82:
        /*00ac*/ 	.byte	0x03, 0x5f
        /*00ae*/ 	.short	0x0101


	//----- nvinfo : EIATTR_VRC_CTA_INIT_COUNT
	.align		4
        /*00b0*/ 	.byte	0x02, 0x4a
	.zero		1
	.zero		1


	//----- nvinfo : EIATTR_SYSCALL_OFFSETS
	.align		4
        /*00b4*/ 	.byte	0x04, 0x46
        /*00b6*/ 	.short	(.L_84 - .L_83)


	//   ....[0]....
.L_83:
        /*00b8*/ 	.word	0x00101300


	//   ....[1]....
        /*00bc*/ 	.word	0x00101870


	//   ....[2]....
        /*00c0*/ 	.word	0x00101c80


	//   ....[3]....
        /*00c4*/ 	.word	0x00230e10


	//   ....[4]....
        /*00c8*/ 	.word	0x00246cc0


	//   ....[5]....
        /*00cc*/ 	.word	0x00246f60


	//   ....[6]....
        /*00d0*/ 	.word	0x00247080


	//   ....[7]....
        /*00d4*/ 	.word	0x00247310


	//   ....[8]....
        /*00d8*/ 	.word	0x00266960


	//   ....[9]....
        /*00dc*/ 	.word	0x00266a80


	//   ....[10]....
        /*00e0*/ 	.word	0x00266ba0


	//   ....[11]....
        /*00e4*/ 	.word	0x00266d20


	//   ....[12]....
        /*00e8*/ 	.word	0x00266e10


	//   ....[13]....
        /*00ec*/ 	.word	0x00266f00


	//   ....[14]....
        /*00f0*/ 	.word	0x00266ff0


	//   ....[15]....
        /*00f4*/ 	.word	0x002670c0


	//   ....[16]....
        /*00f8*/ 	.word	0x00276610


	//   ....[17]....
        /*00fc*/ 	.word	0x002d4410


	//   ....[18]....
        /*0100*/ 	.word	0x002d4530


	//   ....[19]....
        /*0104*/ 	.word	0x002d4650


	//   ....[20]....
        /*0108*/ 	.word	0x002d47d0


	//   ....[21]....
        /*010c*/ 	.word	0x002d48c0


	//   ....[22]....
        /*0110*/ 	.word	0x002d49b0


	//   ....[23]....
        /*0114*/ 	.word	0x002d4aa0


	//   ....[24]....
        /*0118*/ 	.word	0x002d4e90


	//   ....[25]....
        /*011c*/ 	.word	0x002d4fb0


	//   ....[26]....
        /*0120*/ 	.word	0x002d50d0


	//   ....[27]....
        /*0124*/ 	.word	0x002d5250


	//   ....[28]....
        /*0128*/ 	.word	0x002d5340


	//   ....[29]....
        /*012c*/ 	.word	0x002d5430


	//   ....[30]....
        /*0130*/ 	.word	0x002d5520


	//   ....[31]....
        /*0134*/ 	.word	0x002d5b10


	//   ....[32]....
        /*0138*/ 	.word	0x002d5c40


	//   ....[33]....
        /*013c*/ 	.word	0x002d5d70


	//   ....[34]....
        /*0140*/ 	.word	0x002d5f00


	//   ....[35]....
        /*0144*/ 	.word	0x002d5ff0


	//   ....[36]....
        /*0148*/ 	.word	0x002d60e0


	//   ....[37]....
        /*014c*/ 	.word	0x002d61d0


	//   ....[38]....
        /*0150*/ 	.word	0x002d62a0


	//   ....[39]....
        /*0154*/ 	.word	0x002d6e40


	//   ....[40]....
        /*0158*/ 	.word	0x002d9590


	//   ....[41]....
        /*015c*/ 	.word	0x002da410


	//   ....[42]....
        /*0160*/ 	.word	0x002da530


	//   ....[43]....
        /*0164*/ 	.word	0x002da650


	//   ....[44]....
        /*0168*/ 	.word	0x002da7d0


	//   ....[45]....
        /*016c*/ 	.word	0x002da8c0


	//   ....[46]....
        /*0170*/ 	.word	0x002da9b0


	//   ....[47]....
        /*0174*/ 	.word	0x002daaa0


	//   ....[48]....
        /*0178*/ 	.word	0x002dae80


	//   ....[49]....
        /*017c*/ 	.word	0x002dafa0


	//   ....[50]....
        /*0180*/ 	.word	0x002db0c0


	//   ....[51]....
        /*0184*/ 	.word	0x002db240


	//   ....[52]....
        /*0188*/ 	.word	0x002db330


	//   ....[53]....
        /*018c*/ 	.word	0x002db420


	//   ....[54]....
        /*0190*/ 	.word	0x002db510


	//   ....[55]....
        /*0194*/ 	.word	0x002dbad0


	//   ....[56]....
        /*0198*/ 	.word	0x002dbbf0


	//   ....[57]....
        /*019c*/ 	.word	0x002dbd10


	//   ....[58]....
        /*01a0*/ 	.word	0x002dbe90


	//   ....[59]....
        /*01a4*/ 	.word	0x002dbf80


	//   ....[60]....
        /*01a8*/ 	.word	0x002dc070


	//   ....[61]....
        /*01ac*/ 	.word	0x002dc160


	//   ....[62]....
        /*01b0*/ 	.word	0x002dc230


	//   ....[63]....
        /*01b4*/ 	.word	0x002e8e20


	//   ....[64]....
        /*01b8*/ 	.word	0x002e8f40


	//   ....[65]....
        /*01bc*/ 	.word	0x002e9060


	//   ....[66]....
        /*01c0*/ 	.word	0x002e91e0


	//   ....[67]....
        /*01c4*/ 	.word	0x002e92d0


	//   ....[68]....
        /*01c8*/ 	.word	0x002e93c0


	//   ....[69]....
        /*01cc*/ 	.word	0x002e94b0


	//   ....[70]....
        /*01d0*/ 	.word	0x002e9630


	//   ....[71]....
        /*01d4*/ 	.word	0x002ea740


	//   ....[72]....
        /*01d8*/ 	.word	0x002eb2c0


	//   ....[73]....
        /*01dc*/ 	.word	0x002ec030


	//   ....[74]....
        /*01e0*/ 	.word	0x002ec150


	//   ....[75]....
        /*01e4*/ 	.word	0x002ec270


	//   ....[76]....
        /*01e8*/ 	.word	0x002ec3f0


	//   ....[77]....
        /*01ec*/ 	.word	0x002ec4e0


	//   ....[78]....
        /*01f0*/ 	.word	0x002ec5d0


	//   ....[79]....
        /*01f4*/ 	.word	0x002ec6c0


	//   ....[80]....
        /*01f8*/ 	.word	0x002ec870


	//   ....[81]....
        /*01fc*/ 	.word	0x002ecf80


	//   ....[82]....
        /*0200*/ 	.word	0x002ed170


	//   ....[83]....
        /*0204*/ 	.word	0x002ed260


	//   ....[84]....
        /*0208*/ 	.word	0x002ed350


	//   ....[85]....
        /*020c*/ 	.word	0x002ed430


	//   ....[86]....
        /*0210*/ 	.word	0x002ed500


	//   ....[87]....
        /*0214*/ 	.word	0x002eda90


	//   ....[88]....
        /*0218*/ 	.word	0x002edc80


	//   ....[89]....
        /*021c*/ 	.word	0x002edd70


	//   ....[90]....
        /*0220*/ 	.word	0x002ede60


	//   ....[91]....
        /*0224*/ 	.word	0x002edf40


	//   ....[92]....
        /*0228*/ 	.word	0x002ee000


	//----- nvinfo : EIATTR_EXIT_INSTR_OFFSETS
	.align		4
.L_84:
        /*022c*/ 	.byte	0x04, 0x1c
        /*022e*/ 	.short	(.L_86 - .L_85)


	//   ....[0]....
.L_85:
        /*0230*/ 	.word	0x000001d0


	//   ....[1]....
        /*0234*/ 	.word	0x00000310


	//----- nvinfo : EIATTR_INDIRECT_BRANCH_TARGETS
	.align		4
.L_86:
        /*0238*/ 	.byte	0x04, 0x34
        /*023a*/ 	.short	(.L_88 - .L_87)


	//   ....[0]....
.L_87:
        /*023c*/ 	.word	.L_x_15450@srel
        /*0240*/ 	.short	0x0
        /*0242*/ 	.short	0x0
        /*0244*/ 	.word	0x4
        /*0248*/ 	.word	.L_x_15451@srel
        /*024c*/ 	.word	.L_x_15452@srel
        /*0250*/ 	.word	.L_x_15453@srel
        /*0254*/ 	.word	.L_x_15452@srel


	//   ....[1]....
        /* <DEDUP_REMOVED lines=8> */


	//   ....[2]....
        /* <DEDUP_REMOVED lines=8> */
        /*0290*/ 	.word	.L_x_15465@srel
        /*0294*/ 	.word	.L_x_15462@srel


	//   ....[3]....
        /* <DEDUP_REMOVED lines=14> */


	//   ....[4]....
        /*02cc*/ 	.word	.L_x_15478@srel
        /*02d0*/ 	.short	0x0
        /*02d2*/ 	.short	0x0
        /*02d4*/ 	.word	0x3
        /*02d8*/ 	.word	.L_x_15479@srel
        /*02dc*/ 	.word	.L_x_15480@srel
        /*02e0*/ 	.word	.L_x_11960@srel


	//   ....[5]....
        /* <DEDUP_REMOVED lines=8> */


	//   ....[6]....
        /*0300*/ 	.word	.L_x_15487@srel
        /*0304*/ 	.short	0x0
        /*0306*/ 	.short	0x0
        /*0308*/ 	.word	0x3
        /*030c*/ 	.word	.L_x_15488@srel
        /*0310*/ 	.word	.L_x_15489@srel
        /*0314*/ 	.word	.L_x_12002@srel


	//   ....[7]....
        /* <DEDUP_REMOVED lines=8> */


	//----- nvinfo : EIATTR_CRS_STACK_SIZE
	.align		4
.L_88:
        /*0334*/ 	.byte	0x04, 0x1e
        /*0336*/ 	.short	(.L_90 - .L_89)
.L_89:
        /*0338*/ 	.word	0x00000000


	//----- nvinfo : EIATTR_CBANK_PARAM_SIZE
	.align		4
.L_90:
        /*033c*/ 	.byte	0x03, 0x19
        /*033e*/ 	.short	0x0044


	//----- nvinfo : EIATTR_PARAM_CBANK
	.align		4
        /*0340*/ 	.byte	0x04, 0x0a
        /*0342*/ 	.short	(.L_92 - .L_91)
	.align		4
.L_91:
        /*0344*/ 	.word	index@(.nv.constant0._Z5entryPcS_PiPxS1_S0_S0_P19HostDeviceInterfacei)
        /*0348*/ 	.short	0x0380
        /*034a*/ 	.short	0x0044


	//----- nvinfo : EIATTR_SW_WAR
	.align		4
.L_92:
        /*034c*/ 	.byte	0x04, 0x36
        /*034e*/ 	.short	(.L_94 - .L_93)
.L_93:
        /*0350*/ 	.word	0x00000008
.L_94:


//--------------------- .nv.callgraph             --------------------------
	.section	.nv.callgraph,"",@"SHT_CUDA_CALLGRAPH"
	.align	4
	.sectionentsize	8
	.align		4
        /*0000*/ 	.word	0x00000000
	.align		4
        /*0004*/ 	.word	0xffffffff
	.align		4
        /*0008*/ 	.word	index@(_Z5entryPcS_PiPxS1_S0_S0_P19HostDeviceInterfacei)
	.align		4
        /*000c*/ 	.word	index@(vprintf)
	.align		4
        /*0010*/ 	.word	0x00000000
	.align		4
        /*0014*/ 	.word	0xfffffffe
	.align		4
        /*0018*/ 	.word	0x00000000
	.align		4
        /*001c*/ 	.word	0xfffffffd
	.align		4
        /*0020*/ 	.word	0x00000000
	.align		4
        /*0024*/ 	.word	0xfffffffc


//--------------------- .nv.constant4             --------------------------
	.section	.nv.constant4,"a",@progbits
	.align	8
	.align		8
.nv.constant4:
        /*0000*/ 	.dword	vprintf
	.align		8
        /*0008*/ 	.dword	global_now
	.align		8
        /*0010*/ 	.dword	host_device_interface
	.align		8
        /*0018*/ 	.dword	$str
	.align		8
        /*0020*/ 	.dword	$str$1
	.align		8
        /*0028*/ 	.dword	$str$2
	.align		8
        /*0030*/ 	.dword	$str$3
	.align		8
        /*0038*/ 	.dword	$str$4
	.align		8
        /*0040*/ 	.dword	$str$5
	.align		8
        /*0048*/ 	.dword	$str$6
	.align		8
        /*0050*/ 	.dword	$str$7
	.align		8
        /*0058*/ 	.dword	$str$8
	.align		8
        /*0060*/ 	.dword	$str$9
	.align		8
        /*0068*/ 	.dword	$str$10
	.align		8
        /*0070*/ 	.dword	$str$12
	.align		8
        /*0078*/ 	.dword	$str$14
	.align		8
        /*0080*/ 	.dword	$str$15
	.align		8
        /*0088*/ 	.dword	$str$16
	.align		8
        /*0090*/ 	.dword	$str$17
	.align		8
        /*0098*/ 	.dword	$str$18
	.align		8
        /*00a0*/ 	.dword	$str$19
	.align		8
        /*00a8*/ 	.dword	$str$20
	.align		8
        /*00b0*/ 	.dword	$str$21
	.align		8
        /*00b8*/ 	.dword	$str$22
	.align		8
        /*00c0*/ 	.dword	$str$23
	.align		8
        /*00c8*/ 	.dword	$str$26


//--------------------- .nv.constant2._Z5entryPcS_PiPxS1_S0_S0_P19HostDeviceInterfacei --------------------------
	.section	.nv.constant2._Z5entryPcS_PiPxS1_S0_S0_P19HostDeviceInterfacei,"a",@progbits
	.sectionflags	@""
	.align	4
.nv.constant2._Z5entryPcS_PiPxS1_S0_S0_P19HostDeviceInterfacei:
        /* <DEDUP_REMOVED lines=10> */


//--------------------- .text._Z5entryPcS_PiPxS1_S0_S0_P19HostDeviceInterfacei --------------------------
	.section	.text._Z5entryPcS_PiPxS1_S0_S0_P19HostDeviceInterfacei,"ax",@progbits
	.align	128
        .global         _Z5entryPcS_PiPxS1_S0_S0_P19HostDeviceInterfacei
        .type           _Z5entryPcS_PiPxS1_S0_S0_P19HostDeviceInterfacei,@function
        .size           _Z5entryPcS_PiPxS1_S0_S0_P19HostDeviceInterfacei,(.L_x_15510 - _Z5entryPcS_PiPxS1_S0_S0_P19HostDeviceInterfacei)
        .other          _Z5entryPcS_PiPxS1_S0_S0_P19HostDeviceInterfacei,@"STO_CUDA_ENTRY STV_DEFAULT"
_Z5entryPcS_PiPxS1_S0_S0_P19HostDeviceInterfacei:
.text._Z5entryPcS_PiPxS1_S0_S0_P19HostDeviceInterfacei:
[----:B------:R-:W0:Y:S01]  /*0000*/  LDC R1, c[0x0][0x37c] ;  /* 0x0000df00ff017b82 */ /* 0x000e220000000800 */
[----:B------:R-:W1:Y:S07]  /*0010*/  S2R R26, SR_TID.X ;  /* 0x00000000001a7919 */ /* 0x000e6e0000002100 */
[----:B------:R-:W2:Y:S01]  /*0020*/  LDC.64 R2, c[0x4][0x10] ;  /* 0x01000400ff027b82 */ /* 0x000ea20000000a00 */
[----:B------:R-:W2:Y:S01]  /*0030*/  LDCU.64 UR38, c[0x0][0x358] ;  /* 0x00006b00ff2677ac */ /* 0x000ea20008000a00 */
[----:B0-----:R-:W-:-:S06]  /*0040*/  VIADD R1, R1, 0xfffffd50 ;  /* 0xfffffd5001017836 */ /* 0x001fcc0000000000 */
[----:B------:R-:W2:Y:S01]  /*0050*/  LDC.64 R6, c[0x0][0x3b8] ;  /* 0x0000ee00ff067b82 */ /* 0x000ea20000000a00 */
[----:B------:R-:W0:Y:S01]  /*0060*/  LDCU UR43, c[0x0][0x2fc] ;  /* 0x00005f80ff2b77ac */ /* 0x000e220008000800 */
[----:B------:R-:W3:Y:S01]  /*0070*/  LDCU UR6, c[0x0][0x3c0] ;  /* 0x00007800ff0677ac */ /* 0x000ee20008000800 */
[----:B-1----:R-:W-:Y:S01]  /*0080*/  ISETP.NE.AND P0, PT, R26, RZ, PT ;  /* 0x000000ff1a00720c */ /* 0x002fe20003f05270 */
[----:B--2---:R1:W-:-:S12]  /*0090*/  STG.E.64 desc[UR38][R2.64], R6 ;  /* 0x0000000602007986 */ /* 0x0043d8000c101b26 */
[----:B------:R-:W2:Y:S08]  /*00a0*/  @!P0 LDC.64 R4, c[0x0][0x3a0] ;  /* 0x0000e800ff048b82 */ /* 0x000eb00000000a00 */
[----:B------:R-:W4:Y:S08]  /*00b0*/  @!P0 LDC.64 R8, c[0x0][0x388] ;  /* 0x0000e200ff088b82 */ /* 0x000f300000000a00 */
[----:B------:R-:W5:Y:S01]  /*00c0*/  @!P0 LDC.64 R12, c[0x0][0x3b0] ;  /* 0x0000ec00ff0c8b82 */ /* 0x000f620000000a00 */
[----:B--2---:R-:W4:Y:S07]  /*00d0*/  @!P0 LDG.E.64 R10, desc[UR38][R4.64] ;  /* 0x00000026040a8981 */ /* 0x004f2e000c1e1b00 */
[----:B------:R-:W2:Y:S01]  /*00e0*/  S2UR UR5, SR_CTAID.X ;  /* 0x00000000000579c3 */ /* 0x000ea20000002500 */
[----:B------:R-:W-:Y:S01]  /*00f0*/  @!P0 MOV R0, 0x400 ;  /* 0x0000040000008802 */ /* 0x000fe20000000f00 */
[----:B------:R-:W0:Y:S01]  /*0100*/  LDCU UR42, c[0x0][0x2f8] ;  /* 0x00005f00ff2a77ac */ /* 0x000e220008000800 */
[----:B------:R-:W1:Y:S01]  /*0110*/  @!P0 S2R R15, SR_CgaCtaId ;  /* 0x00000000000f8919 */ /* 0x000e620000008800 */
[----:B------:R-:W-:-:S02]  /*0120*/  R2UR UR4, R1 ;  /* 0x00000000010472ca */ /* 0x000fc400000e0000 */
[----:B------:R-:W-:Y:S02]  /*0130*/  R2UR UR44, R1 ;  /* 0x00000000012c72ca */ /* 0x000fe400000e0000 */
[----:B------:R-:W2:Y:S09]  /*0140*/  LDC R17, c[0x0][0x360] ;  /* 0x0000d800ff117b82 */ /* 0x000eb20000000800 */
[----:B0-----:R-:W-:-:S04]  /*0150*/  UIADD3 UR42, UP0, UPT, UR4, UR42, URZ ;  /* 0x0000002a042a7290 */ /* 0x001fc8000ff1e0ff */
[----:B------:R-:W-:Y:S01]  /*0160*/  UIADD3.X UR43, UPT, UPT, URZ, UR43, URZ, UP0, !UPT ;  /* 0x0000002bff2b7290 */ /* 0x000fe200087fe4ff */
[----:B--2---:R-:W-:Y:S01]  /*0170*/  IMAD R26, R17, UR5, R26 ;  /* 0x00000005111a7c24 */ /* 0x004fe2000f8e021a */
[----:B-1----:R-:W-:-:S04]  /*0180*/  @!P0 LEA R3, R15, R0, 0x18 ;  /* 0x000000000f038211 */ /* 0x002fc800078ec0ff */
[----:B---3--:R-:W-:Y:S01]  /*0190*/  ISETP.GE.AND P1, PT, R26, UR6, PT ;  /* 0x000000061a007c0c */ /* 0x008fe2000bf26270 */
[----:B-----5:R0:W-:Y:S04]  /*01a0*/  @!P0 STS.64 [R3+0x10], R12 ;  /* 0x0000100c03008388 */ /* 0x0201e80000000a00 */
[----:B----4-:R0:W-:Y:S01]  /*01b0*/  @!P0 STS.128 [R3], R8 ;  /* 0x0000000803008388 */ /* 0x0101e20000000c00 */
[----:B------:R-:W-:Y:S07]  /*01c0*/  BAR.SYNC.DEFER_BLOCKING 0x0 ;  /* 0x0000000000007b1d */ /* 0x000fee0000010000 */
[----:B------:R-:W-:Y:S05]  /*01d0*/  @P1 EXIT ;  /* 0x000000000000194d */ /* 0x000fea0003800000 */
[----:B0-----:R-:W0:Y:S02]  /*01e0*/  LDC.64 R2, c[0x0][0x390] ;  /* 0x0000e400ff027b82 */ /* 0x001e240000000a00 */
[----:B0-----:R-:W-:-:S05]  /*01f0*/  IMAD.WIDE R2, R26, 0x4, R2 ;  /* 0x000000041a027825 */ /* 0x001fca00078e0202 */
[----:B------:R0:W5:Y:S01]  /*0200*/  LDG.E R25, desc[UR38][R2.64] ;  /* 0x0000002602197981 */ /* 0x000162000c1e1900 */
[----:B------:R-:W-:Y:S04]  /*0210*/  BSSY.RECONVERGENT B0, `(.L_x_0) ;  /* 0x0000007000007945 */ /* 0x000fe80003800200 */
[----:B------:R-:W-:Y:S05]  /*0220*/  BMOV.32.CLEAR RZ, B5 ;  /* 0x0000000005ff7355 */ /* 0x000fea0000100000 */
[----:B------:R0:W-:Y:S01]  /*0230*/  STL [R1], RZ ;  /* 0x000000ff01007387 */ /* 0x0001e20000100800 */
[----:B------:R-:W1:Y:S05]  /*0240*/  BMOV.32.CLEAR R27, B0 ;  /* 0x00000000001b7355 */ /* 0x000e6a0000100000 */
[----:B------:R-:W-:-:S07]  /*0250*/  MOV R22, 0x270 ;  /* 0x0000027000167802 */ /* 0x000fce0000000f00 */
[----:B01---5:R-:W-:Y:S05]  /*0260*/  CALL.REL.NOINC `($_Z5entryPcS_PiPxS1_S0_S0_P19HostDeviceInterfacei$_Z73at_illecker_hama_hybrid_examples_kmeans_KMeansHybridKernelOld_gpuMethod0_PciPi) ;  /* 0x0000237400387944 */ /* 0x023fea0003c00000 */
[----:B------:R0:W-:Y:S05]  /*0270*/  BMOV.32 B5, R27 ;  /* 0x0000001b05007356 */ /* 0x0001ea0000000000 */
[----:B------:R-:W-:Y:S05]  /*0280*/  BSYNC.RECONVERGENT B5 ;  /* 0x0000000000057941 */ /* 0x000fea0003800200 */
.L_x_0:
[----:B------:R-:W2:Y:S01]  /*0290*/  LDL R7, [R1] ;  /* 0x0000000001077983 */ /* 0x000ea20000100800 */
[----:B------:R-:W0:Y:S08]  /*02a0*/  LDC.64 R4, c[0x0][0x3a8] ;  /* 0x0000ea00ff047b82 */ /* 0x000e300000000a00 */
[----:B------:R-:W1:Y:S01]  /*02b0*/  LDC.64 R2, c[0x0][0x380] ;  /* 0x0000e000ff027b82 */ /* 0x000e620000000a00 */
[----:B0-----:R-:W-:-:S05]  /*02c0*/  IMAD.WIDE R26, R26, 0x4, R4 ;  /* 0x000000041a1a7825 */ /* 0x001fca00078e0204 */
[----:B--2---:R-:W-:Y:S04]  /*02d0*/  STG.E desc[UR38][R26.64], R7 ;  /* 0x000000071a007986 */ /* 0x004fe8000c101926 */
[----:B-1----:R-:W2:Y:S01]  /*02e0*/  LDG.E.64 R2, desc[UR38][R2.64+0x8] ;  /* 0x0000082602027981 */ /* 0x002ea2000c1e1b00 */
[----:B------:R-:W2:Y:S03]  /*02f0*/  LDC.64 R4, c[0x0][0x398] ;  /* 0x0000e600ff047b82 */ /* 0x000ea60000000a00 */
[----:B--2---:R-:W-:Y:S01]  /*0300*/  STG.E.64 desc[UR38][R4.64], R2 ;  /* 0x0000000204007986 */ /* 0x004fe2000c101b26 */
[----:B------:R-:W-:Y:S05]  /*0310*/  EXIT ;  /* 0x000000000000794d */ /* 0x000fea0003800000 */
        .type           $_Z5entryPcS_PiPxS1_S0_S0_P19HostDeviceInterfacei$_Z22java_lang_String_splitPciiPi,@function
        .size           $_Z5entryPcS_PiPxS1_S0_S0_P19HostDeviceInterfacei$_Z22java_lang_String_splitPciiPi,($_Z5entryPcS_PiPxS1_S0_S0_P19HostDeviceInterfacei$_Z22java_lang_String_splitPciiiPi - $_Z5entryPcS_PiPxS1_S0_S0_P19HostDeviceInterfacei$_Z22java_lang_String_splitPciiPi)
$_Z5entryPcS_PiPxS1_S0_S0_P19HostDeviceInterfacei$_Z22java_lang_String_splitPciiPi:
[----:B------:R-:W-:Y:S01]  /*0320*/  ISETP.NE.AND P1, PT, R7, -0x1, PT ;  /* 0xffffffff0700780c */ /* 0x000fe20003f25270 */
[----:B------:R-:W0:Y:S01]  /*0330*/  LDC.64 R36, c[0x0][0x358] ;  /* 0x0000d600ff247b82 */ /* 0x000e220000000a00 */
[----:B------:R-:W-:Y:S01]  /*0340*/  ISETP.NE.AND P0, PT, R5, -0x1, PT ;  /* 0xffffffff0500780c */ /* 0x000fe20003f05270 */
[----:B------:R-:W-:Y:S06]  /*0350*/  YIELD ;  /* 0x0000000000007946 */ /* 0x000fec0003800000 */
[----:B------:R-:W1:Y:S04]  /*0360*/  LDC R8, c[0x0][0x2f8] ;  /* 0x0000be00ff087b82 */ /* 0x000e680000000800 */
[----:B------:R-:W2:Y:S01]  /*0370*/  @P1 S2R R11, SR_CgaCtaId ;  /* 0x00000000000b1919 */ /* 0x000ea20000008800 */
[----:B------:R-:W-:-:S02]  /*0380*/  @P1 MOV R6, 0x400 ;  /* 0x0000040000061802 */ /* 0x000fc40000000f00 */
[----:B------:R-:W-:Y:S02]  /*0390*/  @!P0 CS2R R12, SRZ ;  /* 0x00000000000c8805 */ /* 0x000fe4000001ff00 */
[----:B------:R-:W-:Y:S01]  /*03a0*/  @P0 MOV R4, 0x400 ;  /* 0x0000040000040802 */ /* 0x000fe20000000f00 */
[----:B------:R-:W3:Y:S01]  /*03b0*/  @P0 S2R R9, SR_CgaCtaId ;  /* 0x0000000000090919 */ /* 0x000ee20000008800 */
[C---:B0-----:R-:W-:Y:S02]  /*03c0*/  @P0 R2UR UR4, R36.reuse ;  /* 0x00000000240402ca */ /* 0x041fe400000e0000 */
[C---:B------:R-:W-:Y:S02]  /*03d0*/  @P0 R2UR UR5, R37.reuse ;  /* 0x00000000250502ca */ /* 0x040fe400000e0000 */
[----:B------:R-:W-:Y:S02]  /*03e0*/  @P0 R2UR UR6, R36 ;  /* 0x00000000240602ca */ /* 0x000fe400000e0000 */
[----:B------:R-:W-:-:S02]  /*03f0*/  @P0 R2UR UR7, R37 ;  /* 0x00000000250702ca */ /* 0x000fc400000e0000 */
[----:B------:R-:W-:Y:S02]  /*0400*/  @P1 R2UR UR8, R36 ;  /* 0x00000000240812ca */ /* 0x000fe400000e0000 */
[----:B------:R-:W-:Y:S02]  /*0410*/  @P1 R2UR UR9, R37 ;  /* 0x00000000250912ca */ /* 0x000fe400000e0000 */
[----:B-1----:R-:W-:Y:S02]  /*0420*/  IADD3 R8, PT, PT, -R8, UR42, RZ ;  /* 0x0000002a08087c10 */ /* 0x002fe4000fffe1ff */
[----:B--2---:R-:W-:Y:S01]  /*0430*/  @P1 LEA R6, R11, R6, 0x18 ;  /* 0x000000060b061211 */ /* 0x004fe200078ec0ff */
[----:B------:R-:W-:Y:S01]  /*0440*/  @!P1 IMAD.MOV.U32 R11, RZ, RZ, 0x5368 ;  /* 0x00005368ff0b9424 */ /* 0x000fe200078e00ff */
[----:B---3--:R-:W-:-:S03]  /*0450*/  @P0 LEA R4, R9, R4, 0x18 ;  /* 0x0000000409040211 */ /* 0x008fc600078ec0ff */
[----:B------:R-:W0:Y:S01]  /*0460*/  @P1 LDS.64 R20, [R6] ;  /* 0x0000000006141984 */ /* 0x000e220000000a00 */
[----:B------:R-:W-:-:S03]  /*0470*/  @!P0 IMAD.MOV.U32 R9, RZ, RZ, 0x5368 ;  /* 0x00005368ff098424 */ /* 0x000fc600078e00ff */
[----:B------:R-:W1:Y:S04]  /*0480*/  @P0 LDS.64 R14, [R4] ;  /* 0x00000000040e0984 */ /* 0x000e680000000a00 */
[----:B------:R2:W-:Y:S01]  /*0490*/  @!P0 STL [R8], R9 ;  /* 0x0000000908008387 */ /* 0x0005e20000100800 */
[----:B0-----:R-:W-:-:S04]  /*04a0*/  @P1 IMAD.WIDE R20, R7, 0x10, R20 ;  /* 0x0000001007141825 */ /* 0x001fc800078e0214 */
[----:B-1----:R-:W-:Y:S01]  /*04b0*/  @P0 IMAD.WIDE R6, R5, 0x10, R14 ;  /* 0x0000001005060825 */ /* 0x002fe200078e020e */
[----:B------:R-:W-:-:S04]  /*04c0*/  @!P1 CS2R R14, SRZ ;  /* 0x00000000000e9805 */ /* 0x000fc8000001ff00 */
[----:B------:R-:W5:Y:S04]  /*04d0*/  @P0 LD.E R13, desc[UR4][R6.64+0x20] ;  /* 0x00002004060d0980 */ /* 0x000f68000c101900 */
[----:B------:R-:W3:Y:S04]  /*04e0*/  @P0 LD.E R12, desc[UR6][R6.64+0x28] ;  /* 0x00002806060c0980 */ /* 0x000ee8000c101900 */
[----:B------:R0:W-:Y:S04]  /*04f0*/  @!P1 STL [R8], R11 ;  /* 0x0000000b08009387 */ /* 0x0001e80000100800 */
[----:B------:R-:W4:Y:S01]  /*0500*/  @P1 LD.E R14, desc[UR8][R20.64+0x28] ;  /* 0x00002808140e1980 */ /* 0x000f22000c101900 */
[----:B------:R-:W-:-:S02]  /*0510*/  @P1 R2UR UR4, R36 ;  /* 0x00000000240412ca */ /* 0x000fc400000e0000 */
[----:B------:R-:W-:-:S13]  /*0520*/  @P1 R2UR UR5, R37 ;  /* 0x00000000250512ca */ /* 0x000fda00000e0000 */
[----:B------:R1:W5:Y:S01]  /*0530*/  @P1 LD.E R15, desc[UR4][R20.64+0x20] ;  /* 0x00002004140f1980 */ /* 0x000362000c101900 */
[----:B------:R-:W-:Y:S01]  /*0540*/  BSSY B0, `(.L_x_1) ;  /* 0x00001fa000007945 */ /* 0x000fe20003800000 */
[----:B------:R-:W-:Y:S02]  /*0550*/  IMAD.MOV.U32 R32, RZ, RZ, R5 ;  /* 0x000000ffff207224 */ /* 0x000fe400078e0005 */
[----:B--2---:R-:W-:Y:S02]  /*0560*/  IMAD.MOV.U32 R9, RZ, RZ, RZ ;  /* 0x000000ffff097224 */ /* 0x004fe400078e00ff */
[----:B-1----:R-:W-:Y:S02]  /*0570*/  IMAD.MOV.U32 R20, RZ, RZ, R34 ;  /* 0x000000ffff147224 */ /* 0x002fe400078e0022 */
[----:B------:R-:W-:Y:S01]  /*0580*/  IMAD.MOV.U32 R21, RZ, RZ, R41 ;  /* 0x000000ffff157224 */ /* 0x000fe200078e0029 */
[----:B----4-:R-:W-:-:S04]  /*0590*/  ISETP.NE.AND P0, PT, R14, RZ, PT ;  /* 0x000000ff0e00720c */ /* 0x010fc80003f05270 */
[----:B---3--:R-:W-:-:S13]  /*05a0*/  ISETP.LT.OR P1, PT, R12, 0x1, !P0 ;  /* 0x000000010c00780c */ /* 0x008fda0004721670 */
[----:B0-----:R-:W-:Y:S05]  /*05b0*/  @P1 BRA `(.L_x_2) ;  /* 0x0000001c00c81947 */ /* 0x001fea0003800000 */
[----:B------:R-:W-:Y:S02]  /*05c0*/  IMAD.MOV.U32 R11, RZ, RZ, RZ ;  /* 0x000000ffff0b7224 */ /* 0x000fe400078e00ff */
[----:B------:R-:W-:-:S07]  /*05d0*/  IMAD.MOV.U32 R9, RZ, RZ, RZ ;  /* 0x000000ffff097224 */ /* 0x000fce00078e00ff */
.L_x_36:
[----:B-----5:R-:W-:Y:S01]  /*05e0*/  ISETP.NE.AND P2, PT, R13, -0x1, PT ;  /* 0xffffffff0d00780c */ /* 0x020fe20003f45270 */
[----:B------:R-:W-:Y:S05]  /*05f0*/  YIELD ;  /* 0x0000000000007946 */ /* 0x000fea0003800000 */
[----:B------:R-:W-:Y:S07]  /*0600*/  BSSY B1, `(.L_x_3) ;  /* 0x0000074000017945 */ /* 0x000fee0003800000 */
[----:B------:R-:W-:Y:S01]  /*0610*/  @!P2 IMAD.MOV.U32 R5, RZ, RZ, 0x5368 ;  /* 0x00005368ff05a424 */ /* 0x000fe200078e00ff */
[----:B------:R-:W-:-:S04]  /*0620*/  @!P2 PRMT R34, RZ, 0x7610, R34 ;  /* 0x00007610ff22a816 */ /* 0x000fc80000000022 */
[----:B------:R0:W-:Y:S01]  /*0630*/  @!P2 STL [R8], R5 ;  /* 0x000000050800a387 */ /* 0x0001e20000100800 */
[----:B-123--:R-:W-:Y:S05]  /*0640*/  @!P2 BRA `(.L_x_4) ;  /* 0x0000000400bca947 */ /* 0x00efea0003800000 */
[----:B0-----:R-:W0:Y:S01]  /*0650*/  S2R R5, SR_CgaCtaId ;  /* 0x0000000000057919 */ /* 0x001e220000008800 */
[----:B------:R-:W-:Y:S02]  /*0660*/  MOV R34, 0x400 ;  /* 0x0000040000227802 */ /* 0x000fe40000000f00 */
[----:B------:R-:W-:Y:S02]  /*0670*/  R2UR UR4, R36 ;  /* 0x00000000240472ca */ /* 0x000fe400000e0000 */
[----:B------:R-:W-:Y:S02]  /*0680*/  R2UR UR5, R37 ;  /* 0x00000000250572ca */ /* 0x000fe400000e0000 */
[----:B0-----:R-:W-:-:S05]  /*0690*/  LEA R34, R5, R34, 0x18 ;  /* 0x0000002205227211 */ /* 0x001fca00078ec0ff */
[----:B------:R-:W0:Y:S02]  /*06a0*/  LDS.128 R4, [R34] ;  /* 0x0000000022047984 */ /* 0x000e240000000c00 */
[----:B0-----:R-:W-:-:S05]  /*06b0*/  IMAD.WIDE R42, R13, 0x10, R4 ;  /* 0x000000100d2a7825 */ /* 0x001fca00078e0204 */
[----:B------:R-:W2:Y:S01]  /*06c0*/  LD.E R40, desc[UR4][R42.64+0xc] ;  /* 0x00000c042a287980 */ /* 0x000ea2000c101900 */
[C---:B------:R-:W-:Y:S02]  /*06d0*/  ISETP.GT.AND P3, PT, R11.reuse, -0x1, PT ;  /* 0xffffffff0b00780c */ /* 0x040fe40003f64270 */
[----:B--2---:R-:W-:-:S13]  /*06e0*/  ISETP.GE.AND P1, PT, R11, R40, PT ;  /* 0x000000280b00720c */ /* 0x004fda0003f26270 */
[----:B------:R-:W-:Y:S05]  /*06f0*/  @!P1 BRA P3, `(.L_x_5) ;  /* 0x0000000400789947 */ /* 0x000fea0001800000 */
[----:B------:R-:W-:Y:S01]  /*0700*/  R2UR UR4, R36 ;  /* 0x00000000240472ca */ /* 0x000fe200000e0000 */
[----:B------:R-:W-:Y:S01]  /*0710*/  IMAD.MOV.U32 R42, RZ, RZ, 0x30 ;  /* 0x00000030ff2a7424 */ /* 0x000fe200078e00ff */
[----:B------:R-:W-:Y:S01]  /*0720*/  R2UR UR5, R37 ;  /* 0x00000000250572ca */ /* 0x000fe200000e0000 */
[----:B------:R-:W-:-:S12]  /*0730*/  IMAD.MOV.U32 R43, RZ, RZ, 0x0 ;  /* 0x00000000ff2b7424 */ /* 0x000fd800078e00ff */
[----:B------:R-:W2:Y:S01]  /*0740*/  ATOMG.E.ADD.64.STRONG.GPU PT, R42, desc[UR4][R20.64+0x8], R42 ;  /* 0x8000082a142a79a8 */ /* 0x000ea200081ef504 */
[----:B------:R-:W-:Y:S01]  /*0750*/  BSSY B2, `(.L_x_6) ;  /* 0x0000034000027945 */ /* 0x000fe20003800000 */
[C---:B--2---:R-:W-:Y:S02]  /*0760*/  IADD3 R41, P1, PT, R42.reuse, 0x38, RZ ;  /* 0x000000382a297810 */ /* 0x044fe40007f3e0ff */
[--C-:B------:R-:W-:Y:S02]  /*0770*/  SHF.R.U64 R44, R42, 0x4, R43.reuse ;  /* 0x000000042a2c7819 */ /* 0x100fe4000000122b */
[----:B------:R-:W-:Y:S01]  /*0780*/  ISETP.LT.U32.AND P3, PT, R41, R6, PT ;  /* 0x000000062900720c */ /* 0x000fe20003f61070 */
[----:B------:R-:W-:Y:S01]  /*0790*/  IMAD.X R6, RZ, RZ, R43, P1 ;  /* 0x000000ffff067224 */ /* 0x000fe200008e062b */
[----:B------:R-:W-:-:S04]  /*07a0*/  ISETP.NE.AND P1, PT, R44, -0x1, PT ;  /* 0xffffffff2c00780c */ /* 0x000fc80003f25270 */
[----:B------:R-:W-:Y:S01]  /*07b0*/  ISETP.LT.U32.AND.EX P1, PT, R6, R7, P1, P3 ;  /* 0x000000070600720c */ /* 0x000fe20000f21130 */
[----:B------:R-:W-:-:S12]  /*07c0*/  IMAD.MOV.U32 R6, RZ, RZ, R44 ;  /* 0x000000ffff067224 */ /* 0x000fd800078e002c */
[----:B------:R-:W-:Y:S01]  /*07d0*/  @!P1 IMAD.MOV.U32 R7, RZ, RZ, 0x5272 ;  /* 0x00005272ff079424 */ /* 0x000fe200078e00ff */
[----:B------:R-:W-:-:S04]  /*07e0*/  @!P1 PLOP3.LUT P3, PT, PT, PT, PT, 0x8, 0x80 ;  /* 0x000000000080981c */ /* 0x000fc80003f6e170 */
[----:B------:R0:W-:Y:S01]  /*07f0*/  @!P1 STL [R8], R7 ;  /* 0x0000000708009387 */ /* 0x0001e20000100800 */
[----:B------:R-:W-:Y:S08]  /*0800*/  @!P1 BRA `(.L_x_7) ;  /* 0x0000000000a09947 */ /* 0x000ff00003800000 */
[----:B0-----:R-:W-:Y:S01]  /*0810*/  SHF.R.S64 R7, RZ, 0x1c, R44 ;  /* 0x0000001cff077819 */ /* 0x001fe2000000102c */
[----:B------:R-:W-:Y:S01]  /*0820*/  IMAD.MOV.U32 R43, RZ, RZ, 0x1 ;  /* 0x00000001ff2b7424 */ /* 0x000fe200078e00ff */
[C---:B------:R-:W-:Y:S01]  /*0830*/  R2UR UR8, R36.reuse ;  /* 0x00000000240872ca */ /* 0x040fe200000e0000 */
[----:B------:R-:W-:Y:S01]  /*0840*/  IMAD.MOV.U32 R47, RZ, RZ, 0xe18 ;  /* 0x00000e18ff2f7424 */ /* 0x000fe200078e00ff */
[C---:B------:R-:W-:Y:S01]  /*0850*/  R2UR UR9, R37.reuse ;  /* 0x00000000250972ca */ /* 0x040fe200000e0000 */
[----:B------:R-:W-:Y:S01]  /*0860*/  IMAD.MOV.U32 R49, RZ, RZ, 0x30 ;  /* 0x00000030ff317424 */ /* 0x000fe200078e00ff */
[C---:B------:R-:W-:Y:S01]  /*0870*/  R2UR UR12, R36.reuse ;  /* 0x00000000240c72ca */ /* 0x040fe200000e0000 */
[----:B------:R-:W-:Y:S01]  /*0880*/  IMAD.MOV.U32 R51, RZ, RZ, -0x1 ;  /* 0xffffffffff337424 */ /* 0x000fe200078e00ff */
[----:B------:R-:W-:Y:S02]  /*0890*/  R2UR UR13, R37 ;  /* 0x00000000250d72ca */ /* 0x000fe400000e0000 */
[----:B------:R-:W-:-:S02]  /*08a0*/  R2UR UR14, R36 ;  /* 0x00000000240e72ca */ /* 0x000fc400000e0000 */
[C---:B------:R-:W-:Y:S02]  /*08b0*/  R2UR UR15, R37.reuse ;  /* 0x00000000250f72ca */ /* 0x040fe400000e0000 */
[C---:B------:R-:W-:Y:S02]  /*08c0*/  R2UR UR10, R36.reuse ;  /* 0x00000000240a72ca */ /* 0x040fe400000e0000 */
[C---:B------:R-:W-:Y:S02]  /*08d0*/  R2UR UR11, R37.reuse ;  /* 0x00000000250b72ca */ /* 0x040fe400000e0000 */
[C---:B------:R-:W-:Y:S02]  /*08e0*/  R2UR UR4, R36.reuse ;  /* 0x00000000240472ca */ /* 0x040fe400000e0000 */
[----:B------:R-:W-:Y:S02]  /*08f0*/  R2UR UR5, R37 ;  /* 0x00000000250572ca */ /* 0x000fe400000e0000 */
[----:B------:R-:W-:-:S02]  /*0900*/  R2UR UR6, R36 ;  /* 0x00000000240672ca */ /* 0x000fc400000e0000 */
[----:B------:R-:W-:Y:S02]  /*0910*/  R2UR UR7, R37 ;  /* 0x00000000250772ca */ /* 0x000fe400000e0000 */
[----:B------:R-:W-:Y:S02]  /*0920*/  SHF.R.S32.HI R41, RZ, 0x1c, R44 ;  /* 0x0000001cff297819 */ /* 0x000fe4000001142c */
[----:B------:R-:W-:-:S05]  /*0930*/  IADD3 R4, P3, PT, R4, R7, RZ ;  /* 0x0000000704047210 */ /* 0x000fca0007f7e0ff */
[----:B------:R-:W-:-:S05]  /*0940*/  IMAD.X R5, R5, 0x1, R41, P3 ;  /* 0x0000000105057824 */ /* 0x000fca00018e0629 */
[----:B------:R-:W-:Y:S04]  /*0950*/  ST.E desc[UR8][R4.64+0x4], R47 ;  /* 0x0000042f04007985 */ /* 0x000fe8000c101908 */
[----:B------:R-:W-:Y:S04]  /*0960*/  ST.E desc[UR12][R4.64+0x8], R49 ;  /* 0x0000083104007985 */ /* 0x000fe8000c10190c */
[----:B------:R-:W-:Y:S04]  /*0970*/  ST.E desc[UR14][R4.64+0x10], R51 ;  /* 0x0000103304007985 */ /* 0x000fe8000c10190e */
[----:B------:R-:W-:Y:S04]  /*0980*/  ST.E.U8 desc[UR10][R4.64+0x3], R43 ;  /* 0x0000032b04007985 */ /* 0x000fe8000c10110a */
[----:B------:R-:W-:Y:S04]  /*0990*/  ST.E.U8 desc[UR4][R4.64], RZ ;  /* 0x000000ff04007985 */ /* 0x000fe8000c101104 */
[----:B------:R-:W-:Y:S04]  /*09a0*/  ST.E.U8 desc[UR6][R4.64+0x1], RZ ;  /* 0x000001ff04007985 */ /* 0x000fe8000c101106 */
[----:B------:R-:W0:Y:S02]  /*09b0*/  LDS.64 R42, [R34] ;  /* 0x00000000222a7984 */ /* 0x000e240000000a00 */
[----:B0-----:R-:W-:-:S05]  /*09c0*/  IADD3 R44, P3, PT, R42, R7, RZ ;  /* 0x000000072a2c7210 */ /* 0x001fca0007f7e0ff */
[----:B------:R-:W-:-:S05]  /*09d0*/  IMAD.X R45, R43, 0x1, R41, P3 ;  /* 0x000000012b2d7824 */ /* 0x000fca00018e0629 */
[----:B------:R-:W-:Y:S04]  /*09e0*/  ST.E desc[UR4][R44.64+0x20], RZ ;  /* 0x000020ff2c007985 */ /* 0x000fe8000c101904 */
[----:B------:R-:W0:Y:S02]  /*09f0*/  LDS.64 R42, [R34] ;  /* 0x00000000222a7984 */ /* 0x000e240000000a00 */
[----:B0-----:R-:W-:-:S05]  /*0a00*/  IADD3 R42, P3, PT, R42, R7, RZ ;  /* 0x000000072a2a7210 */ /* 0x001fca0007f7e0ff */
[----:B------:R-:W-:-:S05]  /*0a10*/  IMAD.X R43, R43, 0x1, R41, P3 ;  /* 0x000000012b2b7824 */ /* 0x000fca00018e0629 */
[----:B------:R-:W-:Y:S04]  /*0a20*/  ST.E desc[UR4][R42.64+0x24], RZ ;  /* 0x000024ff2a007985 */ /* 0x000fe8000c101904 */
[----:B------:R-:W0:Y:S02]  /*0a30*/  LDS.64 R4, [R34] ;  /* 0x0000000022047984 */ /* 0x000e240000000a00 */
[----:B0-----:R-:W-:-:S05]  /*0a40*/  IADD3 R4, P3, PT, R4, R7, RZ ;  /* 0x0000000704047210 */ /* 0x001fca0007f7e0ff */
[----:B------:R-:W-:-:S05]  /*0a50*/  IMAD.X R5, R5, 0x1, R41, P3 ;  /* 0x0000000105057824 */ /* 0x000fca00018e0629 */
[----:B------:R1:W-:Y:S04]  /*0a60*/  ST.E desc[UR4][R4.64+0x28], RZ ;  /* 0x000028ff04007985 */ /* 0x0003e8000c101904 */
[----:B------:R-:W2:Y:S02]  /*0a70*/  LDL R7, [R8] ;  /* 0x0000000008077983 */ /* 0x000ea40000100800 */
[----:B-12---:R-:W-:-:S13]  /*0a80*/  ISETP.EQ.AND P3, PT, R7, RZ, PT ;  /* 0x000000ff0700720c */ /* 0x006fda0003f62270 */
.L_x_7:
[----:B------:R-:W-:Y:S05]  /*0a90*/  BSYNC B2 ;  /* 0x0000000000027941 */ /* 0x000fea0003800000 */
.L_x_6:
[----:B------:R-:W-:Y:S01]  /*0aa0*/  BSSY B2, `(.L_x_8) ;  /* 0x0000020000027945 */ /* 0x000fe20003800000 */
[----:B0-----:R-:W-:Y:S02]  /*0ab0*/  IMAD.MOV.U32 R7, RZ, RZ, RZ ;  /* 0x000000ffff077224 */ /* 0x001fe400078e00ff */
[----:B------:R-:W-:Y:S01]  /*0ac0*/  @!P1 IMAD.MOV.U32 R6, RZ, RZ, -0x1 ;  /* 0xffffffffff069424 */ /* 0x000fe200078e00ff */
[----:B------:R-:W-:Y:S06]  /*0ad0*/  @!P3 BRA `(.L_x_9) ;  /* 0x000000000070b947 */ /* 0x000fec0003800000 */
[----:B------:R-:W-:-:S13]  /*0ae0*/  ISETP.NE.AND P1, PT, R6, -0x1, PT ;  /* 0xffffffff0600780c */ /* 0x000fda0003f25270 */
[----:B------:R-:W-:-:S05]  /*0af0*/  @!P1 IMAD.MOV.U32 R5, RZ, RZ, 0x5368 ;  /* 0x00005368ff059424 */ /* 0x000fca00078e00ff */
[----:B------:R0:W-:Y:S01]  /*0b00*/  @!P1 STL [R8], R5 ;  /* 0x0000000508009387 */ /* 0x0001e20000100800 */
[----:B------:R-:W-:Y:S05]  /*0b10*/  @!P1 BRA `(.L_x_9) ;  /* 0x0000000000609947 */ /* 0x000fea0003800000 */
[----:B0-----:R-:W0:Y:S01]  /*0b20*/  LDS.64 R4, [R34] ;  /* 0x0000000022047984 */ /* 0x001e220000000a00 */
[----:B------:R-:W-:Y:S02]  /*0b30*/  R2UR UR4, R36 ;  /* 0x00000000240472ca */ /* 0x000fe400000e0000 */
[----:B------:R-:W-:Y:S01]  /*0b40*/  R2UR UR5, R37 ;  /* 0x00000000250572ca */ /* 0x000fe200000e0000 */
[----:B0-----:R-:W-:-:S12]  /*0b50*/  IMAD.WIDE R4, R6, 0x10, R4 ;  /* 0x0000001006047825 */ /* 0x001fd800078e0204 */
[----:B------:R1:W-:Y:S04]  /*0b60*/  ST.E desc[UR4][R4.64+0x28], R40 ;  /* 0x0000282804007985 */ /* 0x0003e8000c101904 */
[----:B------:R-:W2:Y:S02]  /*0b70*/  LDL R41, [R8] ;  /* 0x0000000008297983 */ /* 0x000ea40000100800 */
[----:B--2---:R-:W-:-:S13]  /*0b80*/  ISETP.NE.AND P1, PT, R41, RZ, PT ;  /* 0x000000ff2900720c */ /* 0x004fda0003f25270 */
[----:B-1----:R-:W-:Y:S05]  /*0b90*/  @P1 BRA `(.L_x_9) ;  /* 0x0000000000401947 */ /* 0x002fea0003800000 */
[----:B------:R-:W0:Y:S01]  /*0ba0*/  LDS.64 R4, [R34] ;  /* 0x0000000022047984 */ /* 0x000e220000000a00 */
        /* <DEDUP_REMOVED lines=13> */
[----:B--2---:R-:W-:-:S04]  /*0c80*/  ISETP.NE.AND P1, PT, R7, RZ, PT ;  /* 0x000000ff0700720c */ /* 0x004fc80003f25270 */
[----:B-1----:R-:W-:-:S09]  /*0c90*/  SEL R7, R6, RZ, !P1 ;  /* 0x000000ff06077207 */ /* 0x002fd20004800000 */
.L_x_9:
[----:B------:R-:W-:Y:S05]  /*0ca0*/  BSYNC B2 ;  /* 0x0000000000027941 */ /* 0x000fea0003800000 */
.L_x_8:
[----:B------:R1:W-:Y:S01]  /*0cb0*/  STL [R8], R7 ;  /* 0x0000000708007387 */ /* 0x0003e20000100800 */
[----:B------:R-:W-:Y:S01]  /*0cc0*/  PRMT R34, RZ, 0x7610, R34 ;  /* 0x00007610ff227816 */ /* 0x000fe20000000022 */
[----:B------:R-:W-:Y:S06]  /*0cd0*/  BRA `(.L_x_4) ;  /* 0x0000000000187947 */ /* 0x000fec0003800000 */
.L_x_5:
[----:B------:R-:W-:Y:S02]  /*0ce0*/  LEA R5, R11, 0x20, 0x2 ;  /* 0x000000200b057811 */ /* 0x000fe400078e10ff */
[----:B------:R-:W-:Y:S02]  /*0cf0*/  R2UR UR4, R36 ;  /* 0x00000000240472ca */ /* 0x000fe400000e0000 */
[----:B------:R-:W-:Y:S02]  /*0d00*/  R2UR UR5, R37 ;  /* 0x00000000250572ca */ /* 0x000fe400000e0000 */
[----:B------:R-:W-:-:S05]  /*0d10*/  IADD3 R4, P1, PT, R42, R5, RZ ;  /* 0x000000052a047210 */ /* 0x000fca0007f3e0ff */
[----:B------:R-:W-:-:S06]  /*0d20*/  IMAD.X R5, RZ, RZ, R43, P1 ;  /* 0x000000ffff057224 */ /* 0x000fcc00008e062b */
[----:B------:R2:W5:Y:S02]  /*0d30*/  LD.E.U8 R34, desc[UR4][R4.64] ;  /* 0x0000000404227980 */ /* 0x000564000c101100 */
.L_x_4:
[----:B------:R-:W-:Y:S05]  /*0d40*/  BSYNC B1 ;  /* 0x0000000000017941 */ /* 0x000fea0003800000 */
.L_x_3:
[----:B------:R-:W-:Y:S01]  /*0d50*/  ISETP.NE.AND P1, PT, R15, -0x1, PT ;  /* 0xffffffff0f00780c */ /* 0x000fe20003f25270 */
[----:B------:R-:W-:-:S12]  /*0d60*/  BSSY B1, `(.L_x_10) ;  /* 0x0000071000017945 */ /* 0x000fd80003800000 */
[----:B0-2---:R-:W-:Y:S01]  /*0d70*/  @!P1 IMAD.MOV.U32 R5, RZ, RZ, 0x5368 ;  /* 0x00005368ff059424 */ /* 0x005fe200078e00ff */
[----:B------:R-:W-:-:S04]  /*0d80*/  @!P1 PRMT R42, RZ, 0x7610, R42 ;  /* 0x00007610ff2a9816 */ /* 0x000fc8000000002a */
[----:B------:R0:W-:Y:S01]  /*0d90*/  @!P1 STL [R8], R5 ;  /* 0x0000000508009387 */ /* 0x0001e20000100800 */
[----:B------:R-:W-:Y:S05]  /*0da0*/  @!P1 BRA `(.L_x_11) ;  /* 0x0000000400b09947 */ /* 0x000fea0003800000 */
[----:B0-----:R-:W0:Y:S01]  /*0db0*/  S2R R5, SR_CgaCtaId ;  /* 0x0000000000057919 */ /* 0x001e220000008800 */
[----:B------:R-:W-:Y:S02]  /*0dc0*/  MOV R40, 0x400 ;  /* 0x0000040000287802 */ /* 0x000fe40000000f00 */
[----:B------:R-:W-:Y:S02]  /*0dd0*/  R2UR UR4, R36 ;  /* 0x00000000240472ca */ /* 0x000fe400000e0000 */
[----:B------:R-:W-:Y:S02]  /*0de0*/  R2UR UR5, R37 ;  /* 0x00000000250572ca */ /* 0x000fe400000e0000 */
[----:B0-----:R-:W-:-:S05]  /*0df0*/  LEA R40, R5, R40, 0x18 ;  /* 0x0000002805287211 */ /* 0x001fca00078ec0ff */
[----:B-1----:R-:W0:Y:S02]  /*0e00*/  LDS.128 R4, [R40] ;  /* 0x0000000028047984 */ /* 0x002e240000000c00 */
[----:B0-----:R-:W-:-:S05]  /*0e10*/  IMAD.WIDE R42, R15, 0x10, R4 ;  /* 0x000000100f2a7825 */ /* 0x001fca00078e0204 */
[----:B------:R-:W2:Y:S02]  /*0e20*/  LD.E R41, desc[UR4][R42.64+0xc] ;  /* 0x00000c042a297980 */ /* 0x000ea4000c101900 */
[----:B--2---:R-:W-:-:S13]  /*0e30*/  ISETP.GT.AND P1, PT, R41, RZ, PT ;  /* 0x000000ff2900720c */ /* 0x004fda0003f24270 */
[----:B------:R-:W-:Y:S05]  /*0e40*/  @P1 BRA `(.L_x_12) ;  /* 0x00000004007c1947 */ /* 0x000fea0003800000 */
        /* <DEDUP_REMOVED lines=57> */
.L_x_14:
[----:B------:R-:W-:Y:S05]  /*11e0*/  BSYNC B2 ;  /* 0x0000000000027941 */ /* 0x000fea0003800000 */
.L_x_13:
        /* <DEDUP_REMOVED lines=20> */
[----:B------:R1:W-:Y:S04]  /*1330*/  ST.E desc[UR4][R4.64+0x24], RZ ;  /* 0x000024ff04007985 */ /* 0x0003e8000c101904 */
[----:B------:R-:W2:Y:S02]  /*1340*/  LDL R7, [R8] ;  /* 0x0000000008077983 */ /* 0x000ea40000100800 */
[----:B--2---:R-:W-:Y:S01]  /*1350*/  ISETP.NE.AND P1, PT, R7, RZ, PT ;  /* 0x000000ff0700720c */ /* 0x004fe20003f25270 */
[----:B------:R-:W-:-:S12]  /*1360*/  IMAD.MOV.U32 R7, RZ, RZ, RZ ;  /* 0x000000ffff077224 */ /* 0x000fd800078e00ff */
        /* <DEDUP_REMOVED lines=9> */
.L_x_16:
[----:B------:R-:W-:Y:S05]  /*1400*/  BSYNC B2 ;  /* 0x0000000000027941 */ /* 0x000fea0003800000 */
.L_x_15:
[----:B------:R3:W-:Y:S01]  /*1410*/  STL [R8], R7 ;  /* 0x0000000708007387 */ /* 0x0007e20000100800 */
[----:B------:R-:W-:Y:S01]  /*1420*/  PRMT R42, RZ, 0x7610, R42 ;  /* 0x00007610ff2a7816 */ /* 0x000fe2000000002a */
[----:B------:R-:W-:Y:S06]  /*1430*/  BRA `(.L_x_11) ;  /* 0x00000000000c7947 */ /* 0x000fec0003800000 */
.L_x_12:
[----:B------:R-:W-:Y:S02]  /*1440*/  R2UR UR4, R36 ;  /* 0x00000000240472ca */ /* 0x000fe400000e0000 */
[----:B------:R-:W-:-:S13]  /*1450*/  R2UR UR5, R37 ;  /* 0x00000000250572ca */ /* 0x000fda00000e0000 */
[----:B------:R2:W5:Y:S02]  /*1460*/  LD.E.U8 R42, desc[UR4][R42.64+0x20] ;  /* 0x000020042a2a7980 */ /* 0x000564000c101100 */
.L_x_11:
[----:B------:R-:W-:Y:S05]  /*1470*/  BSYNC B1 ;  /* 0x0000000000017941 */ /* 0x000fea0003800000 */
.L_x_10:
[----:B-----5:R-:W-:Y:S01]  /*1480*/  LOP3.LUT R42, R42, 0xff, RZ, 0xc0, !PT ;  /* 0x000000ff2a2a7812 */ /* 0x020fe200078ec0ff */
[----:B------:R-:W-:Y:S01]  /*1490*/  BSSY B2, `(.L_x_17) ;  /* 0x0000101000027945 */ /* 0x000fe20003800000 */
[----:B0-----:R-:W-:-:S04]  /*14a0*/  LOP3.LUT R5, R34, 0xff, RZ, 0xc0, !PT ;  /* 0x000000ff22057812 */ /* 0x001fc800078ec0ff */
[----:B------:R-:W-:-:S13]  /*14b0*/  ISETP.NE.AND P1, PT, R5, R42, PT ;  /* 0x0000002a0500720c */ /* 0x000fda0003f25270 */
[----:B------:R-:W-:Y:S05]  /*14c0*/  @P1 BRA `(.L_x_18) ;  /* 0x0000000c00f41947 */ /* 0x000fea0003800000 */
[----:B------:R-:W-:Y:S01]  /*14d0*/  ISETP.GE.AND P1, PT, R14, 0x2, PT ;  /* 0x000000020e00780c */ /* 0x000fe20003f26270 */
[----:B------:R-:W-:Y:S01]  /*14e0*/  BSSY B1, `(.L_x_19) ;  /* 0x00000fa000017945 */ /* 0x000fe20003800000 */
[----:B------:R-:W-:-:S11]  /*14f0*/  IMAD.MOV.U32 R4, RZ, RZ, 0x1 ;  /* 0x00000001ff047424 */ /* 0x000fd600078e00ff */
[----:B------:R-:W-:Y:S05]  /*1500*/  @!P1 BRA `(.L_x_20) ;  /* 0x0000000c00dc9947 */ /* 0x000fea0003800000 */
[----:B------:R-:W-:Y:S02]  /*1510*/  IMAD.MOV.U32 R44, RZ, RZ, R11 ;  /* 0x000000ffff2c7224 */ /* 0x000fe400078e000b */
[----:B------:R-:W-:-:S07]  /*1520*/  IMAD.MOV.U32 R41, RZ, RZ, 0x1 ;  /* 0x00000001ff297424 */ /* 0x000fce00078e00ff */
.L_x_35:
[----:B------:R-:W-:Y:S01]  /*1530*/  @!P2 IMAD.MOV.U32 R5, RZ, RZ, 0x5368 ;  /* 0x00005368ff05a424 */ /* 0x000fe200078e00ff */
[----:B------:R-:W-:Y:S05]  /*1540*/  YIELD ;  /* 0x0000000000007946 */ /* 0x000fea0003800000 */
[----:B------:R0:W-:Y:S01]  /*1550*/  @!P2 STL [R8], R5 ;  /* 0x000000050800a387 */ /* 0x0001e20000100800 */
[----:B------:R-:W-:Y:S01]  /*1560*/  BSSY B3, `(.L_x_21) ;  /* 0x0000073000037945 */ /* 0x000fe20003800000 */
[----:B------:R-:W-:Y:S01]  /*1570*/  VIADD R11, R44, 0x1 ;  /* 0x000000012c0b7836 */ /* 0x000fe20000000000 */
[----:B------:R-:W-:Y:S02]  /*1580*/  @!P2 PRMT R34, RZ, 0x7610, R34 ;  /* 0x00007610ff22a816 */ /* 0x000fe40000000022 */
[----:B------:R-:W-:Y:S05]  /*1590*/  @!P2 BRA `(.L_x_22) ;  /* 0x0000000400bca947 */ /* 0x000fea0003800000 */
[----:B0-----:R-:W0:Y:S01]  /*15a0*/  S2R R5, SR_CgaCtaId ;  /* 0x0000000000057919 */ /* 0x001e220000008800 */
[----:B------:R-:W-:Y:S02]  /*15b0*/  MOV R34, 0x400 ;  /* 0x0000040000227802 */ /* 0x000fe40000000f00 */
[----:B------:R-:W-:Y:S02]  /*15c0*/  R2UR UR4, R36 ;  /* 0x00000000240472ca */ /* 0x000fe400000e0000 */
[----:B------:R-:W-:Y:S02]  /*15d0*/  R2UR UR5, R37 ;  /* 0x00000000250572ca */ /* 0x000fe400000e0000 */
[----:B0-----:R-:W-:-:S05]  /*15e0*/  LEA R34, R5, R34, 0x18 ;  /* 0x0000002205227211 */ /* 0x001fca00078ec0ff */
[----:B-1-3--:R-:W2:Y:S02]  /*15f0*/  LDS.128 R4, [R34] ;  /* 0x0000000022047984 */ /* 0x00aea40000000c00 */
[----:B--2---:R-:W-:-:S05]  /*1600*/  IMAD.WIDE R42, R13, 0x10, R4 ;  /* 0x000000100d2a7825 */ /* 0x004fca00078e0204 */
[----:B------:R-:W2:Y:S01]  /*1610*/  LD.E R40, desc[UR4][R42.64+0xc] ;  /* 0x00000c042a287980 */ /* 0x000ea2000c101900 */
[----:B------:R-:W-:Y:S02]  /*1620*/  ISETP.GT.AND P3, PT, R44, -0x2, PT ;  /* 0xfffffffe2c00780c */ /* 0x000fe40003f64270 */
        /* <DEDUP_REMOVED lines=59> */
.L_x_25:
[----:B------:R-:W-:Y:S05]  /*19e0*/  BSYNC B4 ;  /* 0x0000000000047941 */ /* 0x000fea0003800000 */
.L_x_24:
        /* <DEDUP_REMOVED lines=32> */
.L_x_27:
[----:B------:R-:W-:Y:S05]  /*1bf0*/  BSYNC B4 ;  /* 0x0000000000047941 */ /* 0x000fea0003800000 */
.L_x_26:
[----:B------:R1:W-:Y:S01]  /*1c00*/  STL [R8], R7 ;  /* 0x0000000708007387 */ /* 0x0003e20000100800 */
[----:B------:R-:W-:Y:S01]  /*1c10*/  PRMT R34, RZ, 0x7610, R34 ;  /* 0x00007610ff227816 */ /* 0x000fe20000000022 */
[----:B------:R-:W-:Y:S06]  /*1c20*/  BRA `(.L_x_22) ;  /* 0x0000000000187947 */ /* 0x000fec0003800000 */
.L_x_23:
[----:B------:R-:W-:Y:S02]  /*1c30*/  LEA R5, R11, 0x20, 0x2 ;  /* 0x000000200b057811 */ /* 0x000fe400078e10ff */
[----:B------:R-:W-:Y:S02]  /*1c40*/  R2UR UR4, R36 ;  /* 0x00000000240472ca */ /* 0x000fe400000e0000 */
[----:B------:R-:W-:Y:S02]  /*1c50*/  R2UR UR5, R37 ;  /* 0x00000000250572ca */ /* 0x000fe400000e0000 */
[----:B------:R-:W-:-:S05]  /*1c60*/  IADD3 R4, P1, PT, R5, R42, RZ ;  /* 0x0000002a05047210 */ /* 0x000fca0007f3e0ff */
[----:B------:R-:W-:-:S06]  /*1c70*/  IMAD.X R5, RZ, RZ, R43, P1 ;  /* 0x000000ffff057224 */ /* 0x000fcc00008e062b */
[----:B------:R4:W5:Y:S02]  /*1c80*/  LD.E.U8 R34, desc[UR4][R4.64] ;  /* 0x0000000404227980 */ /* 0x000964000c101100 */
.L_x_22:
[----:B------:R-:W-:Y:S05]  /*1c90*/  BSYNC B3 ;  /* 0x0000000000037941 */ /* 0x000fea0003800000 */
.L_x_21:
[----:B------:R-:W-:Y:S01]  /*1ca0*/  ISETP.NE.AND P1, PT, R15, -0x1, PT ;  /* 0xffffffff0f00780c */ /* 0x000fe20003f25270 */
[----:B------:R-:W-:-:S12]  /*1cb0*/  BSSY B3, `(.L_x_28) ;  /* 0x0000072000037945 */ /* 0x000fd80003800000 */
[----:B0---4-:R-:W-:Y:S01]  /*1cc0*/  @!P1 IMAD.MOV.U32 R5, RZ, RZ, 0x5368 ;  /* 0x00005368ff059424 */ /* 0x011fe200078e00ff */
        /* <DEDUP_REMOVED lines=10> */
[----:B------:R-:W2:Y:S02]  /*1d70*/  LD.E R44, desc[UR4][R42.64+0xc] ;  /* 0x00000c042a2c7980 */ /* 0x000ea4000c101900 */
[----:B--2---:R-:W-:-:S13]  /*1d80*/  ISETP.GE.AND P1, PT, R41, R44, PT ;  /* 0x0000002c2900720c */ /* 0x004fda0003f26270 */
[----:B------:R-:W-:Y:S05]  /*1d90*/  @!P1 BRA `(.L_x_30) ;  /* 0x0000000400789947 */ /* 0x000fea0003800000 */
        /* <DEDUP_REMOVED lines=57> */
.L_x_32:
[----:B------:R-:W-:Y:S05]  /*2130*/  BSYNC B4 ;  /* 0x0000000000047941 */ /* 0x000fea0003800000 */
.L_x_31:
        /* <DEDUP_REMOVED lines=32> */
.L_x_34:
[----:B------:R-:W-:Y:S05]  /*2340*/  BSYNC B4 ;  /* 0x0000000000047941 */ /* 0x000fea0003800000 */
.L_x_33:
[----:B------:R1:W-:Y:S01]  /*2350*/  STL [R8], R7 ;  /* 0x0000000708007387 */ /* 0x0003e20000100800 */
[----:B------:R-:W-:Y:S01]  /*2360*/  PRMT R4, RZ, 0x7610, R4 ;  /* 0x00007610ff047816 */ /* 0x000fe20000000004 */
[----:B------:R-:W-:Y:S06]  /*2370*/  BRA `(.L_x_29) ;  /* 0x0000000000147947 */ /* 0x000fec0003800000 */
.L_x_30:
[----:B------:R-:W-:Y:S02]  /*2380*/  R2UR UR4, R36 ;  /* 0x00000000240472ca */ /* 0x000fe400000e0000 */
[----:B------:R-:W-:Y:S02]  /*2390*/  R2UR UR5, R37 ;  /* 0x00000000250572ca */ /* 0x000fe400000e0000 */
[----:B------:R-:W-:-:S05]  /*23a0*/  LEA R4, P1, R41, R42, 0x2 ;  /* 0x0000002a29047211 */ /* 0x000fca00078210ff */
[----:B------:R-:W-:-:S06]  /*23b0*/  IMAD.X R5, RZ, RZ, R43, P1 ;  /* 0x000000ffff057224 */ /* 0x000fcc00008e062b */
[----:B------:R4:W5:Y:S02]  /*23c0*/  LD.E.U8 R4, desc[UR4][R4.64+0x20] ;  /* 0x0000200404047980 */ /* 0x000964000c101100 */
.L_x_29:
[----:B------:R-:W-:Y:S05]  /*23d0*/  BSYNC B3 ;  /* 0x0000000000037941 */ /* 0x000fea0003800000 */
.L_x_28:
[----:B-----5:R-:W-:Y:S02]  /*23e0*/  LOP3.LUT R4, R4, 0xff, RZ, 0xc0, !PT ;  /* 0x000000ff04047812 */ /* 0x020fe400078ec0ff */
[----:B0---4-:R-:W-:-:S04]  /*23f0*/  LOP3.LUT R5, R34, 0xff, RZ, 0xc0, !PT ;  /* 0x000000ff22057812 */ /* 0x011fc800078ec0ff */
[----:B------:R-:W-:Y:S01]  /*2400*/  ISETP.NE.AND P1, PT, R5, R4, PT ;  /* 0x000000040500720c */ /* 0x000fe20003f25270 */
[----:B------:R-:W-:-:S12]  /*2410*/  IMAD.MOV.U32 R4, RZ, RZ, RZ ;  /* 0x000000ffff047224 */ /* 0x000fd800078e00ff */
[----:B------:R-:W-:Y:S05]  /*2420*/  @P1 BRA `(.L_x_20) ;  /* 0x0000000000141947 */ /* 0x000fea0003800000 */
[----:B------:R-:W-:Y:S02]  /*2430*/  VIADD R41, R41, 0x1 ;  /* 0x0000000129297836 */ /* 0x000fe40000000000 */
[----:B------:R-:W-:-:S03]  /*2440*/  IMAD.MOV.U32 R44, RZ, RZ, R11 ;  /* 0x000000ffff2c7224 */ /* 0x000fc600078e000b */
[----:B------:R-:W-:-:S13]  /*2450*/  ISETP.NE.AND P1, PT, R41, R14, PT ;  /* 0x0000000e2900720c */ /* 0x000fda0003f25270 */
[----:B------:R-:W-:Y:S05]  /*2460*/  @P1 BRA `(.L_x_35) ;  /* 0xfffffff000301947 */ /* 0x000fea000383ffff */
[----:B------:R-:W-:-:S07]  /*2470*/  IMAD.MOV.U32 R4, RZ, RZ, 0x1 ;  /* 0x00000001ff047424 */ /* 0x000fce00078e00ff */
.L_x_20:
[----:B------:R-:W-:Y:S05]  /*2480*/  BSYNC B1 ;  /* 0x0000000000017941 */ /* 0x000fea0003800000 */
.L_x_19:
[----:B------:R-:W-:-:S07]  /*2490*/  IMAD.IADD R9, R9, 0x1, R4 ;  /* 0x0000000109097824 */ /* 0x000fce00078e0204 */
.L_x_18:
[----:B------:R-:W-:Y:S05]  /*24a0*/  BSYNC B2 ;  /* 0x0000000000027941 */ /* 0x000fea0003800000 */
.L_x_17:
[----:B------:R-:W-:-:S05]  /*24b0*/  VIADD R11, R11, 0x1 ;  /* 0x000000010b0b7836 */ /* 0x000fca0000000000 */
[----:B------:R-:W-:-:S13]  /*24c0*/  ISETP.GE.AND P1, PT, R11, R12, PT ;  /* 0x0000000c0b00720c */ /* 0x000fda0003f26270 */
[----:B------:R-:W-:Y:S05]  /*24d0*/  @!P1 BRA `(.L_x_36) ;  /* 0xffffffe000409947 */ /* 0x000fea000383ffff */
.L_x_2:
[----:B------:R-:W-:Y:S05]  /*24e0*/  BSYNC B0 ;  /* 0x0000000000007941 */ /* 0x000fea0003800000 */
.L_x_1:
[----:B------:R-:W-:Y:S01]  /*24f0*/  VIADD R47, R9, 0x1 ;  /* 0x00000001092f7836 */ /* 0x000fe20000000000 */
[----:B------:R-:W-:Y:S02]  /*2500*/  R2UR UR4, R36 ;  /* 0x00000000240472ca */ /* 0x000fe400000e0000 */
[----:B------:R-:W-:Y:S02]  /*2510*/  R2UR UR5, R37 ;  /* 0x00000000250572ca */ /* 0x000fe400000e0000 */
[----:B------:R-:W-:-:S04]  /*2520*/  LEA R41, R47, 0x20, 0x2 ;  /* 0x000000202f297811 */ /* 0x000fc800078e10ff */
[----:B------:R-:W-:-:S04]  /*2530*/  SHF.R.S32.HI R4, RZ, 0x1f, R41 ;  /* 0x0000001fff047819 */ /* 0x000fc80000011429 */
[----:B------:R-:W-:-:S04]  /*2540*/  LEA.HI R4, R4, R41, RZ, 0x3 ;  /* 0x0000002904047211 */ /* 0x000fc800078f18ff */
[----:B------:R-:W-:-:S05]  /*2550*/  LOP3.LUT R4, R4, 0xfffffff8, RZ, 0xc0, !PT ;  /* 0xfffffff804047812 */ /* 0x000fca00078ec0ff */
[----:B------:R-:W-:-:S05]  /*2560*/  IMAD.IADD R4, R41, 0x1, -R4 ;  /* 0x0000000129047824 */ /* 0x000fca00078e0a04 */
[----:B------:R-:W-:Y:S01]  /*2570*/  ISETP.NE.AND P1, PT, R4, RZ, PT ;  /* 0x000000ff0400720c */ /* 0x000fe20003f25270 */
[----:B------:R-:W-:-:S12]  /*2580*/  IMAD R4, R47, 0x4, -R4 ;  /* 0x000000042f047824 */ /* 0x000fd800078e0a04 */
[----:B------:R-:W-:-:S04]  /*2590*/  @P1 VIADD R41, R4, 0x28 ;  /* 0x0000002804291836 */ /* 0x000fc80000000000 */
[----:B------:R-:W-:Y:S01]  /*25a0*/  IMAD.MOV.U32 R42, RZ, RZ, R41 ;  /* 0x000000ffff2a7224 */ /* 0x000fe200078e0029 */
[----:B------:R-:W-:-:S13]  /*25b0*/  LOP3.LUT P1, RZ, R41, 0xc, RZ, 0xc0, !PT ;  /* 0x0000000c29ff7812 */ /* 0x000fda000782c0ff */
[----:B------:R-:W-:-:S04]  /*25c0*/  @P1 SHF.R.S32.HI R4, RZ, 0x1f, R41 ;  /* 0x0000001fff041819 */ /* 0x000fc80000011429 */
[----:B------:R-:W-:-:S04]  /*25d0*/  @P1 LEA.HI R4, R4, R41, RZ, 0x4 ;  /* 0x0000002904041211 */ /* 0x000fc800078f20ff */
[----:B------:R-:W-:-:S05]  /*25e0*/  @P1 LOP3.LUT R4, R4, 0xfffffff0, RZ, 0xc0, !PT ;  /* 0xfffffff004041812 */ /* 0x000fca00078ec0ff */
[----:B------:R-:W-:-:S05]  /*25f0*/  @P1 VIADD R42, R4, 0x10 ;  /* 0x00000010042a1836 */ /* 0x000fca0000000000 */
[----:B--2---:R-:W-:-:S06]  /*2600*/  SHF.R.S32.HI R43, RZ, 0x1f, R42 ;  /* 0x0000001fff2b7819 */ /* 0x004fcc000001142a */
[----:B------:R-:W2:Y:S01]  /*2610*/  ATOMG.E.ADD.64.STRONG.GPU PT, R42, desc[UR4][R20.64+0x8], R42 ;  /* 0x8000082a142a79a8 */ /* 0x000ea200081ef504 */
[----:B------:R-:W0:Y:S01]  /*2620*/  S2UR UR5, SR_CgaCtaId ;  /* 0x00000000000579c3 */ /* 0x000e220000008800 */
[----:B------:R-:W-:Y:S01]  /*2630*/  UMOV UR4, 0x400 ;  /* 0x0000040000047882 */ /* 0x000fe20000000000 */
[----:B------:R-:W-:Y:S01]  /*2640*/  SHF.R.S32.HI R11, RZ, 0x1f, R41 ;  /* 0x0000001fff0b7819 */ /* 0x000fe20000011429 */
[----:B------:R-:W-:Y:S01]  /*2650*/  BSSY B0, `(.L_x_37) ;  /* 0x000017f000007945 */ /* 0x000fe20003800000 */
[----:B0-----:R-:W-:-:S06]  /*2660*/  ULEA UR4, UR5, UR4, 0x18 ;  /* 0x0000000405047291 */ /* 0x001fcc000f8ec0ff */
[----:B------:R-:W-:-:S05]  /*2670*/  IMAD.U32 R40, RZ, RZ, UR4 ;  /* 0x00000004ff287e24 */ /* 0x000fca000f8e00ff */
[----:B-1-3--:R-:W0:Y:S01]  /*2680*/  LDS.128 R4, [R40] ;  /* 0x0000000028047984 */ /* 0x00ae220000000c00 */
[----:B--2---:R-:W-:-:S04]  /*2690*/  IADD3 R45, P2, P3, R41, 0x8, R42 ;  /* 0x00000008292d7810 */ /* 0x004fc80007b5e02a */
[----:B0-----:R-:W-:Y:S02]  /*26a0*/  ISETP.GE.U32.AND P1, PT, R45, R6, PT ;  /* 0x000000062d00720c */ /* 0x001fe40003f26070 */
[--C-:B------:R-:W-:Y:S02]  /*26b0*/  IADD3.X R6, PT, PT, R11, RZ, R43.reuse, P2, P3 ;  /* 0x000000ff0b067210 */ /* 0x100fe400017e642b */
[----:B------:R-:W-:Y:S02]  /*26c0*/  SHF.R.U64 R11, R42, 0x4, R43 ;  /* 0x000000042a0b7819 */ /* 0x000fe4000000122b */
[----:B------:R-:W-:-:S04]  /*26d0*/  ISETP.GE.U32.AND.EX P1, PT, R6, R7, PT, P1 ;  /* 0x000000070600720c */ /* 0x000fc80003f26110 */
[----:B------:R-:W-:-:S04]  /*26e0*/  SEL R11, R11, 0xffffffff, !P1 ;  /* 0xffffffff0b0b7807 */ /* 0x000fc80004800000 */
[----:B------:R-:W-:-:S13]  /*26f0*/  ISETP.NE.AND P1, PT, R11, -0x1, PT ;  /* 0xffffffff0b00780c */ /* 0x000fda0003f25270 */
[----:B------:R-:W-:-:S05]  /*2700*/  @!P1 IMAD.MOV.U32 R7, RZ, RZ, 0x5368 ;  /* 0x00005368ff079424 */ /* 0x000fca00078e00ff */
[----:B------:R0:W-:Y:S01]  /*2710*/  @!P1 STL [R8], R7 ;  /* 0x0000000708009387 */ /* 0x0001e20000100800 */
[----:B------:R-:W-:Y:S05]  /*2720*/  @!P1 BRA `(.L_x_38) ;  /* 0x0000001400c49947 */ /* 0x000fea0003800000 */
[C---:B------:R-:W-:Y:S01]  /*2730*/  R2UR UR12, R36.reuse ;  /* 0x00000000240c72ca */ /* 0x040fe200000e0000 */
[----:B------:R-:W-:Y:S01]  /*2740*/  IMAD.WIDE R4, R11, 0x10, R4 ;  /* 0x000000100b047825 */ /* 0x000fe200078e0204 */
[C---:B------:R-:W-:Y:S02]  /*2750*/  R2UR UR13, R37.reuse ;  /* 0x00000000250d72ca */ /* 0x040fe400000e0000 */
[C---:B------:R-:W-:Y:S01]  /*2760*/  R2UR UR8, R36.reuse ;  /* 0x00000000240872ca */ /* 0x040fe200000e0000 */
[----:B0-----:R-:W-:Y:S01]  /*2770*/  IMAD.MOV.U32 R7, RZ, RZ, 0xb57 ;  /* 0x00000b57ff077424 */ /* 0x001fe200078e00ff */
[C---:B------:R-:W-:Y:S01]  /*2780*/  R2UR UR9, R37.reuse ;  /* 0x00000000250972ca */ /* 0x040fe200000e0000 */
[----:B------:R-:W-:Y:S01]  /*2790*/  IMAD.MOV.U32 R6, RZ, RZ, 0x1 ;  /* 0x00000001ff067424 */ /* 0x000fe200078e00ff */
[----:B------:R-:W-:Y:S02]  /*27a0*/  R2UR UR4, R36 ;  /* 0x00000000240472ca */ /* 0x000fe400000e0000 */
[----:B------:R-:W-:-:S02]  /*27b0*/  R2UR UR5, R37 ;  /* 0x00000000250572ca */ /* 0x000fc400000e0000 */
[C---:B------:R-:W-:Y:S02]  /*27c0*/  R2UR UR6, R36.reuse ;  /* 0x00000000240672ca */ /* 0x040fe400000e0000 */
[C---:B------:R-:W-:Y:S01]  /*27d0*/  R2UR UR7, R37.reuse ;  /* 0x00000000250772ca */ /* 0x040fe200000e0000 */
[----:B------:R1:W-:Y:S01]  /*27e0*/  ST.E desc[UR12][R4.64+0x8], R41 ;  /* 0x0000082904007985 */ /* 0x0003e2000c10190c */
[C---:B------:R-:W-:Y:S02]  /*27f0*/  R2UR UR14, R36.reuse ;  /* 0x00000000240e72ca */ /* 0x040fe400000e0000 */
[C---:B------:R-:W-:Y:S01]  /*2800*/  R2UR UR15, R37.reuse ;  /* 0x00000000250f72ca */ /* 0x040fe200000e0000 */
[----:B------:R1:W-:Y:S01]  /*2810*/  ST.E desc[UR8][R4.64+0x4], R7 ;  /* 0x0000040704007985 */ /* 0x0003e2000c101908 */
[----:B------:R-:W-:Y:S02]  /*2820*/  R2UR UR10, R36 ;  /* 0x00000000240a72ca */ /* 0x000fe400000e0000 */
[----:B------:R-:W-:Y:S01]  /*2830*/  R2UR UR11, R37 ;  /* 0x00000000250b72ca */ /* 0x000fe200000e0000 */
[----:B------:R1:W-:Y:S01]  /*2840*/  ST.E.U8 desc[UR4][R4.64], RZ ;  /* 0x000000ff04007985 */ /* 0x0003e2000c101104 */
[----:B------:R-:W-:-:S03]  /*2850*/  ISETP.GE.AND P1, PT, R9, RZ, PT ;  /* 0x000000ff0900720c */ /* 0x000fc60003f26270 */
[----:B------:R1:W-:Y:S04]  /*2860*/  ST.E.U8 desc[UR6][R4.64+0x1], RZ ;  /* 0x000001ff04007985 */ /* 0x0003e8000c101106 */
[----:B------:R1:W-:Y:S04]  /*2870*/  ST.E desc[UR14][R4.64+0xc], R47 ;  /* 0x00000c2f04007985 */ /* 0x0003e8000c10190e */
[----:B------:R1:W-:Y:S02]  /*2880*/  ST.E.U8 desc[UR10][R4.64+0x3], R6 ;  /* 0x0000030604007985 */ /* 0x0003e4000c10110a */
[----:B------:R-:W-:Y:S05]  /*2890*/  @!P1 BRA `(.L_x_38) ;  /* 0x0000001400689947 */ /* 0x000fea0003800000 */
[----:B------:R-:W-:Y:S01]  /*28a0*/  ISETP.NE.AND P1, PT, R9, RZ, PT ;  /* 0x000000ff0900720c */ /* 0x000fe20003f25270 */
[----:B------:R-:W-:Y:S01]  /*28b0*/  BSSY B1, `(.L_x_39) ;  /* 0x00000ea000017945 */ /* 0x000fe20003800000 */
[----:B------:R-:W-:-:S11]  /*28c0*/  IMAD.MOV.U32 R34, RZ, RZ, RZ ;  /* 0x000000ffff227224 */ /* 0x000fd600078e00ff */
[----:B------:R-:W-:Y:S05]  /*28d0*/  @!P1 BRA `(.L_x_40) ;  /* 0x0000000c009c9947 */ /* 0x000fea0003800000 */
[----:B------:R-:W-:Y:S01]  /*28e0*/  LOP3.LUT R34, R47, 0x7ffffffe, RZ, 0xc0, !PT ;  /* 0x7ffffffe2f227812 */ /* 0x000fe200078ec0ff */
[----:B-1----:R-:W-:-:S07]  /*28f0*/  IMAD.MOV.U32 R41, RZ, RZ, RZ ;  /* 0x000000ffff297224 */ /* 0x002fce00078e00ff */
.L_x_56:
[----:B01----:R-:W0:Y:S01]  /*2900*/  LDS.128 R4, [R40] ;  /* 0x0000000028047984 */ /* 0x003e220000000c00 */
[----:B------:R-:W-:Y:S05]  /*2910*/  YIELD ;  /* 0x0000000000007946 */ /* 0x000fea0003800000 */
[----:B------:R-:W-:Y:S02]  /*2920*/  R2UR UR4, R36 ;  /* 0x00000000240472ca */ /* 0x000fe400000e0000 */
[----:B------:R-:W-:Y:S01]  /*2930*/  R2UR UR5, R37 ;  /* 0x00000000250572ca */ /* 0x000fe200000e0000 */
[----:B0-----:R-:W-:-:S12]  /*2940*/  IMAD.WIDE R42, R11, 0x10, R4 ;  /* 0x000000100b2a7825 */ /* 0x001fd800078e0204 */
[----:B--2---:R-:W2:Y:S01]  /*2950*/  LD.E R44, desc[UR4][R42.64+0xc] ;  /* 0x00000c042a2c7980 */ /* 0x004ea2000c101900 */
[----:B------:R-:W-:Y:S01]  /*2960*/  BSSY B2, `(.L_x_41) ;  /* 0x0000069000027945 */ /* 0x000fe20003800000 */
        /* <DEDUP_REMOVED lines=8> */
[----:B------:R-:W0:Y:S01]  /*29f0*/  S2R R47, SR_CgaCtaId ;  /* 0x00000000002f7919 */ /* 0x000e220000008800 */
[C---:B--2---:R-:W-:Y:S02]  /*2a00*/  IADD3 R45, P1, PT, R42.reuse, 0x38, RZ ;  /* 0x000000382a2d7810 */ /* 0x044fe40007f3e0ff */
[--C-:B------:R-:W-:Y:S02]  /*2a10*/  SHF.R.U64 R40, R42, 0x4, R43.reuse ;  /* 0x000000042a287819 */ /* 0x100fe4000000122b */
[----:B------:R-:W-:Y:S01]  /*2a20*/  ISETP.LT.U32.AND P2, PT, R45, R6, PT ;  /* 0x000000062d00720c */ /* 0x000fe20003f41070 */
[----:B------:R-:W-:Y:S01]  /*2a30*/  IMAD.X R6, RZ, RZ, R43, P1 ;  /* 0x000000ffff067224 */ /* 0x000fe200008e062b */
[----:B------:R-:W-:-:S04]  /*2a40*/  ISETP.NE.AND P1, PT, R40, -0x1, PT ;  /* 0xffffffff2800780c */ /* 0x000fc80003f25270 */
[----:B------:R-:W-:Y:S02]  /*2a50*/  ISETP.LT.U32.AND.EX P1, PT, R6, R7, P1, P2 ;  /* 0x000000070600720c */ /* 0x000fe40000f21120 */
[----:B------:R-:W-:-:S04]  /*2a60*/  MOV R6, 0x400 ;  /* 0x0000040000067802 */ /* 0x000fc80000000f00 */
[----:B0-----:R-:W-:Y:S01]  /*2a70*/  LEA R48, R47, R6, 0x18 ;  /* 0x000000062f307211 */ /* 0x001fe200078ec0ff */
[----:B------:R-:W-:-:S06]  /*2a80*/  IMAD.MOV.U32 R6, RZ, RZ, R40 ;  /* 0x000000ffff067224 */ /* 0x000fcc00078e0028 */
        /* <DEDUP_REMOVED lines=9> */
[----:B------:R-:W-:Y:S01]  /*2b20*/  IMAD.MOV.U32 R53, RZ, RZ, -0x1 ;  /* 0xffffffffff357424 */ /* 0x000fe200078e00ff */
[C---:B------:R-:W-:Y:S02]  /*2b30*/  R2UR UR12, R36.reuse ;  /* 0x00000000240c72ca */ /* 0x040fe400000e0000 */
        /* <DEDUP_REMOVED lines=9> */
[----:B------:R-:W-:Y:S01]  /*2bd0*/  SHF.R.S32.HI R45, RZ, 0x1c, R40 ;  /* 0x0000001cff2d7819 */ /* 0x000fe20000011428 */
[----:B------:R-:W-:Y:S01]  /*2be0*/  IMAD.MOV.U32 R40, RZ, RZ, 0x1 ;  /* 0x00000001ff287424 */ /* 0x000fe200078e00ff */
        /* <DEDUP_REMOVED lines=22> */
.L_x_44:
[----:B------:R-:W-:Y:S05]  /*2d50*/  BSYNC B3 ;  /* 0x0000000000037941 */ /* 0x000fea0003800000 */
.L_x_43:
        /* <DEDUP_REMOVED lines=32> */
.L_x_46:
[----:B------:R-:W-:Y:S05]  /*2f60*/  BSYNC B3 ;  /* 0x0000000000037941 */ /* 0x000fea0003800000 */
.L_x_45:
[----:B------:R1:W-:Y:S01]  /*2f70*/  STL [R8], R7 ;  /* 0x0000000708007387 */ /* 0x0003e20000100800 */
[----:B------:R-:W-:Y:S05]  /*2f80*/  BRA `(.L_x_47) ;  /* 0x0000000000187947 */ /* 0x000fea0003800000 */
.L_x_42:
[----:B------:R-:W-:Y:S01]  /*2f90*/  R2UR UR4, R36 ;  /* 0x00000000240472ca */ /* 0x000fe200000e0000 */
[----:B------:R-:W-:Y:S01]  /*2fa0*/  IMAD.MOV.U32 R7, RZ, RZ, -0x1 ;  /* 0xffffffffff077424 */ /* 0x000fe200078e00ff */
[----:B------:R-:W-:Y:S02]  /*2fb0*/  R2UR UR5, R37 ;  /* 0x00000000250572ca */ /* 0x000fe400000e0000 */
[----:B------:R-:W-:-:S05]  /*2fc0*/  LEA R4, P1, R41, R42, 0x2 ;  /* 0x0000002a29047211 */ /* 0x000fca00078210ff */
[----:B------:R-:W-:-:S06]  /*2fd0*/  IMAD.X R5, RZ, RZ, R43, P1 ;  /* 0x000000ffff057224 */ /* 0x000fcc00008e062b */
[----:B------:R0:W-:Y:S02]  /*2fe0*/  ST.E desc[UR4][R4.64+0x20], R7 ;  /* 0x0000200704007985 */ /* 0x0001e4000c101904 */
.L_x_47:
[----:B------:R-:W-:Y:S05]  /*2ff0*/  BSYNC B2 ;  /* 0x0000000000027941 */ /* 0x000fea0003800000 */
.L_x_41:
[----:B------:R-:W2:Y:S01]  /*3000*/  S2UR UR5, SR_CgaCtaId ;  /* 0x00000000000579c3 */ /* 0x000ea20000008800 */
[----:B------:R-:W-:Y:S02]  /*3010*/  UMOV UR4, 0x400 ;  /* 0x0000040000047882 */ /* 0x000fe40000000000 */
[----:B--2---:R-:W-:Y:S01]  /*3020*/  ULEA UR4, UR5, UR4, 0x18 ;  /* 0x0000000405047291 */ /* 0x004fe2000f8ec0ff */
[----:B------:R-:W-:-:S05]  /*3030*/  R2UR UR5, R37 ;  /* 0x00000000250572ca */ /* 0x000fca00000e0000 */
[----:B------:R-:W-:Y:S01]  /*3040*/  IMAD.U32 R40, RZ, RZ, UR4 ;  /* 0x00000004ff287e24 */ /* 0x000fe2000f8e00ff */
[----:B------:R-:W-:-:S04]  /*3050*/  R2UR UR4, R36 ;  /* 0x00000000240472ca */ /* 0x000fc800000e0000 */
[----:B01----:R-:W0:Y:S02]  /*3060*/  LDS.128 R4, [R40] ;  /* 0x0000000028047984 */ /* 0x003e240000000c00 */
[----:B0-----:R-:W-:-:S07]  /*3070*/  IMAD.WIDE R44, R11, 0x10, R4 ;  /* 0x000000100b2c7825 */ /* 0x001fce00078e0204 */
[----:B------:R-:W2:Y:S01]  /*3080*/  LD.E R43, desc[UR4][R44.64+0xc] ;  /* 0x00000c042c2b7980 */ /* 0x000ea2000c101900 */
[----:B------:R-:W-:Y:S01]  /*3090*/  VIADD R42, R41, 0x1 ;  /* 0x00000001292a7836 */ /* 0x000fe20000000000 */
[----:B------:R-:W-:Y:S04]  /*30a0*/  BSSY B2, `(.L_x_48) ;  /* 0x0000067000027945 */ /* 0x000fe80003800000 */
        /* <DEDUP_REMOVED lines=10> */
[----:B------:R-:W-:Y:S01]  /*3150*/  ISETP.GE.U32.AND P2, PT, R47, R6, PT ;  /* 0x000000062f00720c */ /* 0x000fe20003f46070 */
[----:B------:R-:W-:Y:S01]  /*3160*/  IMAD.X R6, RZ, RZ, R45, P1 ;  /* 0x000000ffff067224 */ /* 0x000fe200008e062d */
[----:B------:R-:W-:-:S04]  /*3170*/  ISETP.NE.AND P1, PT, R46, -0x1, PT ;  /* 0xffffffff2e00780c */ /* 0x000fc80003f25270 */
[----:B------:R-:W-:-:S13]  /*3180*/  ISETP.GE.U32.OR.EX P1, PT, R6, R7, !P1, P2 ;  /* 0x000000070600720c */ /* 0x000fda0004f26520 */
[----:B------:R-:W-:Y:S05]  /*3190*/  @P1 BRA `(.L_x_51) ;  /* 0x0000000000a81947 */ /* 0x000fea0003800000 */
[----:B------:R-:W-:Y:S01]  /*31a0*/  SHF.R.S64 R47, RZ, 0x1c, R46 ;  /* 0x0000001cff2f7819 */ /* 0x000fe2000000102e */
        /* <DEDUP_REMOVED lines=37> */
[----:B------:R-:W2:Y:S01]  /*3400*/  LDL R6, [R8] ;  /* 0x0000000008067983 */ /* 0x000ea20000100800 */
[----:B------:R-:W-:Y:S01]  /*3410*/  IMAD.MOV.U32 R7, RZ, RZ, R46 ;  /* 0x000000ffff077224 */ /* 0x000fe200078e002e */
[----:B--2---:R-:W-:Y:S01]  /*3420*/  ISETP.EQ.AND P1, PT, R6, RZ, PT ;  /* 0x000000ff0600720c */ /* 0x004fe20003f22270 */
[----:B0-----:R-:W-:-:S12]  /*3430*/  BRA `(.L_x_52) ;  /* 0x0000000000107947 */ /* 0x001fd80003800000 */
.L_x_51:
[----:B------:R-:W-:Y:S01]  /*3440*/  IMAD.MOV.U32 R5, RZ, RZ, 0x5272 ;  /* 0x00005272ff057424 */ /* 0x000fe200078e00ff */
[----:B------:R-:W-:Y:S01]  /*3450*/  PLOP3.LUT P1, PT, PT, PT, PT, 0x8, 0x80 ;  /* 0x000000000080781c */ /* 0x000fe20003f2e170 */
[----:B------:R-:W-:-:S03]  /*3460*/  IMAD.MOV.U32 R7, RZ, RZ, -0x1 ;  /* 0xffffffffff077424 */ /* 0x000fc600078e00ff */
[----:B------:R0:W-:Y:S09]  /*3470*/  STL [R8], R5 ;  /* 0x0000000508007387 */ /* 0x0001f20000100800 */
.L_x_52:
[----:B------:R-:W-:Y:S05]  /*3480*/  BSYNC B3 ;  /* 0x0000000000037941 */ /* 0x000fea0003800000 */
.L_x_50:
[----:B------:R-:W-:Y:S01]  /*3490*/  BSSY B3, `(.L_x_53) ;  /* 0x000001f000037945 */ /* 0x000fe20003800000 */
[----:B------:R-:W-:-:S03]  /*34a0*/  IMAD.MOV.U32 R45, RZ, RZ, RZ ;  /* 0x000000ffff2d7224 */ /* 0x000fc600078e00ff */
[----:B------:R-:W-:Y:S05]  /*34b0*/  @!P1 BRA `(.L_x_54) ;  /* 0x0000000000709947 */ /* 0x000fea0003800000 */
[----:B------:R-:W-:-:S13]  /*34c0*/  ISETP.NE.AND P1, PT, R7, -0x1, PT ;  /* 0xffffffff0700780c */ /* 0x000fda0003f25270 */
[----:B0-----:R-:W-:-:S05]  /*34d0*/  @!P1 IMAD.MOV.U32 R5, RZ, RZ, 0x5368 ;  /* 0x00005368ff059424 */ /* 0x001fca00078e00ff */
[----:B------:R1:W-:Y:S01]  /*34e0*/  @!P1 STL [R8], R5 ;  /* 0x0000000508009387 */ /* 0x0003e20000100800 */
[----:B------:R-:W-:Y:S05]  /*34f0*/  @!P1 BRA `(.L_x_54) ;  /* 0x0000000000609947 */ /* 0x000fea0003800000 */
[----:B-1----:R-:W0:Y:S01]  /*3500*/  LDS.64 R4, [R40] ;  /* 0x0000000028047984 */ /* 0x002e220000000a00 */
[----:B------:R-:W-:Y:S02]  /*3510*/  R2UR UR4, R36 ;  /* 0x00000000240472ca */ /* 0x000fe400000e0000 */
[----:B------:R-:W-:Y:S01]  /*3520*/  R2UR UR5, R37 ;  /* 0x00000000250572ca */ /* 0x000fe200000e0000 */
[----:B0-----:R-:W-:-:S12]  /*3530*/  IMAD.WIDE R4, R7, 0x10, R4 ;  /* 0x0000001007047825 */ /* 0x001fd800078e0204 */
[----:B------:R2:W-:Y:S04]  /*3540*/  ST.E desc[UR4][R4.64+0x28], R43 ;  /* 0x0000282b04007985 */ /* 0x0005e8000c101904 */
[----:B------:R-:W3:Y:S02]  /*3550*/  LDL R6, [R8] ;  /* 0x0000000008067983 */ /* 0x000ee40000100800 */
[----:B---3--:R-:W-:-:S13]  /*3560*/  ISETP.NE.AND P1, PT, R6, RZ, PT ;  /* 0x000000ff0600720c */ /* 0x008fda0003f25270 */
[----:B--2---:R-:W-:Y:S05]  /*3570*/  @P1 BRA `(.L_x_54) ;  /* 0x0000000000401947 */ /* 0x004fea0003800000 */
[----:B------:R-:W0:Y:S01]  /*3580*/  LDS.64 R4, [R40] ;  /* 0x0000000028047984 */ /* 0x000e220000000a00 */
        /* <DEDUP_REMOVED lines=13> */
[----:B---3--:R-:W-:-:S04]  /*3660*/  ISETP.NE.AND P1, PT, R6, RZ, PT ;  /* 0x000000ff0600720c */ /* 0x008fc80003f25270 */
[----:B--2---:R-:W-:-:S09]  /*3670*/  SEL R45, R7, RZ, !P1 ;  /* 0x000000ff072d7207 */ /* 0x004fd20004800000 */
.L_x_54:
[----:B------:R-:W-:Y:S05]  /*3680*/  BSYNC B3 ;  /* 0x0000000000037941 */ /* 0x000fea0003800000 */
.L_x_53:
[----:B------:R2:W-:Y:S01]  /*3690*/  STL [R8], R45 ;  /* 0x0000002d08007387 */ /* 0x0005e20000100800 */
[----:B------:R-:W-:Y:S05]  /*36a0*/  BRA `(.L_x_55) ;  /* 0x0000000000187947 */ /* 0x000fea0003800000 */
.L_x_49:
[----:B------:R-:W-:Y:S01]  /*36b0*/  R2UR UR4, R36 ;  /* 0x00000000240472ca */ /* 0x000fe200000e0000 */
[----:B------:R-:W-:Y:S01]  /*36c0*/  IMAD.MOV.U32 R5, RZ, RZ, -0x1 ;  /* 0xffffffffff057424 */ /* 0x000fe200078e00ff */
[----:B------:R-:W-:Y:S02]  /*36d0*/  R2UR UR5, R37 ;  /* 0x00000000250572ca */ /* 0x000fe400000e0000 */
[----:B------:R-:W-:-:S05]  /*36e0*/  LEA R42, P1, R42, R44, 0x2 ;  /* 0x0000002c2a2a7211 */ /* 0x000fca00078210ff */
[----:B------:R-:W-:-:S06]  /*36f0*/  IMAD.X R43, RZ, RZ, R45, P1 ;  /* 0x000000ffff2b7224 */ /* 0x000fcc00008e062d */
[----:B------:R0:W-:Y:S02]  /*3700*/  ST.E desc[UR4][R42.64+0x20], R5 ;  /* 0x000020052a007985 */ /* 0x0001e4000c101904 */
.L_x_55:
[----:B------:R-:W-:Y:S05]  /*3710*/  BSYNC B2 ;  /* 0x0000000000027941 */ /* 0x000fea0003800000 */
.L_x_48:
[----:B------:R-:W-:-:S05]  /*3720*/  VIADD R41, R41, 0x2 ;  /* 0x0000000229297836 */ /* 0x000fca0000000000 */
[----:B------:R-:W-:-:S13]  /*3730*/  ISETP.NE.AND P1, PT, R41, R34, PT ;  /* 0x000000222900720c */ /* 0x000fda0003f25270 */
[----:B------:R-:W-:Y:S05]  /*3740*/  @P1 BRA `(.L_x_56) ;  /* 0xfffffff0006c1947 */ /* 0x000fea000383ffff */
.L_x_40:
[----:B------:R-:W-:Y:S05]  /*3750*/  BSYNC B1 ;  /* 0x0000000000017941 */ /* 0x000fea0003800000 */
.L_x_39:
[----:B-1----:R-:W-:-:S04]  /*3760*/  LOP3.LUT R4, R9, 0x1, RZ, 0xc0, !PT ;  /* 0x0000000109047812 */ /* 0x002fc800078ec0ff */
[----:B------:R-:W-:-:S13]  /*3770*/  ISETP.NE.U32.AND P1, PT, R4, 0x1, PT ;  /* 0x000000010400780c */ /* 0x000fda0003f25070 */
[----:B------:R-:W-:Y:S05]  /*3780*/  @!P1 BRA `(.L_x_38) ;  /* 0x0000000400ac9947 */ /* 0x000fea0003800000 */
[----:B0-----:R-:W0:Y:S01]  /*3790*/  LDS.128 R4, [R40] ;  /* 0x0000000028047984 */ /* 0x001e220000000c00 */
[----:B------:R-:W-:Y:S02]  /*37a0*/  R2UR UR4, R36 ;  /* 0x00000000240472ca */ /* 0x000fe400000e0000 */
[----:B------:R-:W-:Y:S01]  /*37b0*/  R2UR UR5, R37 ;  /* 0x00000000250572ca */ /* 0x000fe200000e0000 */
[----:B0-----:R-:W-:-:S12]  /*37c0*/  IMAD.WIDE R42, R11, 0x10, R4 ;  /* 0x000000100b2a7825 */ /* 0x001fd800078e0204 */
[----:B------:R-:W3:Y:S02]  /*37d0*/  LD.E R41, desc[UR4][R42.64+0xc] ;  /* 0x00000c042a297980 */ /* 0x000ee4000c101900 */
[----:B---3--:R-:W-:-:S13]  /*37e0*/  ISETP.GE.AND P1, PT, R34, R41, PT ;  /* 0x000000292200720c */ /* 0x008fda0003f26270 */
        /* <DEDUP_REMOVED lines=55> */
[----:B-1----:R-:W-:-:S12]  /*3b60*/  BRA `(.L_x_60) ;  /* 0x0000000000107947 */ /* 0x002fd80003800000 */
.L_x_59:
[----:B------:R-:W-:Y:S01]  /*3b70*/  IMAD.MOV.U32 R5, RZ, RZ, 0x5272 ;  /* 0x00005272ff057424 */ /* 0x000fe200078e00ff */
[----:B------:R-:W-:Y:S01]  /*3b80*/  PLOP3.LUT P1, PT, PT, PT, PT, 0x8, 0x80 ;  /* 0x000000000080781c */ /* 0x000fe20003f2e170 */
[----:B------:R-:W-:-:S03]  /*3b90*/  IMAD.MOV.U32 R43, RZ, RZ, -0x1 ;  /* 0xffffffffff2b7424 */ /* 0x000fc600078e00ff */
[----:B------:R0:W-:Y:S09]  /*3ba0*/  STL [R8], R5 ;  /* 0x0000000508007387 */ /* 0x0001f20000100800 */
.L_x_60:
[----:B------:R-:W-:Y:S05]  /*3bb0*/  BSYNC B1 ;  /* 0x0000000000017941 */ /* 0x000fea0003800000 */
.L_x_58:
        /* <DEDUP_REMOVED lines=31> */
.L_x_62:
[----:B------:R-:W-:Y:S05]  /*3db0*/  BSYNC B1 ;  /* 0x0000000000017941 */ /* 0x000fea0003800000 */
.L_x_61:
[----:B------:R4:W-:Y:S01]  /*3dc0*/  STL [R8], R7 ;  /* 0x0000000708007387 */ /* 0x0009e20000100800 */
[----:B------:R-:W-:Y:S05]  /*3dd0*/  BRA `(.L_x_38) ;  /* 0x0000000000187947 */ /* 0x000fea0003800000 */
.L_x_57:
[----:B------:R-:W-:Y:S01]  /*3de0*/  R2UR UR4, R36 ;  /* 0x00000000240472ca */ /* 0x000fe200000e0000 */
[----:B------:R-:W-:Y:S01]  /*3df0*/  IMAD.MOV.U32 R7, RZ, RZ, -0x1 ;  /* 0xffffffffff077424 */ /* 0x000fe200078e00ff */
[----:B------:R-:W-:Y:S02]  /*3e00*/  R2UR UR5, R37 ;  /* 0x00000000250572ca */ /* 0x000fe400000e0000 */
[----:B------:R-:W-:-:S05]  /*3e10*/  LEA R4, P1, R34, R42, 0x2 ;  /* 0x0000002a22047211 */ /* 0x000fca00078210ff */
[----:B------:R-:W-:-:S06]  /*3e20*/  IMAD.X R5, RZ, RZ, R43, P1 ;  /* 0x000000ffff057224 */ /* 0x000fcc00008e062b */
[----:B------:R3:W-:Y:S02]  /*3e30*/  ST.E desc[UR4][R4.64+0x20], R7 ;  /* 0x0000200704007985 */ /* 0x0007e4000c101904 */
.L_x_38:
[----:B------:R-:W-:Y:S05]  /*3e40*/  BSYNC B0 ;  /* 0x0000000000007941 */ /* 0x000fea0003800000 */
.L_x_37:
[----:B------:R-:W-:Y:S01]  /*3e50*/  ISETP.NE.AND P1, PT, R9, RZ, PT ;  /* 0x000000ff0900720c */ /* 0x000fe20003f25270 */
[----:B------:R-:W-:-:S12]  /*3e60*/  BSSY B0, `(.L_x_63) ;  /* 0x0000e02000007945 */ /* 0x000fd80003800000 */
[----:B------:R-:W-:Y:S05]  /*3e70*/  @!P1 BRA `(.L_x_64) ;  /* 0x000000d800509947 */ /* 0x000fea0003800000 */
[----:B------:R-:W-:Y:S01]  /*3e80*/  ISETP.GE.AND P1, PT, R9, 0x1, PT ;  /* 0x000000010900780c */ /* 0x000fe20003f26270 */
[----:B0-----:R-:W-:-:S12]  /*3e90*/  IMAD.MOV.U32 R43, RZ, RZ, RZ ;  /* 0x000000ffff2b7224 */ /* 0x001fd800078e00ff */
[----:B------:R-:W-:Y:S05]  /*3ea0*/  @!P1 BRA `(.L_x_65) ;  /* 0x0000007c00089947 */ /* 0x000fea0003800000 */
[----:B------:R-:W-:-:S13]  /*3eb0*/  ISETP.EQ.OR P0, PT, R12, RZ, !P0 ;  /* 0x000000ff0c00720c */ /* 0x000fda0004702670 */
[----:B------:R-:W-:Y:S05]  /*3ec0*/  @P0 BRA `(.L_x_66) ;  /* 0x000000dc00ec0947 */ /* 0x000fea0003800000 */
[----:B------:R-:W-:Y:S02]  /*3ed0*/  IMAD.MOV.U32 R34, RZ, RZ, RZ ;  /* 0x000000ffff227224 */ /* 0x000fe400078e00ff */
[----:B------:R-:W-:Y:S02]  /*3ee0*/  IMAD.MOV R32, RZ, RZ, -R14 ;  /* 0x000000ffff207224 */ /* 0x000fe400078e0a0e */
[----:B------:R-:W-:-:S07]  /*3ef0*/  IMAD.MOV.U32 R43, RZ, RZ, RZ ;  /* 0x000000ffff2b7224 */ /* 0x000fce00078e00ff */
.L_x_195:
[----:B------:R-:W-:-:S13]  /*3f00*/  ISETP.GE.AND P0, PT, R43, R12, PT ;  /* 0x0000000c2b00720c */ /* 0x000fda0003f06270 */
[----:B0123-5:R-:W-:Y:S05]  /*3f10*/  @P0 BRA `(.L_x_66) ;  /* 0x000000dc00d80947 */ /* 0x02ffea0003800000 */
[----:B-1----:R-:W-:-:S07]  /*3f20*/  IMAD.MOV.U32 R41, RZ, RZ, R43 ;  /* 0x000000ffff297224 */ /* 0x002fce00078e002b */
.L_x_291:
[----:B-----5:R-:W-:Y:S01]  /*3f30*/  ISETP.NE.AND P1, PT, R13, -0x1, PT ;  /* 0xffffffff0d00780c */ /* 0x020fe20003f25270 */
[----:B------:R-:W-:-:S12]  /*3f40*/  BSSY B1, `(.L_x_67) ;  /* 0x0000074000017945 */ /* 0x000fd80003800000 */
[----:B0--3--:R-:W-:Y:S01]  /*3f50*/  @!P1 IMAD.MOV.U32 R5, RZ, RZ, 0x5368 ;  /* 0x00005368ff059424 */ /* 0x009fe200078e00ff */
[----:B------:R-:W-:-:S04]  /*3f60*/  @!P1 PRMT R40, RZ, 0x7610, R40 ;  /* 0x00007610ff289816 */ /* 0x000fc80000000028 */
[----:B------:R0:W-:Y:S01]  /*3f70*/  @!P1 STL [R8], R5 ;  /* 0x0000000508009387 */ /* 0x0001e20000100800 */
[----:B-1----:R-:W-:Y:S05]  /*3f80*/  @!P1 BRA `(.L_x_68) ;  /* 0x0000000400bc9947 */ /* 0x002fea0003800000 */
[----:B0-----:R-:W0:Y:S01]  /*3f90*/  S2R R5, SR_CgaCtaId ;  /* 0x0000000000057919 */ /* 0x001e220000008800 */
[----:B------:R-:W-:Y:S02]  /*3fa0*/  MOV R40, 0x400 ;  /* 0x0000040000287802 */ /* 0x000fe40000000f00 */
[----:B------:R-:W-:Y:S02]  /*3fb0*/  R2UR UR4, R36 ;  /* 0x00000000240472ca */ /* 0x000fe400000e0000 */
[----:B------:R-:W-:Y:S02]  /*3fc0*/  R2UR UR5, R37 ;  /* 0x00000000250572ca */ /* 0x000fe400000e0000 */
[----:B0-----:R-:W-:-:S05]  /*3fd0*/  LEA R40, R5, R40, 0x18 ;  /* 0x0000002805287211 */ /* 0x001fca00078ec0ff */
[----:B----4-:R-:W2:Y:S02]  /*3fe0*/  LDS.128 R4, [R40] ;  /* 0x0000000028047984 */ /* 0x010ea40000000c00 */
[----:B--2---:R-:W-:-:S05]  /*3ff0*/  IMAD.WIDE R44, R13, 0x10, R4 ;  /* 0x000000100d2c7825 */ /* 0x004fca00078e0204 */
[----:B------:R-:W2:Y:S01]  /*4000*/  LD.E R42, desc[UR4][R44.64+0xc] ;  /* 0x00000c042c2a7980 */ /* 0x000ea2000c101900 */
[C---:B------:R-:W-:Y:S02]  /*4010*/  ISETP.GT.AND P2, PT, R41.reuse, -0x1, PT ;  /* 0xffffffff2900780c */ /* 0x040fe40003f44270 */
[----:B--2---:R-:W-:-:S13]  /*4020*/  ISETP.GE.AND P0, PT, R41, R42, PT ;  /* 0x0000002a2900720c */ /* 0x004fda0003f06270 */
[----:B------:R-:W-:Y:S05]  /*4030*/  @!P0 BRA P2, `(.L_x_69) ;  /* 0x0000000400788947 */ /* 0x000fea0001000000 */
[----:B------:R-:W-:Y:S05]  /*4040*/  YIELD ;  /* 0x0000000000007946 */ /* 0x000fea0003800000 */
        /* <DEDUP_REMOVED lines=11> */
[----:B------:R-:W-:-:S13]  /*4100*/  ISETP.LT.U32.AND.EX P0, PT, R6, R7, P0, P2 ;  /* 0x000000070600720c */ /* 0x000fda0000701120 */
[----:B------:R-:W-:Y:S01]  /*4110*/  @!P0 IMAD.MOV.U32 R7, RZ, RZ, 0x5272 ;  /* 0x00005272ff078424 */ /* 0x000fe200078e00ff */
[----:B------:R-:W-:-:S04]  /*4120*/  @!P0 PLOP3.LUT P2, PT, PT, PT, PT, 0x8, 0x80 ;  /* 0x000000000080881c */ /* 0x000fc80003f4e170 */
[----:B------:R0:W-:Y:S01]  /*4130*/  @!P0 STL [R8], R7 ;  /* 0x0000000708008387 */ /* 0x0001e20000100800 */
[----:B------:R-:W-:Y:S08]  /*4140*/  @!P0 BRA `(.L_x_71) ;  /* 0x0000000000a08947 */ /* 0x000ff00003800000 */
[----:B------:R-:W-:Y:S01]  /*4150*/  SHF.R.S64 R47, RZ, 0x1c, R46 ;  /* 0x0000001cff2f7819 */ /* 0x000fe2000000102e */
[----:B0-----:R-:W-:Y:S01]  /*4160*/  IMAD.MOV.U32 R7, RZ, RZ, 0x1 ;  /* 0x00000001ff077424 */ /* 0x001fe200078e00ff */
        /* <DEDUP_REMOVED lines=38> */
.L_x_71:
[----:B------:R-:W-:Y:S05]  /*43d0*/  BSYNC B2 ;  /* 0x0000000000027941 */ /* 0x000fea0003800000 */
.L_x_70:
        /* <DEDUP_REMOVED lines=32> */
.L_x_73:
[----:B------:R-:W-:Y:S05]  /*45e0*/  BSYNC B2 ;  /* 0x0000000000027941 */ /* 0x000fea0003800000 */
.L_x_72:
[----:B------:R1:W-:Y:S01]  /*45f0*/  STL [R8], R7 ;  /* 0x0000000708007387 */ /* 0x0003e20000100800 */
[----:B------:R-:W-:Y:S01]  /*4600*/  PRMT R40, RZ, 0x7610, R40 ;  /* 0x00007610ff287816 */ /* 0x000fe20000000028 */
[----:B------:R-:W-:Y:S06]  /*4610*/  BRA `(.L_x_68) ;  /* 0x0000000000187947 */ /* 0x000fec0003800000 */
.L_x_69:
[----:B------:R-:W-:Y:S02]  /*4620*/  LEA R5, R41, 0x20, 0x2 ;  /* 0x0000002029057811 */ /* 0x000fe400078e10ff */
[----:B------:R-:W-:Y:S02]  /*4630*/  R2UR UR4, R36 ;  /* 0x00000000240472ca */ /* 0x000fe400000e0000 */
[----:B------:R-:W-:Y:S02]  /*4640*/  R2UR UR5, R37 ;  /* 0x00000000250572ca */ /* 0x000fe400000e0000 */
[----:B------:R-:W-:-:S05]  /*4650*/  IADD3 R4, P0, PT, R44, R5, RZ ;  /* 0x000000052c047210 */ /* 0x000fca0007f1e0ff */
[----:B------:R-:W-:-:S06]  /*4660*/  IMAD.X R5, RZ, RZ, R45, P0 ;  /* 0x000000ffff057224 */ /* 0x000fcc00000e062d */
[----:B------:R3:W5:Y:S02]  /*4670*/  LD.E.U8 R40, desc[UR4][R4.64] ;  /* 0x0000000404287980 */ /* 0x000764000c101100 */
.L_x_68:
[----:B------:R-:W-:Y:S05]  /*4680*/  BSYNC B1 ;  /* 0x0000000000017941 */ /* 0x000fea0003800000 */
.L_x_67:
[----:B------:R-:W-:Y:S01]  /*4690*/  ISETP.NE.AND P0, PT, R15, -0x1, PT ;  /* 0xffffffff0f00780c */ /* 0x000fe20003f05270 */
[----:B------:R-:W-:-:S12]  /*46a0*/  BSSY B1, `(.L_x_74) ;  /* 0x0000072000017945 */ /* 0x000fd80003800000 */
[----:B0--3--:R-:W-:Y:S01]  /*46b0*/  @!P0 IMAD.MOV.U32 R5, RZ, RZ, 0x5368 ;  /* 0x00005368ff058424 */ /* 0x009fe200078e00ff */
        /* <DEDUP_REMOVED lines=8> */
[----:B-1--4-:R-:W2:Y:S02]  /*4740*/  LDS.128 R4, [R42] ;  /* 0x000000002a047984 */ /* 0x012ea40000000c00 */
[----:B--2---:R-:W-:-:S05]  /*4750*/  IMAD.WIDE R44, R15, 0x10, R4 ;  /* 0x000000100f2c7825 */ /* 0x004fca00078e0204 */
[----:B------:R-:W2:Y:S02]  /*4760*/  LD.E R47, desc[UR4][R44.64+0xc] ;  /* 0x00000c042c2f7980 */ /* 0x000ea4000c101900 */
[----:B--2---:R-:W-:-:S13]  /*4770*/  ISETP.GT.AND P0, PT, R47, RZ, PT ;  /* 0x000000ff2f00720c */ /* 0x004fda0003f04270 */
[----:B------:R-:W-:Y:S05]  /*4780*/  @P0 BRA `(.L_x_76) ;  /* 0x0000000400800947 */ /* 0x000fea0003800000 */
        /* <DEDUP_REMOVED lines=11> */
[----:B------:R-:W-:Y:S01]  /*4840*/  ISETP.NE.AND P0, PT, R46, -0x1, PT ;  /* 0xffffffff2e00780c */ /* 0x000fe20003f05270 */
[----:B------:R-:W-:-:S03]  /*4850*/  IMAD.MOV.U32 R49, RZ, RZ, R46 ;  /* 0x000000ffff317224 */ /* 0x000fc600078e002e */
        /* <DEDUP_REMOVED lines=45> */
.L_x_78:
[----:B------:R-:W-:Y:S05]  /*4b30*/  BSYNC B2 ;  /* 0x0000000000027941 */ /* 0x000fea0003800000 */
.L_x_77:
        /* <DEDUP_REMOVED lines=21> */
[----:B------:R-:W2:Y:S01]  /*4c90*/  LDL R6, [R8] ;  /* 0x0000000008067983 */ /* 0x000ea20000100800 */
[----:B------:R-:W-:Y:S01]  /*4ca0*/  IMAD.MOV.U32 R7, RZ, RZ, RZ ;  /* 0x000000ffff077224 */ /* 0x000fe200078e00ff */
        /* <DEDUP_REMOVED lines=10> */
.L_x_80:
[----:B------:R-:W-:Y:S05]  /*4d50*/  BSYNC B2 ;  /* 0x0000000000027941 */ /* 0x000fea0003800000 */
.L_x_79:
[----:B------:R1:W-:Y:S01]  /*4d60*/  STL [R8], R7 ;  /* 0x0000000708007387 */ /* 0x0003e20000100800 */
[----:B------:R-:W-:Y:S01]  /*4d70*/  PRMT R44, RZ, 0x7610, R44 ;  /* 0x00007610ff2c7816 */ /* 0x000fe2000000002c */
[----:B------:R-:W-:Y:S06]  /*4d80*/  BRA `(.L_x_75) ;  /* 0x00000000000c7947 */ /* 0x000fec0003800000 */
.L_x_76:
[----:B------:R-:W-:Y:S02]  /*4d90*/  R2UR UR4, R36 ;  /* 0x00000000240472ca */ /* 0x000fe400000e0000 */
[----:B------:R-:W-:-:S13]  /*4da0*/  R2UR UR5, R37 ;  /* 0x00000000250572ca */ /* 0x000fda00000e0000 */
[----:B------:R3:W5:Y:S02]  /*4db0*/  LD.E.U8 R44, desc[UR4][R44.64+0x20] ;  /* 0x000020042c2c7980 */ /* 0x000764000c101100 */
.L_x_75:
[----:B------:R-:W-:Y:S05]  /*4dc0*/  BSYNC B1 ;  /* 0x0000000000017941 */ /* 0x000fea0003800000 */
.L_x_74:
[----:B-----5:R-:W-:Y:S02]  /*4dd0*/  LOP3.LUT R44, R44, 0xff, RZ, 0xc0, !PT ;  /* 0x000000ff2c2c7812 */ /* 0x020fe400078ec0ff */
[----:B0-----:R-:W-:Y:S01]  /*4de0*/  LOP3.LUT R5, R40, 0xff, RZ, 0xc0, !PT ;  /* 0x000000ff28057812 */ /* 0x001fe200078ec0ff */
[----:B------:R-:W-:-:S03]  /*4df0*/  IMAD.MOV.U32 R40, RZ, RZ, R41 ;  /* 0x000000ffff287224 */ /* 0x000fc600078e0029 */
[----:B------:R-:W-:-:S13]  /*4e00*/  ISETP.NE.AND P0, PT, R5, R44, PT ;  /* 0x0000002c0500720c */ /* 0x000fda0003f05270 */
[----:B------:R-:W-:Y:S05]  /*4e10*/  @P0 BRA `(.L_x_81) ;  /* 0x000000c800580947 */ /* 0x000fea0003800000 */
[----:B------:R-:W-:-:S13]  /*4e20*/  ISETP.GE.AND P0, PT, R14, 0x2, PT ;  /* 0x000000020e00780c */ /* 0x000fda0003f06270 */
[----:B------:R-:W-:Y:S05]  /*4e30*/  @!P0 BRA `(.L_x_82) ;  /* 0x0000000c00ec8947 */ /* 0x000fea0003800000 */
[----:B------:R-:W-:Y:S02]  /*4e40*/  IMAD.SHL.U32 R42, R41, 0x4, RZ ;  /* 0x00000004292a7824 */ /* 0x000fe400078e00ff */
[----:B------:R-:W-:Y:S02]  /*4e50*/  IMAD.MOV.U32 R46, RZ, RZ, RZ ;  /* 0x000000ffff2e7224 */ /* 0x000fe400078e00ff */
[----:B------:R-:W-:Y:S02]  /*4e60*/  IMAD.MOV.U32 R47, RZ, RZ, 0x24 ;  /* 0x00000024ff2f7424 */ /* 0x000fe400078e00ff */
[----:B------:R-:W-:Y:S02]  /*4e70*/  IMAD.MOV.U32 R48, RZ, RZ, R32 ;  /* 0x000000ffff307224 */ /* 0x000fe400078e0020 */
[----:B------:R-:W-:-:S07]  /*4e80*/  IMAD.MOV.U32 R50, RZ, RZ, R41 ;  /* 0x000000ffff327224 */ /* 0x000fce00078e0029 */
.L_x_97:
[----:B0-----:R-:W-:Y:S01]  /*4e90*/  @!P1 IMAD.MOV.U32 R5, RZ, RZ, 0x5368 ;  /* 0x00005368ff059424 */ /* 0x001fe200078e00ff */
[----:B------:R-:W-:Y:S05]  /*4ea0*/  YIELD ;  /* 0x0000000000007946 */ /* 0x000fea0003800000 */
[----:B------:R0:W-:Y:S01]  /*4eb0*/  @!P1 STL [R8], R5 ;  /* 0x0000000508009387 */ /* 0x0001e20000100800 */
[----:B------:R-:W-:Y:S01]  /*4ec0*/  BSSY B1, `(.L_x_83) ;  /* 0x0000073000017945 */ /* 0x000fe20003800000 */
[----:B------:R-:W-:Y:S01]  /*4ed0*/  VIADD R46, R46, 0x1 ;  /* 0x000000012e2e7836 */ /* 0x000fe20000000000 */
[----:B------:R-:W-:Y:S01]  /*4ee0*/  @!P1 PRMT R49, RZ, 0x7610, R49 ;  /* 0x00007610ff319816 */ /* 0x000fe20000000031 */
[----:B------:R-:W-:Y:S01]  /*4ef0*/  VIADD R40, R50, 0x1 ;  /* 0x0000000132287836 */ /* 0x000fe20000000000 */
[----:B------:R-:W-:Y:S06]  /*4f00*/  @!P1 BRA `(.L_x_84) ;  /* 0x0000000400b89947 */ /* 0x000fec0003800000 */
[----:B------:R-:W5:Y:S01]  /*4f10*/  S2R R4, SR_CgaCtaId ;  /* 0x0000000000047919 */ /* 0x000f620000008800 */
[----:B------:R-:W-:Y:S02]  /*4f20*/  MOV R49, 0x400 ;  /* 0x0000040000317802 */ /* 0x000fe40000000f00 */
[----:B------:R-:W-:Y:S02]  /*4f30*/  R2UR UR4, R36 ;  /* 0x00000000240472ca */ /* 0x000fe400000e0000 */
[----:B------:R-:W-:Y:S02]  /*4f40*/  R2UR UR5, R37 ;  /* 0x00000000250572ca */ /* 0x000fe400000e0000 */
[----:B-----5:R-:W-:-:S05]  /*4f50*/  LEA R49, R4, R49, 0x18 ;  /* 0x0000003104317211 */ /* 0x020fca00078ec0ff */
[----:B01--4-:R-:W2:Y:S02]  /*4f60*/  LDS.128 R4, [R49] ;  /* 0x0000000031047984 */ /* 0x013ea40000000c00 */
[----:B--23--:R-:W-:-:S05]  /*4f70*/  IMAD.WIDE R44, R13, 0x10, R4 ;  /* 0x000000100d2c7825 */ /* 0x00cfca00078e0204 */
        /* <DEDUP_REMOVED lines=38> */
[----:B------:R-:W-:Y:S02]  /*51e0*/  IMAD.X R51, R5, 0x1, R59, P2 ;  /* 0x0000000105337824 */ /* 0x000fe400010e063b */
[----:B------:R-:W-:-:S03]  /*51f0*/  IMAD.MOV.U32 R5, RZ, RZ, 0x1 ;  /* 0x00000001ff057424 */ /* 0x000fc600078e00ff */
        /* <DEDUP_REMOVED lines=20> */
.L_x_87:
[----:B------:R-:W-:Y:S05]  /*5340*/  BSYNC B2 ;  /* 0x0000000000027941 */ /* 0x000fea0003800000 */
.L_x_86:
        /* <DEDUP_REMOVED lines=32> */
.L_x_89:
[----:B------:R-:W-:Y:S05]  /*5550*/  BSYNC B2 ;  /* 0x0000000000027941 */ /* 0x000fea0003800000 */
.L_x_88:
[----:B------:R1:W-:Y:S01]  /*5560*/  STL [R8], R7 ;  /* 0x0000000708007387 */ /* 0x0003e20000100800 */
[----:B------:R-:W-:Y:S01]  /*5570*/  PRMT R49, RZ, 0x7610, R49 ;  /* 0x00007610ff317816 */ /* 0x000fe20000000031 */
[----:B------:R-:W-:Y:S06]  /*5580*/  BRA `(.L_x_84) ;  /* 0x0000000000187947 */ /* 0x000fec0003800000 */
.L_x_85:
[----:B------:R-:W-:Y:S01]  /*5590*/  VIADD R5, R42, 0x24 ;  /* 0x000000242a057836 */ /* 0x000fe20000000000 */
[----:B------:R-:W-:Y:S02]  /*55a0*/  R2UR UR4, R36 ;  /* 0x00000000240472ca */ /* 0x000fe400000e0000 */
[----:B------:R-:W-:Y:S02]  /*55b0*/  R2UR UR5, R37 ;  /* 0x00000000250572ca */ /* 0x000fe400000e0000 */
[----:B------:R-:W-:-:S05]  /*55c0*/  IADD3 R4, P0, PT, R44, R5, RZ ;  /* 0x000000052c047210 */ /* 0x000fca0007f1e0ff */
[----:B------:R-:W-:-:S06]  /*55d0*/  IMAD.X R5, RZ, RZ, R45, P0 ;  /* 0x000000ffff057224 */ /* 0x000fcc00000e062d */
[----:B------:R0:W5:Y:S02]  /*55e0*/  LD.E.U8 R49, desc[UR4][R4.64] ;  /* 0x0000000404317980 */ /* 0x000164000c101100 */
.L_x_84:
[----:B------:R-:W-:Y:S05]  /*55f0*/  BSYNC B1 ;  /* 0x0000000000017941 */ /* 0x000fea0003800000 */
.L_x_83:
[----:B------:R-:W-:Y:S01]  /*5600*/  ISETP.NE.AND P0, PT, R15, -0x1, PT ;  /* 0xffffffff0f00780c */ /* 0x000fe20003f05270 */
[----:B------:R-:W-:-:S12]  /*5610*/  BSSY B1, `(.L_x_90) ;  /* 0x0000073000017945 */ /* 0x000fd80003800000 */
[----:B0-----:R-:W-:Y:S01]  /*5620*/  @!P0 IMAD.MOV.U32 R5, RZ, RZ, 0x5368 ;  /* 0x00005368ff058424 */ /* 0x001fe200078e00ff */
        /* <DEDUP_REMOVED lines=9> */
[----:B--23--:R-:W-:-:S05]  /*56c0*/  IMAD.WIDE R44, R15, 0x10, R4 ;  /* 0x000000100f2c7825 */ /* 0x00cfca00078e0204 */
        /* <DEDUP_REMOVED lines=9> */
[----:B--2---:R-:W-:-:S04]  /*5760*/  IADD3 R51, P0, PT, R44, 0x38, RZ ;  /* 0x000000382c337810 */ /* 0x004fc80007f1e0ff */
[----:B------:R-:W-:Y:S01]  /*5770*/  ISETP.LT.U32.AND P2, PT, R51, R6, PT ;  /* 0x000000063300720c */ /* 0x000fe20003f41070 */
[--C-:B------:R-:W-:Y:S01]  /*5780*/  IMAD.X R6, RZ, RZ, R45.reuse, P0 ;  /* 0x000000ffff067224 */ /* 0x100fe200000e062d */
[----:B------:R-:W-:-:S04]  /*5790*/  SHF.R.U64 R51, R44, 0x4, R45 ;  /* 0x000000042c337819 */ /* 0x000fc8000000122d */
        /* <DEDUP_REMOVED lines=23> */
[----:B------:R-:W-:Y:S01]  /*5910*/  IADD3 R44, P2, PT, R4, R55, RZ ;  /* 0x00000037042c7210 */ /* 0x000fe20007f5e0ff */
[----:B------:R-:W-:-:S04]  /*5920*/  IMAD.MOV.U32 R4, RZ, RZ, 0x1 ;  /* 0x00000001ff047424 */ /* 0x000fc800078e00ff */
[----:B------:R-:W-:Y:S01]  /*5930*/  IMAD.X R45, R5, 0x1, R57, P2 ;  /* 0x00000001052d7824 */ /* 0x000fe200010e0639 */
[----:B------:R-:W-:-:S04]  /*5940*/  PRMT R5, R4, 0x7610, R5 ;  /* 0x0000761004057816 */ /* 0x000fc80000000005 */
[----:B------:R-:W-:Y:S04]  /*5950*/  ST.E desc[UR8][R44.64+0x4], R7 ;  /* 0x000004072c007985 */ /* 0x000fe8000c101908 */
[----:B------:R-:W-:Y:S04]  /*5960*/  ST.E.U8 desc[UR10][R44.64+0x3], R5 ;  /* 0x000003052c007985 */ /* 0x000fe8000c10110a */
[----:B------:R-:W-:Y:S04]  /*5970*/  ST.E desc[UR12][R44.64+0x8], R59 ;  /* 0x0000083b2c007985 */ /* 0x000fe8000c10190c */
[----:B------:R-:W-:Y:S04]  /*5980*/  ST.E desc[UR14][R44.64+0x10], R61 ;  /* 0x0000103d2c007985 */ /* 0x000fe8000c10190e */
        /* <DEDUP_REMOVED lines=16> */
.L_x_94:
[----:B------:R-:W-:Y:S05]  /*5a90*/  BSYNC B2 ;  /* 0x0000000000027941 */ /* 0x000fea0003800000 */
.L_x_93:
        /* <DEDUP_REMOVED lines=32> */
.L_x_96:
[----:B------:R-:W-:Y:S05]  /*5ca0*/  BSYNC B2 ;  /* 0x0000000000027941 */ /* 0x000fea0003800000 */
.L_x_95:
[----:B------:R1:W-:Y:S01]  /*5cb0*/  STL [R8], R7 ;  /* 0x0000000708007387 */ /* 0x0003e20000100800 */
[----:B------:R-:W-:Y:S01]  /*5cc0*/  PRMT R4, RZ, 0x7610, R4 ;  /* 0x00007610ff047816 */ /* 0x000fe20000000004 */
[----:B------:R-:W-:Y:S06]  /*5cd0*/  BRA `(.L_x_91) ;  /* 0x0000000000187947 */ /* 0x000fec0003800000 */
.L_x_92:
[----:B------:R-:W-:Y:S01]  /*5ce0*/  VIADD R5, R47, 0xffffffe0 ;  /* 0xffffffe02f057836 */ /* 0x000fe20000000000 */
[----:B------:R-:W-:Y:S02]  /*5cf0*/  R2UR UR4, R36 ;  /* 0x00000000240472ca */ /* 0x000fe400000e0000 */
[----:B------:R-:W-:Y:S02]  /*5d00*/  R2UR UR5, R37 ;  /* 0x00000000250572ca */ /* 0x000fe400000e0000 */
[----:B------:R-:W-:-:S05]  /*5d10*/  IADD3 R4, P0, PT, R44, R5, RZ ;  /* 0x000000052c047210 */ /* 0x000fca0007f1e0ff */
[----:B------:R-:W-:-:S06]  /*5d20*/  IMAD.X R5, RZ, RZ, R45, P0 ;  /* 0x000000ffff057224 */ /* 0x000fcc00000e062d */
[----:B------:R0:W5:Y:S02]  /*5d30*/  LD.E.U8 R4, desc[UR4][R4.64+0x20] ;  /* 0x0000200404047980 */ /* 0x000164000c101100 */
.L_x_91:
[----:B------:R-:W-:Y:S05]  /*5d40*/  BSYNC B1 ;  /* 0x0000000000017941 */ /* 0x000fea0003800000 */
.L_x_90:
[----:B-----5:R-:W-:Y:S02]  /*5d50*/  LOP3.LUT R4, R4, 0xff, RZ, 0xc0, !PT ;  /* 0x000000ff04047812 */ /* 0x020fe400078ec0ff */
[----:B------:R-:W-:-:S04]  /*5d60*/  LOP3.LUT R49, R49, 0xff, RZ, 0xc0, !PT ;  /* 0x000000ff31317812 */ /* 0x000fc800078ec0ff */
[----:B------:R-:W-:-:S13]  /*5d70*/  ISETP.NE.AND P0, PT, R49, R4, PT ;  /* 0x000000043100720c */ /* 0x000fda0003f05270 */
[----:B------:R-:W-:Y:S05]  /*5d80*/  @P0 BRA `(.L_x_81) ;  /* 0x000000b8007c0947 */ /* 0x000fea0003800000 */
[----:B------:R-:W-:Y:S02]  /*5d90*/  VIADD R48, R48, 0x1 ;  /* 0x0000000130307836 */ /* 0x000fe40000000000 */
[----:B------:R-:W-:Y:S02]  /*5da0*/  VIADD R47, R47, 0x4 ;  /* 0x000000042f2f7836 */ /* 0x000fe40000000000 */
[----:B------:R-:W-:Y:S01]  /*5db0*/  VIADD R42, R42, 0x4 ;  /* 0x000000042a2a7836 */ /* 0x000fe20000000000 */
[----:B------:R-:W-:Y:S01]  /*5dc0*/  ISETP.NE.AND P0, PT, R48, -0x1, PT ;  /* 0xffffffff3000780c */ /* 0x000fe20003f05270 */
[----:B------:R-:W-:-:S12]  /*5dd0*/  IMAD.MOV.U32 R50, RZ, RZ, R40 ;  /* 0x000000ffff327224 */ /* 0x000fd800078e0028 */
[----:B------:R-:W-:Y:S05]  /*5de0*/  @P0 BRA `(.L_x_97) ;  /* 0xfffffff000280947 */ /* 0x000fea000383ffff */
.L_x_82:
[----:B------:R-:W-:-:S13]  /*5df0*/  ISETP.NE.AND P0, PT, R41, -0x1, PT ;  /* 0xffffffff2900780c */ /* 0x000fda0003f05270 */
[----:B------:R-:W-:Y:S05]  /*5e00*/  @!P0 BRA `(.L_x_66) ;  /* 0x000000c0001c8947 */ /* 0x000fea0003800000 */
[----:B------:R-:W-:Y:S01]  /*5e10*/  VIMNMX R48, PT, PT, R41, R12, PT ;  /* 0x0000000c29307248 */ /* 0x000fe20003fe0100 */
[----:B------:R-:W5:Y:S01]  /*5e20*/  S2UR UR5, SR_CgaCtaId ;  /* 0x00000000000579c3 */ /* 0x000f620000008800 */
[----:B------:R-:W-:-:S03]  /*5e30*/  UMOV UR4, 0x400 ;  /* 0x0000040000047882 */ /* 0x000fc60000000000 */
[----:B------:R-:W-:-:S05]  /*5e40*/  IMAD.IADD R40, R48, 0x1, -R43 ;  /* 0x0000000130287824 */ /* 0x000fca00078e0a2b */
[----:B------:R-:W-:-:S04]  /*5e50*/  LEA R49, R40, 0x20, 0x2 ;  /* 0x0000002028317811 */ /* 0x000fc800078e10ff */
[----:B------:R-:W-:-:S04]  /*5e60*/  SHF.R.S32.HI R4, RZ, 0x1f, R49 ;  /* 0x0000001fff047819 */ /* 0x000fc80000011431 */
[----:B------:R-:W-:-:S04]  /*5e70*/  LEA.HI R4, R4, R49, RZ, 0x3 ;  /* 0x0000003104047211 */ /* 0x000fc800078f18ff */
[----:B------:R-:W-:Y:S01]  /*5e80*/  LOP3.LUT R4, R4, 0xfffffff8, RZ, 0xc0, !PT ;  /* 0xfffffff804047812 */ /* 0x000fe200078ec0ff */
[----:B-----5:R-:W-:-:S04]  /*5e90*/  ULEA UR4, UR5, UR4, 0x18 ;  /* 0x0000000405047291 */ /* 0x020fc8000f8ec0ff */
[----:B0-----:R-:W-:Y:S02]  /*5ea0*/  IMAD.IADD R5, R49, 0x1, -R4 ;  /* 0x0000000131057824 */ /* 0x001fe400078e0a04 */
[----:B------:R-:W-:-:S03]  /*5eb0*/  IMAD.U32 R42, RZ, RZ, UR4 ;  /* 0x00000004ff2a7e24 */ /* 0x000fc6000f8e00ff */
[----:B------:R-:W-:Y:S01]  /*5ec0*/  ISETP.NE.AND P0, PT, R5, RZ, PT ;  /* 0x000000ff0500720c */ /* 0x000fe20003f05270 */
[----:B------:R-:W-:Y:S01]  /*5ed0*/  IMAD R5, R40, 0x4, -R5 ;  /* 0x0000000428057824 */ /* 0x000fe200078e0a05 */
[----:B------:R-:W-:Y:S05]  /*5ee0*/  YIELD ;  /* 0x0000000000007946 */ /* 0x000fea0003800000 */
[----:B------:R-:W-:Y:S02]  /*5ef0*/  R2UR UR4, R36 ;  /* 0x00000000240472ca */ /* 0x000fe400000e0000 */
[----:B------:R-:W-:-:S04]  /*5f00*/  R2UR UR5, R37 ;  /* 0x00000000250572ca */ /* 0x000fc800000e0000 */
[----:B------:R-:W-:-:S04]  /*5f10*/  @P0 VIADD R49, R5, 0x28 ;  /* 0x0000002805310836 */ /* 0x000fc80000000000 */
[----:B------:R-:W-:Y:S01]  /*5f20*/  IMAD.MOV.U32 R46, RZ, RZ, R49 ;  /* 0x000000ffff2e7224 */ /* 0x000fe200078e0031 */
[----:B------:R-:W-:-:S13]  /*5f30*/  LOP3.LUT P0, RZ, R49, 0xc, RZ, 0xc0, !PT ;  /* 0x0000000c31ff7812 */ /* 0x000fda000780c0ff */
[----:B------:R-:W-:-:S04]  /*5f40*/  @P0 SHF.R.S32.HI R4, RZ, 0x1f, R49 ;  /* 0x0000001fff040819 */ /* 0x000fc80000011431 */
[----:B------:R-:W-:-:S04]  /*5f50*/  @P0 LEA.HI R4, R4, R49, RZ, 0x4 ;  /* 0x0000003104040211 */ /* 0x000fc800078f20ff */
[----:B------:R-:W-:-:S05]  /*5f60*/  @P0 LOP3.LUT R4, R4, 0xfffffff0, RZ, 0xc0, !PT ;  /* 0xfffffff004040812 */ /* 0x000fca00078ec0ff */
[----:B------:R-:W-:Y:S02]  /*5f70*/  @P0 VIADD R46, R4, 0x10 ;  /* 0x00000010042e0836 */ /* 0x000fe40000000000 */
[----:B-1--4-:R-:W0:Y:S03]  /*5f80*/  LDS.128 R4, [R42] ;  /* 0x000000002a047984 */ /* 0x012e260000000c00 */
[----:B------:R-:W-:-:S05]  /*5f90*/  SHF.R.S32.HI R47, RZ, 0x1f, R46 ;  /* 0x0000001fff2f7819 */ /* 0x000fca000001142e */
[----:B--23--:R-:W2:Y:S01]  /*5fa0*/  ATOMG.E.ADD.64.STRONG.GPU PT, R44, desc[UR4][R20.64+0x8], R46 ;  /* 0x8000082e142c79a8 */ /* 0x00cea200081ef504 */
[----:B------:R-:W-:Y:S01]  /*5fb0*/  SHF.R.S32.HI R51, RZ, 0x1f, R49 ;  /* 0x0000001fff337819 */ /* 0x000fe20000011431 */
[----:B------:R-:W-:Y:S04]  /*5fc0*/  BSSY B4, `(.L_x_98) ;  /* 0x0000276000047945 */ /* 0x000fe80003800000 */
[----:B------:R-:W-:Y:S01]  /*5fd0*/  BSSY B3, `(.L_x_99) ;  /* 0x0000183000037945 */ /* 0x000fe20003800000 */
        /* <DEDUP_REMOVED lines=28> */
[----:B------:R-:W-:-:S03]  /*61a0*/  ISETP.GE.AND P0, PT, R40, 0x1, PT ;  /* 0x000000012800780c */ /* 0x000fc60003f06270 */
[----:B------:R0:W-:Y:S04]  /*61b0*/  ST.E.U8 desc[UR6][R4.64+0x1], RZ ;  /* 0x000001ff04007985 */ /* 0x0001e8000c101106 */
[----:B------:R0:W-:Y:S04]  /*61c0*/  ST.E desc[UR14][R4.64+0xc], R40 ;  /* 0x00000c2804007985 */ /* 0x0001e8000c10190e */
[----:B------:R0:W-:Y:S02]  /*61d0*/  ST.E.U8 desc[UR10][R4.64+0x3], R6 ;  /* 0x0000030604007985 */ /* 0x0001e4000c10110a */
[----:B------:R-:W-:Y:S05]  /*61e0*/  @!P0 BREAK B3 ;  /* 0x0000000000038942 */ /* 0x000fea0003800000 */
[----:B------:R-:W-:Y:S05]  /*61f0*/  @!P0 BRA `(.L_x_101) ;  /* 0x0000002400488947 */ /* 0x000fea0003800000 */
[----:B0-----:R-:W-:Y:S01]  /*6200*/  VIADD R4, R43, 0x1 ;  /* 0x000000012b047836 */ /* 0x001fe20000000000 */
[----:B------:R-:W-:Y:S01]  /*6210*/  BSSY B2, `(.L_x_102) ;  /* 0x00000eb000027945 */ /* 0x000fe20003800000 */
[----:B------:R-:W-:-:S03]  /*6220*/  IMAD.MOV.U32 R44, RZ, RZ, RZ ;  /* 0x000000ffff2c7224 */ /* 0x000fc600078e00ff */
[----:B------:R-:W-:-:S13]  /*6230*/  ISETP.NE.AND P0, PT, R48, R4, PT ;  /* 0x000000043000720c */ /* 0x000fda0003f05270 */
[----:B------:R-:W-:Y:S05]  /*6240*/  @!P0 BRA `(.L_x_103) ;  /* 0x0000000c009c8947 */ /* 0x000fea0003800000 */
[----:B------:R-:W-:Y:S01]  /*6250*/  BSSY B1, `(.L_x_103) ;  /* 0x00000e6000017945 */ /* 0x000fe20003800000 */
[----:B------:R-:W-:Y:S01]  /*6260*/  IMAD.MOV.U32 R49, RZ, RZ, RZ ;  /* 0x000000ffff317224 */ /* 0x000fe200078e00ff */
[----:B------:R-:W-:-:S07]  /*6270*/  LOP3.LUT R44, R40, 0x7ffffffe, RZ, 0xc0, !PT ;  /* 0x7ffffffe282c7812 */ /* 0x000fce00078ec0ff */
.L_x_119:
[----:B0123--:R-:W0:Y:S01]  /*6280*/  LDS.128 R4, [R42] ;  /* 0x000000002a047984 */ /* 0x00fe220000000c00 */
[----:B------:R-:W-:Y:S05]  /*6290*/  YIELD ;  /* 0x0000000000007946 */ /* 0x000fea0003800000 */
[----:B------:R-:W-:Y:S02]  /*62a0*/  R2UR UR4, R36 ;  /* 0x00000000240472ca */ /* 0x000fe400000e0000 */
[----:B------:R-:W-:Y:S01]  /*62b0*/  R2UR UR5, R37 ;  /* 0x00000000250572ca */ /* 0x000fe200000e0000 */
[----:B0-----:R-:W-:-:S12]  /*62c0*/  IMAD.WIDE R46, R45, 0x10, R4 ;  /* 0x000000102d2e7825 */ /* 0x001fd800078e0204 */
[----:B------:R-:W2:Y:S01]  /*62d0*/  LD.E R48, desc[UR4][R46.64+0xc] ;  /* 0x00000c042e307980 */ /* 0x000ea2000c101900 */
        /* <DEDUP_REMOVED lines=8> */
[----:B------:R-:W-:Y:S01]  /*6360*/  MOV R42, 0x400 ;  /* 0x00000400002a7802 */ /* 0x000fe20000000f00 */
[----:B------:R-:W-:Y:S01]  /*6370*/  BSSY B8, `(.L_x_106) ;  /* 0x0000036000087945 */ /* 0x000fe20003800000 */
[----:B------:R-:W0:Y:S02]  /*6380*/  S2R R53, SR_CgaCtaId ;  /* 0x0000000000357919 */ /* 0x000e240000008800 */
[----:B0-----:R-:W-:Y:S02]  /*6390*/  LEA R42, R53, R42, 0x18 ;  /* 0x0000002a352a7211 */ /* 0x001fe400078ec0ff */
        /* <DEDUP_REMOVED lines=51> */
.L_x_107:
[----:B------:R-:W-:Y:S05]  /*66d0*/  BSYNC B8 ;  /* 0x0000000000087941 */ /* 0x000fea0003800000 */
.L_x_106:
        /* <DEDUP_REMOVED lines=32> */
.L_x_109:
[----:B------:R-:W-:Y:S05]  /*68e0*/  BSYNC B8 ;  /* 0x0000000000087941 */ /* 0x000fea0003800000 */
.L_x_108:
[----:B------:R1:W-:Y:S01]  /*68f0*/  STL [R8], R7 ;  /* 0x0000000708007387 */ /* 0x0003e20000100800 */
[----:B------:R-:W-:Y:S05]  /*6900*/  BRA `(.L_x_110) ;  /* 0x0000000000147947 */ /* 0x000fea0003800000 */
.L_x_105:
[----:B------:R-:W-:Y:S02]  /*6910*/  R2UR UR4, R36 ;  /* 0x00000000240472ca */ /* 0x000fe400000e0000 */
[----:B------:R-:W-:Y:S02]  /*6920*/  R2UR UR5, R37 ;  /* 0x00000000250572ca */ /* 0x000fe400000e0000 */
[----:B------:R-:W-:-:S05]  /*6930*/  LEA R4, P0, R49, R46, 0x2 ;  /* 0x0000002e31047211 */ /* 0x000fca00078010ff */
[----:B------:R-:W-:-:S06]  /*6940*/  IMAD.X R5, RZ, RZ, R47, P0 ;  /* 0x000000ffff057224 */ /* 0x000fcc00000e062f */
[----:B------:R0:W-:Y:S02]  /*6950*/  ST.E desc[UR4][R4.64+0x20], RZ ;  /* 0x000020ff04007985 */ /* 0x0001e4000c101904 */
.L_x_110:
[----:B------:R-:W-:Y:S05]  /*6960*/  BSYNC B5 ;  /* 0x0000000000057941 */ /* 0x000fea0003800000 */
.L_x_104:
        /* <DEDUP_REMOVED lines=68> */
.L_x_114:
[----:B------:R-:W-:Y:S01]  /*6db0*/  IMAD.MOV.U32 R5, RZ, RZ, 0x5272 ;  /* 0x00005272ff057424 */ /* 0x000fe200078e00ff */
[----:B------:R-:W-:Y:S01]  /*6dc0*/  PLOP3.LUT P0, PT, PT, PT, PT, 0x8, 0x80 ;  /* 0x000000000080781c */ /* 0x000fe20003f0e170 */
[----:B------:R-:W-:-:S03]  /*6dd0*/  IMAD.MOV.U32 R53, RZ, RZ, -0x1 ;  /* 0xffffffffff357424 */ /* 0x000fc600078e00ff */
[----:B------:R0:W-:Y:S09]  /*6de0*/  STL [R8], R5 ;  /* 0x0000000508007387 */ /* 0x0001f20000100800 */
.L_x_115:
[----:B------:R-:W-:Y:S05]  /*6df0*/  BSYNC B8 ;  /* 0x0000000000087941 */ /* 0x000fea0003800000 */
.L_x_113:
        /* <DEDUP_REMOVED lines=31> */
.L_x_117:
[----:B------:R-:W-:Y:S05]  /*6ff0*/  BSYNC B8 ;  /* 0x0000000000087941 */ /* 0x000fea0003800000 */
.L_x_116:
[----:B------:R2:W-:Y:S01]  /*7000*/  STL [R8], R7 ;  /* 0x0000000708007387 */ /* 0x0005e20000100800 */
[----:B------:R-:W-:Y:S05]  /*7010*/  BRA `(.L_x_118) ;  /* 0x0000000000147947 */ /* 0x000fea0003800000 */
.L_x_112:
[----:B------:R-:W-:Y:S02]  /*7020*/  R2UR UR4, R36 ;  /* 0x00000000240472ca */ /* 0x000fe400000e0000 */
[----:B------:R-:W-:Y:S02]  /*7030*/  R2UR UR5, R37 ;  /* 0x00000000250572ca */ /* 0x000fe400000e0000 */
[----:B------:R-:W-:-:S05]  /*7040*/  LEA R4, P0, R51, R46, 0x2 ;  /* 0x0000002e33047211 */ /* 0x000fca00078010ff */
[----:B------:R-:W-:-:S06]  /*7050*/  IMAD.X R5, RZ, RZ, R47, P0 ;  /* 0x000000ffff057224 */ /* 0x000fcc00000e062f */
[----:B------:R3:W-:Y:S02]  /*7060*/  ST.E desc[UR4][R4.64+0x20], RZ ;  /* 0x000020ff04007985 */ /* 0x0007e4000c101904 */
.L_x_118:
[----:B------:R-:W-:Y:S05]  /*7070*/  BSYNC B5 ;  /* 0x0000000000057941 */ /* 0x000fea0003800000 */
.L_x_111:
[----:B------:R-:W-:-:S05]  /*7080*/  VIADD R49, R49, 0x2 ;  /* 0x0000000231317836 */ /* 0x000fca0000000000 */
[----:B------:R-:W-:-:S13]  /*7090*/  ISETP.NE.AND P0, PT, R49, R44, PT ;  /* 0x0000002c3100720c */ /* 0x000fda0003f05270 */
[----:B------:R-:W-:Y:S05]  /*70a0*/  @P0 BRA `(.L_x_119) ;  /* 0xfffffff000740947 */ /* 0x000fea000383ffff */
[----:B------:R-:W-:Y:S05]  /*70b0*/  BSYNC B1 ;  /* 0x0000000000017941 */ /* 0x000fea0003800000 */
.L_x_103:
[----:B------:R-:W-:Y:S05]  /*70c0*/  BSYNC B2 ;  /* 0x0000000000027941 */ /* 0x000fea0003800000 */
.L_x_102:
[----:B---3--:R-:W-:Y:S01]  /*70d0*/  LOP3.LUT R4, R40, 0x1, RZ, 0xc0, !PT ;  /* 0x0000000128047812 */ /* 0x008fe200078ec0ff */
[----:B------:R-:W-:Y:S03]  /*70e0*/  BSSY B1, `(.L_x_100) ;  /* 0x000006e000017945 */ /* 0x000fe60003800000 */
[----:B------:R-:W-:-:S13]  /*70f0*/  ISETP.NE.U32.AND P0, PT, R4, 0x1, PT ;  /* 0x000000010400780c */ /* 0x000fda0003f05070 */
[----:B------:R-:W-:Y:S05]  /*7100*/  @P0 BRA `(.L_x_120) ;  /* 0x0000000400ac0947 */ /* 0x000fea0003800000 */
[----:B012---:R-:W0:Y:S01]  /*7110*/  LDS.128 R4, [R42] ;  /* 0x000000002a047984 */ /* 0x007e220000000c00 */
[----:B------:R-:W-:Y:S02]  /*7120*/  R2UR UR4, R36 ;  /* 0x00000000240472ca */ /* 0x000fe400000e0000 */
[----:B------:R-:W-:Y:S01]  /*7130*/  R2UR UR5, R37 ;  /* 0x00000000250572ca */ /* 0x000fe200000e0000 */
[----:B0-----:R-:W-:-:S12]  /*7140*/  IMAD.WIDE R46, R45, 0x10, R4 ;  /* 0x000000102d2e7825 */ /* 0x001fd800078e0204 */
[----:B------:R-:W2:Y:S02]  /*7150*/  LD.E R49, desc[UR4][R46.64+0xc] ;  /* 0x00000c042e317980 */ /* 0x000ea4000c101900 */
[----:B--2---:R-:W-:-:S13]  /*7160*/  ISETP.GE.AND P0, PT, R44, R49, PT ;  /* 0x000000312c00720c */ /* 0x004fda0003f06270 */
[----:B------:R-:W-:Y:S05]  /*7170*/  @!P0 BRA `(.L_x_121) ;  /* 0x00000004007c8947 */ /* 0x000fea0003800000 */
        /* <DEDUP_REMOVED lines=56> */
.L_x_123:
[----:B------:R-:W-:Y:S01]  /*7500*/  IMAD.MOV.U32 R5, RZ, RZ, 0x5272 ;  /* 0x00005272ff057424 */ /* 0x000fe200078e00ff */
[----:B------:R-:W-:Y:S01]  /*7510*/  PLOP3.LUT P0, PT, PT, PT, PT, 0x8, 0x80 ;  /* 0x000000000080781c */ /* 0x000fe20003f0e170 */
[----:B------:R-:W-:-:S03]  /*7520*/  IMAD.MOV.U32 R7, RZ, RZ, -0x1 ;  /* 0xffffffffff077424 */ /* 0x000fc600078e00ff */
[----:B------:R0:W-:Y:S09]  /*7530*/  STL [R8], R5 ;  /* 0x0000000508007387 */ /* 0x0001f20000100800 */
.L_x_124:
[----:B------:R-:W-:Y:S05]  /*7540*/  BSYNC B2 ;  /* 0x0000000000027941 */ /* 0x000fea0003800000 */
.L_x_122:
        /* <DEDUP_REMOVED lines=31> */
.L_x_126:
[----:B------:R-:W-:Y:S05]  /*7740*/  BSYNC B2 ;  /* 0x0000000000027941 */ /* 0x000fea0003800000 */
.L_x_125:
[----:B------:R3:W-:Y:S01]  /*7750*/  STL [R8], R47 ;  /* 0x0000002f08007387 */ /* 0x0007e20000100800 */
[----:B------:R-:W-:Y:S05]  /*7760*/  BRA `(.L_x_120) ;  /* 0x0000000000147947 */ /* 0x000fea0003800000 */
.L_x_121:
[----:B------:R-:W-:Y:S02]  /*7770*/  R2UR UR4, R36 ;  /* 0x00000000240472ca */ /* 0x000fe400000e0000 */
[----:B------:R-:W-:Y:S02]  /*7780*/  R2UR UR5, R37 ;  /* 0x00000000250572ca */ /* 0x000fe400000e0000 */
[----:B------:R-:W-:-:S05]  /*7790*/  LEA R4, P0, R44, R46, 0x2 ;  /* 0x0000002e2c047211 */ /* 0x000fca00078010ff */
[----:B------:R-:W-:-:S06]  /*77a0*/  IMAD.X R5, RZ, RZ, R47, P0 ;  /* 0x000000ffff057224 */ /* 0x000fcc00000e062f */
[----:B------:R4:W-:Y:S02]  /*77b0*/  ST.E desc[UR4][R4.64+0x20], RZ ;  /* 0x000020ff04007985 */ /* 0x0009e4000c101904 */
.L_x_120:
[----:B------:R-:W-:Y:S05]  /*77c0*/  BSYNC B1 ;  /* 0x0000000000017941 */ /* 0x000fea0003800000 */
.L_x_100:
[----:B------:R-:W-:-:S13]  /*77d0*/  ISETP.GE.AND P0, PT, R40, 0x1, PT ;  /* 0x000000012800780c */ /* 0x000fda0003f06270 */
[----:B------:R-:W-:Y:S05]  /*77e0*/  @!P0 BREAK B3 ;  /* 0x0000000000038942 */ /* 0x000fea0003800000 */
[----:B------:R-:W-:Y:S05]  /*77f0*/  @!P0 BRA `(.L_x_101) ;  /* 0x0000000c00c88947 */ /* 0x000fea0003800000 */
[----:B------:R-:W-:Y:S05]  /*7800*/  BSYNC B3 ;  /* 0x0000000000037941 */ /* 0x000fea0003800000 */
.L_x_99:
[----:B------:R-:W-:Y:S01]  /*7810*/  ISETP.NE.AND P2, PT, R13, -0x1, PT ;  /* 0xffffffff0d00780c */ /* 0x000fe20003f45270 */
[----:B------:R-:W-:-:S12]  /*7820*/  IMAD.MOV.U32 R49, RZ, RZ, RZ ;  /* 0x000000ffff317224 */ /* 0x000fd800078e00ff */
.L_x_141:
[----:B01--4-:R-:W-:Y:S01]  /*7830*/  @!P2 IMAD.MOV.U32 R5, RZ, RZ, 0x5368 ;  /* 0x00005368ff05a424 */ /* 0x013fe200078e00ff */
[----:B------:R-:W-:Y:S05]  /*7840*/  YIELD ;  /* 0x0000000000007946 */ /* 0x000fea0003800000 */
[----:B------:R0:W-:Y:S01]  /*7850*/  @!P2 STL [R8], R5 ;  /* 0x000000050800a387 */ /* 0x0001e20000100800 */
[----:B------:R-:W-:Y:S01]  /*7860*/  BSSY B1, `(.L_x_127) ;  /* 0x0000072000017945 */ /* 0x000fe20003800000 */
[----:B-----5:R-:W-:-:S03]  /*7870*/  @!P2 PRMT R51, RZ, 0x7610, R51 ;  /* 0x00007610ff33a816 */ /* 0x020fc60000000033 */
[----:B------:R-:W-:Y:S05]  /*7880*/  @!P2 BRA `(.L_x_128) ;  /* 0x0000000400bca947 */ /* 0x000fea0003800000 */
[----:B0-----:R-:W0:Y:S01]  /*7890*/  S2R R5, SR_CgaCtaId ;  /* 0x0000000000057919 */ /* 0x001e220000008800 */
[----:B------:R-:W-:Y:S02]  /*78a0*/  MOV R42, 0x400 ;  /* 0x00000400002a7802 */ /* 0x000fe40000000f00 */
[----:B------:R-:W-:Y:S02]  /*78b0*/  R2UR UR4, R36 ;  /* 0x00000000240472ca */ /* 0x000fe400000e0000 */
[----:B------:R-:W-:Y:S02]  /*78c0*/  R2UR UR5, R37 ;  /* 0x00000000250572ca */ /* 0x000fe400000e0000 */
[----:B0-----:R-:W-:-:S05]  /*78d0*/  LEA R42, R5, R42, 0x18 ;  /* 0x0000002a052a7211 */ /* 0x001fca00078ec0ff */
[----:B--2---:R-:W3:Y:S02]  /*78e0*/  LDS.128 R4, [R42] ;  /* 0x000000002a047984 */ /* 0x004ee40000000c00 */
[----:B---3--:R-:W-:-:S05]  /*78f0*/  IMAD.WIDE R46, R13, 0x10, R4 ;  /* 0x000000100d2e7825 */ /* 0x008fca00078e0204 */
        /* <DEDUP_REMOVED lines=61> */
.L_x_131:
[----:B------:R-:W-:Y:S05]  /*7cd0*/  BSYNC B2 ;  /* 0x0000000000027941 */ /* 0x000fea0003800000 */
.L_x_130:
        /* <DEDUP_REMOVED lines=32> */
.L_x_133:
[----:B------:R-:W-:Y:S05]  /*7ee0*/  BSYNC B2 ;  /* 0x0000000000027941 */ /* 0x000fea0003800000 */
.L_x_132:
[----:B------:R4:W-:Y:S01]  /*7ef0*/  STL [R8], R7 ;  /* 0x0000000708007387 */ /* 0x0009e20000100800 */
[----:B------:R-:W-:Y:S01]  /*7f00*/  PRMT R51, RZ, 0x7610, R51 ;  /* 0x00007610ff337816 */ /* 0x000fe20000000033 */
[----:B------:R-:W-:Y:S06]  /*7f10*/  BRA `(.L_x_128) ;  /* 0x0000000000187947 */ /* 0x000fec0003800000 */
.L_x_129:
[----:B------:R-:W-:Y:S02]  /*7f20*/  LEA R5, R43, 0x20, 0x2 ;  /* 0x000000202b057811 */ /* 0x000fe400078e10ff */
[----:B------:R-:W-:Y:S02]  /*7f30*/  R2UR UR4, R36 ;  /* 0x00000000240472ca */ /* 0x000fe400000e0000 */
[----:B------:R-:W-:Y:S02]  /*7f40*/  R2UR UR5, R37 ;  /* 0x00000000250572ca */ /* 0x000fe400000e0000 */
[----:B------:R-:W-:-:S05]  /*7f50*/  IADD3 R4, P0, PT, R46, R5, RZ ;  /* 0x000000052e047210 */ /* 0x000fca0007f1e0ff */
[----:B------:R-:W-:-:S06]  /*7f60*/  IMAD.X R5, RZ, RZ, R47, P0 ;  /* 0x000000ffff057224 */ /* 0x000fcc00000e062f */
[----:B------:R1:W5:Y:S02]  /*7f70*/  LD.E.U8 R51, desc[UR4][R4.64] ;  /* 0x0000000404337980 */ /* 0x000364000c101100 */
.L_x_128:
[----:B------:R-:W-:Y:S05]  /*7f80*/  BSYNC B1 ;  /* 0x0000000000017941 */ /* 0x000fea0003800000 */
.L_x_127:
[----:B------:R-:W-:Y:S01]  /*7f90*/  ISETP.NE.AND P0, PT, R45, -0x1, PT ;  /* 0xffffffff2d00780c */ /* 0x000fe20003f05270 */
[----:B------:R-:W-:-:S12]  /*7fa0*/  BSSY B1, `(.L_x_134) ;  /* 0x0000073000017945 */ /* 0x000fd80003800000 */
[----:B01----:R-:W-:-:S05]  /*7fb0*/  @!P0 IMAD.MOV.U32 R5, RZ, RZ, 0x5368 ;  /* 0x00005368ff058424 */ /* 0x003fca00078e00ff */
[----:B------:R0:W-:Y:S01]  /*7fc0*/  @!P0 STL [R8], R5 ;  /* 0x0000000508008387 */ /* 0x0001e20000100800 */
[----:B------:R-:W-:Y:S05]  /*7fd0*/  @!P0 BRA `(.L_x_135) ;  /* 0x0000000400bc8947 */ /* 0x000fea0003800000 */
[----:B0-----:R-:W0:Y:S01]  /*7fe0*/  S2R R5, SR_CgaCtaId ;  /* 0x0000000000057919 */ /* 0x001e220000008800 */
[----:B------:R-:W-:Y:S02]  /*7ff0*/  MOV R42, 0x400 ;  /* 0x00000400002a7802 */ /* 0x000fe40000000f00 */
[----:B------:R-:W-:Y:S02]  /*8000*/  R2UR UR4, R36 ;  /* 0x00000000240472ca */ /* 0x000fe400000e0000 */
[----:B------:R-:W-:Y:S02]  /*8010*/  R2UR UR5, R37 ;  /* 0x00000000250572ca */ /* 0x000fe400000e0000 */
[----:B0-----:R-:W-:-:S05]  /*8020*/  LEA R42, R5, R42, 0x18 ;  /* 0x0000002a052a7211 */ /* 0x001fca00078ec0ff */
[----:B--2-4-:R-:W3:Y:S02]  /*8030*/  LDS.128 R4, [R42] ;  /* 0x000000002a047984 */ /* 0x014ee40000000c00 */
[----:B---3--:R-:W-:-:S05]  /*8040*/  IMAD.WIDE R46, R45, 0x10, R4 ;  /* 0x000000102d2e7825 */ /* 0x008fca00078e0204 */
        /* <DEDUP_REMOVED lines=9> */
[C---:B--2--5:R-:W-:Y:S02]  /*80e0*/  IADD3 R51, P0, PT, R46.reuse, 0x38, RZ ;  /* 0x000000382e337810 */ /* 0x064fe40007f1e0ff */
        /* <DEDUP_REMOVED lines=50> */
.L_x_138:
[----:B------:R-:W-:Y:S05]  /*8410*/  BSYNC B2 ;  /* 0x0000000000027941 */ /* 0x000fea0003800000 */
.L_x_137:
        /* <DEDUP_REMOVED lines=32> */
.L_x_140:
[----:B------:R-:W-:Y:S05]  /*8620*/  BSYNC B2 ;  /* 0x0000000000027941 */ /* 0x000fea0003800000 */
.L_x_139:
[----:B------:R1:W-:Y:S01]  /*8630*/  STL [R8], R7 ;  /* 0x0000000708007387 */ /* 0x0003e20000100800 */
[----:B------:R-:W-:Y:S05]  /*8640*/  BRA `(.L_x_135) ;  /* 0x0000000000207947 */ /* 0x000fea0003800000 */
.L_x_136:
[C---:B------:R-:W-:Y:S02]  /*8650*/  R2UR UR4, R36.reuse ;  /* 0x00000000240472ca */ /* 0x040fe400000e0000 */
[C---:B------:R-:W-:Y:S02]  /*8660*/  R2UR UR5, R37.reuse ;  /* 0x00000000250572ca */ /* 0x040fe400000e0000 */
[----:B------:R-:W-:Y:S02]  /*8670*/  R2UR UR6, R36 ;  /* 0x00000000240672ca */ /* 0x000fe400000e0000 */
[----:B------:R-:W-:Y:S02]  /*8680*/  R2UR UR7, R37 ;  /* 0x00000000250772ca */ /* 0x000fe400000e0000 */
[----:B------:R-:W-:-:S05]  /*8690*/  LEA R4, P0, R49, R46, 0x2 ;  /* 0x0000002e31047211 */ /* 0x000fca00078010ff */
[----:B------:R-:W-:-:S05]  /*86a0*/  IMAD.X R5, RZ, RZ, R47, P0 ;  /* 0x000000ffff057224 */ /* 0x000fca00000e062f */
[----:B------:R1:W-:Y:S04]  /*86b0*/  ST.E desc[UR4][R4.64+0x20], RZ ;  /* 0x000020ff04007985 */ /* 0x0003e8000c101904 */
[----:B-----5:R1:W-:Y:S02]  /*86c0*/  ST.E.U8 desc[UR6][R4.64+0x20], R51 ;  /* 0x0000203304007985 */ /* 0x0203e4000c101106 */
.L_x_135:
[----:B------:R-:W-:Y:S05]  /*86d0*/  BSYNC B1 ;  /* 0x0000000000017941 */ /* 0x000fea0003800000 */
.L_x_134:
[----:B------:R-:W-:Y:S02]  /*86e0*/  VIADD R49, R49, 0x1 ;  /* 0x0000000131317836 */ /* 0x000fe40000000000 */
[----:B------:R-:W-:-:S03]  /*86f0*/  VIADD R43, R43, 0x1 ;  /* 0x000000012b2b7836 */ /* 0x000fc60000000000 */
[----:B------:R-:W-:-:S13]  /*8700*/  ISETP.NE.AND P0, PT, R49, R40, PT ;  /* 0x000000283100720c */ /* 0x000fda0003f05270 */
[----:B------:R-:W-:Y:S05]  /*8710*/  @P0 BRA `(.L_x_141) ;  /* 0xfffffff000440947 */ /* 0x000fea000383ffff */
.L_x_101:
[----:B------:R-:W-:Y:S05]  /*8720*/  BSYNC B4 ;  /* 0x0000000000047941 */ /* 0x000fea0003800000 */
.L_x_98:
[----:B------:R-:W-:Y:S05]  /*8730*/  YIELD ;  /* 0x0000000000007946 */ /* 0x000fea0003800000 */
[----:B------:R-:W-:Y:S01]  /*8740*/  R2UR UR4, R36 ;  /* 0x00000000240472ca */ /* 0x000fe200000e0000 */
[----:B------:R-:W-:Y:S01]  /*8750*/  IMAD.MOV.U32 R42, RZ, RZ, 0x30 ;  /* 0x00000030ff2a7424 */ /* 0x000fe200078e00ff */
[----:B------:R-:W-:Y:S01]  /*8760*/  R2UR UR5, R37 ;  /* 0x00000000250572ca */ /* 0x000fe200000e0000 */
[----:B------:R-:W-:-:S12]  /*8770*/  IMAD.MOV.U32 R43, RZ, RZ, 0x0 ;  /* 0x00000000ff2b7424 */ /* 0x000fd800078e00ff */
[----:B------:R-:W3:Y:S01]  /*8780*/  ATOMG.E.ADD.64.STRONG.GPU PT, R42, desc[UR4][R20.64+0x8], R42 ;  /* 0x8000082a142a79a8 */ /* 0x000ee200081ef504 */
[----:B------:R-:W0:Y:S01]  /*8790*/  S2UR UR5, SR_CgaCtaId ;  /* 0x00000000000579c3 */ /* 0x000e220000008800 */
[----:B------:R-:W-:Y:S01]  /*87a0*/  UMOV UR4, 0x400 ;  /* 0x0000040000047882 */ /* 0x000fe20000000000 */
[----:B------:R-:W-:Y:S01]  /*87b0*/  BSSY B5, `(.L_x_142) ;  /* 0x00002bd000057945 */ /* 0x000fe20003800000 */
[----:B0-----:R-:W-:-:S06]  /*87c0*/  ULEA UR4, UR5, UR4, 0x18 ;  /* 0x0000000405047291 */ /* 0x001fcc000f8ec0ff */
[----:B------:R-:W-:-:S05]  /*87d0*/  IMAD.U32 R40, RZ, RZ, UR4 ;  /* 0x00000004ff287e24 */ /* 0x000fca000f8e00ff */
[----:B-12-4-:R-:W0:Y:S01]  /*87e0*/  LDS.128 R4, [R40] ;  /* 0x0000000028047984 */ /* 0x016e220000000c00 */
[----:B---3--:R-:W-:-:S05]  /*87f0*/  IADD3 R47, P0, PT, R42, 0x38, RZ ;  /* 0x000000382a2f7810 */ /* 0x008fca0007f1e0ff */
[--C-:B------:R-:W-:Y:S01]  /*8800*/  IMAD.X R49, RZ, RZ, R43.reuse, P0 ;  /* 0x000000ffff317224 */ /* 0x100fe200000e062b */
[----:B0-----:R-:W-:Y:S02]  /*8810*/  ISETP.GE.U32.AND P0, PT, R47, R6, PT ;  /* 0x000000062f00720c */ /* 0x001fe40003f06070 */
        /* <DEDUP_REMOVED lines=11> */
[----:B------:R-:W-:Y:S01]  /*88d0*/  IMAD.MOV.U32 R53, RZ, RZ, 0xb59 ;  /* 0x00000b59ff357424 */ /* 0x000fe200078e00ff */
[C---:B------:R-:W-:Y:S01]  /*88e0*/  R2UR UR13, R37.reuse ;  /* 0x00000000250d72ca */ /* 0x040fe200000e0000 */
[----:B------:R-:W-:Y:S01]  /*88f0*/  IMAD.MOV.U32 R50, RZ, RZ, 0x1 ;  /* 0x00000001ff327424 */ /* 0x000fe200078e00ff */
[C---:B------:R-:W-:Y:S01]  /*8900*/  R2UR UR14, R36.reuse ;  /* 0x00000000240e72ca */ /* 0x040fe200000e0000 */
[----:B------:R-:W-:Y:S01]  /*8910*/  IMAD.MOV.U32 R55, RZ, RZ, 0x30 ;  /* 0x00000030ff377424 */ /* 0x000fe200078e00ff */
[----:B------:R-:W-:Y:S01]  /*8920*/  R2UR UR15, R37 ;  /* 0x00000000250f72ca */ /* 0x000fe200000e0000 */
[----:B------:R-:W-:Y:S01]  /*8930*/  IMAD.MOV.U32 R57, RZ, RZ, -0x1 ;  /* 0xffffffffff397424 */ /* 0x000fe200078e00ff */
[----:B------:R-:W-:-:S02]  /*8940*/  R2UR UR6, R36 ;  /* 0x00000000240672ca */ /* 0x000fc400000e0000 */
[C---:B------:R-:W-:Y:S01]  /*8950*/  R2UR UR7, R37.reuse ;  /* 0x00000000250772ca */ /* 0x040fe200000e0000 */
[----:B------:R-:W-:Y:S01]  /*8960*/  ST.E desc[UR8][R48.64+0x4], R53 ;  /* 0x0000043530007985 */ /* 0x000fe2000c101908 */
[C---:B------:R-:W-:Y:S02]  /*8970*/  R2UR UR4, R36.reuse ;  /* 0x00000000240472ca */ /* 0x040fe400000e0000 */
[C---:B------:R-:W-:Y:S01]  /*8980*/  R2UR UR5, R37.reuse ;  /* 0x00000000250572ca */ /* 0x040fe200000e0000 */
[----:B------:R-:W-:Y:S01]  /*8990*/  ST.E desc[UR12][R48.64+0x8], R55 ;  /* 0x0000083730007985 */ /* 0x000fe2000c10190c */
[----:B------:R-:W-:Y:S02]  /*89a0*/  R2UR UR10, R36 ;  /* 0x00000000240a72ca */ /* 0x000fe400000e0000 */
[----:B------:R-:W-:Y:S01]  /*89b0*/  R2UR UR11, R37 ;  /* 0x00000000250b72ca */ /* 0x000fe200000e0000 */
[----:B------:R-:W-:Y:S04]  /*89c0*/  ST.E desc[UR14][R48.64+0x10], R57 ;  /* 0x0000103930007985 */ /* 0x000fe8000c10190e */
[----:B------:R-:W-:Y:S04]  /*89d0*/  ST.E.U8 desc[UR6][R48.64+0x1], RZ ;  /* 0x000001ff30007985 */ /* 0x000fe8000c101106 */
[----:B------:R-:W-:Y:S04]  /*89e0*/  ST.E.U8 desc[UR4][R48.64], R50 ;  /* 0x0000003230007985 */ /* 0x000fe8000c101104 */
[----:B------:R-:W-:Y:S04]  /*89f0*/  ST.E.U8 desc[UR10][R48.64+0x3], R50 ;  /* 0x0000033230007985 */ /* 0x000fe8000c10110a */
[----:B0-----:R-:W0:Y:S02]  /*8a00*/  LDS.128 R4, [R40] ;  /* 0x0000000028047984 */ /* 0x001e240000000c00 */
[----:B0-----:R-:W-:-:S05]  /*8a10*/  IMAD.WIDE R46, R45, 0x10, R4 ;  /* 0x000000102d2e7825 */ /* 0x001fca00078e0204 */
[----:B------:R-:W2:Y:S01]  /*8a20*/  LD.E R42, desc[UR4][R46.64+0xc] ;  /* 0x00000c042e2a7980 */ /* 0x000ea2000c101900 */
[----:B------:R-:W-:Y:S05]  /*8a30*/  YIELD ;  /* 0x0000000000007946 */ /* 0x000fea0003800000 */
[----:B------:R-:W-:Y:S02]  /*8a40*/  R2UR UR4, R36 ;  /* 0x00000000240472ca */ /* 0x000fe400000e0000 */
[----:B------:R-:W-:Y:S02]  /*8a50*/  R2UR UR5, R37 ;  /* 0x00000000250572ca */ /* 0x000fe400000e0000 */
[----:B--2--5:R-:W-:-:S04]  /*8a60*/  LEA R51, R42, 0x20, 0x2 ;  /* 0x000000202a337811 */ /* 0x024fc800078e10ff */
        /* <DEDUP_REMOVED lines=13> */
[----:B------:R-:W-:-:S06]  /*8b40*/  SHF.R.S32.HI R47, RZ, 0x1f, R46 ;  /* 0x0000001fff2f7819 */ /* 0x000fcc000001142e */
[----:B------:R-:W2:Y:S01]  /*8b50*/  ATOMG.E.ADD.64.STRONG.GPU PT, R46, desc[UR4][R20.64+0x8], R46 ;  /* 0x8000082e142e79a8 */ /* 0x000ea200081ef504 */
[----:B------:R-:W-:Y:S01]  /*8b60*/  SHF.R.S32.HI R49, RZ, 0x1f, R51 ;  /* 0x0000001fff317819 */ /* 0x000fe20000011433 */
[----:B------:R-:W-:Y:S04]  /*8b70*/  BSSY B4, `(.L_x_144) ;  /* 0x0000271000047945 */ /* 0x000fe80003800000 */
[----:B------:R-:W-:Y:S01]  /*8b80*/  BSSY B3, `(.L_x_145) ;  /* 0x0000181000037945 */ /* 0x000fe20003800000 */
[----:B--2---:R-:W-:-:S04]  /*8b90*/  IADD3 R53, P1, P2, R51, 0x8, R46 ;  /* 0x0000000833357810 */ /* 0x004fc80007a3e02e */
[----:B------:R-:W-:Y:S02]  /*8ba0*/  ISETP.GE.U32.AND P0, PT, R53, R6, PT ;  /* 0x000000063500720c */ /* 0x000fe40003f06070 */
        /* <DEDUP_REMOVED lines=13> */
[C---:B------:R-:W-:Y:S02]  /*8c80*/  R2UR UR9, R37.reuse ;  /* 0x00000000250972ca */ /* 0x040fe400000e0000 */
        /* <DEDUP_REMOVED lines=10> */
[----:B------:R0:W-:Y:S01]  /*8d30*/  ST.E.U8 desc[UR10][R4.64+0x3], R50 ;  /* 0x0000033204007985 */ /* 0x0001e2000c10110a */
[----:B------:R-:W-:-:S03]  /*8d40*/  ISETP.GE.AND P0, PT, R42, 0x1, PT ;  /* 0x000000012a00780c */ /* 0x000fc60003f06270 */
[----:B------:R0:W-:Y:S04]  /*8d50*/  ST.E.U8 desc[UR4][R4.64], RZ ;  /* 0x000000ff04007985 */ /* 0x0001e8000c101104 */
[----:B------:R0:W-:Y:S04]  /*8d60*/  ST.E.U8 desc[UR6][R4.64+0x1], RZ ;  /* 0x000001ff04007985 */ /* 0x0001e8000c101106 */
[----:B------:R0:W-:Y:S02]  /*8d70*/  ST.E desc[UR14][R4.64+0xc], R42 ;  /* 0x00000c2a04007985 */ /* 0x0001e4000c10190e */
[----:B------:R-:W-:Y:S05]  /*8d80*/  @!P0 BREAK B3 ;  /* 0x0000000000038942 */ /* 0x000fea0003800000 */
[----:B------:R-:W-:Y:S05]  /*8d90*/  @!P0 BRA `(.L_x_147) ;  /* 0x0000002400388947 */ /* 0x000fea0003800000 */
[----:B------:R-:W-:Y:S01]  /*8da0*/  ISETP.NE.AND P0, PT, R42, 0x1, PT ;  /* 0x000000012a00780c */ /* 0x000fe20003f05270 */
[----:B------:R-:W-:Y:S01]  /*8db0*/  BSSY B2, `(.L_x_148) ;  /* 0x00000ea000027945 */ /* 0x000fe20003800000 */
[----:B------:R-:W-:-:S11]  /*8dc0*/  IMAD.MOV.U32 R44, RZ, RZ, RZ ;  /* 0x000000ffff2c7224 */ /* 0x000fd600078e00ff */
[----:B------:R-:W-:Y:S05]  /*8dd0*/  @!P0 BRA `(.L_x_149) ;  /* 0x0000000c009c8947 */ /* 0x000fea0003800000 */
[----:B------:R-:W-:Y:S01]  /*8de0*/  BSSY B1, `(.L_x_149) ;  /* 0x00000e6000017945 */ /* 0x000fe20003800000 */
[----:B0-----:R-:W-:Y:S01]  /*8df0*/  IMAD.MOV.U32 R51, RZ, RZ, RZ ;  /* 0x000000ffff337224 */ /* 0x001fe200078e00ff */
[----:B------:R-:W-:-:S07]  /*8e00*/  LOP3.LUT R44, R42, 0x7ffffffe, RZ, 0xc0, !PT ;  /* 0x7ffffffe2a2c7812 */ /* 0x000fce00078ec0ff */
.L_x_165:
        /* <DEDUP_REMOVED lines=16> */
[C---:B--2---:R-:W-:Y:S02]  /*8f10*/  IADD3 R53, P0, PT, R46.reuse, 0x38, RZ ;  /* 0x000000382e357810 */ /* 0x044fe40007f1e0ff */
[--C-:B------:R-:W-:Y:S02]  /*8f20*/  SHF.R.U64 R55, R46, 0x4, R47.reuse ;  /* 0x000000042e377819 */ /* 0x100fe4000000122f */
[----:B------:R-:W-:Y:S01]  /*8f30*/  ISETP.LT.U32.AND P1, PT, R53, R6, PT ;  /* 0x000000063500720c */ /* 0x000fe20003f21070 */
[----:B------:R-:W-:Y:S01]  /*8f40*/  IMAD.X R6, RZ, RZ, R47, P0 ;  /* 0x000000ffff067224 */ /* 0x000fe200000e062f */
[----:B------:R-:W-:Y:S01]  /*8f50*/  ISETP.NE.AND P0, PT, R55, -0x1, PT ;  /* 0xffffffff3700780c */ /* 0x000fe20003f05270 */
[----:B------:R-:W0:Y:S03]  /*8f60*/  S2R R53, SR_CgaCtaId ;  /* 0x0000000000357919 */ /* 0x000e260000008800 */
[----:B------:R-:W-:-:S13]  /*8f70*/  ISETP.LT.U32.AND.EX P0, PT, R6, R7, P0, P1 ;  /* 0x000000070600720c */ /* 0x000fda0000701110 */
[----:B------:R-:W-:Y:S01]  /*8f80*/  @!P0 IMAD.MOV.U32 R7, RZ, RZ, 0x5272 ;  /* 0x00005272ff078424 */ /* 0x000fe200078e00ff */
[----:B------:R-:W-:-:S04]  /*8f90*/  @!P0 PLOP3.LUT P1, PT, PT, PT, PT, 0x8, 0x80 ;  /* 0x000000000080881c */ /* 0x000fc80003f2e170 */
[----:B------:R1:W-:Y:S01]  /*8fa0*/  @!P0 STL [R8], R7 ;  /* 0x0000000708008387 */ /* 0x0003e20000100800 */
[----:B0-----:R-:W-:Y:S01]  /*8fb0*/  LEA R40, R53, R40, 0x18 ;  /* 0x0000002835287211 */ /* 0x001fe200078ec0ff */
[----:B-1----:R-:W-:Y:S07]  /*8fc0*/  @!P0 BRA `(.L_x_153) ;  /* 0x0000000000a08947 */ /* 0x002fee0003800000 */
        /* <DEDUP_REMOVED lines=39> */
[----:B0-2---:R-:W-:-:S13]  /*9240*/  ISETP.EQ.AND P1, PT, R46, RZ, PT ;  /* 0x000000ff2e00720c */ /* 0x005fda0003f22270 */
.L_x_153:
[----:B------:R-:W-:Y:S05]  /*9250*/  BSYNC B10 ;  /* 0x00000000000a7941 */ /* 0x000fea0003800000 */
.L_x_152:
[----:B------:R-:W-:Y:S01]  /*9260*/  BSSY B10, `(.L_x_154) ;  /* 0x00000200000a7945 */ /* 0x000fe20003800000 */
[----:B------:R-:W-:Y:S02]  /*9270*/  IMAD.MOV.U32 R7, RZ, RZ, RZ ;  /* 0x000000ffff077224 */ /* 0x000fe400078e00ff */
        /* <DEDUP_REMOVED lines=30> */
.L_x_155:
[----:B------:R-:W-:Y:S05]  /*9460*/  BSYNC B10 ;  /* 0x00000000000a7941 */ /* 0x000fea0003800000 */
.L_x_154:
[----:B------:R1:W-:Y:S01]  /*9470*/  STL [R8], R7 ;  /* 0x0000000708007387 */ /* 0x0003e20000100800 */
[----:B------:R-:W-:Y:S05]  /*9480*/  BRA `(.L_x_156) ;  /* 0x0000000000147947 */ /* 0x000fea0003800000 */
.L_x_151:
[----:B------:R-:W-:Y:S02]  /*9490*/  R2UR UR4, R36 ;  /* 0x00000000240472ca */ /* 0x000fe400000e0000 */
[----:B------:R-:W-:Y:S02]  /*94a0*/  R2UR UR5, R37 ;  /* 0x00000000250572ca */ /* 0x000fe400000e0000 */
[----:B------:R-:W-:-:S05]  /*94b0*/  LEA R4, P0, R51, R46, 0x2 ;  /* 0x0000002e33047211 */ /* 0x000fca00078010ff */
[----:B------:R-:W-:-:S06]  /*94c0*/  IMAD.X R5, RZ, RZ, R47, P0 ;  /* 0x000000ffff057224 */ /* 0x000fcc00000e062f */
[----:B------:R0:W-:Y:S02]  /*94d0*/  ST.E desc[UR4][R4.64+0x20], RZ ;  /* 0x000020ff04007985 */ /* 0x0001e4000c101904 */
.L_x_156:
[----:B------:R-:W-:Y:S05]  /*94e0*/  BSYNC B8 ;  /* 0x0000000000087941 */ /* 0x000fea0003800000 */
.L_x_150:
        /* <DEDUP_REMOVED lines=69> */
.L_x_160:
[----:B------:R-:W-:Y:S01]  /*9940*/  IMAD.MOV.U32 R5, RZ, RZ, 0x5272 ;  /* 0x00005272ff057424 */ /* 0x000fe200078e00ff */
[----:B------:R-:W-:Y:S01]  /*9950*/  PLOP3.LUT P0, PT, PT, PT, PT, 0x8, 0x80 ;  /* 0x000000000080781c */ /* 0x000fe20003f0e170 */
[----:B------:R-:W-:-:S03]  /*9960*/  IMAD.MOV.U32 R55, RZ, RZ, -0x1 ;  /* 0xffffffffff377424 */ /* 0x000fc600078e00ff */
[----:B------:R0:W-:Y:S09]  /*9970*/  STL [R8], R5 ;  /* 0x0000000508007387 */ /* 0x0001f20000100800 */
.L_x_161:
[----:B------:R-:W-:Y:S05]  /*9980*/  BSYNC B10 ;  /* 0x00000000000a7941 */ /* 0x000fea0003800000 */
.L_x_159:
        /* <DEDUP_REMOVED lines=31> */
.L_x_163:
[----:B------:R-:W-:Y:S05]  /*9b80*/  BSYNC B10 ;  /* 0x00000000000a7941 */ /* 0x000fea0003800000 */
.L_x_162:
[----:B------:R2:W-:Y:S01]  /*9b90*/  STL [R8], R7 ;  /* 0x0000000708007387 */ /* 0x0005e20000100800 */
[----:B------:R-:W-:Y:S05]  /*9ba0*/  BRA `(.L_x_164) ;  /* 0x0000000000147947 */ /* 0x000fea0003800000 */
.L_x_158:
[----:B------:R-:W-:Y:S02]  /*9bb0*/  R2UR UR4, R36 ;  /* 0x00000000240472ca */ /* 0x000fe400000e0000 */
[----:B------:R-:W-:Y:S02]  /*9bc0*/  R2UR UR5, R37 ;  /* 0x00000000250572ca */ /* 0x000fe400000e0000 */
[----:B------:R-:W-:-:S05]  /*9bd0*/  LEA R4, P0, R53, R46, 0x2 ;  /* 0x0000002e35047211 */ /* 0x000fca00078010ff */
[----:B------:R-:W-:-:S06]  /*9be0*/  IMAD.X R5, RZ, RZ, R47, P0 ;  /* 0x000000ffff057224 */ /* 0x000fcc00000e062f */
[----:B------:R3:W-:Y:S02]  /*9bf0*/  ST.E desc[UR4][R4.64+0x20], RZ ;  /* 0x000020ff04007985 */ /* 0x0007e4000c101904 */
.L_x_164:
[----:B------:R-:W-:Y:S05]  /*9c00*/  BSYNC B8 ;  /* 0x0000000000087941 */ /* 0x000fea0003800000 */
.L_x_157:
[----:B------:R-:W-:-:S05]  /*9c10*/  VIADD R51, R51, 0x2 ;  /* 0x0000000233337836 */ /* 0x000fca0000000000 */
[----:B------:R-:W-:-:S13]  /*9c20*/  ISETP.NE.AND P0, PT, R51, R44, PT ;  /* 0x0000002c3300720c */ /* 0x000fda0003f05270 */
[----:B------:R-:W-:Y:S05]  /*9c30*/  @P0 BRA `(.L_x_165) ;  /* 0xfffffff000740947 */ /* 0x000fea000383ffff */
[----:B------:R-:W-:Y:S05]  /*9c40*/  BSYNC B1 ;  /* 0x0000000000017941 */ /* 0x000fea0003800000 */
.L_x_149:
[----:B------:R-:W-:Y:S05]  /*9c50*/  BSYNC B2 ;  /* 0x0000000000027941 */ /* 0x000fea0003800000 */
.L_x_148:
[----:B0--3--:R-:W-:Y:S01]  /*9c60*/  LOP3.LUT R4, R42, 0x1, RZ, 0xc0, !PT ;  /* 0x000000012a047812 */ /* 0x009fe200078ec0ff */
[----:B------:R-:W-:Y:S03]  /*9c70*/  BSSY B1, `(.L_x_146) ;  /* 0x000006e000017945 */ /* 0x000fe60003800000 */
[----:B------:R-:W-:-:S13]  /*9c80*/  ISETP.NE.U32.AND P0, PT, R4, 0x1, PT ;  /* 0x000000010400780c */ /* 0x000fda0003f05070 */
[----:B------:R-:W-:Y:S05]  /*9c90*/  @P0 BRA `(.L_x_166) ;  /* 0x0000000400ac0947 */ /* 0x000fea0003800000 */
[----:B-12---:R-:W0:Y:S01]  /*9ca0*/  LDS.128 R4, [R40] ;  /* 0x0000000028047984 */ /* 0x006e220000000c00 */
        /* <DEDUP_REMOVED lines=62> */
.L_x_169:
[----:B------:R-:W-:Y:S01]  /*a090*/  IMAD.MOV.U32 R5, RZ, RZ, 0x5272 ;  /* 0x00005272ff057424 */ /* 0x000fe200078e00ff */
[----:B------:R-:W-:Y:S01]  /*a0a0*/  PLOP3.LUT P0, PT, PT, PT, PT, 0x8, 0x80 ;  /* 0x000000000080781c */ /* 0x000fe20003f0e170 */
[----:B------:R-:W-:-:S03]  /*a0b0*/  IMAD.MOV.U32 R7, RZ, RZ, -0x1 ;  /* 0xffffffffff077424 */ /* 0x000fc600078e00ff */
[----:B------:R0:W-:Y:S09]  /*a0c0*/  STL [R8], R5 ;  /* 0x0000000508007387 */ /* 0x0001f20000100800 */
.L_x_170:
[----:B------:R-:W-:Y:S05]  /*a0d0*/  BSYNC B2 ;  /* 0x0000000000027941 */ /* 0x000fea0003800000 */
.L_x_168:
        /* <DEDUP_REMOVED lines=31> */
.L_x_172:
[----:B------:R-:W-:Y:S05]  /*a2d0*/  BSYNC B2 ;  /* 0x0000000000027941 */ /* 0x000fea0003800000 */
.L_x_171:
[----:B------:R3:W-:Y:S01]  /*a2e0*/  STL [R8], R47 ;  /* 0x0000002f08007387 */ /* 0x0007e20000100800 */
[----:B------:R-:W-:Y:S05]  /*a2f0*/  BRA `(.L_x_166) ;  /* 0x0000000000147947 */ /* 0x000fea0003800000 */
.L_x_167:
[----:B------:R-:W-:Y:S02]  /*a300*/  R2UR UR4, R36 ;  /* 0x00000000240472ca */ /* 0x000fe400000e0000 */
[----:B------:R-:W-:Y:S02]  /*a310*/  R2UR UR5, R37 ;  /* 0x00000000250572ca */ /* 0x000fe400000e0000 */
[----:B------:R-:W-:-:S05]  /*a320*/  LEA R4, P0, R44, R46, 0x2 ;  /* 0x0000002e2c047211 */ /* 0x000fca00078010ff */
[----:B------:R-:W-:-:S06]  /*a330*/  IMAD.X R5, RZ, RZ, R47, P0 ;  /* 0x000000ffff057224 */ /* 0x000fcc00000e062f */
[----:B------:R0:W-:Y:S02]  /*a340*/  ST.E desc[UR4][R4.64+0x20], RZ ;  /* 0x000020ff04007985 */ /* 0x0001e4000c101904 */
.L_x_166:
[----:B------:R-:W-:Y:S05]  /*a350*/  BSYNC B1 ;  /* 0x0000000000017941 */ /* 0x000fea0003800000 */
.L_x_146:
[----:B------:R-:W-:-:S13]  /*a360*/  ISETP.GE.AND P0, PT, R42, 0x1, PT ;  /* 0x000000012a00780c */ /* 0x000fda0003f06270 */
[----:B------:R-:W-:Y:S05]  /*a370*/  @!P0 BREAK B3 ;  /* 0x0000000000038942 */ /* 0x000fea0003800000 */
[----:B------:R-:W-:Y:S05]  /*a380*/  @!P0 BRA `(.L_x_147) ;  /* 0x0000000c00bc8947 */ /* 0x000fea0003800000 */
[----:B------:R-:W-:Y:S05]  /*a390*/  BSYNC B3 ;  /* 0x0000000000037941 */ /* 0x000fea0003800000 */
.L_x_145:
[----:B------:R-:W-:Y:S01]  /*a3a0*/  ISETP.NE.AND P2, PT, R45, -0x1, PT ;  /* 0xffffffff2d00780c */ /* 0x000fe20003f45270 */
[----:B------:R-:W-:-:S12]  /*a3b0*/  IMAD.MOV.U32 R51, RZ, RZ, RZ ;  /* 0x000000ffff337224 */ /* 0x000fd800078e00ff */
.L_x_187:
[----:B01----:R-:W-:Y:S01]  /*a3c0*/  @!P2 IMAD.MOV.U32 R5, RZ, RZ, 0x5368 ;  /* 0x00005368ff05a424 */ /* 0x003fe200078e00ff */
[----:B------:R-:W-:Y:S05]  /*a3d0*/  YIELD ;  /* 0x0000000000007946 */ /* 0x000fea0003800000 */
[----:B------:R0:W-:Y:S01]  /*a3e0*/  @!P2 STL [R8], R5 ;  /* 0x000000050800a387 */ /* 0x0001e20000100800 */
[----:B------:R-:W-:Y:S01]  /*a3f0*/  BSSY B1, `(.L_x_173) ;  /* 0x0000070000017945 */ /* 0x000fe20003800000 */
[----:B-----5:R-:W-:-:S03]  /*a400*/  @!P2 PRMT R53, RZ, 0x7610, R53 ;  /* 0x00007610ff35a816 */ /* 0x020fc60000000035 */
[----:B----4-:R-:W-:Y:S05]  /*a410*/  @!P2 BRA `(.L_x_174) ;  /* 0x0000000400b4a947 */ /* 0x010fea0003800000 */
[----:B0-----:R-:W0:Y:S01]  /*a420*/  S2R R5, SR_CgaCtaId ;  /* 0x0000000000057919 */ /* 0x001e220000008800 */
[----:B------:R-:W-:Y:S02]  /*a430*/  MOV R40, 0x400 ;  /* 0x0000040000287802 */ /* 0x000fe40000000f00 */
[----:B------:R-:W-:Y:S02]  /*a440*/  R2UR UR4, R36 ;  /* 0x00000000240472ca */ /* 0x000fe400000e0000 */
[----:B------:R-:W-:Y:S02]  /*a450*/  R2UR UR5, R37 ;  /* 0x00000000250572ca */ /* 0x000fe400000e0000 */
[----:B0-----:R-:W-:-:S05]  /*a460*/  LEA R40, R5, R40, 0x18 ;  /* 0x0000002805287211 */ /* 0x001fca00078ec0ff */
[----:B--2---:R-:W3:Y:S02]  /*a470*/  LDS.128 R4, [R40] ;  /* 0x0000000028047984 */ /* 0x004ee40000000c00 */
        /* <DEDUP_REMOVED lines=61> */
.L_x_177:
[----:B------:R-:W-:Y:S05]  /*a850*/  BSYNC B2 ;  /* 0x0000000000027941 */ /* 0x000fea0003800000 */
.L_x_176:
        /* <DEDUP_REMOVED lines=32> */
.L_x_179:
[----:B------:R-:W-:Y:S05]  /*aa60*/  BSYNC B2 ;  /* 0x0000000000027941 */ /* 0x000fea0003800000 */
.L_x_178:
[----:B------:R4:W-:Y:S01]  /*aa70*/  STL [R8], R7 ;  /* 0x0000000708007387 */ /* 0x0009e20000100800 */
[----:B------:R-:W-:Y:S01]  /*aa80*/  PRMT R53, RZ, 0x7610, R53 ;  /* 0x00007610ff357816 */ /* 0x000fe20000000035 */
[----:B------:R-:W-:Y:S06]  /*aa90*/  BRA `(.L_x_174) ;  /* 0x0000000000147947 */ /* 0x000fec0003800000 */
.L_x_175:
[----:B------:R-:W-:Y:S02]  /*aaa0*/  R2UR UR4, R36 ;  /* 0x00000000240472ca */ /* 0x000fe400000e0000 */
[----:B------:R-:W-:Y:S02]  /*aab0*/  R2UR UR5, R37 ;  /* 0x00000000250572ca */ /* 0x000fe400000e0000 */
[----:B------:R-:W-:-:S05]  /*aac0*/  LEA R4, P0, R51, R46, 0x2 ;  /* 0x0000002e33047211 */ /* 0x000fca00078010ff */
[----:B------:R-:W-:-:S06]  /*aad0*/  IMAD.X R5, RZ, RZ, R47, P0 ;  /* 0x000000ffff057224 */ /* 0x000fcc00000e062f */
[----:B------:R1:W5:Y:S02]  /*aae0*/  LD.E.U8 R53, desc[UR4][R4.64+0x20] ;  /* 0x0000200404357980 */ /* 0x000364000c101100 */
.L_x_174:
[----:B------:R-:W-:Y:S05]  /*aaf0*/  BSYNC B1 ;  /* 0x0000000000017941 */ /* 0x000fea0003800000 */
.L_x_173:
        /* <DEDUP_REMOVED lines=72> */
.L_x_184:
[----:B------:R-:W-:Y:S05]  /*af80*/  BSYNC B2 ;  /* 0x0000000000027941 */ /* 0x000fea0003800000 */
.L_x_183:
        /* <DEDUP_REMOVED lines=32> */
.L_x_186:
[----:B------:R-:W-:Y:S05]  /*b190*/  BSYNC B2 ;  /* 0x0000000000027941 */ /* 0x000fea0003800000 */
.L_x_185:
[----:B------:R1:W-:Y:S01]  /*b1a0*/  STL [R8], R7 ;  /* 0x0000000708007387 */ /* 0x0003e20000100800 */
[----:B------:R-:W-:Y:S05]  /*b1b0*/  BRA `(.L_x_181) ;  /* 0x0000000000207947 */ /* 0x000fea0003800000 */
.L_x_182:
        /* <DEDUP_REMOVED lines=8> */
.L_x_181:
[----:B------:R-:W-:Y:S05]  /*b240*/  BSYNC B1 ;  /* 0x0000000000017941 */ /* 0x000fea0003800000 */
.L_x_180:
[----:B------:R-:W-:-:S05]  /*b250*/  VIADD R51, R51, 0x1 ;  /* 0x0000000133337836 */ /* 0x000fca0000000000 */
[----:B------:R-:W-:-:S13]  /*b260*/  ISETP.NE.AND P0, PT, R51, R42, PT ;  /* 0x0000002a3300720c */ /* 0x000fda0003f05270 */
[----:B------:R-:W-:Y:S05]  /*b270*/  @P0 BRA `(.L_x_187) ;  /* 0xfffffff000500947 */ /* 0x000fea000383ffff */
.L_x_147:
[----:B------:R-:W-:Y:S05]  /*b280*/  BSYNC B4 ;  /* 0x0000000000047941 */ /* 0x000fea0003800000 */
.L_x_144:
[----:B------:R-:W0:Y:S01]  /*b290*/  S2UR UR5, SR_CgaCtaId ;  /* 0x00000000000579c3 */ /* 0x000e220000008800 */
[----:B------:R-:W-:Y:S02]  /*b2a0*/  UMOV UR4, 0x400 ;  /* 0x0000040000047882 */ /* 0x000fe40000000000 */
[----:B0-----:R-:W-:Y:S01]  /*b2b0*/  ULEA UR4, UR5, UR4, 0x18 ;  /* 0x0000000405047291 */ /* 0x001fe2000f8ec0ff */
[----:B------:R-:W-:-:S05]  /*b2c0*/  R2UR UR5, R37 ;  /* 0x00000000250572ca */ /* 0x000fca00000e0000 */
[----:B------:R-:W-:Y:S01]  /*b2d0*/  IMAD.U32 R40, RZ, RZ, UR4 ;  /* 0x00000004ff287e24 */ /* 0x000fe2000f8e00ff */
[----:B------:R-:W-:-:S04]  /*b2e0*/  R2UR UR4, R36 ;  /* 0x00000000240472ca */ /* 0x000fc800000e0000 */
[----:B-1----:R-:W0:Y:S02]  /*b2f0*/  LDS.64 R4, [R40] ;  /* 0x0000000028047984 */ /* 0x002e240000000a00 */
[----:B0-----:R-:W-:-:S07]  /*b300*/  IMAD.WIDE R4, R43, 0x10, R4 ;  /* 0x000000102b047825 */ /* 0x001fce00078e0204 */
[----:B------:R-:W-:Y:S04]  /*b310*/  ST.E desc[UR4][R4.64+0x20], R49 ;  /* 0x0000203104007985 */ /* 0x000fe8000c101904 */
[----:B--2-4-:R-:W0:Y:S02]  /*b320*/  LDS.64 R6, [R40] ;  /* 0x0000000028067984 */ /* 0x014e240000000a00 */
[----:B0-----:R-:W-:-:S05]  /*b330*/  IMAD.WIDE R6, R43, 0x10, R6 ;  /* 0x000000102b067825 */ /* 0x001fca00078e0206 */
[----:B------:R-:W-:Y:S04]  /*b340*/  ST.E desc[UR4][R6.64+0x28], R42 ;  /* 0x0000282a06007985 */ /* 0x000fe8000c101904 */
[----:B------:R-:W0:Y:S02]  /*b350*/  LDS.64 R44, [R40] ;  /* 0x00000000282c7984 */ /* 0x000e240000000a00 */
[----:B0-----:R-:W-:-:S05]  /*b360*/  IMAD.WIDE R44, R43, 0x10, R44 ;  /* 0x000000102b2c7825 */ /* 0x001fca00078e022c */
[----:B------:R1:W-:Y:S02]  /*b370*/  ST.E desc[UR4][R44.64+0x30], RZ ;  /* 0x000030ff2c007985 */ /* 0x0003e4000c101904 */
.L_x_143:
[----:B------:R-:W-:Y:S05]  /*b380*/  BSYNC B5 ;  /* 0x0000000000057941 */ /* 0x000fea0003800000 */
.L_x_142:
[----:B------:R-:W-:Y:S01]  /*b390*/  ISETP.NE.AND P0, PT, R11, -0x1, PT ;  /* 0xffffffff0b00780c */ /* 0x000fe20003f05270 */
[----:B------:R-:W-:-:S12]  /*b3a0*/  BSSY B1, `(.L_x_188) ;  /* 0x000006e000017945 */ /* 0x000fd80003800000 */
[----:B------:R-:W-:-:S05]  /*b3b0*/  @!P0 IMAD.MOV.U32 R5, RZ, RZ, 0x5368 ;  /* 0x00005368ff058424 */ /* 0x000fca00078e00ff */
[----:B------:R2:W-:Y:S01]  /*b3c0*/  @!P0 STL [R8], R5 ;  /* 0x0000000508008387 */ /* 0x0005e20000100800 */
[----:B------:R-:W-:Y:S05]  /*b3d0*/  @!P0 BRA `(.L_x_189) ;  /* 0x0000000400a88947 */ /* 0x000fea0003800000 */
[----:B0-2---:R-:W3:Y:S01]  /*b3e0*/  LDS.128 R4, [R40] ;  /* 0x0000000028047984 */ /* 0x005ee20000000c00 */
[----:B------:R-:W-:Y:S02]  /*b3f0*/  R2UR UR4, R36 ;  /* 0x00000000240472ca */ /* 0x000fe400000e0000 */
[----:B------:R-:W-:Y:S01]  /*b400*/  R2UR UR5, R37 ;  /* 0x00000000250572ca */ /* 0x000fe200000e0000 */
[----:B---3--:R-:W-:-:S12]  /*b410*/  IMAD.WIDE R46, R11, 0x10, R4 ;  /* 0x000000100b2e7825 */ /* 0x008fd800078e0204 */
[----:B-1----:R-:W2:Y:S02]  /*b420*/  LD.E R45, desc[UR4][R46.64+0xc] ;  /* 0x00000c042e2d7980 */ /* 0x002ea4000c101900 */
        /* <DEDUP_REMOVED lines=23> */
[----:B-----5:R-:W-:Y:S01]  /*b5a0*/  IMAD.MOV.U32 R51, RZ, RZ, 0xe18 ;  /* 0x00000e18ff337424 */ /* 0x020fe200078e00ff */
        /* <DEDUP_REMOVED lines=36> */
.L_x_192:
[----:B------:R-:W-:Y:S05]  /*b7f0*/  BSYNC B2 ;  /* 0x0000000000027941 */ /* 0x000fea0003800000 */
.L_x_191:
        /* <DEDUP_REMOVED lines=32> */
.L_x_194:
[----:B------:R-:W-:Y:S05]  /*ba00*/  BSYNC B2 ;  /* 0x0000000000027941 */ /* 0x000fea0003800000 */
.L_x_193:
[----:B------:R1:W-:Y:S01]  /*ba10*/  STL [R8], R7 ;  /* 0x0000000708007387 */ /* 0x0003e20000100800 */
[----:B------:R-:W-:Y:S05]  /*ba20*/  BRA `(.L_x_189) ;  /* 0x0000000000147947 */ /* 0x000fea0003800000 */
.L_x_190:
[----:B------:R-:W-:Y:S02]  /*ba30*/  R2UR UR4, R36 ;  /* 0x00000000240472ca */ /* 0x000fe400000e0000 */
[----:B------:R-:W-:Y:S02]  /*ba40*/  R2UR UR5, R37 ;  /* 0x00000000250572ca */ /* 0x000fe400000e0000 */
[----:B------:R-:W-:-:S05]  /*ba50*/  LEA R4, P0, R34, R46, 0x2 ;  /* 0x0000002e22047211 */ /* 0x000fca00078010ff */
[----:B------:R-:W-:-:S06]  /*ba60*/  IMAD.X R5, RZ, RZ, R47, P0 ;  /* 0x000000ffff057224 */ /* 0x000fcc00000e062f */
[----:B------:R4:W-:Y:S02]  /*ba70*/  ST.E desc[UR4][R4.64+0x20], R43 ;  /* 0x0000202b04007985 */ /* 0x0009e4000c101904 */
.L_x_189:
[----:B------:R-:W-:Y:S05]  /*ba80*/  BSYNC B1 ;  /* 0x0000000000017941 */ /* 0x000fea0003800000 */
.L_x_188:
[----:B------:R-:W-:Y:S02]  /*ba90*/  VIADD R34, R34, 0x1 ;  /* 0x0000000122227836 */ /* 0x000fe40000000000 */
[----:B----4-:R-:W-:-:S03]  /*baa0*/  IMAD.IADD R43, R41, 0x1, R14 ;  /* 0x00000001292b7824 */ /* 0x010fc600078e020e */
[----:B------:R-:W-:-:S13]  /*bab0*/  ISETP.NE.AND P0, PT, R34, R9, PT ;  /* 0x000000092200720c */ /* 0x000fda0003f05270 */
[----:B------:R-:W-:Y:S05]  /*bac0*/  @P0 BRA `(.L_x_195) ;  /* 0xffffff84000c0947 */ /* 0x000fea000383ffff */
.L_x_65:
[----:B------:R-:W-:Y:S01]  /*bad0*/  IMAD.IADD R14, R12, 0x1, -R43 ;  /* 0x000000010c0e7824 */ /* 0x000fe200078e0a2b */
[----:B------:R-:W-:Y:S02]  /*bae0*/  R2UR UR4, R36 ;  /* 0x00000000240472ca */ /* 0x000fe400000e0000 */
[----:B------:R-:W-:Y:S02]  /*baf0*/  R2UR UR5, R37 ;  /* 0x00000000250572ca */ /* 0x000fe400000e0000 */
[----:B-1----:R-:W-:-:S04]  /*bb00*/  LEA R41, R14, 0x20, 0x2 ;  /* 0x000000200e297811 */ /* 0x002fc800078e10ff */
[----:B---3--:R-:W-:-:S04]  /*bb10*/  SHF.R.S32.HI R4, RZ, 0x1f, R41 ;  /* 0x0000001fff047819 */ /* 0x008fc80000011429 */
[----:B------:R-:W-:-:S04]  /*bb20*/  LEA.HI R4, R4, R41, RZ, 0x3 ;  /* 0x0000002904047211 */ /* 0x000fc800078f18ff */
[----:B------:R-:W-:-:S05]  /*bb30*/  LOP3.LUT R4, R4, 0xfffffff8, RZ, 0xc0, !PT ;  /* 0xfffffff804047812 */ /* 0x000fca00078ec0ff */
[----:B0-2---:R-:W-:-:S05]  /*bb40*/  IMAD.IADD R5, R41, 0x1, -R4 ;  /* 0x0000000129057824 */ /* 0x005fca00078e0a04 */
        /* <DEDUP_REMOVED lines=8> */
[----:B------:R-:W-:Y:S02]  /*bbd0*/  @P0 VIADD R44, R4, 0x10 ;  /* 0x00000010042c0836 */ /* 0x000fe40000000000 */
[----:B----4-:R-:W0:Y:S03]  /*bbe0*/  LDS.128 R4, [R40] ;  /* 0x0000000028047984 */ /* 0x010e260000000c00 */
[----:B------:R-:W-:-:S06]  /*bbf0*/  SHF.R.S32.HI R45, RZ, 0x1f, R44 ;  /* 0x0000001fff2d7819 */ /* 0x000fcc000001142c */
[----:B------:R-:W2:Y:S01]  /*bc00*/  ATOMG.E.ADD.64.STRONG.GPU PT, R44, desc[UR4][R20.64+0x8], R44 ;  /* 0x8000082c142c79a8 */ /* 0x000ea200081ef504 */
[----:B-----5:R-:W-:Y:S01]  /*bc10*/  SHF.R.S32.HI R15, RZ, 0x1f, R41 ;  /* 0x0000001fff0f7819 */ /* 0x020fe20000011429 */
        /* <DEDUP_REMOVED lines=41> */
[----:B------:R-:W-:Y:S01]  /*beb0*/  LOP3.LUT R32, R14, 0x7ffffffe, RZ, 0xc0, !PT ;  /* 0x7ffffffe0e207812 */ /* 0x000fe200078ec0ff */
[----:B------:R-:W-:Y:S02]  /*bec0*/  IMAD.MOV.U32 R34, RZ, RZ, RZ ;  /* 0x000000ffff227224 */ /* 0x000fe400078e00ff */
[----:B------:R-:W-:Y:S02]  /*bed0*/  IMAD.MOV.U32 R41, RZ, RZ, RZ ;  /* 0x000000ffff297224 */ /* 0x000fe400078e00ff */
[----:B------:R-:W-:-:S07]  /*bee0*/  IMAD.MOV R42, RZ, RZ, -R32 ;  /* 0x000000ffff2a7224 */ /* 0x000fce00078e0a20 */
.L_x_217:
[----:B01-3--:R-:W0:Y:S01]  /*bef0*/  LDS.128 R4, [R40] ;  /* 0x0000000028047984 */ /* 0x00be220000000c00 */
[----:B------:R-:W-:Y:S05]  /*bf00*/  YIELD ;  /* 0x0000000000007946 */ /* 0x000fea0003800000 */
[----:B------:R-:W-:Y:S02]  /*bf10*/  R2UR UR4, R36 ;  /* 0x00000000240472ca */ /* 0x000fe400000e0000 */
[----:B------:R-:W-:Y:S01]  /*bf20*/  R2UR UR5, R37 ;  /* 0x00000000250572ca */ /* 0x000fe200000e0000 */
[----:B0-2---:R-:W-:-:S12]  /*bf30*/  IMAD.WIDE R44, R15, 0x10, R4 ;  /* 0x000000100f2c7825 */ /* 0x005fd800078e0204 */
[----:B------:R-:W2:Y:S01]  /*bf40*/  LD.E R47, desc[UR4][R44.64+0xc] ;  /* 0x00000c042c2f7980 */ /* 0x000ea2000c101900 */
[----:B------:R-:W-:Y:S01]  /*bf50*/  VIADD R42, R42, 0x2 ;  /* 0x000000022a2a7836 */ /* 0x000fe20000000000 */
[----:B------:R-:W-:Y:S01]  /*bf60*/  BSSY B4, `(.L_x_202) ;  /* 0x000006a000047945 */ /* 0x000fe20003800000 */
[----:B------:R-:W-:-:S03]  /*bf70*/  VIADD R46, R41, 0x1 ;  /* 0x00000001292e7836 */ /* 0x000fc60000000000 */
[----:B------:R-:W-:Y:S02]  /*bf80*/  ISETP.NE.AND P2, PT, R42, RZ, PT ;  /* 0x000000ff2a00720c */ /* 0x000fe40003f45270 */
        /* <DEDUP_REMOVED lines=62> */
.L_x_205:
[----:B------:R-:W-:Y:S05]  /*c370*/  BSYNC B5 ;  /* 0x0000000000057941 */ /* 0x000fea0003800000 */
.L_x_204:
        /* <DEDUP_REMOVED lines=32> */
.L_x_207:
[----:B------:R-:W-:Y:S05]  /*c580*/  BSYNC B5 ;  /* 0x0000000000057941 */ /* 0x000fea0003800000 */
.L_x_206:
[----:B------:R1:W-:Y:S01]  /*c590*/  STL [R8], R7 ;  /* 0x0000000708007387 */ /* 0x0003e20000100800 */
[----:B------:R-:W-:Y:S05]  /*c5a0*/  BRA `(.L_x_208) ;  /* 0x0000000000147947 */ /* 0x000fea0003800000 */
.L_x_203:
[----:B------:R-:W-:Y:S02]  /*c5b0*/  R2UR UR4, R36 ;  /* 0x00000000240472ca */ /* 0x000fe400000e0000 */
[----:B------:R-:W-:Y:S02]  /*c5c0*/  R2UR UR5, R37 ;  /* 0x00000000250572ca */ /* 0x000fe400000e0000 */
[----:B------:R-:W-:-:S05]  /*c5d0*/  IADD3 R4, P0, PT, R44, R34, RZ ;  /* 0x000000222c047210 */ /* 0x000fca0007f1e0ff */
[----:B------:R-:W-:-:S06]  /*c5e0*/  IMAD.X R5, RZ, RZ, R45, P0 ;  /* 0x000000ffff057224 */ /* 0x000fcc00000e062d */
[----:B------:R0:W-:Y:S02]  /*c5f0*/  ST.E desc[UR4][R4.64+0x20], RZ ;  /* 0x000020ff04007985 */ /* 0x0001e4000c101904 */
.L_x_208:
[----:B------:R-:W-:Y:S05]  /*c600*/  BSYNC B4 ;  /* 0x0000000000047941 */ /* 0x000fea0003800000 */
.L_x_202:
        /* <DEDUP_REMOVED lines=67> */
.L_x_212:
[----:B------:R-:W-:Y:S01]  /*ca40*/  IMAD.MOV.U32 R5, RZ, RZ, 0x5272 ;  /* 0x00005272ff057424 */ /* 0x000fe200078e00ff */
[----:B------:R-:W-:Y:S01]  /*ca50*/  PLOP3.LUT P0, PT, PT, PT, PT, 0x8, 0x80 ;  /* 0x000000000080781c */ /* 0x000fe20003f0e170 */
[----:B------:R-:W-:-:S03]  /*ca60*/  IMAD.MOV.U32 R7, RZ, RZ, -0x1 ;  /* 0xffffffffff077424 */ /* 0x000fc600078e00ff */
[----:B------:R0:W-:Y:S09]  /*ca70*/  STL [R8], R5 ;  /* 0x0000000508007387 */ /* 0x0001f20000100800 */
.L_x_213:
[----:B------:R-:W-:Y:S05]  /*ca80*/  BSYNC B5 ;  /* 0x0000000000057941 */ /* 0x000fea0003800000 */
.L_x_211:
        /* <DEDUP_REMOVED lines=31> */
.L_x_215:
[----:B------:R-:W-:Y:S05]  /*cc80*/  BSYNC B5 ;  /* 0x0000000000057941 */ /* 0x000fea0003800000 */
.L_x_214:
[----:B------:R2:W-:Y:S01]  /*cc90*/  STL [R8], R45 ;  /* 0x0000002d08007387 */ /* 0x0005e20000100800 */
[----:B------:R-:W-:Y:S05]  /*cca0*/  BRA `(.L_x_216) ;  /* 0x0000000000187947 */ /* 0x000fea0003800000 */
.L_x_210:
[----:B------:R-:W-:Y:S01]  /*ccb0*/  VIADD R5, R34, 0x4 ;  /* 0x0000000422057836 */ /* 0x000fe20000000000 */
[----:B------:R-:W-:Y:S02]  /*ccc0*/  R2UR UR4, R36 ;  /* 0x00000000240472ca */ /* 0x000fe400000e0000 */
[----:B------:R-:W-:Y:S02]  /*ccd0*/  R2UR UR5, R37 ;  /* 0x00000000250572ca */ /* 0x000fe400000e0000 */
[----:B------:R-:W-:-:S05]  /*cce0*/  IADD3 R4, P0, PT, R44, R5, RZ ;  /* 0x000000052c047210 */ /* 0x000fca0007f1e0ff */
[----:B------:R-:W-:-:S06]  /*ccf0*/  IMAD.X R5, RZ, RZ, R45, P0 ;  /* 0x000000ffff057224 */ /* 0x000fcc00000e062d */
[----:B------:R3:W-:Y:S02]  /*cd00*/  ST.E desc[UR4][R4.64+0x20], RZ ;  /* 0x000020ff04007985 */ /* 0x0007e4000c101904 */
.L_x_216:
[----:B------:R-:W-:Y:S05]  /*cd10*/  BSYNC B4 ;  /* 0x0000000000047941 */ /* 0x000fea0003800000 */
.L_x_209:
[----:B------:R-:W-:Y:S02]  /*cd20*/  VIADD R41, R41, 0x2 ;  /* 0x0000000229297836 */ /* 0x000fe40000000000 */
[----:B------:R-:W-:Y:S01]  /*cd30*/  VIADD R34, R34, 0x8 ;  /* 0x0000000822227836 */ /* 0x000fe20000000000 */
[----:B------:R-:W-:Y:S06]  /*cd40*/  @P2 BRA `(.L_x_217) ;  /* 0xfffffff000682947 */ /* 0x000fec000383ffff */
.L_x_201:
[----:B------:R-:W-:Y:S05]  /*cd50*/  BSYNC B1 ;  /* 0x0000000000017941 */ /* 0x000fea0003800000 */
.L_x_200:
[----:B---3--:R-:W-:Y:S01]  /*cd60*/  LOP3.LUT R4, R14, 0x1, RZ, 0xc0, !PT ;  /* 0x000000010e047812 */ /* 0x008fe200078ec0ff */
[----:B------:R-:W-:Y:S03]  /*cd70*/  BSSY B1, `(.L_x_198) ;  /* 0x000006d000017945 */ /* 0x000fe60003800000 */
[----:B------:R-:W-:-:S13]  /*cd80*/  ISETP.NE.U32.AND P0, PT, R4, 0x1, PT ;  /* 0x000000010400780c */ /* 0x000fda0003f05070 */
[----:B------:R-:W-:Y:S05]  /*cd90*/  @P0 BRA `(.L_x_218) ;  /* 0x0000000400a80947 */ /* 0x000fea0003800000 */
[----:B01----:R-:W2:Y:S01]  /*cda0*/  LDS.128 R4, [R40] ;  /* 0x0000000028047984 */ /* 0x003ea20000000c00 */
[----:B------:R-:W-:Y:S02]  /*cdb0*/  R2UR UR4, R36 ;  /* 0x00000000240472ca */ /* 0x000fe400000e0000 */
[----:B------:R-:W-:Y:S01]  /*cdc0*/  R2UR UR5, R37 ;  /* 0x00000000250572ca */ /* 0x000fe200000e0000 */
[----:B--2---:R-:W-:-:S12]  /*cdd0*/  IMAD.WIDE R44, R15, 0x10, R4 ;  /* 0x000000100f2c7825 */ /* 0x004fd800078e0204 */
        /* <DEDUP_REMOVED lines=58> */
.L_x_221:
[----:B------:R-:W-:Y:S01]  /*d180*/  IMAD.MOV.U32 R5, RZ, RZ, 0x5272 ;  /* 0x00005272ff057424 */ /* 0x000fe200078e00ff */
[----:B------:R-:W-:Y:S01]  /*d190*/  PLOP3.LUT P0, PT, PT, PT, PT, 0x8, 0x80 ;  /* 0x000000000080781c */ /* 0x000fe20003f0e170 */
[----:B------:R-:W-:-:S03]  /*d1a0*/  IMAD.MOV.U32 R45, RZ, RZ, -0x1 ;  /* 0xffffffffff2d7424 */ /* 0x000fc600078e00ff */
[----:B------:R0:W-:Y:S09]  /*d1b0*/  STL [R8], R5 ;  /* 0x0000000508007387 */ /* 0x0001f20000100800 */
.L_x_222:
[----:B------:R-:W-:Y:S05]  /*d1c0*/  BSYNC B4 ;  /* 0x0000000000047941 */ /* 0x000fea0003800000 */
.L_x_220:
        /* <DEDUP_REMOVED lines=31> */
.L_x_224:
[----:B------:R-:W-:Y:S05]  /*d3c0*/  BSYNC B4 ;  /* 0x0000000000047941 */ /* 0x000fea0003800000 */
.L_x_223:
[----:B------:R3:W-:Y:S01]  /*d3d0*/  STL [R8], R7 ;  /* 0x0000000708007387 */ /* 0x0007e20000100800 */
[----:B------:R-:W-:Y:S05]  /*d3e0*/  BRA `(.L_x_218) ;  /* 0x0000000000147947 */ /* 0x000fea0003800000 */
.L_x_219:
[----:B------:R-:W-:Y:S02]  /*d3f0*/  R2UR UR4, R36 ;  /* 0x00000000240472ca */ /* 0x000fe400000e0000 */
[----:B------:R-:W-:Y:S02]  /*d400*/  R2UR UR5, R37 ;  /* 0x00000000250572ca */ /* 0x000fe400000e0000 */
[----:B------:R-:W-:-:S05]  /*d410*/  LEA R4, P0, R32, R44, 0x2 ;  /* 0x0000002c20047211 */ /* 0x000fca00078010ff */
[----:B------:R-:W-:-:S06]  /*d420*/  IMAD.X R5, RZ, RZ, R45, P0 ;  /* 0x000000ffff057224 */ /* 0x000fcc00000e062d */
[----:B------:R4:W-:Y:S02]  /*d430*/  ST.E desc[UR4][R4.64+0x20], RZ ;  /* 0x000020ff04007985 */ /* 0x0009e4000c101904 */
.L_x_218:
[----:B------:R-:W-:Y:S05]  /*d440*/  BSYNC B1 ;  /* 0x0000000000017941 */ /* 0x000fea0003800000 */
.L_x_198:
[----:B------:R-:W-:-:S13]  /*d450*/  ISETP.GE.AND P0, PT, R14, 0x1, PT ;  /* 0x000000010e00780c */ /* 0x000fda0003f06270 */
[----:B------:R-:W-:Y:S05]  /*d460*/  @!P0 BREAK B2 ;  /* 0x0000000000028942 */ /* 0x000fea0003800000 */
[----:B------:R-:W-:Y:S05]  /*d470*/  @!P0 BRA `(.L_x_199) ;  /* 0x0000000c00e48947 */ /* 0x000fea0003800000 */
[----:B------:R-:W-:Y:S05]  /*d480*/  BSYNC B2 ;  /* 0x0000000000027941 */ /* 0x000fea0003800000 */
.L_x_197:
[C---:B------:R-:W-:Y:S02]  /*d490*/  IMAD.IADD R12, R43.reuse, 0x1, -R12 ;  /* 0x000000012b0c7824 */ /* 0x040fe400078e0a0c */
[----:B------:R-:W-:Y:S02]  /*d4a0*/  IMAD.SHL.U32 R42, R43, 0x4, RZ ;  /* 0x000000042b2a7824 */ /* 0x000fe400078e00ff */
[----:B------:R-:W-:Y:S02]  /*d4b0*/  IMAD.MOV.U32 R14, RZ, RZ, RZ ;  /* 0x000000ffff0e7224 */ /* 0x000fe400078e00ff */
[----:B------:R-:W-:-:S07]  /*d4c0*/  IMAD.MOV.U32 R44, RZ, RZ, 0x20 ;  /* 0x00000020ff2c7424 */ /* 0x000fce00078e00ff */
.L_x_239:
[----:B------:R-:W-:Y:S01]  /*d4d0*/  ISETP.NE.AND P0, PT, R13, -0x1, PT ;  /* 0xffffffff0d00780c */ /* 0x000fe20003f05270 */
[----:B------:R-:W-:Y:S01]  /*d4e0*/  VIADD R12, R12, 0x1 ;  /* 0x000000010c0c7836 */ /* 0x000fe20000000000 */
[----:B------:R-:W-:Y:S05]  /*d4f0*/  YIELD ;  /* 0x0000000000007946 */ /* 0x000fea0003800000 */
[----:B------:R-:W-:Y:S01]  /*d500*/  BSSY B1, `(.L_x_225) ;  /* 0x0000075000017945 */ /* 0x000fe20003800000 */
[----:B------:R-:W-:-:S05]  /*d510*/  ISETP.NE.AND P2, PT, R12, RZ, PT ;  /* 0x000000ff0c00720c */ /* 0x000fca0003f45270 */
[----:B01--4-:R-:W-:Y:S01]  /*d520*/  @!P0 IMAD.MOV.U32 R5, RZ, RZ, 0x5368 ;  /* 0x00005368ff058424 */ /* 0x013fe200078e00ff */
[----:B-----5:R-:W-:-:S04]  /*d530*/  @!P0 PRMT R47, RZ, 0x7610, R47 ;  /* 0x00007610ff2f8816 */ /* 0x020fc8000000002f */
[----:B------:R0:W-:Y:S01]  /*d540*/  @!P0 STL [R8], R5 ;  /* 0x0000000508008387 */ /* 0x0001e20000100800 */
[----:B------:R-:W-:Y:S05]  /*d550*/  @!P0 BRA `(.L_x_226) ;  /* 0x0000000400bc8947 */ /* 0x000fea0003800000 */
[----:B0-----:R-:W0:Y:S01]  /*d560*/  S2R R5, SR_CgaCtaId ;  /* 0x0000000000057919 */ /* 0x001e220000008800 */
[----:B------:R-:W-:Y:S02]  /*d570*/  MOV R32, 0x400 ;  /* 0x0000040000207802 */ /* 0x000fe40000000f00 */
[----:B------:R-:W-:Y:S02]  /*d580*/  R2UR UR4, R36 ;  /* 0x00000000240472ca */ /* 0x000fe400000e0000 */
[----:B------:R-:W-:Y:S02]  /*d590*/  R2UR UR5, R37 ;  /* 0x00000000250572ca */ /* 0x000fe400000e0000 */
[----:B0-----:R-:W-:-:S05]  /*d5a0*/  LEA R32, R5, R32, 0x18 ;  /* 0x0000002005207211 */ /* 0x001fca00078ec0ff */
[----:B---3--:R-:W0:Y:S02]  /*d5b0*/  LDS.128 R4, [R32] ;  /* 0x0000000020047984 */ /* 0x008e240000000c00 */
[----:B0-----:R-:W-:-:S05]  /*d5c0*/  IMAD.WIDE R40, R13, 0x10, R4 ;  /* 0x000000100d287825 */ /* 0x001fca00078e0204 */
[----:B------:R-:W3:Y:S01]  /*d5d0*/  LD.E R34, desc[UR4][R40.64+0xc] ;  /* 0x00000c0428227980 */ /* 0x000ee2000c101900 */
[C---:B------:R-:W-:Y:S02]  /*d5e0*/  ISETP.GT.AND P1, PT, R43.reuse, -0x1, PT ;  /* 0xffffffff2b00780c */ /* 0x040fe40003f24270 */
[----:B---3--:R-:W-:-:S13]  /*d5f0*/  ISETP.GE.AND P0, PT, R43, R34, PT ;  /* 0x000000222b00720c */ /* 0x008fda0003f06270 */
        /* <DEDUP_REMOVED lines=58> */
.L_x_229:
[----:B------:R-:W-:Y:S05]  /*d9a0*/  BSYNC B2 ;  /* 0x0000000000027941 */ /* 0x000fea0003800000 */
.L_x_228:
        /* <DEDUP_REMOVED lines=32> */
.L_x_231:
[----:B------:R-:W-:Y:S05]  /*dbb0*/  BSYNC B2 ;  /* 0x0000000000027941 */ /* 0x000fea0003800000 */
.L_x_230:
[----:B------:R4:W-:Y:S01]  /*dbc0*/  STL [R8], R7 ;  /* 0x0000000708007387 */ /* 0x0009e20000100800 */
[----:B------:R-:W-:Y:S01]  /*dbd0*/  PRMT R47, RZ, 0x7610, R47 ;  /* 0x00007610ff2f7816 */ /* 0x000fe2000000002f */
[----:B------:R-:W-:Y:S06]  /*dbe0*/  BRA `(.L_x_226) ;  /* 0x0000000000187947 */ /* 0x000fec0003800000 */
.L_x_227:
[----:B------:R-:W-:Y:S01]  /*dbf0*/  VIADD R5, R42, 0x20 ;  /* 0x000000202a057836 */ /* 0x000fe20000000000 */
[----:B------:R-:W-:Y:S02]  /*dc00*/  R2UR UR4, R36 ;  /* 0x00000000240472ca */ /* 0x000fe400000e0000 */
[----:B------:R-:W-:Y:S02]  /*dc10*/  R2UR UR5, R37 ;  /* 0x00000000250572ca */ /* 0x000fe400000e0000 */
[----:B------:R-:W-:-:S05]  /*dc20*/  IADD3 R4, P0, PT, R40, R5, RZ ;  /* 0x0000000528047210 */ /* 0x000fca0007f1e0ff */
[----:B------:R-:W-:-:S06]  /*dc30*/  IMAD.X R5, RZ, RZ, R41, P0 ;  /* 0x000000ffff057224 */ /* 0x000fcc00000e0629 */
[----:B------:R1:W5:Y:S02]  /*dc40*/  LD.E.U8 R47, desc[UR4][R4.64] ;  /* 0x00000004042f7980 */ /* 0x000364000c101100 */
.L_x_226:
[----:B------:R-:W-:Y:S05]  /*dc50*/  BSYNC B1 ;  /* 0x0000000000017941 */ /* 0x000fea0003800000 */
.L_x_225:
        /* <DEDUP_REMOVED lines=10> */
[----:B---34-:R-:W0:Y:S02]  /*dd00*/  LDS.128 R4, [R32] ;  /* 0x0000000020047984 */ /* 0x018e240000000c00 */
[----:B0-----:R-:W-:-:S05]  /*dd10*/  IMAD.WIDE R40, R15, 0x10, R4 ;  /* 0x000000100f287825 */ /* 0x001fca00078e0204 */
[----:B--2---:R-:W2:Y:S02]  /*dd20*/  LD.E R45, desc[UR4][R40.64+0xc] ;  /* 0x00000c04282d7980 */ /* 0x004ea4000c101900 */
        /* <DEDUP_REMOVED lines=59> */
.L_x_236:
[----:B------:R-:W-:Y:S05]  /*e0e0*/  BSYNC B2 ;  /* 0x0000000000027941 */ /* 0x000fea0003800000 */
.L_x_235:
        /* <DEDUP_REMOVED lines=32> */
.L_x_238:
[----:B------:R-:W-:Y:S05]  /*e2f0*/  BSYNC B2 ;  /* 0x0000000000027941 */ /* 0x000fea0003800000 */
.L_x_237:
[----:B------:R1:W-:Y:S01]  /*e300*/  STL [R8], R7 ;  /* 0x0000000708007387 */ /* 0x0003e20000100800 */
[----:B------:R-:W-:Y:S05]  /*e310*/  BRA `(.L_x_233) ;  /* 0x0000000000247947 */ /* 0x000fea0003800000 */
.L_x_234:
[----:B------:R-:W-:Y:S01]  /*e320*/  VIADD R5, R44, 0xffffffe0 ;  /* 0xffffffe02c057836 */ /* 0x000fe20000000000 */
[C---:B------:R-:W-:Y:S02]  /*e330*/  R2UR UR4, R36.reuse ;  /* 0x00000000240472ca */ /* 0x040fe400000e0000 */
[C---:B------:R-:W-:Y:S02]  /*e340*/  R2UR UR5, R37.reuse ;  /* 0x00000000250572ca */ /* 0x040fe400000e0000 */
[----:B------:R-:W-:Y:S02]  /*e350*/  R2UR UR6, R36 ;  /* 0x00000000240672ca */ /* 0x000fe400000e0000 */
[----:B------:R-:W-:Y:S02]  /*e360*/  R2UR UR7, R37 ;  /* 0x00000000250772ca */ /* 0x000fe400000e0000 */
[----:B------:R-:W-:-:S05]  /*e370*/  IADD3 R4, P0, PT, R40, R5, RZ ;  /* 0x0000000528047210 */ /* 0x000fca0007f1e0ff */
[----:B------:R-:W-:-:S05]  /*e380*/  IMAD.X R5, RZ, RZ, R41, P0 ;  /* 0x000000ffff057224 */ /* 0x000fca00000e0629 */
[----:B------:R1:W-:Y:S04]  /*e390*/  ST.E desc[UR4][R4.64+0x20], RZ ;  /* 0x000020ff04007985 */ /* 0x0003e8000c101904 */
[----:B-----5:R1:W-:Y:S02]  /*e3a0*/  ST.E.U8 desc[UR6][R4.64+0x20], R47 ;  /* 0x0000202f04007985 */ /* 0x0203e4000c101106 */
.L_x_233:
[----:B------:R-:W-:Y:S05]  /*e3b0*/  BSYNC B1 ;  /* 0x0000000000017941 */ /* 0x000fea0003800000 */
.L_x_232:
[----:B------:R-:W-:Y:S02]  /*e3c0*/  VIADD R43, R43, 0x1 ;  /* 0x000000012b2b7836 */ /* 0x000fe40000000000 */
[----:B------:R-:W-:Y:S02]  /*e3d0*/  VIADD R14, R14, 0x1 ;  /* 0x000000010e0e7836 */ /* 0x000fe40000000000 */
[----:B------:R-:W-:Y:S02]  /*e3e0*/  VIADD R44, R44, 0x4 ;  /* 0x000000042c2c7836 */ /* 0x000fe40000000000 */
[----:B------:R-:W-:Y:S01]  /*e3f0*/  VIADD R42, R42, 0x4 ;  /* 0x000000042a2a7836 */ /* 0x000fe20000000000 */
[----:B------:R-:W-:Y:S06]  /*e400*/  @P2 BRA `(.L_x_239) ;  /* 0xfffffff000302947 */ /* 0x000fec000383ffff */
.L_x_199:
[----:B------:R-:W-:Y:S05]  /*e410*/  BSYNC B3 ;  /* 0x0000000000037941 */ /* 0x000fea0003800000 */
.L_x_196:
[----:B------:R-:W-:Y:S01]  /*e420*/  R2UR UR4, R36 ;  /* 0x00000000240472ca */ /* 0x000fe200000e0000 */
[----:B------:R-:W-:Y:S01]  /*e430*/  IMAD.MOV.U32 R12, RZ, RZ, 0x30 ;  /* 0x00000030ff0c7424 */ /* 0x000fe200078e00ff */
[----:B------:R-:W-:Y:S01]  /*e440*/  R2UR UR5, R37 ;  /* 0x00000000250572ca */ /* 0x000fe200000e0000 */
[----:B------:R-:W-:-:S12]  /*e450*/  IMAD.MOV.U32 R13, RZ, RZ, 0x0 ;  /* 0x00000000ff0d7424 */ /* 0x000fd800078e00ff */
[----:B------:R-:W2:Y:S01]  /*e460*/  ATOMG.E.ADD.64.STRONG.GPU PT, R12, desc[UR4][R20.64+0x8], R12 ;  /* 0x8000080c140c79a8 */ /* 0x000ea200081ef504 */
[----:B------:R-:W0:Y:S01]  /*e470*/  S2UR UR5, SR_CgaCtaId ;  /* 0x00000000000579c3 */ /* 0x000e220000008800 */
[----:B------:R-:W-:Y:S01]  /*e480*/  UMOV UR4, 0x400 ;  /* 0x0000040000047882 */ /* 0x000fe20000000000 */
[----:B------:R-:W-:Y:S01]  /*e490*/  BSSY B4, `(.L_x_240) ;  /* 0x00002c0000047945 */ /* 0x000fe20003800000 */
[----:B0-----:R-:W-:-:S06]  /*e4a0*/  ULEA UR4, UR5, UR4, 0x18 ;  /* 0x0000000405047291 */ /* 0x001fcc000f8ec0ff */
[----:B------:R-:W-:-:S05]  /*e4b0*/  IMAD.U32 R14, RZ, RZ, UR4 ;  /* 0x00000004ff0e7e24 */ /* 0x000fca000f8e00ff */
[----:B-1-34-:R-:W0:Y:S01]  /*e4c0*/  LDS.128 R4, [R14] ;  /* 0x000000000e047984 */ /* 0x01ae220000000c00 */
[----:B--2---:R-:W-:-:S05]  /*e4d0*/  IADD3 R41, P0, PT, R12, 0x38, RZ ;  /* 0x000000380c297810 */ /* 0x004fca0007f1e0ff */
        /* <DEDUP_REMOVED lines=13> */
[----:B-----5:R-:W-:Y:S01]  /*e5b0*/  IMAD.MOV.U32 R47, RZ, RZ, 0xb59 ;  /* 0x00000b59ff2f7424 */ /* 0x020fe200078e00ff */
        /* <DEDUP_REMOVED lines=20> */
[----:B------:R-:W2:Y:S02]  /*e700*/  LD.E R12, desc[UR4][R42.64+0xc] ;  /* 0x00000c042a0c7980 */ /* 0x000ea4000c101900 */
[----:B--2---:R-:W-:-:S04]  /*e710*/  LEA R45, R12, 0x20, 0x2 ;  /* 0x000000200c2d7811 */ /* 0x004fc800078e10ff */
        /* <DEDUP_REMOVED lines=55> */
[----:B------:R-:W-:Y:S01]  /*ea90*/  LOP3.LUT R32, R12, 0x7ffffffe, RZ, 0xc0, !PT ;  /* 0x7ffffffe0c207812 */ /* 0x000fe200078ec0ff */
[----:B0-----:R-:W-:Y:S02]  /*eaa0*/  IMAD.MOV.U32 R34, RZ, RZ, RZ ;  /* 0x000000ffff227224 */ /* 0x001fe400078e00ff */
[----:B------:R-:W-:Y:S02]  /*eab0*/  IMAD.MOV.U32 R40, RZ, RZ, RZ ;  /* 0x000000ffff287224 */ /* 0x000fe400078e00ff */
[----:B------:R-:W-:-:S07]  /*eac0*/  IMAD.MOV R42, RZ, RZ, -R32 ;  /* 0x000000ffff2a7224 */ /* 0x000fce00078e0a20 */
.L_x_263:
        /* <DEDUP_REMOVED lines=72> */
.L_x_251:
[----:B------:R-:W-:Y:S05]  /*ef50*/  BSYNC B8 ;  /* 0x0000000000087941 */ /* 0x000fea0003800000 */
.L_x_250:
        /* <DEDUP_REMOVED lines=32> */
.L_x_253:
[----:B------:R-:W-:Y:S05]  /*f160*/  BSYNC B8 ;  /* 0x0000000000087941 */ /* 0x000fea0003800000 */
.L_x_252:
[----:B------:R1:W-:Y:S01]  /*f170*/  STL [R8], R7 ;  /* 0x0000000708007387 */ /* 0x0003e20000100800 */
[----:B------:R-:W-:Y:S05]  /*f180*/  BRA `(.L_x_254) ;  /* 0x0000000000147947 */ /* 0x000fea0003800000 */
.L_x_249:
[----:B------:R-:W-:Y:S02]  /*f190*/  R2UR UR4, R36 ;  /* 0x00000000240472ca */ /* 0x000fe400000e0000 */
[----:B------:R-:W-:Y:S02]  /*f1a0*/  R2UR UR5, R37 ;  /* 0x00000000250572ca */ /* 0x000fe400000e0000 */
[----:B------:R-:W-:-:S05]  /*f1b0*/  IADD3 R4, P0, PT, R44, R34, RZ ;  /* 0x000000222c047210 */ /* 0x000fca0007f1e0ff */
[----:B------:R-:W-:-:S06]  /*f1c0*/  IMAD.X R5, RZ, RZ, R45, P0 ;  /* 0x000000ffff057224 */ /* 0x000fcc00000e062d */
[----:B------:R2:W-:Y:S02]  /*f1d0*/  ST.E desc[UR4][R4.64+0x20], RZ ;  /* 0x000020ff04007985 */ /* 0x0005e4000c101904 */
.L_x_254:
[----:B------:R-:W-:Y:S05]  /*f1e0*/  BSYNC B5 ;  /* 0x0000000000057941 */ /* 0x000fea0003800000 */
.L_x_248:
[----:B------:R-:W3:Y:S01]  /*f1f0*/  S2UR UR5, SR_CgaCtaId ;  /* 0x00000000000579c3 */ /* 0x000ee20000008800 */
[----:B------:R-:W-:Y:S02]  /*f200*/  UMOV UR4, 0x400 ;  /* 0x0000040000047882 */ /* 0x000fe40000000000 */
[----:B---3--:R-:W-:Y:S01]  /*f210*/  ULEA UR4, UR5, UR4, 0x18 ;  /* 0x0000000405047291 */ /* 0x008fe2000f8ec0ff */
[----:B------:R-:W-:-:S05]  /*f220*/  R2UR UR5, R37 ;  /* 0x00000000250572ca */ /* 0x000fca00000e0000 */
[----:B------:R-:W-:Y:S01]  /*f230*/  IMAD.U32 R14, RZ, RZ, UR4 ;  /* 0x00000004ff0e7e24 */ /* 0x000fe2000f8e00ff */
[----:B------:R-:W-:-:S04]  /*f240*/  R2UR UR4, R36 ;  /* 0x00000000240472ca */ /* 0x000fc800000e0000 */
[----:B012---:R-:W0:Y:S02]  /*f250*/  LDS.128 R4, [R14] ;  /* 0x000000000e047984 */ /* 0x007e240000000c00 */
        /* <DEDUP_REMOVED lines=60> */
.L_x_258:
[----:B------:R-:W-:Y:S01]  /*f620*/  IMAD.MOV.U32 R5, RZ, RZ, 0x5272 ;  /* 0x00005272ff057424 */ /* 0x000fe200078e00ff */
[----:B------:R-:W-:Y:S01]  /*f630*/  PLOP3.LUT P0, PT, PT, PT, PT, 0x8, 0x80 ;  /* 0x000000000080781c */ /* 0x000fe20003f0e170 */
[----:B------:R-:W-:-:S03]  /*f640*/  IMAD.MOV.U32 R7, RZ, RZ, -0x1 ;  /* 0xffffffffff077424 */ /* 0x000fc600078e00ff */
[----:B------:R0:W-:Y:S09]  /*f650*/  STL [R8], R5 ;  /* 0x0000000508007387 */ /* 0x0001f20000100800 */
.L_x_259:
[----:B------:R-:W-:Y:S05]  /*f660*/  BSYNC B8 ;  /* 0x0000000000087941 */ /* 0x000fea0003800000 */
.L_x_257:
        /* <DEDUP_REMOVED lines=31> */
.L_x_261:
[----:B------:R-:W-:Y:S05]  /*f860*/  BSYNC B8 ;  /* 0x0000000000087941 */ /* 0x000fea0003800000 */
.L_x_260:
[----:B------:R2:W-:Y:S01]  /*f870*/  STL [R8], R45 ;  /* 0x0000002d08007387 */ /* 0x0005e20000100800 */
[----:B------:R-:W-:Y:S05]  /*f880*/  BRA `(.L_x_262) ;  /* 0x0000000000187947 */ /* 0x000fea0003800000 */
.L_x_256:
[----:B------:R-:W-:Y:S01]  /*f890*/  VIADD R5, R34, 0x4 ;  /* 0x0000000422057836 */ /* 0x000fe20000000000 */
[----:B------:R-:W-:Y:S02]  /*f8a0*/  R2UR UR4, R36 ;  /* 0x00000000240472ca */ /* 0x000fe400000e0000 */
[----:B------:R-:W-:Y:S02]  /*f8b0*/  R2UR UR5, R37 ;  /* 0x00000000250572ca */ /* 0x000fe400000e0000 */
[----:B------:R-:W-:-:S05]  /*f8c0*/  IADD3 R4, P0, PT, R44, R5, RZ ;  /* 0x000000052c047210 */ /* 0x000fca0007f1e0ff */
[----:B------:R-:W-:-:S06]  /*f8d0*/  IMAD.X R5, RZ, RZ, R45, P0 ;  /* 0x000000ffff057224 */ /* 0x000fcc00000e062d */
[----:B------:R3:W-:Y:S02]  /*f8e0*/  ST.E desc[UR4][R4.64+0x20], RZ ;  /* 0x000020ff04007985 */ /* 0x0007e4000c101904 */
.L_x_262:
[----:B------:R-:W-:Y:S05]  /*f8f0*/  BSYNC B5 ;  /* 0x0000000000057941 */ /* 0x000fea0003800000 */
.L_x_255:
[----:B------:R-:W-:Y:S02]  /*f900*/  VIADD R40, R40, 0x2 ;  /* 0x0000000228287836 */ /* 0x000fe40000000000 */
[----:B------:R-:W-:Y:S01]  /*f910*/  VIADD R34, R34, 0x8 ;  /* 0x0000000822227836 */ /* 0x000fe20000000000 */
[----:B------:R-:W-:Y:S06]  /*f920*/  @P2 BRA `(.L_x_263) ;  /* 0xfffffff000682947 */ /* 0x000fec000383ffff */
.L_x_247:
[----:B------:R-:W-:Y:S05]  /*f930*/  BSYNC B1 ;  /* 0x0000000000017941 */ /* 0x000fea0003800000 */
.L_x_246:
[----:B0--3--:R-:W-:Y:S01]  /*f940*/  LOP3.LUT R4, R12, 0x1, RZ, 0xc0, !PT ;  /* 0x000000010c047812 */ /* 0x009fe200078ec0ff */
[----:B------:R-:W-:Y:S03]  /*f950*/  BSSY B1, `(.L_x_244) ;  /* 0x000006d000017945 */ /* 0x000fe60003800000 */
[----:B------:R-:W-:-:S13]  /*f960*/  ISETP.NE.U32.AND P0, PT, R4, 0x1, PT ;  /* 0x000000010400780c */ /* 0x000fda0003f05070 */
[----:B------:R-:W-:Y:S05]  /*f970*/  @P0 BRA `(.L_x_264) ;  /* 0x0000000400a80947 */ /* 0x000fea0003800000 */
[----:B-1----:R-:W2:Y:S01]  /*f980*/  LDS.128 R4, [R14] ;  /* 0x000000000e047984 */ /* 0x002ea20000000c00 */
        /* <DEDUP_REMOVED lines=61> */
.L_x_267:
[----:B------:R-:W-:Y:S01]  /*fd60*/  IMAD.MOV.U32 R5, RZ, RZ, 0x5272 ;  /* 0x00005272ff057424 */ /* 0x000fe200078e00ff */
[----:B------:R-:W-:Y:S01]  /*fd70*/  PLOP3.LUT P0, PT, PT, PT, PT, 0x8, 0x80 ;  /* 0x000000000080781c */ /* 0x000fe20003f0e170 */
[----:B------:R-:W-:-:S03]  /*fd80*/  IMAD.MOV.U32 R45, RZ, RZ, -0x1 ;  /* 0xffffffffff2d7424 */ /* 0x000fc600078e00ff */
[----:B------:R0:W-:Y:S09]  /*fd90*/  STL [R8], R5 ;  /* 0x0000000508007387 */ /* 0x0001f20000100800 */
.L_x_268:
[----:B------:R-:W-:Y:S05]  /*fda0*/  BSYNC B5 ;  /* 0x0000000000057941 */ /* 0x000fea0003800000 */
.L_x_266:
        /* <DEDUP_REMOVED lines=31> */
.L_x_270:
[----:B------:R-:W-:Y:S05]  /*ffa0*/  BSYNC B5 ;  /* 0x0000000000057941 */ /* 0x000fea0003800000 */
.L_x_269:
[----:B------:R3:W-:Y:S01]  /*ffb0*/  STL [R8], R7 ;  /* 0x0000000708007387 */ /* 0x0007e20000100800 */
[----:B------:R-:W-:Y:S05]  /*ffc0*/  BRA `(.L_x_264) ;  /* 0x0000000000147947 */ /* 0x000fea0003800000 */
.L_x_265:
[----:B------:R-:W-:Y:S02]  /*ffd0*/  R2UR UR4, R36 ;  /* 0x00000000240472ca */ /* 0x000fe400000e0000 */
[----:B------:R-:W-:Y:S02]  /*ffe0*/  R2UR UR5, R37 ;  /* 0x00000000250572ca */ /* 0x000fe400000e0000 */
[----:B------:R-:W-:-:S05]  /*fff0*/  LEA R4, P0, R32, R44, 0x2 ;  /* 0x0000002c20047211 */ /* 0x000fca00078010ff */
[----:B------:R-:W-:-:S06]  /*10000*/  IMAD.X R5, RZ, RZ, R45, P0 ;  /* 0x000000ffff057224 */ /* 0x000fcc00000e062d */
[----:B------:R4:W-:Y:S02]  /*10010*/  ST.E desc[UR4][R4.64+0x20], RZ ;  /* 0x000020ff04007985 */ /* 0x0009e4000c101904 */
.L_x_264:
[----:B------:R-:W-:Y:S05]  /*10020*/  BSYNC B1 ;  /* 0x0000000000017941 */ /* 0x000fea0003800000 */
.L_x_244:
[----:B------:R-:W-:-:S13]  /*10030*/  ISETP.GE.AND P0, PT, R12, 0x1, PT ;  /* 0x000000010c00780c */ /* 0x000fda0003f06270 */
[----:B------:R-:W-:Y:S05]  /*10040*/  @!P0 BREAK B2 ;  /* 0x0000000000028942 */ /* 0x000fea0003800000 */
[----:B------:R-:W-:Y:S05]  /*10050*/  @!P0 BRA `(.L_x_245) ;  /* 0x0000000c00cc8947 */ /* 0x000fea0003800000 */
[----:B------:R-:W-:Y:S05]  /*10060*/  BSYNC B2 ;  /* 0x0000000000027941 */ /* 0x000fea0003800000 */
.L_x_243:
[----:B------:R-:W-:Y:S02]  /*10070*/  IMAD.MOV R14, RZ, RZ, -R12 ;  /* 0x000000ffff0e7224 */ /* 0x000fe400078e0a0c */
[----:B------:R-:W-:Y:S02]  /*10080*/  IMAD.MOV.U32 R32, RZ, RZ, RZ ;  /* 0x000000ffff207224 */ /* 0x000fe400078e00ff */
[----:B------:R-:W-:-:S07]  /*10090*/  IMAD.MOV.U32 R34, RZ, RZ, RZ ;  /* 0x000000ffff227224 */ /* 0x000fce00078e00ff */
.L_x_285:
        /* <DEDUP_REMOVED lines=76> */
.L_x_275:
[----:B------:R-:W-:Y:S05]  /*10560*/  BSYNC B2 ;  /* 0x0000000000027941 */ /* 0x000fea0003800000 */
.L_x_274:
        /* <DEDUP_REMOVED lines=32> */
.L_x_277:
[----:B------:R-:W-:Y:S05]  /*10770*/  BSYNC B2 ;  /* 0x0000000000027941 */ /* 0x000fea0003800000 */
.L_x_276:
[----:B------:R1:W-:Y:S01]  /*10780*/  STL [R8], R7 ;  /* 0x0000000708007387 */ /* 0x0003e20000100800 */
[----:B------:R-:W-:Y:S01]  /*10790*/  PRMT R47, RZ, 0x7610, R47 ;  /* 0x00007610ff2f7816 */ /* 0x000fe2000000002f */
[----:B------:R-:W-:Y:S06]  /*107a0*/  BRA `(.L_x_272) ;  /* 0x0000000000147947 */ /* 0x000fec0003800000 */
.L_x_273:
[----:B------:R-:W-:Y:S02]  /*107b0*/  R2UR UR4, R36 ;  /* 0x00000000240472ca */ /* 0x000fe400000e0000 */
[----:B------:R-:W-:Y:S02]  /*107c0*/  R2UR UR5, R37 ;  /* 0x00000000250572ca */ /* 0x000fe400000e0000 */
[----:B------:R-:W-:-:S05]  /*107d0*/  IADD3 R4, P0, PT, R42, R32, RZ ;  /* 0x000000202a047210 */ /* 0x000fca0007f1e0ff */
[----:B------:R-:W-:-:S06]  /*107e0*/  IMAD.X R5, RZ, RZ, R43, P0 ;  /* 0x000000ffff057224 */ /* 0x000fcc00000e062b */
[----:B------:R4:W5:Y:S02]  /*107f0*/  LD.E.U8 R47, desc[UR4][R4.64+0x20] ;  /* 0x00002004042f7980 */ /* 0x000964000c101100 */
.L_x_272:
[----:B------:R-:W-:Y:S05]  /*10800*/  BSYNC B1 ;  /* 0x0000000000017941 */ /* 0x000fea0003800000 */
.L_x_271:
[----:B------:R-:W-:Y:S01]  /*10810*/  ISETP.NE.AND P0, PT, R41, -0x1, PT ;  /* 0xffffffff2900780c */ /* 0x000fe20003f05270 */
[----:B------:R-:W-:-:S12]  /*10820*/  BSSY B1, `(.L_x_278) ;  /* 0x0000073000017945 */ /* 0x000fd80003800000 */
[----:B0---4-:R-:W-:-:S05]  /*10830*/  @!P0 IMAD.MOV.U32 R5, RZ, RZ, 0x5368 ;  /* 0x00005368ff058424 */ /* 0x011fca00078e00ff */
[----:B------:R0:W-:Y:S01]  /*10840*/  @!P0 STL [R8], R5 ;  /* 0x0000000508008387 */ /* 0x0001e20000100800 */
[----:B------:R-:W-:Y:S05]  /*10850*/  @!P0 BRA `(.L_x_279) ;  /* 0x0000000400bc8947 */ /* 0x000fea0003800000 */
[----:B0-----:R-:W0:Y:S01]  /*10860*/  S2R R5, SR_CgaCtaId ;  /* 0x0000000000057919 */ /* 0x001e220000008800 */
[----:B------:R-:W-:Y:S02]  /*10870*/  MOV R40, 0x400 ;  /* 0x0000040000287802 */ /* 0x000fe40000000f00 */
[----:B------:R-:W-:Y:S02]  /*10880*/  R2UR UR4, R36 ;  /* 0x00000000240472ca */ /* 0x000fe400000e0000 */
[----:B------:R-:W-:Y:S02]  /*10890*/  R2UR UR5, R37 ;  /* 0x00000000250572ca */ /* 0x000fe400000e0000 */
[----:B0-----:R-:W-:-:S05]  /*108a0*/  LEA R40, R5, R40, 0x18 ;  /* 0x0000002805287211 */ /* 0x001fca00078ec0ff */
[----:B-1-3--:R-:W0:Y:S02]  /*108b0*/  LDS.128 R4, [R40] ;  /* 0x0000000028047984 */ /* 0x00ae240000000c00 */
        /* <DEDUP_REMOVED lines=61> */
.L_x_282:
[----:B------:R-:W-:Y:S05]  /*10c90*/  BSYNC B2 ;  /* 0x0000000000027941 */ /* 0x000fea0003800000 */
.L_x_281:
        /* <DEDUP_REMOVED lines=32> */
.L_x_284:
[----:B------:R-:W-:Y:S05]  /*10ea0*/  BSYNC B2 ;  /* 0x0000000000027941 */ /* 0x000fea0003800000 */
.L_x_283:
[----:B------:R4:W-:Y:S01]  /*10eb0*/  STL [R8], R7 ;  /* 0x0000000708007387 */ /* 0x0009e20000100800 */
[----:B------:R-:W-:Y:S05]  /*10ec0*/  BRA `(.L_x_279) ;  /* 0x0000000000207947 */ /* 0x000fea0003800000 */
.L_x_280:
        /* <DEDUP_REMOVED lines=8> */
.L_x_279:
[----:B------:R-:W-:Y:S05]  /*10f50*/  BSYNC B1 ;  /* 0x0000000000017941 */ /* 0x000fea0003800000 */
.L_x_278:
[----:B------:R-:W-:Y:S02]  /*10f60*/  VIADD R34, R34, 0x1 ;  /* 0x0000000122227836 */ /* 0x000fe40000000000 */
[----:B------:R-:W-:Y:S01]  /*10f70*/  VIADD R32, R32, 0x4 ;  /* 0x0000000420207836 */ /* 0x000fe20000000000 */
[----:B------:R-:W-:Y:S06]  /*10f80*/  @P2 BRA `(.L_x_285) ;  /* 0xfffffff000442947 */ /* 0x000fec000383ffff */
.L_x_245:
[----:B------:R-:W-:Y:S05]  /*10f90*/  BSYNC B3 ;  /* 0x0000000000037941 */ /* 0x000fea0003800000 */
.L_x_242:
[----:B------:R-:W0:Y:S01]  /*10fa0*/  S2UR UR5, SR_CgaCtaId ;  /* 0x00000000000579c3 */ /* 0x000e220000008800 */
[----:B------:R-:W-:Y:S02]  /*10fb0*/  UMOV UR4, 0x400 ;  /* 0x0000040000047882 */ /* 0x000fe40000000000 */
[----:B0-----:R-:W-:Y:S01]  /*10fc0*/  ULEA UR4, UR5, UR4, 0x18 ;  /* 0x0000000405047291 */ /* 0x001fe2000f8ec0ff */
[----:B------:R-:W-:-:S05]  /*10fd0*/  R2UR UR5, R37 ;  /* 0x00000000250572ca */ /* 0x000fca00000e0000 */
[----:B------:R-:W-:Y:S01]  /*10fe0*/  IMAD.U32 R14, RZ, RZ, UR4 ;  /* 0x00000004ff0e7e24 */ /* 0x000fe2000f8e00ff */
[----:B------:R-:W-:-:S04]  /*10ff0*/  R2UR UR4, R36 ;  /* 0x00000000240472ca */ /* 0x000fc800000e0000 */
[----:B-1--4-:R-:W0:Y:S02]  /*11000*/  LDS.64 R4, [R14] ;  /* 0x000000000e047984 */ /* 0x012e240000000a00 */
[----:B0-----:R-:W-:-:S07]  /*11010*/  IMAD.WIDE R4, R13, 0x10, R4 ;  /* 0x000000100d047825 */ /* 0x001fce00078e0204 */
[----:B------:R-:W-:Y:S04]  /*11020*/  ST.E desc[UR4][R4.64+0x20], R41 ;  /* 0x0000202904007985 */ /* 0x000fe8000c101904 */
[----:B---3--:R-:W0:Y:S02]  /*11030*/  LDS.64 R6, [R14] ;  /* 0x000000000e067984 */ /* 0x008e240000000a00 */
[----:B0-----:R-:W-:-:S05]  /*11040*/  IMAD.WIDE R6, R13, 0x10, R6 ;  /* 0x000000100d067825 */ /* 0x001fca00078e0206 */
[----:B------:R-:W-:Y:S04]  /*11050*/  ST.E desc[UR4][R6.64+0x28], R12 ;  /* 0x0000280c06007985 */ /* 0x000fe8000c101904 */
[----:B------:R-:W0:Y:S02]  /*11060*/  LDS.64 R42, [R14] ;  /* 0x000000000e2a7984 */ /* 0x000e240000000a00 */
[----:B0-----:R-:W-:-:S05]  /*11070*/  IMAD.WIDE R42, R13, 0x10, R42 ;  /* 0x000000100d2a7825 */ /* 0x001fca00078e022a */
[----:B------:R1:W-:Y:S02]  /*11080*/  ST.E desc[UR4][R42.64+0x30], RZ ;  /* 0x000030ff2a007985 */ /* 0x0003e4000c101904 */
.L_x_241:
[----:B------:R-:W-:Y:S05]  /*11090*/  BSYNC B4 ;  /* 0x0000000000047941 */ /* 0x000fea0003800000 */
.L_x_240:
[----:B------:R-:W-:-:S13]  /*110a0*/  ISETP.NE.AND P0, PT, R11, -0x1, PT ;  /* 0xffffffff0b00780c */ /* 0x000fda0003f05270 */
[----:B------:R-:W-:-:S05]  /*110b0*/  @!P0 IMAD.MOV.U32 R5, RZ, RZ, 0x5368 ;  /* 0x00005368ff058424 */ /* 0x000fca00078e00ff */
[----:B------:R3:W-:Y:S01]  /*110c0*/  @!P0 STL [R8], R5 ;  /* 0x0000000508008387 */ /* 0x0007e20000100800 */
[----:B------:R-:W-:Y:S05]  /*110d0*/  @!P0 BRA `(.L_x_66) ;  /* 0x0000000c00688947 */ /* 0x000fea0003800000 */
[----:B0--3--:R-:W0:Y:S01]  /*110e0*/  LDS.128 R4, [R14] ;  /* 0x000000000e047984 */ /* 0x009e220000000c00 */
[----:B------:R-:W-:Y:S02]  /*110f0*/  R2UR UR4, R36 ;  /* 0x00000000240472ca */ /* 0x000fe400000e0000 */
[----:B------:R-:W-:Y:S01]  /*11100*/  R2UR UR5, R37 ;  /* 0x00000000250572ca */ /* 0x000fe200000e0000 */
[----:B0-----:R-:W-:-:S12]  /*11110*/  IMAD.WIDE R40, R11, 0x10, R4 ;  /* 0x000000100b287825 */ /* 0x001fd800078e0204 */
        /* <DEDUP_REMOVED lines=8> */
[----:B------:R-:W3:Y:S01]  /*111a0*/  ATOMG.E.ADD.64.STRONG.GPU PT, R20, desc[UR4][R20.64+0x8], R12 ;  /* 0x8000080c141479a8 */ /* 0x000ee200081ef504 */
[----:B------:R-:W-:Y:S01]  /*111b0*/  BSSY B1, `(.L_x_287) ;  /* 0x0000033000017945 */ /* 0x000fe20003800000 */
[C---:B---3--:R-:W-:Y:S02]  /*111c0*/  IADD3 R15, P0, PT, R20.reuse, 0x38, RZ ;  /* 0x00000038140f7810 */ /* 0x048fe40007f1e0ff */
        /* <DEDUP_REMOVED lines=12> */
[----:B-1----:R-:W-:Y:S01]  /*11290*/  IMAD.MOV.U32 R43, RZ, RZ, 0xe18 ;  /* 0x00000e18ff2b7424 */ /* 0x002fe200078e00ff */
[C---:B------:R-:W-:Y:S01]  /*112a0*/  R2UR UR9, R37.reuse ;  /* 0x00000000250972ca */ /* 0x040fe200000e0000 */
[----:B--2---:R-:W-:Y:S01]  /*112b0*/  IMAD.MOV.U32 R45, RZ, RZ, 0x30 ;  /* 0x00000030ff2d7424 */ /* 0x004fe200078e00ff */
[C---:B------:R-:W-:Y:S01]  /*112c0*/  R2UR UR12, R36.reuse ;  /* 0x00000000240c72ca */ /* 0x040fe200000e0000 */
[----:B-----5:R-:W-:Y:S01]  /*112d0*/  IMAD.MOV.U32 R47, RZ, RZ, -0x1 ;  /* 0xffffffffff2f7424 */ /* 0x020fe200078e00ff */
        /* <DEDUP_REMOVED lines=31> */
[----:B--23--:R-:W-:-:S13]  /*114d0*/  ISETP.EQ.AND P1, PT, R12, RZ, PT ;  /* 0x000000ff0c00720c */ /* 0x00cfda0003f22270 */
.L_x_288:
[----:B------:R-:W-:Y:S05]  /*114e0*/  BSYNC B1 ;  /* 0x0000000000017941 */ /* 0x000fea0003800000 */
.L_x_287:
        /* <DEDUP_REMOVED lines=13> */
[----:B------:R-:W4:Y:S02]  /*115c0*/  LDL R6, [R8] ;  /* 0x0000000008067983 */ /* 0x000f240000100800 */
[----:B----4-:R-:W-:-:S13]  /*115d0*/  ISETP.NE.AND P0, PT, R6, RZ, PT ;  /* 0x000000ff0600720c */ /* 0x010fda0003f05270 */
[----:B---3--:R-:W-:Y:S05]  /*115e0*/  @P0 BRA `(.L_x_290) ;  /* 0x0000000000400947 */ /* 0x008fea0003800000 */
[----:B------:R-:W0:Y:S01]  /*115f0*/  LDS.64 R4, [R14] ;  /* 0x000000000e047984 */ /* 0x000e220000000a00 */
        /* <DEDUP_REMOVED lines=13> */
[----:B----4-:R-:W-:-:S04]  /*116d0*/  ISETP.NE.AND P0, PT, R6, RZ, PT ;  /* 0x000000ff0600720c */ /* 0x010fc80003f05270 */
[----:B---3--:R-:W-:-:S09]  /*116e0*/  SEL R7, R41, RZ, !P0 ;  /* 0x000000ff29077207 */ /* 0x008fd20004000000 */
.L_x_290:
[----:B------:R-:W-:Y:S05]  /*116f0*/  BSYNC B1 ;  /* 0x0000000000017941 */ /* 0x000fea0003800000 */
.L_x_289:
[----:B------:R3:W-:Y:S01]  /*11700*/  STL [R8], R7 ;  /* 0x0000000708007387 */ /* 0x0007e20000100800 */
[----:B------:R-:W-:Y:S05]  /*11710*/  BRA `(.L_x_66) ;  /* 0x0000000400d87947 */ /* 0x000fea0003800000 */
.L_x_286:
[----:B------:R-:W-:Y:S02]  /*11720*/  R2UR UR4, R36 ;  /* 0x00000000240472ca */ /* 0x000fe400000e0000 */
[----:B------:R-:W-:Y:S02]  /*11730*/  R2UR UR5, R37 ;  /* 0x00000000250572ca */ /* 0x000fe400000e0000 */
[----:B------:R-:W-:-:S05]  /*11740*/  LEA R4, P0, R9, R40, 0x2 ;  /* 0x0000002809047211 */ /* 0x000fca00078010ff */
[----:B------:R-:W-:-:S06]  /*11750*/  IMAD.X R5, RZ, RZ, R41, P0 ;  /* 0x000000ffff057224 */ /* 0x000fcc00000e0629 */
[----:B------:R0:W-:Y:S01]  /*11760*/  ST.E desc[UR4][R4.64+0x20], R13 ;  /* 0x0000200d04007985 */ /* 0x0001e2000c101904 */
[----:B------:R-:W-:Y:S05]  /*11770*/  BRA `(.L_x_66) ;  /* 0x0000000400c07947 */ /* 0x000fea0003800000 */
.L_x_81:
[----:B------:R-:W-:-:S05]  /*11780*/  VIADD R41, R40, 0x1 ;  /* 0x0000000128297836 */ /* 0x000fca0000000000 */
[----:B------:R-:W-:-:S13]  /*11790*/  ISETP.GE.AND P0, PT, R41, R12, PT ;  /* 0x0000000c2900720c */ /* 0x000fda0003f06270 */
[----:B------:R-:W-:Y:S05]  /*117a0*/  @!P0 BRA `(.L_x_291) ;  /* 0xffffff2400e08947 */ /* 0x000fea000383ffff */
[----:B------:R-:W-:Y:S05]  /*117b0*/  BRA `(.L_x_66) ;  /* 0x0000000400b07947 */ /* 0x000fea0003800000 */
.L_x_64:
[----:B------:R-:W-:-:S13]  /*117c0*/  ISETP.NE.AND P0, PT, R11, -0x1, PT ;  /* 0xffffffff0b00780c */ /* 0x000fda0003f05270 */
[----:B01-3--:R-:W-:-:S05]  /*117d0*/  @!P0 IMAD.MOV.U32 R5, RZ, RZ, 0x5368 ;  /* 0x00005368ff058424 */ /* 0x00bfca00078e00ff */
[----:B------:R0:W-:Y:S01]  /*117e0*/  @!P0 STL [R8], R5 ;  /* 0x0000000508008387 */ /* 0x0001e20000100800 */
[----:B------:R-:W-:Y:S05]  /*117f0*/  @!P0 BRA `(.L_x_66) ;  /* 0x0000000400a08947 */ /* 0x000fea0003800000 */
[----:B0---4-:R-:W0:Y:S01]  /*11800*/  LDS.128 R4, [R40] ;  /* 0x0000000028047984 */ /* 0x011e220000000c00 */
[----:B------:R-:W-:Y:S02]  /*11810*/  R2UR UR4, R36 ;  /* 0x00000000240472ca */ /* 0x000fe400000e0000 */
[----:B------:R-:W-:Y:S01]  /*11820*/  R2UR UR5, R37 ;  /* 0x00000000250572ca */ /* 0x000fe200000e0000 */
[----:B0----5:R-:W-:-:S12]  /*11830*/  IMAD.WIDE R12, R11, 0x10, R4 ;  /* 0x000000100b0c7825 */ /* 0x021fd800078e0204 */
[----:B------:R-:W3:Y:S02]  /*11840*/  LD.E R41, desc[UR4][R12.64+0xc] ;  /* 0x00000c040c297980 */ /* 0x000ee4000c101900 */
[----:B---3--:R-:W-:-:S13]  /*11850*/  ISETP.GT.AND P0, PT, R41, RZ, PT ;  /* 0x000000ff2900720c */ /* 0x008fda0003f04270 */
[----:B------:R-:W-:Y:S05]  /*11860*/  @P0 BRA `(.L_x_292) ;  /* 0x0000000400780947 */ /* 0x000fea0003800000 */
        /* <DEDUP_REMOVED lines=22> */
[----:B--2---:R-:W-:Y:S01]  /*119d0*/  IMAD.MOV.U32 R45, RZ, RZ, 0x30 ;  /* 0x00000030ff2d7424 */ /* 0x004fe200078e00ff */
        /* <DEDUP_REMOVED lines=34> */
.L_x_294:
[----:B------:R-:W-:Y:S05]  /*11c00*/  BSYNC B1 ;  /* 0x0000000000017941 */ /* 0x000fea0003800000 */
.L_x_293:
        /* <DEDUP_REMOVED lines=13> */
[----:B------:R-:W3:Y:S02]  /*11ce0*/  LDL R6, [R8] ;  /* 0x0000000008067983 */ /* 0x000ee40000100800 */
[----:B---3--:R-:W-:-:S13]  /*11cf0*/  ISETP.NE.AND P0, PT, R6, RZ, PT ;  /* 0x000000ff0600720c */ /* 0x008fda0003f05270 */
[----:B-1----:R-:W-:Y:S05]  /*11d00*/  @P0 BRA `(.L_x_296) ;  /* 0x0000000000440947 */ /* 0x002fea0003800000 */
[----:B------:R-:W0:Y:S01]  /*11d10*/  LDS.64 R4, [R40] ;  /* 0x0000000028047984 */ /* 0x000e220000000a00 */
[----:B------:R-:W-:Y:S02]  /*11d20*/  R2UR UR4, R36 ;  /* 0x00000000240472ca */ /* 0x000fe400000e0000 */
[----:B------:R-:W-:Y:S01]  /*11d30*/  R2UR UR5, R37 ;  /* 0x00000000250572ca */ /* 0x000fe200000e0000 */
[----:B0-----:R-:W-:-:S12]  /*11d40*/  IMAD.WIDE R4, R9, 0x10, R4 ;  /* 0x0000001009047825 */ /* 0x001fd800078e0204 */
[----:B------:R1:W-:Y:S04]  /*11d50*/  ST.E desc[UR4][R4.64+0x24], RZ ;  /* 0x000024ff04007985 */ /* 0x0003e8000c101904 */
[----:B------:R-:W3:Y:S01]  /*11d60*/  LDL R6, [R8] ;  /* 0x0000000008067983 */ /* 0x000ee20000100800 */
[----:B------:R-:W-:Y:S01]  /*11d70*/  IMAD.MOV.U32 R7, RZ, RZ, RZ ;  /* 0x000000ffff077224 */ /* 0x000fe200078e00ff */
[----:B---3--:R-:W-:-:S13]  /*11d80*/  ISETP.NE.AND P0, PT, R6, RZ, PT ;  /* 0x000000ff0600720c */ /* 0x008fda0003f05270 */
[----:B-1----:R-:W-:Y:S05]  /*11d90*/  @P0 BRA `(.L_x_296) ;  /* 0x0000000000200947 */ /* 0x002fea0003800000 */
[----:B------:R-:W0:Y:S01]  /*11da0*/  LDS.64 R40, [R40] ;  /* 0x0000000028287984 */ /* 0x000e220000000a00 */
[----:B------:R-:W-:Y:S02]  /*11db0*/  R2UR UR4, R36 ;  /* 0x00000000240472ca */ /* 0x000fe400000e0000 */
[----:B------:R-:W-:Y:S01]  /*11dc0*/  R2UR UR5, R37 ;  /* 0x00000000250572ca */ /* 0x000fe200000e0000 */
[----:B0-----:R-:W-:-:S12]  /*11dd0*/  IMAD.WIDE R4, R9, 0x10, R40 ;  /* 0x0000001009047825 */ /* 0x001fd800078e0228 */
[----:B------:R1:W-:Y:S04]  /*11de0*/  ST.E desc[UR4][R4.64+0x20], R11 ;  /* 0x0000200b04007985 */ /* 0x0003e8000c101904 */
[----:B------:R-:W3:Y:S02]  /*11df0*/  LDL R6, [R8] ;  /* 0x0000000008067983 */ /* 0x000ee40000100800 */
[----:B---3--:R-:W-:-:S04]  /*11e00*/  ISETP.NE.AND P0, PT, R6, RZ, PT ;  /* 0x000000ff0600720c */ /* 0x008fc80003f05270 */
[----:B-1----:R-:W-:-:S09]  /*11e10*/  SEL R7, R9, RZ, !P0 ;  /* 0x000000ff09077207 */ /* 0x002fd20004000000 */
.L_x_296:
[----:B------:R-:W-:Y:S05]  /*11e20*/  BSYNC B1 ;  /* 0x0000000000017941 */ /* 0x000fea0003800000 */
.L_x_295:
[----:B------:R3:W-:Y:S01]  /*11e30*/  STL [R8], R7 ;  /* 0x0000000708007387 */ /* 0x0007e20000100800 */
[----:B------:R-:W-:Y:S05]  /*11e40*/  BRA `(.L_x_66) ;  /* 0x00000000000c7947 */ /* 0x000fea0003800000 */
.L_x_292:
[----:B------:R-:W-:Y:S02]  /*11e50*/  R2UR UR4, R36 ;  /* 0x00000000240472ca */ /* 0x000fe400000e0000 */
[----:B------:R-:W-:-:S13]  /*11e60*/  R2UR UR5, R37 ;  /* 0x00000000250572ca */ /* 0x000fda00000e0000 */
[----:B------:R1:W-:Y:S02]  /*11e70*/  ST.E desc[UR4][R12.64+0x20], R32 ;  /* 0x000020200c007985 */ /* 0x0003e4000c101904 */
.L_x_66:
[----:B------:R-:W-:Y:S05]  /*11e80*/  BSYNC B0 ;  /* 0x0000000000007941 */ /* 0x000fea0003800000 */
.L_x_63:
[----:B01-3--:R-:W-:Y:S02]  /*11e90*/  IMAD.MOV.U32 R4, RZ, RZ, R10 ;  /* 0x000000ffff047224 */ /* 0x00bfe400078e000a */
[----:B------:R-:W-:-:S04]  /*11ea0*/  IMAD.MOV.U32 R5, RZ, RZ, 0x0 ;  /* 0x00000000ff057424 */ /* 0x000fc800078e00ff */
[----:B--2-45:R-:W-:Y:S05]  /*11eb0*/  RET.REL.NODEC R4 `(_Z5entryPcS_PiPxS1_S0_S0_P19HostDeviceInterfacei) ;  /* 0xfffffee004507950 */ /* 0x034fea0003c3ffff */
        .type           $_Z5entryPcS_PiPxS1_S0_S0_P19HostDeviceInterfacei$_Z22java_lang_String_splitPciiiPi,@function
        .size           $_Z5entryPcS_PiPxS1_S0_S0_P19HostDeviceInterfacei$_Z22java_lang_String_splitPciiiPi,($_Z5entryPcS_PiPxS1_S0_S0_P19HostDeviceInterfacei$_Z26java_lang_Integer_parseIntPciPi - $_Z5entryPcS_PiPxS1_S0_S0_P19HostDeviceInterfacei$_Z22java_lang_String_splitPciiiPi)
$_Z5entryPcS_PiPxS1_S0_S0_P19HostDeviceInterfacei$_Z22java_lang_String_splitPciiiPi:
[----:B------:R-:W-:Y:S01]  /*11ec0*/  ISETP.NE.AND P1, PT, R7, -0x1, PT ;  /* 0xffffffff0700780c */ /* 0x000fe20003f25270 */
[----:B------:R-:W0:Y:S01]  /*11ed0*/  LDC.64 R20, c[0x0][0x358] ;  /* 0x0000d600ff147b82 */ /* 0x000e220000000a00 */
[----:B------:R-:W-:Y:S01]  /*11ee0*/  ISETP.NE.AND P0, PT, R32, -0x1, PT ;  /* 0xffffffff2000780c */ /* 0x000fe20003f05270 */
[----:B------:R-:W-:Y:S10]  /*11ef0*/  YIELD ;  /* 0x0000000000007946 */ /* 0x000ff40003800000 */
[----:B------:R-:W1:Y:S01]  /*11f00*/  @P1 S2R R5, SR_CgaCtaId ;  /* 0x0000000000051919 */ /* 0x000e620000008800 */
[----:B------:R-:W-:Y:S01]  /*11f10*/  @P1 MOV R4, 0x400 ;  /* 0x0000040000041802 */ /* 0x000fe20000000f00 */
[----:B------:R-:W-:Y:S01]  /*11f20*/  @!P0 IMAD.MOV.U32 R9, RZ, RZ, RZ ;  /* 0x000000ffff098224 */ /* 0x000fe200078e00ff */
[----:B------:R-:W-:Y:S01]  /*11f30*/  @P0 MOV R0, 0x400 ;  /* 0x0000040000000802 */ /* 0x000fe20000000f00 */
[----:B------:R-:W2:Y:S01]  /*11f40*/  @P0 S2R R3, SR_CgaCtaId ;  /* 0x0000000000030919 */ /* 0x000ea20000008800 */
[----:B------:R-:W-:Y:S01]  /*11f50*/  @!P1 IMAD.MOV.U32 R15, RZ, RZ, 0x5368 ;  /* 0x00005368ff0f9424 */ /* 0x000fe200078e00ff */
[----:B------:R-:W-:-:S02]  /*11f60*/  @!P1 CS2R R12, SRZ ;  /* 0x00000000000c9805 */ /* 0x000fc4000001ff00 */
[C---:B0-----:R-:W-:Y:S02]  /*11f70*/  @P0 R2UR UR4, R20.reuse ;  /* 0x00000000140402ca */ /* 0x041fe400000e0000 */
[C---:B------:R-:W-:Y:S02]  /*11f80*/  @P0 R2UR UR5, R21.reuse ;  /* 0x00000000150502ca */ /* 0x040fe400000e0000 */
[C---:B------:R-:W-:Y:S02]  /*11f90*/  @P0 R2UR UR6, R20.reuse ;  /* 0x00000000140602ca */ /* 0x040fe400000e0000 */
[C---:B------:R-:W-:Y:S02]  /*11fa0*/  @P0 R2UR UR7, R21.reuse ;  /* 0x00000000150702ca */ /* 0x040fe400000e0000 */
[----:B------:R-:W-:Y:S02]  /*11fb0*/  @P1 R2UR UR8, R20 ;  /* 0x00000000140812ca */ /* 0x000fe400000e0000 */
[----:B------:R-:W-:-:S02]  /*11fc0*/  @P1 R2UR UR9, R21 ;  /* 0x00000000150912ca */ /* 0x000fc400000e0000 */
[----:B-1----:R-:W-:Y:S02]  /*11fd0*/  @P1 LEA R10, R5, R4, 0x18 ;  /* 0x00000004050a1211 */ /* 0x002fe400078ec0ff */
[----:B--2---:R-:W-:Y:S01]  /*11fe0*/  @P0 LEA R4, R3, R0, 0x18 ;  /* 0x0000000003040211 */ /* 0x004fe200078ec0ff */
[----:B------:R-:W-:-:S03]  /*11ff0*/  @!P0 IMAD.MOV.U32 R3, RZ, RZ, 0x5368 ;  /* 0x00005368ff038424 */ /* 0x000fc600078e00ff */
[----:B------:R-:W0:Y:S01]  /*12000*/  @P1 LDS.64 R10, [R10] ;  /* 0x000000000a0a1984 */ /* 0x000e220000000a00 */
[----:B------:R-:W1:Y:S03]  /*12010*/  LDC R0, c[0x0][0x2f8] ;  /* 0x0000be00ff007b82 */ /* 0x000e660000000800 */
[----:B------:R-:W2:Y:S01]  /*12020*/  @P0 LDS.64 R4, [R4] ;  /* 0x0000000004040984 */ /* 0x000ea20000000a00 */
[----:B-1----:R-:W-:-:S05]  /*12030*/  IADD3 R0, PT, PT, -R0, UR42, RZ ;  /* 0x0000002a00007c10 */ /* 0x002fca000fffe1ff */
[----:B------:R-:W-:Y:S01]  /*12040*/  @!P0 STL [R0], R3 ;  /* 0x0000000300008387 */ /* 0x000fe20000100800 */
[----:B0-----:R-:W-:-:S04]  /*12050*/  @P1 IMAD.WIDE R6, R7, 0x10, R10 ;  /* 0x0000001007061825 */ /* 0x001fc800078e020a */
[----:B------:R-:W-:Y:S02]  /*12060*/  @!P0 IMAD.MOV.U32 R11, RZ, RZ, RZ ;  /* 0x000000ffff0b8224 */ /* 0x000fe400078e00ff */
[----:B--2---:R-:W-:-:S05]  /*12070*/  @P0 IMAD.WIDE R4, R32, 0x10, R4 ;  /* 0x0000001020040825 */ /* 0x004fca00078e0204 */
[----:B------:R0:W5:Y:S04]  /*12080*/  @P0 LD.E R9, desc[UR4][R4.64+0x20] ;  /* 0x0000200404090980 */ /* 0x000168000c101900 */
[----:B------:R-:W2:Y:S04]  /*12090*/  @P0 LD.E R11, desc[UR6][R4.64+0x28] ;  /* 0x00002806040b0980 */ /* 0x000ea8000c101900 */
[----:B------:R1:W-:Y:S04]  /*120a0*/  @!P1 STL [R0], R15 ;  /* 0x0000000f00009387 */ /* 0x0003e80000100800 */
[----:B------:R-:W3:Y:S01]  /*120b0*/  @P1 LD.E R12, desc[UR8][R6.64+0x28] ;  /* 0x00002808060c1980 */ /* 0x000ee2000c101900 */
[----:B------:R-:W-:-:S02]  /*120c0*/  @P1 R2UR UR4, R20 ;  /* 0x00000000140412ca */ /* 0x000fc400000e0000 */
[----:B------:R-:W-:Y:S01]  /*120d0*/  @P1 R2UR UR5, R21 ;  /* 0x00000000150512ca */ /* 0x000fe200000e0000 */
[----:B------:R-:W-:Y:S04]  /*120e0*/  BSSY B2, `(.L_x_297) ;  /* 0x000050d000027945 */ /* 0x000fe80003800000 */
[----:B------:R-:W-:Y:S01]  /*120f0*/  BSSY B1, `(.L_x_298) ;  /* 0x000020b000017945 */ /* 0x000fe20003800000 */
[----:B-1----:R-:W-:-:S07]  /*12100*/  IMAD.MOV.U32 R15, RZ, RZ, R41 ;  /* 0x000000ffff0f7224 */ /* 0x002fce00078e0029 */
[----:B------:R1:W5:Y:S01]  /*12110*/  @P1 LD.E R13, desc[UR4][R6.64+0x20] ;  /* 0x00002004060d1980 */ /* 0x000362000c101900 */
[----:B---3--:R-:W-:-:S04]  /*12120*/  ISETP.NE.AND P0, PT, R12, RZ, PT ;  /* 0x000000ff0c00720c */ /* 0x008fc80003f05270 */
[----:B--2---:R-:W-:-:S13]  /*12130*/  ISETP.NE.AND P0, PT, R11, RZ, P0 ;  /* 0x000000ff0b00720c */ /* 0x004fda0000705270 */
[----:B------:R-:W2:Y:S01]  /*12140*/  @!P0 S2R R37, SR_CgaCtaId ;  /* 0x0000000000258919 */ /* 0x000ea20000008800 */
[----:B------:R-:W-:Y:S01]  /*12150*/  @!P0 MOV R40, 0x400 ;  /* 0x0000040000288802 */ /* 0x000fe20000000f00 */
[----:B------:R-:W-:-:S03]  /*12160*/  @!P0 IMAD.MOV.U32 R34, RZ, RZ, RZ ;  /* 0x000000ffff228224 */ /* 0x000fc600078e00ff */
[----:B--2---:R-:W-:-:S05]  /*12170*/  @!P0 LEA R40, R37, R40, 0x18 ;  /* 0x0000002825288211 */ /* 0x004fca00078ec0ff */
[----:B0-----:R1:W0:Y:S01]  /*12180*/  @!P0 LDS.64 R4, [R40+0x8] ;  /* 0x0000080028048984 */ /* 0x0012220000000a00 */
[----:B------:R-:W-:Y:S05]  /*12190*/  @!P0 BRA `(.L_x_299) ;  /* 0x0000002000008947 */ /* 0x000fea0003800000 */
[----:B------:R-:W-:Y:S01]  /*121a0*/  ISETP.GE.AND P1, PT, R11, 0x1, PT ;  /* 0x000000010b00780c */ /* 0x000fe20003f26270 */
[----:B------:R-:W-:Y:S01]  /*121b0*/  BSSY B0, `(.L_x_300) ;  /* 0x00001f5000007945 */ /* 0x000fe20003800000 */
[----:B------:R-:W-:-:S11]  /*121c0*/  IMAD.MOV.U32 R3, RZ, RZ, RZ ;  /* 0x000000ffff037224 */ /* 0x000fd600078e00ff */
[----:B------:R-:W-:Y:S05]  /*121d0*/  @!P1 BRA `(.L_x_301) ;  /* 0x0000001c00c89947 */ /* 0x000fea0003800000 */
[----:B------:R-:W-:Y:S02]  /*121e0*/  IMAD.MOV.U32 R10, RZ, RZ, RZ ;  /* 0x000000ffff0a7224 */ /* 0x000fe400078e00ff */
[----:B------:R-:W-:-:S07]  /*121f0*/  IMAD.MOV.U32 R3, RZ, RZ, RZ ;  /* 0x000000ffff037224 */ /* 0x000fce00078e00ff */
.L_x_335:
[----:B-----5:R-:W-:Y:S01]  /*12200*/  ISETP.NE.AND P2, PT, R9, -0x1, PT ;  /* 0xffffffff0900780c */ /* 0x020fe20003f45270 */
[----:B------:R-:W-:Y:S05]  /*12210*/  YIELD ;  /* 0x0000000000007946 */ /* 0x000fea0003800000 */
[----:B------:R-:W-:Y:S07]  /*12220*/  BSSY B3, `(.L_x_302) ;  /* 0x0000074000037945 */ /* 0x000fee0003800000 */
[----:B0-----:R-:W-:Y:S01]  /*12230*/  @!P2 IMAD.MOV.U32 R5, RZ, RZ, 0x5368 ;  /* 0x00005368ff05a424 */ /* 0x001fe200078e00ff */
[----:B------:R-:W-:-:S04]  /*12240*/  @!P2 PRMT R34, RZ, 0x7610, R34 ;  /* 0x00007610ff22a816 */ /* 0x000fc80000000022 */
[----:B------:R0:W-:Y:S01]  /*12250*/  @!P2 STL [R0], R5 ;  /* 0x000000050000a387 */ /* 0x0001e20000100800 */
[----:B-1234-:R-:W-:Y:S05]  /*12260*/  @!P2 BRA `(.L_x_303) ;  /* 0x0000000400bca947 */ /* 0x01efea0003800000 */
[----:B0-----:R-:W0:Y:S01]  /*12270*/  S2R R5, SR_CgaCtaId ;  /* 0x0000000000057919 */ /* 0x001e220000008800 */
[----:B------:R-:W-:Y:S02]  /*12280*/  MOV R34, 0x400 ;  /* 0x0000040000227802 */ /* 0x000fe40000000f00 */
[----:B------:R-:W-:Y:S02]  /*12290*/  R2UR UR4, R20 ;  /* 0x00000000140472ca */ /* 0x000fe400000e0000 */
[----:B------:R-:W-:Y:S02]  /*122a0*/  R2UR UR5, R21 ;  /* 0x00000000150572ca */ /* 0x000fe400000e0000 */
[----:B0-----:R-:W-:-:S05]  /*122b0*/  LEA R34, R5, R34, 0x18 ;  /* 0x0000002205227211 */ /* 0x001fca00078ec0ff */
[----:B-1----:R-:W0:Y:S02]  /*122c0*/  LDS.128 R4, [R34] ;  /* 0x0000000022047984 */ /* 0x002e240000000c00 */
        /* <DEDUP_REMOVED lines=62> */
.L_x_306:
[----:B------:R-:W-:Y:S05]  /*126b0*/  BSYNC B4 ;  /* 0x0000000000047941 */ /* 0x000fea0003800000 */
.L_x_305:
        /* <DEDUP_REMOVED lines=32> */
.L_x_308:
[----:B------:R-:W-:Y:S05]  /*128c0*/  BSYNC B4 ;  /* 0x0000000000047941 */ /* 0x000fea0003800000 */
.L_x_307:
[----:B------:R2:W-:Y:S01]  /*128d0*/  STL [R0], R7 ;  /* 0x0000000700007387 */ /* 0x0005e20000100800 */
[----:B------:R-:W-:Y:S01]  /*128e0*/  PRMT R34, RZ, 0x7610, R34 ;  /* 0x00007610ff227816 */ /* 0x000fe20000000022 */
[----:B------:R-:W-:Y:S06]  /*128f0*/  BRA `(.L_x_303) ;  /* 0x0000000000187947 */ /* 0x000fec0003800000 */
.L_x_304:
[----:B------:R-:W-:Y:S02]  /*12900*/  LEA R5, R10, 0x20, 0x2 ;  /* 0x000000200a057811 */ /* 0x000fe400078e10ff */
[----:B------:R-:W-:Y:S02]  /*12910*/  R2UR UR4, R20 ;  /* 0x00000000140472ca */ /* 0x000fe400000e0000 */
[----:B------:R-:W-:Y:S02]  /*12920*/  R2UR UR5, R21 ;  /* 0x00000000150572ca */ /* 0x000fe400000e0000 */
[----:B------:R-:W-:-:S05]  /*12930*/  IADD3 R4, P1, PT, R36, R5, RZ ;  /* 0x0000000524047210 */ /* 0x000fca0007f3e0ff */
[----:B------:R-:W-:-:S06]  /*12940*/  IMAD.X R5, RZ, RZ, R37, P1 ;  /* 0x000000ffff057224 */ /* 0x000fcc00008e0625 */
[----:B------:R3:W5:Y:S02]  /*12950*/  LD.E.U8 R34, desc[UR4][R4.64] ;  /* 0x0000000404227980 */ /* 0x000764000c101100 */
.L_x_303:
[----:B------:R-:W-:Y:S05]  /*12960*/  BSYNC B3 ;  /* 0x0000000000037941 */ /* 0x000fea0003800000 */
.L_x_302:
[----:B------:R-:W-:Y:S01]  /*12970*/  ISETP.NE.AND P1, PT, R13, -0x1, PT ;  /* 0xffffffff0d00780c */ /* 0x000fe20003f25270 */
[----:B------:R-:W-:-:S12]  /*12980*/  BSSY B3, `(.L_x_309) ;  /* 0x0000071000037945 */ /* 0x000fd80003800000 */
[----:B0--3--:R-:W-:Y:S01]  /*12990*/  @!P1 IMAD.MOV.U32 R5, RZ, RZ, 0x5368 ;  /* 0x00005368ff059424 */ /* 0x009fe200078e00ff */
[----:B-1----:R-:W-:-:S04]  /*129a0*/  @!P1 PRMT R40, RZ, 0x7610, R40 ;  /* 0x00007610ff289816 */ /* 0x002fc80000000028 */
[----:B------:R0:W-:Y:S01]  /*129b0*/  @!P1 STL [R0], R5 ;  /* 0x0000000500009387 */ /* 0x0001e20000100800 */
[----:B------:R-:W-:Y:S05]  /*129c0*/  @!P1 BRA `(.L_x_310) ;  /* 0x0000000400b09947 */ /* 0x000fea0003800000 */
[----:B0-----:R-:W0:Y:S01]  /*129d0*/  S2R R5, SR_CgaCtaId ;  /* 0x0000000000057919 */ /* 0x001e220000008800 */
[----:B------:R-:W-:Y:S02]  /*129e0*/  MOV R36, 0x400 ;  /* 0x0000040000247802 */ /* 0x000fe40000000f00 */
[----:B------:R-:W-:Y:S02]  /*129f0*/  R2UR UR4, R20 ;  /* 0x00000000140472ca */ /* 0x000fe400000e0000 */
[----:B------:R-:W-:Y:S02]  /*12a00*/  R2UR UR5, R21 ;  /* 0x00000000150572ca */ /* 0x000fe400000e0000 */
[----:B0-----:R-:W-:-:S05]  /*12a10*/  LEA R36, R5, R36, 0x18 ;  /* 0x0000002405247211 */ /* 0x001fca00078ec0ff */
[----:B--2---:R-:W0:Y:S02]  /*12a20*/  LDS.128 R4, [R36] ;  /* 0x0000000024047984 */ /* 0x004e240000000c00 */
        /* <DEDUP_REMOVED lines=61> */
.L_x_313:
[----:B------:R-:W-:Y:S05]  /*12e00*/  BSYNC B4 ;  /* 0x0000000000047941 */ /* 0x000fea0003800000 */
.L_x_312:
        /* <DEDUP_REMOVED lines=33> */
.L_x_315:
[----:B------:R-:W-:Y:S05]  /*13020*/  BSYNC B4 ;  /* 0x0000000000047941 */ /* 0x000fea0003800000 */
.L_x_314:
[----:B------:R3:W-:Y:S01]  /*13030*/  STL [R0], R7 ;  /* 0x0000000700007387 */ /* 0x0007e20000100800 */
[----:B------:R-:W-:Y:S01]  /*13040*/  PRMT R40, RZ, 0x7610, R40 ;  /* 0x00007610ff287816 */ /* 0x000fe20000000028 */
[----:B------:R-:W-:Y:S06]  /*13050*/  BRA `(.L_x_310) ;  /* 0x00000000000c7947 */ /* 0x000fec0003800000 */
.L_x_311:
[----:B------:R-:W-:Y:S02]  /*13060*/  R2UR UR4, R20 ;  /* 0x00000000140472ca */ /* 0x000fe400000e0000 */
[----:B------:R-:W-:-:S13]  /*13070*/  R2UR UR5, R21 ;  /* 0x00000000150572ca */ /* 0x000fda00000e0000 */
[----:B------:R1:W5:Y:S02]  /*13080*/  LD.E.U8 R40, desc[UR4][R40.64+0x20] ;  /* 0x0000200428287980 */ /* 0x000364000c101100 */
.L_x_310:
[----:B------:R-:W-:Y:S05]  /*13090*/  BSYNC B3 ;  /* 0x0000000000037941 */ /* 0x000fea0003800000 */
.L_x_309:
        /* <DEDUP_REMOVED lines=11> */
.L_x_334:
[----:B------:R-:W-:Y:S01]  /*13150*/  @!P2 IMAD.MOV.U32 R5, RZ, RZ, 0x5368 ;  /* 0x00005368ff05a424 */ /* 0x000fe200078e00ff */
[----:B------:R-:W-:Y:S05]  /*13160*/  YIELD ;  /* 0x0000000000007946 */ /* 0x000fea0003800000 */
[----:B------:R0:W-:Y:S01]  /*13170*/  @!P2 STL [R0], R5 ;  /* 0x000000050000a387 */ /* 0x0001e20000100800 */
[----:B------:R-:W-:Y:S01]  /*13180*/  BSSY B5, `(.L_x_320) ;  /* 0x0000073000057945 */ /* 0x000fe20003800000 */
[----:B------:R-:W-:Y:S01]  /*13190*/  VIADD R10, R36, 0x1 ;  /* 0x00000001240a7836 */ /* 0x000fe20000000000 */
[----:B------:R-:W-:Y:S02]  /*131a0*/  @!P2 PRMT R34, RZ, 0x7610, R34 ;  /* 0x00007610ff22a816 */ /* 0x000fe40000000022 */
[----:B-1--4-:R-:W-:Y:S05]  /*131b0*/  @!P2 BRA `(.L_x_321) ;  /* 0x0000000400bca947 */ /* 0x012fea0003800000 */
[----:B0-----:R-:W0:Y:S01]  /*131c0*/  S2R R5, SR_CgaCtaId ;  /* 0x0000000000057919 */ /* 0x001e220000008800 */
[----:B------:R-:W-:Y:S02]  /*131d0*/  MOV R34, 0x400 ;  /* 0x0000040000227802 */ /* 0x000fe40000000f00 */
[----:B------:R-:W-:Y:S02]  /*131e0*/  R2UR UR4, R20 ;  /* 0x00000000140472ca */ /* 0x000fe400000e0000 */
[----:B------:R-:W-:Y:S02]  /*131f0*/  R2UR UR5, R21 ;  /* 0x00000000150572ca */ /* 0x000fe400000e0000 */
[----:B0-----:R-:W-:-:S05]  /*13200*/  LEA R34, R5, R34, 0x18 ;  /* 0x0000002205227211 */ /* 0x001fca00078ec0ff */
[----:B--23--:R-:W0:Y:S02]  /*13210*/  LDS.128 R4, [R34] ;  /* 0x0000000022047984 */ /* 0x00ce240000000c00 */
[----:B0-----:R-:W-:-:S05]  /*13220*/  IMAD.WIDE R42, R9, 0x10, R4 ;  /* 0x00000010092a7825 */ /* 0x001fca00078e0204 */
[----:B-1----:R-:W2:Y:S01]  /*13230*/  LD.E R41, desc[UR4][R42.64+0xc] ;  /* 0x00000c042a297980 */ /* 0x002ea2000c101900 */
        /* <DEDUP_REMOVED lines=60> */
.L_x_324:
[----:B------:R-:W-:Y:S05]  /*13600*/  BSYNC B8 ;  /* 0x0000000000087941 */ /* 0x000fea0003800000 */
.L_x_323:
        /* <DEDUP_REMOVED lines=32> */
.L_x_326:
[----:B------:R-:W-:Y:S05]  /*13810*/  BSYNC B8 ;  /* 0x0000000000087941 */ /* 0x000fea0003800000 */
.L_x_325:
[----:B------:R4:W-:Y:S01]  /*13820*/  STL [R0], R7 ;  /* 0x0000000700007387 */ /* 0x0009e20000100800 */
[----:B------:R-:W-:Y:S01]  /*13830*/  PRMT R34, RZ, 0x7610, R34 ;  /* 0x00007610ff227816 */ /* 0x000fe20000000022 */
[----:B------:R-:W-:Y:S06]  /*13840*/  BRA `(.L_x_321) ;  /* 0x0000000000187947 */ /* 0x000fec0003800000 */
.L_x_322:
[----:B------:R-:W-:Y:S02]  /*13850*/  LEA R5, R10, 0x20, 0x2 ;  /* 0x000000200a057811 */ /* 0x000fe400078e10ff */
[----:B------:R-:W-:Y:S02]  /*13860*/  R2UR UR4, R20 ;  /* 0x00000000140472ca */ /* 0x000fe400000e0000 */
[----:B------:R-:W-:Y:S02]  /*13870*/  R2UR UR5, R21 ;  /* 0x00000000150572ca */ /* 0x000fe400000e0000 */
[----:B------:R-:W-:-:S05]  /*13880*/  IADD3 R4, P1, PT, R5, R42, RZ ;  /* 0x0000002a05047210 */ /* 0x000fca0007f3e0ff */
[----:B------:R-:W-:-:S06]  /*13890*/  IMAD.X R5, RZ, RZ, R43, P1 ;  /* 0x000000ffff057224 */ /* 0x000fcc00008e062b */
[----:B------:R0:W5:Y:S02]  /*138a0*/  LD.E.U8 R34, desc[UR4][R4.64] ;  /* 0x0000000404227980 */ /* 0x000164000c101100 */
.L_x_321:
[----:B------:R-:W-:Y:S05]  /*138b0*/  BSYNC B5 ;  /* 0x0000000000057941 */ /* 0x000fea0003800000 */
.L_x_320:
        /* <DEDUP_REMOVED lines=11> */
[----:B--234-:R-:W0:Y:S02]  /*13970*/  LDS.128 R4, [R36] ;  /* 0x0000000024047984 */ /* 0x01ce240000000c00 */
[----:B0-----:R-:W-:-:S05]  /*13980*/  IMAD.WIDE R42, R13, 0x10, R4 ;  /* 0x000000100d2a7825 */ /* 0x001fca00078e0204 */
[----:B------:R-:W2:Y:S02]  /*13990*/  LD.E R40, desc[UR4][R42.64+0xc] ;  /* 0x00000c042a287980 */ /* 0x000ea4000c101900 */
[----:B--2---:R-:W-:-:S13]  /*139a0*/  ISETP.GE.AND P1, PT, R37, R40, PT ;  /* 0x000000282500720c */ /* 0x004fda0003f26270 */
[----:B------:R-:W-:Y:S05]  /*139b0*/  @!P1 BRA `(.L_x_329) ;  /* 0x0000000400789947 */ /* 0x000fea0003800000 */
[----:B------:R-:W-:Y:S01]  /*139c0*/  R2UR UR4, R20 ;  /* 0x00000000140472ca */ /* 0x000fe200000e0000 */
[----:B------:R-:W-:Y:S01]  /*139d0*/  IMAD.MOV.U32 R42, RZ, RZ, 0x30 ;  /* 0x00000030ff2a7424 */ /* 0x000fe200078e00ff */
[----:B------:R-:W-:Y:S01]  /*139e0*/  R2UR UR5, R21 ;  /* 0x00000000150572ca */ /* 0x000fe200000e0000 */
[----:B------:R-:W-:-:S12]  /*139f0*/  IMAD.MOV.U32 R43, RZ, RZ, 0x0 ;  /* 0x00000000ff2b7424 */ /* 0x000fd800078e00ff */
[----:B------:R-:W1:Y:S01]  /*13a00*/  ATOMG.E.ADD.64.STRONG.GPU PT, R42, desc[UR4][R14.64+0x8], R42 ;  /* 0x8000082a0e2a79a8 */ /* 0x000e6200081ef504 */
[----:B------:R-:W-:Y:S01]  /*13a10*/  BSSY B8, `(.L_x_330) ;  /* 0x0000034000087945 */ /* 0x000fe20003800000 */
[C---:B-1----:R-:W-:Y:S02]  /*13a20*/  IADD3 R41, P1, PT, R42.reuse, 0x38, RZ ;  /* 0x000000382a297810 */ /* 0x042fe40007f3e0ff */
        /* <DEDUP_REMOVED lines=50> */
.L_x_331:
[----:B------:R-:W-:Y:S05]  /*13d50*/  BSYNC B8 ;  /* 0x0000000000087941 */ /* 0x000fea0003800000 */
.L_x_330:
        /* <DEDUP_REMOVED lines=32> */
.L_x_333:
[----:B------:R-:W-:Y:S05]  /*13f60*/  BSYNC B8 ;  /* 0x0000000000087941 */ /* 0x000fea0003800000 */
.L_x_332:
[----:B------:R1:W-:Y:S01]  /*13f70*/  STL [R0], R7 ;  /* 0x0000000700007387 */ /* 0x0003e20000100800 */
[----:B------:R-:W-:Y:S01]  /*13f80*/  PRMT R4, RZ, 0x7610, R4 ;  /* 0x00007610ff047816 */ /* 0x000fe20000000004 */
[----:B------:R-:W-:Y:S06]  /*13f90*/  BRA `(.L_x_328) ;  /* 0x0000000000147947 */ /* 0x000fec0003800000 */
.L_x_329:
[----:B------:R-:W-:Y:S02]  /*13fa0*/  R2UR UR4, R20 ;  /* 0x00000000140472ca */ /* 0x000fe400000e0000 */
[----:B------:R-:W-:Y:S02]  /*13fb0*/  R2UR UR5, R21 ;  /* 0x00000000150572ca */ /* 0x000fe400000e0000 */
[----:B------:R-:W-:-:S05]  /*13fc0*/  LEA R4, P1, R37, R42, 0x2 ;  /* 0x0000002a25047211 */ /* 0x000fca00078210ff */
[----:B------:R-:W-:-:S06]  /*13fd0*/  IMAD.X R5, RZ, RZ, R43, P1 ;  /* 0x000000ffff057224 */ /* 0x000fcc00008e062b */
[----:B------:R0:W5:Y:S02]  /*13fe0*/  LD.E.U8 R4, desc[UR4][R4.64+0x20] ;  /* 0x0000200404047980 */ /* 0x000164000c101100 */
.L_x_328:
[----:B------:R-:W-:Y:S05]  /*13ff0*/  BSYNC B5 ;  /* 0x0000000000057941 */ /* 0x000fea0003800000 */
.L_x_327:
[----:B-----5:R-:W-:Y:S02]  /*14000*/  LOP3.LUT R4, R4, 0xff, RZ, 0xc0, !PT ;  /* 0x000000ff04047812 */ /* 0x020fe400078ec0ff */
[----:B0-----:R-:W-:-:S04]  /*14010*/  LOP3.LUT R5, R34, 0xff, RZ, 0xc0, !PT ;  /* 0x000000ff22057812 */ /* 0x001fc800078ec0ff */
        /* <DEDUP_REMOVED lines=8> */
.L_x_319:
[----:B------:R-:W-:Y:S05]  /*140a0*/  BSYNC B3 ;  /* 0x0000000000037941 */ /* 0x000fea0003800000 */
.L_x_318:
[----:B------:R-:W-:-:S07]  /*140b0*/  IMAD.IADD R3, R3, 0x1, R4 ;  /* 0x0000000103037824 */ /* 0x000fce00078e0204 */
.L_x_317:
[----:B------:R-:W-:Y:S05]  /*140c0*/  BSYNC B4 ;  /* 0x0000000000047941 */ /* 0x000fea0003800000 */
.L_x_316:
[----:B------:R-:W-:-:S05]  /*140d0*/  VIADD R10, R10, 0x1 ;  /* 0x000000010a0a7836 */ /* 0x000fca0000000000 */
[----:B------:R-:W-:-:S13]  /*140e0*/  ISETP.GE.AND P1, PT, R10, R11, PT ;  /* 0x0000000b0a00720c */ /* 0x000fda0003f26270 */
[----:B------:R-:W-:Y:S05]  /*140f0*/  @!P1 BRA `(.L_x_335) ;  /* 0xffffffe000409947 */ /* 0x000fea000383ffff */
.L_x_301:
[----:B------:R-:W-:Y:S05]  /*14100*/  BSYNC B0 ;  /* 0x0000000000007941 */ /* 0x000fea0003800000 */
.L_x_300:
[----:B------:R-:W1:Y:S01]  /*14110*/  S2UR UR5, SR_CgaCtaId ;  /* 0x00000000000579c3 */ /* 0x000e620000008800 */
[----:B------:R-:W-:Y:S01]  /*14120*/  UMOV UR4, 0x400 ;  /* 0x0000040000047882 */ /* 0x000fe20000000000 */
[----:B------:R-:W-:Y:S01]  /*14130*/  ISETP.GT.AND P1, PT, R3, 0x2, PT ;  /* 0x000000020300780c */ /* 0x000fe20003f24270 */
[----:B-1----:R-:W-:-:S06]  /*14140*/  ULEA UR4, UR5, UR4, 0x18 ;  /* 0x0000000405047291 */ /* 0x002fcc000f8ec0ff */
[----:B------:R-:W-:-:S06]  /*14150*/  IMAD.U32 R40, RZ, RZ, UR4 ;  /* 0x00000004ff287e24 */ /* 0x000fcc000f8e00ff */
[----:B------:R-:W-:Y:S05]  /*14160*/  @P1 BREAK B1 ;  /* 0x0000000000011942 */ /* 0x000fea0003800000 */
[----:B0-----:R0:W1:Y:S01]  /*14170*/  LDS.64 R4, [R40+0x8] ;  /* 0x0000080028047984 */ /* 0x0010620000000a00 */
[----:B------:R-:W-:Y:S05]  /*14180*/  @P1 BRA `(.L_x_336) ;  /* 0x0000001800701947 */ /* 0x000fea0003800000 */
[----:B------:R-:W-:-:S07]  /*14190*/  IMAD.MOV.U32 R34, RZ, RZ, R3 ;  /* 0x000000ffff227224 */ /* 0x000fce00078e0003 */
.L_x_299:
[----:B------:R-:W-:Y:S05]  /*141a0*/  BSYNC B1 ;  /* 0x0000000000017941 */ /* 0x000fea0003800000 */
.L_x_298:
[----:B------:R-:W-:Y:S01]  /*141b0*/  VIADD R43, R34, 0x1 ;  /* 0x00000001222b7836 */ /* 0x000fe20000000000 */
[----:B------:R-:W-:Y:S02]  /*141c0*/  R2UR UR4, R20 ;  /* 0x00000000140472ca */ /* 0x000fe400000e0000 */
[----:B------:R-:W-:Y:S02]  /*141d0*/  R2UR UR5, R21 ;  /* 0x00000000150572ca */ /* 0x000fe400000e0000 */
[----:B------:R-:W-:-:S04]  /*141e0*/  LEA R41, R43, 0x20, 0x2 ;  /* 0x000000202b297811 */ /* 0x000fc800078e10ff */
[----:B-1----:R-:W-:-:S04]  /*141f0*/  SHF.R.S32.HI R6, RZ, 0x1f, R41 ;  /* 0x0000001fff067819 */ /* 0x002fc80000011429 */
[----:B------:R-:W-:-:S04]  /*14200*/  LEA.HI R6, R6, R41, RZ, 0x3 ;  /* 0x0000002906067211 */ /* 0x000fc800078f18ff */
[----:B------:R-:W-:-:S05]  /*14210*/  LOP3.LUT R6, R6, 0xfffffff8, RZ, 0xc0, !PT ;  /* 0xfffffff806067812 */ /* 0x000fca00078ec0ff */
[----:B------:R-:W-:-:S05]  /*14220*/  IMAD.IADD R6, R41, 0x1, -R6 ;  /* 0x0000000129067824 */ /* 0x000fca00078e0a06 */
[----:B------:R-:W-:Y:S01]  /*14230*/  ISETP.NE.AND P1, PT, R6, RZ, PT ;  /* 0x000000ff0600720c */ /* 0x000fe20003f25270 */
[----:B------:R-:W-:-:S12]  /*14240*/  IMAD R6, R43, 0x4, -R6 ;  /* 0x000000042b067824 */ /* 0x000fd800078e0a06 */
[----:B------:R-:W-:-:S05]  /*14250*/  @P1 VIADD R41, R6, 0x28 ;  /* 0x0000002806291836 */ /* 0x000fca0000000000 */
[----:B------:R-:W-:-:S13]  /*14260*/  LOP3.LUT P1, RZ, R41, 0xc, RZ, 0xc0, !PT ;  /* 0x0000000c29ff7812 */ /* 0x000fda000782c0ff */
[----:B------:R-:W-:-:S04]  /*14270*/  @P1 SHF.R.S32.HI R6, RZ, 0x1f, R41 ;  /* 0x0000001fff061819 */ /* 0x000fc80000011429 */
[----:B------:R-:W-:Y:S01]  /*14280*/  @P1 LEA.HI R3, R6, R41, RZ, 0x4 ;  /* 0x0000002906031211 */ /* 0x000fe200078f20ff */
[----:B------:R-:W-:-:S03]  /*14290*/  IMAD.MOV.U32 R6, RZ, RZ, R41 ;  /* 0x000000ffff067224 */ /* 0x000fc600078e0029 */
[----:B------:R-:W-:-:S05]  /*142a0*/  @P1 LOP3.LUT R3, R3, 0xfffffff0, RZ, 0xc0, !PT ;  /* 0xfffffff003031812 */ /* 0x000fca00078ec0ff */
[----:B------:R-:W-:-:S05]  /*142b0*/  @P1 VIADD R6, R3, 0x10 ;  /* 0x0000001003061836 */ /* 0x000fca0000000000 */
[----:B--234-:R-:W-:-:S06]  /*142c0*/  SHF.R.S32.HI R7, RZ, 0x1f, R6 ;  /* 0x0000001fff077819 */ /* 0x01cfcc0000011406 */
[----:B------:R-:W2:Y:S01]  /*142d0*/  ATOMG.E.ADD.64.STRONG.GPU PT, R6, desc[UR4][R14.64+0x8], R6 ;  /* 0x800008060e0679a8 */ /* 0x000ea200081ef504 */
[----:B------:R-:W-:Y:S02]  /*142e0*/  SHF.R.S32.HI R3, RZ, 0x1f, R41 ;  /* 0x0000001fff037819 */ /* 0x000fe40000011429 */
[----:B--2---:R-:W-:-:S04]  /*142f0*/  IADD3 R37, P2, P3, R41, 0x8, R6 ;  /* 0x0000000829257810 */ /* 0x004fc80007b5e006 */
[----:B0-----:R-:W-:Y:S02]  /*14300*/  ISETP.GE.U32.AND P1, PT, R37, R4, PT ;  /* 0x000000042500720c */ /* 0x001fe40003f26070 */
[--C-:B------:R-:W-:Y:S02]  /*14310*/  IADD3.X R4, PT, PT, R3, RZ, R7.reuse, P2, P3 ;  /* 0x000000ff03047210 */ /* 0x100fe400017e6407 */
[----:B------:R-:W-:Y:S02]  /*14320*/  SHF.R.U64 R3, R6, 0x4, R7 ;  /* 0x0000000406037819 */ /* 0x000fe40000001207 */
[----:B------:R-:W-:-:S04]  /*14330*/  ISETP.GE.U32.AND.EX P1, PT, R4, R5, PT, P1 ;  /* 0x000000050400720c */ /* 0x000fc80003f26110 */
[----:B------:R-:W-:-:S04]  /*14340*/  SEL R37, R3, 0xffffffff, !P1 ;  /* 0xffffffff03257807 */ /* 0x000fc80004800000 */
[----:B------:R-:W-:-:S13]  /*14350*/  ISETP.NE.AND P1, PT, R37, -0x1, PT ;  /* 0xffffffff2500780c */ /* 0x000fda0003f25270 */
[----:B------:R-:W-:Y:S02]  /*14360*/  @!P1 IMAD.MOV.U32 R5, RZ, RZ, 0x5368 ;  /* 0x00005368ff059424 */ /* 0x000fe400078e00ff */
[----:B------:R-:W-:Y:S02]  /*14370*/  @!P1 IMAD.MOV.U32 R3, RZ, RZ, -0x1 ;  /* 0xffffffffff039424 */ /* 0x000fe400078e00ff */
[----:B------:R-:W-:Y:S01]  /*14380*/  @!P1 IMAD.MOV.U32 R10, RZ, RZ, R34 ;  /* 0x000000ffff0a9224 */ /* 0x000fe200078e0022 */
[----:B------:R4:W-:Y:S01]  /*14390*/  @!P1 STL [R0], R5 ;  /* 0x0000000500009387 */ /* 0x0009e20000100800 */
[----:B------:R-:W-:Y:S05]  /*143a0*/  @!P1 BRA `(.L_x_337) ;  /* 0x0000002c00809947 */ /* 0x000fea0003800000 */
[----:B----4-:R-:W0:Y:S01]  /*143b0*/  LDS.64 R4, [R40] ;  /* 0x0000000028047984 */ /* 0x010e220000000a00 */
[C---:B------:R-:W-:Y:S01]  /*143c0*/  R2UR UR12, R20.reuse ;  /* 0x00000000140c72ca */ /* 0x040fe200000e0000 */
[----:B------:R-:W-:Y:S01]  /*143d0*/  IMAD.MOV.U32 R6, RZ, RZ, 0x1 ;  /* 0x00000001ff067424 */ /* 0x000fe200078e00ff */
[C---:B------:R-:W-:Y:S01]  /*143e0*/  R2UR UR13, R21.reuse ;  /* 0x00000000150d72ca */ /* 0x040fe200000e0000 */
[----:B------:R-:W-:Y:S01]  /*143f0*/  IMAD.MOV.U32 R7, RZ, RZ, 0xb57 ;  /* 0x00000b57ff077424 */ /* 0x000fe200078e00ff */
[C---:B------:R-:W-:Y:S01]  /*14400*/  R2UR UR8, R20.reuse ;  /* 0x00000000140872ca */ /* 0x040fe200000e0000 */
[----:B------:R-:W-:Y:S01]  /*14410*/  IMAD.MOV.U32 R10, RZ, RZ, R34 ;  /* 0x000000ffff0a7224 */ /* 0x000fe200078e0022 */
        /* <DEDUP_REMOVED lines=9> */
[----:B------:R-:W-:Y:S01]  /*144b0*/  ISETP.GE.AND P1, PT, R34, RZ, PT ;  /* 0x000000ff2200720c */ /* 0x000fe20003f26270 */
[----:B0-----:R-:W-:-:S05]  /*144c0*/  IMAD.WIDE R4, R37, 0x10, R4 ;  /* 0x0000001025047825 */ /* 0x001fca00078e0204 */
[----:B------:R0:W-:Y:S04]  /*144d0*/  ST.E desc[UR12][R4.64+0x8], R41 ;  /* 0x0000082904007985 */ /* 0x0001e8000c10190c */
[----:B------:R0:W-:Y:S04]  /*144e0*/  ST.E desc[UR8][R4.64+0x4], R7 ;  /* 0x0000040704007985 */ /* 0x0001e8000c101908 */
[----:B------:R0:W-:Y:S04]  /*144f0*/  ST.E.U8 desc[UR10][R4.64+0x3], R6 ;  /* 0x0000030604007985 */ /* 0x0001e8000c10110a */
[----:B------:R0:W-:Y:S04]  /*14500*/  ST.E.U8 desc[UR4][R4.64], RZ ;  /* 0x000000ff04007985 */ /* 0x0001e8000c101104 */
[----:B------:R0:W-:Y:S04]  /*14510*/  ST.E.U8 desc[UR6][R4.64+0x1], RZ ;  /* 0x000001ff04007985 */ /* 0x0001e8000c101106 */
[----:B------:R0:W-:Y:S01]  /*14520*/  ST.E desc[UR14][R4.64+0xc], R43 ;  /* 0x00000c2b04007985 */ /* 0x0001e2000c10190e */
[----:B------:R-:W-:Y:S05]  /*14530*/  @!P1 BRA `(.L_x_337) ;  /* 0x0000002c001c9947 */ /* 0x000fea0003800000 */
[----:B------:R-:W-:Y:S01]  /*14540*/  ISETP.NE.AND P1, PT, R34, RZ, PT ;  /* 0x000000ff2200720c */ /* 0x000fe20003f25270 */
[----:B------:R-:W-:Y:S01]  /*14550*/  BSSY B0, `(.L_x_338) ;  /* 0x00000ea000007945 */ /* 0x000fe20003800000 */
[----:B------:R-:W-:-:S11]  /*14560*/  IMAD.MOV.U32 R36, RZ, RZ, RZ ;  /* 0x000000ffff247224 */ /* 0x000fd600078e00ff */
[----:B------:R-:W-:Y:S05]  /*14570*/  @!P1 BRA `(.L_x_339) ;  /* 0x0000000c009c9947 */ /* 0x000fea0003800000 */
[----:B------:R-:W-:Y:S01]  /*14580*/  LOP3.LUT R36, R43, 0x7ffffffe, RZ, 0xc0, !PT ;  /* 0x7ffffffe2b247812 */ /* 0x000fe200078ec0ff */
[----:B------:R-:W-:-:S07]  /*14590*/  IMAD.MOV.U32 R3, RZ, RZ, RZ ;  /* 0x000000ffff037224 */ /* 0x000fce00078e00ff */
.L_x_355:
[----:B012---:R-:W0:Y:S01]  /*145a0*/  LDS.128 R4, [R40] ;  /* 0x0000000028047984 */ /* 0x007e220000000c00 */
        /* <DEDUP_REMOVED lines=68> */
.L_x_343:
[----:B------:R-:W-:Y:S05]  /*149f0*/  BSYNC B3 ;  /* 0x0000000000037941 */ /* 0x000fea0003800000 */
.L_x_342:
        /* <DEDUP_REMOVED lines=32> */
.L_x_345:
[----:B------:R-:W-:Y:S05]  /*14c00*/  BSYNC B3 ;  /* 0x0000000000037941 */ /* 0x000fea0003800000 */
.L_x_344:
[----:B------:R1:W-:Y:S01]  /*14c10*/  STL [R0], R7 ;  /* 0x0000000700007387 */ /* 0x0003e20000100800 */
[----:B------:R-:W-:Y:S05]  /*14c20*/  BRA `(.L_x_346) ;  /* 0x0000000000187947 */ /* 0x000fea0003800000 */
.L_x_341:
[----:B------:R-:W-:Y:S01]  /*14c30*/  R2UR UR4, R20 ;  /* 0x00000000140472ca */ /* 0x000fe200000e0000 */
[----:B------:R-:W-:Y:S01]  /*14c40*/  IMAD.MOV.U32 R7, RZ, RZ, -0x1 ;  /* 0xffffffffff077424 */ /* 0x000fe200078e00ff */
[----:B------:R-:W-:Y:S02]  /*14c50*/  R2UR UR5, R21 ;  /* 0x00000000150572ca */ /* 0x000fe400000e0000 */
[----:B------:R-:W-:-:S05]  /*14c60*/  LEA R4, P1, R3, R42, 0x2 ;  /* 0x0000002a03047211 */ /* 0x000fca00078210ff */
[----:B------:R-:W-:-:S06]  /*14c70*/  IMAD.X R5, RZ, RZ, R43, P1 ;  /* 0x000000ffff057224 */ /* 0x000fcc00008e062b */
[----:B------:R0:W-:Y:S02]  /*14c80*/  ST.E desc[UR4][R4.64+0x20], R7 ;  /* 0x0000200704007985 */ /* 0x0001e4000c101904 */
.L_x_346:
[----:B------:R-:W-:Y:S05]  /*14c90*/  BSYNC B1 ;  /* 0x0000000000017941 */ /* 0x000fea0003800000 */
.L_x_340:
        /* <DEDUP_REMOVED lines=68> */
.L_x_350:
[----:B------:R-:W-:Y:S01]  /*150e0*/  IMAD.MOV.U32 R5, RZ, RZ, 0x5272 ;  /* 0x00005272ff057424 */ /* 0x000fe200078e00ff */
[----:B------:R-:W-:Y:S01]  /*150f0*/  PLOP3.LUT P1, PT, PT, PT, PT, 0x8, 0x80 ;  /* 0x000000000080781c */ /* 0x000fe20003f2e170 */
[----:B------:R-:W-:-:S03]  /*15100*/  IMAD.MOV.U32 R43, RZ, RZ, -0x1 ;  /* 0xffffffffff2b7424 */ /* 0x000fc600078e00ff */
[----:B------:R0:W-:Y:S09]  /*15110*/  STL [R0], R5 ;  /* 0x0000000500007387 */ /* 0x0001f20000100800 */
.L_x_351:
[----:B------:R-:W-:Y:S05]  /*15120*/  BSYNC B3 ;  /* 0x0000000000037941 */ /* 0x000fea0003800000 */
.L_x_349:
        /* <DEDUP_REMOVED lines=31> */
.L_x_353:
[----:B------:R-:W-:Y:S05]  /*15320*/  BSYNC B3 ;  /* 0x0000000000037941 */ /* 0x000fea0003800000 */
.L_x_352:
[----:B------:R2:W-:Y:S01]  /*15330*/  STL [R0], R7 ;  /* 0x0000000700007387 */ /* 0x0005e20000100800 */
[----:B------:R-:W-:Y:S05]  /*15340*/  BRA `(.L_x_354) ;  /* 0x0000000000187947 */ /* 0x000fea0003800000 */
.L_x_348:
[----:B------:R-:W-:Y:S01]  /*15350*/  R2UR UR4, R20 ;  /* 0x00000000140472ca */ /* 0x000fe200000e0000 */
[----:B------:R-:W-:Y:S01]  /*15360*/  IMAD.MOV.U32 R7, RZ, RZ, -0x1 ;  /* 0xffffffffff077424 */ /* 0x000fe200078e00ff */
[----:B------:R-:W-:Y:S02]  /*15370*/  R2UR UR5, R21 ;  /* 0x00000000150572ca */ /* 0x000fe400000e0000 */
[----:B------:R-:W-:-:S05]  /*15380*/  LEA R4, P1, R10, R42, 0x2 ;  /* 0x0000002a0a047211 */ /* 0x000fca00078210ff */
[----:B------:R-:W-:-:S06]  /*15390*/  IMAD.X R5, RZ, RZ, R43, P1 ;  /* 0x000000ffff057224 */ /* 0x000fcc00008e062b */
[----:B------:R0:W-:Y:S02]  /*153a0*/  ST.E desc[UR4][R4.64+0x20], R7 ;  /* 0x0000200704007985 */ /* 0x0001e4000c101904 */
.L_x_354:
[----:B------:R-:W-:Y:S05]  /*153b0*/  BSYNC B1 ;  /* 0x0000000000017941 */ /* 0x000fea0003800000 */
.L_x_347:
[----:B------:R-:W-:-:S05]  /*153c0*/  VIADD R3, R3, 0x2 ;  /* 0x0000000203037836 */ /* 0x000fca0000000000 */
[----:B------:R-:W-:-:S13]  /*153d0*/  ISETP.NE.AND P1, PT, R3, R36, PT ;  /* 0x000000240300720c */ /* 0x000fda0003f25270 */
[----:B------:R-:W-:Y:S05]  /*153e0*/  @P1 BRA `(.L_x_355) ;  /* 0xfffffff0006c1947 */ /* 0x000fea000383ffff */
.L_x_339:
[----:B------:R-:W-:Y:S05]  /*153f0*/  BSYNC B0 ;  /* 0x0000000000007941 */ /* 0x000fea0003800000 */
.L_x_338:
[----:B------:R-:W-:Y:S01]  /*15400*/  LOP3.LUT R3, R34, 0x1, RZ, 0xc0, !PT ;  /* 0x0000000122037812 */ /* 0x000fe200078ec0ff */
[----:B------:R-:W-:-:S03]  /*15410*/  IMAD.MOV.U32 R10, RZ, RZ, R34 ;  /* 0x000000ffff0a7224 */ /* 0x000fc600078e0022 */
[----:B------:R-:W-:Y:S01]  /*15420*/  ISETP.NE.U32.AND P1, PT, R3, 0x1, PT ;  /* 0x000000010300780c */ /* 0x000fe20003f25070 */
[----:B------:R-:W-:-:S12]  /*15430*/  IMAD.MOV.U32 R3, RZ, RZ, R37 ;  /* 0x000000ffff037224 */ /* 0x000fd800078e0025 */
[----:B------:R-:W-:Y:S05]  /*15440*/  @!P1 BRA `(.L_x_337) ;  /* 0x0000001c00589947 */ /* 0x000fea0003800000 */
[----:B012---:R-:W0:Y:S01]  /*15450*/  LDS.128 R4, [R40] ;  /* 0x0000000028047984 */ /* 0x007e220000000c00 */
[----:B------:R-:W-:Y:S02]  /*15460*/  R2UR UR4, R20 ;  /* 0x00000000140472ca */ /* 0x000fe400000e0000 */
[----:B------:R-:W-:Y:S01]  /*15470*/  R2UR UR5, R21 ;  /* 0x00000000150572ca */ /* 0x000fe200000e0000 */
[----:B0-----:R-:W-:-:S12]  /*15480*/  IMAD.WIDE R42, R37, 0x10, R4 ;  /* 0x00000010252a7825 */ /* 0x001fd800078e0204 */
        /* <DEDUP_REMOVED lines=58> */
.L_x_358:
[----:B------:R-:W-:Y:S01]  /*15830*/  IMAD.MOV.U32 R5, RZ, RZ, 0x5272 ;  /* 0x00005272ff057424 */ /* 0x000fe200078e00ff */
[----:B------:R-:W-:Y:S01]  /*15840*/  PLOP3.LUT P1, PT, PT, PT, PT, 0x8, 0x80 ;  /* 0x000000000080781c */ /* 0x000fe20003f2e170 */
[----:B------:R-:W-:-:S03]  /*15850*/  IMAD.MOV.U32 R41, RZ, RZ, -0x1 ;  /* 0xffffffffff297424 */ /* 0x000fc600078e00ff */
[----:B------:R0:W-:Y:S09]  /*15860*/  STL [R0], R5 ;  /* 0x0000000500007387 */ /* 0x0001f20000100800 */
.L_x_359:
[----:B------:R-:W-:Y:S05]  /*15870*/  BSYNC B0 ;  /* 0x0000000000007941 */ /* 0x000fea0003800000 */
.L_x_357:
        /* <DEDUP_REMOVED lines=31> */
.L_x_361:
[----:B------:R-:W-:Y:S05]  /*15a70*/  BSYNC B0 ;  /* 0x0000000000007941 */ /* 0x000fea0003800000 */
.L_x_360:
[----:B------:R2:W-:Y:S01]  /*15a80*/  STL [R0], R7 ;  /* 0x0000000700007387 */ /* 0x0005e20000100800 */
[----:B------:R-:W-:Y:S02]  /*15a90*/  IMAD.MOV.U32 R3, RZ, RZ, R37 ;  /* 0x000000ffff037224 */ /* 0x000fe400078e0025 */
[----:B------:R-:W-:Y:S01]  /*15aa0*/  IMAD.MOV.U32 R10, RZ, RZ, R34 ;  /* 0x000000ffff0a7224 */ /* 0x000fe200078e0022 */
[----:B------:R-:W-:Y:S06]  /*15ab0*/  BRA `(.L_x_337) ;  /* 0x0000001400bc7947 */ /* 0x000fec0003800000 */
.L_x_356:
[----:B------:R-:W-:Y:S01]  /*15ac0*/  R2UR UR4, R20 ;  /* 0x00000000140472ca */ /* 0x000fe200000e0000 */
[----:B------:R-:W-:Y:S01]  /*15ad0*/  IMAD.MOV.U32 R7, RZ, RZ, -0x1 ;  /* 0xffffffffff077424 */ /* 0x000fe200078e00ff */
[----:B------:R-:W-:Y:S01]  /*15ae0*/  R2UR UR5, R21 ;  /* 0x00000000150572ca */ /* 0x000fe200000e0000 */
[----:B------:R-:W-:Y:S01]  /*15af0*/  IMAD.MOV.U32 R3, RZ, RZ, R37 ;  /* 0x000000ffff037224 */ /* 0x000fe200078e0025 */
[----:B------:R-:W-:Y:S01]  /*15b00*/  LEA R4, P1, R36, R42, 0x2 ;  /* 0x0000002a24047211 */ /* 0x000fe200078210ff */
[----:B------:R-:W-:-:S04]  /*15b10*/  IMAD.MOV.U32 R10, RZ, RZ, R34 ;  /* 0x000000ffff0a7224 */ /* 0x000fc800078e0022 */
[----:B------:R-:W-:-:S06]  /*15b20*/  IMAD.X R5, RZ, RZ, R43, P1 ;  /* 0x000000ffff057224 */ /* 0x000fcc00008e062b */
[----:B------:R0:W-:Y:S01]  /*15b30*/  ST.E desc[UR4][R4.64+0x20], R7 ;  /* 0x0000200704007985 */ /* 0x0001e2000c101904 */
[----:B------:R-:W-:Y:S05]  /*15b40*/  BRA `(.L_x_337) ;  /* 0x0000001400987947 */ /* 0x000fea0003800000 */
.L_x_336:
[----:B------:R-:W-:Y:S01]  /*15b50*/  R2UR UR4, R20 ;  /* 0x00000000140472ca */ /* 0x000fe200000e0000 */
[----:B------:R-:W-:Y:S01]  /*15b60*/  IMAD.MOV.U32 R36, RZ, RZ, 0x30 ;  /* 0x00000030ff247424 */ /* 0x000fe200078e00ff */
[----:B------:R-:W-:Y:S01]  /*15b70*/  R2UR UR5, R21 ;  /* 0x00000000150572ca */ /* 0x000fe200000e0000 */
[----:B------:R-:W-:-:S12]  /*15b80*/  IMAD.MOV.U32 R37, RZ, RZ, 0x0 ;  /* 0x00000000ff257424 */ /* 0x000fd800078e00ff */
[----:B--234-:R-:W2:Y:S02]  /*15b90*/  ATOMG.E.ADD.64.STRONG.GPU PT, R6, desc[UR4][R14.64+0x8], R36 ;  /* 0x800008240e0679a8 */ /* 0x01cea400081ef504 */
[C---:B--2---:R-:W-:Y:S02]  /*15ba0*/  IADD3 R3, P1, PT, R6.reuse, 0x38, RZ ;  /* 0x0000003806037810 */ /* 0x044fe40007f3e0ff */
[--C-:B------:R-:W-:Y:S02]  /*15bb0*/  SHF.R.U64 R42, R6, 0x4, R7.reuse ;  /* 0x00000004062a7819 */ /* 0x100fe40000001207 */
[----:B-1----:R-:W-:Y:S01]  /*15bc0*/  ISETP.LT.U32.AND P2, PT, R3, R4, PT ;  /* 0x000000040300720c */ /* 0x002fe20003f41070 */
[----:B------:R-:W-:Y:S01]  /*15bd0*/  IMAD.X R6, RZ, RZ, R7, P1 ;  /* 0x000000ffff067224 */ /* 0x000fe200008e0607 */
[----:B------:R-:W-:Y:S01]  /*15be0*/  ISETP.NE.AND P1, PT, R42, -0x1, PT ;  /* 0xffffffff2a00780c */ /* 0x000fe20003f25270 */
[----:B------:R-:W-:-:S03]  /*15bf0*/  IMAD.MOV.U32 R3, RZ, RZ, R42 ;  /* 0x000000ffff037224 */ /* 0x000fc600078e002a */
[----:B------:R-:W-:-:S13]  /*15c00*/  ISETP.LT.U32.AND.EX P1, PT, R6, R5, P1, P2 ;  /* 0x000000050600720c */ /* 0x000fda0000f21120 */
[----:B------:R-:W-:Y:S02]  /*15c10*/  @!P1 IMAD.MOV.U32 R5, RZ, RZ, 0x5368 ;  /* 0x00005368ff059424 */ /* 0x000fe400078e00ff */
[----:B------:R-:W-:Y:S02]  /*15c20*/  @!P1 IMAD.MOV.U32 R3, RZ, RZ, -0x1 ;  /* 0xffffffffff039424 */ /* 0x000fe400078e00ff */
[----:B------:R-:W-:Y:S01]  /*15c30*/  @!P1 IMAD.MOV.U32 R10, RZ, RZ, 0x2 ;  /* 0x00000002ff0a9424 */ /* 0x000fe200078e00ff */
[----:B------:R1:W-:Y:S01]  /*15c40*/  @!P1 STL [R0], R5 ;  /* 0x0000000500009387 */ /* 0x0003e20000100800 */
[----:B------:R-:W-:Y:S01]  /*15c50*/  @!P1 IMAD.MOV.U32 R34, RZ, RZ, 0x1 ;  /* 0x00000001ff229424 */ /* 0x000fe200078e00ff */
[----:B------:R-:W-:Y:S06]  /*15c60*/  @!P1 BRA `(.L_x_337) ;  /* 0x0000001400509947 */ /* 0x000fec0003800000 */
[----:B-1----:R-:W1:Y:S01]  /*15c70*/  LDS.64 R4, [R40] ;  /* 0x0000000028047984 */ /* 0x002e620000000a00 */
[----:B------:R-:W-:Y:S01]  /*15c80*/  SHF.R.S64 R41, RZ, 0x1c, R42 ;  /* 0x0000001cff297819 */ /* 0x000fe2000000102a */
[----:B------:R-:W-:Y:S01]  /*15c90*/  IMAD.MOV.U32 R47, RZ, RZ, 0xb57 ;  /* 0x00000b57ff2f7424 */ /* 0x000fe200078e00ff */
[C---:B------:R-:W-:Y:S01]  /*15ca0*/  R2UR UR8, R20.reuse ;  /* 0x00000000140872ca */ /* 0x040fe200000e0000 */
[----:B------:R-:W-:Y:S01]  /*15cb0*/  IMAD.MOV.U32 R10, RZ, RZ, 0x1 ;  /* 0x00000001ff0a7424 */ /* 0x000fe200078e00ff */
[C---:B------:R-:W-:Y:S01]  /*15cc0*/  R2UR UR9, R21.reuse ;  /* 0x00000000150972ca */ /* 0x040fe200000e0000 */
[----:B------:R-:W-:Y:S01]  /*15cd0*/  IMAD.MOV.U32 R51, RZ, RZ, 0x3 ;  /* 0x00000003ff337424 */ /* 0x000fe200078e00ff */
[C---:B------:R-:W-:Y:S01]  /*15ce0*/  R2UR UR14, R20.reuse ;  /* 0x00000000140e72ca */ /* 0x040fe200000e0000 */
[----:B------:R-:W-:Y:S01]  /*15cf0*/  IMAD.MOV.U32 R34, RZ, RZ, 0x30 ;  /* 0x00000030ff227424 */ /* 0x000fe200078e00ff */
        /* <DEDUP_REMOVED lines=10> */
[----:B-1----:R-:W-:-:S05]  /*15da0*/  IADD3 R48, P1, PT, R4, R41, RZ ;  /* 0x0000002904307210 */ /* 0x002fca0007f3e0ff */
[----:B------:R-:W-:-:S05]  /*15db0*/  IMAD.X R49, R5, 0x1, R43, P1 ;  /* 0x0000000105317824 */ /* 0x000fca00008e062b */
[----:B------:R-:W-:Y:S04]  /*15dc0*/  ST.E desc[UR8][R48.64+0x4], R47 ;  /* 0x0000042f30007985 */ /* 0x000fe8000c101908 */
[----:B------:R-:W-:Y:S04]  /*15dd0*/  ST.E desc[UR14][R48.64+0xc], R51 ;  /* 0x00000c3330007985 */ /* 0x000fe8000c10190e */
[----:B------:R-:W-:Y:S04]  /*15de0*/  ST.E.U8 desc[UR4][R48.64], RZ ;  /* 0x000000ff30007985 */ /* 0x000fe8000c101104 */
[----:B------:R-:W-:Y:S04]  /*15df0*/  ST.E.U8 desc[UR6][R48.64+0x1], RZ ;  /* 0x000001ff30007985 */ /* 0x000fe8000c101106 */
[----:B------:R-:W-:Y:S04]  /*15e00*/  ST.E.U8 desc[UR10][R48.64+0x3], R10 ;  /* 0x0000030a30007985 */ /* 0x000fe8000c10110a */
[----:B------:R-:W-:Y:S04]  /*15e10*/  ST.E desc[UR12][R48.64+0x8], R34 ;  /* 0x0000082230007985 */ /* 0x000fe8000c10190c */
[----:B------:R-:W1:Y:S02]  /*15e20*/  LDS.128 R4, [R40] ;  /* 0x0000000028047984 */ /* 0x000e640000000c00 */
[----:B-1----:R-:W-:-:S05]  /*15e30*/  IADD3 R44, P1, PT, R4, R41, RZ ;  /* 0x00000029042c7210 */ /* 0x002fca0007f3e0ff */
[----:B------:R-:W-:-:S05]  /*15e40*/  IMAD.X R45, R5, 0x1, R43, P1 ;  /* 0x00000001052d7824 */ /* 0x000fca00008e062b */
[----:B------:R-:W2:Y:S01]  /*15e50*/  LD.E R47, desc[UR4][R44.64+0xc] ;  /* 0x00000c042c2f7980 */ /* 0x000ea2000c101900 */
[----:B------:R-:W-:Y:S01]  /*15e60*/  BSSY B0, `(.L_x_362) ;  /* 0x0000061000007945 */ /* 0x000fe20003800000 */
[----:B------:R-:W-:Y:S01]  /*15e70*/  IMAD.MOV.U32 R42, RZ, RZ, 0x1 ;  /* 0x00000001ff2a7424 */ /* 0x000fe200078e00ff */
[----:B--2---:R-:W-:-:S13]  /*15e80*/  ISETP.GT.AND P1, PT, R47, RZ, PT ;  /* 0x000000ff2f00720c */ /* 0x004fda0003f24270 */
[----:B------:R-:W-:Y:S05]  /*15e90*/  @P1 BRA `(.L_x_363) ;  /* 0x0000000400641947 */ /* 0x000fea0003800000 */
[----:B------:R-:W-:Y:S02]  /*15ea0*/  R2UR UR4, R20 ;  /* 0x00000000140472ca */ /* 0x000fe400000e0000 */
[----:B------:R-:W-:-:S13]  /*15eb0*/  R2UR UR5, R21 ;  /* 0x00000000150572ca */ /* 0x000fda00000e0000 */
        /* <DEDUP_REMOVED lines=13> */
[----:B------:R-:W-:Y:S01]  /*15f90*/  IMAD.MOV.U32 R45, RZ, RZ, 0xe18 ;  /* 0x00000e18ff2d7424 */ /* 0x000fe200078e00ff */
[C---:B------:R-:W-:Y:S01]  /*15fa0*/  R2UR UR4, R20.reuse ;  /* 0x00000000140472ca */ /* 0x040fe200000e0000 */
[----:B------:R-:W-:Y:S01]  /*15fb0*/  IMAD.MOV.U32 R53, RZ, RZ, -0x1 ;  /* 0xffffffffff357424 */ /* 0x000fe200078e00ff */
[C---:B------:R-:W-:Y:S02]  /*15fc0*/  R2UR UR5, R21.reuse ;  /* 0x00000000150572ca */ /* 0x040fe400000e0000 */
        /* <DEDUP_REMOVED lines=15> */
[----:B------:R-:W-:Y:S04]  /*160c0*/  ST.E.U8 desc[UR4][R4.64], RZ ;  /* 0x000000ff04007985 */ /* 0x000fe8000c101104 */
[----:B------:R-:W-:Y:S04]  /*160d0*/  ST.E.U8 desc[UR6][R4.64+0x1], RZ ;  /* 0x000001ff04007985 */ /* 0x000fe8000c101106 */
[----:B------:R-:W-:Y:S04]  /*160e0*/  ST.E.U8 desc[UR10][R4.64+0x3], R10 ;  /* 0x0000030a04007985 */ /* 0x000fe8000c10110a */
[----:B------:R-:W-:Y:S04]  /*160f0*/  ST.E desc[UR12][R4.64+0x8], R34 ;  /* 0x0000082204007985 */ /* 0x000fe8000c10190c */
[----:B-1----:R-:W1:Y:S02]  /*16100*/  LDS.64 R6, [R40] ;  /* 0x0000000028067984 */ /* 0x002e640000000a00 */
[----:B-1----:R-:W-:-:S05]  /*16110*/  IADD3 R6, P2, PT, R6, R49, RZ ;  /* 0x0000003106067210 */ /* 0x002fca0007f5e0ff */
[----:B------:R-:W-:-:S05]  /*16120*/  IMAD.X R7, R7, 0x1, R51, P2 ;  /* 0x0000000107077824 */ /* 0x000fca00010e0633 */
[----:B------:R-:W-:Y:S04]  /*16130*/  ST.E desc[UR4][R6.64+0x20], RZ ;  /* 0x000020ff06007985 */ /* 0x000fe8000c101904 */
[----:B------:R-:W1:Y:S02]  /*16140*/  LDS.64 R44, [R40] ;  /* 0x00000000282c7984 */ /* 0x000e640000000a00 */
[----:B-1----:R-:W-:-:S05]  /*16150*/  IADD3 R44, P2, PT, R44, R49, RZ ;  /* 0x000000312c2c7210 */ /* 0x002fca0007f5e0ff */
[----:B------:R-:W-:-:S05]  /*16160*/  IMAD.X R45, R45, 0x1, R51, P2 ;  /* 0x000000012d2d7824 */ /* 0x000fca00010e0633 */
[----:B------:R-:W-:Y:S04]  /*16170*/  ST.E desc[UR4][R44.64+0x24], RZ ;  /* 0x000024ff2c007985 */ /* 0x000fe8000c101904 */
[----:B------:R-:W1:Y:S02]  /*16180*/  LDS.64 R4, [R40] ;  /* 0x0000000028047984 */ /* 0x000e640000000a00 */
[----:B-1----:R-:W-:-:S05]  /*16190*/  IADD3 R4, P2, PT, R4, R49, RZ ;  /* 0x0000003104047210 */ /* 0x002fca0007f5e0ff */
[----:B------:R-:W-:-:S05]  /*161a0*/  IMAD.X R5, R5, 0x1, R51, P2 ;  /* 0x0000000105057824 */ /* 0x000fca00010e0633 */
[----:B------:R2:W-:Y:S04]  /*161b0*/  ST.E desc[UR4][R4.64+0x28], RZ ;  /* 0x000028ff04007985 */ /* 0x0005e8000c101904 */
[----:B------:R-:W3:Y:S02]  /*161c0*/  LDL R6, [R0] ;  /* 0x0000000000067983 */ /* 0x000ee40000100800 */
[----:B--23--:R-:W-:-:S13]  /*161d0*/  ISETP.EQ.AND P2, PT, R6, RZ, PT ;  /* 0x000000ff0600720c */ /* 0x00cfda0003f42270 */
.L_x_365:
[----:B------:R-:W-:Y:S05]  /*161e0*/  BSYNC B3 ;  /* 0x0000000000037941 */ /* 0x000fea0003800000 */
.L_x_364:
[----:B------:R-:W-:Y:S01]  /*161f0*/  BSSY B3, `(.L_x_366) ;  /* 0x0000021000037945 */ /* 0x000fe20003800000 */
[----:B-1----:R-:W-:Y:S02]  /*16200*/  IMAD.MOV.U32 R7, RZ, RZ, RZ ;  /* 0x000000ffff077224 */ /* 0x002fe400078e00ff */
[----:B------:R-:W-:Y:S01]  /*16210*/  @!P1 IMAD.MOV.U32 R46, RZ, RZ, -0x1 ;  /* 0xffffffffff2e9424 */ /* 0x000fe200078e00ff */
[----:B------:R-:W-:Y:S06]  /*16220*/  @!P2 BRA `(.L_x_367) ;  /* 0x000000000074a947 */ /* 0x000fec0003800000 */
[----:B------:R-:W-:-:S13]  /*16230*/  ISETP.NE.AND P1, PT, R46, -0x1, PT ;  /* 0xffffffff2e00780c */ /* 0x000fda0003f25270 */
[----:B------:R-:W-:-:S05]  /*16240*/  @!P1 IMAD.MOV.U32 R5, RZ, RZ, 0x5368 ;  /* 0x00005368ff059424 */ /* 0x000fca00078e00ff */
[----:B------:R1:W-:Y:S01]  /*16250*/  @!P1 STL [R0], R5 ;  /* 0x0000000500009387 */ /* 0x0003e20000100800 */
[----:B------:R-:W-:Y:S05]  /*16260*/  @!P1 BRA `(.L_x_367) ;  /* 0x0000000000649947 */ /* 0x000fea0003800000 */
[----:B-1----:R-:W1:Y:S01]  /*16270*/  LDS.64 R4, [R40] ;  /* 0x0000000028047984 */ /* 0x002e620000000a00 */
[----:B------:R-:W-:Y:S02]  /*16280*/  R2UR UR4, R20 ;  /* 0x00000000140472ca */ /* 0x000fe400000e0000 */
[----:B------:R-:W-:Y:S01]  /*16290*/  R2UR UR5, R21 ;  /* 0x00000000150572ca */ /* 0x000fe200000e0000 */
[----:B-1----:R-:W-:-:S12]  /*162a0*/  IMAD.WIDE R4, R46, 0x10, R4 ;  /* 0x000000102e047825 */ /* 0x002fd800078e0204 */
[----:B------:R2:W-:Y:S04]  /*162b0*/  ST.E desc[UR4][R4.64+0x28], R47 ;  /* 0x0000282f04007985 */ /* 0x0005e8000c101904 */
[----:B------:R-:W3:Y:S02]  /*162c0*/  LDL R6, [R0] ;  /* 0x0000000000067983 */ /* 0x000ee40000100800 */
[----:B---3--:R-:W-:-:S13]  /*162d0*/  ISETP.NE.AND P1, PT, R6, RZ, PT ;  /* 0x000000ff0600720c */ /* 0x008fda0003f25270 */
[----:B--2---:R-:W-:Y:S05]  /*162e0*/  @P1 BRA `(.L_x_367) ;  /* 0x0000000000441947 */ /* 0x004fea0003800000 */
[----:B------:R-:W1:Y:S01]  /*162f0*/  LDS.64 R4, [R40] ;  /* 0x0000000028047984 */ /* 0x000e620000000a00 */
[----:B------:R-:W-:Y:S02]  /*16300*/  R2UR UR4, R20 ;  /* 0x00000000140472ca */ /* 0x000fe400000e0000 */
[----:B------:R-:W-:Y:S01]  /*16310*/  R2UR UR5, R21 ;  /* 0x00000000150572ca */ /* 0x000fe200000e0000 */
[----:B-1----:R-:W-:-:S12]  /*16320*/  IMAD.WIDE R4, R46, 0x10, R4 ;  /* 0x000000102e047825 */ /* 0x002fd800078e0204 */
[----:B------:R2:W-:Y:S04]  /*16330*/  ST.E desc[UR4][R4.64+0x24], RZ ;  /* 0x000024ff04007985 */ /* 0x0005e8000c101904 */
[----:B------:R-:W3:Y:S01]  /*16340*/  LDL R6, [R0] ;  /* 0x0000000000067983 */ /* 0x000ee20000100800 */
[----:B------:R-:W-:Y:S01]  /*16350*/  IMAD.MOV.U32 R7, RZ, RZ, RZ ;  /* 0x000000ffff077224 */ /* 0x000fe200078e00ff */
[----:B---3--:R-:W-:-:S13]  /*16360*/  ISETP.NE.AND P1, PT, R6, RZ, PT ;  /* 0x000000ff0600720c */ /* 0x008fda0003f25270 */
[----:B--2---:R-:W-:Y:S05]  /*16370*/  @P1 BRA `(.L_x_367) ;  /* 0x0000000000201947 */ /* 0x004fea0003800000 */
[----:B------:R-:W1:Y:S01]  /*16380*/  LDS.64 R4, [R40] ;  /* 0x0000000028047984 */ /* 0x000e620000000a00 */
[----:B------:R-:W-:Y:S02]  /*16390*/  R2UR UR4, R20 ;  /* 0x00000000140472ca */ /* 0x000fe400000e0000 */
[----:B------:R-:W-:Y:S01]  /*163a0*/  R2UR UR5, R21 ;  /* 0x00000000150572ca */ /* 0x000fe200000e0000 */
[----:B-1----:R-:W-:-:S12]  /*163b0*/  IMAD.WIDE R4, R46, 0x10, R4 ;  /* 0x000000102e047825 */ /* 0x002fd800078e0204 */
[----:B------:R2:W-:Y:S04]  /*163c0*/  ST.E desc[UR4][R4.64+0x20], R3 ;  /* 0x0000200304007985 */ /* 0x0005e8000c101904 */
[----:B------:R-:W3:Y:S02]  /*163d0*/  LDL R6, [R0] ;  /* 0x0000000000067983 */ /* 0x000ee40000100800 */
[----:B---3--:R-:W-:-:S04]  /*163e0*/  ISETP.NE.AND P1, PT, R6, RZ, PT ;  /* 0x000000ff0600720c */ /* 0x008fc80003f25270 */
[----:B--2---:R-:W-:-:S09]  /*163f0*/  SEL R7, R46, RZ, !P1 ;  /* 0x000000ff2e077207 */ /* 0x004fd20004800000 */
.L_x_367:
[----:B------:R-:W-:Y:S05]  /*16400*/  BSYNC B3 ;  /* 0x0000000000037941 */ /* 0x000fea0003800000 */
.L_x_366:
[----:B------:R2:W-:Y:S01]  /*16410*/  STL [R0], R7 ;  /* 0x0000000700007387 */ /* 0x0005e20000100800 */
[----:B------:R-:W-:Y:S05]  /*16420*/  BRA `(.L_x_368) ;  /* 0x0000000000107947 */ /* 0x000fea0003800000 */
.L_x_363:
[----:B------:R-:W-:Y:S01]  /*16430*/  R2UR UR4, R20 ;  /* 0x00000000140472ca */ /* 0x000fe200000e0000 */
[----:B------:R-:W-:Y:S01]  /*16440*/  IMAD.MOV.U32 R5, RZ, RZ, -0x1 ;  /* 0xffffffffff057424 */ /* 0x000fe200078e00ff */
[----:B------:R-:W-:-:S13]  /*16450*/  R2UR UR5, R21 ;  /* 0x00000000150572ca */ /* 0x000fda00000e0000 */
[----:B------:R3:W-:Y:S02]  /*16460*/  ST.E desc[UR4][R44.64+0x20], R5 ;  /* 0x000020052c007985 */ /* 0x0007e4000c101904 */
.L_x_368:
[----:B------:R-:W-:Y:S05]  /*16470*/  BSYNC B0 ;  /* 0x0000000000007941 */ /* 0x000fea0003800000 */
.L_x_362:
[----:B-123--:R-:W1:Y:S01]  /*16480*/  LDS.128 R4, [R40] ;  /* 0x0000000028047984 */ /* 0x00ee620000000c00 */
[----:B------:R-:W-:Y:S02]  /*16490*/  R2UR UR4, R20 ;  /* 0x00000000140472ca */ /* 0x000fe400000e0000 */
[----:B------:R-:W-:Y:S02]  /*164a0*/  R2UR UR5, R21 ;  /* 0x00000000150572ca */ /* 0x000fe400000e0000 */
[----:B-1----:R-:W-:-:S05]  /*164b0*/  IADD3 R44, P1, PT, R4, R41, RZ ;  /* 0x00000029042c7210 */ /* 0x002fca0007f3e0ff */
[----:B------:R-:W-:-:S06]  /*164c0*/  IMAD.X R45, R5, 0x1, R43, P1 ;  /* 0x00000001052d7824 */ /* 0x000fcc00008e062b */
[----:B------:R-:W2:Y:S01]  /*164d0*/  LD.E R46, desc[UR4][R44.64+0xc] ;  /* 0x00000c042c2e7980 */ /* 0x000ea2000c101900 */
[----:B------:R-:W-:Y:S01]  /*164e0*/  BSSY B0, `(.L_x_369) ;  /* 0x0000061000007945 */ /* 0x000fe20003800000 */
[----:B--2---:R-:W-:-:S13]  /*164f0*/  ISETP.GT.AND P1, PT, R46, 0x1, PT ;  /* 0x000000012e00780c */ /* 0x004fda0003f24270 */
[----:B------:R-:W-:Y:S05]  /*16500*/  @P1 BRA `(.L_x_370) ;  /* 0x0000000400681947 */ /* 0x000fea0003800000 */
[----:B------:R-:W-:Y:S02]  /*16510*/  R2UR UR4, R20 ;  /* 0x00000000140472ca */ /* 0x000fe400000e0000 */
[----:B------:R-:W-:-:S13]  /*16520*/  R2UR UR5, R21 ;  /* 0x00000000150572ca */ /* 0x000fda00000e0000 */
        /* <DEDUP_REMOVED lines=33> */
[----:B------:R-:W1:Y:S02]  /*16740*/  LDS.64 R6, [R40] ;  /* 0x0000000028067984 */ /* 0x000e640000000a00 */
        /* <DEDUP_REMOVED lines=11> */
[----:B------:R-:W2:Y:S01]  /*16800*/  LDL R6, [R0] ;  /* 0x0000000000067983 */ /* 0x000ea20000100800 */
[----:B------:R-:W-:Y:S01]  /*16810*/  IMAD.MOV.U32 R7, RZ, RZ, R48 ;  /* 0x000000ffff077224 */ /* 0x000fe200078e0030 */
[----:B--2---:R-:W-:Y:S01]  /*16820*/  ISETP.EQ.AND P1, PT, R6, RZ, PT ;  /* 0x000000ff0600720c */ /* 0x004fe20003f22270 */
[----:B-1----:R-:W-:-:S12]  /*16830*/  BRA `(.L_x_373) ;  /* 0x0000000000107947 */ /* 0x002fd80003800000 */
.L_x_372:
[----:B------:R-:W-:Y:S01]  /*16840*/  IMAD.MOV.U32 R5, RZ, RZ, 0x5272 ;  /* 0x00005272ff057424 */ /* 0x000fe200078e00ff */
[----:B------:R-:W-:Y:S01]  /*16850*/  PLOP3.LUT P1, PT, PT, PT, PT, 0x8, 0x80 ;  /* 0x000000000080781c */ /* 0x000fe20003f2e170 */
[----:B------:R-:W-:-:S03]  /*16860*/  IMAD.MOV.U32 R7, RZ, RZ, -0x1 ;  /* 0xffffffffff077424 */ /* 0x000fc600078e00ff */
[----:B------:R1:W-:Y:S09]  /*16870*/  STL [R0], R5 ;  /* 0x0000000500007387 */ /* 0x0003f20000100800 */
.L_x_373:
[----:B------:R-:W-:Y:S05]  /*16880*/  BSYNC B3 ;  /* 0x0000000000037941 */ /* 0x000fea0003800000 */
.L_x_371:
[----:B------:R-:W-:Y:S01]  /*16890*/  BSSY B3, `(.L_x_374) ;  /* 0x000001f000037945 */ /* 0x000fe20003800000 */
[----:B------:R-:W-:-:S03]  /*168a0*/  IMAD.MOV.U32 R45, RZ, RZ, RZ ;  /* 0x000000ffff2d7224 */ /* 0x000fc600078e00ff */
[----:B------:R-:W-:Y:S05]  /*168b0*/  @!P1 BRA `(.L_x_375) ;  /* 0x0000000000709947 */ /* 0x000fea0003800000 */
[----:B------:R-:W-:-:S13]  /*168c0*/  ISETP.NE.AND P1, PT, R7, -0x1, PT ;  /* 0xffffffff0700780c */ /* 0x000fda0003f25270 */
[----:B-1----:R-:W-:-:S05]  /*168d0*/  @!P1 IMAD.MOV.U32 R5, RZ, RZ, 0x5368 ;  /* 0x00005368ff059424 */ /* 0x002fca00078e00ff */
[----:B------:R2:W-:Y:S01]  /*168e0*/  @!P1 STL [R0], R5 ;  /* 0x0000000500009387 */ /* 0x0005e20000100800 */
[----:B------:R-:W-:Y:S05]  /*168f0*/  @!P1 BRA `(.L_x_375) ;  /* 0x0000000000609947 */ /* 0x000fea0003800000 */
[----:B--2---:R-:W1:Y:S01]  /*16900*/  LDS.64 R4, [R40] ;  /* 0x0000000028047984 */ /* 0x004e620000000a00 */
[----:B------:R-:W-:Y:S02]  /*16910*/  R2UR UR4, R20 ;  /* 0x00000000140472ca */ /* 0x000fe400000e0000 */
[----:B------:R-:W-:Y:S01]  /*16920*/  R2UR UR5, R21 ;  /* 0x00000000150572ca */ /* 0x000fe200000e0000 */
[----:B-1----:R-:W-:-:S12]  /*16930*/  IMAD.WIDE R4, R7, 0x10, R4 ;  /* 0x0000001007047825 */ /* 0x002fd800078e0204 */
[----:B------:R3:W-:Y:S04]  /*16940*/  ST.E desc[UR4][R4.64+0x28], R46 ;  /* 0x0000282e04007985 */ /* 0x0007e8000c101904 */
[----:B------:R-:W2:Y:S02]  /*16950*/  LDL R6, [R0] ;  /* 0x0000000000067983 */ /* 0x000ea40000100800 */
[----:B--2---:R-:W-:-:S13]  /*16960*/  ISETP.NE.AND P1, PT, R6, RZ, PT ;  /* 0x000000ff0600720c */ /* 0x004fda0003f25270 */
[----:B---3--:R-:W-:Y:S05]  /*16970*/  @P1 BRA `(.L_x_375) ;  /* 0x0000000000401947 */ /* 0x008fea0003800000 */
[----:B------:R-:W1:Y:S01]  /*16980*/  LDS.64 R4, [R40] ;  /* 0x0000000028047984 */ /* 0x000e620000000a00 */
        /* <DEDUP_REMOVED lines=13> */
[----:B--2---:R-:W-:-:S04]  /*16a60*/  ISETP.NE.AND P1, PT, R6, RZ, PT ;  /* 0x000000ff0600720c */ /* 0x004fc80003f25270 */
[----:B---3--:R-:W-:-:S09]  /*16a70*/  SEL R45, R7, RZ, !P1 ;  /* 0x000000ff072d7207 */ /* 0x008fd20004800000 */
.L_x_375:
[----:B------:R-:W-:Y:S05]  /*16a80*/  BSYNC B3 ;  /* 0x0000000000037941 */ /* 0x000fea0003800000 */
.L_x_374:
[----:B------:R3:W-:Y:S01]  /*16a90*/  STL [R0], R45 ;  /* 0x0000002d00007387 */ /* 0x0007e20000100800 */
[----:B------:R-:W-:Y:S05]  /*16aa0*/  BRA `(.L_x_376) ;  /* 0x0000000000107947 */ /* 0x000fea0003800000 */
.L_x_370:
[----:B------:R-:W-:Y:S01]  /*16ab0*/  R2UR UR4, R20 ;  /* 0x00000000140472ca */ /* 0x000fe200000e0000 */
[----:B------:R-:W-:Y:S01]  /*16ac0*/  IMAD.MOV.U32 R5, RZ, RZ, -0x1 ;  /* 0xffffffffff057424 */ /* 0x000fe200078e00ff */
[----:B------:R-:W-:-:S13]  /*16ad0*/  R2UR UR5, R21 ;  /* 0x00000000150572ca */ /* 0x000fda00000e0000 */
[----:B------:R1:W-:Y:S02]  /*16ae0*/  ST.E desc[UR4][R44.64+0x24], R5 ;  /* 0x000024052c007985 */ /* 0x0003e4000c101904 */
.L_x_376:
[----:B------:R-:W-:Y:S05]  /*16af0*/  BSYNC B0 ;  /* 0x0000000000007941 */ /* 0x000fea0003800000 */
.L_x_369:
[----:B-12---:R-:W1:Y:S01]  /*16b00*/  LDS.128 R4, [R40] ;  /* 0x0000000028047984 */ /* 0x006e620000000c00 */
[----:B------:R-:W-:Y:S02]  /*16b10*/  R2UR UR4, R20 ;  /* 0x00000000140472ca */ /* 0x000fe400000e0000 */
[----:B------:R-:W-:Y:S02]  /*16b20*/  R2UR UR5, R21 ;  /* 0x00000000150572ca */ /* 0x000fe400000e0000 */
[----:B-1----:R-:W-:-:S05]  /*16b30*/  IADD3 R42, P1, PT, R4, R41, RZ ;  /* 0x00000029042a7210 */ /* 0x002fca0007f3e0ff */
[----:B------:R-:W-:-:S06]  /*16b40*/  IMAD.X R43, R5, 0x1, R43, P1 ;  /* 0x00000001052b7824 */ /* 0x000fcc00008e062b */
[----:B---3--:R-:W2:Y:S02]  /*16b50*/  LD.E R45, desc[UR4][R42.64+0xc] ;  /* 0x00000c042a2d7980 */ /* 0x008ea4000c101900 */
        /* <DEDUP_REMOVED lines=49> */
[----:B------:R-:W3:Y:S01]  /*16e70*/  LDL R10, [R0] ;  /* 0x00000000000a7983 */ /* 0x000ee20000100800 */
[----:B------:R-:W-:Y:S01]  /*16e80*/  IMAD.MOV.U32 R37, RZ, RZ, R42 ;  /* 0x000000ffff257224 */ /* 0x000fe200078e002a */
[----:B---3--:R-:W-:Y:S01]  /*16e90*/  ISETP.EQ.AND P1, PT, R10, RZ, PT ;  /* 0x000000ff0a00720c */ /* 0x008fe20003f22270 */
[----:B--2---:R-:W-:-:S12]  /*16ea0*/  BRA `(.L_x_380) ;  /* 0x0000000000107947 */ /* 0x004fd80003800000 */
.L_x_379:
[----:B------:R-:W-:Y:S01]  /*16eb0*/  IMAD.MOV.U32 R5, RZ, RZ, 0x5272 ;  /* 0x00005272ff057424 */ /* 0x000fe200078e00ff */
[----:B------:R-:W-:Y:S01]  /*16ec0*/  PLOP3.LUT P1, PT, PT, PT, PT, 0x8, 0x80 ;  /* 0x000000000080781c */ /* 0x000fe20003f2e170 */
[----:B------:R-:W-:-:S03]  /*16ed0*/  IMAD.MOV.U32 R37, RZ, RZ, -0x1 ;  /* 0xffffffffff257424 */ /* 0x000fc600078e00ff */
[----:B------:R1:W-:Y:S09]  /*16ee0*/  STL [R0], R5 ;  /* 0x0000000500007387 */ /* 0x0003f20000100800 */
.L_x_380:
[----:B------:R-:W-:Y:S05]  /*16ef0*/  BSYNC B0 ;  /* 0x0000000000007941 */ /* 0x000fea0003800000 */
.L_x_378:
        /* <DEDUP_REMOVED lines=16> */
[----:B------:R-:W-:Y:S01]  /*17000*/  R2UR UR4, R20 ;  /* 0x00000000140472ca */ /* 0x000fe200000e0000 */
[----:B------:R-:W-:Y:S01]  /*17010*/  IMAD.MOV.U32 R41, RZ, RZ, 0x2 ;  /* 0x00000002ff297424 */ /* 0x000fe200078e00ff */
        /* <DEDUP_REMOVED lines=14> */
.L_x_382:
[----:B------:R-:W-:Y:S05]  /*17100*/  BSYNC B0 ;  /* 0x0000000000007941 */ /* 0x000fea0003800000 */
.L_x_381:
[----:B------:R3:W-:Y:S01]  /*17110*/  STL [R0], R7 ;  /* 0x0000000700007387 */ /* 0x0007e20000100800 */
[----:B------:R-:W-:Y:S02]  /*17120*/  IMAD.MOV.U32 R10, RZ, RZ, 0x2 ;  /* 0x00000002ff0a7424 */ /* 0x000fe400078e00ff */
[----:B------:R-:W-:Y:S01]  /*17130*/  IMAD.MOV.U32 R34, RZ, RZ, 0x1 ;  /* 0x00000001ff227424 */ /* 0x000fe200078e00ff */
[----:B------:R-:W-:Y:S06]  /*17140*/  BRA `(.L_x_337) ;  /* 0x0000000000187947 */ /* 0x000fec0003800000 */
.L_x_377:
[----:B------:R-:W-:Y:S01]  /*17150*/  R2UR UR4, R20 ;  /* 0x00000000140472ca */ /* 0x000fe200000e0000 */
[----:B------:R-:W-:Y:S01]  /*17160*/  IMAD.MOV.U32 R5, RZ, RZ, -0x1 ;  /* 0xffffffffff057424 */ /* 0x000fe200078e00ff */
[----:B------:R-:W-:Y:S01]  /*17170*/  R2UR UR5, R21 ;  /* 0x00000000150572ca */ /* 0x000fe200000e0000 */
[----:B------:R-:W-:Y:S02]  /*17180*/  IMAD.MOV.U32 R10, RZ, RZ, 0x2 ;  /* 0x00000002ff0a7424 */ /* 0x000fe400078e00ff */
[----:B------:R-:W-:-:S10]  /*17190*/  IMAD.MOV.U32 R34, RZ, RZ, 0x1 ;  /* 0x00000001ff227424 */ /* 0x000fd400078e00ff */
[----:B------:R2:W-:Y:S02]  /*171a0*/  ST.E desc[UR4][R42.64+0x28], R5 ;  /* 0x000028052a007985 */ /* 0x0005e4000c101904 */
.L_x_337:
[----:B------:R-:W-:Y:S05]  /*171b0*/  BSYNC B2 ;  /* 0x0000000000027941 */ /* 0x000fea0003800000 */
.L_x_297:
[----:B------:R-:W-:Y:S01]  /*171c0*/  ISETP.NE.AND P1, PT, R34, RZ, PT ;  /* 0x000000ff2200720c */ /* 0x000fe20003f25270 */
[----:B------:R-:W-:-:S12]  /*171d0*/  BSSY B0, `(.L_x_383) ;  /* 0x0000e02000007945 */ /* 0x000fd80003800000 */
[----:B------:R-:W-:Y:S05]  /*171e0*/  @!P1 BRA `(.L_x_384) ;  /* 0x000000d800509947 */ /* 0x000fea0003800000 */
[----:B------:R-:W-:Y:S01]  /*171f0*/  ISETP.GE.AND P1, PT, R10, 0x1, PT ;  /* 0x000000010a00780c */ /* 0x000fe20003f26270 */
[----:B------:R-:W-:-:S12]  /*17200*/  IMAD.MOV.U32 R36, RZ, RZ, RZ ;  /* 0x000000ffff247224 */ /* 0x000fd800078e00ff */
[----:B------:R-:W-:Y:S05]  /*17210*/  @!P1 BRA `(.L_x_385) ;  /* 0x0000007c00089947 */ /* 0x000fea0003800000 */
[----:B------:R-:W-:Y:S05]  /*17220*/  @!P0 BRA `(.L_x_386) ;  /* 0x000000dc00f08947 */ /* 0x000fea0003800000 */
[----:B------:R-:W-:Y:S01]  /*17230*/  CS2R R36, SRZ ;  /* 0x0000000000247805 */ /* 0x000fe2000001ff00 */
[----:B------:R-:W-:-:S07]  /*17240*/  IMAD.MOV R32, RZ, RZ, -R12 ;  /* 0x000000ffff207224 */ /* 0x000fce00078e0a0c */
.L_x_515:
[----:B------:R-:W-:-:S13]  /*17250*/  ISETP.GE.AND P0, PT, R36, R11, PT ;  /* 0x0000000b2400720c */ /* 0x000fda0003f06270 */
[----:B-1--45:R-:W-:Y:S05]  /*17260*/  @P0 BRA `(.L_x_386) ;  /* 0x000000dc00e00947 */ /* 0x032fea0003800000 */
[----:B------:R-:W-:-:S07]  /*17270*/  IMAD.MOV.U32 R34, RZ, RZ, R36 ;  /* 0x000000ffff227224 */ /* 0x000fce00078e0024 */
.L_x_611:
[----:B-----5:R-:W-:Y:S01]  /*17280*/  ISETP.NE.AND P1, PT, R9, -0x1, PT ;  /* 0xffffffff0900780c */ /* 0x020fe20003f25270 */
[----:B------:R-:W-:-:S12]  /*17290*/  BSSY B1, `(.L_x_387) ;  /* 0x0000075000017945 */ /* 0x000fd80003800000 */
[----:B012-4-:R-:W-:Y:S01]  /*172a0*/  @!P1 IMAD.MOV.U32 R5, RZ, RZ, 0x5368 ;  /* 0x00005368ff059424 */ /* 0x017fe200078e00ff */
        /* <DEDUP_REMOVED lines=72> */
.L_x_391:
[----:B------:R-:W-:Y:S05]  /*17730*/  BSYNC B2 ;  /* 0x0000000000027941 */ /* 0x000fea0003800000 */
.L_x_390:
        /* <DEDUP_REMOVED lines=32> */
.L_x_393:
[----:B------:R-:W-:Y:S05]  /*17940*/  BSYNC B2 ;  /* 0x0000000000027941 */ /* 0x000fea0003800000 */
.L_x_392:
[----:B------:R1:W-:Y:S01]  /*17950*/  STL [R0], R7 ;  /* 0x0000000700007387 */ /* 0x0003e20000100800 */
[----:B------:R-:W-:Y:S01]  /*17960*/  PRMT R40, RZ, 0x7610, R40 ;  /* 0x00007610ff287816 */ /* 0x000fe20000000028 */
[----:B------:R-:W-:Y:S06]  /*17970*/  BRA `(.L_x_388) ;  /* 0x0000000000187947 */ /* 0x000fec0003800000 */
.L_x_389:
[----:B------:R-:W-:Y:S02]  /*17980*/  LEA R41, R34, 0x20, 0x2 ;  /* 0x0000002022297811 */ /* 0x000fe400078e10ff */
[----:B------:R-:W-:Y:S02]  /*17990*/  R2UR UR4, R20 ;  /* 0x00000000140472ca */ /* 0x000fe400000e0000 */
[----:B------:R-:W-:Y:S02]  /*179a0*/  R2UR UR5, R21 ;  /* 0x00000000150572ca */ /* 0x000fe400000e0000 */
[----:B------:R-:W-:-:S05]  /*179b0*/  IADD3 R40, P0, PT, R42, R41, RZ ;  /* 0x000000292a287210 */ /* 0x000fca0007f1e0ff */
[----:B------:R-:W-:-:S06]  /*179c0*/  IMAD.X R41, RZ, RZ, R43, P0 ;  /* 0x000000ffff297224 */ /* 0x000fcc00000e062b */
[----:B------:R2:W5:Y:S02]  /*179d0*/  LD.E.U8 R40, desc[UR4][R40.64] ;  /* 0x0000000428287980 */ /* 0x000564000c101100 */
.L_x_388:
[----:B------:R-:W-:Y:S05]  /*179e0*/  BSYNC B1 ;  /* 0x0000000000017941 */ /* 0x000fea0003800000 */
.L_x_387:
[----:B------:R-:W-:Y:S01]  /*179f0*/  ISETP.NE.AND P0, PT, R13, -0x1, PT ;  /* 0xffffffff0d00780c */ /* 0x000fe20003f05270 */
[----:B------:R-:W-:-:S12]  /*17a00*/  BSSY B1, `(.L_x_394) ;  /* 0x0000072000017945 */ /* 0x000fd80003800000 */
[----:B0-----:R-:W-:Y:S01]  /*17a10*/  @!P0 IMAD.MOV.U32 R5, RZ, RZ, 0x5368 ;  /* 0x00005368ff058424 */ /* 0x001fe200078e00ff */
[----:B------:R-:W-:-:S04]  /*17a20*/  @!P0 PRMT R42, RZ, 0x7610, R42 ;  /* 0x00007610ff2a8816 */ /* 0x000fc8000000002a */
[----:B------:R0:W-:Y:S01]  /*17a30*/  @!P0 STL [R0], R5 ;  /* 0x0000000500008387 */ /* 0x0001e20000100800 */
[----:B------:R-:W-:Y:S05]  /*17a40*/  @!P0 BRA `(.L_x_395) ;  /* 0x0000000400b48947 */ /* 0x000fea0003800000 */
[----:B------:R-:W4:Y:S01]  /*17a50*/  S2R R4, SR_CgaCtaId ;  /* 0x0000000000047919 */ /* 0x000f220000008800 */
[----:B--2---:R-:W-:Y:S02]  /*17a60*/  MOV R41, 0x400 ;  /* 0x0000040000297802 */ /* 0x004fe40000000f00 */
[----:B------:R-:W-:Y:S02]  /*17a70*/  R2UR UR4, R20 ;  /* 0x00000000140472ca */ /* 0x000fe400000e0000 */
[----:B------:R-:W-:Y:S02]  /*17a80*/  R2UR UR5, R21 ;  /* 0x00000000150572ca */ /* 0x000fe400000e0000 */
[----:B----4-:R-:W-:-:S05]  /*17a90*/  LEA R41, R4, R41, 0x18 ;  /* 0x0000002904297211 */ /* 0x010fca00078ec0ff */
[----:B01-3--:R-:W0:Y:S02]  /*17aa0*/  LDS.128 R4, [R41] ;  /* 0x0000000029047984 */ /* 0x00be240000000c00 */
[----:B0-----:R-:W-:-:S05]  /*17ab0*/  IMAD.WIDE R42, R13, 0x10, R4 ;  /* 0x000000100d2a7825 */ /* 0x001fca00078e0204 */
        /* <DEDUP_REMOVED lines=61> */
.L_x_398:
[----:B------:R-:W-:Y:S05]  /*17e90*/  BSYNC B2 ;  /* 0x0000000000027941 */ /* 0x000fea0003800000 */
.L_x_397:
        /* <DEDUP_REMOVED lines=33> */
.L_x_400:
[----:B------:R-:W-:Y:S05]  /*180b0*/  BSYNC B2 ;  /* 0x0000000000027941 */ /* 0x000fea0003800000 */
.L_x_399:
[----:B------:R4:W-:Y:S01]  /*180c0*/  STL [R0], R7 ;  /* 0x0000000700007387 */ /* 0x0009e20000100800 */
[----:B------:R-:W-:Y:S01]  /*180d0*/  PRMT R42, RZ, 0x7610, R42 ;  /* 0x00007610ff2a7816 */ /* 0x000fe2000000002a */
[----:B------:R-:W-:Y:S06]  /*180e0*/  BRA `(.L_x_395) ;  /* 0x00000000000c7947 */ /* 0x000fec0003800000 */
.L_x_396:
[----:B------:R-:W-:Y:S02]  /*180f0*/  R2UR UR4, R20 ;  /* 0x00000000140472ca */ /* 0x000fe400000e0000 */
[----:B------:R-:W-:-:S13]  /*18100*/  R2UR UR5, R21 ;  /* 0x00000000150572ca */ /* 0x000fda00000e0000 */
[----:B------:R0:W5:Y:S02]  /*18110*/  LD.E.U8 R42, desc[UR4][R42.64+0x20] ;  /* 0x000020042a2a7980 */ /* 0x000164000c101100 */
.L_x_395:
[----:B------:R-:W-:Y:S05]  /*18120*/  BSYNC B1 ;  /* 0x0000000000017941 */ /* 0x000fea0003800000 */
.L_x_394:
[----:B-----5:R-:W-:Y:S02]  /*18130*/  LOP3.LUT R42, R42, 0xff, RZ, 0xc0, !PT ;  /* 0x000000ff2a2a7812 */ /* 0x020fe400078ec0ff */
[----:B0-----:R-:W-:-:S04]  /*18140*/  LOP3.LUT R5, R40, 0xff, RZ, 0xc0, !PT ;  /* 0x000000ff28057812 */ /* 0x001fc800078ec0ff */
[----:B------:R-:W-:Y:S01]  /*18150*/  ISETP.NE.AND P0, PT, R5, R42, PT ;  /* 0x0000002a0500720c */ /* 0x000fe20003f05270 */
[----:B------:R-:W-:-:S12]  /*18160*/  IMAD.MOV.U32 R42, RZ, RZ, R34 ;  /* 0x000000ffff2a7224 */ /* 0x000fd800078e0022 */
        /* <DEDUP_REMOVED lines=8> */
.L_x_417:
        /* <DEDUP_REMOVED lines=13> */
[----:B01-34-:R-:W2:Y:S02]  /*182c0*/  LDS.128 R4, [R45] ;  /* 0x000000002d047984 */ /* 0x01bea40000000c00 */
        /* <DEDUP_REMOVED lines=62> */
.L_x_407:
[----:B------:R-:W-:Y:S05]  /*186b0*/  BSYNC B2 ;  /* 0x0000000000027941 */ /* 0x000fea0003800000 */
.L_x_406:
        /* <DEDUP_REMOVED lines=32> */
.L_x_409:
[----:B------:R-:W-:Y:S05]  /*188c0*/  BSYNC B2 ;  /* 0x0000000000027941 */ /* 0x000fea0003800000 */
.L_x_408:
[----:B------:R1:W-:Y:S01]  /*188d0*/  STL [R0], R7 ;  /* 0x0000000700007387 */ /* 0x0003e20000100800 */
[----:B------:R-:W-:Y:S01]  /*188e0*/  PRMT R45, RZ, 0x7610, R45 ;  /* 0x00007610ff2d7816 */ /* 0x000fe2000000002d */
[----:B------:R-:W-:Y:S06]  /*188f0*/  BRA `(.L_x_404) ;  /* 0x0000000000187947 */ /* 0x000fec0003800000 */
.L_x_405:
[----:B------:R-:W-:Y:S01]  /*18900*/  VIADD R5, R46, 0x24 ;  /* 0x000000242e057836 */ /* 0x000fe20000000000 */
[----:B------:R-:W-:Y:S02]  /*18910*/  R2UR UR4, R20 ;  /* 0x00000000140472ca */ /* 0x000fe400000e0000 */
[----:B------:R-:W-:Y:S02]  /*18920*/  R2UR UR5, R21 ;  /* 0x00000000150572ca */ /* 0x000fe400000e0000 */
[----:B------:R-:W-:-:S05]  /*18930*/  IADD3 R4, P0, PT, R40, R5, RZ ;  /* 0x0000000528047210 */ /* 0x000fca0007f1e0ff */
[----:B------:R-:W-:-:S06]  /*18940*/  IMAD.X R5, RZ, RZ, R41, P0 ;  /* 0x000000ffff057224 */ /* 0x000fcc00000e0629 */
[----:B------:R0:W5:Y:S02]  /*18950*/  LD.E.U8 R45, desc[UR4][R4.64] ;  /* 0x00000004042d7980 */ /* 0x000164000c101100 */
.L_x_404:
[----:B------:R-:W-:Y:S05]  /*18960*/  BSYNC B1 ;  /* 0x0000000000017941 */ /* 0x000fea0003800000 */
.L_x_403:
        /* <DEDUP_REMOVED lines=11> */
[----:B-1-34-:R-:W2:Y:S02]  /*18a20*/  LDS.128 R4, [R48] ;  /* 0x0000000030047984 */ /* 0x01aea40000000c00 */
        /* <DEDUP_REMOVED lines=61> */
.L_x_414:
[----:B------:R-:W-:Y:S05]  /*18e00*/  BSYNC B2 ;  /* 0x0000000000027941 */ /* 0x000fea0003800000 */
.L_x_413:
        /* <DEDUP_REMOVED lines=32> */
.L_x_416:
[----:B------:R-:W-:Y:S05]  /*19010*/  BSYNC B2 ;  /* 0x0000000000027941 */ /* 0x000fea0003800000 */
.L_x_415:
[----:B------:R1:W-:Y:S01]  /*19020*/  STL [R0], R7 ;  /* 0x0000000700007387 */ /* 0x0003e20000100800 */
[----:B------:R-:W-:Y:S01]  /*19030*/  PRMT R4, RZ, 0x7610, R4 ;  /* 0x00007610ff047816 */ /* 0x000fe20000000004 */
[----:B------:R-:W-:Y:S06]  /*19040*/  BRA `(.L_x_411) ;  /* 0x0000000000187947 */ /* 0x000fec0003800000 */
.L_x_412:
[----:B------:R-:W-:Y:S01]  /*19050*/  VIADD R5, R47, 0xffffffe0 ;  /* 0xffffffe02f057836 */ /* 0x000fe20000000000 */
[----:B------:R-:W-:Y:S02]  /*19060*/  R2UR UR4, R20 ;  /* 0x00000000140472ca */ /* 0x000fe400000e0000 */
[----:B------:R-:W-:Y:S02]  /*19070*/  R2UR UR5, R21 ;  /* 0x00000000150572ca */ /* 0x000fe400000e0000 */
[----:B------:R-:W-:-:S05]  /*19080*/  IADD3 R4, P0, PT, R40, R5, RZ ;  /* 0x0000000528047210 */ /* 0x000fca0007f1e0ff */
[----:B------:R-:W-:-:S06]  /*19090*/  IMAD.X R5, RZ, RZ, R41, P0 ;  /* 0x000000ffff057224 */ /* 0x000fcc00000e0629 */
[----:B------:R0:W5:Y:S02]  /*190a0*/  LD.E.U8 R4, desc[UR4][R4.64+0x20] ;  /* 0x0000200404047980 */ /* 0x000164000c101100 */
.L_x_411:
[----:B------:R-:W-:Y:S05]  /*190b0*/  BSYNC B1 ;  /* 0x0000000000017941 */ /* 0x000fea0003800000 */
.L_x_410:
        /* <DEDUP_REMOVED lines=10> */
.L_x_402:
        /* <DEDUP_REMOVED lines=25> */
[----:B-1-34-:R-:W0:Y:S03]  /*192f0*/  LDS.128 R4, [R46] ;  /* 0x000000002e047984 */ /* 0x01ae260000000c00 */
[----:B------:R-:W-:-:S06]  /*19300*/  SHF.R.S32.HI R43, RZ, 0x1f, R42 ;  /* 0x0000001fff2b7819 */ /* 0x000fcc000001142a */
[----:B------:R-:W3:Y:S01]  /*19310*/  ATOMG.E.ADD.64.STRONG.GPU PT, R42, desc[UR4][R14.64+0x8], R42 ;  /* 0x8000082a0e2a79a8 */ /* 0x000ee200081ef504 */
[----:B--2---:R-:W-:Y:S01]  /*19320*/  SHF.R.S32.HI R41, RZ, 0x1f, R45 ;  /* 0x0000001fff297819 */ /* 0x004fe2000001142d */
[----:B------:R-:W-:Y:S04]  /*19330*/  BSSY B4, `(.L_x_418) ;  /* 0x0000276000047945 */ /* 0x000fe80003800000 */
[----:B------:R-:W-:Y:S01]  /*19340*/  BSSY B3, `(.L_x_419) ;  /* 0x0000183000037945 */ /* 0x000fe20003800000 */
[----:B---3--:R-:W-:-:S04]  /*19350*/  IADD3 R47, P1, P2, R45, 0x8, R42 ;  /* 0x000000082d2f7810 */ /* 0x008fc80007a3e02a */
        /* <DEDUP_REMOVED lines=41> */
.L_x_439:
[----:B01-3--:R-:W0:Y:S01]  /*195f0*/  LDS.128 R4, [R46] ;  /* 0x000000002e047984 */ /* 0x00be220000000c00 */
[----:B------:R-:W-:Y:S05]  /*19600*/  YIELD ;  /* 0x0000000000007946 */ /* 0x000fea0003800000 */
[----:B------:R-:W-:Y:S02]  /*19610*/  R2UR UR4, R20 ;  /* 0x00000000140472ca */ /* 0x000fe400000e0000 */
[----:B------:R-:W-:Y:S01]  /*19620*/  R2UR UR5, R21 ;  /* 0x00000000150572ca */ /* 0x000fe200000e0000 */
[----:B0-2---:R-:W-:-:S12]  /*19630*/  IMAD.WIDE R42, R41, 0x10, R4 ;  /* 0x00000010292a7825 */ /* 0x005fd800078e0204 */
        /* <DEDUP_REMOVED lines=64> */
.L_x_427:
[----:B------:R-:W-:Y:S05]  /*19a40*/  BSYNC B8 ;  /* 0x0000000000087941 */ /* 0x000fea0003800000 */
.L_x_426:
        /* <DEDUP_REMOVED lines=32> */
.L_x_429:
[----:B------:R-:W-:Y:S05]  /*19c50*/  BSYNC B8 ;  /* 0x0000000000087941 */ /* 0x000fea0003800000 */
.L_x_428:
[----:B------:R1:W-:Y:S01]  /*19c60*/  STL [R0], R7 ;  /* 0x0000000700007387 */ /* 0x0003e20000100800 */
[----:B------:R-:W-:Y:S05]  /*19c70*/  BRA `(.L_x_430) ;  /* 0x0000000000147947 */ /* 0x000fea0003800000 */
.L_x_425:
[----:B------:R-:W-:Y:S02]  /*19c80*/  R2UR UR4, R20 ;  /* 0x00000000140472ca */ /* 0x000fe400000e0000 */
[----:B------:R-:W-:Y:S02]  /*19c90*/  R2UR UR5, R21 ;  /* 0x00000000150572ca */ /* 0x000fe400000e0000 */
[----:B------:R-:W-:-:S05]  /*19ca0*/  LEA R4, P0, R44, R42, 0x2 ;  /* 0x0000002a2c047211 */ /* 0x000fca00078010ff */
[----:B------:R-:W-:-:S06]  /*19cb0*/  IMAD.X R5, RZ, RZ, R43, P0 ;  /* 0x000000ffff057224 */ /* 0x000fcc00000e062b */
[----:B------:R2:W-:Y:S02]  /*19cc0*/  ST.E desc[UR4][R4.64+0x20], RZ ;  /* 0x000020ff04007985 */ /* 0x0005e4000c101904 */
.L_x_430:
[----:B------:R-:W-:Y:S05]  /*19cd0*/  BSYNC B5 ;  /* 0x0000000000057941 */ /* 0x000fea0003800000 */
.L_x_424:
        /* <DEDUP_REMOVED lines=68> */
.L_x_434:
[----:B------:R-:W-:Y:S01]  /*1a120*/  IMAD.MOV.U32 R5, RZ, RZ, 0x5272 ;  /* 0x00005272ff057424 */ /* 0x000fe200078e00ff */
[----:B------:R-:W-:Y:S01]  /*1a130*/  PLOP3.LUT P0, PT, PT, PT, PT, 0x8, 0x80 ;  /* 0x000000000080781c */ /* 0x000fe20003f0e170 */
[----:B------:R-:W-:-:S03]  /*1a140*/  IMAD.MOV.U32 R7, RZ, RZ, -0x1 ;  /* 0xffffffffff077424 */ /* 0x000fc600078e00ff */
[----:B------:R0:W-:Y:S09]  /*1a150*/  STL [R0], R5 ;  /* 0x0000000500007387 */ /* 0x0001f20000100800 */
.L_x_435:
[----:B------:R-:W-:Y:S05]  /*1a160*/  BSYNC B8 ;  /* 0x0000000000087941 */ /* 0x000fea0003800000 */
.L_x_433:
        /* <DEDUP_REMOVED lines=31> */
.L_x_437:
[----:B------:R-:W-:Y:S05]  /*1a360*/  BSYNC B8 ;  /* 0x0000000000087941 */ /* 0x000fea0003800000 */
.L_x_436:
[----:B------:R2:W-:Y:S01]  /*1a370*/  STL [R0], R43 ;  /* 0x0000002b00007387 */ /* 0x0005e20000100800 */
[----:B------:R-:W-:Y:S05]  /*1a380*/  BRA `(.L_x_438) ;  /* 0x0000000000147947 */ /* 0x000fea0003800000 */
.L_x_432:
[----:B------:R-:W-:Y:S02]  /*1a390*/  R2UR UR4, R20 ;  /* 0x00000000140472ca */ /* 0x000fe400000e0000 */
[----:B------:R-:W-:Y:S02]  /*1a3a0*/  R2UR UR5, R21 ;  /* 0x00000000150572ca */ /* 0x000fe400000e0000 */
[----:B------:R-:W-:-:S05]  /*1a3b0*/  LEA R4, P0, R47, R42, 0x2 ;  /* 0x0000002a2f047211 */ /* 0x000fca00078010ff */
[----:B------:R-:W-:-:S06]  /*1a3c0*/  IMAD.X R5, RZ, RZ, R43, P0 ;  /* 0x000000ffff057224 */ /* 0x000fcc00000e062b */
[----:B------:R3:W-:Y:S02]  /*1a3d0*/  ST.E desc[UR4][R4.64+0x20], RZ ;  /* 0x000020ff04007985 */ /* 0x0007e4000c101904 */
.L_x_438:
[----:B------:R-:W-:Y:S05]  /*1a3e0*/  BSYNC B5 ;  /* 0x0000000000057941 */ /* 0x000fea0003800000 */
.L_x_431:
[----:B------:R-:W-:-:S05]  /*1a3f0*/  VIADD R44, R44, 0x2 ;  /* 0x000000022c2c7836 */ /* 0x000fca0000000000 */
[----:B------:R-:W-:-:S13]  /*1a400*/  ISETP.NE.AND P0, PT, R44, R45, PT ;  /* 0x0000002d2c00720c */ /* 0x000fda0003f05270 */
[----:B------:R-:W-:Y:S05]  /*1a410*/  @P0 BRA `(.L_x_439) ;  /* 0xfffffff000740947 */ /* 0x000fea000383ffff */
[----:B------:R-:W-:Y:S05]  /*1a420*/  BSYNC B1 ;  /* 0x0000000000017941 */ /* 0x000fea0003800000 */
.L_x_423:
[----:B------:R-:W-:Y:S05]  /*1a430*/  BSYNC B2 ;  /* 0x0000000000027941 */ /* 0x000fea0003800000 */
.L_x_422:
        /* <DEDUP_REMOVED lines=67> */
.L_x_443:
[----:B------:R-:W-:Y:S01]  /*1a870*/  IMAD.MOV.U32 R5, RZ, RZ, 0x5272 ;  /* 0x00005272ff057424 */ /* 0x000fe200078e00ff */
[----:B------:R-:W-:Y:S01]  /*1a880*/  PLOP3.LUT P0, PT, PT, PT, PT, 0x8, 0x80 ;  /* 0x000000000080781c */ /* 0x000fe20003f0e170 */
[----:B------:R-:W-:-:S03]  /*1a890*/  IMAD.MOV.U32 R7, RZ, RZ, -0x1 ;  /* 0xffffffffff077424 */ /* 0x000fc600078e00ff */
[----:B------:R0:W-:Y:S09]  /*1a8a0*/  STL [R0], R5 ;  /* 0x0000000500007387 */ /* 0x0001f20000100800 */
.L_x_444:
[----:B------:R-:W-:Y:S05]  /*1a8b0*/  BSYNC B2 ;  /* 0x0000000000027941 */ /* 0x000fea0003800000 */
.L_x_442:
        /* <DEDUP_REMOVED lines=31> */
.L_x_446:
[----:B------:R-:W-:Y:S05]  /*1aab0*/  BSYNC B2 ;  /* 0x0000000000027941 */ /* 0x000fea0003800000 */
.L_x_445:
[----:B------:R3:W-:Y:S01]  /*1aac0*/  STL [R0], R43 ;  /* 0x0000002b00007387 */ /* 0x0007e20000100800 */
[----:B------:R-:W-:Y:S05]  /*1aad0*/  BRA `(.L_x_440) ;  /* 0x0000000000147947 */ /* 0x000fea0003800000 */
.L_x_441:
[----:B------:R-:W-:Y:S02]  /*1aae0*/  R2UR UR4, R20 ;  /* 0x00000000140472ca */ /* 0x000fe400000e0000 */
[----:B------:R-:W-:Y:S02]  /*1aaf0*/  R2UR UR5, R21 ;  /* 0x00000000150572ca */ /* 0x000fe400000e0000 */
[----:B------:R-:W-:-:S05]  /*1ab00*/  LEA R4, P0, R45, R42, 0x2 ;  /* 0x0000002a2d047211 */ /* 0x000fca00078010ff */
[----:B------:R-:W-:-:S06]  /*1ab10*/  IMAD.X R5, RZ, RZ, R43, P0 ;  /* 0x000000ffff057224 */ /* 0x000fcc00000e062b */
[----:B------:R4:W-:Y:S02]  /*1ab20*/  ST.E desc[UR4][R4.64+0x20], RZ ;  /* 0x000020ff04007985 */ /* 0x0009e4000c101904 */
.L_x_440:
[----:B------:R-:W-:Y:S05]  /*1ab30*/  BSYNC B1 ;  /* 0x0000000000017941 */ /* 0x000fea0003800000 */
.L_x_420:
[----:B------:R-:W-:-:S13]  /*1ab40*/  ISETP.GE.AND P0, PT, R40, 0x1, PT ;  /* 0x000000012800780c */ /* 0x000fda0003f06270 */
[----:B------:R-:W-:Y:S05]  /*1ab50*/  @!P0 BREAK B3 ;  /* 0x0000000000038942 */ /* 0x000fea0003800000 */
[----:B------:R-:W-:Y:S05]  /*1ab60*/  @!P0 BRA `(.L_x_421) ;  /* 0x0000000c00c88947 */ /* 0x000fea0003800000 */
[----:B------:R-:W-:Y:S05]  /*1ab70*/  BSYNC B3 ;  /* 0x0000000000037941 */ /* 0x000fea0003800000 */
.L_x_419:
[----:B------:R-:W-:Y:S01]  /*1ab80*/  ISETP.NE.AND P2, PT, R9, -0x1, PT ;  /* 0xffffffff0900780c */ /* 0x000fe20003f45270 */
[----:B--23--:R-:W-:-:S12]  /*1ab90*/  IMAD.MOV.U32 R43, RZ, RZ, RZ ;  /* 0x000000ffff2b7224 */ /* 0x00cfd800078e00ff */
.L_x_461:
[----:B01-34-:R-:W-:Y:S01]  /*1aba0*/  @!P2 IMAD.MOV.U32 R5, RZ, RZ, 0x5368 ;  /* 0x00005368ff05a424 */ /* 0x01bfe200078e00ff */
[----:B------:R-:W-:Y:S05]  /*1abb0*/  YIELD ;  /* 0x0000000000007946 */ /* 0x000fea0003800000 */
[----:B------:R0:W-:Y:S01]  /*1abc0*/  @!P2 STL [R0], R5 ;  /* 0x000000050000a387 */ /* 0x0001e20000100800 */
[----:B------:R-:W-:Y:S01]  /*1abd0*/  BSSY B1, `(.L_x_447) ;  /* 0x0000072000017945 */ /* 0x000fe20003800000 */
[----:B-----5:R-:W-:-:S03]  /*1abe0*/  @!P2 PRMT R47, RZ, 0x7610, R47 ;  /* 0x00007610ff2fa816 */ /* 0x020fc6000000002f */
[----:B--2---:R-:W-:Y:S05]  /*1abf0*/  @!P2 BRA `(.L_x_448) ;  /* 0x0000000400bca947 */ /* 0x004fea0003800000 */
        /* <DEDUP_REMOVED lines=68> */
.L_x_451:
[----:B------:R-:W-:Y:S05]  /*1b040*/  BSYNC B2 ;  /* 0x0000000000027941 */ /* 0x000fea0003800000 */
.L_x_450:
        /* <DEDUP_REMOVED lines=32> */
.L_x_453:
[----:B------:R-:W-:Y:S05]  /*1b250*/  BSYNC B2 ;  /* 0x0000000000027941 */ /* 0x000fea0003800000 */
.L_x_452:
[----:B------:R2:W-:Y:S01]  /*1b260*/  STL [R0], R7 ;  /* 0x0000000700007387 */ /* 0x0005e20000100800 */
[----:B------:R-:W-:Y:S01]  /*1b270*/  PRMT R47, RZ, 0x7610, R47 ;  /* 0x00007610ff2f7816 */ /* 0x000fe2000000002f */
[----:B------:R-:W-:Y:S06]  /*1b280*/  BRA `(.L_x_448) ;  /* 0x0000000000187947 */ /* 0x000fec0003800000 */
.L_x_449:
[----:B------:R-:W-:Y:S02]  /*1b290*/  LEA R5, R36, 0x20, 0x2 ;  /* 0x0000002024057811 */ /* 0x000fe400078e10ff */
[----:B------:R-:W-:Y:S02]  /*1b2a0*/  R2UR UR4, R20 ;  /* 0x00000000140472ca */ /* 0x000fe400000e0000 */
[----:B------:R-:W-:Y:S02]  /*1b2b0*/  R2UR UR5, R21 ;  /* 0x00000000150572ca */ /* 0x000fe400000e0000 */
[----:B------:R-:W-:-:S05]  /*1b2c0*/  IADD3 R4, P0, PT, R44, R5, RZ ;  /* 0x000000052c047210 */ /* 0x000fca0007f1e0ff */
[----:B------:R-:W-:-:S06]  /*1b2d0*/  IMAD.X R5, RZ, RZ, R45, P0 ;  /* 0x000000ffff057224 */ /* 0x000fcc00000e062d */
[----:B------:R1:W5:Y:S02]  /*1b2e0*/  LD.E.U8 R47, desc[UR4][R4.64] ;  /* 0x00000004042f7980 */ /* 0x000364000c101100 */
.L_x_448:
[----:B------:R-:W-:Y:S05]  /*1b2f0*/  BSYNC B1 ;  /* 0x0000000000017941 */ /* 0x000fea0003800000 */
.L_x_447:
        /* <DEDUP_REMOVED lines=72> */
.L_x_458:
[----:B------:R-:W-:Y:S05]  /*1b780*/  BSYNC B2 ;  /* 0x0000000000027941 */ /* 0x000fea0003800000 */
.L_x_457:
        /* <DEDUP_REMOVED lines=32> */
.L_x_460:
[----:B------:R-:W-:Y:S05]  /*1b990*/  BSYNC B2 ;  /* 0x0000000000027941 */ /* 0x000fea0003800000 */
.L_x_459:
[----:B------:R1:W-:Y:S01]  /*1b9a0*/  STL [R0], R7 ;  /* 0x0000000700007387 */ /* 0x0003e20000100800 */
[----:B------:R-:W-:Y:S05]  /*1b9b0*/  BRA `(.L_x_455) ;  /* 0x0000000000207947 */ /* 0x000fea0003800000 */
.L_x_456:
        /* <DEDUP_REMOVED lines=8> */
.L_x_455:
[----:B------:R-:W-:Y:S05]  /*1ba40*/  BSYNC B1 ;  /* 0x0000000000017941 */ /* 0x000fea0003800000 */
.L_x_454:
[----:B------:R-:W-:Y:S02]  /*1ba50*/  VIADD R43, R43, 0x1 ;  /* 0x000000012b2b7836 */ /* 0x000fe40000000000 */
[----:B------:R-:W-:-:S03]  /*1ba60*/  VIADD R36, R36, 0x1 ;  /* 0x0000000124247836 */ /* 0x000fc60000000000 */
[----:B------:R-:W-:-:S13]  /*1ba70*/  ISETP.NE.AND P0, PT, R43, R40, PT ;  /* 0x000000282b00720c */ /* 0x000fda0003f05270 */
[----:B------:R-:W-:Y:S05]  /*1ba80*/  @P0 BRA `(.L_x_461) ;  /* 0xfffffff000440947 */ /* 0x000fea000383ffff */
.L_x_421:
[----:B------:R-:W-:Y:S05]  /*1ba90*/  BSYNC B4 ;  /* 0x0000000000047941 */ /* 0x000fea0003800000 */
.L_x_418:
[----:B------:R-:W-:Y:S05]  /*1baa0*/  YIELD ;  /* 0x0000000000007946 */ /* 0x000fea0003800000 */
[----:B------:R-:W-:Y:S01]  /*1bab0*/  R2UR UR4, R20 ;  /* 0x00000000140472ca */ /* 0x000fe200000e0000 */
[----:B------:R-:W-:Y:S01]  /*1bac0*/  IMAD.MOV.U32 R42, RZ, RZ, 0x30 ;  /* 0x00000030ff2a7424 */ /* 0x000fe200078e00ff */
[----:B------:R-:W-:Y:S01]  /*1bad0*/  R2UR UR5, R21 ;  /* 0x00000000150572ca */ /* 0x000fe200000e0000 */
[----:B--23--:R-:W-:-:S12]  /*1bae0*/  IMAD.MOV.U32 R43, RZ, RZ, 0x0 ;  /* 0x00000000ff2b7424 */ /* 0x00cfd800078e00ff */
[----:B------:R-:W2:Y:S01]  /*1baf0*/  ATOMG.E.ADD.64.STRONG.GPU PT, R42, desc[UR4][R14.64+0x8], R42 ;  /* 0x8000082a0e2a79a8 */ /* 0x000ea200081ef504 */
[----:B------:R-:W3:Y:S01]  /*1bb00*/  S2UR UR5, SR_CgaCtaId ;  /* 0x00000000000579c3 */ /* 0x000ee20000008800 */
[----:B------:R-:W-:Y:S01]  /*1bb10*/  UMOV UR4, 0x400 ;  /* 0x0000040000047882 */ /* 0x000fe20000000000 */
[----:B------:R-:W-:Y:S01]  /*1bb20*/  BSSY B5, `(.L_x_462) ;  /* 0x00002bd000057945 */ /* 0x000fe20003800000 */
[----:B---3--:R-:W-:-:S06]  /*1bb30*/  ULEA UR4, UR5, UR4, 0x18 ;  /* 0x0000000405047291 */ /* 0x008fcc000f8ec0ff */
[----:B0-----:R-:W-:-:S05]  /*1bb40*/  IMAD.U32 R40, RZ, RZ, UR4 ;  /* 0x00000004ff287e24 */ /* 0x001fca000f8e00ff */
[----:B-1--4-:R-:W0:Y:S01]  /*1bb50*/  LDS.128 R4, [R40] ;  /* 0x0000000028047984 */ /* 0x012e220000000c00 */
[----:B--2---:R-:W-:-:S05]  /*1bb60*/  IADD3 R45, P0, PT, R42, 0x38, RZ ;  /* 0x000000382a2d7810 */ /* 0x004fca0007f1e0ff */
[--C-:B-----5:R-:W-:Y:S01]  /*1bb70*/  IMAD.X R47, RZ, RZ, R43.reuse, P0 ;  /* 0x000000ffff2f7224 */ /* 0x120fe200000e062b */
        /* <DEDUP_REMOVED lines=96> */
.L_x_485:
[----:B01----:R-:W0:Y:S01]  /*1c180*/  LDS.128 R4, [R40] ;  /* 0x0000000028047984 */ /* 0x003e220000000c00 */
        /* <DEDUP_REMOVED lines=68> */
.L_x_473:
[----:B------:R-:W-:Y:S05]  /*1c5d0*/  BSYNC B10 ;  /* 0x00000000000a7941 */ /* 0x000fea0003800000 */
.L_x_472:
        /* <DEDUP_REMOVED lines=32> */
.L_x_475:
[----:B------:R-:W-:Y:S05]  /*1c7e0*/  BSYNC B10 ;  /* 0x00000000000a7941 */ /* 0x000fea0003800000 */
.L_x_474:
[----:B------:R1:W-:Y:S01]  /*1c7f0*/  STL [R0], R7 ;  /* 0x0000000700007387 */ /* 0x0003e20000100800 */
[----:B------:R-:W-:Y:S05]  /*1c800*/  BRA `(.L_x_476) ;  /* 0x0000000000147947 */ /* 0x000fea0003800000 */
.L_x_471:
[----:B------:R-:W-:Y:S02]  /*1c810*/  R2UR UR4, R20 ;  /* 0x00000000140472ca */ /* 0x000fe400000e0000 */
[----:B------:R-:W-:Y:S02]  /*1c820*/  R2UR UR5, R21 ;  /* 0x00000000150572ca */ /* 0x000fe400000e0000 */
[----:B------:R-:W-:-:S05]  /*1c830*/  LEA R4, P0, R49, R44, 0x2 ;  /* 0x0000002c31047211 */ /* 0x000fca00078010ff */
[----:B------:R-:W-:-:S06]  /*1c840*/  IMAD.X R5, RZ, RZ, R45, P0 ;  /* 0x000000ffff057224 */ /* 0x000fcc00000e062d */
[----:B------:R2:W-:Y:S02]  /*1c850*/  ST.E desc[UR4][R4.64+0x20], RZ ;  /* 0x000020ff04007985 */ /* 0x0005e4000c101904 */
.L_x_476:
[----:B------:R-:W-:Y:S05]  /*1c860*/  BSYNC B8 ;  /* 0x0000000000087941 */ /* 0x000fea0003800000 */
.L_x_470:
        /* <DEDUP_REMOVED lines=68> */
.L_x_480:
[----:B------:R-:W-:Y:S01]  /*1ccb0*/  IMAD.MOV.U32 R5, RZ, RZ, 0x5272 ;  /* 0x00005272ff057424 */ /* 0x000fe200078e00ff */
[----:B------:R-:W-:Y:S01]  /*1ccc0*/  PLOP3.LUT P0, PT, PT, PT, PT, 0x8, 0x80 ;  /* 0x000000000080781c */ /* 0x000fe20003f0e170 */
[----:B------:R-:W-:-:S03]  /*1ccd0*/  IMAD.MOV.U32 R7, RZ, RZ, -0x1 ;  /* 0xffffffffff077424 */ /* 0x000fc600078e00ff */
[----:B------:R0:W-:Y:S09]  /*1cce0*/  STL [R0], R5 ;  /* 0x0000000500007387 */ /* 0x0001f20000100800 */
.L_x_481:
[----:B------:R-:W-:Y:S05]  /*1ccf0*/  BSYNC B10 ;  /* 0x00000000000a7941 */ /* 0x000fea0003800000 */
.L_x_479:
        /* <DEDUP_REMOVED lines=31> */
.L_x_483:
[----:B------:R-:W-:Y:S05]  /*1cef0*/  BSYNC B10 ;  /* 0x00000000000a7941 */ /* 0x000fea0003800000 */
.L_x_482:
[----:B------:R2:W-:Y:S01]  /*1cf00*/  STL [R0], R45 ;  /* 0x0000002d00007387 */ /* 0x0005e20000100800 */
[----:B------:R-:W-:Y:S05]  /*1cf10*/  BRA `(.L_x_484) ;  /* 0x0000000000147947 */ /* 0x000fea0003800000 */
.L_x_478:
[----:B------:R-:W-:Y:S02]  /*1cf20*/  R2UR UR4, R20 ;  /* 0x00000000140472ca */ /* 0x000fe400000e0000 */
[----:B------:R-:W-:Y:S02]  /*1cf30*/  R2UR UR5, R21 ;  /* 0x00000000150572ca */ /* 0x000fe400000e0000 */
[----:B------:R-:W-:-:S05]  /*1cf40*/  LEA R4, P0, R51, R44, 0x2 ;  /* 0x0000002c33047211 */ /* 0x000fca00078010ff */
[----:B------:R-:W-:-:S06]  /*1cf50*/  IMAD.X R5, RZ, RZ, R45, P0 ;  /* 0x000000ffff057224 */ /* 0x000fcc00000e062d */
[----:B------:R0:W-:Y:S02]  /*1cf60*/  ST.E desc[UR4][R4.64+0x20], RZ ;  /* 0x000020ff04007985 */ /* 0x0001e4000c101904 */
.L_x_484:
[----:B------:R-:W-:Y:S05]  /*1cf70*/  BSYNC B8 ;  /* 0x0000000000087941 */ /* 0x000fea0003800000 */
.L_x_477:
[----:B------:R-:W-:-:S05]  /*1cf80*/  VIADD R49, R49, 0x2 ;  /* 0x0000000231317836 */ /* 0x000fca0000000000 */
[----:B------:R-:W-:-:S13]  /*1cf90*/  ISETP.NE.AND P0, PT, R49, R42, PT ;  /* 0x0000002a3100720c */ /* 0x000fda0003f05270 */
[----:B------:R-:W-:Y:S05]  /*1cfa0*/  @P0 BRA `(.L_x_485) ;  /* 0xfffffff000740947 */ /* 0x000fea000383ffff */
[----:B------:R-:W-:Y:S05]  /*1cfb0*/  BSYNC B1 ;  /* 0x0000000000017941 */ /* 0x000fea0003800000 */
.L_x_469:
[----:B------:R-:W-:Y:S05]  /*1cfc0*/  BSYNC B2 ;  /* 0x0000000000027941 */ /* 0x000fea0003800000 */
.L_x_468:
[----:B0-----:R-:W-:Y:S01]  /*1cfd0*/  LOP3.LUT R4, R36, 0x1, RZ, 0xc0, !PT ;  /* 0x0000000124047812 */ /* 0x001fe200078ec0ff */
        /* <DEDUP_REMOVED lines=66> */
.L_x_489:
[----:B------:R-:W-:Y:S01]  /*1d400*/  IMAD.MOV.U32 R5, RZ, RZ, 0x5272 ;  /* 0x00005272ff057424 */ /* 0x000fe200078e00ff */
[----:B------:R-:W-:Y:S01]  /*1d410*/  PLOP3.LUT P0, PT, PT, PT, PT, 0x8, 0x80 ;  /* 0x000000000080781c */ /* 0x000fe20003f0e170 */
[----:B------:R-:W-:-:S03]  /*1d420*/  IMAD.MOV.U32 R7, RZ, RZ, -0x1 ;  /* 0xffffffffff077424 */ /* 0x000fc600078e00ff */
[----:B------:R0:W-:Y:S09]  /*1d430*/  STL [R0], R5 ;  /* 0x0000000500007387 */ /* 0x0001f20000100800 */
.L_x_490:
[----:B------:R-:W-:Y:S05]  /*1d440*/  BSYNC B2 ;  /* 0x0000000000027941 */ /* 0x000fea0003800000 */
.L_x_488:
        /* <DEDUP_REMOVED lines=31> */
.L_x_492:
[----:B------:R-:W-:Y:S05]  /*1d640*/  BSYNC B2 ;  /* 0x0000000000027941 */ /* 0x000fea0003800000 */
.L_x_491:
[----:B------:R3:W-:Y:S01]  /*1d650*/  STL [R0], R45 ;  /* 0x0000002d00007387 */ /* 0x0007e20000100800 */
[----:B------:R-:W-:Y:S05]  /*1d660*/  BRA `(.L_x_486) ;  /* 0x0000000000147947 */ /* 0x000fea0003800000 */
.L_x_487:
[----:B------:R-:W-:Y:S02]  /*1d670*/  R2UR UR4, R20 ;  /* 0x00000000140472ca */ /* 0x000fe400000e0000 */
[----:B------:R-:W-:Y:S02]  /*1d680*/  R2UR UR5, R21 ;  /* 0x00000000150572ca */ /* 0x000fe400000e0000 */
[----:B------:R-:W-:-:S05]  /*1d690*/  LEA R4, P0, R42, R44, 0x2 ;  /* 0x0000002c2a047211 */ /* 0x000fca00078010ff */
[----:B------:R-:W-:-:S06]  /*1d6a0*/  IMAD.X R5, RZ, RZ, R45, P0 ;  /* 0x000000ffff057224 */ /* 0x000fcc00000e062d */
[----:B------:R0:W-:Y:S02]  /*1d6b0*/  ST.E desc[UR4][R4.64+0x20], RZ ;  /* 0x000020ff04007985 */ /* 0x0001e4000c101904 */
.L_x_486:
[----:B------:R-:W-:Y:S05]  /*1d6c0*/  BSYNC B1 ;  /* 0x0000000000017941 */ /* 0x000fea0003800000 */
.L_x_466:
[----:B------:R-:W-:-:S13]  /*1d6d0*/  ISETP.GE.AND P0, PT, R36, 0x1, PT ;  /* 0x000000012400780c */ /* 0x000fda0003f06270 */
[----:B------:R-:W-:Y:S05]  /*1d6e0*/  @!P0 BREAK B3 ;  /* 0x0000000000038942 */ /* 0x000fea0003800000 */
[----:B------:R-:W-:Y:S05]  /*1d6f0*/  @!P0 BRA `(.L_x_467) ;  /* 0x0000000c00bc8947 */ /* 0x000fea0003800000 */
[----:B------:R-:W-:Y:S05]  /*1d700*/  BSYNC B3 ;  /* 0x0000000000037941 */ /* 0x000fea0003800000 */
.L_x_465:
[----:B------:R-:W-:Y:S01]  /*1d710*/  ISETP.NE.AND P2, PT, R41, -0x1, PT ;  /* 0xffffffff2900780c */ /* 0x000fe20003f45270 */
[----:B--23--:R-:W-:-:S12]  /*1d720*/  IMAD.MOV.U32 R45, RZ, RZ, RZ ;  /* 0x000000ffff2d7224 */ /* 0x00cfd800078e00ff */
.L_x_507:
[----:B012---:R-:W-:Y:S01]  /*1d730*/  @!P2 IMAD.MOV.U32 R5, RZ, RZ, 0x5368 ;  /* 0x00005368ff05a424 */ /* 0x007fe200078e00ff */
[----:B------:R-:W-:Y:S05]  /*1d740*/  YIELD ;  /* 0x0000000000007946 */ /* 0x000fea0003800000 */
[----:B------:R0:W-:Y:S01]  /*1d750*/  @!P2 STL [R0], R5 ;  /* 0x000000050000a387 */ /* 0x0001e20000100800 */
[----:B------:R-:W-:Y:S01]  /*1d760*/  BSSY B1, `(.L_x_493) ;  /* 0x0000070000017945 */ /* 0x000fe20003800000 */
[----:B-----5:R-:W-:-:S03]  /*1d770*/  @!P2 PRMT R51, RZ, 0x7610, R51 ;  /* 0x00007610ff33a816 */ /* 0x020fc60000000033 */
[----:B---3--:R-:W-:Y:S05]  /*1d780*/  @!P2 BRA `(.L_x_494) ;  /* 0x0000000400b4a947 */ /* 0x008fea0003800000 */
[----:B0-----:R-:W0:Y:S01]  /*1d790*/  S2R R5, SR_CgaCtaId ;  /* 0x0000000000057919 */ /* 0x001e220000008800 */
[----:B------:R-:W-:Y:S02]  /*1d7a0*/  MOV R40, 0x400 ;  /* 0x0000040000287802 */ /* 0x000fe40000000f00 */
[----:B------:R-:W-:Y:S02]  /*1d7b0*/  R2UR UR4, R20 ;  /* 0x00000000140472ca */ /* 0x000fe400000e0000 */
[----:B------:R-:W-:Y:S02]  /*1d7c0*/  R2UR UR5, R21 ;  /* 0x00000000150572ca */ /* 0x000fe400000e0000 */
[----:B0-----:R-:W-:-:S05]  /*1d7d0*/  LEA R40, R5, R40, 0x18 ;  /* 0x0000002805287211 */ /* 0x001fca00078ec0ff */
[----:B------:R-:W0:Y:S02]  /*1d7e0*/  LDS.128 R4, [R40] ;  /* 0x0000000028047984 */ /* 0x000e240000000c00 */
        /* <DEDUP_REMOVED lines=61> */
.L_x_497:
[----:B------:R-:W-:Y:S05]  /*1dbc0*/  BSYNC B2 ;  /* 0x0000000000027941 */ /* 0x000fea0003800000 */
.L_x_496:
        /* <DEDUP_REMOVED lines=32> */
.L_x_499:
[----:B------:R-:W-:Y:S05]  /*1ddd0*/  BSYNC B2 ;  /* 0x0000000000027941 */ /* 0x000fea0003800000 */
.L_x_498:
[----:B------:R1:W-:Y:S01]  /*1dde0*/  STL [R0], R7 ;  /* 0x0000000700007387 */ /* 0x0003e20000100800 */
[----:B------:R-:W-:Y:S01]  /*1ddf0*/  PRMT R51, RZ, 0x7610, R51 ;  /* 0x00007610ff337816 */ /* 0x000fe20000000033 */
[----:B------:R-:W-:Y:S06]  /*1de00*/  BRA `(.L_x_494) ;  /* 0x0000000000147947 */ /* 0x000fec0003800000 */
.L_x_495:
[----:B------:R-:W-:Y:S02]  /*1de10*/  R2UR UR4, R20 ;  /* 0x00000000140472ca */ /* 0x000fe400000e0000 */
[----:B------:R-:W-:Y:S02]  /*1de20*/  R2UR UR5, R21 ;  /* 0x00000000150572ca */ /* 0x000fe400000e0000 */
[----:B------:R-:W-:-:S05]  /*1de30*/  LEA R4, P0, R45, R48, 0x2 ;  /* 0x000000302d047211 */ /* 0x000fca00078010ff */
[----:B------:R-:W-:-:S06]  /*1de40*/  IMAD.X R5, RZ, RZ, R49, P0 ;  /* 0x000000ffff057224 */ /* 0x000fcc00000e0631 */
[----:B------:R2:W5:Y:S02]  /*1de50*/  LD.E.U8 R51, desc[UR4][R4.64+0x20] ;  /* 0x0000200404337980 */ /* 0x000564000c101100 */
.L_x_494:
[----:B------:R-:W-:Y:S05]  /*1de60*/  BSYNC B1 ;  /* 0x0000000000017941 */ /* 0x000fea0003800000 */
.L_x_493:
[----:B------:R-:W-:Y:S01]  /*1de70*/  ISETP.NE.AND P0, PT, R47, -0x1, PT ;  /* 0xffffffff2f00780c */ /* 0x000fe20003f05270 */
[----:B------:R-:W-:-:S12]  /*1de80*/  BSSY B1, `(.L_x_500) ;  /* 0x0000073000017945 */ /* 0x000fd80003800000 */
[----:B0-2---:R-:W-:-:S05]  /*1de90*/  @!P0 IMAD.MOV.U32 R5, RZ, RZ, 0x5368 ;  /* 0x00005368ff058424 */ /* 0x005fca00078e00ff */
        /* <DEDUP_REMOVED lines=69> */
.L_x_504:
[----:B------:R-:W-:Y:S05]  /*1e2f0*/  BSYNC B2 ;  /* 0x0000000000027941 */ /* 0x000fea0003800000 */
.L_x_503:
        /* <DEDUP_REMOVED lines=32> */
.L_x_506:
[----:B------:R-:W-:Y:S05]  /*1e500*/  BSYNC B2 ;  /* 0x0000000000027941 */ /* 0x000fea0003800000 */
.L_x_505:
[----:B------:R3:W-:Y:S01]  /*1e510*/  STL [R0], R7 ;  /* 0x0000000700007387 */ /* 0x0007e20000100800 */
[----:B------:R-:W-:Y:S05]  /*1e520*/  BRA `(.L_x_501) ;  /* 0x0000000000207947 */ /* 0x000fea0003800000 */
.L_x_502:
        /* <DEDUP_REMOVED lines=8> */
.L_x_501:
[----:B------:R-:W-:Y:S05]  /*1e5b0*/  BSYNC B1 ;  /* 0x0000000000017941 */ /* 0x000fea0003800000 */
.L_x_500:
[----:B------:R-:W-:-:S05]  /*1e5c0*/  VIADD R45, R45, 0x1 ;  /* 0x000000012d2d7836 */ /* 0x000fca0000000000 */
[----:B------:R-:W-:-:S13]  /*1e5d0*/  ISETP.NE.AND P0, PT, R45, R36, PT ;  /* 0x000000242d00720c */ /* 0x000fda0003f05270 */
[----:B------:R-:W-:Y:S05]  /*1e5e0*/  @P0 BRA `(.L_x_507) ;  /* 0xfffffff000500947 */ /* 0x000fea000383ffff */
.L_x_467:
[----:B------:R-:W-:Y:S05]  /*1e5f0*/  BSYNC B4 ;  /* 0x0000000000047941 */ /* 0x000fea0003800000 */
.L_x_464:
[----:B------:R-:W4:Y:S01]  /*1e600*/  S2UR UR5, SR_CgaCtaId ;  /* 0x00000000000579c3 */ /* 0x000f220000008800 */
[----:B------:R-:W-:Y:S02]  /*1e610*/  UMOV UR4, 0x400 ;  /* 0x0000040000047882 */ /* 0x000fe40000000000 */
[----:B----4-:R-:W-:Y:S01]  /*1e620*/  ULEA UR4, UR5, UR4, 0x18 ;  /* 0x0000000405047291 */ /* 0x010fe2000f8ec0ff */
[----:B------:R-:W-:-:S05]  /*1e630*/  R2UR UR5, R21 ;  /* 0x00000000150572ca */ /* 0x000fca00000e0000 */
[----:B------:R-:W-:Y:S01]  /*1e640*/  IMAD.U32 R40, RZ, RZ, UR4 ;  /* 0x00000004ff287e24 */ /* 0x000fe2000f8e00ff */
[----:B------:R-:W-:-:S04]  /*1e650*/  R2UR UR4, R20 ;  /* 0x00000000140472ca */ /* 0x000fc800000e0000 */
[----:B012---:R-:W0:Y:S02]  /*1e660*/  LDS.64 R4, [R40] ;  /* 0x0000000028047984 */ /* 0x007e240000000a00 */
        /* <DEDUP_REMOVED lines=8> */
.L_x_463:
[----:B------:R-:W-:Y:S05]  /*1e6f0*/  BSYNC B5 ;  /* 0x0000000000057941 */ /* 0x000fea0003800000 */
.L_x_462:
[----:B------:R-:W-:Y:S01]  /*1e700*/  ISETP.NE.AND P0, PT, R3, -0x1, PT ;  /* 0xffffffff0300780c */ /* 0x000fe20003f05270 */
[----:B------:R-:W-:-:S12]  /*1e710*/  BSSY B1, `(.L_x_508) ;  /* 0x000006e000017945 */ /* 0x000fd80003800000 */
[----:B------:R-:W-:-:S05]  /*1e720*/  @!P0 IMAD.MOV.U32 R5, RZ, RZ, 0x5368 ;  /* 0x00005368ff058424 */ /* 0x000fca00078e00ff */
[----:B------:R2:W-:Y:S01]  /*1e730*/  @!P0 STL [R0], R5 ;  /* 0x0000000500008387 */ /* 0x0005e20000100800 */
[----:B------:R-:W-:Y:S05]  /*1e740*/  @!P0 BRA `(.L_x_509) ;  /* 0x0000000400a88947 */ /* 0x000fea0003800000 */
[----:B0-2---:R-:W1:Y:S01]  /*1e750*/  LDS.128 R4, [R40] ;  /* 0x0000000028047984 */ /* 0x005e620000000c00 */
[----:B------:R-:W-:Y:S02]  /*1e760*/  R2UR UR4, R20 ;  /* 0x00000000140472ca */ /* 0x000fe400000e0000 */
[----:B------:R-:W-:Y:S01]  /*1e770*/  R2UR UR5, R21 ;  /* 0x00000000150572ca */ /* 0x000fe200000e0000 */
[----:B-1----:R-:W-:-:S12]  /*1e780*/  IMAD.WIDE R44, R3, 0x10, R4 ;  /* 0x00000010032c7825 */ /* 0x002fd800078e0204 */
        /* <DEDUP_REMOVED lines=61> */
.L_x_512:
[----:B------:R-:W-:Y:S05]  /*1eb60*/  BSYNC B2 ;  /* 0x0000000000027941 */ /* 0x000fea0003800000 */
.L_x_511:
        /* <DEDUP_REMOVED lines=32> */
.L_x_514:
[----:B------:R-:W-:Y:S05]  /*1ed70*/  BSYNC B2 ;  /* 0x0000000000027941 */ /* 0x000fea0003800000 */
.L_x_513:
[----:B------:R3:W-:Y:S01]  /*1ed80*/  STL [R0], R7 ;  /* 0x0000000700007387 */ /* 0x0007e20000100800 */
[----:B------:R-:W-:Y:S05]  /*1ed90*/  BRA `(.L_x_509) ;  /* 0x0000000000147947 */ /* 0x000fea0003800000 */
.L_x_510:
[----:B------:R-:W-:Y:S02]  /*1eda0*/  R2UR UR4, R20 ;  /* 0x00000000140472ca */ /* 0x000fe400000e0000 */
[----:B------:R-:W-:Y:S02]  /*1edb0*/  R2UR UR5, R21 ;  /* 0x00000000150572ca */ /* 0x000fe400000e0000 */
[----:B------:R-:W-:-:S05]  /*1edc0*/  LEA R4, P0, R37, R44, 0x2 ;  /* 0x0000002c25047211 */ /* 0x000fca00078010ff */
[----:B------:R-:W-:-:S06]  /*1edd0*/  IMAD.X R5, RZ, RZ, R45, P0 ;  /* 0x000000ffff057224 */ /* 0x000fcc00000e062d */
[----:B------:R4:W-:Y:S02]  /*1ede0*/  ST.E desc[UR4][R4.64+0x20], R43 ;  /* 0x0000202b04007985 */ /* 0x0009e4000c101904 */
.L_x_509:
[----:B------:R-:W-:Y:S05]  /*1edf0*/  BSYNC B1 ;  /* 0x0000000000017941 */ /* 0x000fea0003800000 */
.L_x_508:
[----:B------:R-:W-:Y:S02]  /*1ee00*/  VIADD R37, R37, 0x1 ;  /* 0x0000000125257836 */ /* 0x000fe40000000000 */
[----:B------:R-:W-:-:S03]  /*1ee10*/  IMAD.IADD R36, R34, 0x1, R12 ;  /* 0x0000000122247824 */ /* 0x000fc600078e020c */
[----:B------:R-:W-:-:S13]  /*1ee20*/  ISETP.NE.AND P0, PT, R37, R10, PT ;  /* 0x0000000a2500720c */ /* 0x000fda0003f05270 */
[----:B------:R-:W-:Y:S05]  /*1ee30*/  @P0 BRA `(.L_x_515) ;  /* 0xffffff8400040947 */ /* 0x000fea000383ffff */
.L_x_385:
[----:B------:R-:W-:Y:S01]  /*1ee40*/  IMAD.IADD R12, R11, 0x1, -R36 ;  /* 0x000000010b0c7824 */ /* 0x000fe200078e0a24 */
[----:B------:R-:W-:Y:S02]  /*1ee50*/  R2UR UR4, R20 ;  /* 0x00000000140472ca */ /* 0x000fe400000e0000 */
[----:B------:R-:W-:Y:S02]  /*1ee60*/  R2UR UR5, R21 ;  /* 0x00000000150572ca */ /* 0x000fe400000e0000 */
[----:B------:R-:W-:-:S04]  /*1ee70*/  LEA R37, R12, 0x20, 0x2 ;  /* 0x000000200c257811 */ /* 0x000fc800078e10ff */
[----:B0---4-:R-:W-:-:S04]  /*1ee80*/  SHF.R.S32.HI R4, RZ, 0x1f, R37 ;  /* 0x0000001fff047819 */ /* 0x011fc80000011425 */
[----:B------:R-:W-:-:S04]  /*1ee90*/  LEA.HI R4, R4, R37, RZ, 0x3 ;  /* 0x0000002504047211 */ /* 0x000fc800078f18ff */
[----:B------:R-:W-:-:S05]  /*1eea0*/  LOP3.LUT R4, R4, 0xfffffff8, RZ, 0xc0, !PT ;  /* 0xfffffff804047812 */ /* 0x000fca00078ec0ff */
[----:B-12---:R-:W-:-:S05]  /*1eeb0*/  IMAD.IADD R5, R37, 0x1, -R4 ;  /* 0x0000000125057824 */ /* 0x006fca00078e0a04 */
        /* <DEDUP_REMOVED lines=9> */
[----:B---3--:R-:W0:Y:S03]  /*1ef50*/  LDS.128 R4, [R40] ;  /* 0x0000000028047984 */ /* 0x008e260000000c00 */
        /* <DEDUP_REMOVED lines=48> */
.L_x_537:
        /* <DEDUP_REMOVED lines=26> */
[----:B0-----:R-:W-:-:S07]  /*1f400*/  LEA R48, R47, R6, 0x18 ;  /* 0x000000062f307211 */ /* 0x001fce00078ec0ff */
        /* <DEDUP_REMOVED lines=44> */
.L_x_525:
[----:B------:R-:W-:Y:S05]  /*1f6d0*/  BSYNC B5 ;  /* 0x0000000000057941 */ /* 0x000fea0003800000 */
.L_x_524:
        /* <DEDUP_REMOVED lines=32> */
.L_x_527:
[----:B------:R-:W-:Y:S05]  /*1f8e0*/  BSYNC B5 ;  /* 0x0000000000057941 */ /* 0x000fea0003800000 */
.L_x_526:
[----:B------:R1:W-:Y:S01]  /*1f8f0*/  STL [R0], R7 ;  /* 0x0000000700007387 */ /* 0x0003e20000100800 */
[----:B------:R-:W-:Y:S05]  /*1f900*/  BRA `(.L_x_528) ;  /* 0x0000000000147947 */ /* 0x000fea0003800000 */
.L_x_523:
[----:B------:R-:W-:Y:S02]  /*1f910*/  R2UR UR4, R20 ;  /* 0x00000000140472ca */ /* 0x000fe400000e0000 */
[----:B------:R-:W-:Y:S02]  /*1f920*/  R2UR UR5, R21 ;  /* 0x00000000150572ca */ /* 0x000fe400000e0000 */
[----:B------:R-:W-:-:S05]  /*1f930*/  IADD3 R4, P0, PT, R44, R42, RZ ;  /* 0x0000002a2c047210 */ /* 0x000fca0007f1e0ff */
[----:B------:R-:W-:-:S06]  /*1f940*/  IMAD.X R5, RZ, RZ, R45, P0 ;  /* 0x000000ffff057224 */ /* 0x000fcc00000e062d */
[----:B------:R2:W-:Y:S02]  /*1f950*/  ST.E desc[UR4][R4.64+0x20], RZ ;  /* 0x000020ff04007985 */ /* 0x0005e4000c101904 */
.L_x_528:
[----:B------:R-:W-:Y:S05]  /*1f960*/  BSYNC B4 ;  /* 0x0000000000047941 */ /* 0x000fea0003800000 */
.L_x_522:
        /* <DEDUP_REMOVED lines=67> */
.L_x_532:
[----:B------:R-:W-:Y:S01]  /*1fda0*/  IMAD.MOV.U32 R5, RZ, RZ, 0x5272 ;  /* 0x00005272ff057424 */ /* 0x000fe200078e00ff */
[----:B------:R-:W-:Y:S01]  /*1fdb0*/  PLOP3.LUT P0, PT, PT, PT, PT, 0x8, 0x80 ;  /* 0x000000000080781c */ /* 0x000fe20003f0e170 */
[----:B------:R-:W-:-:S03]  /*1fdc0*/  IMAD.MOV.U32 R7, RZ, RZ, -0x1 ;  /* 0xffffffffff077424 */ /* 0x000fc600078e00ff */
[----:B------:R0:W-:Y:S09]  /*1fdd0*/  STL [R0], R5 ;  /* 0x0000000500007387 */ /* 0x0001f20000100800 */
.L_x_533:
[----:B------:R-:W-:Y:S05]  /*1fde0*/  BSYNC B5 ;  /* 0x0000000000057941 */ /* 0x000fea0003800000 */
.L_x_531:
        /* <DEDUP_REMOVED lines=31> */
.L_x_535:
[----:B------:R-:W-:Y:S05]  /*1ffe0*/  BSYNC B5 ;  /* 0x0000000000057941 */ /* 0x000fea0003800000 */
.L_x_534:
[----:B------:R2:W-:Y:S01]  /*1fff0*/  STL [R0], R45 ;  /* 0x0000002d00007387 */ /* 0x0005e20000100800 */
[----:B------:R-:W-:Y:S05]  /*20000*/  BRA `(.L_x_536) ;  /* 0x0000000000187947 */ /* 0x000fea0003800000 */
.L_x_530:
[----:B------:R-:W-:Y:S01]  /*20010*/  VIADD R5, R42, 0x4 ;  /* 0x000000042a057836 */ /* 0x000fe20000000000 */
[----:B------:R-:W-:Y:S02]  /*20020*/  R2UR UR4, R20 ;  /* 0x00000000140472ca */ /* 0x000fe400000e0000 */
[----:B------:R-:W-:Y:S02]  /*20030*/  R2UR UR5, R21 ;  /* 0x00000000150572ca */ /* 0x000fe400000e0000 */
[----:B------:R-:W-:-:S05]  /*20040*/  IADD3 R4, P0, PT, R44, R5, RZ ;  /* 0x000000052c047210 */ /* 0x000fca0007f1e0ff */
[----:B------:R-:W-:-:S06]  /*20050*/  IMAD.X R5, RZ, RZ, R45, P0 ;  /* 0x000000ffff057224 */ /* 0x000fcc00000e062d */
[----:B------:R3:W-:Y:S02]  /*20060*/  ST.E desc[UR4][R4.64+0x20], RZ ;  /* 0x000020ff04007985 */ /* 0x0007e4000c101904 */
.L_x_536:
[----:B------:R-:W-:Y:S05]  /*20070*/  BSYNC B4 ;  /* 0x0000000000047941 */ /* 0x000fea0003800000 */
.L_x_529:
[----:B------:R-:W-:Y:S02]  /*20080*/  VIADD R41, R41, 0x2 ;  /* 0x0000000229297836 */ /* 0x000fe40000000000 */
[----:B------:R-:W-:Y:S01]  /*20090*/  VIADD R42, R42, 0x8 ;  /* 0x000000082a2a7836 */ /* 0x000fe20000000000 */
[----:B------:R-:W-:Y:S06]  /*200a0*/  @P2 BRA `(.L_x_537) ;  /* 0xfffffff0006c2947 */ /* 0x000fec000383ffff */
.L_x_521:
[----:B------:R-:W-:Y:S05]  /*200b0*/  BSYNC B1 ;  /* 0x0000000000017941 */ /* 0x000fea0003800000 */
.L_x_520:
[----:B---3--:R-:W-:Y:S01]  /*200c0*/  LOP3.LUT R4, R12, 0x1, RZ, 0xc0, !PT ;  /* 0x000000010c047812 */ /* 0x008fe200078ec0ff */
[----:B------:R-:W-:Y:S03]  /*200d0*/  BSSY B1, `(.L_x_518) ;  /* 0x000006d000017945 */ /* 0x000fe60003800000 */
[----:B------:R-:W-:-:S13]  /*200e0*/  ISETP.NE.U32.AND P0, PT, R4, 0x1, PT ;  /* 0x000000010400780c */ /* 0x000fda0003f05070 */
[----:B------:R-:W-:Y:S05]  /*200f0*/  @P0 BRA `(.L_x_538) ;  /* 0x0000000400a80947 */ /* 0x000fea0003800000 */
[----:B01----:R-:W0:Y:S01]  /*20100*/  LDS.128 R4, [R40] ;  /* 0x0000000028047984 */ /* 0x003e220000000c00 */
        /* <DEDUP_REMOVED lines=36> */
[----:B--2---:R-:W-:Y:S02]  /*20350*/  SHF.R.S32.HI R45, RZ, 0x1c, R44 ;  /* 0x0000001cff2d7819 */ /* 0x004fe4000001142c */
        /* <DEDUP_REMOVED lines=24> */
.L_x_541:
[----:B------:R-:W-:Y:S01]  /*204e0*/  IMAD.MOV.U32 R5, RZ, RZ, 0x5272 ;  /* 0x00005272ff057424 */ /* 0x000fe200078e00ff */
[----:B------:R-:W-:Y:S01]  /*204f0*/  PLOP3.LUT P0, PT, PT, PT, PT, 0x8, 0x80 ;  /* 0x000000000080781c */ /* 0x000fe20003f0e170 */
[----:B------:R-:W-:-:S03]  /*20500*/  IMAD.MOV.U32 R43, RZ, RZ, -0x1 ;  /* 0xffffffffff2b7424 */ /* 0x000fc600078e00ff */
[----:B------:R0:W-:Y:S09]  /*20510*/  STL [R0], R5 ;  /* 0x0000000500007387 */ /* 0x0001f20000100800 */
.L_x_542:
[----:B------:R-:W-:Y:S05]  /*20520*/  BSYNC B4 ;  /* 0x0000000000047941 */ /* 0x000fea0003800000 */
.L_x_540:
        /* <DEDUP_REMOVED lines=31> */
.L_x_544:
[----:B------:R-:W-:Y:S05]  /*20720*/  BSYNC B4 ;  /* 0x0000000000047941 */ /* 0x000fea0003800000 */
.L_x_543:
[----:B------:R3:W-:Y:S01]  /*20730*/  STL [R0], R7 ;  /* 0x0000000700007387 */ /* 0x0007e20000100800 */
[----:B------:R-:W-:Y:S05]  /*20740*/  BRA `(.L_x_538) ;  /* 0x0000000000147947 */ /* 0x000fea0003800000 */
.L_x_539:
[----:B------:R-:W-:Y:S02]  /*20750*/  R2UR UR4, R20 ;  /* 0x00000000140472ca */ /* 0x000fe400000e0000 */
[----:B------:R-:W-:Y:S02]  /*20760*/  R2UR UR5, R21 ;  /* 0x00000000150572ca */ /* 0x000fe400000e0000 */
[----:B------:R-:W-:-:S05]  /*20770*/  LEA R4, P0, R32, R42, 0x2 ;  /* 0x0000002a20047211 */ /* 0x000fca00078010ff */
[----:B------:R-:W-:-:S06]  /*20780*/  IMAD.X R5, RZ, RZ, R43, P0 ;  /* 0x000000ffff057224 */ /* 0x000fcc00000e062b */
[----:B------:R4:W-:Y:S02]  /*20790*/  ST.E desc[UR4][R4.64+0x20], RZ ;  /* 0x000020ff04007985 */ /* 0x0009e4000c101904 */
.L_x_538:
[----:B------:R-:W-:Y:S05]  /*207a0*/  BSYNC B1 ;  /* 0x0000000000017941 */ /* 0x000fea0003800000 */
.L_x_518:
[----:B------:R-:W-:-:S13]  /*207b0*/  ISETP.GE.AND P0, PT, R12, 0x1, PT ;  /* 0x000000010c00780c */ /* 0x000fda0003f06270 */
[----:B------:R-:W-:Y:S05]  /*207c0*/  @!P0 BREAK B2 ;  /* 0x0000000000028942 */ /* 0x000fea0003800000 */
[----:B------:R-:W-:Y:S05]  /*207d0*/  @!P0 BRA `(.L_x_519) ;  /* 0x0000000c00e48947 */ /* 0x000fea0003800000 */
[----:B------:R-:W-:Y:S05]  /*207e0*/  BSYNC B2 ;  /* 0x0000000000027941 */ /* 0x000fea0003800000 */
.L_x_517:
[C---:B------:R-:W-:Y:S02]  /*207f0*/  IMAD.IADD R11, R36.reuse, 0x1, -R11 ;  /* 0x00000001240b7824 */ /* 0x040fe400078e0a0b */
[----:B------:R-:W-:Y:S02]  /*20800*/  IMAD.SHL.U32 R34, R36, 0x4, RZ ;  /* 0x0000000424227824 */ /* 0x000fe400078e00ff */
[----:B------:R-:W-:Y:S02]  /*20810*/  IMAD.MOV.U32 R12, RZ, RZ, RZ ;  /* 0x000000ffff0c7224 */ /* 0x000fe400078e00ff */
[----:B------:R-:W-:-:S07]  /*20820*/  IMAD.MOV.U32 R42, RZ, RZ, 0x20 ;  /* 0x00000020ff2a7424 */ /* 0x000fce00078e00ff */
.L_x_559:
        /* <DEDUP_REMOVED lines=65> */
[----:B--2---:R-:W-:-:S05]  /*20c40*/  IMAD.X R45, R41, 0x1, R43, P1 ;  /* 0x00000001292d7824 */ /* 0x004fca00008e062b */
        /* <DEDUP_REMOVED lines=11> */
.L_x_549:
[----:B------:R-:W-:Y:S05]  /*20d00*/  BSYNC B2 ;  /* 0x0000000000027941 */ /* 0x000fea0003800000 */
.L_x_548:
        /* <DEDUP_REMOVED lines=32> */
.L_x_551:
[----:B------:R-:W-:Y:S05]  /*20f10*/  BSYNC B2 ;  /* 0x0000000000027941 */ /* 0x000fea0003800000 */
.L_x_550:
[----:B------:R4:W-:Y:S01]  /*20f20*/  STL [R0], R7 ;  /* 0x0000000700007387 */ /* 0x0009e20000100800 */
[----:B------:R-:W-:Y:S01]  /*20f30*/  PRMT R43, RZ, 0x7610, R43 ;  /* 0x00007610ff2b7816 */ /* 0x000fe2000000002b */
[----:B------:R-:W-:Y:S06]  /*20f40*/  BRA `(.L_x_546) ;  /* 0x0000000000187947 */ /* 0x000fec0003800000 */
.L_x_547:
[----:B------:R-:W-:Y:S01]  /*20f50*/  VIADD R5, R34, 0x20 ;  /* 0x0000002022057836 */ /* 0x000fe20000000000 */
[----:B------:R-:W-:Y:S02]  /*20f60*/  R2UR UR4, R20 ;  /* 0x00000000140472ca */ /* 0x000fe400000e0000 */
[----:B------:R-:W-:Y:S02]  /*20f70*/  R2UR UR5, R21 ;  /* 0x00000000150572ca */ /* 0x000fe400000e0000 */
[----:B------:R-:W-:-:S05]  /*20f80*/  IADD3 R4, P0, PT, R40, R5, RZ ;  /* 0x0000000528047210 */ /* 0x000fca0007f1e0ff */
[----:B------:R-:W-:-:S06]  /*20f90*/  IMAD.X R5, RZ, RZ, R41, P0 ;  /* 0x000000ffff057224 */ /* 0x000fcc00000e0629 */
[----:B------:R1:W5:Y:S02]  /*20fa0*/  LD.E.U8 R43, desc[UR4][R4.64] ;  /* 0x00000004042b7980 */ /* 0x000364000c101100 */
.L_x_546:
[----:B------:R-:W-:Y:S05]  /*20fb0*/  BSYNC B1 ;  /* 0x0000000000017941 */ /* 0x000fea0003800000 */
.L_x_545:
        /* <DEDUP_REMOVED lines=21> */
[C---:B---3-5:R-:W-:Y:S02]  /*21110*/  IADD3 R43, P0, PT, R40.reuse, 0x38, RZ ;  /* 0x00000038282b7810 */ /* 0x068fe40007f1e0ff */
        /* <DEDUP_REMOVED lines=50> */
.L_x_556:
[----:B------:R-:W-:Y:S05]  /*21440*/  BSYNC B2 ;  /* 0x0000000000027941 */ /* 0x000fea0003800000 */
.L_x_555:
        /* <DEDUP_REMOVED lines=32> */
.L_x_558:
[----:B------:R-:W-:Y:S05]  /*21650*/  BSYNC B2 ;  /* 0x0000000000027941 */ /* 0x000fea0003800000 */
.L_x_557:
[----:B------:R1:W-:Y:S01]  /*21660*/  STL [R0], R7 ;  /* 0x0000000700007387 */ /* 0x0003e20000100800 */
[----:B------:R-:W-:Y:S05]  /*21670*/  BRA `(.L_x_553) ;  /* 0x0000000000247947 */ /* 0x000fea0003800000 */
.L_x_554:
        /* <DEDUP_REMOVED lines=9> */
.L_x_553:
[----:B------:R-:W-:Y:S05]  /*21710*/  BSYNC B1 ;  /* 0x0000000000017941 */ /* 0x000fea0003800000 */
.L_x_552:
[----:B------:R-:W-:Y:S02]  /*21720*/  VIADD R36, R36, 0x1 ;  /* 0x0000000124247836 */ /* 0x000fe40000000000 */
[----:B------:R-:W-:Y:S02]  /*21730*/  VIADD R12, R12, 0x1 ;  /* 0x000000010c0c7836 */ /* 0x000fe40000000000 */
[----:B------:R-:W-:Y:S02]  /*21740*/  VIADD R42, R42, 0x4 ;  /* 0x000000042a2a7836 */ /* 0x000fe40000000000 */
[----:B------:R-:W-:Y:S01]  /*21750*/  VIADD R34, R34, 0x4 ;  /* 0x0000000422227836 */ /* 0x000fe20000000000 */
[----:B------:R-:W-:Y:S06]  /*21760*/  @P2 BRA `(.L_x_559) ;  /* 0xfffffff000302947 */ /* 0x000fec000383ffff */
.L_x_519:
[----:B------:R-:W-:Y:S05]  /*21770*/  BSYNC B3 ;  /* 0x0000000000037941 */ /* 0x000fea0003800000 */
.L_x_516:
[----:B------:R-:W-:Y:S01]  /*21780*/  R2UR UR4, R20 ;  /* 0x00000000140472ca */ /* 0x000fe200000e0000 */
[----:B------:R-:W-:Y:S01]  /*21790*/  IMAD.MOV.U32 R36, RZ, RZ, 0x30 ;  /* 0x00000030ff247424 */ /* 0x000fe200078e00ff */
[----:B------:R-:W-:Y:S01]  /*217a0*/  R2UR UR5, R21 ;  /* 0x00000000150572ca */ /* 0x000fe200000e0000 */
[----:B0-----:R-:W-:-:S12]  /*217b0*/  IMAD.MOV.U32 R37, RZ, RZ, 0x0 ;  /* 0x00000000ff257424 */ /* 0x001fd800078e00ff */
        /* <DEDUP_REMOVED lines=103> */
.L_x_583:
[----:B012---:R-:W0:Y:S01]  /*21e30*/  LDS.128 R4, [R32] ;  /* 0x0000000020047984 */ /* 0x007e220000000c00 */
[----:B------:R-:W-:Y:S05]  /*21e40*/  YIELD ;  /* 0x0000000000007946 */ /* 0x000fea0003800000 */
[----:B------:R-:W-:Y:S02]  /*21e50*/  R2UR UR4, R20 ;  /* 0x00000000140472ca */ /* 0x000fe400000e0000 */
[----:B------:R-:W-:Y:S01]  /*21e60*/  R2UR UR5, R21 ;  /* 0x00000000150572ca */ /* 0x000fe200000e0000 */
[----:B0-----:R-:W-:-:S12]  /*21e70*/  IMAD.WIDE R42, R37, 0x10, R4 ;  /* 0x00000010252a7825 */ /* 0x001fd800078e0204 */
        /* <DEDUP_REMOVED lines=67> */
.L_x_571:
[----:B------:R-:W-:Y:S05]  /*222b0*/  BSYNC B8 ;  /* 0x0000000000087941 */ /* 0x000fea0003800000 */
.L_x_570:
        /* <DEDUP_REMOVED lines=32> */
.L_x_573:
[----:B------:R-:W-:Y:S05]  /*224c0*/  BSYNC B8 ;  /* 0x0000000000087941 */ /* 0x000fea0003800000 */
.L_x_572:
[----:B------:R1:W-:Y:S01]  /*224d0*/  STL [R0], R7 ;  /* 0x0000000700007387 */ /* 0x0003e20000100800 */
[----:B------:R-:W-:Y:S05]  /*224e0*/  BRA `(.L_x_574) ;  /* 0x0000000000147947 */ /* 0x000fea0003800000 */
.L_x_569:
[----:B------:R-:W-:Y:S02]  /*224f0*/  R2UR UR4, R20 ;  /* 0x00000000140472ca */ /* 0x000fe400000e0000 */
[----:B------:R-:W-:Y:S02]  /*22500*/  R2UR UR5, R21 ;  /* 0x00000000150572ca */ /* 0x000fe400000e0000 */
[----:B------:R-:W-:-:S05]  /*22510*/  IADD3 R4, P0, PT, R42, R34, RZ ;  /* 0x000000222a047210 */ /* 0x000fca0007f1e0ff */
[----:B------:R-:W-:-:S06]  /*22520*/  IMAD.X R5, RZ, RZ, R43, P0 ;  /* 0x000000ffff057224 */ /* 0x000fcc00000e062b */
[----:B------:R0:W-:Y:S02]  /*22530*/  ST.E desc[UR4][R4.64+0x20], RZ ;  /* 0x000020ff04007985 */ /* 0x0001e4000c101904 */
.L_x_574:
[----:B------:R-:W-:Y:S05]  /*22540*/  BSYNC B5 ;  /* 0x0000000000057941 */ /* 0x000fea0003800000 */
.L_x_568:
        /* <DEDUP_REMOVED lines=67> */
.L_x_578:
[----:B------:R-:W-:Y:S01]  /*22980*/  IMAD.MOV.U32 R5, RZ, RZ, 0x5272 ;  /* 0x00005272ff057424 */ /* 0x000fe200078e00ff */
[----:B------:R-:W-:Y:S01]  /*22990*/  PLOP3.LUT P0, PT, PT, PT, PT, 0x8, 0x80 ;  /* 0x000000000080781c */ /* 0x000fe20003f0e170 */
[----:B------:R-:W-:-:S03]  /*229a0*/  IMAD.MOV.U32 R43, RZ, RZ, -0x1 ;  /* 0xffffffffff2b7424 */ /* 0x000fc600078e00ff */
[----:B------:R0:W-:Y:S09]  /*229b0*/  STL [R0], R5 ;  /* 0x0000000500007387 */ /* 0x0001f20000100800 */
.L_x_579:
[----:B------:R-:W-:Y:S05]  /*229c0*/  BSYNC B8 ;  /* 0x0000000000087941 */ /* 0x000fea0003800000 */
.L_x_577:
        /* <DEDUP_REMOVED lines=31> */
.L_x_581:
[----:B------:R-:W-:Y:S05]  /*22bc0*/  BSYNC B8 ;  /* 0x0000000000087941 */ /* 0x000fea0003800000 */
.L_x_580:
[----:B------:R2:W-:Y:S01]  /*22bd0*/  STL [R0], R7 ;  /* 0x0000000700007387 */ /* 0x0005e20000100800 */
[----:B------:R-:W-:Y:S05]  /*22be0*/  BRA `(.L_x_582) ;  /* 0x0000000000187947 */ /* 0x000fea0003800000 */
.L_x_576:
[----:B------:R-:W-:Y:S01]  /*22bf0*/  VIADD R5, R34, 0x4 ;  /* 0x0000000422057836 */ /* 0x000fe20000000000 */
[----:B------:R-:W-:Y:S02]  /*22c00*/  R2UR UR4, R20 ;  /* 0x00000000140472ca */ /* 0x000fe400000e0000 */
[----:B------:R-:W-:Y:S02]  /*22c10*/  R2UR UR5, R21 ;  /* 0x00000000150572ca */ /* 0x000fe400000e0000 */
[----:B------:R-:W-:-:S05]  /*22c20*/  IADD3 R4, P0, PT, R42, R5, RZ ;  /* 0x000000052a047210 */ /* 0x000fca0007f1e0ff */
[----:B------:R-:W-:-:S06]  /*22c30*/  IMAD.X R5, RZ, RZ, R43, P0 ;  /* 0x000000ffff057224 */ /* 0x000fcc00000e062b */
[----:B------:R0:W-:Y:S02]  /*22c40*/  ST.E desc[UR4][R4.64+0x20], RZ ;  /* 0x000020ff04007985 */ /* 0x0001e4000c101904 */
.L_x_582:
[----:B------:R-:W-:Y:S05]  /*22c50*/  BSYNC B5 ;  /* 0x0000000000057941 */ /* 0x000fea0003800000 */
.L_x_575:
[----:B------:R-:W-:Y:S02]  /*22c60*/  VIADD R36, R36, 0x2 ;  /* 0x0000000224247836 */ /* 0x000fe40000000000 */
[----:B------:R-:W-:Y:S01]  /*22c70*/  VIADD R34, R34, 0x8 ;  /* 0x0000000822227836 */ /* 0x000fe20000000000 */
[----:B------:R-:W-:Y:S06]  /*22c80*/  @P2 BRA `(.L_x_583) ;  /* 0xfffffff000682947 */ /* 0x000fec000383ffff */
.L_x_567:
[----:B------:R-:W-:Y:S05]  /*22c90*/  BSYNC B1 ;  /* 0x0000000000017941 */ /* 0x000fea0003800000 */
.L_x_566:
[----:B0-----:R-:W-:Y:S01]  /*22ca0*/  LOP3.LUT R4, R11, 0x1, RZ, 0xc0, !PT ;  /* 0x000000010b047812 */ /* 0x001fe200078ec0ff */
        /* <DEDUP_REMOVED lines=65> */
.L_x_587:
[----:B------:R-:W-:Y:S01]  /*230c0*/  IMAD.MOV.U32 R5, RZ, RZ, 0x5272 ;  /* 0x00005272ff057424 */ /* 0x000fe200078e00ff */
[----:B------:R-:W-:Y:S01]  /*230d0*/  PLOP3.LUT P0, PT, PT, PT, PT, 0x8, 0x80 ;  /* 0x000000000080781c */ /* 0x000fe20003f0e170 */
[----:B------:R-:W-:-:S03]  /*230e0*/  IMAD.MOV.U32 R41, RZ, RZ, -0x1 ;  /* 0xffffffffff297424 */ /* 0x000fc600078e00ff */
[----:B------:R0:W-:Y:S09]  /*230f0*/  STL [R0], R5 ;  /* 0x0000000500007387 */ /* 0x0001f20000100800 */
.L_x_588:
[----:B------:R-:W-:Y:S05]  /*23100*/  BSYNC B5 ;  /* 0x0000000000057941 */ /* 0x000fea0003800000 */
.L_x_586:
        /* <DEDUP_REMOVED lines=31> */
.L_x_590:
[----:B------:R-:W-:Y:S05]  /*23300*/  BSYNC B5 ;  /* 0x0000000000057941 */ /* 0x000fea0003800000 */
.L_x_589:
[----:B------:R3:W-:Y:S01]  /*23310*/  STL [R0], R7 ;  /* 0x0000000700007387 */ /* 0x0007e20000100800 */
[----:B------:R-:W-:Y:S05]  /*23320*/  BRA `(.L_x_584) ;  /* 0x0000000000147947 */ /* 0x000fea0003800000 */
.L_x_585:
[----:B------:R-:W-:Y:S02]  /*23330*/  R2UR UR4, R20 ;  /* 0x00000000140472ca */ /* 0x000fe400000e0000 */
[----:B------:R-:W-:Y:S02]  /*23340*/  R2UR UR5, R21 ;  /* 0x00000000150572ca */ /* 0x000fe400000e0000 */
[----:B------:R-:W-:-:S05]  /*23350*/  LEA R4, P0, R12, R40, 0x2 ;  /* 0x000000280c047211 */ /* 0x000fca00078010ff */
[----:B------:R-:W-:-:S06]  /*23360*/  IMAD.X R5, RZ, RZ, R41, P0 ;  /* 0x000000ffff057224 */ /* 0x000fcc00000e0629 */
[----:B------:R0:W-:Y:S02]  /*23370*/  ST.E desc[UR4][R4.64+0x20], RZ ;  /* 0x000020ff04007985 */ /* 0x0001e4000c101904 */
.L_x_584:
[----:B------:R-:W-:Y:S05]  /*23380*/  BSYNC B1 ;  /* 0x0000000000017941 */ /* 0x000fea0003800000 */
.L_x_564:
[----:B------:R-:W-:-:S13]  /*23390*/  ISETP.GE.AND P0, PT, R11, 0x1, PT ;  /* 0x000000010b00780c */ /* 0x000fda0003f06270 */
[----:B------:R-:W-:Y:S05]  /*233a0*/  @!P0 BREAK B2 ;  /* 0x0000000000028942 */ /* 0x000fea0003800000 */
[----:B------:R-:W-:Y:S05]  /*233b0*/  @!P0 BRA `(.L_x_565) ;  /* 0x0000000c00cc8947 */ /* 0x000fea0003800000 */
[----:B------:R-:W-:Y:S05]  /*233c0*/  BSYNC B2 ;  /* 0x0000000000027941 */ /* 0x000fea0003800000 */
.L_x_563:
[----:B------:R-:W-:Y:S02]  /*233d0*/  IMAD.MOV R12, RZ, RZ, -R11 ;  /* 0x000000ffff0c7224 */ /* 0x000fe400078e0a0b */
[----:B------:R-:W-:Y:S02]  /*233e0*/  IMAD.MOV.U32 R32, RZ, RZ, RZ ;  /* 0x000000ffff207224 */ /* 0x000fe400078e00ff */
[----:B------:R-:W-:-:S07]  /*233f0*/  IMAD.MOV.U32 R34, RZ, RZ, RZ ;  /* 0x000000ffff227224 */ /* 0x000fce00078e00ff */
.L_x_605:
[----:B------:R-:W-:Y:S01]  /*23400*/  ISETP.NE.AND P0, PT, R13, -0x1, PT ;  /* 0xffffffff0d00780c */ /* 0x000fe20003f05270 */
[----:B------:R-:W-:Y:S01]  /*23410*/  VIADD R12, R12, 0x1 ;  /* 0x000000010c0c7836 */ /* 0x000fe20000000000 */
[----:B------:R-:W-:Y:S05]  /*23420*/  YIELD ;  /* 0x0000000000007946 */ /* 0x000fea0003800000 */
[----:B------:R-:W-:Y:S01]  /*23430*/  BSSY B1, `(.L_x_591) ;  /* 0x0000073000017945 */ /* 0x000fe20003800000 */
[----:B------:R-:W-:-:S05]  /*23440*/  ISETP.NE.AND P2, PT, R12, RZ, PT ;  /* 0x000000ff0c00720c */ /* 0x000fca0003f45270 */
[----:B01----:R-:W-:Y:S01]  /*23450*/  @!P0 IMAD.MOV.U32 R5, RZ, RZ, 0x5368 ;  /* 0x00005368ff058424 */ /* 0x003fe200078e00ff */
[----:B-----5:R-:W-:-:S04]  /*23460*/  @!P0 PRMT R45, RZ, 0x7610, R45 ;  /* 0x00007610ff2d8816 */ /* 0x020fc8000000002d */
[----:B------:R0:W-:Y:S01]  /*23470*/  @!P0 STL [R0], R5 ;  /* 0x0000000500008387 */ /* 0x0001e20000100800 */
[----:B----4-:R-:W-:Y:S05]  /*23480*/  @!P0 BRA `(.L_x_592) ;  /* 0x0000000400b48947 */ /* 0x010fea0003800000 */
[----:B0-----:R-:W0:Y:S01]  /*23490*/  S2R R5, SR_CgaCtaId ;  /* 0x0000000000057919 */ /* 0x001e220000008800 */
[----:B------:R-:W-:Y:S02]  /*234a0*/  MOV R36, 0x400 ;  /* 0x0000040000247802 */ /* 0x000fe40000000f00 */
[----:B------:R-:W-:Y:S02]  /*234b0*/  R2UR UR4, R20 ;  /* 0x00000000140472ca */ /* 0x000fe400000e0000 */
[----:B------:R-:W-:Y:S02]  /*234c0*/  R2UR UR5, R21 ;  /* 0x00000000150572ca */ /* 0x000fe400000e0000 */
[----:B0-----:R-:W-:-:S05]  /*234d0*/  LEA R36, R5, R36, 0x18 ;  /* 0x0000002405247211 */ /* 0x001fca00078ec0ff */
[----:B--23--:R-:W0:Y:S02]  /*234e0*/  LDS.128 R4, [R36] ;  /* 0x0000000024047984 */ /* 0x00ce240000000c00 */
        /* <DEDUP_REMOVED lines=61> */
.L_x_595:
[----:B------:R-:W-:Y:S05]  /*238c0*/  BSYNC B2 ;  /* 0x0000000000027941 */ /* 0x000fea0003800000 */
.L_x_594:
        /* <DEDUP_REMOVED lines=32> */
.L_x_597:
[----:B------:R-:W-:Y:S05]  /*23ad0*/  BSYNC B2 ;  /* 0x0000000000027941 */ /* 0x000fea0003800000 */
.L_x_596:
[----:B------:R4:W-:Y:S01]  /*23ae0*/  STL [R0], R7 ;  /* 0x0000000700007387 */ /* 0x0009e20000100800 */
[----:B------:R-:W-:Y:S01]  /*23af0*/  PRMT R45, RZ, 0x7610, R45 ;  /* 0x00007610ff2d7816 */ /* 0x000fe2000000002d */
[----:B------:R-:W-:Y:S06]  /*23b00*/  BRA `(.L_x_592) ;  /* 0x0000000000147947 */ /* 0x000fec0003800000 */
.L_x_593:
[----:B------:R-:W-:Y:S02]  /*23b10*/  R2UR UR4, R20 ;  /* 0x00000000140472ca */ /* 0x000fe400000e0000 */
[----:B------:R-:W-:Y:S02]  /*23b20*/  R2UR UR5, R21 ;  /* 0x00000000150572ca */ /* 0x000fe400000e0000 */
[----:B------:R-:W-:-:S05]  /*23b30*/  IADD3 R4, P0, PT, R42, R32, RZ ;  /* 0x000000202a047210 */ /* 0x000fca0007f1e0ff */
[----:B------:R-:W-:-:S06]  /*23b40*/  IMAD.X R5, RZ, RZ, R43, P0 ;  /* 0x000000ffff057224 */ /* 0x000fcc00000e062b */
[----:B------:R1:W5:Y:S02]  /*23b50*/  LD.E.U8 R45, desc[UR4][R4.64+0x20] ;  /* 0x00002004042d7980 */ /* 0x000364000c101100 */
.L_x_592:
[----:B------:R-:W-:Y:S05]  /*23b60*/  BSYNC B1 ;  /* 0x0000000000017941 */ /* 0x000fea0003800000 */
.L_x_591:
        /* <DEDUP_REMOVED lines=72> */
.L_x_602:
[----:B------:R-:W-:Y:S05]  /*23ff0*/  BSYNC B2 ;  /* 0x0000000000027941 */ /* 0x000fea0003800000 */
.L_x_601:
        /* <DEDUP_REMOVED lines=32> */
.L_x_604:
[----:B------:R-:W-:Y:S05]  /*24200*/  BSYNC B2 ;  /* 0x0000000000027941 */ /* 0x000fea0003800000 */
.L_x_603:
[----:B------:R1:W-:Y:S01]  /*24210*/  STL [R0], R7 ;  /* 0x0000000700007387 */ /* 0x0003e20000100800 */
[----:B------:R-:W-:Y:S05]  /*24220*/  BRA `(.L_x_599) ;  /* 0x0000000000207947 */ /* 0x000fea0003800000 */
.L_x_600:
        /* <DEDUP_REMOVED lines=8> */
.L_x_599:
[----:B------:R-:W-:Y:S05]  /*242b0*/  BSYNC B1 ;  /* 0x0000000000017941 */ /* 0x000fea0003800000 */
.L_x_598:
[----:B------:R-:W-:Y:S02]  /*242c0*/  VIADD R34, R34, 0x1 ;  /* 0x0000000122227836 */ /* 0x000fe40000000000 */
[----:B------:R-:W-:Y:S01]  /*242d0*/  VIADD R32, R32, 0x4 ;  /* 0x0000000420207836 */ /* 0x000fe20000000000 */
[----:B------:R-:W-:Y:S06]  /*242e0*/  @P2 BRA `(.L_x_605) ;  /* 0xfffffff000442947 */ /* 0x000fec000383ffff */
.L_x_565:
[----:B------:R-:W-:Y:S05]  /*242f0*/  BSYNC B3 ;  /* 0x0000000000037941 */ /* 0x000fea0003800000 */
.L_x_562:
        /* <DEDUP_REMOVED lines=9> */
[----:B--234-:R-:W0:Y:S02]  /*24390*/  LDS.64 R6, [R32] ;  /* 0x0000000020067984 */ /* 0x01ce240000000a00 */
[----:B0-----:R-:W-:-:S05]  /*243a0*/  IMAD.WIDE R6, R9, 0x10, R6 ;  /* 0x0000001009067825 */ /* 0x001fca00078e0206 */
[----:B------:R-:W-:Y:S04]  /*243b0*/  ST.E desc[UR4][R6.64+0x28], R11 ;  /* 0x0000280b06007985 */ /* 0x000fe8000c101904 */
[----:B------:R-:W0:Y:S02]  /*243c0*/  LDS.64 R12, [R32] ;  /* 0x00000000200c7984 */ /* 0x000e240000000a00 */
[----:B0-----:R-:W-:-:S05]  /*243d0*/  IMAD.WIDE R12, R9, 0x10, R12 ;  /* 0x00000010090c7825 */ /* 0x001fca00078e020c */
[----:B------:R1:W-:Y:S02]  /*243e0*/  ST.E desc[UR4][R12.64+0x30], RZ ;  /* 0x000030ff0c007985 */ /* 0x0003e4000c101904 */
.L_x_561:
[----:B------:R-:W-:Y:S05]  /*243f0*/  BSYNC B4 ;  /* 0x0000000000047941 */ /* 0x000fea0003800000 */
.L_x_560:
[----:B------:R-:W-:-:S13]  /*24400*/  ISETP.NE.AND P0, PT, R3, -0x1, PT ;  /* 0xffffffff0300780c */ /* 0x000fda0003f05270 */
[----:B------:R-:W-:-:S05]  /*24410*/  @!P0 IMAD.MOV.U32 R5, RZ, RZ, 0x5368 ;  /* 0x00005368ff058424 */ /* 0x000fca00078e00ff */
[----:B------:R2:W-:Y:S01]  /*24420*/  @!P0 STL [R0], R5 ;  /* 0x0000000500008387 */ /* 0x0005e20000100800 */
[----:B------:R-:W-:Y:S05]  /*24430*/  @!P0 BRA `(.L_x_386) ;  /* 0x0000000c006c8947 */ /* 0x000fea0003800000 */
[----:B0-2---:R-:W1:Y:S01]  /*24440*/  LDS.128 R4, [R32] ;  /* 0x0000000020047984 */ /* 0x005e620000000c00 */
[----:B------:R-:W-:Y:S02]  /*24450*/  R2UR UR4, R20 ;  /* 0x00000000140472ca */ /* 0x000fe400000e0000 */
[----:B------:R-:W-:Y:S01]  /*24460*/  R2UR UR5, R21 ;  /* 0x00000000150572ca */ /* 0x000fe200000e0000 */
[----:B-1----:R-:W-:-:S12]  /*24470*/  IMAD.WIDE R12, R3, 0x10, R4 ;  /* 0x00000010030c7825 */ /* 0x002fd800078e0204 */
        /* <DEDUP_REMOVED lines=26> */
[----:B-----5:R-:W-:Y:S01]  /*24620*/  IMAD.MOV.U32 R43, RZ, RZ, 0x30 ;  /* 0x00000030ff2b7424 */ /* 0x020fe200078e00ff */
        /* <DEDUP_REMOVED lines=34> */
.L_x_608:
[----:B------:R-:W-:Y:S05]  /*24850*/  BSYNC B1 ;  /* 0x0000000000017941 */ /* 0x000fea0003800000 */
.L_x_607:
        /* <DEDUP_REMOVED lines=32> */
.L_x_610:
[----:B------:R-:W-:Y:S05]  /*24a60*/  BSYNC B1 ;  /* 0x0000000000017941 */ /* 0x000fea0003800000 */
.L_x_609:
[----:B------:R1:W-:Y:S01]  /*24a70*/  STL [R0], R7 ;  /* 0x0000000700007387 */ /* 0x0003e20000100800 */
[----:B------:R-:W-:Y:S05]  /*24a80*/  BRA `(.L_x_386) ;  /* 0x0000000400d87947 */ /* 0x000fea0003800000 */
.L_x_606:
[----:B------:R-:W-:Y:S02]  /*24a90*/  R2UR UR4, R20 ;  /* 0x00000000140472ca */ /* 0x000fe400000e0000 */
[----:B------:R-:W-:Y:S02]  /*24aa0*/  R2UR UR5, R21 ;  /* 0x00000000150572ca */ /* 0x000fe400000e0000 */
[----:B------:R-:W-:-:S05]  /*24ab0*/  LEA R10, P0, R10, R12, 0x2 ;  /* 0x0000000c0a0a7211 */ /* 0x000fca00078010ff */
[----:B------:R-:W-:-:S06]  /*24ac0*/  IMAD.X R11, RZ, RZ, R13, P0 ;  /* 0x000000ffff0b7224 */ /* 0x000fcc00000e060d */
[----:B------:R0:W-:Y:S01]  /*24ad0*/  ST.E desc[UR4][R10.64+0x20], R9 ;  /* 0x000020090a007985 */ /* 0x0001e2000c101904 */
[----:B------:R-:W-:Y:S05]  /*24ae0*/  BRA `(.L_x_386) ;  /* 0x0000000400c07947 */ /* 0x000fea0003800000 */
.L_x_401:
[----:B------:R-:W-:-:S05]  /*24af0*/  VIADD R34, R42, 0x1 ;  /* 0x000000012a227836 */ /* 0x000fca0000000000 */
[----:B------:R-:W-:-:S13]  /*24b00*/  ISETP.GE.AND P0, PT, R34, R11, PT ;  /* 0x0000000b2200720c */ /* 0x000fda0003f06270 */
[----:B------:R-:W-:Y:S05]  /*24b10*/  @!P0 BRA `(.L_x_611) ;  /* 0xffffff2400d88947 */ /* 0x000fea000383ffff */
[----:B------:R-:W-:Y:S05]  /*24b20*/  BRA `(.L_x_386) ;  /* 0x0000000400b07947 */ /* 0x000fea0003800000 */
.L_x_384:
[----:B------:R-:W-:-:S13]  /*24b30*/  ISETP.NE.AND P0, PT, R3, -0x1, PT ;  /* 0xffffffff0300780c */ /* 0x000fda0003f05270 */
[----:B012-4-:R-:W-:-:S05]  /*24b40*/  @!P0 IMAD.MOV.U32 R5, RZ, RZ, 0x5368 ;  /* 0x00005368ff058424 */ /* 0x017fca00078e00ff */
[----:B------:R0:W-:Y:S01]  /*24b50*/  @!P0 STL [R0], R5 ;  /* 0x0000000500008387 */ /* 0x0001e20000100800 */
[----:B------:R-:W-:Y:S05]  /*24b60*/  @!P0 BRA `(.L_x_386) ;  /* 0x0000000400a08947 */ /* 0x000fea0003800000 */
[----:B0--3--:R-:W0:Y:S01]  /*24b70*/  LDS.128 R4, [R40] ;  /* 0x0000000028047984 */ /* 0x009e220000000c00 */
[----:B------:R-:W-:Y:S02]  /*24b80*/  R2UR UR4, R20 ;  /* 0x00000000140472ca */ /* 0x000fe400000e0000 */
[----:B------:R-:W-:Y:S01]  /*24b90*/  R2UR UR5, R21 ;  /* 0x00000000150572ca */ /* 0x000fe200000e0000 */
[----:B0-----:R-:W-:-:S12]  /*24ba0*/  IMAD.WIDE R10, R3, 0x10, R4 ;  /* 0x00000010030a7825 */ /* 0x001fd800078e0204 */
        /* <DEDUP_REMOVED lines=60> */
.L_x_614:
[----:B------:R-:W-:Y:S05]  /*24f70*/  BSYNC B1 ;  /* 0x0000000000017941 */ /* 0x000fea0003800000 */
.L_x_613:
        /* <DEDUP_REMOVED lines=33> */
.L_x_616:
[----:B------:R-:W-:Y:S05]  /*25190*/  BSYNC B1 ;  /* 0x0000000000017941 */ /* 0x000fea0003800000 */
.L_x_615:
[----:B------:R2:W-:Y:S01]  /*251a0*/  STL [R0], R7 ;  /* 0x0000000700007387 */ /* 0x0005e20000100800 */
[----:B------:R-:W-:Y:S05]  /*251b0*/  BRA `(.L_x_386) ;  /* 0x00000000000c7947 */ /* 0x000fea0003800000 */
.L_x_612:
[----:B------:R-:W-:Y:S02]  /*251c0*/  R2UR UR4, R20 ;  /* 0x00000000140472ca */ /* 0x000fe400000e0000 */
[----:B------:R-:W-:-:S13]  /*251d0*/  R2UR UR5, R21 ;  /* 0x00000000150572ca */ /* 0x000fda00000e0000 */
[----:B------:R1:W-:Y:S02]  /*251e0*/  ST.E desc[UR4][R10.64+0x20], R32 ;  /* 0x000020200a007985 */ /* 0x0003e4000c101904 */
.L_x_386:
[----:B------:R-:W-:Y:S05]  /*251f0*/  BSYNC B0 ;  /* 0x0000000000007941 */ /* 0x000fea0003800000 */
.L_x_383:
[----:B0-----:R-:W-:Y:S02]  /*25200*/  IMAD.MOV.U32 R4, RZ, RZ, R8 ;  /* 0x000000ffff047224 */ /* 0x001fe400078e0008 */
[----:B-12-4-:R-:W-:Y:S02]  /*25210*/  IMAD.MOV.U32 R5, RZ, RZ, 0x0 ;  /* 0x00000000ff057424 */ /* 0x016fe400078e00ff */
[----:B-----5:R-:W-:Y:S02]  /*25220*/  IMAD.MOV.U32 R9, RZ, RZ, R3 ;  /* 0x000000ffff097224 */ /* 0x020fe400078e0003 */
[----:B---3--:R-:W-:Y:S05]  /*25230*/  RET.REL.NODEC R4 `(_Z5entryPcS_PiPxS1_S0_S0_P19HostDeviceInterfacei) ;  /* 0xfffffdac04707950 */ /* 0x008fea0003c3ffff */
        .type           $_Z5entryPcS_PiPxS1_S0_S0_P19HostDeviceInterfacei$_Z26java_lang_Integer_parseIntPciPi,@function
        .size           $_Z5entryPcS_PiPxS1_S0_S0_P19HostDeviceInterfacei$_Z26java_lang_Integer_parseIntPciPi,($_Z5entryPcS_PiPxS1_S0_S0_P19HostDeviceInterfacei$_Z28java_lang_Double_parseDoublePciPi - $_Z5entryPcS_PiPxS1_S0_S0_P19HostDeviceInterfacei$_Z26java_lang_Integer_parseIntPciPi)
$_Z5entryPcS_PiPxS1_S0_S0_P19HostDeviceInterfacei$_Z26java_lang_Integer_parseIntPciPi:
[----:B------:R-:W-:Y:S01]  /*25240*/  ISETP.NE.AND P0, PT, R7, -0x1, PT ;  /* 0xffffffff0700780c */ /* 0x000fe20003f05270 */
[----:B------:R-:W0:Y:S01]  /*25250*/  LDC.64 R20, c[0x0][0x358] ;  /* 0x0000d600ff147b82 */ /* 0x000e220000000a00 */
[----:B------:R-:W-:Y:S05]  /*25260*/  YIELD ;  /* 0x0000000000007946 */ /* 0x000fea0003800000 */
[----:B------:R-:W1:Y:S06]  /*25270*/  LDCU UR4, c[0x0][0x2f8] ;  /* 0x00005f00ff0477ac */ /* 0x000e6c0008000800 */
[----:B------:R-:W2:Y:S01]  /*25280*/  @P0 S2R R6, SR_CgaCtaId ;  /* 0x0000000000060919 */ /* 0x000ea20000008800 */
[----:B------:R-:W-:Y:S01]  /*25290*/  @P0 MOV R3, 0x400 ;  /* 0x0000040000030802 */ /* 0x000fe20000000f00 */
[----:B------:R-:W-:-:S02]  /*252a0*/  @!P0 IMAD.MOV.U32 R32, RZ, RZ, 0x5368 ;  /* 0x00005368ff208424 */ /* 0x000fc400078e00ff */
[----:B------:R-:W-:Y:S01]  /*252b0*/  @!P0 IMAD.MOV.U32 R13, RZ, RZ, RZ ;  /* 0x000000ffff0d8224 */ /* 0x000fe200078e00ff */
[----:B0-----:R-:W-:Y:S02]  /*252c0*/  @P0 R2UR UR6, R20 ;  /* 0x00000000140602ca */ /* 0x001fe400000e0000 */
[C---:B------:R-:W-:Y:S02]  /*252d0*/  @P0 R2UR UR7, R21.reuse ;  /* 0x00000000150702ca */ /* 0x040fe400000e0000 */
[----:B------:R-:W-:Y:S02]  /*252e0*/  @P0 R2UR UR5, R21 ;  /* 0x00000000150502ca */ /* 0x000fe400000e0000 */
[----:B--2---:R-:W-:Y:S01]  /*252f0*/  @P0 LEA R6, R6, R3, 0x18 ;  /* 0x0000000306060211 */ /* 0x004fe200078ec0ff */
[----:B-1----:R-:W-:Y:S01]  /*25300*/  VIADD R3, R8, -UR4 ;  /* 0x8000000408037c36 */ /* 0x002fe20008000000 */
[----:B------:R-:W-:-:S03]  /*25310*/  @P0 R2UR UR4, R20 ;  /* 0x00000000140402ca */ /* 0x000fc600000e0000 */
[----:B------:R-:W0:Y:S04]  /*25320*/  @P0 LDS.64 R4, [R6] ;  /* 0x0000000006040984 */ /* 0x000e280000000a00 */
[----:B------:R1:W-:Y:S01]  /*25330*/  @!P0 STL [R3], R32 ;  /* 0x0000002003008387 */ /* 0x0003e20000100800 */
[----:B0-----:R-:W-:-:S05]  /*25340*/  @P0 IMAD.WIDE R4, R7, 0x10, R4 ;  /* 0x0000001007040825 */ /* 0x001fca00078e0204 */
[----:B------:R-:W2:Y:S01]  /*25350*/  @P0 LD.E R13, desc[UR6][R4.64+0x28] ;  /* 0x00002806040d0980 */ /* 0x000ea2000c101900 */
[----:B------:R-:W-:-:S06]  /*25360*/  @!P0 IMAD.MOV.U32 R37, RZ, RZ, RZ ;  /* 0x000000ffff258224 */ /* 0x000fcc00078e00ff */
[----:B------:R1:W5:Y:S01]  /*25370*/  @P0 LD.E R37, desc[UR4][R4.64+0x20] ;  /* 0x0000200404250980 */ /* 0x000362000c101900 */
[----:B------:R-:W-:Y:S01]  /*25380*/  VIADD R11, R1, 0x158 ;  /* 0x00000158010b7836 */ /* 0x000fe20000000000 */
[----:B------:R-:W-:Y:S03]  /*25390*/  BSSY B1, `(.L_x_617) ;  /* 0x000017d000017945 */ /* 0x000fe60003800000 */
[----:B------:R-:W-:Y:S01]  /*253a0*/  IMAD.MOV.U32 R12, RZ, RZ, R11 ;  /* 0x000000ffff0c7224 */ /* 0x000fe200078e000b */
[----:B--2---:R-:W-:-:S13]  /*253b0*/  ISETP.GE.AND P0, PT, R13, 0x1, PT ;  /* 0x000000010d00780c */ /* 0x004fda0003f06270 */
[----:B-1----:R-:W-:Y:S05]  /*253c0*/  @!P0 BRA `(.L_x_618) ;  /* 0x0000001400e48947 */ /* 0x002fea0003800000 */
[----:B------:R-:W-:Y:S01]  /*253d0*/  ISETP.NE.AND P0, PT, R13, 0x1, PT ;  /* 0x000000010d00780c */ /* 0x000fe20003f05270 */
[----:B------:R-:W-:Y:S01]  /*253e0*/  BSSY B0, `(.L_x_619) ;  /* 0x00000fc000007945 */ /* 0x000fe20003800000 */
[----:B------:R-:W-:-:S11]  /*253f0*/  IMAD.MOV.U32 R41, RZ, RZ, RZ ;  /* 0x000000ffff297224 */ /* 0x000fd600078e00ff */
[----:B------:R-:W-:Y:S05]  /*25400*/  @!P0 BRA `(.L_x_620) ;  /* 0x0000000c00e48947 */ /* 0x000fea0003800000 */
[----:B------:R-:W-:Y:S01]  /*25410*/  LOP3.LUT R41, R13, 0x7ffffffe, RZ, 0xc0, !PT ;  /* 0x7ffffffe0d297812 */ /* 0x000fe200078ec0ff */
[----:B------:R-:W-:Y:S02]  /*25420*/  VIADD R8, R12, 0x1 ;  /* 0x000000010c087836 */ /* 0x000fe40000000000 */
[----:B------:R-:W-:Y:S02]  /*25430*/  IMAD.MOV.U32 R32, RZ, RZ, RZ ;  /* 0x000000ffff207224 */ /* 0x000fe400078e00ff */
[----:B------:R-:W-:Y:S02]  /*25440*/  IMAD.MOV.U32 R34, RZ, RZ, RZ ;  /* 0x000000ffff227224 */ /* 0x000fe400078e00ff */
[----:B------:R-:W-:-:S07]  /*25450*/  IMAD.MOV R36, RZ, RZ, -R41 ;  /* 0x000000ffff247224 */ /* 0x000fce00078e0a29 */
.L_x_637:
[----:B-----5:R-:W-:Y:S01]  /*25460*/  ISETP.NE.AND P0, PT, R37, -0x1, PT ;  /* 0xffffffff2500780c */ /* 0x020fe20003f05270 */
[----:B------:R-:W-:Y:S05]  /*25470*/  YIELD ;  /* 0x0000000000007946 */ /* 0x000fea0003800000 */
[----:B------:R-:W-:Y:S01]  /*25480*/  BSSY B3, `(.L_x_621) ;  /* 0x0000072000037945 */ /* 0x000fe20003800000 */
[----:B------:R-:W-:-:S06]  /*25490*/  VIADD R40, R34, 0x1 ;  /* 0x0000000122287836 */ /* 0x000fcc0000000000 */
[----:B01----:R-:W-:Y:S01]  /*254a0*/  @!P0 IMAD.MOV.U32 R4, RZ, RZ, 0x5368 ;  /* 0x00005368ff048424 */ /* 0x003fe200078e00ff */
[----:B------:R-:W-:-:S04]  /*254b0*/  @!P0 PRMT R5, RZ, 0x7610, R5 ;  /* 0x00007610ff058816 */ /* 0x000fc80000000005 */
[----:B------:R0:W-:Y:S01]  /*254c0*/  @!P0 STL [R3], R4 ;  /* 0x0000000403008387 */ /* 0x0001e20000100800 */
[----:B--23--:R-:W-:Y:S05]  /*254d0*/  @!P0 BRA `(.L_x_622) ;  /* 0x0000000400b08947 */ /* 0x00cfea0003800000 */
[----:B------:R-:W1:Y:S01]  /*254e0*/  S2R R5, SR_CgaCtaId ;  /* 0x0000000000057919 */ /* 0x000e620000008800 */
[----:B------:R-:W-:Y:S02]  /*254f0*/  MOV R42, 0x400 ;  /* 0x00000400002a7802 */ /* 0x000fe40000000f00 */
[----:B------:R-:W-:Y:S02]  /*25500*/  R2UR UR4, R20 ;  /* 0x00000000140472ca */ /* 0x000fe400000e0000 */
[----:B------:R-:W-:Y:S02]  /*25510*/  R2UR UR5, R21 ;  /* 0x00000000150572ca */ /* 0x000fe400000e0000 */
[----:B-1----:R-:W-:-:S05]  /*25520*/  LEA R42, R5, R42, 0x18 ;  /* 0x0000002a052a7211 */ /* 0x002fca00078ec0ff */
[----:B0-----:R-:W0:Y:S02]  /*25530*/  LDS.128 R4, [R42] ;  /* 0x000000002a047984 */ /* 0x001e240000000c00 */
        /* <DEDUP_REMOVED lines=46> */
[----:B0-----:R-:W0:Y:S02]  /*25820*/  LDS.64 R6, [R42] ;  /* 0x000000002a067984 */ /* 0x001e240000000a00 */
        /* <DEDUP_REMOVED lines=13> */
.L_x_625:
[----:B------:R-:W-:Y:S05]  /*25900*/  BSYNC B4 ;  /* 0x0000000000047941 */ /* 0x000fea0003800000 */
.L_x_624:
        /* <DEDUP_REMOVED lines=32> */
.L_x_627:
[----:B------:R-:W-:Y:S05]  /*25b10*/  BSYNC B4 ;  /* 0x0000000000047941 */ /* 0x000fea0003800000 */
.L_x_626:
[----:B------:R2:W-:Y:S01]  /*25b20*/  STL [R3], R6 ;  /* 0x0000000603007387 */ /* 0x0005e20000100800 */
[----:B------:R-:W-:Y:S01]  /*25b30*/  PRMT R5, RZ, 0x7610, R5 ;  /* 0x00007610ff057816 */ /* 0x000fe20000000005 */
[----:B------:R-:W-:Y:S06]  /*25b40*/  BRA `(.L_x_622) ;  /* 0x0000000000147947 */ /* 0x000fec0003800000 */
.L_x_623:
[----:B------:R-:W-:Y:S02]  /*25b50*/  R2UR UR4, R20 ;  /* 0x00000000140472ca */ /* 0x000fe400000e0000 */
[----:B------:R-:W-:Y:S02]  /*25b60*/  R2UR UR5, R21 ;  /* 0x00000000150572ca */ /* 0x000fe400000e0000 */
[----:B------:R-:W-:-:S05]  /*25b70*/  IADD3 R4, P0, PT, R44, R32, RZ ;  /* 0x000000202c047210 */ /* 0x000fca0007f1e0ff */
[----:B------:R-:W-:-:S06]  /*25b80*/  IMAD.X R5, RZ, RZ, R45, P0 ;  /* 0x000000ffff057224 */ /* 0x000fcc00000e062d */
[----:B------:R1:W5:Y:S02]  /*25b90*/  LD.E.U8 R5, desc[UR4][R4.64+0x20] ;  /* 0x0000200404057980 */ /* 0x000364000c101100 */
.L_x_622:
[----:B------:R-:W-:Y:S05]  /*25ba0*/  BSYNC B3 ;  /* 0x0000000000037941 */ /* 0x000fea0003800000 */
.L_x_621:
[----:B-----5:R3:W-:Y:S01]  /*25bb0*/  STL.U8 [R8+-0x1], R5 ;  /* 0xffffff0508007387 */ /* 0x0207e20000100000 */
[----:B------:R-:W-:Y:S01]  /*25bc0*/  ISETP.NE.AND P0, PT, R37, -0x1, PT ;  /* 0xffffffff2500780c */ /* 0x000fe20003f05270 */
[----:B------:R-:W-:-:S12]  /*25bd0*/  BSSY B3, `(.L_x_628) ;  /* 0x0000075000037945 */ /* 0x000fd80003800000 */
[----:B---3--:R-:W-:Y:S05]  /*25be0*/  @!P0 BRA `(.L_x_629) ;  /* 0x0000000400c08947 */ /* 0x008fea0003800000 */
[----:B------:R-:W3:Y:S01]  /*25bf0*/  S2R R5, SR_CgaCtaId ;  /* 0x0000000000057919 */ /* 0x000ee20000008800 */
[----:B------:R-:W-:Y:S02]  /*25c00*/  MOV R44, 0x400 ;  /* 0x00000400002c7802 */ /* 0x000fe40000000f00 */
[----:B------:R-:W-:Y:S02]  /*25c10*/  R2UR UR4, R20 ;  /* 0x00000000140472ca */ /* 0x000fe400000e0000 */
[----:B------:R-:W-:Y:S02]  /*25c20*/  R2UR UR5, R21 ;  /* 0x00000000150572ca */ /* 0x000fe400000e0000 */
[----:B---3--:R-:W-:-:S05]  /*25c30*/  LEA R44, R5, R44, 0x18 ;  /* 0x0000002c052c7211 */ /* 0x008fca00078ec0ff */
[----:B012---:R-:W0:Y:S02]  /*25c40*/  LDS.128 R4, [R44] ;  /* 0x000000002c047984 */ /* 0x007e240000000c00 */
        /* <DEDUP_REMOVED lines=59> */
.L_x_632:
[----:B------:R-:W-:Y:S01]  /*26000*/  IMAD.MOV.U32 R4, RZ, RZ, 0x5272 ;  /* 0x00005272ff047424 */ /* 0x000fe200078e00ff */
[----:B------:R-:W-:Y:S01]  /*26010*/  PLOP3.LUT P0, PT, PT, PT, PT, 0x8, 0x80 ;  /* 0x000000000080781c */ /* 0x000fe20003f0e170 */
[----:B------:R-:W-:-:S03]  /*26020*/  IMAD.MOV.U32 R7, RZ, RZ, -0x1 ;  /* 0xffffffffff077424 */ /* 0x000fc600078e00ff */
[----:B------:R0:W-:Y:S09]  /*26030*/  STL [R3], R4 ;  /* 0x0000000403007387 */ /* 0x0001f20000100800 */
.L_x_633:
[----:B------:R-:W-:Y:S05]  /*26040*/  BSYNC B4 ;  /* 0x0000000000047941 */ /* 0x000fea0003800000 */
.L_x_631:
        /* <DEDUP_REMOVED lines=31> */
.L_x_635:
[----:B------:R-:W-:Y:S05]  /*26240*/  BSYNC B4 ;  /* 0x0000000000047941 */ /* 0x000fea0003800000 */
.L_x_634:
[----:B------:R3:W-:Y:S01]  /*26250*/  STL [R3], R6 ;  /* 0x0000000603007387 */ /* 0x0007e20000100800 */
[----:B------:R-:W-:Y:S01]  /*26260*/  PRMT R5, RZ, 0x7610, R5 ;  /* 0x00007610ff057816 */ /* 0x000fe20000000005 */
[----:B------:R-:W-:Y:S06]  /*26270*/  BRA `(.L_x_636) ;  /* 0x0000000000287947 */ /* 0x000fec0003800000 */
.L_x_630:
[----:B------:R-:W-:Y:S01]  /*26280*/  VIADD R5, R32, 0x4 ;  /* 0x0000000420057836 */ /* 0x000fe20000000000 */
[----:B------:R-:W-:Y:S02]  /*26290*/  R2UR UR4, R20 ;  /* 0x00000000140472ca */ /* 0x000fe400000e0000 */
[----:B------:R-:W-:Y:S02]  /*262a0*/  R2UR UR5, R21 ;  /* 0x00000000150572ca */ /* 0x000fe400000e0000 */
[----:B------:R-:W-:-:S05]  /*262b0*/  IADD3 R4, P0, PT, R42, R5, RZ ;  /* 0x000000052a047210 */ /* 0x000fca0007f1e0ff */
[----:B------:R-:W-:-:S06]  /*262c0*/  IMAD.X R5, RZ, RZ, R43, P0 ;  /* 0x000000ffff057224 */ /* 0x000fcc00000e062b */
[----:B------:R1:W5:Y:S01]  /*262d0*/  LD.E.U8 R5, desc[UR4][R4.64+0x20] ;  /* 0x0000200404057980 */ /* 0x000362000c101100 */
[----:B------:R-:W-:Y:S05]  /*262e0*/  BRA `(.L_x_636) ;  /* 0x00000000000c7947 */ /* 0x000fea0003800000 */
.L_x_629:
[----:B01----:R-:W-:Y:S01]  /*262f0*/  IMAD.MOV.U32 R4, RZ, RZ, 0x5368 ;  /* 0x00005368ff047424 */ /* 0x003fe200078e00ff */
[----:B------:R-:W-:-:S04]  /*26300*/  PRMT R5, RZ, 0x7610, R5 ;  /* 0x00007610ff057816 */ /* 0x000fc80000000005 */
[----:B------:R0:W-:Y:S03]  /*26310*/  STL [R3], R4 ;  /* 0x0000000403007387 */ /* 0x0001e60000100800 */
.L_x_636:
[----:B------:R-:W-:Y:S05]  /*26320*/  BSYNC B3 ;  /* 0x0000000000037941 */ /* 0x000fea0003800000 */
.L_x_628:
[----:B------:R-:W-:Y:S01]  /*26330*/  VIADD R36, R36, 0x2 ;  /* 0x0000000224247836 */ /* 0x000fe20000000000 */
[----:B-----5:R4:W-:Y:S01]  /*26340*/  STL.U8 [R8], R5 ;  /* 0x0000000508007387 */ /* 0x0209e20000100000 */
[----:B------:R-:W-:Y:S02]  /*26350*/  VIADD R34, R34, 0x2 ;  /* 0x0000000222227836 */ /* 0x000fe40000000000 */
[----:B------:R-:W-:Y:S01]  /*26360*/  VIADD R32, R32, 0x8 ;  /* 0x0000000820207836 */ /* 0x000fe20000000000 */
[----:B------:R-:W-:Y:S01]  /*26370*/  ISETP.NE.AND P0, PT, R36, RZ, PT ;  /* 0x000000ff2400720c */ /* 0x000fe20003f05270 */
[----:B----4-:R-:W-:-:S12]  /*26380*/  VIADD R8, R8, 0x2 ;  /* 0x0000000208087836 */ /* 0x010fd80000000000 */
[----:B------:R-:W-:Y:S05]  /*26390*/  @P0 BRA `(.L_x_637) ;  /* 0xfffffff000300947 */ /* 0x000fea000383ffff */
.L_x_620:
[----:B------:R-:W-:Y:S05]  /*263a0*/  BSYNC B0 ;  /* 0x0000000000007941 */ /* 0x000fea0003800000 */
.L_x_619:
[----:B01----:R-:W-:-:S04]  /*263b0*/  LOP3.LUT R4, R13, 0x1, RZ, 0xc0, !PT ;  /* 0x000000010d047812 */ /* 0x003fc800078ec0ff */
[----:B------:R-:W-:-:S13]  /*263c0*/  ISETP.NE.U32.AND P0, PT, R4, 0x1, PT ;  /* 0x000000010400780c */ /* 0x000fda0003f05070 */
[----:B------:R-:W-:Y:S05]  /*263d0*/  @P0 BRA `(.L_x_618) ;  /* 0x0000000400e00947 */ /* 0x000fea0003800000 */
[----:B-----5:R-:W-:Y:S01]  /*263e0*/  ISETP.NE.AND P0, PT, R37, -0x1, PT ;  /* 0xffffffff2500780c */ /* 0x020fe20003f05270 */
[----:B------:R-:W-:-:S12]  /*263f0*/  BSSY B0, `(.L_x_638) ;  /* 0x0000074000007945 */ /* 0x000fd80003800000 */
[----:B------:R-:W-:Y:S05]  /*26400*/  @!P0 BRA `(.L_x_639) ;  /* 0x0000000400bc8947 */ /* 0x000fea0003800000 */
[----:B------:R-:W0:Y:S01]  /*26410*/  S2R R5, SR_CgaCtaId ;  /* 0x0000000000057919 */ /* 0x000e220000008800 */
        /* <DEDUP_REMOVED lines=64> */
.L_x_642:
[----:B------:R-:W-:Y:S01]  /*26820*/  IMAD.MOV.U32 R4, RZ, RZ, 0x5272 ;  /* 0x00005272ff047424 */ /* 0x000fe200078e00ff */
[----:B------:R-:W-:Y:S01]  /*26830*/  PLOP3.LUT P0, PT, PT, PT, PT, 0x8, 0x80 ;  /* 0x000000000080781c */ /* 0x000fe20003f0e170 */
[----:B------:R-:W-:-:S03]  /*26840*/  IMAD.MOV.U32 R15, RZ, RZ, -0x1 ;  /* 0xffffffffff0f7424 */ /* 0x000fc600078e00ff */
[----:B------:R0:W-:Y:S09]  /*26850*/  STL [R3], R4 ;  /* 0x0000000403007387 */ /* 0x0001f20000100800 */
.L_x_643:
[----:B------:R-:W-:Y:S05]  /*26860*/  BSYNC B3 ;  /* 0x0000000000037941 */ /* 0x000fea0003800000 */
.L_x_641:
        /* <DEDUP_REMOVED lines=31> */
.L_x_645:
[----:B------:R-:W-:Y:S05]  /*26a60*/  BSYNC B3 ;  /* 0x0000000000037941 */ /* 0x000fea0003800000 */
.L_x_644:
[----:B------:R2:W-:Y:S01]  /*26a70*/  STL [R3], R6 ;  /* 0x0000000603007387 */ /* 0x0005e20000100800 */
[----:B01----:R-:W-:Y:S01]  /*26a80*/  PRMT R4, RZ, 0x7610, R4 ;  /* 0x00007610ff047816 */ /* 0x003fe20000000004 */
[----:B------:R-:W-:Y:S06]  /*26a90*/  BRA `(.L_x_646) ;  /* 0x0000000000247947 */ /* 0x000fec0003800000 */
.L_x_640:
[----:B------:R-:W-:Y:S02]  /*26aa0*/  R2UR UR4, R20 ;  /* 0x00000000140472ca */ /* 0x000fe400000e0000 */
[----:B------:R-:W-:Y:S02]  /*26ab0*/  R2UR UR5, R21 ;  /* 0x00000000150572ca */ /* 0x000fe400000e0000 */
[----:B------:R-:W-:-:S05]  /*26ac0*/  LEA R4, P0, R41, R42, 0x2 ;  /* 0x0000002a29047211 */ /* 0x000fca00078010ff */
[----:B------:R-:W-:-:S06]  /*26ad0*/  IMAD.X R5, RZ, RZ, R43, P0 ;  /* 0x000000ffff057224 */ /* 0x000fcc00000e062b */
[----:B------:R0:W5:Y:S01]  /*26ae0*/  LD.E.U8 R4, desc[UR4][R4.64+0x20] ;  /* 0x0000200404047980 */ /* 0x000162000c101100 */
[----:B------:R-:W-:Y:S05]  /*26af0*/  BRA `(.L_x_646) ;  /* 0x00000000000c7947 */ /* 0x000fea0003800000 */
.L_x_639:
[----:B--23--:R-:W-:Y:S01]  /*26b00*/  IMAD.MOV.U32 R6, RZ, RZ, 0x5368 ;  /* 0x00005368ff067424 */ /* 0x00cfe200078e00ff */
[----:B------:R-:W-:-:S04]  /*26b10*/  PRMT R4, RZ, 0x7610, R4 ;  /* 0x00007610ff047816 */ /* 0x000fc80000000004 */
[----:B------:R1:W-:Y:S03]  /*26b20*/  STL [R3], R6 ;  /* 0x0000000603007387 */ /* 0x0003e60000100800 */
.L_x_646:
[----:B------:R-:W-:Y:S05]  /*26b30*/  BSYNC B0 ;  /* 0x0000000000007941 */ /* 0x000fea0003800000 */
.L_x_638:
[----:B------:R-:W-:-:S05]  /*26b40*/  IMAD.IADD R41, R41, 0x1, R12 ;  /* 0x0000000129297824 */ /* 0x000fca00078e020c */
[----:B-----5:R4:W-:Y:S02]  /*26b50*/  STL.U8 [R41], R4 ;  /* 0x0000000429007387 */ /* 0x0209e40000100000 */
.L_x_618:
[----:B------:R-:W-:Y:S05]  /*26b60*/  BSYNC B1 ;  /* 0x0000000000017941 */ /* 0x000fea0003800000 */
.L_x_617:
[----:B------:R-:W-:Y:S01]  /*26b70*/  IMAD.IADD R13, R13, 0x1, R12 ;  /* 0x000000010d0d7824 */ /* 0x000fe200078e020c */
[----:B------:R-:W-:Y:S04]  /*26b80*/  BSSY B0, `(.L_x_647) ;  /* 0x0000009000007945 */ /* 0x000fe80003800000 */
[----:B------:R0:W-:Y:S02]  /*26b90*/  STL.U8 [R13], RZ ;  /* 0x000000ff0d007387 */ /* 0x0001e40000100000 */
.L_x_648:
[----:B------:R-:W1:Y:S02]  /*26ba0*/  LDL.U8 R15, [R12] ;  /* 0x000000000c0f7983 */ /* 0x000e640000100000 */
[C---:B-123--:R-:W-:Y:S01]  /*26bb0*/  VIADD R3, R15.reuse, 0xfffffff7 ;  /* 0xfffffff70f037836 */ /* 0x04efe20000000000 */
[----:B------:R-:W-:-:S04]  /*26bc0*/  ISETP.NE.AND P0, PT, R15, 0x20, PT ;  /* 0x000000200f00780c */ /* 0x000fc80003f05270 */
[----:B------:R-:W-:-:S04]  /*26bd0*/  LOP3.LUT R3, R3, 0xffff, RZ, 0xc0, !PT ;  /* 0x0000ffff03037812 */ /* 0x000fc800078ec0ff */
[----:B------:R-:W-:-:S13]  /*26be0*/  ISETP.GE.U32.AND P0, PT, R3, 0x5, P0 ;  /* 0x000000050300780c */ /* 0x000fda0000706070 */
[----:B------:R-:W-:Y:S01]  /*26bf0*/  @!P0 VIADD R12, R12, 0x1 ;  /* 0x000000010c0c8836 */ /* 0x000fe20000000000 */
[----:B------:R-:W-:Y:S06]  /*26c00*/  @!P0 BRA `(.L_x_648) ;  /* 0xfffffffc00e48947 */ /* 0x000fec000383ffff */
[----:B------:R-:W-:Y:S05]  /*26c10*/  BSYNC B0 ;  /* 0x0000000000007941 */ /* 0x000fea0003800000 */
.L_x_647:
[----:B------:R-:W-:-:S13]  /*26c20*/  ISETP.NE.AND P0, PT, R15, 0x2d, PT ;  /* 0x0000002d0f00780c */ /* 0x000fda0003f05270 */
[----:B------:R-:W-:Y:S05]  /*26c30*/  @!P0 BRA `(.L_x_649) ;  /* 0x00000014006c8947 */ /* 0x000fea0003800000 */
[----:B------:R-:W-:Y:S01]  /*26c40*/  IMAD.MOV.U32 R8, RZ, RZ, 0x1 ;  /* 0x00000001ff087424 */ /* 0x000fe200078e00ff */
[----:B------:R-:W-:Y:S01]  /*26c50*/  STL.U8 [R1+0x257], RZ ;  /* 0x000257ff01007387 */ /* 0x000fe20000100000 */
[----:B------:R-:W-:Y:S01]  /*26c60*/  IMAD.MOV.U32 R3, RZ, RZ, 0x2 ;  /* 0x00000002ff037424 */ /* 0x000fe200078e00ff */
[----:B------:R-:W-:Y:S01]  /*26c70*/  ISETP.NE.AND P0, PT, R15, 0x2b, PT ;  /* 0x0000002b0f00780c */ /* 0x000fe20003f05270 */
[----:B0-----:R-:W-:Y:S01]  /*26c80*/  IMAD.MOV.U32 R13, RZ, RZ, 0x7 ;  /* 0x00000007ff0d7424 */ /* 0x001fe200078e00ff */
[----:B------:R0:W-:Y:S01]  /*26c90*/  STL.U8 [R1+0x258], R8 ;  /* 0x0002580801007387 */ /* 0x0001e20000100000 */
[----:B------:R-:W-:Y:S01]  /*26ca0*/  IMAD.MOV.U32 R14, RZ, RZ, 0x8 ;  /* 0x00000008ff0e7424 */ /* 0x000fe200078e00ff */
[----:B------:R-:W-:Y:S01]  /*26cb0*/  BSSY B0, `(.L_x_650) ;  /* 0x0000090000007945 */ /* 0x000fe20003800000 */
[----:B----4-:R-:W-:Y:S01]  /*26cc0*/  IMAD.MOV.U32 R4, RZ, RZ, 0x3 ;  /* 0x00000003ff047424 */ /* 0x010fe200078e00ff */
[----:B------:R1:W-:Y:S01]  /*26cd0*/  STL.U8 [R1+0x259], R3 ;  /* 0x0002590301007387 */ /* 0x0003e20000100000 */
[----:B------:R-:W-:-:S02]  /*26ce0*/  IMAD.MOV.U32 R5, RZ, RZ, 0x4 ;  /* 0x00000004ff057424 */ /* 0x000fc400078e00ff */
[----:B------:R-:W-:Y:S01]  /*26cf0*/  IMAD.MOV.U32 R6, RZ, RZ, 0x5 ;  /* 0x00000005ff067424 */ /* 0x000fe200078e00ff */
[----:B------:R2:W-:Y:S01]  /*26d00*/  STL.U8 [R1+0x25a], R4 ;  /* 0x00025a0401007387 */ /* 0x0005e20000100000 */
[----:B------:R-:W-:Y:S01]  /*26d10*/  IMAD.MOV.U32 R7, RZ, RZ, 0x6 ;  /* 0x00000006ff077424 */ /* 0x000fe200078e00ff */
[----:B0-----:R-:W-:Y:S01]  /*26d20*/  PRMT R8, R13, 0x7610, R8 ;  /* 0x000076100d087816 */ /* 0x001fe20000000008 */
[----:B------:R-:W-:Y:S01]  /*26d30*/  IMAD.MOV.U32 R13, RZ, RZ, 0x9 ;  /* 0x00000009ff0d7424 */ /* 0x000fe200078e00ff */
[----:B------:R0:W-:Y:S01]  /*26d40*/  STL.U8 [R1+0x25b], R5 ;  /* 0x00025b0501007387 */ /* 0x0001e20000100000 */
[----:B-1----:R-:W-:Y:S01]  /*26d50*/  PRMT R3, R14, 0x7610, R3 ;  /* 0x000076100e037816 */ /* 0x002fe20000000003 */
[----:B------:R-:W-:Y:S02]  /*26d60*/  IMAD.MOV.U32 R14, RZ, RZ, 0x64 ;  /* 0x00000064ff0e7424 */ /* 0x000fe400078e00ff */
[----:B------:R1:W-:Y:S01]  /*26d70*/  STL.U8 [R1+0x25e], R8 ;  /* 0x00025e0801007387 */ /* 0x0003e20000100000 */
[----:B--2---:R-:W-:Y:S01]  /*26d80*/  PRMT R4, R13, 0x7610, R4 ;  /* 0x000076100d047816 */ /* 0x004fe20000000004 */
[----:B------:R-:W-:-:S02]  /*26d90*/  IMAD.MOV.U32 R13, RZ, RZ, 0xa ;  /* 0x0000000aff0d7424 */ /* 0x000fc400078e00ff */
[----:B------:R2:W-:Y:S01]  /*26da0*/  STL.U8 [R1+0x25c], R6 ;  /* 0x00025c0601007387 */ /* 0x0005e20000100000 */
[----:B0-----:R-:W-:-:S03]  /*26db0*/  PRMT R5, R14, 0x7610, R5 ;  /* 0x000076100e057816 */ /* 0x001fc60000000005 */
[----:B------:R0:W-:Y:S01]  /*26dc0*/  STL.U8 [R1+0x25f], R3 ;  /* 0x00025f0301007387 */ /* 0x0001e20000100000 */
[----:B-1----:R-:W-:-:S03]  /*26dd0*/  IMAD.MOV.U32 R8, RZ, RZ, 0xe ;  /* 0x0000000eff087424 */ /* 0x002fc600078e00ff */
[----:B------:R-:W-:Y:S01]  /*26de0*/  STL.U8 [R1+0x261], R5 ;  /* 0x0002610501007387 */ /* 0x000fe20000100000 */
[----:B--2---:R-:W-:Y:S01]  /*26df0*/  PRMT R6, R13, 0x7610, R6 ;  /* 0x000076100d067816 */ /* 0x004fe20000000006 */
[----:B------:R-:W-:Y:S02]  /*26e00*/  IMAD.MOV.U32 R13, RZ, RZ, 0xb ;  /* 0x0000000bff0d7424 */ /* 0x000fe400078e00ff */
[----:B------:R-:W-:Y:S04]  /*26e10*/  STL.U8 [R1+0x262], R5 ;  /* 0x0002620501007387 */ /* 0x000fe80000100000 */
[----:B------:R-:W-:Y:S01]  /*26e20*/  STL.U8 [R1+0x263], R5 ;  /* 0x0002630501007387 */ /* 0x000fe20000100000 */
[----:B0-----:R-:W-:Y:S01]  /*26e30*/  PRMT R3, R13, 0x7610, R3 ;  /* 0x000076100d037816 */ /* 0x001fe20000000003 */
[----:B------:R-:W-:-:S02]  /*26e40*/  IMAD.MOV.U32 R13, RZ, RZ, 0x10 ;  /* 0x00000010ff0d7424 */ /* 0x000fc400078e00ff */
[----:B------:R-:W-:Y:S04]  /*26e50*/  STL.U8 [R1+0x264], R5 ;  /* 0x0002640501007387 */ /* 0x000fe80000100000 */
        /* <DEDUP_REMOVED lines=8> */
[----:B------:R0:W-:Y:S04]  /*26ee0*/  STL.U8 [R1+0x287], R5 ;  /* 0x0002870501007387 */ /* 0x0001e80000100000 */
[----:B------:R1:W-:Y:S04]  /*26ef0*/  STL.U8 [R1+0x260], R4 ;  /* 0x0002600401007387 */ /* 0x0003e80000100000 */
[----:B------:R-:W-:Y:S01]  /*26f00*/  STL.U8 [R1+0x268], R6 ;  /* 0x0002680601007387 */ /* 0x000fe20000100000 */
[----:B0-----:R-:W-:Y:S01]  /*26f10*/  PRMT R5, R8, 0x7610, R5 ;  /* 0x0000761008057816 */ /* 0x001fe20000000005 */
[----:B------:R-:W-:-:S02]  /*26f20*/  IMAD.MOV.U32 R8, RZ, RZ, 0xf ;  /* 0x0000000fff087424 */ /* 0x000fc400078e00ff */
[----:B------:R0:W-:Y:S01]  /*26f30*/  STL.U8 [R1+0x288], R6 ;  /* 0x0002880601007387 */ /* 0x0001e20000100000 */
[----:B-1----:R-:W-:-:S03]  /*26f40*/  IMAD.MOV.U32 R4, RZ, RZ, 0xc ;  /* 0x0000000cff047424 */ /* 0x002fc600078e00ff */
[----:B------:R1:W-:Y:S04]  /*26f50*/  STL.U8 [R1+0x25d], R7 ;  /* 0x00025d0701007387 */ /* 0x0003e80000100000 */
[----:B------:R-:W-:Y:S01]  /*26f60*/  STL.U8 [R1+0x269], R3 ;  /* 0x0002690301007387 */ /* 0x000fe20000100000 */
[----:B0-----:R-:W-:Y:S01]  /*26f70*/  PRMT R6, R8, 0x7610, R6 ;  /* 0x0000761008067816 */ /* 0x001fe20000000006 */
[----:B------:R-:W-:Y:S02]  /*26f80*/  IMAD.MOV.U32 R8, RZ, RZ, 0x11 ;  /* 0x00000011ff087424 */ /* 0x000fe400078e00ff */
[----:B------:R0:W-:Y:S01]  /*26f90*/  STL.U8 [R1+0x289], R3 ;  /* 0x0002890301007387 */ /* 0x0001e20000100000 */
[----:B-1----:R-:W-:-:S03]  /*26fa0*/  IMAD.MOV.U32 R7, RZ, RZ, 0xd ;  /* 0x0000000dff077424 */ /* 0x002fc600078e00ff */
[----:B------:R-:W-:Y:S04]  /*26fb0*/  STL.U8 [R1+0x26a], R4 ;  /* 0x00026a0401007387 */ /* 0x000fe80000100000 */
[----:B------:R1:W-:Y:S01]  /*26fc0*/  STL.U8 [R1+0x28a], R4 ;  /* 0x00028a0401007387 */ /* 0x0003e20000100000 */
[----:B0-----:R-:W-:Y:S01]  /*26fd0*/  PRMT R3, R13, 0x7610, R3 ;  /* 0x000076100d037816 */ /* 0x001fe20000000003 */
[----:B------:R-:W-:Y:S02]  /*26fe0*/  IMAD.MOV.U32 R13, RZ, RZ, 0x12 ;  /* 0x00000012ff0d7424 */ /* 0x000fe400078e00ff */
[----:B------:R-:W-:Y:S04]  /*26ff0*/  STL.U8 [R1+0x26b], R7 ;  /* 0x00026b0701007387 */ /* 0x000fe80000100000 */
[----:B------:R0:W-:Y:S01]  /*27000*/  STL.U8 [R1+0x28b], R7 ;  /* 0x00028b0701007387 */ /* 0x0001e20000100000 */
[----:B-1----:R-:W-:Y:S01]  /*27010*/  PRMT R4, R8, 0x7610, R4 ;  /* 0x0000761008047816 */ /* 0x002fe20000000004 */
[----:B------:R-:W-:-:S02]  /*27020*/  IMAD.MOV.U32 R8, RZ, RZ, 0x13 ;  /* 0x00000013ff087424 */ /* 0x000fc400078e00ff */
        /* <DEDUP_REMOVED lines=66> */
[----:B0-----:R-:W-:-:S03]  /*27450*/  PRMT R5, R13, 0x7610, R5 ;  /* 0x000076100d057816 */ /* 0x001fc60000000005 */
[----:B------:R-:W-:Y:S04]  /*27460*/  STL.U8 [R1+0x27e], R4 ;  /* 0x00027e0401007387 */ /* 0x000fe80000100000 */
[----:B------:R-:W-:Y:S01]  /*27470*/  STL.U8 [R1+0x29e], R4 ;  /* 0x00029e0401007387 */ /* 0x000fe20000100000 */
[----:B-1----:R-:W-:-:S03]  /*27480*/  PRMT R6, R8, 0x7610, R6 ;  /* 0x0000761008067816 */ /* 0x002fc60000000006 */
[----:B------:R-:W-:Y:S04]  /*27490*/  STL.U8 [R1+0x27f], R7 ;  /* 0x00027f0701007387 */ /* 0x000fe80000100000 */
[----:B------:R-:W-:Y:S04]  /*274a0*/  STL.U8 [R1+0x29f], R7 ;  /* 0x00029f0701007387 */ /* 0x000fe80000100000 */
[----:B------:R-:W-:Y:S04]  /*274b0*/  STL.U8 [R1+0x280], R5 ;  /* 0x0002800501007387 */ /* 0x000fe80000100000 */
[----:B------:R-:W-:Y:S04]  /*274c0*/  STL.U8 [R1+0x2a0], R5 ;  /* 0x0002a00501007387 */ /* 0x000fe80000100000 */
[----:B------:R-:W-:Y:S04]  /*274d0*/  STL.U8 [R1+0x281], R6 ;  /* 0x0002810601007387 */ /* 0x000fe80000100000 */
[----:B------:R-:W-:Y:S04]  /*274e0*/  STL.U8 [R1+0x2a1], R6 ;  /* 0x0002a10601007387 */ /* 0x000fe80000100000 */
[----:B------:R-:W-:Y:S04]  /*274f0*/  STL.U8 [R1+0x27d], R3 ;  /* 0x00027d0301007387 */ /* 0x000fe80000100000 */
[----:B------:R0:W-:Y:S02]  /*27500*/  STL.U8 [R1+0x29d], R3 ;  /* 0x00029d0301007387 */ /* 0x0001e40000100000 */
[----:B0-----:R-:W-:-:S05]  /*27510*/  SEL R3, RZ, 0x1, P0 ;  /* 0x00000001ff037807 */ /* 0x001fca0000000000 */
[----:B------:R-:W-:-:S07]  /*27520*/  IMAD.IADD R3, R3, 0x1, R12 ;  /* 0x0000000103037824 */ /* 0x000fce00078e020c */
.L_x_651:
[----:B------:R-:W2:Y:S01]  /*27530*/  LDL.U8 R20, [R3] ;  /* 0x0000000003147983 */ /* 0x000ea20000100000 */
[----:B------:R-:W-:Y:S02]  /*27540*/  IMAD.MOV.U32 R6, RZ, RZ, R3 ;  /* 0x000000ffff067224 */ /* 0x000fe400078e0003 */
[C---:B--2---:R-:W-:Y:S01]  /*27550*/  VIADD R4, R20.reuse, 0xfffffff7 ;  /* 0xfffffff714047836 */ /* 0x044fe20000000000 */
[----:B------:R-:W-:-:S04]  /*27560*/  ISETP.NE.AND P0, PT, R20, 0x20, PT ;  /* 0x000000201400780c */ /* 0x000fc80003f05270 */
[----:B------:R-:W-:-:S04]  /*27570*/  LOP3.LUT R4, R4, 0xffff, RZ, 0xc0, !PT ;  /* 0x0000ffff04047812 */ /* 0x000fc800078ec0ff */
[----:B------:R-:W-:-:S13]  /*27580*/  ISETP.GE.U32.AND P0, PT, R4, 0x5, P0 ;  /* 0x000000050400780c */ /* 0x000fda0000706070 */
[----:B------:R-:W-:Y:S01]  /*27590*/  @!P0 VIADD R3, R3, 0x1 ;  /* 0x0000000103038836 */ /* 0x000fe20000000000 */
[----:B------:R-:W-:Y:S06]  /*275a0*/  @!P0 BRA `(.L_x_651) ;  /* 0xfffffffc00e08947 */ /* 0x000fec000383ffff */
[----:B------:R-:W-:Y:S05]  /*275b0*/  BSYNC B0 ;  /* 0x0000000000007941 */ /* 0x000fea0003800000 */
.L_x_650:
[----:B------:R-:W-:-:S13]  /*275c0*/  ISETP.NE.AND P0, PT, R20, 0x2d, PT ;  /* 0x0000002d1400780c */ /* 0x000fda0003f05270 */
[----:B------:R-:W-:-:S04]  /*275d0*/  @P0 ISETP.NE.AND P1, PT, R20, 0x2b, PT ;  /* 0x0000002b1400080c */ /* 0x000fc80003f25270 */
[----:B------:R-:W-:-:S05]  /*275e0*/  @P0 SEL R3, RZ, 0x1, P1 ;  /* 0x00000001ff030807 */ /* 0x000fca0000800000 */
[----:B------:R-:W-:-:S04]  /*275f0*/  @P0 IMAD.IADD R3, R6, 0x1, R3 ;  /* 0x0000000106030824 */ /* 0x000fc800078e0203 */
[C---:B------:R-:W-:Y:S02]  /*27600*/  @P0 VIADD R5, R3.reuse, 0x2 ;  /* 0x0000000203050836 */ /* 0x040fe40000000000 */
[----:B------:R-:W-:Y:S02]  /*27610*/  @P0 VIADD R4, R3, 0x1 ;  /* 0x0000000103040836 */ /* 0x000fe40000000000 */
[----:B------:R-:W-:-:S05]  /*27620*/  @!P0 VIADD R3, R6, 0x1 ;  /* 0x0000000106038836 */ /* 0x000fca0000000000 */
[----:B------:R-:W2:Y:S01]  /*27630*/  LDL.U8 R7, [R3] ;  /* 0x0000000003077983 */ /* 0x000ea20000100000 */
[----:B------:R-:W-:Y:S01]  /*27640*/  BSSY B0, `(.L_x_652) ;  /* 0x000000f000007945 */ /* 0x000fe20003800000 */
[C---:B------:R-:W-:Y:S02]  /*27650*/  @!P0 VIADD R5, R6.reuse, 0x3 ;  /* 0x0000000306058836 */ /* 0x040fe40000000000 */
[----:B------:R-:W-:Y:S02]  /*27660*/  @!P0 VIADD R4, R6, 0x2 ;  /* 0x0000000206048836 */ /* 0x000fe40000000000 */
[----:B------:R-:W-:Y:S02]  /*27670*/  IMAD.MOV.U32 R6, RZ, RZ, -0x8 ;  /* 0xfffffff8ff067424 */ /* 0x000fe400078e00ff */
[----:B------:R-:W-:Y:S01]  /*27680*/  IMAD.MOV.U32 R21, RZ, RZ, 0xa ;  /* 0x0000000aff157424 */ /* 0x000fe200078e00ff */
[----:B--2---:R-:W-:-:S13]  /*27690*/  ISETP.NE.AND P1, PT, R7, 0x30, PT ;  /* 0x000000300700780c */ /* 0x004fda0003f25270 */
[----:B------:R-:W-:Y:S05]  /*276a0*/  @P1 BRA `(.L_x_653) ;  /* 0x0000000000201947 */ /* 0x000fea0003800000 */
[----:B------:R-:W2:Y:S01]  /*276b0*/  LDL.U8 R3, [R4] ;  /* 0x0000000004037983 */ /* 0x000ea20000100000 */
[----:B------:R-:W-:Y:S01]  /*276c0*/  IMAD.MOV.U32 R21, RZ, RZ, 0x8 ;  /* 0x00000008ff157424 */ /* 0x000fe200078e00ff */
[----:B--2---:R-:W-:-:S04]  /*276d0*/  LOP3.LUT R3, R3, 0x20, RZ, 0xfc, !PT ;  /* 0x0000002003037812 */ /* 0x004fc800078efcff */
[----:B------:R-:W-:-:S04]  /*276e0*/  PRMT R3, R3, 0x9910, RZ ;  /* 0x0000991003037816 */ /* 0x000fc800000000ff */
[----:B------:R-:W-:Y:S01]  /*276f0*/  ISETP.NE.AND P0, PT, R3, 0x78, PT ;  /* 0x000000780300780c */ /* 0x000fe20003f05270 */
[----:B------:R-:W-:-:S12]  /*27700*/  IMAD.MOV.U32 R3, RZ, RZ, R4 ;  /* 0x000000ffff037224 */ /* 0x000fd800078e0004 */
[----:B------:R-:W-:Y:S02]  /*27710*/  @!P0 IMAD.MOV.U32 R3, RZ, RZ, R5 ;  /* 0x000000ffff038224 */ /* 0x000fe400078e0005 */
[----:B------:R-:W-:-:S07]  /*27720*/  @!P0 IMAD.MOV.U32 R21, RZ, RZ, 0x10 ;  /* 0x00000010ff158424 */ /* 0x000fce00078e00ff */
.L_x_653:
[----:B------:R-:W-:Y:S05]  /*27730*/  BSYNC B0 ;  /* 0x0000000000007941 */ /* 0x000fea0003800000 */
.L_x_652:
[----:B------:R-:W-:Y:S01]  /*27740*/  VIADDMNMX.U32 R4, R21, R6, 0x3, PT ;  /* 0x0000000315047446 */ /* 0x000fe20003800006 */
[----:B------:R-:W-:Y:S04]  /*27750*/  BSSY B0, `(.L_x_654) ;  /* 0x00000a4000007945 */ /* 0x000fe80003800000 */
[----:B------:R-:W-:-:S04]  /*27760*/  IMAD.SHL.U32 R6, R4, 0x4, RZ ;  /* 0x0000000404067824 */ /* 0x000fc800078e00ff */
[----:B------:R-:W0:Y:S02]  /*27770*/  LDC R4, c[0x2][R6+0x10] ;  /* 0x0080040006047b82 */ /* 0x000e240000000800 */
[----:B0-----:R-:W-:-:S04]  /*27780*/  SHF.R.S32.HI R5, RZ, 0x1f, R4 ;  /* 0x0000001fff057819 */ /* 0x001fc80000011404 */
.L_x_15450:
[----:B------:R-:W-:Y:S05]  /*27790*/  BRX R4 -0x277a0                                                                                                                                        (*"BRANCH_TARGETS .L_x_15451,.L_x_15452,.L_x_15453"*) ;  /* 0xfffffd8804187949 */ /* 0x000fea000383ffff */
.L_x_15452:
[----:B------:R-:W-:Y:S01]  /*277a0*/  ISETP.NE.AND P0, PT, R21, 0x10, PT ;  /* 0x000000101500780c */ /* 0x000fe20003f05270 */
[----:B------:R-:W-:-:S12]  /*277b0*/  BSSY B1, `(.L_x_655) ;  /* 0x000005f000017945 */ /* 0x000fd80003800000 */
[----:B------:R-:W-:Y:S05]  /*277c0*/  @P0 BRA `(.L_x_656) ;  /* 0x00000000009c0947 */ /* 0x000fea0003800000 */
[----:B------:R-:W2:Y:S01]  /*277d0*/  LDL.S8 R4, [R3] ;  /* 0x0000000003047983 */ /* 0x000ea20000100200 */
[----:B------:R-:W-:Y:S01]  /*277e0*/  BSSY B3, `(.L_x_657) ;  /* 0x0000024000037945 */ /* 0x000fe20003800000 */
[----:B------:R-:W-:Y:S02]  /*277f0*/  IMAD.MOV.U32 R6, RZ, RZ, RZ ;  /* 0x000000ffff067224 */ /* 0x000fe400078e00ff */
[----:B--2---:R-:W-:Y:S02]  /*27800*/  VIADD R8, R4, 0xffffffd0 ;  /* 0xffffffd004087836 */ /* 0x004fe40000000000 */
[----:B------:R-:W-:-:S03]  /*27810*/  IMAD.MOV.U32 R4, RZ, RZ, RZ ;  /* 0x000000ffff047224 */ /* 0x000fc600078e00ff */
[----:B------:R-:W-:-:S13]  /*27820*/  ISETP.GT.U32.AND P0, PT, R8, 0x4a, PT ;  /* 0x0000004a0800780c */ /* 0x000fda0003f04070 */
[----:B------:R-:W-:Y:S05]  /*27830*/  @P0 BRA `(.L_x_658) ;  /* 0x0000000000780947 */ /* 0x000fea0003800000 */
[----:B------:R-:W-:-:S06]  /*27840*/  IMAD.IADD R5, R11, 0x1, R8 ;  /* 0x000000010b057824 */ /* 0x000fcc00078e0208 */
[----:B------:R-:W2:Y:S01]  /*27850*/  LDL.U8 R5, [R5+0xff] ;  /* 0x0000ff0005057983 */ /* 0x000ea20000100000 */
[----:B------:R-:W-:Y:S02]  /*27860*/  IMAD.MOV.U32 R6, RZ, RZ, RZ ;  /* 0x000000ffff067224 */ /* 0x000fe400078e00ff */
[----:B------:R-:W-:Y:S01]  /*27870*/  IMAD.MOV.U32 R4, RZ, RZ, RZ ;  /* 0x000000ffff047224 */ /* 0x000fe200078e00ff */
[----:B--2---:R-:W-:-:S13]  /*27880*/  ISETP.GT.U32.AND P0, PT, R5, 0xf, PT ;  /* 0x0000000f0500780c */ /* 0x004fda0003f04070 */
[----:B------:R-:W-:Y:S05]  /*27890*/  @P0 BRA `(.L_x_658) ;  /* 0x0000000000600947 */ /* 0x000fea0003800000 */
[----:B------:R-:W-:-:S07]  /*278a0*/  IMAD.MOV.U32 R15, RZ, RZ, RZ ;  /* 0x000000ffff0f7224 */ /* 0x000fce00078e00ff */
.L_x_659:
[----:B------:R-:W2:Y:S01]  /*278b0*/  LDL.S8 R7, [R3+0x1] ;  /* 0x0000010003077983 */ /* 0x000ea20000100200 */
[C---:B------:R-:W-:Y:S01]  /*278c0*/  IMAD.SHL.U32 R12, R6.reuse, 0x10, RZ ;  /* 0x00000010060c7824 */ /* 0x040fe200078e00ff */
[----:B------:R-:W-:Y:S02]  /*278d0*/  LOP3.LUT R5, R5, 0xffff, RZ, 0xc0, !PT ;  /* 0x0000ffff05057812 */ /* 0x000fe400078ec0ff */
[----:B------:R-:W-:Y:S02]  /*278e0*/  SHF.L.U64.HI R13, R6, 0x4, R15 ;  /* 0x00000004060d7819 */ /* 0x000fe4000001020f */
[----:B------:R-:W-:Y:S02]  /*278f0*/  IADD3 R8, P2, PT, -R12, -0x1, RZ ;  /* 0xffffffff0c087810 */ /* 0x000fe40007f5e1ff */
[----:B------:R-:W-:Y:S02]  /*27900*/  ISETP.GT.U32.AND P0, PT, R6, 0xfffffff, PT ;  /* 0x0fffffff0600780c */ /* 0x000fe40003f04070 */
[----:B------:R-:W-:Y:S01]  /*27910*/  ISETP.GE.U32.AND P1, PT, R8, R5, PT ;  /* 0x000000050800720c */ /* 0x000fe20003f26070 */
[----:B------:R-:W-:Y:S01]  /*27920*/  IMAD.X R8, RZ, RZ, ~R13, P2 ;  /* 0x000000ffff087224 */ /* 0x000fe200010e0e0d */
[----:B------:R-:W-:-:S02]  /*27930*/  ISETP.GT.U32.AND.EX P0, PT, R15, RZ, PT, P0 ;  /* 0x000000ff0f00720c */ /* 0x000fc40003f04100 */
[----:B------:R-:W-:Y:S02]  /*27940*/  IADD3 R6, P3, PT, R5, R12, RZ ;  /* 0x0000000c05067210 */ /* 0x000fe40007f7e0ff */
[----:B------:R-:W-:Y:S02]  /*27950*/  ISETP.GE.U32.AND.EX P1, PT, R8, RZ, PT, P1 ;  /* 0x000000ff0800720c */ /* 0x000fe40003f26110 */
[----:B------:R-:W-:-:S04]  /*27960*/  SEL R4, R4, 0x1, !P0 ;  /* 0x0000000104047807 */ /* 0x000fc80004000000 */
[----:B------:R-:W-:Y:S01]  /*27970*/  SEL R4, R4, 0x1, P1 ;  /* 0x0000000104047807 */ /* 0x000fe20000800000 */
[----:B--2---:R-:W-:Y:S02]  /*27980*/  VIADD R14, R7, 0xffffffd0 ;  /* 0xffffffd0070e7836 */ /* 0x004fe40000000000 */
[----:B------:R-:W-:-:S03]  /*27990*/  IMAD.X R7, RZ, RZ, R13, P3 ;  /* 0x000000ffff077224 */ /* 0x000fc600018e060d */
[----:B------:R-:W-:-:S13]  /*279a0*/  ISETP.GT.U32.AND P2, PT, R14, 0x4a, PT ;  /* 0x0000004a0e00780c */ /* 0x000fda0003f44070 */
[----:B------:R-:W-:Y:S05]  /*279b0*/  @P2 BRA `(.L_x_658) ;  /* 0x0000000000182947 */ /* 0x000fea0003800000 */
[----:B------:R-:W-:-:S06]  /*279c0*/  IMAD.IADD R5, R11, 0x1, R14 ;  /* 0x000000010b057824 */ /* 0x000fcc00078e020e */
[----:B------:R-:W2:Y:S01]  /*279d0*/  LDL.U8 R5, [R5+0xff] ;  /* 0x0000ff0005057983 */ /* 0x000ea20000100000 */
[----:B------:R-:W-:Y:S02]  /*279e0*/  VIADD R3, R3, 0x1 ;  /* 0x0000000103037836 */ /* 0x000fe40000000000 */
[----:B------:R-:W-:Y:S01]  /*279f0*/  IMAD.MOV.U32 R15, RZ, RZ, R7 ;  /* 0x000000ffff0f7224 */ /* 0x000fe200078e0007 */
[----:B--2---:R-:W-:-:S13]  /*27a00*/  ISETP.GT.U32.AND P0, PT, R5, 0xf, PT ;  /* 0x0000000f0500780c */ /* 0x004fda0003f04070 */
[----:B------:R-:W-:Y:S05]  /*27a10*/  @!P0 BRA `(.L_x_659) ;  /* 0xfffffffc00a48947 */ /* 0x000fea000383ffff */
.L_x_658:
[----:B------:R-:W-:Y:S05]  /*27a20*/  BSYNC B3 ;  /* 0x0000000000037941 */ /* 0x000fea0003800000 */
.L_x_657:
[----:B------:R-:W-:Y:S05]  /*27a30*/  BRA `(.L_x_660) ;  /* 0x0000000000d87947 */ /* 0x000fea0003800000 */
.L_x_656:
[----:B------:R-:W2:Y:S01]  /*27a40*/  LDL.S8 R4, [R3] ;  /* 0x0000000003047983 */ /* 0x000ea20000100200 */
[----:B------:R-:W-:Y:S02]  /*27a50*/  IMAD.MOV.U32 R6, RZ, RZ, RZ ;  /* 0x000000ffff067224 */ /* 0x000fe400078e00ff */
[----:B--2---:R-:W-:Y:S02]  /*27a60*/  VIADD R7, R4, 0xffffffd0 ;  /* 0xffffffd004077836 */ /* 0x004fe40000000000 */
[----:B------:R-:W-:-:S03]  /*27a70*/  IMAD.MOV.U32 R4, RZ, RZ, RZ ;  /* 0x000000ffff047224 */ /* 0x000fc600078e00ff */
[----:B------:R-:W-:-:S13]  /*27a80*/  ISETP.GT.U32.AND P0, PT, R7, 0x4a, PT ;  /* 0x0000004a0700780c */ /* 0x000fda0003f04070 */
[----:B------:R-:W-:Y:S05]  /*27a90*/  @P0 BRA `(.L_x_660) ;  /* 0x0000000000c00947 */ /* 0x000fea0003800000 */
[----:B------:R-:W0:Y:S01]  /*27aa0*/  I2F.U32.RP R6, R21 ;  /* 0x0000001500067306 */ /* 0x000e220000209000 */
[----:B------:R-:W-:Y:S01]  /*27ab0*/  ISETP.NE.U32.AND P2, PT, R21, RZ, PT ;  /* 0x000000ff1500720c */ /* 0x000fe20003f45070 */
[----:B------:R-:W-:-:S06]  /*27ac0*/  IMAD.MOV.U32 R34, RZ, RZ, RZ ;  /* 0x000000ffff227224 */ /* 0x000fcc00078e00ff */
[----:B0-----:R-:W0:Y:S02]  /*27ad0*/  MUFU.RCP R6, R6 ;  /* 0x0000000600067308 */ /* 0x001e240000001000 */
[----:B0-----:R-:W-:Y:S02]  /*27ae0*/  VIADD R4, R6, 0xffffffe ;  /* 0x0ffffffe06047836 */ /* 0x001fe40000000000 */
[----:B------:R-:W-:-:S04]  /*27af0*/  IMAD.MOV.U32 R6, RZ, RZ, RZ ;  /* 0x000000ffff067224 */ /* 0x000fc800078e00ff */
[----:B------:R0:W1:Y:S02]  /*27b00*/  F2I.FTZ.U32.TRUNC.NTZ R5, R4 ;  /* 0x0000000400057305 */ /* 0x000064000021f000 */
[----:B0-----:R-:W-:Y:S02]  /*27b10*/  IMAD.MOV.U32 R4, RZ, RZ, RZ ;  /* 0x000000ffff047224 */ /* 0x001fe400078e00ff */
[----:B-1----:R-:W-:-:S04]  /*27b20*/  IMAD.MOV R8, RZ, RZ, -R5 ;  /* 0x000000ffff087224 */ /* 0x002fc800078e0a05 */
[----:B------:R-:W-:-:S04]  /*27b30*/  IMAD R13, R8, R21, RZ ;  /* 0x00000015080d7224 */ /* 0x000fc800078e02ff */
[----:B------:R-:W-:-:S06]  /*27b40*/  IMAD.HI.U32 R5, R5, R13, R4 ;  /* 0x0000000d05057227 */ /* 0x000fcc00078e0004 */
[----:B------:R-:W-:-:S04]  /*27b50*/  IMAD.HI.U32 R5, R5, -0x1, RZ ;  /* 0xffffffff05057827 */ /* 0x000fc800078e00ff */
[----:B------:R-:W-:-:S04]  /*27b60*/  IMAD.MOV R8, RZ, RZ, -R5 ;  /* 0x000000ffff087224 */ /* 0x000fc800078e0a05 */
[----:B------:R-:W-:-:S05]  /*27b70*/  IMAD R8, R21, R8, -0x1 ;  /* 0xffffffff15087424 */ /* 0x000fca00078e0208 */
[----:B------:R-:W-:-:S13]  /*27b80*/  ISETP.GE.U32.AND P0, PT, R8, R21, PT ;  /* 0x000000150800720c */ /* 0x000fda0003f06070 */
[----:B------:R-:W-:Y:S02]  /*27b90*/  @P0 IMAD.IADD R8, R8, 0x1, -R21 ;  /* 0x0000000108080824 */ /* 0x000fe400078e0a15 */
[----:B------:R-:W-:-:S03]  /*27ba0*/  @P0 VIADD R5, R5, 0x1 ;  /* 0x0000000105050836 */ /* 0x000fc60000000000 */
[----:B------:R-:W-:Y:S01]  /*27bb0*/  ISETP.GE.U32.AND P1, PT, R8, R21, PT ;  /* 0x000000150800720c */ /* 0x000fe20003f26070 */
[----:B------:R-:W-:-:S12]  /*27bc0*/  IMAD.MOV.U32 R8, RZ, RZ, R7 ;  /* 0x000000ffff087224 */ /* 0x000fd800078e0007 */
[----:B------:R-:W-:Y:S01]  /*27bd0*/  @P1 VIADD R5, R5, 0x1 ;  /* 0x0000000105051836 */ /* 0x000fe20000000000 */
[----:B------:R-:W-:-:S07]  /*27be0*/  @!P2 LOP3.LUT R5, RZ, R21, RZ, 0x33, !PT ;  /* 0x00000015ff05a212 */ /* 0x000fce00078e33ff */
.L_x_661:
[----:B------:R-:W-:-:S05]  /*27bf0*/  IMAD.IADD R8, R11, 0x1, R8 ;  /* 0x000000010b087824 */ /* 0x000fca00078e0208 */
[----:B------:R-:W2:Y:S02]  /*27c00*/  LDL.S8 R32, [R8+0xff] ;  /* 0x0000ff0008207983 */ /* 0x000ea40000100200 */
[----:B--2---:R-:W-:-:S13]  /*27c10*/  ISETP.GT.U32.AND P0, PT, R21, R32, PT ;  /* 0x000000201500720c */ /* 0x004fda0003f04070 */
[----:B------:R-:W-:Y:S05]  /*27c20*/  @!P0 BRA `(.L_x_660) ;  /* 0x00000000005c8947 */ /* 0x000fea0003800000 */
[----:B------:R0:W2:Y:S01]  /*27c30*/  LDL.S8 R8, [R3+0x1] ;  /* 0x0000010003087983 */ /* 0x0000a20000100200 */
[----:B------:R-:W-:Y:S01]  /*27c40*/  IADD3 R12, P0, PT, RZ, -R6, RZ ;  /* 0x80000006ff0c7210 */ /* 0x000fe20007f1e0ff */
[----:B------:R-:W-:Y:S01]  /*27c50*/  UMOV UR4, 0xffffffff ;  /* 0xffffffff00047882 */ /* 0x000fe20000000000 */
[----:B------:R-:W-:Y:S01]  /*27c60*/  UMOV UR5, 0x0 ;  /* 0x0000000000057882 */ /* 0x000fe20000000000 */
[----:B------:R-:W-:Y:S02]  /*27c70*/  IMAD.MOV.U32 R15, RZ, RZ, RZ ;  /* 0x000000ffff0f7224 */ /* 0x000fe400078e00ff */
[----:B------:R-:W-:Y:S01]  /*27c80*/  IMAD.X R14, RZ, RZ, ~R34, P0 ;  /* 0x000000ffff0e7224 */ /* 0x000fe200000e0e22 */
[----:B------:R-:W-:Y:S01]  /*27c90*/  ISETP.GT.U32.AND P0, PT, R6, R5, PT ;  /* 0x000000050600720c */ /* 0x000fe20003f04070 */
[----:B------:R-:W-:-:S03]  /*27ca0*/  IMAD.WIDE.U32 R12, R21, R12, UR4 ;  /* 0x00000004150c7e25 */ /* 0x000fc6000f8e000c */
[----:B------:R-:W-:Y:S01]  /*27cb0*/  ISETP.GT.U32.AND.EX P0, PT, R34, RZ, PT, P0 ;  /* 0x000000ff2200720c */ /* 0x000fe20003f04100 */
[----:B-----5:R-:W-:Y:S01]  /*27cc0*/  IMAD R37, R14, R21, RZ ;  /* 0x000000150e257224 */ /* 0x020fe200078e02ff */
[----:B------:R-:W-:Y:S01]  /*27cd0*/  ISETP.GE.U32.AND P1, PT, R12, R32, PT ;  /* 0x000000200c00720c */ /* 0x000fe20003f26070 */
[----:B------:R-:W-:Y:S01]  /*27ce0*/  IMAD.MOV.U32 R14, RZ, RZ, R32 ;  /* 0x000000ffff0e7224 */ /* 0x000fe200078e0020 */
[----:B------:R-:W-:Y:S01]  /*27cf0*/  SEL R4, R4, 0x1, !P0 ;  /* 0x0000000104047807 */ /* 0x000fe20004000000 */
[----:B------:R-:W-:Y:S02]  /*27d00*/  IMAD.IADD R12, R13, 0x1, R37 ;  /* 0x000000010d0c7824 */ /* 0x000fe400078e0225 */
[----:B------:R-:W-:-:S03]  /*27d10*/  IMAD.WIDE.U32 R6, R21, R6, R14 ;  /* 0x0000000615067225 */ /* 0x000fc600078e000e */
[----:B------:R-:W-:Y:S01]  /*27d20*/  ISETP.GE.U32.AND.EX P1, PT, R12, RZ, PT, P1 ;  /* 0x000000ff0c00720c */ /* 0x000fe20003f26110 */
[----:B------:R-:W-:Y:S02]  /*27d30*/  IMAD R13, R34, R21, RZ ;  /* 0x00000015220d7224 */ /* 0x000fe400078e02ff */
[----:B0-----:R-:W-:Y:S01]  /*27d40*/  VIADD R3, R3, 0x1 ;  /* 0x0000000103037836 */ /* 0x001fe20000000000 */
[----:B------:R-:W-:Y:S01]  /*27d50*/  SEL R4, R4, 0x1, P1 ;  /* 0x0000000104047807 */ /* 0x000fe20000800000 */
[----:B------:R-:W-:Y:S02]  /*27d60*/  IMAD.IADD R34, R7, 0x1, R13 ;  /* 0x0000000107227824 */ /* 0x000fe400078e020d */
[----:B--2---:R-:W-:-:S05]  /*27d70*/  VIADD R8, R8, 0xffffffd0 ;  /* 0xffffffd008087836 */ /* 0x004fca0000000000 */
[----:B------:R-:W-:-:S13]  /*27d80*/  ISETP.GE.U32.AND P2, PT, R8, 0x4b, PT ;  /* 0x0000004b0800780c */ /* 0x000fda0003f46070 */
[----:B------:R-:W-:Y:S05]  /*27d90*/  @!P2 BRA `(.L_x_661) ;  /* 0xfffffffc0094a947 */ /* 0x000fea000383ffff */
.L_x_660:
[----:B------:R-:W-:Y:S05]  /*27da0*/  BSYNC B1 ;  /* 0x0000000000017941 */ /* 0x000fea0003800000 */
.L_x_655:
[----:B------:R-:W-:Y:S05]  /*27db0*/  BRA `(.L_x_662) ;  /* 0x0000000000f47947 */ /* 0x000fea0003800000 */
.L_x_15453:
[----:B------:R-:W2:Y:S01]  /*27dc0*/  LDL.S8 R4, [R3] ;  /* 0x0000000003047983 */ /* 0x000ea20000100200 */
[----:B------:R-:W-:Y:S01]  /*27dd0*/  BSSY B1, `(.L_x_663) ;  /* 0x0000026000017945 */ /* 0x000fe20003800000 */
[----:B------:R-:W-:Y:S02]  /*27de0*/  IMAD.MOV.U32 R6, RZ, RZ, RZ ;  /* 0x000000ffff067224 */ /* 0x000fe400078e00ff */
[----:B--2---:R-:W-:Y:S02]  /*27df0*/  VIADD R7, R4, 0xffffffd0 ;  /* 0xffffffd004077836 */ /* 0x004fe40000000000 */
[----:B------:R-:W-:-:S03]  /*27e00*/  IMAD.MOV.U32 R4, RZ, RZ, RZ ;  /* 0x000000ffff047224 */ /* 0x000fc600078e00ff */
[----:B------:R-:W-:-:S13]  /*27e10*/  ISETP.GT.U32.AND P0, PT, R7, 0x9, PT ;  /* 0x000000090700780c */ /* 0x000fda0003f04070 */
[----:B------:R-:W-:Y:S05]  /*27e20*/  @P0 BRA `(.L_x_664) ;  /* 0x0000000000800947 */ /* 0x000fea0003800000 */
[----:B------:R-:W2:Y:S01]  /*27e30*/  LDL.S8 R4, [R3+0x1] ;  /* 0x0000010003047983 */ /* 0x000ea20000100200 */
[----:B------:R-:W-:Y:S01]  /*27e40*/  ISETP.GT.U32.AND P0, PT, R7, -0x1, PT ;  /* 0xffffffff0700780c */ /* 0x000fe20003f04070 */
[----:B------:R-:W-:-:S03]  /*27e50*/  IMAD.MOV.U32 R6, RZ, RZ, R7 ;  /* 0x000000ffff067224 */ /* 0x000fc600078e0007 */
[----:B------:R-:W-:Y:S01]  /*27e60*/  ISETP.GT.U32.AND.EX P0, PT, RZ, RZ, PT, P0 ;  /* 0x000000ffff00720c */ /* 0x000fe20003f04100 */
[----:B--2---:R-:W-:-:S03]  /*27e70*/  VIADD R5, R4, 0xffffffd0 ;  /* 0xffffffd004057836 */ /* 0x004fc60000000000 */
[----:B------:R-:W-:Y:S02]  /*27e80*/  SEL R4, RZ, 0x1, !P0 ;  /* 0x00000001ff047807 */ /* 0x000fe40004000000 */
[----:B------:R-:W-:-:S13]  /*27e90*/  ISETP.GT.U32.AND P1, PT, R5, 0x9, PT ;  /* 0x000000090500780c */ /* 0x000fda0003f24070 */
[----:B------:R-:W-:Y:S05]  /*27ea0*/  @P1 BRA `(.L_x_664) ;  /* 0x0000000000601947 */ /* 0x000fea0003800000 */
[----:B------:R-:W-:Y:S02]  /*27eb0*/  VIADD R8, R3, 0x1 ;  /* 0x0000000103087836 */ /* 0x000fe40000000000 */
[----:B------:R-:W-:-:S07]  /*27ec0*/  IMAD.MOV.U32 R21, RZ, RZ, RZ ;  /* 0x000000ffff157224 */ /* 0x000fce00078e00ff */
.L_x_665:
[----:B------:R0:W2:Y:S01]  /*27ed0*/  LDL.S8 R3, [R8+0x1] ;  /* 0x0000010008037983 */ /* 0x0000a20000100200 */
[----:B------:R-:W-:Y:S01]  /*27ee0*/  IMAD.MOV.U32 R12, RZ, RZ, -0x1 ;  /* 0xffffffffff0c7424 */ /* 0x000fe200078e00ff */
[C---:B------:R-:W-:Y:S01]  /*27ef0*/  ISETP.GT.U32.AND P0, PT, R6.reuse, 0x19999999, PT ;  /* 0x199999990600780c */ /* 0x040fe20003f04070 */
[----:B------:R-:W-:Y:S02]  /*27f00*/  IMAD.MOV.U32 R13, RZ, RZ, 0x0 ;  /* 0x00000000ff0d7424 */ /* 0x000fe400078e00ff */
[----:B------:R-:W-:Y:S01]  /*27f10*/  IMAD.MOV.U32 R14, RZ, RZ, R5 ;  /* 0x000000ffff0e7224 */ /* 0x000fe200078e0005 */
[----:B------:R-:W-:Y:S01]  /*27f20*/  ISETP.GT.U32.AND.EX P0, PT, R21, RZ, PT, P0 ;  /* 0x000000ff1500720c */ /* 0x000fe20003f04100 */
[----:B------:R-:W-:-:S03]  /*27f30*/  IMAD.WIDE.U32 R12, R6, -0xa, R12 ;  /* 0xfffffff6060c7825 */ /* 0x000fc600078e000c */
[----:B------:R-:W-:Y:S01]  /*27f40*/  SEL R4, R4, 0x1, !P0 ;  /* 0x0000000104047807 */ /* 0x000fe20004000000 */
[----:B------:R-:W-:Y:S01]  /*27f50*/  IMAD R7, R21, -0xa, RZ ;  /* 0xfffffff615077824 */ /* 0x000fe200078e02ff */
[----:B------:R-:W-:Y:S01]  /*27f60*/  ISETP.GE.U32.AND P1, PT, R12, R5, PT ;  /* 0x000000050c00720c */ /* 0x000fe20003f26070 */
[----:B------:R-:W-:Y:S02]  /*27f70*/  IMAD.MOV.U32 R15, RZ, RZ, RZ ;  /* 0x000000ffff0f7224 */ /* 0x000fe400078e00ff */
[----:B------:R-:W-:Y:S02]  /*27f80*/  IMAD.IADD R11, R7, 0x1, -R6 ;  /* 0x00000001070b7824 */ /* 0x000fe400078e0a06 */
[----:B------:R-:W-:-:S04]  /*27f90*/  IMAD.WIDE.U32 R6, R6, 0xa, R14 ;  /* 0x0000000a06067825 */ /* 0x000fc800078e000e */
[----:B------:R-:W-:Y:S02]  /*27fa0*/  IMAD.IADD R12, R13, 0x1, R11 ;  /* 0x000000010d0c7824 */ /* 0x000fe400078e020b */
[----:B0-----:R-:W-:-:S03]  /*27fb0*/  VIADD R8, R8, 0x1 ;  /* 0x0000000108087836 */ /* 0x001fc60000000000 */
[----:B------:R-:W-:-:S04]  /*27fc0*/  ISETP.GE.U32.AND.EX P1, PT, R12, RZ, PT, P1 ;  /* 0x000000ff0c00720c */ /* 0x000fc80003f26110 */
[----:B------:R-:W-:Y:S01]  /*27fd0*/  SEL R4, R4, 0x1, P1 ;  /* 0x0000000104047807 */ /* 0x000fe20000800000 */
[----:B--2---:R-:W-:Y:S02]  /*27fe0*/  VIADD R5, R3, 0xffffffd0 ;  /* 0xffffffd003057836 */ /* 0x004fe40000000000 */
[----:B------:R-:W-:-:S03]  /*27ff0*/  IMAD R3, R21, 0xa, RZ ;  /* 0x0000000a15037824 */ /* 0x000fc600078e02ff */
[----:B------:R-:W-:Y:S01]  /*28000*/  ISETP.GT.U32.AND P2, PT, R5, 0x9, PT ;  /* 0x000000090500780c */ /* 0x000fe20003f44070 */
[----:B------:R-:W-:-:S12]  /*28010*/  IMAD.IADD R21, R7, 0x1, R3 ;  /* 0x0000000107157824 */ /* 0x000fd800078e0203 */
[----:B------:R-:W-:Y:S05]  /*28020*/  @!P2 BRA `(.L_x_665) ;  /* 0xfffffffc00a8a947 */ /* 0x000fea000383ffff */
.L_x_664:
[----:B------:R-:W-:Y:S05]  /*28030*/  BSYNC B1 ;  /* 0x0000000000017941 */ /* 0x000fea0003800000 */
.L_x_663:
[----:B------:R-:W-:Y:S05]  /*28040*/  BRA `(.L_x_662) ;  /* 0x0000000000507947 */ /* 0x000fea0003800000 */
.L_x_15451:
[----:B------:R-:W2:Y:S01]  /*28050*/  LDL.S8 R4, [R3] ;  /* 0x0000000003047983 */ /* 0x000ea20000100200 */
[----:B------:R-:W-:Y:S02]  /*28060*/  IMAD.MOV.U32 R6, RZ, RZ, RZ ;  /* 0x000000ffff067224 */ /* 0x000fe400078e00ff */
[----:B--2---:R-:W-:Y:S02]  /*28070*/  VIADD R5, R4, 0xffffffd0 ;  /* 0xffffffd004057836 */ /* 0x004fe40000000000 */
[----:B------:R-:W-:-:S03]  /*28080*/  IMAD.MOV.U32 R4, RZ, RZ, RZ ;  /* 0x000000ffff047224 */ /* 0x000fc600078e00ff */
[----:B------:R-:W-:-:S13]  /*28090*/  ISETP.GT.U32.AND P0, PT, R5, 0x7, PT ;  /* 0x000000070500780c */ /* 0x000fda0003f04070 */
[----:B------:R-:W-:Y:S05]  /*280a0*/  @P0 BRA `(.L_x_662) ;  /* 0x0000000000380947 */ /* 0x000fea0003800000 */
[----:B------:R-:W-:Y:S02]  /*280b0*/  IMAD.MOV.U32 R6, RZ, RZ, RZ ;  /* 0x000000ffff067224 */ /* 0x000fe400078e00ff */
[----:B------:R-:W-:Y:S02]  /*280c0*/  IMAD.MOV.U32 R11, RZ, RZ, RZ ;  /* 0x000000ffff0b7224 */ /* 0x000fe400078e00ff */
[----:B------:R-:W-:-:S07]  /*280d0*/  IMAD.MOV.U32 R4, RZ, RZ, RZ ;  /* 0x000000ffff047224 */ /* 0x000fce00078e00ff */
.L_x_666:
[----:B------:R0:W2:Y:S01]  /*280e0*/  LDL.S8 R7, [R3+0x1] ;  /* 0x0000010003077983 */ /* 0x0000a20000100200 */
[C---:B------:R-:W-:Y:S02]  /*280f0*/  LEA R8, P2, R6.reuse, R5, 0x3 ;  /* 0x0000000506087211 */ /* 0x040fe400078418ff */
[----:B------:R-:W-:-:S04]  /*28100*/  ISETP.GT.U32.AND P0, PT, R6, 0x1fffffff, PT ;  /* 0x1fffffff0600780c */ /* 0x000fc80003f04070 */
[----:B------:R-:W-:Y:S01]  /*28110*/  ISETP.GT.U32.AND.EX P0, PT, R11, RZ, PT, P0 ;  /* 0x000000ff0b00720c */ /* 0x000fe20003f04100 */
[----:B0-----:R-:W-:Y:S01]  /*28120*/  VIADD R3, R3, 0x1 ;  /* 0x0000000103037836 */ /* 0x001fe20000000000 */
[----:B------:R-:W-:Y:S01]  /*28130*/  LEA.HI.X R11, R6, RZ, R11, 0x3, P2 ;  /* 0x000000ff060b7211 */ /* 0x000fe200010f1c0b */
[----:B------:R-:W-:Y:S01]  /*28140*/  IMAD.MOV.U32 R6, RZ, RZ, R8 ;  /* 0x000000ffff067224 */ /* 0x000fe200078e0008 */
[----:B------:R-:W-:Y:S01]  /*28150*/  SEL R4, R4, 0x1, !P0 ;  /* 0x0000000104047807 */ /* 0x000fe20004000000 */
[----:B--2---:R-:W-:-:S05]  /*28160*/  VIADD R5, R7, 0xffffffd0 ;  /* 0xffffffd007057836 */ /* 0x004fca0000000000 */
[----:B------:R-:W-:-:S13]  /*28170*/  ISETP.GT.U32.AND P1, PT, R5, 0x7, PT ;  /* 0x000000070500780c */ /* 0x000fda0003f24070 */
[----:B------:R-:W-:Y:S05]  /*28180*/  @!P1 BRA `(.L_x_666) ;  /* 0xfffffffc00d49947 */ /* 0x000fea000383ffff */
.L_x_662:
[----:B------:R-:W-:Y:S05]  /*28190*/  BSYNC B0 ;  /* 0x0000000000007941 */ /* 0x000fea0003800000 */
.L_x_654:
[----:B------:R-:W-:Y:S02]  /*281a0*/  ISETP.NE.AND P1, PT, R20, 0x2d, PT ;  /* 0x0000002d1400780c */ /* 0x000fe40003f25270 */
[----:B------:R-:W-:-:S11]  /*281b0*/  ISETP.NE.AND P0, PT, R4, RZ, PT ;  /* 0x000000ff0400720c */ /* 0x000fd60003f05270 */
[----:B------:R-:W-:-:S05]  /*281c0*/  @!P1 IMAD.MOV R6, RZ, RZ, -R6 ;  /* 0x000000ffff069224 */ /* 0x000fca00078e0a06 */
[----:B------:R-:W-:Y:S01]  /*281d0*/  SEL R3, R6, 0xffffffff, !P0 ;  /* 0xffffffff06037807 */ /* 0x000fe20004000000 */
[----:B------:R-:W-:Y:S06]  /*281e0*/  BRA `(.L_x_667) ;  /* 0x0000001400647947 */ /* 0x000fec0003800000 */
.L_x_649:
[----:B------:R-:W-:Y:S01]  /*281f0*/  IMAD.MOV.U32 R3, RZ, RZ, 0x1 ;  /* 0x00000001ff037424 */ /* 0x000fe200078e00ff */
[----:B------:R-:W-:Y:S01]  /*28200*/  STL.U8 [R1+0x257], RZ ;  /* 0x000257ff01007387 */ /* 0x000fe20000100000 */
[----:B----4-:R-:W-:Y:S01]  /*28210*/  IMAD.MOV.U32 R4, RZ, RZ, 0x2 ;  /* 0x00000002ff047424 */ /* 0x010fe200078e00ff */
[----:B------:R-:W-:Y:S01]  /*28220*/  BSSY B0, `(.L_x_668) ;  /* 0x0000092000007945 */ /* 0x000fe20003800000 */
[----:B0-----:R-:W-:Y:S01]  /*28230*/  IMAD.MOV.U32 R13, RZ, RZ, 0x7 ;  /* 0x00000007ff0d7424 */ /* 0x001fe200078e00ff */
[----:B------:R0:W-:Y:S01]  /*28240*/  STL.U8 [R1+0x258], R3 ;  /* 0x0002580301007387 */ /* 0x0001e20000100000 */
[----:B------:R-:W-:Y:S02]  /*28250*/  IMAD.MOV.U32 R14, RZ, RZ, 0x8 ;  /* 0x00000008ff0e7424 */ /* 0x000fe400078e00ff */
[----:B------:R-:W-:Y:S01]  /*28260*/  IMAD.MOV.U32 R5, RZ, RZ, 0x3 ;  /* 0x00000003ff057424 */ /* 0x000fe200078e00ff */
        /* <DEDUP_REMOVED lines=121> */
[----:B------:R0:W-:Y:S04]  /*28a00*/  STL.U8 [R1+0x27d], R3 ;  /* 0x00027d0301007387 */ /* 0x0001e80000100000 */
[----:B------:R0:W-:Y:S01]  /*28a10*/  STL.U8 [R1+0x29d], R3 ;  /* 0x00029d0301007387 */ /* 0x0001e20000100000 */
[----:B-1----:R-:W-:-:S03]  /*28a20*/  PRMT R7, R8, 0x7610, R7 ;  /* 0x0000761008077816 */ /* 0x002fc60000000007 */
[----:B------:R0:W-:Y:S04]  /*28a30*/  STL.U8 [R1+0x27e], R4 ;  /* 0x00027e0401007387 */ /* 0x0001e80000100000 */
[----:B------:R0:W-:Y:S04]  /*28a40*/  STL.U8 [R1+0x29e], R4 ;  /* 0x00029e0401007387 */ /* 0x0001e80000100000 */
[----:B------:R0:W-:Y:S04]  /*28a50*/  STL.U8 [R1+0x27f], R5 ;  /* 0x00027f0501007387 */ /* 0x0001e80000100000 */
[----:B------:R0:W-:Y:S04]  /*28a60*/  STL.U8 [R1+0x29f], R5 ;  /* 0x00029f0501007387 */ /* 0x0001e80000100000 */
[----:B------:R0:W-:Y:S04]  /*28a70*/  STL.U8 [R1+0x280], R6 ;  /* 0x0002800601007387 */ /* 0x0001e80000100000 */
[----:B------:R0:W-:Y:S04]  /*28a80*/  STL.U8 [R1+0x2a0], R6 ;  /* 0x0002a00601007387 */ /* 0x0001e80000100000 */
[----:B------:R0:W-:Y:S04]  /*28a90*/  STL.U8 [R1+0x281], R7 ;  /* 0x0002810701007387 */ /* 0x0001e80000100000 */
[----:B------:R0:W-:Y:S02]  /*28aa0*/  STL.U8 [R1+0x2a1], R7 ;  /* 0x0002a10701007387 */ /* 0x0001e40000100000 */
.L_x_669:
[----:B------:R-:W2:Y:S01]  /*28ab0*/  LDL.U8 R20, [R12+0x1] ;  /* 0x000001000c147983 */ /* 0x000ea20000100000 */
[----:B0-----:R-:W-:Y:S02]  /*28ac0*/  IMAD.MOV.U32 R5, RZ, RZ, R12 ;  /* 0x000000ffff057224 */ /* 0x001fe400078e000c */
[C---:B--2---:R-:W-:Y:S01]  /*28ad0*/  VIADD R3, R20.reuse, 0xfffffff7 ;  /* 0xfffffff714037836 */ /* 0x044fe20000000000 */
[----:B------:R-:W-:-:S04]  /*28ae0*/  ISETP.NE.AND P0, PT, R20, 0x20, PT ;  /* 0x000000201400780c */ /* 0x000fc80003f05270 */
[----:B------:R-:W-:-:S04]  /*28af0*/  LOP3.LUT R3, R3, 0xffff, RZ, 0xc0, !PT ;  /* 0x0000ffff03037812 */ /* 0x000fc800078ec0ff */
[----:B------:R-:W-:Y:S01]  /*28b00*/  ISETP.LT.U32.OR P0, PT, R3, 0x5, !P0 ;  /* 0x000000050300780c */ /* 0x000fe20004701470 */
[----:B------:R-:W-:-:S04]  /*28b10*/  VIADD R3, R12, 0x1 ;  /* 0x000000010c037836 */ /* 0x000fc80000000000 */
[----:B------:R-:W-:-:S08]  /*28b20*/  IMAD.MOV.U32 R12, RZ, RZ, R3 ;  /* 0x000000ffff0c7224 */ /* 0x000fd000078e0003 */
[----:B------:R-:W-:Y:S05]  /*28b30*/  @P0 BRA `(.L_x_669) ;  /* 0xfffffffc00dc0947 */ /* 0x000fea000383ffff */
[----:B------:R-:W-:Y:S05]  /*28b40*/  BSYNC B0 ;  /* 0x0000000000007941 */ /* 0x000fea0003800000 */
.L_x_668:
[----:B------:R-:W-:-:S13]  /*28b50*/  ISETP.NE.AND P0, PT, R20, 0x2d, PT ;  /* 0x0000002d1400780c */ /* 0x000fda0003f05270 */
[----:B------:R-:W-:Y:S01]  /*28b60*/  @P0 ISETP.NE.AND P1, PT, R20, 0x2b, PT ;  /* 0x0000002b1400080c */ /* 0x000fe20003f25270 */
[----:B------:R-:W-:-:S03]  /*28b70*/  @!P0 VIADD R3, R5, 0x2 ;  /* 0x0000000205038836 */ /* 0x000fc60000000000 */
[----:B------:R-:W-:-:S05]  /*28b80*/  @P0 SEL R4, RZ, 0x1, P1 ;  /* 0x00000001ff040807 */ /* 0x000fca0000800000 */
[----:B------:R-:W-:-:S04]  /*28b90*/  @P0 IMAD.IADD R4, R5, 0x1, R4 ;  /* 0x0000000105040824 */ /* 0x000fc800078e0204 */
[----:B------:R-:W-:-:S05]  /*28ba0*/  @P0 VIADD R3, R4, 0x1 ;  /* 0x0000000104030836 */ /* 0x000fca0000000000 */
[----:B------:R-:W2:Y:S01]  /*28bb0*/  LDL.U8 R6, [R3] ;  /* 0x0000000003067983 */ /* 0x000ea20000100000 */
[----:B------:R-:W-:Y:S01]  /*28bc0*/  BSSY B0, `(.L_x_670) ;  /* 0x0000011000007945 */ /* 0x000fe20003800000 */
[----:B------:R-:W-:Y:S01]  /*28bd0*/  IMAD.MOV.U32 R21, RZ, RZ, 0xa ;  /* 0x0000000aff157424 */ /* 0x000fe200078e00ff */
[----:B--2---:R-:W-:Y:S01]  /*28be0*/  ISETP.NE.AND P1, PT, R6, 0x30, PT ;  /* 0x000000300600780c */ /* 0x004fe20003f25270 */
[C---:B------:R-:W-:Y:S02]  /*28bf0*/  @!P0 VIADD R6, R5.reuse, 0x4 ;  /* 0x0000000405068836 */ /* 0x040fe40000000000 */
[----:B------:R-:W-:Y:S02]  /*28c00*/  @!P0 VIADD R5, R5, 0x3 ;  /* 0x0000000305058836 */ /* 0x000fe40000000000 */
[C---:B------:R-:W-:Y:S02]  /*28c10*/  @P0 VIADD R6, R4.reuse, 0x3 ;  /* 0x0000000304060836 */ /* 0x040fe40000000000 */
[----:B------:R-:W-:-:S02]  /*28c20*/  @P0 VIADD R5, R4, 0x2 ;  /* 0x0000000204050836 */ /* 0x000fc40000000000 */
[----:B------:R-:W-:-:S04]  /*28c30*/  IMAD.MOV.U32 R4, RZ, RZ, -0x8 ;  /* 0xfffffff8ff047424 */ /* 0x000fc800078e00ff */
        /* <DEDUP_REMOVED lines=9> */
.L_x_671:
[----:B------:R-:W-:Y:S05]  /*28cd0*/  BSYNC B0 ;  /* 0x0000000000007941 */ /* 0x000fea0003800000 */
.L_x_670:
[----:B------:R-:W-:Y:S01]  /*28ce0*/  VIADDMNMX.U32 R4, R21, R4, 0x3, PT ;  /* 0x0000000315047446 */ /* 0x000fe20003800004 */
[----:B------:R-:W-:Y:S04]  /*28cf0*/  BSSY B0, `(.L_x_672) ;  /* 0x00000a4000007945 */ /* 0x000fe80003800000 */
[----:B------:R-:W-:-:S04]  /*28d00*/  IMAD.SHL.U32 R6, R4, 0x4, RZ ;  /* 0x0000000404067824 */ /* 0x000fc800078e00ff */
[----:B------:R-:W0:Y:S02]  /*28d10*/  LDC R4, c[0x2][R6] ;  /* 0x0080000006047b82 */ /* 0x000e240000000800 */
[----:B0-----:R-:W-:-:S04]  /*28d20*/  SHF.R.S32.HI R5, RZ, 0x1f, R4 ;  /* 0x0000001fff057819 */ /* 0x001fc80000011404 */
.L_x_15455:
[----:B------:R-:W-:Y:S05]  /*28d30*/  BRX R4 -0x28d40                                                                                                                                        (*"BRANCH_TARGETS .L_x_15456,.L_x_15457,.L_x_15458"*) ;  /* 0xfffffd7004b07949 */ /* 0x000fea000383ffff */
.L_x_15457:
        /* <DEDUP_REMOVED lines=17> */
.L_x_677:
        /* <DEDUP_REMOVED lines=23> */
.L_x_676:
[----:B------:R-:W-:Y:S05]  /*28fc0*/  BSYNC B3 ;  /* 0x0000000000037941 */ /* 0x000fea0003800000 */
.L_x_675:
[----:B------:R-:W-:Y:S05]  /*28fd0*/  BRA `(.L_x_678) ;  /* 0x0000000000d87947 */ /* 0x000fea0003800000 */
.L_x_674:
        /* <DEDUP_REMOVED lines=27> */
.L_x_679:
        /* <DEDUP_REMOVED lines=27> */
.L_x_678:
[----:B------:R-:W-:Y:S05]  /*29340*/  BSYNC B1 ;  /* 0x0000000000017941 */ /* 0x000fea0003800000 */
.L_x_673:
[----:B------:R-:W-:Y:S05]  /*29350*/  BRA `(.L_x_680) ;  /* 0x0000000000f47947 */ /* 0x000fea0003800000 */
.L_x_15458:
        /* <DEDUP_REMOVED lines=17> */
.L_x_683:
        /* <DEDUP_REMOVED lines=22> */
.L_x_682:
[----:B------:R-:W-:Y:S05]  /*295d0*/  BSYNC B1 ;  /* 0x0000000000017941 */ /* 0x000fea0003800000 */
.L_x_681:
[----:B------:R-:W-:Y:S05]  /*295e0*/  BRA `(.L_x_680) ;  /* 0x0000000000507947 */ /* 0x000fea0003800000 */
.L_x_15456:
        /* <DEDUP_REMOVED lines=9> */
.L_x_684:
        /* <DEDUP_REMOVED lines=11> */
.L_x_680:
[----:B------:R-:W-:Y:S05]  /*29730*/  BSYNC B0 ;  /* 0x0000000000007941 */ /* 0x000fea0003800000 */
.L_x_672:
[----:B------:R-:W-:Y:S02]  /*29740*/  ISETP.NE.AND P0, PT, R20, 0x2d, PT ;  /* 0x0000002d1400780c */ /* 0x000fe40003f05270 */
[----:B------:R-:W-:-:S11]  /*29750*/  ISETP.NE.AND P1, PT, R4, RZ, PT ;  /* 0x000000ff0400720c */ /* 0x000fd60003f25270 */
[----:B------:R-:W-:-:S05]  /*29760*/  @P0 IMAD.MOV R6, RZ, RZ, -R6 ;  /* 0x000000ffff060224 */ /* 0x000fca00078e0a06 */
[----:B------:R-:W-:-:S07]  /*29770*/  SEL R3, R6, 0x1, !P1 ;  /* 0x0000000106037807 */ /* 0x000fce0004800000 */
.L_x_667:
[----:B------:R-:W-:-:S04]  /*29780*/  IMAD.MOV.U32 R11, RZ, RZ, 0x0 ;  /* 0x00000000ff0b7424 */ /* 0x000fc800078e00ff */
[----:B-----5:R-:W-:Y:S05]  /*29790*/  RET.REL.NODEC R10 `(_Z5entryPcS_PiPxS1_S0_S0_P19HostDeviceInterfacei) ;  /* 0xfffffd680a187950 */ /* 0x020fea0003c3ffff */
        .type           $_Z5entryPcS_PiPxS1_S0_S0_P19HostDeviceInterfacei$_Z28java_lang_Double_parseDoublePciPi,@function
        .size           $_Z5entryPcS_PiPxS1_S0_S0_P19HostDeviceInterfacei$_Z28java_lang_Double_parseDoublePciPi,($_Z5entryPcS_PiPxS1_S0_S0_P19HostDeviceInterfacei$_Z29java_lang_Double_toString9_8_PcdPi - $_Z5entryPcS_PiPxS1_S0_S0_P19HostDeviceInterfacei$_Z28java_lang_Double_parseDoublePciPi)
$_Z5entryPcS_PiPxS1_S0_S0_P19HostDeviceInterfacei$_Z28java_lang_Double_parseDoublePciPi:
[----:B------:R-:W-:Y:S01]  /*297a0*/  ISETP.NE.AND P0, PT, R21, -0x1, PT ;  /* 0xffffffff1500780c */ /* 0x000fe20003f05270 */
[----:B------:R-:W0:Y:S01]  /*297b0*/  LDC.64 R14, c[0x0][0x358] ;  /* 0x0000d600ff0e7b82 */ /* 0x000e220000000a00 */
[----:B------:R-:W-:Y:S07]  /*297c0*/  YIELD ;  /* 0x0000000000007946 */ /* 0x000fee0003800000 */
[----:B------:R-:W1:Y:S04]  /*297d0*/  LDC R12, c[0x0][0x2f8] ;  /* 0x0000be00ff0c7b82 */ /* 0x000e680000000800 */
[----:B------:R-:W2:Y:S01]  /*297e0*/  @P0 S2R R5, SR_CgaCtaId ;  /* 0x0000000000050919 */ /* 0x000ea20000008800 */
[----:B------:R-:W-:Y:S01]  /*297f0*/  @P0 MOV R4, 0x400 ;  /* 0x0000040000040802 */ /* 0x000fe20000000f00 */
[----:B------:R-:W-:-:S02]  /*29800*/  @!P0 IMAD.MOV.U32 R7, RZ, RZ, 0x5368 ;  /* 0x00005368ff078424 */ /* 0x000fc400078e00ff */
[----:B------:R-:W-:Y:S01]  /*29810*/  @!P0 IMAD.MOV.U32 R32, RZ, RZ, RZ ;  /* 0x000000ffff208224 */ /* 0x000fe200078e00ff */
[C---:B0-----:R-:W-:Y:S02]  /*29820*/  @P0 R2UR UR6, R14.reuse ;  /* 0x000000000e0602ca */ /* 0x041fe400000e0000 */
[C---:B------:R-:W-:Y:S02]  /*29830*/  @P0 R2UR UR7, R15.reuse ;  /* 0x000000000f0702ca */ /* 0x040fe400000e0000 */
[----:B------:R-:W-:Y:S02]  /*29840*/  @P0 R2UR UR4, R14 ;  /* 0x000000000e0402ca */ /* 0x000fe400000e0000 */
[----:B------:R-:W-:Y:S02]  /*29850*/  @P0 R2UR UR5, R15 ;  /* 0x000000000f0502ca */ /* 0x000fe400000e0000 */
[----:B-1----:R-:W-:-:S05]  /*29860*/  IADD3 R12, PT, PT, -R12, UR42, RZ ;  /* 0x0000002a0c0c7c10 */ /* 0x002fca000fffe1ff */
[----:B------:R-:W-:Y:S01]  /*29870*/  @!P0 STL [R12], R7 ;  /* 0x000000070c008387 */ /* 0x000fe20000100800 */
[----:B--2---:R-:W-:-:S05]  /*29880*/  @P0 LEA R6, R5, R4, 0x18 ;  /* 0x0000000405060211 */ /* 0x004fca00078ec0ff */
[----:B------:R-:W0:Y:S02]  /*29890*/  @P0 LDS.64 R4, [R6] ;  /* 0x0000000006040984 */ /* 0x000e240000000a00 */
[----:B0-----:R-:W-:-:S05]  /*298a0*/  @P0 IMAD.WIDE R4, R21, 0x10, R4 ;  /* 0x0000001015040825 */ /* 0x001fca00078e0204 */
[----:B------:R-:W2:Y:S01]  /*298b0*/  @P0 LD.E R32, desc[UR6][R4.64+0x28] ;  /* 0x0000280604200980 */ /* 0x000ea2000c101900 */
[----:B------:R-:W-:-:S06]  /*298c0*/  @!P0 IMAD.MOV.U32 R41, RZ, RZ, RZ ;  /* 0x000000ffff298224 */ /* 0x000fcc00078e00ff */
[----:B------:R0:W5:Y:S01]  /*298d0*/  @P0 LD.E R41, desc[UR4][R4.64+0x20] ;  /* 0x0000200404290980 */ /* 0x000162000c101900 */
[----:B------:R-:W-:Y:S01]  /*298e0*/  VIADD R34, R1, 0x158 ;  /* 0x0000015801227836 */ /* 0x000fe20000000000 */
[----:B------:R-:W-:Y:S01]  /*298f0*/  BSSY B2, `(.L_x_685) ;  /* 0x000017e000027945 */ /* 0x000fe20003800000 */
[----:B------:R-:W-:Y:S02]  /*29900*/  IMAD.MOV.U32 R21, RZ, RZ, R37 ;  /* 0x000000ffff157224 */ /* 0x000fe400078e0025 */
[----:B------:R-:W-:Y:S01]  /*29910*/  VIADD R43, R34, 0x48 ;  /* 0x00000048222b7836 */ /* 0x000fe20000000000 */
[----:B--2---:R-:W-:-:S13]  /*29920*/  ISETP.GE.AND P0, PT, R32, 0x1, PT ;  /* 0x000000012000780c */ /* 0x004fda0003f06270 */
[----:B0-----:R-:W-:Y:S05]  /*29930*/  @!P0 BRA `(.L_x_686) ;  /* 0x0000001400e48947 */ /* 0x001fea0003800000 */
[----:B------:R-:W-:Y:S01]  /*29940*/  ISETP.NE.AND P0, PT, R32, 0x1, PT ;  /* 0x000000012000780c */ /* 0x000fe20003f05270 */
[----:B------:R-:W-:Y:S01]  /*29950*/  BSSY B0, `(.L_x_687) ;  /* 0x00000fc000007945 */ /* 0x000fe20003800000 */
[----:B------:R-:W-:-:S11]  /*29960*/  IMAD.MOV.U32 R40, RZ, RZ, RZ ;  /* 0x000000ffff287224 */ /* 0x000fd600078e00ff */
[----:B------:R-:W-:Y:S05]  /*29970*/  @!P0 BRA `(.L_x_688) ;  /* 0x0000000c00e48947 */ /* 0x000fea0003800000 */
[----:B------:R-:W-:Y:S01]  /*29980*/  LOP3.LUT R40, R32, 0x7ffffffe, RZ, 0xc0, !PT ;  /* 0x7ffffffe20287812 */ /* 0x000fe200078ec0ff */
[----:B------:R-:W-:Y:S01]  /*29990*/  VIADD R42, R43, 0x1 ;  /* 0x000000012b2a7836 */ /* 0x000fe20000000000 */
[----:B------:R-:W-:-:S03]  /*299a0*/  CS2R R44, SRZ ;  /* 0x00000000002c7805 */ /* 0x000fc6000001ff00 */
[----:B------:R-:W-:-:S07]  /*299b0*/  IMAD.MOV R46, RZ, RZ, -R40 ;  /* 0x000000ffff2e7224 */ /* 0x000fce00078e0a28 */
.L_x_705:
[----:B-----5:R-:W-:Y:S01]  /*299c0*/  ISETP.NE.AND P0, PT, R41, -0x1, PT ;  /* 0xffffffff2900780c */ /* 0x020fe20003f05270 */
[----:B------:R-:W-:Y:S05]  /*299d0*/  YIELD ;  /* 0x0000000000007946 */ /* 0x000fea0003800000 */
[----:B------:R-:W-:Y:S01]  /*299e0*/  BSSY B3, `(.L_x_689) ;  /* 0x0000073000037945 */ /* 0x000fe20003800000 */
[----:B------:R-:W-:-:S06]  /*299f0*/  VIADD R47, R44, 0x1 ;  /* 0x000000012c2f7836 */ /* 0x000fcc0000000000 */
[----:B0-----:R-:W-:Y:S01]  /*29a00*/  @!P0 IMAD.MOV.U32 R7, RZ, RZ, 0x5368 ;  /* 0x00005368ff078424 */ /* 0x001fe200078e00ff */
[----:B------:R-:W-:-:S04]  /*29a10*/  @!P0 PRMT R5, RZ, 0x7610, R5 ;  /* 0x00007610ff058816 */ /* 0x000fc80000000005 */
[----:B------:R0:W-:Y:S01]  /*29a20*/  @!P0 STL [R12], R7 ;  /* 0x000000070c008387 */ /* 0x0001e20000100800 */
[----:B-123--:R-:W-:Y:S05]  /*29a30*/  @!P0 BRA `(.L_x_690) ;  /* 0x0000000400b48947 */ /* 0x00efea0003800000 */
        /* <DEDUP_REMOVED lines=67> */
.L_x_693:
[----:B------:R-:W-:Y:S05]  /*29e70*/  BSYNC B4 ;  /* 0x0000000000047941 */ /* 0x000fea0003800000 */
.L_x_692:
        /* <DEDUP_REMOVED lines=32> */
.L_x_695:
[----:B------:R-:W-:Y:S05]  /*2a080*/  BSYNC B4 ;  /* 0x0000000000047941 */ /* 0x000fea0003800000 */
.L_x_694:
[----:B------:R2:W-:Y:S01]  /*2a090*/  STL [R12], R7 ;  /* 0x000000070c007387 */ /* 0x0005e20000100800 */
[----:B0-----:R-:W-:Y:S01]  /*2a0a0*/  PRMT R5, RZ, 0x7610, R5 ;  /* 0x00007610ff057816 */ /* 0x001fe20000000005 */
[----:B------:R-:W-:Y:S06]  /*2a0b0*/  BRA `(.L_x_690) ;  /* 0x0000000000147947 */ /* 0x000fec0003800000 */
.L_x_691:
[----:B------:R-:W-:Y:S02]  /*2a0c0*/  R2UR UR4, R14 ;  /* 0x000000000e0472ca */ /* 0x000fe400000e0000 */
[----:B------:R-:W-:Y:S02]  /*2a0d0*/  R2UR UR5, R15 ;  /* 0x000000000f0572ca */ /* 0x000fe400000e0000 */
[----:B------:R-:W-:-:S05]  /*2a0e0*/  IADD3 R4, P0, PT, R36, R45, RZ ;  /* 0x0000002d24047210 */ /* 0x000fca0007f1e0ff */
[----:B------:R-:W-:-:S06]  /*2a0f0*/  IMAD.X R5, RZ, RZ, R37, P0 ;  /* 0x000000ffff057224 */ /* 0x000fcc00000e0625 */
[----:B------:R1:W5:Y:S02]  /*2a100*/  LD.E.U8 R5, desc[UR4][R4.64+0x20] ;  /* 0x0000200404057980 */ /* 0x000364000c101100 */
.L_x_690:
[----:B------:R-:W-:Y:S05]  /*2a110*/  BSYNC B3 ;  /* 0x0000000000037941 */ /* 0x000fea0003800000 */
.L_x_689:
        /* <DEDUP_REMOVED lines=69> */
.L_x_700:
[----:B------:R-:W-:Y:S01]  /*2a570*/  IMAD.MOV.U32 R5, RZ, RZ, 0x5272 ;  /* 0x00005272ff057424 */ /* 0x000fe200078e00ff */
[----:B------:R-:W-:Y:S01]  /*2a580*/  PLOP3.LUT P0, PT, PT, PT, PT, 0x8, 0x80 ;  /* 0x000000000080781c */ /* 0x000fe20003f0e170 */
[----:B------:R-:W-:-:S03]  /*2a590*/  IMAD.MOV.U32 R7, RZ, RZ, -0x1 ;  /* 0xffffffffff077424 */ /* 0x000fc600078e00ff */
[----:B------:R0:W-:Y:S09]  /*2a5a0*/  STL [R12], R5 ;  /* 0x000000050c007387 */ /* 0x0001f20000100800 */
.L_x_701:
[----:B------:R-:W-:Y:S05]  /*2a5b0*/  BSYNC B4 ;  /* 0x0000000000047941 */ /* 0x000fea0003800000 */
.L_x_699:
        /* <DEDUP_REMOVED lines=31> */
.L_x_703:
[----:B------:R-:W-:Y:S05]  /*2a7b0*/  BSYNC B4 ;  /* 0x0000000000047941 */ /* 0x000fea0003800000 */
.L_x_702:
[----:B------:R2:W-:Y:S01]  /*2a7c0*/  STL [R12], R37 ;  /* 0x000000250c007387 */ /* 0x0005e20000100800 */
[----:B01----:R-:W-:Y:S01]  /*2a7d0*/  PRMT R5, RZ, 0x7610, R5 ;  /* 0x00007610ff057816 */ /* 0x003fe20000000005 */
[----:B------:R-:W-:Y:S06]  /*2a7e0*/  BRA `(.L_x_704) ;  /* 0x0000000000287947 */ /* 0x000fec0003800000 */
.L_x_698:
[----:B------:R-:W-:Y:S01]  /*2a7f0*/  VIADD R5, R45, 0x4 ;  /* 0x000000042d057836 */ /* 0x000fe20000000000 */
[----:B------:R-:W-:Y:S02]  /*2a800*/  R2UR UR4, R14 ;  /* 0x000000000e0472ca */ /* 0x000fe400000e0000 */
[----:B------:R-:W-:Y:S02]  /*2a810*/  R2UR UR5, R15 ;  /* 0x000000000f0572ca */ /* 0x000fe400000e0000 */
[----:B------:R-:W-:-:S05]  /*2a820*/  IADD3 R4, P0, PT, R36, R5, RZ ;  /* 0x0000000524047210 */ /* 0x000fca0007f1e0ff */
[----:B------:R-:W-:-:S06]  /*2a830*/  IMAD.X R5, RZ, RZ, R37, P0 ;  /* 0x000000ffff057224 */ /* 0x000fcc00000e0625 */
[----:B------:R3:W5:Y:S01]  /*2a840*/  LD.E.U8 R5, desc[UR4][R4.64+0x20] ;  /* 0x0000200404057980 */ /* 0x000762000c101100 */
[----:B------:R-:W-:Y:S05]  /*2a850*/  BRA `(.L_x_704) ;  /* 0x00000000000c7947 */ /* 0x000fea0003800000 */
.L_x_697:
[----:B0-2---:R-:W-:Y:S01]  /*2a860*/  IMAD.MOV.U32 R7, RZ, RZ, 0x5368 ;  /* 0x00005368ff077424 */ /* 0x005fe200078e00ff */
[----:B------:R-:W-:-:S04]  /*2a870*/  PRMT R5, RZ, 0x7610, R5 ;  /* 0x00007610ff057816 */ /* 0x000fc80000000005 */
[----:B------:R0:W-:Y:S03]  /*2a880*/  STL [R12], R7 ;  /* 0x000000070c007387 */ /* 0x0001e60000100800 */
.L_x_704:
[----:B------:R-:W-:Y:S05]  /*2a890*/  BSYNC B3 ;  /* 0x0000000000037941 */ /* 0x000fea0003800000 */
.L_x_696:
[----:B------:R-:W-:Y:S01]  /*2a8a0*/  VIADD R46, R46, 0x2 ;  /* 0x000000022e2e7836 */ /* 0x000fe20000000000 */
[----:B-----5:R4:W-:Y:S01]  /*2a8b0*/  STL.U8 [R42], R5 ;  /* 0x000000052a007387 */ /* 0x0209e20000100000 */
[----:B------:R-:W-:Y:S02]  /*2a8c0*/  VIADD R44, R44, 0x2 ;  /* 0x000000022c2c7836 */ /* 0x000fe40000000000 */
[----:B------:R-:W-:Y:S01]  /*2a8d0*/  VIADD R45, R45, 0x8 ;  /* 0x000000082d2d7836 */ /* 0x000fe20000000000 */
[----:B------:R-:W-:Y:S01]  /*2a8e0*/  ISETP.NE.AND P0, PT, R46, RZ, PT ;  /* 0x000000ff2e00720c */ /* 0x000fe20003f05270 */
[----:B----4-:R-:W-:-:S12]  /*2a8f0*/  VIADD R42, R42, 0x2 ;  /* 0x000000022a2a7836 */ /* 0x010fd80000000000 */
[----:B------:R-:W-:Y:S05]  /*2a900*/  @P0 BRA `(.L_x_705) ;  /* 0xfffffff0002c0947 */ /* 0x000fea000383ffff */
.L_x_688:
[----:B------:R-:W-:Y:S05]  /*2a910*/  BSYNC B0 ;  /* 0x0000000000007941 */ /* 0x000fea0003800000 */
.L_x_687:
[----:B-1-3--:R-:W-:-:S04]  /*2a920*/  LOP3.LUT R4, R32, 0x1, RZ, 0xc0, !PT ;  /* 0x0000000120047812 */ /* 0x00afc800078ec0ff */
[----:B------:R-:W-:-:S13]  /*2a930*/  ISETP.NE.U32.AND P0, PT, R4, 0x1, PT ;  /* 0x000000010400780c */ /* 0x000fda0003f05070 */
[----:B------:R-:W-:Y:S05]  /*2a940*/  @P0 BRA `(.L_x_686) ;  /* 0x0000000400e00947 */ /* 0x000fea0003800000 */
[----:B-----5:R-:W-:Y:S01]  /*2a950*/  ISETP.NE.AND P0, PT, R41, -0x1, PT ;  /* 0xffffffff2900780c */ /* 0x020fe20003f05270 */
[----:B------:R-:W-:-:S12]  /*2a960*/  BSSY B0, `(.L_x_706) ;  /* 0x0000074000007945 */ /* 0x000fd80003800000 */
[----:B------:R-:W-:Y:S05]  /*2a970*/  @!P0 BRA `(.L_x_707) ;  /* 0x0000000400bc8947 */ /* 0x000fea0003800000 */
[----:B------:R-:W1:Y:S01]  /*2a980*/  S2R R5, SR_CgaCtaId ;  /* 0x0000000000057919 */ /* 0x000e620000008800 */
[----:B------:R-:W-:Y:S02]  /*2a990*/  MOV R36, 0x400 ;  /* 0x0000040000247802 */ /* 0x000fe40000000f00 */
[----:B------:R-:W-:Y:S02]  /*2a9a0*/  R2UR UR4, R14 ;  /* 0x000000000e0472ca */ /* 0x000fe400000e0000 */
[----:B------:R-:W-:Y:S02]  /*2a9b0*/  R2UR UR5, R15 ;  /* 0x000000000f0572ca */ /* 0x000fe400000e0000 */
[----:B-1----:R-:W-:-:S05]  /*2a9c0*/  LEA R36, R5, R36, 0x18 ;  /* 0x0000002405247211 */ /* 0x002fca00078ec0ff */
[----:B0-----:R-:W0:Y:S02]  /*2a9d0*/  LDS.128 R4, [R36] ;  /* 0x0000000024047984 */ /* 0x001e240000000c00 */
        /* <DEDUP_REMOVED lines=59> */
.L_x_710:
[----:B------:R-:W-:Y:S01]  /*2ad90*/  IMAD.MOV.U32 R5, RZ, RZ, 0x5272 ;  /* 0x00005272ff057424 */ /* 0x000fe200078e00ff */
[----:B------:R-:W-:Y:S01]  /*2ada0*/  PLOP3.LUT P0, PT, PT, PT, PT, 0x8, 0x80 ;  /* 0x000000000080781c */ /* 0x000fe20003f0e170 */
[----:B------:R-:W-:-:S03]  /*2adb0*/  IMAD.MOV.U32 R21, RZ, RZ, -0x1 ;  /* 0xffffffffff157424 */ /* 0x000fc600078e00ff */
[----:B------:R0:W-:Y:S09]  /*2adc0*/  STL [R12], R5 ;  /* 0x000000050c007387 */ /* 0x0001f20000100800 */
.L_x_711:
[----:B------:R-:W-:Y:S05]  /*2add0*/  BSYNC B3 ;  /* 0x0000000000037941 */ /* 0x000fea0003800000 */
.L_x_709:
        /* <DEDUP_REMOVED lines=31> */
.L_x_713:
[----:B------:R-:W-:Y:S05]  /*2afd0*/  BSYNC B3 ;  /* 0x0000000000037941 */ /* 0x000fea0003800000 */
.L_x_712:
[----:B------:R3:W-:Y:S01]  /*2afe0*/  STL [R12], R7 ;  /* 0x000000070c007387 */ /* 0x0007e20000100800 */
[----:B------:R-:W-:Y:S01]  /*2aff0*/  PRMT R4, RZ, 0x7610, R4 ;  /* 0x00007610ff047816 */ /* 0x000fe20000000004 */
[----:B------:R-:W-:Y:S06]  /*2b000*/  BRA `(.L_x_714) ;  /* 0x0000000000247947 */ /* 0x000fec0003800000 */
.L_x_708:
[----:B------:R-:W-:Y:S02]  /*2b010*/  R2UR UR4, R14 ;  /* 0x000000000e0472ca */ /* 0x000fe400000e0000 */
[----:B------:R-:W-:Y:S02]  /*2b020*/  R2UR UR5, R15 ;  /* 0x000000000f0572ca */ /* 0x000fe400000e0000 */
[----:B------:R-:W-:-:S05]  /*2b030*/  LEA R4, P0, R40, R44, 0x2 ;  /* 0x0000002c28047211 */ /* 0x000fca00078010ff */
[----:B------:R-:W-:-:S06]  /*2b040*/  IMAD.X R5, RZ, RZ, R45, P0 ;  /* 0x000000ffff057224 */ /* 0x000fcc00000e062d */
[----:B------:R4:W5:Y:S01]  /*2b050*/  LD.E.U8 R4, desc[UR4][R4.64+0x20] ;  /* 0x0000200404047980 */ /* 0x000962000c101100 */
[----:B------:R-:W-:Y:S05]  /*2b060*/  BRA `(.L_x_714) ;  /* 0x00000000000c7947 */ /* 0x000fea0003800000 */
.L_x_707:
[----:B------:R-:W-:Y:S01]  /*2b070*/  IMAD.MOV.U32 R5, RZ, RZ, 0x5368 ;  /* 0x00005368ff057424 */ /* 0x000fe200078e00ff */
[----:B------:R-:W-:-:S04]  /*2b080*/  PRMT R4, RZ, 0x7610, R4 ;  /* 0x00007610ff047816 */ /* 0x000fc80000000004 */
[----:B------:R1:W-:Y:S03]  /*2b090*/  STL [R12], R5 ;  /* 0x000000050c007387 */ /* 0x0003e60000100800 */
.L_x_714:
[----:B------:R-:W-:Y:S05]  /*2b0a0*/  BSYNC B0 ;  /* 0x0000000000007941 */ /* 0x000fea0003800000 */
.L_x_706:
[----:B01--4-:R-:W-:-:S05]  /*2b0b0*/  IMAD.IADD R5, R40, 0x1, R43 ;  /* 0x0000000128057824 */ /* 0x013fca00078e022b */
[----:B-----5:R1:W-:Y:S02]  /*2b0c0*/  STL.U8 [R5], R4 ;  /* 0x0000000405007387 */ /* 0x0203e40000100000 */
.L_x_686:
[----:B------:R-:W-:Y:S05]  /*2b0d0*/  BSYNC B2 ;  /* 0x0000000000027941 */ /* 0x000fea0003800000 */
.L_x_685:
[----:B------:R-:W-:Y:S01]  /*2b0e0*/  IMAD.IADD R32, R32, 0x1, R43 ;  /* 0x0000000120207824 */ /* 0x000fe200078e022b */
[----:B------:R-:W-:Y:S01]  /*2b0f0*/  BSSY B0, `(.L_x_715) ;  /* 0x0000025000007945 */ /* 0x000fe20003800000 */
[----:B-1----:R-:W-:Y:S02]  /*2b100*/  IMAD.MOV.U32 R4, RZ, RZ, 0x0 ;  /* 0x00000000ff047424 */ /* 0x002fe400078e00ff */
[----:B------:R-:W-:Y:S01]  /*2b110*/  IMAD.MOV.U32 R5, RZ, RZ, 0x40240000 ;  /* 0x40240000ff057424 */ /* 0x000fe200078e00ff */
[----:B------:R1:W-:Y:S01]  /*2b120*/  STL.U8 [R32], RZ ;  /* 0x000000ff20007387 */ /* 0x0003e20000100000 */
[----:B------:R-:W-:Y:S02]  /*2b130*/  IMAD.MOV.U32 R6, RZ, RZ, 0x0 ;  /* 0x00000000ff067424 */ /* 0x000fe400078e00ff */
[----:B0--3--:R-:W-:Y:S01]  /*2b140*/  IMAD.MOV.U32 R7, RZ, RZ, 0x40590000 ;  /* 0x40590000ff077424 */ /* 0x009fe200078e00ff */
[----:B------:R1:W-:Y:S01]  /*2b150*/  STL.64 [R34], R4 ;  /* 0x0000000422007387 */ /* 0x0003e20000100a00 */
[----:B------:R-:W-:-:S02]  /*2b160*/  IMAD.MOV.U32 R14, RZ, RZ, 0x0 ;  /* 0x00000000ff0e7424 */ /* 0x000fc400078e00ff */
[----:B------:R-:W-:Y:S01]  /*2b170*/  IMAD.MOV.U32 R15, RZ, RZ, 0x40c38800 ;  /* 0x40c38800ff0f7424 */ /* 0x000fe200078e00ff */
[----:B------:R1:W-:Y:S01]  /*2b180*/  STL.64 [R34+0x8], R6 ;  /* 0x0000080622007387 */ /* 0x0003e20000100a00 */
[----:B------:R-:W-:Y:S02]  /*2b190*/  IMAD.MOV.U32 R20, RZ, RZ, 0x0 ;  /* 0x00000000ff147424 */ /* 0x000fe400078e00ff */
[----:B------:R-:W-:Y:S01]  /*2b1a0*/  IMAD.MOV.U32 R21, RZ, RZ, 0x4197d784 ;  /* 0x4197d784ff157424 */ /* 0x000fe200078e00ff */
[----:B------:R1:W-:Y:S01]  /*2b1b0*/  STL.64 [R34+0x10], R14 ;  /* 0x0000100e22007387 */ /* 0x0003e20000100a00 */
[----:B------:R-:W-:Y:S02]  /*2b1c0*/  IMAD.MOV.U32 R36, RZ, RZ, 0x37e08000 ;  /* 0x37e08000ff247424 */ /* 0x000fe400078e00ff */
[----:B--2---:R-:W-:Y:S01]  /*2b1d0*/  IMAD.MOV.U32 R37, RZ, RZ, 0x4341c379 ;  /* 0x4341c379ff257424 */ /* 0x004fe200078e00ff */
[----:B------:R1:W-:Y:S01]  /*2b1e0*/  STL.64 [R34+0x18], R20 ;  /* 0x0000181422007387 */ /* 0x0003e20000100a00 */
[----:B------:R-:W-:-:S02]  /*2b1f0*/  IMAD.MOV.U32 R40, RZ, RZ, -0x4afa91e9 ;  /* 0xb5056e17ff287424 */ /* 0x000fc400078e00ff */
[----:B-----5:R-:W-:Y:S01]  /*2b200*/  IMAD.MOV.U32 R41, RZ, RZ, 0x4693b8b5 ;  /* 0x4693b8b5ff297424 */ /* 0x020fe200078e00ff */
[----:B------:R1:W-:Y:S01]  /*2b210*/  STL.64 [R34+0x20], R36 ;  /* 0x0000202422007387 */ /* 0x0003e20000100a00 */
[----:B------:R-:W-:Y:S02]  /*2b220*/  IMAD.MOV.U32 R44, RZ, RZ, -0x16c0060b ;  /* 0xe93ff9f5ff2c7424 */ /* 0x000fe400078e00ff */
[----:B------:R-:W-:Y:S01]  /*2b230*/  IMAD.MOV.U32 R45, RZ, RZ, 0x4d384f03 ;  /* 0x4d384f03ff2d7424 */ /* 0x000fe200078e00ff */
[----:B------:R1:W-:Y:S01]  /*2b240*/  STL.64 [R34+0x28], R40 ;  /* 0x0000282822007387 */ /* 0x0003e20000100a00 */
[----:B------:R-:W-:Y:S02]  /*2b250*/  IMAD.MOV.U32 R46, RZ, RZ, -0x6cfe2ce ;  /* 0xf9301d32ff2e7424 */ /* 0x000fe400078e00ff */
[----:B------:R-:W-:Y:S01]  /*2b260*/  IMAD.MOV.U32 R47, RZ, RZ, 0x5a827748 ;  /* 0x5a827748ff2f7424 */ /* 0x000fe200078e00ff */
[----:B------:R1:W-:Y:S01]  /*2b270*/  STL.64 [R34+0x30], R44 ;  /* 0x0000302c22007387 */ /* 0x0003e20000100a00 */
[----:B------:R-:W-:-:S02]  /*2b280*/  IMAD.MOV.U32 R48, RZ, RZ, 0x7f73bf3c ;  /* 0x7f73bf3cff307424 */ /* 0x000fc400078e00ff */
[----:B------:R-:W-:Y:S01]  /*2b290*/  IMAD.MOV.U32 R49, RZ, RZ, 0x75154fdd ;  /* 0x75154fddff317424 */ /* 0x000fe200078e00ff */
[----:B------:R1:W-:Y:S04]  /*2b2a0*/  STL.64 [R34+0x38], R46 ;  /* 0x0000382e22007387 */ /* 0x0003e80000100a00 */
[----:B------:R1:W-:Y:S02]  /*2b2b0*/  STL.64 [R34+0x40], R48 ;  /* 0x0000403022007387 */ /* 0x0003e40000100a00 */
.L_x_716:
[----:B-1----:R-:W2:Y:S01]  /*2b2c0*/  LDL.U8 R32, [R43] ;  /* 0x000000002b207983 */ /* 0x002ea20000100000 */
        /* <DEDUP_REMOVED lines=8> */
.L_x_715:
[C---:B------:R-:W-:Y:S01]  /*2b350*/  ISETP.NE.AND P0, PT, R32.reuse, 0x2b, PT ;  /* 0x0000002b2000780c */ /* 0x040fe20003f05270 */
[----:B------:R-:W-:Y:S01]  /*2b360*/  BSSY B0, `(.L_x_717) ;  /* 0x0000017000007945 */ /* 0x000fe20003800000 */
[----:B------:R-:W-:Y:S02]  /*2b370*/  IMAD.MOV.U32 R6, RZ, RZ, RZ ;  /* 0x000000ffff067224 */ /* 0x000fe400078e00ff */
[----:B------:R-:W-:Y:S01]  /*2b380*/  ISETP.EQ.OR P0, PT, R32, 0x2d, !P0 ;  /* 0x0000002d2000780c */ /* 0x000fe20004702670 */
[----:B------:R-:W-:Y:S02]  /*2b390*/  IMAD.MOV.U32 R7, RZ, RZ, -0x1 ;  /* 0xffffffffff077424 */ /* 0x000fe400078e00ff */
[----:B------:R-:W-:Y:S01]  /*2b3a0*/  IMAD.MOV.U32 R4, RZ, RZ, -0x1 ;  /* 0xffffffffff047424 */ /* 0x000fe200078e00ff */
[----:B------:R-:W-:-:S05]  /*2b3b0*/  SEL R36, RZ, 0x1, !P0 ;  /* 0x00000001ff247807 */ /* 0x000fca0004000000 */
[----:B------:R-:W-:-:S07]  /*2b3c0*/  IMAD.IADD R36, R5, 0x1, R36 ;  /* 0x0000000105247824 */ /* 0x000fce00078e0224 */
.L_x_721:
[----:B------:R-:W2:Y:S01]  /*2b3d0*/  LDL.U8 R37, [R36] ;  /* 0x0000000024257983 */ /* 0x000ea20000100000 */
[----:B------:R-:W-:Y:S01]  /*2b3e0*/  BSSY B2, `(.L_x_718) ;  /* 0x000000a000027945 */ /* 0x000fe20003800000 */
[----:B--2---:R-:W-:-:S05]  /*2b3f0*/  VIADD R5, R37, 0xffffffc6 ;  /* 0xffffffc625057836 */ /* 0x004fca0000000000 */
[----:B------:R-:W-:-:S04]  /*2b400*/  LOP3.LUT R5, R5, 0xff, RZ, 0xc0, !PT ;  /* 0x000000ff05057812 */ /* 0x000fc800078ec0ff */
[----:B------:R-:W-:-:S13]  /*2b410*/  ISETP.GT.U32.AND P0, PT, R5, 0xf5, PT ;  /* 0x000000f50500780c */ /* 0x000fda0003f04070 */
[----:B------:R-:W-:Y:S05]  /*2b420*/  @P0 BRA `(.L_x_719) ;  /* 0x0000000000140947 */ /* 0x000fea0003800000 */
[----:B------:R-:W-:-:S04]  /*2b430*/  ISETP.GT.AND P0, PT, R7, -0x1, PT ;  /* 0xffffffff0700780c */ /* 0x000fc80003f04270 */
[----:B------:R-:W-:-:S13]  /*2b440*/  ISETP.NE.OR P1, PT, R37, 0x2e, P0 ;  /* 0x0000002e2500780c */ /* 0x000fda0000725670 */
[----:B------:R-:W-:Y:S05]  /*2b450*/  @P1 BREAK B2 ;  /* 0x0000000000021942 */ /* 0x000fea0003800000 */
[----:B------:R-:W-:Y:S05]  /*2b460*/  @P1 BRA `(.L_x_720) ;  /* 0x0000000000181947 */ /* 0x000fea0003800000 */
[----:B------:R-:W-:-:S07]  /*2b470*/  IMAD.MOV.U32 R4, RZ, RZ, R6 ;  /* 0x000000ffff047224 */ /* 0x000fce00078e0006 */
.L_x_719:
[----:B------:R-:W-:Y:S05]  /*2b480*/  BSYNC B2 ;  /* 0x0000000000027941 */ /* 0x000fea0003800000 */
.L_x_718:
[----:B------:R-:W-:Y:S02]  /*2b490*/  VIADD R36, R36, 0x1 ;  /* 0x0000000124247836 */ /* 0x000fe40000000000 */
[----:B------:R-:W-:Y:S02]  /*2b4a0*/  VIADD R6, R6, 0x1 ;  /* 0x0000000106067836 */ /* 0x000fe40000000000 */
[----:B------:R-:W-:Y:S01]  /*2b4b0*/  IMAD.MOV.U32 R7, RZ, RZ, R4 ;  /* 0x000000ffff077224 */ /* 0x000fe200078e0004 */
[----:B------:R-:W-:Y:S06]  /*2b4c0*/  BRA `(.L_x_721) ;  /* 0xfffffffc00c07947 */ /* 0x000fec000383ffff */
.L_x_720:
[----:B------:R-:W-:Y:S05]  /*2b4d0*/  BSYNC B0 ;  /* 0x0000000000007941 */ /* 0x000fea0003800000 */
.L_x_717:
[----:B------:R-:W-:Y:S01]  /*2b4e0*/  VIADD R5, R6, 0xffffffff ;  /* 0xffffffff06057836 */ /* 0x000fe20000000000 */
[----:B------:R-:W-:Y:S01]  /*2b4f0*/  BSSY B2, `(.L_x_722) ;  /* 0x000008e000027945 */ /* 0x000fe20003800000 */
[--C-:B------:R-:W-:Y:S01]  /*2b500*/  @!P0 IMAD.MOV R5, RZ, RZ, R6.reuse ;  /* 0x000000ffff058224 */ /* 0x100fe200078e0206 */
[----:B------:R-:W-:Y:S01]  /*2b510*/  SEL R4, R7, R6, P0 ;  /* 0x0000000607047207 */ /* 0x000fe20000000000 */
[----:B------:R-:W-:Y:S01]  /*2b520*/  IMAD.MOV R21, RZ, RZ, -R6 ;  /* 0x000000ffff157224 */ /* 0x000fe200078e0a06 */
[----:B------:R-:W-:Y:S02]  /*2b530*/  CS2R R6, SRZ ;  /* 0x0000000000067805 */ /* 0x000fe4000001ff00 */
[----:B------:R-:W-:-:S13]  /*2b540*/  ISETP.NE.AND P1, PT, R5, RZ, PT ;  /* 0x000000ff0500720c */ /* 0x000fda0003f25270 */
[----:B------:R-:W-:Y:S05]  /*2b550*/  @!P1 BRA `(.L_x_723) ;  /* 0x00000008001c9947 */ /* 0x000fea0003800000 */
[----:B------:R-:W-:Y:S01]  /*2b560*/  ISETP.GE.AND P0, PT, R5, 0xa, PT ;  /* 0x0000000a0500780c */ /* 0x000fe20003f06270 */
[----:B------:R-:W-:Y:S01]  /*2b570*/  BSSY B0, `(.L_x_724) ;  /* 0x0000018000007945 */ /* 0x000fe20003800000 */
[----:B------:R-:W-:Y:S01]  /*2b580*/  IMAD.IADD R21, R21, 0x1, R36 ;  /* 0x0000000115157824 */ /* 0x000fe200078e0224 */
[----:B------:R-:W-:Y:S02]  /*2b590*/  VIMNMX R12, PT, PT, R5, 0x12, PT ;  /* 0x00000012050c7848 */ /* 0x000fe40003fe0100 */
[----:B------:R-:W-:-:S08]  /*2b5a0*/  CS2R R6, SRZ ;  /* 0x0000000000067805 */ /* 0x000fd0000001ff00 */
[----:B------:R-:W-:Y:S05]  /*2b5b0*/  @!P0 BRA `(.L_x_725) ;  /* 0x00000000004c8947 */ /* 0x000fea0003800000 */
[----:B------:R-:W-:Y:S01]  /*2b5c0*/  BSSY B3, `(.L_x_726) ;  /* 0x000000f000037945 */ /* 0x000fe20003800000 */
[----:B------:R-:W-:-:S07]  /*2b5d0*/  IMAD.MOV.U32 R14, RZ, RZ, RZ ;  /* 0x000000ffff0e7224 */ /* 0x000fce00078e00ff */
.L_x_727:
[----:B------:R-:W2:Y:S02]  /*2b5e0*/  LDL.U8 R6, [R21] ;  /* 0x0000000015067983 */ /* 0x000ea40000100000 */
[----:B--2---:R-:W-:-:S13]  /*2b5f0*/  ISETP.NE.AND P0, PT, R6, 0x2e, PT ;  /* 0x0000002e0600780c */ /* 0x004fda0003f05270 */
[----:B------:R0:W2:Y:S01]  /*2b600*/  @!P0 LDL.U8 R6, [R21+0x1] ;  /* 0x0000010015068983 */ /* 0x0000a20000100000 */
[C---:B------:R-:W-:Y:S01]  /*2b610*/  ISETP.GT.AND P1, PT, R12.reuse, 0xa, PT ;  /* 0x0000000a0c00780c */ /* 0x040fe20003f24270 */
[C---:B------:R-:W-:Y:S02]  /*2b620*/  VIADD R15, R21.reuse, 0x1 ;  /* 0x00000001150f7836 */ /* 0x040fe40000000000 */
[----:B------:R-:W-:Y:S02]  /*2b630*/  @!P0 VIADD R15, R21, 0x2 ;  /* 0x00000002150f8836 */ /* 0x000fe40000000000 */
[----:B------:R-:W-:Y:S02]  /*2b640*/  VIADD R12, R12, 0xffffffff ;  /* 0xffffffff0c0c7836 */ /* 0x000fe40000000000 */
[----:B0-----:R-:W-:Y:S01]  /*2b650*/  IMAD.MOV.U32 R21, RZ, RZ, R15 ;  /* 0x000000ffff157224 */ /* 0x001fe200078e000f */
[----:B--2---:R-:W-:-:S04]  /*2b660*/  LOP3.LUT R6, R6, 0xffff, RZ, 0xc0, !PT ;  /* 0x0000ffff06067812 */ /* 0x004fc800078ec0ff */
[----:B------:R-:W-:-:S05]  /*2b670*/  PRMT R7, R6, 0x8880, RZ ;  /* 0x0000888006077816 */ /* 0x000fca00000000ff */
[----:B------:R-:W-:-:S04]  /*2b680*/  IMAD R7, R14, 0xa, R7 ;  /* 0x0000000a0e077824 */ /* 0x000fc800078e0207 */
[----:B------:R-:W-:Y:S01]  /*2b690*/  VIADD R14, R7, 0xffffffd0 ;  /* 0xffffffd0070e7836 */ /* 0x000fe20000000000 */
[----:B------:R-:W-:Y:S06]  /*2b6a0*/  @P1 BRA `(.L_x_727) ;  /* 0xfffffffc00cc1947 */ /* 0x000fec000383ffff */
[----:B------:R-:W-:Y:S05]  /*2b6b0*/  BSYNC B3 ;  /* 0x0000000000037941 */ /* 0x000fea0003800000 */
.L_x_726:
[----:B------:R-:W0:Y:S01]  /*2b6c0*/  I2F.F64 R6, R14 ;  /* 0x0000000e00067312 */ /* 0x000e220000201c00 */
[----:B------:R-:W-:Y:S01]  /*2b6d0*/  IMAD.MOV.U32 R21, RZ, RZ, R15 ;  /* 0x000000ffff157224 */ /* 0x000fe200078e000f */
[----:B0-----:R-:W-:-:S11]  /*2b6e0*/  DMUL R6, R6, 1.00000000000000000000e+09 ;  /* 0x41cdcd6506067828 */ /* 0x001fd60000000000 */
.L_x_725:
[----:B------:R-:W-:Y:S05]  /*2b6f0*/  BSYNC B0 ;  /* 0x0000000000007941 */ /* 0x000fea0003800000 */
.L_x_724:
[----:B------:R-:W-:Y:S01]  /*2b700*/  ISETP.GE.AND P0, PT, R12, 0x1, PT ;  /* 0x000000010c00780c */ /* 0x000fe20003f06270 */
[----:B------:R-:W-:Y:S01]  /*2b710*/  BSSY B0, `(.L_x_728) ;  /* 0x0000014000007945 */ /* 0x000fe20003800000 */
[----:B------:R-:W-:-:S11]  /*2b720*/  CS2R R14, SRZ ;  /* 0x00000000000e7805 */ /* 0x000fd6000001ff00 */
[----:B------:R-:W-:Y:S05]  /*2b730*/  @!P0 BRA `(.L_x_729) ;  /* 0x0000000000448947 */ /* 0x000fea0003800000 */
[----:B------:R-:W-:Y:S01]  /*2b740*/  BSSY B3, `(.L_x_730) ;  /* 0x000000f000037945 */ /* 0x000fe20003800000 */
[----:B------:R-:W-:-:S07]  /*2b750*/  IMAD.MOV.U32 R14, RZ, RZ, RZ ;  /* 0x000000ffff0e7224 */ /* 0x000fce00078e00ff */
.L_x_731:
[----:B------:R-:W2:Y:S02]  /*2b760*/  LDL.U8 R15, [R21] ;  /* 0x00000000150f7983 */ /* 0x000ea40000100000 */
[----:B--2---:R-:W-:-:S13]  /*2b770*/  ISETP.NE.AND P0, PT, R15, 0x2e, PT ;  /* 0x0000002e0f00780c */ /* 0x004fda0003f05270 */
[----:B------:R0:W2:Y:S01]  /*2b780*/  @!P0 LDL.U8 R15, [R21+0x1] ;  /* 0x00000100150f8983 */ /* 0x0000a20000100000 */
[C---:B------:R-:W-:Y:S01]  /*2b790*/  ISETP.GT.U32.AND P1, PT, R12.reuse, 0x1, PT ;  /* 0x000000010c00780c */ /* 0x040fe20003f24070 */
        /* <DEDUP_REMOVED lines=10> */
.L_x_730:
[----:B------:R-:W0:Y:S02]  /*2b840*/  I2F.F64 R14, R14 ;  /* 0x0000000e000e7312 */ /* 0x000e240000201c00 */
.L_x_729:
[----:B------:R-:W-:Y:S05]  /*2b850*/  BSYNC B0 ;  /* 0x0000000000007941 */ /* 0x000fea0003800000 */
.L_x_728:
[----:B------:R-:W-:Y:S01]  /*2b860*/  LOP3.LUT R12, R37, 0x20, RZ, 0xfc, !PT ;  /* 0x00000020250c7812 */ /* 0x000fe200078efcff */
[----:B0-----:R-:W-:Y:S01]  /*2b870*/  DADD R6, R14, R6 ;  /* 0x000000000e067229 */ /* 0x001fe20000000006 */
[----:B------:R-:W-:Y:S02]  /*2b880*/  PLOP3.LUT P0, PT, PT, PT, PT, 0x80, 0x8 ;  /* 0x000000000008781c */ /* 0x000fe40003f0f070 */
[----:B------:R-:W-:-:S04]  /*2b890*/  LOP3.LUT R12, R12, 0xff, RZ, 0xc0, !PT ;  /* 0x000000ff0c0c7812 */ /* 0x000fc800078ec0ff */
[----:B------:R-:W-:Y:S01]  /*2b8a0*/  ISETP.NE.AND P1, PT, R12, 0x65, PT ;  /* 0x000000650c00780c */ /* 0x000fe20003f25270 */
[----:B------:R-:W-:-:S12]  /*2b8b0*/  IMAD.MOV.U32 R12, RZ, RZ, RZ ;  /* 0x000000ffff0c7224 */ /* 0x000fd800078e00ff */
[----:B------:R-:W-:Y:S05]  /*2b8c0*/  @P1 BRA `(.L_x_732) ;  /* 0x00000000005c1947 */ /* 0x000fea0003800000 */
[----:B------:R-:W2:Y:S01]  /*2b8d0*/  LDL.U8 R14, [R36+0x1] ;  /* 0x00000100240e7983 */ /* 0x000ea20000100000 */
[C---:B------:R-:W-:Y:S02]  /*2b8e0*/  VIADD R21, R36.reuse, 0x2 ;  /* 0x0000000224157836 */ /* 0x040fe40000000000 */
[----:B------:R-:W-:Y:S01]  /*2b8f0*/  VIADD R12, R36, 0x1 ;  /* 0x00000001240c7836 */ /* 0x000fe20000000000 */
[----:B--2---:R-:W-:-:S13]  /*2b900*/  ISETP.NE.AND P0, PT, R14, 0x2d, PT ;  /* 0x0000002d0e00780c */ /* 0x004fda0003f05270 */
[----:B------:R-:W-:-:S04]  /*2b910*/  @P0 ISETP.NE.AND P1, PT, R14, 0x2b, PT ;  /* 0x0000002b0e00080c */ /* 0x000fc80003f25270 */
[----:B------:R-:W-:-:S05]  /*2b920*/  @P0 SEL R21, R21, R12, !P1 ;  /* 0x0000000c15150207 */ /* 0x000fca0004800000 */
[----:B------:R-:W2:Y:S02]  /*2b930*/  LDL.U8 R12, [R21] ;  /* 0x00000000150c7983 */ /* 0x000ea40000100000 */
[----:B--2---:R-:W-:-:S05]  /*2b940*/  VIADD R14, R12, 0xffffffc6 ;  /* 0xffffffc60c0e7836 */ /* 0x004fca0000000000 */
[----:B------:R-:W-:-:S04]  /*2b950*/  LOP3.LUT R14, R14, 0xff, RZ, 0xc0, !PT ;  /* 0x000000ff0e0e7812 */ /* 0x000fc800078ec0ff */
[----:B------:R-:W-:-:S13]  /*2b960*/  ISETP.GE.U32.AND P1, PT, R14, 0xf6, PT ;  /* 0x000000f60e00780c */ /* 0x000fda0003f26070 */
[----:B------:R-:W-:Y:S05]  /*2b970*/  @!P1 BRA `(.L_x_723) ;  /* 0x0000000400149947 */ /* 0x000fea0003800000 */
[----:B------:R-:W-:Y:S01]  /*2b980*/  PRMT R14, R12, 0x7610, R14 ;  /* 0x000076100c0e7816 */ /* 0x000fe2000000000e */
[----:B------:R-:W-:-:S07]  /*2b990*/  IMAD.MOV.U32 R12, RZ, RZ, RZ ;  /* 0x000000ffff0c7224 */ /* 0x000fce00078e00ff */
.L_x_733:
[----:B------:R-:W-:Y:S02]  /*2b9a0*/  LOP3.LUT R15, R14, 0xff, RZ, 0xc0, !PT ;  /* 0x000000ff0e0f7812 */ /* 0x000fe400078ec0ff */
[----:B------:R0:W2:Y:S03]  /*2b9b0*/  LDL.U8 R14, [R21+0x1] ;  /* 0x00000100150e7983 */ /* 0x0000a60000100000 */
[----:B------:R-:W-:Y:S02]  /*2b9c0*/  IMAD R12, R12, 0xa, R15 ;  /* 0x0000000a0c0c7824 */ /* 0x000fe400078e020f */
[----:B------:R-:W-:Y:S02]  /*2b9d0*/  VIADD R15, R21, 0x1 ;  /* 0x00000001150f7836 */ /* 0x000fe40000000000 */
[----:B------:R-:W-:Y:S02]  /*2b9e0*/  VIADD R12, R12, 0xffffffd0 ;  /* 0xffffffd00c0c7836 */ /* 0x000fe40000000000 */
[----:B0-----:R-:W-:-:S02]  /*2b9f0*/  IMAD.MOV.U32 R21, RZ, RZ, R15 ;  /* 0x000000ffff157224 */ /* 0x001fc400078e000f */
[----:B--2---:R-:W-:-:S05]  /*2ba00*/  VIADD R20, R14, 0xffffffc6 ;  /* 0xffffffc60e147836 */ /* 0x004fca0000000000 */
[----:B------:R-:W-:-:S04]  /*2ba10*/  LOP3.LUT R20, R20, 0xff, RZ, 0xc0, !PT ;  /* 0x000000ff14147812 */ /* 0x000fc800078ec0ff */
[----:B------:R-:W-:-:S13]  /*2ba20*/  ISETP.GT.U32.AND P1, PT, R20, 0xf5, PT ;  /* 0x000000f51400780c */ /* 0x000fda0003f24070 */
[----:B------:R-:W-:Y:S05]  /*2ba30*/  @P1 BRA `(.L_x_733) ;  /* 0xfffffffc00d81947 */ /* 0x000fea000383ffff */
.L_x_732:
[----:B------:R-:W-:Y:S01]  /*2ba40*/  ISETP.GT.AND P1, PT, R5, 0x12, PT ;  /* 0x000000120500780c */ /* 0x000fe20003f24270 */
[----:B------:R-:W-:Y:S01]  /*2ba50*/  IMAD.MOV R5, RZ, RZ, -R5 ;  /* 0x000000ffff057224 */ /* 0x000fe200078e0a05 */
[----:B------:R-:W-:Y:S01]  /*2ba60*/  BSSY B0, `(.L_x_734) ;  /* 0x0000018000007945 */ /* 0x000fe20003800000 */
[----:B------:R-:W-:Y:S02]  /*2ba70*/  @!P0 IMAD.MOV R12, RZ, RZ, -R12 ;  /* 0x000000ffff0c8224 */ /* 0x000fe400078e0a0c */
[----:B------:R-:W-:Y:S01]  /*2ba80*/  IMAD.MOV.U32 R14, RZ, RZ, 0x0 ;  /* 0x00000000ff0e7424 */ /* 0x000fe200078e00ff */
[----:B------:R-:W-:Y:S01]  /*2ba90*/  SEL R5, R5, 0xffffffee, !P1 ;  /* 0xffffffee05057807 */ /* 0x000fe20004800000 */
[----:B------:R-:W-:-:S03]  /*2baa0*/  IMAD.MOV.U32 R15, RZ, RZ, 0x3ff00000 ;  /* 0x3ff00000ff0f7424 */ /* 0x000fc600078e00ff */
[----:B------:R-:W-:-:S04]  /*2bab0*/  IADD3 R20, PT, PT, R12, R5, R4 ;  /* 0x000000050c147210 */ /* 0x000fc80007ffe004 */
[----:B------:R-:W-:-:S13]  /*2bac0*/  ISETP.NE.AND P0, PT, R20, RZ, PT ;  /* 0x000000ff1400720c */ /* 0x000fda0003f05270 */
[----:B------:R-:W-:Y:S05]  /*2bad0*/  @!P0 BRA `(.L_x_735) ;  /* 0x0000000000408947 */ /* 0x000fea0003800000 */
[----:B------:R-:W-:Y:S01]  /*2bae0*/  IABS R4, R20 ;  /* 0x0000001400047213 */ /* 0x000fe20000000000 */
[----:B------:R-:W-:Y:S02]  /*2baf0*/  IMAD.MOV.U32 R14, RZ, RZ, 0x0 ;  /* 0x00000000ff0e7424 */ /* 0x000fe400078e00ff */
[----:B------:R-:W-:Y:S01]  /*2bb00*/  IMAD.MOV.U32 R15, RZ, RZ, 0x3ff00000 ;  /* 0x3ff00000ff0f7424 */ /* 0x000fe200078e00ff */
[----:B------:R-:W-:-:S07]  /*2bb10*/  VIMNMX.U32 R4, PT, PT, R4, 0x1ff, PT ;  /* 0x000001ff04047848 */ /* 0x000fce0003fe0000 */
.L_x_738:
[C---:B------:R-:W-:Y:S01]  /*2bb20*/  LOP3.LUT R5, R4.reuse, 0x1, RZ, 0xc0, !PT ;  /* 0x0000000104057812 */ /* 0x040fe200078ec0ff */
[----:B------:R-:W-:Y:S01]  /*2bb30*/  BSSY B3, `(.L_x_736) ;  /* 0x0000007000037945 */ /* 0x000fe20003800000 */
[----:B------:R-:W-:Y:S02]  /*2bb40*/  ISETP.GT.U32.AND P1, PT, R4, 0x1, PT ;  /* 0x000000010400780c */ /* 0x000fe40003f24070 */
[----:B------:R-:W-:Y:S02]  /*2bb50*/  ISETP.NE.U32.AND P0, PT, R5, 0x1, PT ;  /* 0x000000010500780c */ /* 0x000fe40003f05070 */
[----:B------:R-:W-:-:S11]  /*2bb60*/  SHF.R.U32.HI R12, RZ, 0x1, R4 ;  /* 0x00000001ff0c7819 */ /* 0x000fd60000011604 */
[----:B------:R-:W-:Y:S05]  /*2bb70*/  @P0 BRA `(.L_x_737) ;  /* 0x0000000000080947 */ /* 0x000fea0003800000 */
[----:B------:R-:W2:Y:S02]  /*2bb80*/  LDL.64 R4, [R34] ;  /* 0x0000000022047983 */ /* 0x000ea40000100a00 */
[----:B--2---:R-:W-:-:S11]  /*2bb90*/  DMUL R14, R14, R4 ;  /* 0x000000040e0e7228 */ /* 0x004fd60000000000 */
.L_x_737:
[----:B------:R-:W-:Y:S05]  /*2bba0*/  BSYNC B3 ;  /* 0x0000000000037941 */ /* 0x000fea0003800000 */
.L_x_736:
[----:B------:R-:W-:Y:S02]  /*2bbb0*/  IMAD.MOV.U32 R4, RZ, RZ, R12 ;  /* 0x000000ffff047224 */ /* 0x000fe400078e000c */
[----:B------:R-:W-:Y:S01]  /*2bbc0*/  VIADD R34, R34, 0x8 ;  /* 0x0000000822227836 */ /* 0x000fe20000000000 */
[----:B------:R-:W-:Y:S06]  /*2bbd0*/  @P1 BRA `(.L_x_738) ;  /* 0xfffffffc00d01947 */ /* 0x000fec000383ffff */
.L_x_735:
[----:B------:R-:W-:Y:S05]  /*2bbe0*/  BSYNC B0 ;  /* 0x0000000000007941 */ /* 0x000fea0003800000 */
.L_x_734:
[----:B------:R-:W-:-:S13]  /*2bbf0*/  ISETP.GT.AND P0, PT, R20, -0x1, PT ;  /* 0xffffffff1400780c */ /* 0x000fda0003f04270 */
[----:B------:R-:W-:Y:S05]  /*2bc00*/  @P0 BRA `(.L_x_739) ;  /* 0x00000000006c0947 */ /* 0x000fea0003800000 */
[----:B------:R-:W0:Y:S01]  /*2bc10*/  MUFU.RCP64H R5, R15 ;  /* 0x0000000f00057308 */ /* 0x000e220000001800 */
[----:B------:R-:W-:Y:S01]  /*2bc20*/  IMAD.MOV.U32 R4, RZ, RZ, 0x1 ;  /* 0x00000001ff047424 */ /* 0x000fe200078e00ff */
[----:B------:R-:W-:Y:S01]  /*2bc30*/  FSETP.GEU.AND P1, PT, |R7|, 6.5827683646048100446e-37, PT ;  /* 0x036000000700780b */ /* 0x000fe20003f2e200 */
[----:B------:R-:W-:Y:S04]  /*2bc40*/  BSSY B3, `(.L_x_740) ;  /* 0x0000014000037945 */ /* 0x000fe80003800000 */
[----:B0-----:R-:W-:-:S08]  /*2bc50*/  DFMA R20, R4, -R14, 1 ;  /* 0x3ff000000414742b */ /* 0x001fd0000000080e */
[----:B------:R-:W-:-:S08]  /*2bc60*/  DFMA R20, R20, R20, R20 ;  /* 0x000000141414722b */ /* 0x000fd00000000014 */
[----:B------:R-:W-:-:S08]  /*2bc70*/  DFMA R20, R4, R20, R4 ;  /* 0x000000140414722b */ /* 0x000fd00000000004 */
[----:B------:R-:W-:-:S08]  /*2bc80*/  DFMA R4, R20, -R14, 1 ;  /* 0x3ff000001404742b */ /* 0x000fd0000000080e */
[----:B------:R-:W-:-:S08]  /*2bc90*/  DFMA R4, R20, R4, R20 ;  /* 0x000000041404722b */ /* 0x000fd00000000014 */
[----:B------:R-:W-:-:S08]  /*2bca0*/  DMUL R20, R6, R4 ;  /* 0x0000000406147228 */ /* 0x000fd00000000000 */
[----:B------:R-:W-:-:S08]  /*2bcb0*/  DFMA R36, R20, -R14, R6 ;  /* 0x8000000e1424722b */ /* 0x000fd00000000006 */
[----:B------:R-:W-:-:S10]  /*2bcc0*/  DFMA R4, R4, R36, R20 ;  /* 0x000000240404722b */ /* 0x000fd40000000014 */
[----:B------:R-:W-:-:S05]  /*2bcd0*/  FFMA R12, RZ, R15, R5 ;  /* 0x0000000fff0c7223 */ /* 0x000fca0000000005 */
[----:B------:R-:W-:-:S13]  /*2bce0*/  FSETP.GT.AND P0, PT, |R12|, 1.469367938527859385e-39, PT ;  /* 0x001000000c00780b */ /* 0x000fda0003f04200 */
[----:B------:R-:W-:Y:S05]  /*2bcf0*/  @P0 BRA P1, `(.L_x_741) ;  /* 0x0000000000200947 */ /* 0x000fea0000800000 */
[----:B------:R-:W-:Y:S01]  /*2bd00*/  IMAD.MOV.U32 R36, RZ, RZ, R6 ;  /* 0x000000ffff247224 */ /* 0x000fe200078e0006 */
[----:B------:R-:W-:Y:S01]  /*2bd10*/  MOV R12, 0x2bd60 ;  /* 0x0002bd60000c7802 */ /* 0x000fe20000000f00 */
[----:B------:R-:W-:Y:S02]  /*2bd20*/  IMAD.MOV.U32 R41, RZ, RZ, R7 ;  /* 0x000000ffff297224 */ /* 0x000fe400078e0007 */
[----:B------:R-:W-:Y:S02]  /*2bd30*/  IMAD.MOV.U32 R6, RZ, RZ, R14 ;  /* 0x000000ffff067224 */ /* 0x000fe400078e000e */
[----:B------:R-:W-:-:S07]  /*2bd40*/  IMAD.MOV.U32 R7, RZ, RZ, R15 ;  /* 0x000000ffff077224 */ /* 0x000fce00078e000f */
[----:B------:R-:W-:Y:S05]  /*2bd50*/  CALL.REL.NOINC `($__internal_0_$__cuda_sm20_div_rn_f64_full) ;  /* 0x00002c2000b47944 */ /* 0x000fea0003c00000 */
[----:B------:R-:W-:Y:S02]  /*2bd60*/  IMAD.MOV.U32 R4, RZ, RZ, R36 ;  /* 0x000000ffff047224 */ /* 0x000fe400078e0024 */
[----:B------:R-:W-:-:S07]  /*2bd70*/  IMAD.MOV.U32 R5, RZ, RZ, R37 ;  /* 0x000000ffff057224 */ /* 0x000fce00078e0025 */
.L_x_741:
[----:B------:R-:W-:Y:S05]  /*2bd80*/  BSYNC B3 ;  /* 0x0000000000037941 */ /* 0x000fea0003800000 */
.L_x_740:
[----:B------:R-:W-:Y:S02]  /*2bd90*/  IMAD.MOV.U32 R6, RZ, RZ, R4 ;  /* 0x000000ffff067224 */ /* 0x000fe400078e0004 */
[----:B------:R-:W-:Y:S01]  /*2bda0*/  IMAD.MOV.U32 R7, RZ, RZ, R5 ;  /* 0x000000ffff077224 */ /* 0x000fe200078e0005 */
[----:B------:R-:W-:Y:S06]  /*2bdb0*/  BRA `(.L_x_723) ;  /* 0x0000000000047947 */ /* 0x000fec0003800000 */
.L_x_739:
[----:B------:R-:W-:-:S11]  /*2bdc0*/  DMUL R6, R6, R14 ;  /* 0x0000000e06067228 */ /* 0x000fd60000000000 */
.L_x_723:
[----:B------:R-:W-:Y:S05]  /*2bdd0*/  BSYNC B2 ;  /* 0x0000000000027941 */ /* 0x000fea0003800000 */
.L_x_722:
[----:B------:R-:W-:Y:S01]  /*2bde0*/  DADD R4, -RZ, -R6 ;  /* 0x00000000ff047229 */ /* 0x000fe20000000906 */
[----:B------:R-:W-:-:S09]  /*2bdf0*/  ISETP.NE.AND P0, PT, R32, 0x2d, PT ;  /* 0x0000002d2000780c */ /* 0x000fd20003f05270 */
[----:B------:R-:W-:Y:S01]  /*2be00*/  FSEL R14, R4, R6, !P0 ;  /* 0x00000006040e7208 */ /* 0x000fe20004000000 */
[----:B------:R-:W-:Y:S01]  /*2be10*/  IMAD.MOV.U32 R4, RZ, RZ, R10 ;  /* 0x000000ffff047224 */ /* 0x000fe200078e000a */
[----:B------:R-:W-:Y:S01]  /*2be20*/  FSEL R15, R5, R7, !P0 ;  /* 0x00000007050f7208 */ /* 0x000fe20004000000 */
[----:B------:R-:W-:-:S04]  /*2be30*/  IMAD.MOV.U32 R5, RZ, RZ, 0x0 ;  /* 0x00000000ff057424 */ /* 0x000fc800078e00ff */
[----:B------:R-:W-:Y:S05]  /*2be40*/  RET.REL.NODEC R4 `(_Z5entryPcS_PiPxS1_S0_S0_P19HostDeviceInterfacei) ;  /* 0xfffffd40046c7950 */ /* 0x000fea0003c3ffff */
        .type           $_Z5entryPcS_PiPxS1_S0_S0_P19HostDeviceInterfacei$_Z29java_lang_Double_toString9_8_PcdPi,@function
        .size           $_Z5entryPcS_PiPxS1_S0_S0_P19HostDeviceInterfacei$_Z29java_lang_Double_toString9_8_PcdPi,($_Z5entryPcS_PiPxS1_S0_S0_P19HostDeviceInterfacei$_Z32edu_syr_pcpratts_string_constantPcS_Pi - $_Z5entryPcS_PiPxS1_S0_S0_P19HostDeviceInterfacei$_Z29java_lang_Double_toString9_8_PcdPi)
$_Z5entryPcS_PiPxS1_S0_S0_P19HostDeviceInterfacei$_Z29java_lang_Double_toString9_8_PcdPi:
[----:B------:R-:W-:Y:S01]  /*2be50*/  IMAD.MOV.U32 R20, RZ, RZ, R12 ;  /* 0x000000ffff147224 */ /* 0x000fe200078e000c */
[----:B------:R-:W0:Y:S01]  /*2be60*/  LDC R0, c[0x0][0x2f8] ;  /* 0x0000be00ff007b82 */ /* 0x000e220000000800 */
[----:B------:R-:W-:Y:S01]  /*2be70*/  IMAD.MOV.U32 R21, RZ, RZ, R13 ;  /* 0x000000ffff157224 */ /* 0x000fe200078e000d */
[----:B------:R-:W-:Y:S05]  /*2be80*/  YIELD ;  /* 0x0000000000007946 */ /* 0x000fea0003800000 */
[----:B------:R-:W-:Y:S01]  /*2be90*/  DADD R4, -RZ, -R20 ;  /* 0x00000000ff047229 */ /* 0x000fe20000000914 */
[----:B------:R-:W-:Y:S01]  /*2bea0*/  BSSY B1, `(.L_x_742) ;  /* 0x0000046000017945 */ /* 0x000fe20003800000 */
[----:B------:R-:W-:Y:S01]  /*2beb0*/  DSETP.GEU.AND P0, PT, R20, RZ, PT ;  /* 0x000000ff1400722a */ /* 0x000fe20003f0e000 */
[----:B------:R-:W-:-:S07]  /*2bec0*/  IMAD.MOV.U32 R40, RZ, RZ, RZ ;  /* 0x000000ffff287224 */ /* 0x000fce00078e00ff */
[----:B------:R-:W-:Y:S02]  /*2bed0*/  FSEL R4, R4, R12, !P0 ;  /* 0x0000000c04047208 */ /* 0x000fe40004000000 */
[----:B------:R-:W-:-:S04]  /*2bee0*/  FSEL R5, R5, R13, !P0 ;  /* 0x0000000d05057208 */ /* 0x000fc80004000000 */
[----:B------:R-:W1:Y:S01]  /*2bef0*/  F2I.S64.F64.TRUNC R6, R4 ;  /* 0x0000000400067311 */ /* 0x000e62000030d900 */
[----:B0-----:R-:W-:-:S07]  /*2bf00*/  IADD3 R0, PT, PT, -R0, UR42, RZ ;  /* 0x0000002a00007c10 */ /* 0x001fce000fffe1ff */
[----:B-1----:R-:W0:Y:S02]  /*2bf10*/  I2F.F64.S64 R10, R6 ;  /* 0x00000006000a7312 */ /* 0x002e240000301c00 */
[----:B0-----:R-:W-:-:S08]  /*2bf20*/  DADD R10, R4, -R10 ;  /* 0x00000000040a7229 */ /* 0x001fd0000000080a */
[----:B------:R-:W-:-:S06]  /*2bf30*/  DMUL R10, R10, 1000000 ;  /* 0x412e84800a0a7828 */ /* 0x000fcc0000000000 */
[----:B------:R-:W0:Y:S08]  /*2bf40*/  F2I.S64.F64.TRUNC R12, R10 ;  /* 0x0000000a000c7311 */ /* 0x000e30000030d900 */
[----:B0-----:R-:W0:Y:S02]  /*2bf50*/  I2F.F64.S64 R14, R12 ;  /* 0x0000000c000e7312 */ /* 0x001e240000301c00 */
[----:B0-----:R-:W-:Y:S01]  /*2bf60*/  DADD R14, R10, -R14 ;  /* 0x000000000a0e7229 */ /* 0x001fe2000000080e */
[----:B------:R-:W-:-:S02]  /*2bf70*/  IMAD.MOV.U32 R10, RZ, RZ, R34 ;  /* 0x000000ffff0a7224 */ /* 0x000fc400078e0022 */
[----:B------:R-:W-:-:S05]  /*2bf80*/  IMAD.MOV.U32 R11, RZ, RZ, R35 ;  /* 0x000000ffff0b7224 */ /* 0x000fca00078e0023 */
[----:B------:R-:W-:Y:S01]  /*2bf90*/  DSETP.GE.AND P0, PT, R14, 0.5, PT ;  /* 0x3fe000000e00742a */ /* 0x000fe20003f06000 */
[----:B------:R-:W-:-:S05]  /*2bfa0*/  VIADD R15, R1, 0x160 ;  /* 0x00000160010f7836 */ /* 0x000fca0000000000 */
[----:B------:R-:W-:-:S04]  /*2bfb0*/  SEL R33, RZ, 0x1, !P0 ;  /* 0x00000001ff217807 */ /* 0x000fc80004000000 */
[----:B------:R-:W-:-:S05]  /*2bfc0*/  IADD3 R32, P0, PT, R12, R33, RZ ;  /* 0x000000210c207210 */ /* 0x000fca0007f1e0ff */
[----:B------:R-:W-:Y:S01]  /*2bfd0*/  IMAD.X R33, RZ, RZ, R13, P0 ;  /* 0x000000ffff217224 */ /* 0x000fe200000e060d */
[----:B------:R-:W-:Y:S01]  /*2bfe0*/  ISETP.GT.U32.AND P0, PT, R32, 0xf423f, PT ;  /* 0x000f423f2000780c */ /* 0x000fe20003f04070 */
[----:B------:R-:W0:Y:S02]  /*2bff0*/  LDC.64 R12, c[0x0][0x358] ;  /* 0x0000d600ff0c7b82 */ /* 0x000e240000000a00 */
[----:B------:R-:W1:Y:S01]  /*2c000*/  I2F.F64.S64 R4, R32 ;  /* 0x0000002000047312 */ /* 0x000e620000301c00 */
[----:B------:R-:W-:-:S04]  /*2c010*/  ISETP.GT.AND.EX P0, PT, R33, RZ, PT, P0 ;  /* 0x000000ff2100720c */ /* 0x000fc80003f04300 */
[----:B------:R-:W-:-:S04]  /*2c020*/  SEL R9, RZ, 0x1, !P0 ;  /* 0x00000001ff097807 */ /* 0x000fc80004000000 */
[----:B------:R-:W-:Y:S01]  /*2c030*/  IADD3 R9, P1, PT, R6, R9, RZ ;  /* 0x0000000906097210 */ /* 0x000fe20007f3e0ff */
[----:B------:R-:W-:-:S04]  /*2c040*/  VIADD R6, R15, 0x14 ;  /* 0x000000140f067836 */ /* 0x000fc80000000000 */
[----:B------:R-:W-:Y:S01]  /*2c050*/  IMAD.X R41, RZ, RZ, R7, P1 ;  /* 0x000000ffff297224 */ /* 0x000fe200008e0607 */
[----:B-1----:R-:W-:-:S10]  /*2c060*/  DADD R4, R4, -1000000 ;  /* 0xc12e848004047429 */ /* 0x002fd40000000000 */
[----:B------:R-:W1:Y:S02]  /*2c070*/  F2I.S64.F64.TRUNC R4, R4 ;  /* 0x0000000400047311 */ /* 0x000e64000030d900 */
[----:B-1----:R-:W-:Y:S02]  /*2c080*/  SEL R14, R4, R32, P0 ;  /* 0x00000020040e7207 */ /* 0x002fe40000000000 */
[----:B------:R-:W-:-:S07]  /*2c090*/  SEL R7, R5, R33, P0 ;  /* 0x0000002105077207 */ /* 0x000fce0000000000 */
.L_x_743:
[C---:B------:R-:W-:Y:S01]  /*2c0a0*/  IMAD.WIDE.U32 R4, R41.reuse, 0x66666667, RZ ;  /* 0x6666666729047825 */ /* 0x040fe200078e00ff */
[----:B------:R-:W-:Y:S02]  /*2c0b0*/  ISETP.LT.AND P1, PT, R41, RZ, PT ;  /* 0x000000ff2900720c */ /* 0x000fe40003f21270 */
[----:B0-----:R-:W-:Y:S02]  /*2c0c0*/  R2UR UR4, R12 ;  /* 0x000000000c0472ca */ /* 0x001fe400000e0000 */
[----:B------:R-:W-:Y:S01]  /*2c0d0*/  R2UR UR5, R13 ;  /* 0x000000000d0572ca */ /* 0x000fe200000e0000 */
[----:B-1----:R-:W-:-:S04]  /*2c0e0*/  IMAD.WIDE.U32 R32, P0, R9, 0x66666666, R4 ;  /* 0x6666666609207825 */ /* 0x002fc80007800004 */
[----:B------:R-:W-:-:S04]  /*2c0f0*/  IMAD.WIDE.U32 R4, R9, 0x66666667, RZ ;  /* 0x6666666709047825 */ /* 0x000fc800078e00ff */
[----:B------:R-:W-:Y:S01]  /*2c100*/  IMAD.X R35, RZ, RZ, RZ, P0 ;  /* 0x000000ffff237224 */ /* 0x000fe200000e06ff */
[----:B------:R-:W-:Y:S01]  /*2c110*/  IADD3 RZ, P0, PT, R5, R32, RZ ;  /* 0x0000002005ff7210 */ /* 0x000fe20007f1e0ff */
[----:B------:R-:W-:Y:S01]  /*2c120*/  IMAD.MOV.U32 R34, RZ, RZ, R33 ;  /* 0x000000ffff227224 */ /* 0x000fe200078e0021 */
[----:B------:R-:W0:Y:S03]  /*2c130*/  LDC.64 R4, c[0x4][0x38] ;  /* 0x01000e00ff047b82 */ /* 0x000e260000000a00 */
[----:B------:R-:W-:-:S03]  /*2c140*/  IMAD.WIDE.U32.X R32, R41, 0x66666666, R34, P0 ;  /* 0x6666666629207825 */ /* 0x000fc600000e0422 */
[----:B------:R-:W-:-:S04]  /*2c150*/  IADD3 R37, P0, PT, R32, -0x66666667, RZ ;  /* 0x9999999920257810 */ /* 0x000fc80007f1e0ff */
[----:B------:R-:W-:Y:S02]  /*2c160*/  IADD3.X R35, PT, PT, R33, -0x66666667, RZ, P0, !PT ;  /* 0x9999999921237810 */ /* 0x000fe400007fe4ff */
[----:B------:R-:W-:Y:S02]  /*2c170*/  SEL R37, R37, R32, P1 ;  /* 0x0000002025257207 */ /* 0x000fe40000800000 */
[----:B------:R-:W-:Y:S01]  /*2c180*/  SEL R32, R35, R33, P1 ;  /* 0x0000002123207207 */ /* 0x000fe20000800000 */
[----:B------:R-:W-:-:S03]  /*2c190*/  IMAD.MOV.U32 R33, RZ, RZ, R41 ;  /* 0x000000ffff217224 */ /* 0x000fc600078e0029 */
[----:B------:R-:W-:-:S04]  /*2c1a0*/  SHF.R.S64 R37, R37, 0x2, R32 ;  /* 0x0000000225257819 */ /* 0x000fc80000001020 */
[----:B------:R-:W-:-:S04]  /*2c1b0*/  LEA.HI R37, P0, R32, R37, RZ, 0x1 ;  /* 0x0000002520257211 */ /* 0x000fc800078108ff */
[----:B------:R-:W-:Y:S01]  /*2c1c0*/  LEA.HI.X.SX32 R34, R32, RZ, 0x1e, P0 ;  /* 0x000000ff20227211 */ /* 0x000fe200000ff6ff */
[----:B------:R-:W-:-:S04]  /*2c1d0*/  IMAD.MOV.U32 R32, RZ, RZ, R9 ;  /* 0x000000ffff207224 */ /* 0x000fc800078e0009 */
[----:B------:R-:W-:-:S04]  /*2c1e0*/  IMAD.WIDE.U32 R32, R37, -0xa, R32 ;  /* 0xfffffff625207825 */ /* 0x000fc800078e0020 */
[----:B------:R-:W-:Y:S01]  /*2c1f0*/  IMAD R42, R34, -0xa, RZ ;  /* 0xfffffff6222a7824 */ /* 0x000fe200078e02ff */
[----:B0-----:R-:W-:-:S03]  /*2c200*/  IADD3 R32, P0, PT, R32, R4, RZ ;  /* 0x0000000420207210 */ /* 0x001fc60007f1e0ff */
[----:B------:R-:W-:-:S05]  /*2c210*/  IMAD.IADD R42, R42, 0x1, -R37 ;  /* 0x000000012a2a7824 */ /* 0x000fca00078e0a25 */
[----:B------:R-:W-:-:S05]  /*2c220*/  IADD3.X R33, PT, PT, R5, R33, R42, P0, !PT ;  /* 0x0000002105217210 */ /* 0x000fca00007fe42a */
[----:B------:R-:W2:Y:S01]  /*2c230*/  LDG.E.U8.CONSTANT R32, desc[UR4][R32.64] ;  /* 0x0000000420207981 */ /* 0x000ea2000c1e9100 */
[--C-:B------:R-:W-:Y:S01]  /*2c240*/  IMAD.IADD R35, R15, 0x1, R40.reuse ;  /* 0x000000010f237824 */ /* 0x100fe200078e0228 */
[----:B------:R-:W-:Y:S01]  /*2c250*/  IADD3 R9, P1, PT, R9, -0xa, RZ ;  /* 0xfffffff609097810 */ /* 0x000fe20007f3e0ff */
[----:B------:R-:W-:Y:S02]  /*2c260*/  IMAD.MOV.U32 R43, RZ, RZ, R40 ;  /* 0x000000ffff2b7224 */ /* 0x000fe400078e0028 */
[----:B------:R-:W-:Y:S01]  /*2c270*/  VIADD R40, R40, 0x1 ;  /* 0x0000000128287836 */ /* 0x000fe20000000000 */
[----:B------:R-:W-:Y:S02]  /*2c280*/  ISETP.GE.U32.AND P0, PT, R9, -0x13, PT ;  /* 0xffffffed0900780c */ /* 0x000fe40003f06070 */
[----:B------:R-:W-:Y:S01]  /*2c290*/  IADD3.X R9, PT, PT, R41, -0x1, RZ, P1, !PT ;  /* 0xffffffff29097810 */ /* 0x000fe20000ffe4ff */
[----:B------:R-:W-:Y:S01]  /*2c2a0*/  IMAD.MOV.U32 R41, RZ, RZ, R34 ;  /* 0x000000ffff297224 */ /* 0x000fe200078e0022 */
[----:B------:R-:W-:-:S02]  /*2c2b0*/  ISETP.LT.U32.AND P1, PT, R43, 0x13, PT ;  /* 0x000000132b00780c */ /* 0x000fc40003f21070 */
[----:B------:R-:W-:Y:S01]  /*2c2c0*/  ISETP.GE.U32.AND.EX P0, PT, R9, -0x1, PT, P0 ;  /* 0xffffffff0900780c */ /* 0x000fe20003f06100 */
[----:B------:R-:W-:Y:S01]  /*2c2d0*/  IMAD.MOV.U32 R9, RZ, RZ, R37 ;  /* 0x000000ffff097224 */ /* 0x000fe200078e0025 */
[----:B--2---:R1:W-:Y:S11]  /*2c2e0*/  STL.U8 [R35], R32 ;  /* 0x0000002023007387 */ /* 0x0043f60000100000 */
[----:B------:R-:W-:Y:S05]  /*2c2f0*/  @!P0 BRA P1, `(.L_x_743) ;  /* 0xfffffffc00688947 */ /* 0x000fea000083ffff */
[----:B------:R-:W-:Y:S05]  /*2c300*/  BSYNC B1 ;  /* 0x0000000000017941 */ /* 0x000fea0003800000 */
.L_x_742:
[----:B------:R-:W-:Y:S01]  /*2c310*/  ISETP.NE.AND P0, PT, R40, 0x14, PT ;  /* 0x000000142800780c */ /* 0x000fe20003f05270 */
[----:B------:R-:W-:Y:S01]  /*2c320*/  BSSY B1, `(.L_x_744) ;  /* 0x000002a000017945 */ /* 0x000fe20003800000 */
[----:B------:R-:W-:Y:S02]  /*2c330*/  IMAD.MOV.U32 R42, RZ, RZ, RZ ;  /* 0x000000ffff2a7224 */ /* 0x000fe400078e00ff */
[----:B------:R-:W-:-:S05]  /*2c340*/  SEL R44, R43, R40, !P0 ;  /* 0x000000282b2c7207 */ /* 0x000fca0004000000 */
[----:B------:R-:W-:-:S05]  /*2c350*/  IMAD.IADD R9, R15, 0x1, R44 ;  /* 0x000000010f097824 */ /* 0x000fca00078e022c */
[----:B------:R0:W-:Y:S02]  /*2c360*/  STL.U8 [R9], RZ ;  /* 0x000000ff09007387 */ /* 0x0001e40000100000 */
.L_x_745:
[C---:B-12---:R-:W-:Y:S01]  /*2c370*/  IMAD.WIDE.U32 R32, R7.reuse, 0x66666667, RZ ;  /* 0x6666666707207825 */ /* 0x046fe200078e00ff */
[----:B------:R-:W-:Y:S02]  /*2c380*/  ISETP.LT.AND P1, PT, R7, RZ, PT ;  /* 0x000000ff0700720c */ /* 0x000fe40003f21270 */
[----:B------:R-:W-:Y:S02]  /*2c390*/  R2UR UR4, R12 ;  /* 0x000000000c0472ca */ /* 0x000fe400000e0000 */
[----:B------:R-:W-:Y:S01]  /*2c3a0*/  R2UR UR5, R13 ;  /* 0x000000000d0572ca */ /* 0x000fe200000e0000 */
[----:B------:R-:W-:-:S04]  /*2c3b0*/  IMAD.WIDE.U32 R34, P0, R14, 0x66666666, R32 ;  /* 0x666666660e227825 */ /* 0x000fc80007800020 */
[----:B------:R-:W-:-:S04]  /*2c3c0*/  IMAD.WIDE.U32 R32, R14, 0x66666667, RZ ;  /* 0x666666670e207825 */ /* 0x000fc800078e00ff */
[----:B------:R-:W-:Y:S01]  /*2c3d0*/  IMAD.X R41, RZ, RZ, RZ, P0 ;  /* 0x000000ffff297224 */ /* 0x000fe200000e06ff */
[----:B------:R-:W-:Y:S01]  /*2c3e0*/  IADD3 RZ, P0, PT, R33, R34, RZ ;  /* 0x0000002221ff7210 */ /* 0x000fe20007f1e0ff */
[----:B------:R-:W-:-:S04]  /*2c3f0*/  IMAD.MOV.U32 R40, RZ, RZ, R35 ;  /* 0x000000ffff287224 */ /* 0x000fc800078e0023 */
[----:B------:R-:W-:-:S03]  /*2c400*/  IMAD.WIDE.U32.X R32, R7, 0x66666666, R40, P0 ;  /* 0x6666666607207825 */ /* 0x000fc600000e0428 */
[----:B------:R-:W-:-:S04]  /*2c410*/  IADD3 R35, P0, PT, R32, -0x66666667, RZ ;  /* 0x9999999920237810 */ /* 0x000fc80007f1e0ff */
[----:B0-----:R-:W-:Y:S02]  /*2c420*/  IADD3.X R9, PT, PT, R33, -0x66666667, RZ, P0, !PT ;  /* 0x9999999921097810 */ /* 0x001fe400007fe4ff */
        /* <DEDUP_REMOVED lines=9> */
[----:B------:R-:W-:-:S03]  /*2c4c0*/  IADD3 R32, P0, PT, R32, R4, RZ ;  /* 0x0000000420207210 */ /* 0x000fc60007f1e0ff */
[----:B------:R-:W-:-:S05]  /*2c4d0*/  IMAD.IADD R40, R40, 0x1, -R35 ;  /* 0x0000000128287824 */ /* 0x000fca00078e0a23 */
[----:B------:R-:W-:-:S05]  /*2c4e0*/  IADD3.X R33, PT, PT, R5, R33, R40, P0, !PT ;  /* 0x0000002105217210 */ /* 0x000fca00007fe428 */
[----:B------:R-:W2:Y:S01]  /*2c4f0*/  LDG.E.U8.CONSTANT R32, desc[UR4][R32.64] ;  /* 0x0000000420207981 */ /* 0x000ea2000c1e9100 */
[--C-:B------:R-:W-:Y:S01]  /*2c500*/  IMAD.IADD R9, R15, 0x1, R42.reuse ;  /* 0x000000010f097824 */ /* 0x100fe200078e022a */
[----:B------:R-:W-:Y:S01]  /*2c510*/  IADD3 R14, P1, PT, R14, -0xa, RZ ;  /* 0xfffffff60e0e7810 */ /* 0x000fe20007f3e0ff */
[----:B------:R-:W-:Y:S02]  /*2c520*/  IMAD.MOV.U32 R37, RZ, RZ, R42 ;  /* 0x000000ffff257224 */ /* 0x000fe400078e002a */
[----:B------:R-:W-:Y:S01]  /*2c530*/  VIADD R42, R42, 0x1 ;  /* 0x000000012a2a7836 */ /* 0x000fe20000000000 */
[----:B------:R-:W-:Y:S01]  /*2c540*/  ISETP.GE.U32.AND P0, PT, R14, -0x13, PT ;  /* 0xffffffed0e00780c */ /* 0x000fe20003f06070 */
[----:B------:R-:W-:Y:S01]  /*2c550*/  IMAD.MOV.U32 R14, RZ, RZ, R35 ;  /* 0x000000ffff0e7224 */ /* 0x000fe200078e0023 */
[----:B------:R-:W-:Y:S02]  /*2c560*/  IADD3.X R7, PT, PT, R7, -0x1, RZ, P1, !PT ;  /* 0xffffffff07077810 */ /* 0x000fe40000ffe4ff */
[----:B------:R-:W-:-:S02]  /*2c570*/  ISETP.LT.U32.AND P1, PT, R37, 0x13, PT ;  /* 0x000000132500780c */ /* 0x000fc40003f21070 */
[----:B------:R-:W-:Y:S01]  /*2c580*/  ISETP.GE.U32.AND.EX P0, PT, R7, -0x1, PT, P0 ;  /* 0xffffffff0700780c */ /* 0x000fe20003f06100 */
[----:B------:R-:W-:Y:S01]  /*2c590*/  IMAD.MOV.U32 R7, RZ, RZ, R34 ;  /* 0x000000ffff077224 */ /* 0x000fe200078e0022 */
[----:B--2---:R2:W-:Y:S11]  /*2c5a0*/  STL.U8 [R9+0x14], R32 ;  /* 0x0000142009007387 */ /* 0x0045f60000100000 */
[----:B------:R-:W-:Y:S05]  /*2c5b0*/  @!P0 BRA P1, `(.L_x_745) ;  /* 0xfffffffc006c8947 */ /* 0x000fea000083ffff */
[----:B------:R-:W-:Y:S05]  /*2c5c0*/  BSYNC B1 ;  /* 0x0000000000017941 */ /* 0x000fea0003800000 */
.L_x_744:
[----:B------:R-:W-:Y:S01]  /*2c5d0*/  ISETP.NE.AND P0, PT, R42, 0x14, PT ;  /* 0x000000142a00780c */ /* 0x000fe20003f05270 */
[----:B------:R-:W-:Y:S01]  /*2c5e0*/  DSETP.GEU.AND P1, PT, R20, RZ, PT ;  /* 0x000000ff1400722a */ /* 0x000fe20003f2e000 */
[----:B------:R-:W-:Y:S01]  /*2c5f0*/  IMAD.MOV.U32 R5, RZ, RZ, 0x2d ;  /* 0x0000002dff057424 */ /* 0x000fe200078e00ff */
[----:B------:R-:W-:Y:S01]  /*2c600*/  BSSY B1, `(.L_x_746) ;  /* 0x0000046000017945 */ /* 0x000fe20003800000 */
[----:B------:R-:W-:Y:S01]  /*2c610*/  SEL R14, R37, R42, !P0 ;  /* 0x0000002a250e7207 */ /* 0x000fe20004000000 */
[----:B------:R-:W-:Y:S01]  /*2c620*/  IMAD.MOV.U32 R4, RZ, RZ, RZ ;  /* 0x000000ffff047224 */ /* 0x000fe200078e00ff */
[----:B------:R-:W-:-:S03]  /*2c630*/  ISETP.NE.AND P0, PT, R44, RZ, PT ;  /* 0x000000ff2c00720c */ /* 0x000fc60003f05270 */
[----:B------:R-:W-:-:S05]  /*2c640*/  IMAD.IADD R7, R15, 0x1, R14 ;  /* 0x000000010f077824 */ /* 0x000fca00078e020e */
[----:B------:R0:W-:Y:S01]  /*2c650*/  STL.U8 [R7+0x14], RZ ;  /* 0x000014ff07007387 */ /* 0x0001e20000100000 */
[----:B------:R-:W-:-:S03]  /*2c660*/  @!P1 IMAD.MOV.U32 R4, RZ, RZ, 0x1 ;  /* 0x00000001ff049424 */ /* 0x000fc600078e00ff */
[----:B------:R0:W-:Y:S01]  /*2c670*/  @!P1 STL.U8 [R1+0x190], R5 ;  /* 0x0001900501009387 */ /* 0x0001e20000100000 */
[----:B------:R-:W-:Y:S05]  /*2c680*/  @!P0 BRA `(.L_x_747) ;  /* 0x0000000000f48947 */ /* 0x000fea0003800000 */
[C---:B0-----:R-:W-:Y:S01]  /*2c690*/  LOP3.LUT P0, R7, R44.reuse, 0x3, RZ, 0xc0, !PT ;  /* 0x000000032c077812 */ /* 0x041fe2000780c0ff */
[----:B------:R-:W-:Y:S01]  /*2c6a0*/  BSSY B2, `(.L_x_748) ;  /* 0x0000012000027945 */ /* 0x000fe20003800000 */
[----:B------:R-:W-:Y:S01]  /*2c6b0*/  ISETP.GE.U32.AND P1, PT, R44, 0x4, PT ;  /* 0x000000042c00780c */ /* 0x000fe20003f26070 */
[----:B------:R-:W-:-:S10]  /*2c6c0*/  IMAD.MOV.U32 R20, RZ, RZ, R44 ;  /* 0x000000ffff147224 */ /* 0x000fd400078e002c */
[----:B------:R-:W-:Y:S05]  /*2c6d0*/  @!P0 BRA `(.L_x_749) ;  /* 0x0000000000388947 */ /* 0x000fea0003800000 */
[----:B------:R-:W-:Y:S02]  /*2c6e0*/  IMAD.MOV R7, RZ, RZ, -R7 ;  /* 0x000000ffff077224 */ /* 0x000fe400078e0a07 */
[----:B------:R-:W-:-:S07]  /*2c6f0*/  VIADD R5, R44, 0xffffffff ;  /* 0xffffffff2c057836 */ /* 0x000fce0000000000 */
.L_x_750:
[----:B------:R-:W-:Y:S01]  /*2c700*/  ISETP.GT.AND P0, PT, R4, 0x3f, PT ;  /* 0x0000003f0400780c */ /* 0x000fe20003f04270 */
[----:B------:R-:W-:-:S12]  /*2c710*/  IMAD.MOV.U32 R20, RZ, RZ, R5 ;  /* 0x000000ffff147224 */ /* 0x000fd800078e0005 */
[----:B0-2---:R-:W-:-:S06]  /*2c720*/  @!P0 IMAD.IADD R9, R15, 0x1, R20 ;  /* 0x000000010f098824 */ /* 0x005fcc00078e0214 */
[----:B------:R-:W2:Y:S01]  /*2c730*/  @!P0 LDL.U8 R9, [R9] ;  /* 0x0000000009098983 */ /* 0x000ea20000100000 */
[----:B------:R-:W-:Y:S02]  /*2c740*/  @!P0 IMAD.IADD R32, R15, 0x1, R4 ;  /* 0x000000010f208824 */ /* 0x000fe400078e0204 */
[----:B------:R-:W-:Y:S02]  /*2c750*/  VIADD R7, R7, 0x1 ;  /* 0x0000000107077836 */ /* 0x000fe40000000000 */
[----:B------:R-:W-:-:S03]  /*2c760*/  @!P0 VIADD R5, R4, 0x1 ;  /* 0x0000000104058836 */ /* 0x000fc60000000000 */
[----:B------:R-:W-:Y:S01]  /*2c770*/  ISETP.NE.AND P2, PT, R7, RZ, PT ;  /* 0x000000ff0700720c */ /* 0x000fe20003f45270 */
[----:B------:R-:W-:Y:S02]  /*2c780*/  @!P0 IMAD.MOV.U32 R4, RZ, RZ, R5 ;  /* 0x000000ffff048224 */ /* 0x000fe400078e0005 */
[----:B------:R-:W-:Y:S01]  /*2c790*/  VIADD R5, R20, 0xffffffff ;  /* 0xffffffff14057836 */ /* 0x000fe20000000000 */
[----:B--2---:R0:W-:Y:S09]  /*2c7a0*/  @!P0 STL.U8 [R32+0x30], R9 ;  /* 0x0000300920008387 */ /* 0x0041f20000100000 */
[----:B------:R-:W-:Y:S05]  /*2c7b0*/  @P2 BRA `(.L_x_750) ;  /* 0xfffffffc00d02947 */ /* 0x000fea000383ffff */
.L_x_749:
[----:B------:R-:W-:Y:S05]  /*2c7c0*/  BSYNC B2 ;  /* 0x0000000000027941 */ /* 0x000fea0003800000 */
.L_x_748:
[----:B------:R-:W-:Y:S05]  /*2c7d0*/  @!P1 BRA `(.L_x_747) ;  /* 0x0000000000a09947 */ /* 0x000fea0003800000 */
[C---:B0-2---:R-:W-:Y:S02]  /*2c7e0*/  VIADD R32, R20.reuse, 0xffffffff ;  /* 0xffffffff14207836 */ /* 0x045fe40000000000 */
[----:B------:R-:W-:Y:S02]  /*2c7f0*/  VIADD R20, R20, 0x4 ;  /* 0x0000000414147836 */ /* 0x000fe40000000000 */
[----:B------:R-:W-:-:S07]  /*2c800*/  IMAD.IADD R32, R15, 0x1, R32 ;  /* 0x000000010f207824 */ /* 0x000fce00078e0220 */
.L_x_756:
[----:B------:R-:W-:Y:S01]  /*2c810*/  ISETP.GT.AND P0, PT, R4, 0x3f, PT ;  /* 0x0000003f0400780c */ /* 0x000fe20003f04270 */
[----:B------:R-:W-:Y:S04]  /*2c820*/  BSSY B2, `(.L_x_751) ;  /* 0x000001f000027945 */ /* 0x000fe80003800000 */
[----:B------:R-:W-:Y:S08]  /*2c830*/  BSSY B3, `(.L_x_752) ;  /* 0x0000018000037945 */ /* 0x000ff00003800000 */
[----:B012---:R-:W-:Y:S05]  /*2c840*/  @P0 BRA `(.L_x_753) ;  /* 0x00000000002c0947 */ /* 0x007fea0003800000 */
[----:B------:R-:W2:Y:S01]  /*2c850*/  LDL.U8 R5, [R32] ;  /* 0x0000000020057983 */ /* 0x000ea20000100000 */
[----:B------:R-:W-:Y:S02]  /*2c860*/  IMAD.IADD R34, R15, 0x1, R4 ;  /* 0x000000010f227824 */ /* 0x000fe400078e0204 */
[----:B------:R-:W-:-:S05]  /*2c870*/  VIADD R4, R4, 0x1 ;  /* 0x0000000104047836 */ /* 0x000fca0000000000 */
[----:B------:R-:W-:Y:S01]  /*2c880*/  ISETP.GT.AND P0, PT, R4, 0x3f, PT ;  /* 0x0000003f0400780c */ /* 0x000fe20003f04270 */
[----:B--2---:R0:W-:-:S12]  /*2c890*/  STL.U8 [R34+0x30], R5 ;  /* 0x0000300522007387 */ /* 0x0041d80000100000 */
[----:B------:R-:W-:Y:S05]  /*2c8a0*/  @P0 BRA `(.L_x_754) ;  /* 0x0000000000340947 */ /* 0x000fea0003800000 */
[----:B0-----:R-:W-:-:S06]  /*2c8b0*/  IADD3 R5, PT, PT, R15, -0x6, R20 ;  /* 0xfffffffa0f057810 */ /* 0x001fcc0007ffe014 */
[----:B------:R-:W2:Y:S01]  /*2c8c0*/  LDL.U8 R5, [R5] ;  /* 0x0000000005057983 */ /* 0x000ea20000100000 */
[----:B------:R-:W-:Y:S02]  /*2c8d0*/  IMAD.IADD R34, R15, 0x1, R4 ;  /* 0x000000010f227824 */ /* 0x000fe400078e0204 */
[----:B------:R-:W-:-:S03]  /*2c8e0*/  VIADD R4, R4, 0x1 ;  /* 0x0000000104047836 */ /* 0x000fc60000000000 */
[----:B--2---:R0:W-:Y:S04]  /*2c8f0*/  STL.U8 [R34+0x30], R5 ;  /* 0x0000300522007387 */ /* 0x0041e80000100000 */
.L_x_753:
[----:B------:R-:W-:-:S13]  /*2c900*/  ISETP.GT.AND P0, PT, R4, 0x3f, PT ;  /* 0x0000003f0400780c */ /* 0x000fda0003f04270 */
[----:B------:R-:W-:Y:S05]  /*2c910*/  @P0 BREAK B3 ;  /* 0x0000000000030942 */ /* 0x000fea0003800000 */
[----:B------:R-:W-:Y:S05]  /*2c920*/  @P0 BRA `(.L_x_755) ;  /* 0x0000000000380947 */ /* 0x000fea0003800000 */
[----:B0-----:R-:W-:-:S06]  /*2c930*/  IADD3 R5, PT, PT, R15, -0x7, R20 ;  /* 0xfffffff90f057810 */ /* 0x001fcc0007ffe014 */
[----:B------:R-:W2:Y:S01]  /*2c940*/  LDL.U8 R5, [R5] ;  /* 0x0000000005057983 */ /* 0x000ea20000100000 */
[----:B------:R-:W-:Y:S02]  /*2c950*/  IMAD.IADD R34, R15, 0x1, R4 ;  /* 0x000000010f227824 */ /* 0x000fe400078e0204 */
[----:B------:R-:W-:-:S03]  /*2c960*/  VIADD R4, R4, 0x1 ;  /* 0x0000000104047836 */ /* 0x000fc60000000000 */
[----:B--2---:R1:W-:Y:S04]  /*2c970*/  STL.U8 [R34+0x30], R5 ;  /* 0x0000300522007387 */ /* 0x0043e80000100000 */
.L_x_754:
[----:B------:R-:W-:-:S13]  /*2c980*/  ISETP.GT.AND P0, PT, R4, 0x3f, PT ;  /* 0x0000003f0400780c */ /* 0x000fda0003f04270 */
[----:B------:R-:W-:Y:S05]  /*2c990*/  @P0 BREAK B3 ;  /* 0x0000000000030942 */ /* 0x000fea0003800000 */
[----:B------:R-:W-:Y:S05]  /*2c9a0*/  @P0 BRA `(.L_x_755) ;  /* 0x0000000000180947 */ /* 0x000fea0003800000 */
[----:B------:R-:W-:Y:S05]  /*2c9b0*/  BSYNC B3 ;  /* 0x0000000000037941 */ /* 0x000fea0003800000 */
.L_x_752:
[----:B01----:R-:W-:-:S06]  /*2c9c0*/  IADD3 R5, PT, PT, R15, -0x8, R20 ;  /* 0xfffffff80f057810 */ /* 0x003fcc0007ffe014 */
[----:B------:R-:W2:Y:S01]  /*2c9d0*/  LDL.U8 R5, [R5] ;  /* 0x0000000005057983 */ /* 0x000ea20000100000 */
[----:B------:R-:W-:Y:S02]  /*2c9e0*/  IMAD.IADD R34, R15, 0x1, R4 ;  /* 0x000000010f227824 */ /* 0x000fe400078e0204 */
[----:B------:R-:W-:-:S03]  /*2c9f0*/  VIADD R4, R4, 0x1 ;  /* 0x0000000104047836 */ /* 0x000fc60000000000 */
[----:B--2---:R2:W-:Y:S04]  /*2ca00*/  STL.U8 [R34+0x30], R5 ;  /* 0x0000300522007387 */ /* 0x0045e80000100000 */
.L_x_755:
[----:B------:R-:W-:Y:S05]  /*2ca10*/  BSYNC B2 ;  /* 0x0000000000027941 */ /* 0x000fea0003800000 */
.L_x_751:
[----:B------:R-:W-:Y:S02]  /*2ca20*/  VIADD R20, R20, 0xfffffffc ;  /* 0xfffffffc14147836 */ /* 0x000fe40000000000 */
[----:B------:R-:W-:-:S03]  /*2ca30*/  VIADD R32, R32, 0xfffffffc ;  /* 0xfffffffc20207836 */ /* 0x000fc60000000000 */
[----:B------:R-:W-:-:S13]  /*2ca40*/  ISETP.GT.AND P0, PT, R20, 0x4, PT ;  /* 0x000000041400780c */ /* 0x000fda0003f04270 */
[----:B------:R-:W-:Y:S05]  /*2ca50*/  @P0 BRA `(.L_x_756) ;  /* 0xfffffffc006c0947 */ /* 0x000fea000383ffff */
.L_x_747:
[----:B------:R-:W-:Y:S05]  /*2ca60*/  BSYNC B1 ;  /* 0x0000000000017941 */ /* 0x000fea0003800000 */
.L_x_746:
[----:B------:R-:W-:Y:S01]  /*2ca70*/  ISETP.GT.AND P1, PT, R4, 0x3f, PT ;  /* 0x0000003f0400780c */ /* 0x000fe20003f24270 */
[----:B012---:R-:W-:Y:S01]  /*2ca80*/  IMAD.MOV.U32 R5, RZ, RZ, 0x2e ;  /* 0x0000002eff057424 */ /* 0x007fe200078e00ff */
[----:B------:R-:W-:Y:S01]  /*2ca90*/  ISETP.NE.AND P0, PT, R14, RZ, PT ;  /* 0x000000ff0e00720c */ /* 0x000fe20003f05270 */
[----:B------:R-:W-:Y:S10]  /*2caa0*/  BSSY B1, `(.L_x_757) ;  /* 0x0000046000017945 */ /* 0x000ff40003800000 */
[----:B------:R-:W-:-:S02]  /*2cab0*/  @!P1 IMAD.IADD R20, R15, 0x1, R4 ;  /* 0x000000010f149824 */ /* 0x000fc400078e0204 */
[----:B------:R-:W-:-:S03]  /*2cac0*/  @!P1 VIADD R7, R4, 0x1 ;  /* 0x0000000104079836 */ /* 0x000fc60000000000 */
[----:B------:R0:W-:Y:S01]  /*2cad0*/  @!P1 STL.U8 [R20+0x30], R5 ;  /* 0x0000300514009387 */ /* 0x0001e20000100000 */
[----:B------:R-:W-:Y:S01]  /*2cae0*/  @!P1 IMAD.MOV.U32 R4, RZ, RZ, R7 ;  /* 0x000000ffff049224 */ /* 0x000fe200078e0007 */
[----:B------:R-:W-:Y:S06]  /*2caf0*/  @!P0 BRA `(.L_x_758) ;  /* 0x0000000400008947 */ /* 0x000fec0003800000 */
[C---:B0-----:R-:W-:Y:S01]  /*2cb00*/  VIMNMX R5, PT, PT, R14.reuse, 0x1, !PT ;  /* 0x000000010e057848 */ /* 0x041fe20007fe0100 */
[----:B------:R-:W-:Y:S01]  /*2cb10*/  BSSY B2, `(.L_x_759) ;  /* 0x0000015000027945 */ /* 0x000fe20003800000 */
[----:B------:R-:W-:Y:S01]  /*2cb20*/  VIMNMX R7, PT, PT, R14, 0x1, PT ;  /* 0x000000010e077848 */ /* 0x000fe20003fe0100 */
[----:B------:R-:W-:Y:S01]  /*2cb30*/  IMAD.MOV.U32 R20, RZ, RZ, R14 ;  /* 0x000000ffff147224 */ /* 0x000fe200078e000e */
[----:B------:R-:W-:-:S03]  /*2cb40*/  LOP3.LUT P0, R5, R5, 0x3, RZ, 0xc0, !PT ;  /* 0x0000000305057812 */ /* 0x000fc6000780c0ff */
[----:B------:R-:W-:-:S05]  /*2cb50*/  IMAD.IADD R7, R14, 0x1, -R7 ;  /* 0x000000010e077824 */ /* 0x000fca00078e0a07 */
[----:B------:R-:W-:-:S05]  /*2cb60*/  ISETP.GE.U32.AND P1, PT, R7, 0x3, PT ;  /* 0x000000030700780c */ /* 0x000fca0003f26070 */
[----:B------:R-:W-:Y:S08]  /*2cb70*/  @!P0 BRA `(.L_x_760) ;  /* 0x0000000000388947 */ /* 0x000ff00003800000 */
[----:B------:R-:W-:Y:S02]  /*2cb80*/  IMAD.MOV R7, RZ, RZ, -R5 ;  /* 0x000000ffff077224 */ /* 0x000fe400078e0a05 */
[----:B------:R-:W-:-:S07]  /*2cb90*/  VIADD R5, R14, 0xffffffff ;  /* 0xffffffff0e057836 */ /* 0x000fce0000000000 */
.L_x_761:
[----:B------:R-:W-:Y:S01]  /*2cba0*/  ISETP.GT.AND P2, PT, R4, 0x3f, PT ;  /* 0x0000003f0400780c */ /* 0x000fe20003f44270 */
[----:B------:R-:W-:-:S12]  /*2cbb0*/  IMAD.MOV.U32 R20, RZ, RZ, R5 ;  /* 0x000000ffff147224 */ /* 0x000fd800078e0005 */
[----:B0-----:R-:W-:-:S06]  /*2cbc0*/  @!P2 IMAD.IADD R9, R15, 0x1, R20 ;  /* 0x000000010f09a824 */ /* 0x001fcc00078e0214 */
[----:B------:R-:W2:Y:S01]  /*2cbd0*/  @!P2 LDL.U8 R9, [R9+0x14] ;  /* 0x000014000909a983 */ /* 0x000ea20000100000 */
        /* <DEDUP_REMOVED lines=8> */
.L_x_760:
[----:B------:R-:W-:Y:S05]  /*2cc60*/  BSYNC B2 ;  /* 0x0000000000027941 */ /* 0x000fea0003800000 */
.L_x_759:
[----:B------:R-:W-:Y:S05]  /*2cc70*/  @!P1 BRA `(.L_x_758) ;  /* 0x0000000000a09947 */ /* 0x000fea0003800000 */
[C---:B------:R-:W-:Y:S02]  /*2cc80*/  VIADD R5, R20.reuse, 0xffffffff ;  /* 0xffffffff14057836 */ /* 0x040fe40000000000 */
[----:B------:R-:W-:Y:S02]  /*2cc90*/  VIADD R20, R20, 0x4 ;  /* 0x0000000414147836 */ /* 0x000fe40000000000 */
[----:B------:R-:W-:-:S07]  /*2cca0*/  IMAD.IADD R6, R5, 0x1, R6 ;  /* 0x0000000105067824 */ /* 0x000fce00078e0206 */
.L_x_767:
[----:B------:R-:W-:Y:S01]  /*2ccb0*/  ISETP.GT.AND P0, PT, R4, 0x3f, PT ;  /* 0x0000003f0400780c */ /* 0x000fe20003f04270 */
[----:B------:R-:W-:Y:S04]  /*2ccc0*/  BSSY B2, `(.L_x_762) ;  /* 0x000001f000027945 */ /* 0x000fe80003800000 */
[----:B------:R-:W-:Y:S08]  /*2ccd0*/  BSSY B3, `(.L_x_763) ;  /* 0x0000018000037945 */ /* 0x000ff00003800000 */
[----:B012---:R-:W-:Y:S05]  /*2cce0*/  @P0 BRA `(.L_x_764) ;  /* 0x00000000002c0947 */ /* 0x007fea0003800000 */
[----:B------:R-:W2:Y:S01]  /*2ccf0*/  LDL.U8 R5, [R6] ;  /* 0x0000000006057983 */ /* 0x000ea20000100000 */
[----:B0-----:R-:W-:Y:S02]  /*2cd00*/  IMAD.IADD R32, R15, 0x1, R4 ;  /* 0x000000010f207824 */ /* 0x001fe400078e0204 */
[----:B------:R-:W-:-:S05]  /*2cd10*/  VIADD R4, R4, 0x1 ;  /* 0x0000000104047836 */ /* 0x000fca0000000000 */
[----:B------:R-:W-:Y:S01]  /*2cd20*/  ISETP.GT.AND P0, PT, R4, 0x3f, PT ;  /* 0x0000003f0400780c */ /* 0x000fe20003f04270 */
[----:B--2---:R0:W-:-:S12]  /*2cd30*/  STL.U8 [R32+0x30], R5 ;  /* 0x0000300520007387 */ /* 0x0041d80000100000 */
[----:B------:R-:W-:Y:S05]  /*2cd40*/  @P0 BRA `(.L_x_765) ;  /* 0x0000000000340947 */ /* 0x000fea0003800000 */
[----:B0-----:R-:W-:-:S06]  /*2cd50*/  IADD3 R5, PT, PT, R15, -0x6, R20 ;  /* 0xfffffffa0f057810 */ /* 0x001fcc0007ffe014 */
[----:B------:R-:W2:Y:S01]  /*2cd60*/  LDL.U8 R5, [R5+0x14] ;  /* 0x0000140005057983 */ /* 0x000ea20000100000 */
[----:B------:R-:W-:Y:S02]  /*2cd70*/  IMAD.IADD R32, R15, 0x1, R4 ;  /* 0x000000010f207824 */ /* 0x000fe400078e0204 */
[----:B------:R-:W-:-:S03]  /*2cd80*/  VIADD R4, R4, 0x1 ;  /* 0x0000000104047836 */ /* 0x000fc60000000000 */
[----:B--2---:R1:W-:Y:S04]  /*2cd90*/  STL.U8 [R32+0x30], R5 ;  /* 0x0000300520007387 */ /* 0x0043e80000100000 */
.L_x_764:
[----:B------:R-:W-:-:S13]  /*2cda0*/  ISETP.GT.AND P0, PT, R4, 0x3f, PT ;  /* 0x0000003f0400780c */ /* 0x000fda0003f04270 */
[----:B------:R-:W-:Y:S05]  /*2cdb0*/  @P0 BREAK B3 ;  /* 0x0000000000030942 */ /* 0x000fea0003800000 */
[----:B------:R-:W-:Y:S05]  /*2cdc0*/  @P0 BRA `(.L_x_766) ;  /* 0x0000000000380947 */ /* 0x000fea0003800000 */
[----:B-1----:R-:W-:-:S06]  /*2cdd0*/  IADD3 R5, PT, PT, R15, -0x7, R20 ;  /* 0xfffffff90f057810 */ /* 0x002fcc0007ffe014 */
[----:B------:R-:W2:Y:S01]  /*2cde0*/  LDL.U8 R5, [R5+0x14] ;  /* 0x0000140005057983 */ /* 0x000ea20000100000 */
[----:B0-----:R-:W-:Y:S02]  /*2cdf0*/  IMAD.IADD R32, R15, 0x1, R4 ;  /* 0x000000010f207824 */ /* 0x001fe400078e0204 */
[----:B------:R-:W-:-:S03]  /*2ce00*/  VIADD R4, R4, 0x1 ;  /* 0x0000000104047836 */ /* 0x000fc60000000000 */
[----:B--2---:R1:W-:Y:S04]  /*2ce10*/  STL.U8 [R32+0x30], R5 ;  /* 0x0000300520007387 */ /* 0x0043e80000100000 */
.L_x_765:
[----:B------:R-:W-:-:S13]  /*2ce20*/  ISETP.GT.AND P0, PT, R4, 0x3f, PT ;  /* 0x0000003f0400780c */ /* 0x000fda0003f04270 */
[----:B------:R-:W-:Y:S05]  /*2ce30*/  @P0 BREAK B3 ;  /* 0x0000000000030942 */ /* 0x000fea0003800000 */
[----:B------:R-:W-:Y:S05]  /*2ce40*/  @P0 BRA `(.L_x_766) ;  /* 0x0000000000180947 */ /* 0x000fea0003800000 */
[----:B------:R-:W-:Y:S05]  /*2ce50*/  BSYNC B3 ;  /* 0x0000000000037941 */ /* 0x000fea0003800000 */
.L_x_763:
[----:B01----:R-:W-:-:S06]  /*2ce60*/  IADD3 R5, PT, PT, R15, -0x8, R20 ;  /* 0xfffffff80f057810 */ /* 0x003fcc0007ffe014 */
[----:B------:R-:W2:Y:S01]  /*2ce70*/  LDL.U8 R5, [R5+0x14] ;  /* 0x0000140005057983 */ /* 0x000ea20000100000 */
[----:B------:R-:W-:Y:S02]  /*2ce80*/  IMAD.IADD R32, R15, 0x1, R4 ;  /* 0x000000010f207824 */ /* 0x000fe400078e0204 */
[----:B------:R-:W-:-:S03]  /*2ce90*/  VIADD R4, R4, 0x1 ;  /* 0x0000000104047836 */ /* 0x000fc60000000000 */
[----:B--2---:R2:W-:Y:S04]  /*2cea0*/  STL.U8 [R32+0x30], R5 ;  /* 0x0000300520007387 */ /* 0x0045e80000100000 */
.L_x_766:
[----:B------:R-:W-:Y:S05]  /*2ceb0*/  BSYNC B2 ;  /* 0x0000000000027941 */ /* 0x000fea0003800000 */
.L_x_762:
[----:B------:R-:W-:Y:S02]  /*2cec0*/  VIADD R20, R20, 0xfffffffc ;  /* 0xfffffffc14147836 */ /* 0x000fe40000000000 */
[----:B------:R-:W-:-:S03]  /*2ced0*/  VIADD R6, R6, 0xfffffffc ;  /* 0xfffffffc06067836 */ /* 0x000fc60000000000 */
[----:B------:R-:W-:-:S13]  /*2cee0*/  ISETP.GT.AND P0, PT, R20, 0x4, PT ;  /* 0x000000041400780c */ /* 0x000fda0003f04270 */
[----:B------:R-:W-:Y:S05]  /*2cef0*/  @P0 BRA `(.L_x_767) ;  /* 0xfffffffc006c0947 */ /* 0x000fea000383ffff */
.L_x_758:
[----:B------:R-:W-:Y:S05]  /*2cf00*/  BSYNC B1 ;  /* 0x0000000000017941 */ /* 0x000fea0003800000 */
.L_x_757:
[----:B------:R-:W-:Y:S01]  /*2cf10*/  ISETP.GT.U32.AND P0, PT, R14, 0x5, PT ;  /* 0x000000050e00780c */ /* 0x000fe20003f04070 */
[----:B------:R-:W-:-:S12]  /*2cf20*/  BSSY B1, `(.L_x_768) ;  /* 0x0000082000017945 */ /* 0x000fd80003800000 */
[----:B------:R-:W-:Y:S05]  /*2cf30*/  @P0 BRA `(.L_x_769) ;  /* 0x0000000800000947 */ /* 0x000fea0003800000 */
[----:B012---:R-:W-:Y:S01]  /*2cf40*/  IADD3 R5, PT, PT, -R14, 0x6, RZ ;  /* 0x000000060e057810 */ /* 0x007fe20007ffe1ff */
[----:B------:R-:W-:Y:S03]  /*2cf50*/  BSSY B2, `(.L_x_770) ;  /* 0x0000042000027945 */ /* 0x000fe60003800000 */
[----:B------:R-:W-:Y:S02]  /*2cf60*/  VIMNMX R6, PT, PT, RZ, R5, !PT ;  /* 0x00000005ff067248 */ /* 0x000fe40007fe0100 */
[----:B------:R-:W-:Y:S02]  /*2cf70*/  VIMNMX R5, PT, PT, R5, 0x1, !PT ;  /* 0x0000000105057848 */ /* 0x000fe40007fe0100 */
[----:B------:R-:W-:Y:S02]  /*2cf80*/  VIMNMX R7, PT, PT, R6, 0x1, PT ;  /* 0x0000000106077848 */ /* 0x000fe40003fe0100 */
[----:B------:R-:W-:-:S03]  /*2cf90*/  LOP3.LUT R20, R5, 0x7, RZ, 0xc0, !PT ;  /* 0x0000000705147812 */ /* 0x000fc600078ec0ff */
[----:B------:R-:W-:-:S05]  /*2cfa0*/  IMAD.IADD R7, R6, 0x1, -R7 ;  /* 0x0000000106077824 */ /* 0x000fca00078e0a07 */
[----:B------:R-:W-:-:S13]  /*2cfb0*/  ISETP.GE.U32.AND P0, PT, R7, 0x7, PT ;  /* 0x000000070700780c */ /* 0x000fda0003f06070 */
[----:B------:R-:W-:Y:S05]  /*2cfc0*/  @!P0 BRA `(.L_x_771) ;  /* 0x0000000000e88947 */ /* 0x000fea0003800000 */
[----:B------:R-:W-:-:S05]  /*2cfd0*/  LOP3.LUT R6, R5, 0x7ffffff8, RZ, 0xc0, !PT ;  /* 0x7ffffff805067812 */ /* 0x000fca00078ec0ff */
[----:B------:R-:W-:-:S07]  /*2cfe0*/  IMAD.MOV R6, RZ, RZ, -R6 ;  /* 0x000000ffff067224 */ /* 0x000fce00078e0a06 */
.L_x_781:
[----:B------:R-:W-:Y:S01]  /*2cff0*/  ISETP.GT.AND P1, PT, R4, 0x3f, PT ;  /* 0x0000003f0400780c */ /* 0x000fe20003f24270 */
[----:B------:R-:W-:Y:S01]  /*2d000*/  VIADD R6, R6, 0x8 ;  /* 0x0000000806067836 */ /* 0x000fe20000000000 */
[----:B------:R-:W-:Y:S04]  /*2d010*/  BSSY B3, `(.L_x_772) ;  /* 0x0000034000037945 */ /* 0x000fe80003800000 */
[----:B------:R-:W-:Y:S01]  /*2d020*/  BSSY B4, `(.L_x_773) ;  /* 0x000002c000047945 */ /* 0x000fe20003800000 */
[----:B------:R-:W-:-:S06]  /*2d030*/  ISETP.NE.AND P0, PT, R6, RZ, PT ;  /* 0x000000ff0600720c */ /* 0x000fcc0003f05270 */
[----:B0123--:R-:W-:Y:S07]  /*2d040*/  @P1 BRA `(.L_x_774) ;  /* 0x0000000000281947 */ /* 0x00ffee0003800000 */
[----:B------:R-:W-:Y:S02]  /*2d050*/  IMAD.MOV.U32 R7, RZ, RZ, 0x30 ;  /* 0x00000030ff077424 */ /* 0x000fe400078e00ff */
[----:B------:R-:W-:Y:S02]  /*2d060*/  IMAD.IADD R14, R15, 0x1, R4 ;  /* 0x000000010f0e7824 */ /* 0x000fe400078e0204 */
[----:B------:R-:W-:-:S03]  /*2d070*/  VIADD R4, R4, 0x1 ;  /* 0x0000000104047836 */ /* 0x000fc60000000000 */
[----:B------:R0:W-:Y:S02]  /*2d080*/  STL.U8 [R14+0x30], R7 ;  /* 0x000030070e007387 */ /* 0x0001e40000100000 */
[----:B------:R-:W-:-:S13]  /*2d090*/  ISETP.GT.AND P1, PT, R4, 0x3f, PT ;  /* 0x0000003f0400780c */ /* 0x000fda0003f24270 */
[----:B0-----:R-:W-:Y:S05]  /*2d0a0*/  @P1 BRA `(.L_x_775) ;  /* 0x0000000000281947 */ /* 0x001fea0003800000 */
[----:B------:R-:W-:Y:S02]  /*2d0b0*/  IMAD.MOV.U32 R9, RZ, RZ, 0x30 ;  /* 0x00000030ff097424 */ /* 0x000fe400078e00ff */
[----:B------:R-:W-:Y:S02]  /*2d0c0*/  IMAD.IADD R7, R15, 0x1, R4 ;  /* 0x000000010f077824 */ /* 0x000fe400078e0204 */
[----:B------:R-:W-:-:S03]  /*2d0d0*/  VIADD R4, R4, 0x1 ;  /* 0x0000000104047836 */ /* 0x000fc60000000000 */
[----:B------:R0:W-:Y:S04]  /*2d0e0*/  STL.U8 [R7+0x30], R9 ;  /* 0x0000300907007387 */ /* 0x0001e80000100000 */
.L_x_774:
[----:B------:R-:W-:-:S13]  /*2d0f0*/  ISETP.GT.AND P1, PT, R4, 0x3f, PT ;  /* 0x0000003f0400780c */ /* 0x000fda0003f24270 */
[----:B------:R-:W-:Y:S05]  /*2d100*/  @P1 BRA `(.L_x_776) ;  /* 0x0000000000281947 */ /* 0x000fea0003800000 */
[----:B0-----:R-:W-:Y:S02]  /*2d110*/  IMAD.MOV.U32 R9, RZ, RZ, 0x30 ;  /* 0x00000030ff097424 */ /* 0x001fe400078e00ff */
[----:B------:R-:W-:Y:S02]  /*2d120*/  IMAD.IADD R7, R15, 0x1, R4 ;  /* 0x000000010f077824 */ /* 0x000fe400078e0204 */
[----:B------:R-:W-:-:S03]  /*2d130*/  VIADD R4, R4, 0x1 ;  /* 0x0000000104047836 */ /* 0x000fc60000000000 */
[----:B------:R0:W-:Y:S04]  /*2d140*/  STL.U8 [R7+0x30], R9 ;  /* 0x0000300907007387 */ /* 0x0001e80000100000 */
.L_x_775:
[----:B------:R-:W-:-:S13]  /*2d150*/  ISETP.GT.AND P1, PT, R4, 0x3f, PT ;  /* 0x0000003f0400780c */ /* 0x000fda0003f24270 */
[----:B------:R-:W-:Y:S05]  /*2d160*/  @P1 BRA `(.L_x_777) ;  /* 0x0000000000281947 */ /* 0x000fea0003800000 */
[----:B0-----:R-:W-:Y:S02]  /*2d170*/  IMAD.MOV.U32 R9, RZ, RZ, 0x30 ;  /* 0x00000030ff097424 */ /* 0x001fe400078e00ff */
[----:B------:R-:W-:Y:S02]  /*2d180*/  IMAD.IADD R7, R15, 0x1, R4 ;  /* 0x000000010f077824 */ /* 0x000fe400078e0204 */
[----:B------:R-:W-:-:S03]  /*2d190*/  VIADD R4, R4, 0x1 ;  /* 0x0000000104047836 */ /* 0x000fc60000000000 */
[----:B------:R1:W-:Y:S04]  /*2d1a0*/  STL.U8 [R7+0x30], R9 ;  /* 0x0000300907007387 */ /* 0x0003e80000100000 */
.L_x_776:
[----:B------:R-:W-:-:S13]  /*2d1b0*/  ISETP.GT.AND P1, PT, R4, 0x3f, PT ;  /* 0x0000003f0400780c */ /* 0x000fda0003f24270 */
[----:B------:R-:W-:Y:S05]  /*2d1c0*/  @P1 BRA `(.L_x_778) ;  /* 0x0000000000281947 */ /* 0x000fea0003800000 */
[----:B01----:R-:W-:Y:S02]  /*2d1d0*/  IMAD.MOV.U32 R9, RZ, RZ, 0x30 ;  /* 0x00000030ff097424 */ /* 0x003fe400078e00ff */
[----:B------:R-:W-:Y:S02]  /*2d1e0*/  IMAD.IADD R7, R15, 0x1, R4 ;  /* 0x000000010f077824 */ /* 0x000fe400078e0204 */
[----:B------:R-:W-:-:S03]  /*2d1f0*/  VIADD R4, R4, 0x1 ;  /* 0x0000000104047836 */ /* 0x000fc60000000000 */
[----:B------:R1:W-:Y:S04]  /*2d200*/  STL.U8 [R7+0x30], R9 ;  /* 0x0000300907007387 */ /* 0x0003e80000100000 */
.L_x_777:
[----:B------:R-:W-:-:S13]  /*2d210*/  ISETP.GT.AND P1, PT, R4, 0x3f, PT ;  /* 0x0000003f0400780c */ /* 0x000fda0003f24270 */
[----:B------:R-:W-:Y:S05]  /*2d220*/  @P1 BRA `(.L_x_779) ;  /* 0x00000000002c1947 */ /* 0x000fea0003800000 */
[----:B01----:R-:W-:Y:S02]  /*2d230*/  IMAD.MOV.U32 R9, RZ, RZ, 0x30 ;  /* 0x00000030ff097424 */ /* 0x003fe400078e00ff */
[----:B------:R-:W-:Y:S02]  /*2d240*/  IMAD.IADD R7, R15, 0x1, R4 ;  /* 0x000000010f077824 */ /* 0x000fe400078e0204 */
[----:B------:R-:W-:-:S03]  /*2d250*/  VIADD R4, R4, 0x1 ;  /* 0x0000000104047836 */ /* 0x000fc60000000000 */
[----:B------:R2:W-:Y:S04]  /*2d260*/  STL.U8 [R7+0x30], R9 ;  /* 0x0000300907007387 */ /* 0x0005e80000100000 */
.L_x_778:
[----:B------:R-:W-:-:S13]  /*2d270*/  ISETP.GT.AND P1, PT, R4, 0x3f, PT ;  /* 0x0000003f0400780c */ /* 0x000fda0003f24270 */
[----:B------:R-:W-:Y:S05]  /*2d280*/  @P1 BREAK B4 ;  /* 0x0000000000041942 */ /* 0x000fea0003800000 */
[----:B------:R-:W-:Y:S05]  /*2d290*/  @P1 BRA `(.L_x_780) ;  /* 0x00000000002c1947 */ /* 0x000fea0003800000 */
[----:B012---:R-:W-:Y:S02]  /*2d2a0*/  IMAD.MOV.U32 R9, RZ, RZ, 0x30 ;  /* 0x00000030ff097424 */ /* 0x007fe400078e00ff */
[----:B------:R-:W-:Y:S02]  /*2d2b0*/  IMAD.IADD R7, R15, 0x1, R4 ;  /* 0x000000010f077824 */ /* 0x000fe400078e0204 */
[----:B------:R-:W-:-:S03]  /*2d2c0*/  VIADD R4, R4, 0x1 ;  /* 0x0000000104047836 */ /* 0x000fc60000000000 */
[----:B------:R2:W-:Y:S04]  /*2d2d0*/  STL.U8 [R7+0x30], R9 ;  /* 0x0000300907007387 */ /* 0x0005e80000100000 */
.L_x_779:
[----:B------:R-:W-:Y:S05]  /*2d2e0*/  BSYNC B4 ;  /* 0x0000000000047941 */ /* 0x000fea0003800000 */
.L_x_773:
[----:B------:R-:W-:Y:S01]  /*2d2f0*/  ISETP.GT.AND P1, PT, R4, 0x3f, PT ;  /* 0x0000003f0400780c */ /* 0x000fe20003f24270 */
[----:B------:R-:W-:-:S12]  /*2d300*/  IMAD.MOV.U32 R14, RZ, RZ, 0x30 ;  /* 0x00000030ff0e7424 */ /* 0x000fd800078e00ff */
[----:B012---:R-:W-:Y:S02]  /*2d310*/  @!P1 IMAD.IADD R9, R15, 0x1, R4 ;  /* 0x000000010f099824 */ /* 0x007fe400078e0204 */
[----:B------:R-:W-:-:S03]  /*2d320*/  @!P1 VIADD R7, R4, 0x1 ;  /* 0x0000000104079836 */ /* 0x000fc60000000000 */
[----:B------:R3:W-:Y:S01]  /*2d330*/  @!P1 STL.U8 [R9+0x30], R14 ;  /* 0x0000300e09009387 */ /* 0x0007e20000100000 */
[----:B------:R-:W-:-:S07]  /*2d340*/  @!P1 IMAD.MOV.U32 R4, RZ, RZ, R7 ;  /* 0x000000ffff049224 */ /* 0x000fce00078e0007 */
.L_x_780:
[----:B------:R-:W-:Y:S05]  /*2d350*/  BSYNC B3 ;  /* 0x0000000000037941 */ /* 0x000fea0003800000 */
.L_x_772:
[----:B------:R-:W-:Y:S05]  /*2d360*/  @P0 BRA `(.L_x_781) ;  /* 0xfffffffc00200947 */ /* 0x000fea000383ffff */
.L_x_771:
[----:B------:R-:W-:Y:S05]  /*2d370*/  BSYNC B2 ;  /* 0x0000000000027941 */ /* 0x000fea0003800000 */
.L_x_770:
[----:B------:R-:W-:-:S13]  /*2d380*/  ISETP.NE.AND P0, PT, R20, RZ, PT ;  /* 0x000000ff1400720c */ /* 0x000fda0003f05270 */
[----:B------:R-:W-:Y:S05]  /*2d390*/  @!P0 BRA `(.L_x_769) ;  /* 0x0000000000e88947 */ /* 0x000fea0003800000 */
[----:B------:R-:W-:Y:S01]  /*2d3a0*/  ISETP.GE.U32.AND P0, PT, R20, 0x4, PT ;  /* 0x000000041400780c */ /* 0x000fe20003f06070 */
[----:B------:R-:W-:Y:S01]  /*2d3b0*/  BSSY B2, `(.L_x_782) ;  /* 0x000001e000027945 */ /* 0x000fe20003800000 */
[----:B---3--:R-:W-:-:S11]  /*2d3c0*/  LOP3.LUT R14, R5, 0x3, RZ, 0xc0, !PT ;  /* 0x00000003050e7812 */ /* 0x008fd600078ec0ff */
[----:B------:R-:W-:Y:S05]  /*2d3d0*/  @!P0 BRA `(.L_x_783) ;  /* 0x00000000006c8947 */ /* 0x000fea0003800000 */
[----:B------:R-:W-:Y:S01]  /*2d3e0*/  ISETP.GT.AND P0, PT, R4, 0x3f, PT ;  /* 0x0000003f0400780c */ /* 0x000fe20003f04270 */
[----:B------:R-:W-:-:S12]  /*2d3f0*/  BSSY B3, `(.L_x_784) ;  /* 0x0000013000037945 */ /* 0x000fd80003800000 */
[----:B------:R-:W-:Y:S05]  /*2d400*/  @P0 BRA `(.L_x_785) ;  /* 0x0000000000280947 */ /* 0x000fea0003800000 */
[----:B012---:R-:W-:Y:S02]  /*2d410*/  IMAD.MOV.U32 R7, RZ, RZ, 0x30 ;  /* 0x00000030ff077424 */ /* 0x007fe400078e00ff */
        /* <DEDUP_REMOVED lines=9> */
.L_x_785:
[----:B------:R-:W-:-:S13]  /*2d4b0*/  ISETP.GT.AND P0, PT, R4, 0x3f, PT ;  /* 0x0000003f0400780c */ /* 0x000fda0003f04270 */
[----:B------:R-:W-:Y:S05]  /*2d4c0*/  @P0 BREAK B3 ;  /* 0x0000000000030942 */ /* 0x000fea0003800000 */
[----:B------:R-:W-:Y:S05]  /*2d4d0*/  @P0 BRA `(.L_x_783) ;  /* 0x00000000002c0947 */ /* 0x000fea0003800000 */
[----:B0123--:R-:W-:Y:S02]  /*2d4e0*/  IMAD.MOV.U32 R7, RZ, RZ, 0x30 ;  /* 0x00000030ff077424 */ /* 0x00ffe400078e00ff */
[----:B------:R-:W-:Y:S02]  /*2d4f0*/  IMAD.IADD R6, R15, 0x1, R4 ;  /* 0x000000010f067824 */ /* 0x000fe400078e0204 */
[----:B------:R-:W-:-:S03]  /*2d500*/  VIADD R4, R4, 0x1 ;  /* 0x0000000104047836 */ /* 0x000fc60000000000 */
[----:B------:R0:W-:Y:S04]  /*2d510*/  STL.U8 [R6+0x30], R7 ;  /* 0x0000300706007387 */ /* 0x0001e80000100000 */
.L_x_786:
[----:B------:R-:W-:Y:S05]  /*2d520*/  BSYNC B3 ;  /* 0x0000000000037941 */ /* 0x000fea0003800000 */
.L_x_784:
[----:B------:R-:W-:Y:S01]  /*2d530*/  ISETP.GT.AND P0, PT, R4, 0x3f, PT ;  /* 0x0000003f0400780c */ /* 0x000fe20003f04270 */
[----:B------:R-:W-:-:S12]  /*2d540*/  IMAD.MOV.U32 R9, RZ, RZ, 0x30 ;  /* 0x00000030ff097424 */ /* 0x000fd800078e00ff */
[----:B0-----:R-:W-:Y:S02]  /*2d550*/  @!P0 IMAD.IADD R7, R15, 0x1, R4 ;  /* 0x000000010f078824 */ /* 0x001fe400078e0204 */
[----:B------:R-:W-:-:S03]  /*2d560*/  @!P0 VIADD R6, R4, 0x1 ;  /* 0x0000000104068836 */ /* 0x000fc60000000000 */
[----:B------:R4:W-:Y:S01]  /*2d570*/  @!P0 STL.U8 [R7+0x30], R9 ;  /* 0x0000300907008387 */ /* 0x0009e20000100000 */
[----:B------:R-:W-:-:S07]  /*2d580*/  @!P0 IMAD.MOV.U32 R4, RZ, RZ, R6 ;  /* 0x000000ffff048224 */ /* 0x000fce00078e0006 */
.L_x_783:
[----:B------:R-:W-:Y:S05]  /*2d590*/  BSYNC B2 ;  /* 0x0000000000027941 */ /* 0x000fea0003800000 */
.L_x_782:
[----:B------:R-:W-:-:S13]  /*2d5a0*/  ISETP.NE.AND P0, PT, R14, RZ, PT ;  /* 0x000000ff0e00720c */ /* 0x000fda0003f05270 */
[----:B------:R-:W-:Y:S05]  /*2d5b0*/  @!P0 BRA `(.L_x_769) ;  /* 0x0000000000608947 */ /* 0x000fea0003800000 */
[----:B------:R-:W-:Y:S01]  /*2d5c0*/  ISETP.NE.AND P0, PT, R14, 0x1, PT ;  /* 0x000000010e00780c */ /* 0x000fe20003f05270 */
[----:B------:R-:W-:Y:S01]  /*2d5d0*/  BSSY B2, `(.L_x_787) ;  /* 0x000000f000027945 */ /* 0x000fe20003800000 */
[----:B------:R-:W-:-:S11]  /*2d5e0*/  LOP3.LUT R5, R5, 0x1, RZ, 0xc0, !PT ;  /* 0x0000000105057812 */ /* 0x000fd600078ec0ff */
[----:B------:R-:W-:Y:S05]  /*2d5f0*/  @!P0 BRA `(.L_x_788) ;  /* 0x0000000000308947 */ /* 0x000fea0003800000 */
[----:B------:R-:W-:-:S13]  /*2d600*/  ISETP.GT.AND P0, PT, R4, 0x3f, PT ;  /* 0x0000003f0400780c */ /* 0x000fda0003f04270 */
[----:B------:R-:W-:Y:S05]  /*2d610*/  @P0 BRA `(.L_x_788) ;  /* 0x0000000000280947 */ /* 0x000fea0003800000 */
[----:B---3--:R-:W-:Y:S02]  /*2d620*/  VIADD R6, R4, 0x1 ;  /* 0x0000000104067836 */ /* 0x008fe40000000000 */
[----:B012-4-:R-:W-:Y:S02]  /*2d630*/  IMAD.IADD R7, R15, 0x1, R4 ;  /* 0x000000010f077824 */ /* 0x017fe400078e0204 */
[----:B------:R-:W-:Y:S02]  /*2d640*/  IMAD.MOV.U32 R4, RZ, RZ, R6 ;  /* 0x000000ffff047224 */ /* 0x000fe400078e0006 */
[----:B------:R-:W-:-:S03]  /*2d650*/  IMAD.MOV.U32 R6, RZ, RZ, 0x30 ;  /* 0x00000030ff067424 */ /* 0x000fc600078e00ff */
[----:B------:R-:W-:Y:S02]  /*2d660*/  ISETP.GT.AND P0, PT, R4, 0x3f, PT ;  /* 0x0000003f0400780c */ /* 0x000fe40003f04270 */
[----:B------:R0:W-:Y:S11]  /*2d670*/  STL.U8 [R7+0x30], R6 ;  /* 0x0000300607007387 */ /* 0x0001f60000100000 */
[----:B------:R-:W-:-:S02]  /*2d680*/  @!P0 IMAD.IADD R21, R15, 0x1, R4 ;  /* 0x000000010f158824 */ /* 0x000fc400078e0204 */
[----:B------:R-:W-:-:S03]  /*2d690*/  @!P0 VIADD R9, R4, 0x1 ;  /* 0x0000000104098836 */ /* 0x000fc60000000000 */
[----:B------:R0:W-:Y:S01]  /*2d6a0*/  @!P0 STL.U8 [R21+0x30], R6 ;  /* 0x0000300615008387 */ /* 0x0001e20000100000 */
[----:B------:R-:W-:-:S07]  /*2d6b0*/  @!P0 IMAD.MOV.U32 R4, RZ, RZ, R9 ;  /* 0x000000ffff048224 */ /* 0x000fce00078e0009 */
.L_x_788:
[----:B------:R-:W-:Y:S05]  /*2d6c0*/  BSYNC B2 ;  /* 0x0000000000027941 */ /* 0x000fea0003800000 */
.L_x_787:
[----:B------:R-:W-:Y:S01]  /*2d6d0*/  ISETP.GT.AND P0, PT, R4, 0x3f, PT ;  /* 0x0000003f0400780c */ /* 0x000fe20003f04270 */
[----:B01234-:R-:W-:-:S03]  /*2d6e0*/  IMAD.MOV.U32 R7, RZ, RZ, 0x30 ;  /* 0x00000030ff077424 */ /* 0x01ffc600078e00ff */
[----:B------:R-:W-:-:S13]  /*2d6f0*/  ISETP.NE.U32.OR P0, PT, R5, 0x1, P0 ;  /* 0x000000010500780c */ /* 0x000fda0000705470 */
[----:B------:R-:W-:Y:S02]  /*2d700*/  @!P0 IMAD.IADD R6, R15, 0x1, R4 ;  /* 0x000000010f068824 */ /* 0x000fe400078e0204 */
[----:B------:R-:W-:-:S03]  /*2d710*/  @!P0 VIADD R5, R4, 0x1 ;  /* 0x0000000104058836 */ /* 0x000fc60000000000 */
[----:B------:R0:W-:Y:S01]  /*2d720*/  @!P0 STL.U8 [R6+0x30], R7 ;  /* 0x0000300706008387 */ /* 0x0001e20000100000 */
[----:B------:R-:W-:-:S07]  /*2d730*/  @!P0 IMAD.MOV.U32 R4, RZ, RZ, R5 ;  /* 0x000000ffff048224 */ /* 0x000fce00078e0005 */
.L_x_769:
[----:B------:R-:W-:Y:S05]  /*2d740*/  BSYNC B1 ;  /* 0x0000000000017941 */ /* 0x000fea0003800000 */
.L_x_768:
[----:B------:R-:W-:Y:S01]  /*2d750*/  ISETP.GT.AND P0, PT, R4, 0x3e, PT ;  /* 0x0000003e0400780c */ /* 0x000fe20003f04270 */
[----:B------:R-:W-:-:S12]  /*2d760*/  BSSY B1, `(.L_x_789) ;  /* 0x000000b000017945 */ /* 0x000fd80003800000 */
[----:B012---:R-:W-:Y:S02]  /*2d770*/  @!P0 IMAD.IADD R5, R15, 0x1, R4 ;  /* 0x000000010f058824 */ /* 0x007fe400078e0204 */
[----:B------:R-:W-:-:S03]  /*2d780*/  IMAD.MOV.U32 R4, RZ, RZ, RZ ;  /* 0x000000ffff047224 */ /* 0x000fc600078e00ff */
[----:B------:R0:W-:Y:S04]  /*2d790*/  @!P0 STL.U8 [R5+0x30], RZ ;  /* 0x000030ff05008387 */ /* 0x0001e80000100000 */
[----:B------:R0:W-:Y:S02]  /*2d7a0*/  @P0 STL.U8 [R1+0x1cf], RZ ;  /* 0x0001cfff01000387 */ /* 0x0001e40000100000 */
.L_x_790:
[----:B0-----:R-:W-:-:S06]  /*2d7b0*/  IMAD.IADD R5, R15, 0x1, R4 ;  /* 0x000000010f057824 */ /* 0x001fcc00078e0204 */
[----:B------:R-:W2:Y:S01]  /*2d7c0*/  LDL.U8 R5, [R5+0x30] ;  /* 0x0000300005057983 */ /* 0x000ea20000100000 */
[----:B---3--:R-:W-:Y:S02]  /*2d7d0*/  IMAD.MOV.U32 R14, RZ, RZ, R4 ;  /* 0x000000ffff0e7224 */ /* 0x008fe400078e0004 */
[----:B------:R-:W-:Y:S01]  /*2d7e0*/  VIADD R4, R4, 0x1 ;  /* 0x0000000104047836 */ /* 0x000fe20000000000 */
[----:B--2---:R-:W-:-:S13]  /*2d7f0*/  ISETP.NE.AND P0, PT, R5, RZ, PT ;  /* 0x000000ff0500720c */ /* 0x004fda0003f05270 */
[----:B------:R-:W-:Y:S05]  /*2d800*/  @P0 BRA `(.L_x_790) ;  /* 0xfffffffc00e80947 */ /* 0x000fea000383ffff */
[----:B------:R-:W-:Y:S05]  /*2d810*/  BSYNC B1 ;  /* 0x0000000000017941 */ /* 0x000fea0003800000 */
.L_x_789:
[C---:B------:R-:W-:Y:S01]  /*2d820*/  LOP3.LUT P0, R40, R14.reuse, 0x1, RZ, 0xc0, !PT ;  /* 0x000000010e287812 */ /* 0x040fe2000780c0ff */
[----:B------:R-:W-:Y:S01]  /*2d830*/  IMAD.SHL.U32 R4, R14, 0x4, RZ ;  /* 0x000000040e047824 */ /* 0x000fe200078e00ff */
[----:B------:R-:W-:Y:S02]  /*2d840*/  R2UR UR4, R12 ;  /* 0x000000000c0472ca */ /* 0x000fe400000e0000 */
[----:B------:R-:W-:Y:S01]  /*2d850*/  R2UR UR5, R13 ;  /* 0x000000000d0572ca */ /* 0x000fe200000e0000 */
[C---:B------:R-:W-:Y:S01]  /*2d860*/  VIADD R37, R4.reuse, 0x20 ;  /* 0x0000002004257836 */ /* 0x040fe20000000000 */
[----:B------:R-:W-:-:S07]  /*2d870*/  LOP3.LUT R4, R4, 0x7ffffff8, RZ, 0xc0, !PT ;  /* 0x7ffffff804047812 */ /* 0x000fce00078ec0ff */
        /* <DEDUP_REMOVED lines=9> */
[----:B------:R-:W0:Y:S01]  /*2d910*/  S2UR UR5, SR_CgaCtaId ;  /* 0x00000000000579c3 */ /* 0x000e220000008800 */
[----:B------:R-:W-:Y:S01]  /*2d920*/  UMOV UR4, 0x400 ;  /* 0x0000040000047882 */ /* 0x000fe20000000000 */
[----:B----4-:R-:W-:Y:S01]  /*2d930*/  SHF.R.S32.HI R9, RZ, 0x1f, R37 ;  /* 0x0000001fff097819 */ /* 0x010fe20000011425 */
[----:B------:R-:W-:Y:S04]  /*2d940*/  BSSY B1, `(.L_x_791) ;  /* 0x0000304000017945 */ /* 0x000fe80003800000 */
[----:B------:R-:W-:Y:S01]  /*2d950*/  BSSY B3, `(.L_x_792) ;  /* 0x0000187000037945 */ /* 0x000fe20003800000 */
[----:B0-----:R-:W-:-:S06]  /*2d960*/  ULEA UR4, UR5, UR4, 0x18 ;  /* 0x0000000405047291 */ /* 0x001fcc000f8ec0ff */
[----:B------:R-:W-:-:S05]  /*2d970*/  IMAD.U32 R35, RZ, RZ, UR4 ;  /* 0x00000004ff237e24 */ /* 0x000fca000f8e00ff */
[----:B------:R-:W0:Y:S01]  /*2d980*/  LDS.128 R4, [R35] ;  /* 0x0000000023047984 */ /* 0x000e220000000c00 */
        /* <DEDUP_REMOVED lines=28> */
[----:B------:R-:W-:-:S03]  /*2db50*/  ISETP.NE.AND P0, PT, R14, RZ, PT ;  /* 0x000000ff0e00720c */ /* 0x000fc60003f05270 */
[----:B------:R0:W-:Y:S04]  /*2db60*/  ST.E.U8 desc[UR6][R4.64+0x1], RZ ;  /* 0x000001ff04007985 */ /* 0x0001e8000c101106 */
[----:B------:R0:W-:Y:S04]  /*2db70*/  ST.E desc[UR14][R4.64+0xc], R14 ;  /* 0x00000c0e04007985 */ /* 0x0001e8000c10190e */
[----:B------:R0:W-:Y:S02]  /*2db80*/  ST.E.U8 desc[UR10][R4.64+0x3], R6 ;  /* 0x0000030604007985 */ /* 0x0001e4000c10110a */
[----:B------:R-:W-:Y:S05]  /*2db90*/  @!P0 BREAK B3 ;  /* 0x0000000000038942 */ /* 0x000fea0003800000 */
[----:B------:R-:W-:Y:S05]  /*2dba0*/  @!P0 BRA `(.L_x_794) ;  /* 0x0000002c00748947 */ /* 0x000fea0003800000 */
[----:B------:R-:W-:Y:S01]  /*2dbb0*/  ISETP.NE.AND P0, PT, R14, 0x1, PT ;  /* 0x000000010e00780c */ /* 0x000fe20003f05270 */
[----:B------:R-:W-:Y:S01]  /*2dbc0*/  BSSY B2, `(.L_x_795) ;  /* 0x00000ee000027945 */ /* 0x000fe20003800000 */
[----:B------:R-:W-:-:S11]  /*2dbd0*/  IMAD.MOV.U32 R20, RZ, RZ, RZ ;  /* 0x000000ffff147224 */ /* 0x000fd600078e00ff */
[----:B------:R-:W-:Y:S05]  /*2dbe0*/  @!P0 BRA `(.L_x_796) ;  /* 0x0000000c00ac8947 */ /* 0x000fea0003800000 */
[C---:B------:R-:W-:Y:S01]  /*2dbf0*/  LOP3.LUT R33, R14.reuse, 0xfffffffe, RZ, 0xc0, !PT ;  /* 0xfffffffe0e217812 */ /* 0x040fe200078ec0ff */
[----:B------:R-:W-:Y:S01]  /*2dc00*/  IMAD.MOV.U32 R21, RZ, RZ, RZ ;  /* 0x000000ffff157224 */ /* 0x000fe200078e00ff */
[----:B------:R-:W-:Y:S01]  /*2dc10*/  LOP3.LUT R20, R14, 0x7ffffffe, RZ, 0xc0, !PT ;  /* 0x7ffffffe0e147812 */ /* 0x000fe200078ec0ff */
[----:B------:R-:W-:Y:S02]  /*2dc20*/  IMAD.MOV.U32 R32, RZ, RZ, RZ ;  /* 0x000000ffff207224 */ /* 0x000fe400078e00ff */
[----:B------:R-:W-:-:S07]  /*2dc30*/  IMAD.MOV R33, RZ, RZ, -R33 ;  /* 0x000000ffff217224 */ /* 0x000fce00078e0a21 */
.L_x_812:
[----:B0123--:R-:W0:Y:S01]  /*2dc40*/  LDS.128 R4, [R35] ;  /* 0x0000000023047984 */ /* 0x00fe220000000c00 */
        /* <DEDUP_REMOVED lines=71> */
.L_x_800:
[----:B------:R-:W-:Y:S05]  /*2e0c0*/  BSYNC B5 ;  /* 0x0000000000057941 */ /* 0x000fea0003800000 */
.L_x_799:
        /* <DEDUP_REMOVED lines=32> */
.L_x_802:
[----:B------:R-:W-:Y:S05]  /*2e2d0*/  BSYNC B5 ;  /* 0x0000000000057941 */ /* 0x000fea0003800000 */
.L_x_801:
[----:B------:R1:W-:Y:S01]  /*2e2e0*/  STL [R0], R7 ;  /* 0x0000000700007387 */ /* 0x0003e20000100800 */
[----:B------:R-:W-:Y:S05]  /*2e2f0*/  BRA `(.L_x_803) ;  /* 0x0000000000147947 */ /* 0x000fea0003800000 */
.L_x_798:
[----:B------:R-:W-:Y:S02]  /*2e300*/  R2UR UR4, R12 ;  /* 0x000000000c0472ca */ /* 0x000fe400000e0000 */
[----:B------:R-:W-:Y:S02]  /*2e310*/  R2UR UR5, R13 ;  /* 0x000000000d0572ca */ /* 0x000fe400000e0000 */
[----:B------:R-:W-:-:S05]  /*2e320*/  IADD3 R4, P0, PT, R42, R21, RZ ;  /* 0x000000152a047210 */ /* 0x000fca0007f1e0ff */
[----:B------:R-:W-:-:S06]  /*2e330*/  IMAD.X R5, RZ, RZ, R43, P0 ;  /* 0x000000ffff057224 */ /* 0x000fcc00000e062b */
[----:B------:R0:W-:Y:S02]  /*2e340*/  ST.E desc[UR4][R4.64+0x20], RZ ;  /* 0x000020ff04007985 */ /* 0x0001e4000c101904 */
.L_x_803:
[----:B------:R-:W-:Y:S05]  /*2e350*/  BSYNC B4 ;  /* 0x0000000000047941 */ /* 0x000fea0003800000 */
.L_x_797:
        /* <DEDUP_REMOVED lines=64> */
[----:B--2---:R-:W-:Y:S01]  /*2e760*/  ISETP.EQ.AND P0, PT, R41, RZ, PT ;  /* 0x000000ff2900720c */ /* 0x004fe20003f02270 */
[----:B------:R-:W-:Y:S01]  /*2e770*/  IMAD.MOV.U32 R41, RZ, RZ, R44 ;  /* 0x000000ffff297224 */ /* 0x000fe200078e002c */
[----:B-1----:R-:W-:Y:S11]  /*2e780*/  BRA `(.L_x_808) ;  /* 0x0000000000107947 */ /* 0x002ff60003800000 */
.L_x_807:
[----:B------:R-:W-:Y:S01]  /*2e790*/  IMAD.MOV.U32 R5, RZ, RZ, 0x5272 ;  /* 0x00005272ff057424 */ /* 0x000fe200078e00ff */
[----:B------:R-:W-:Y:S01]  /*2e7a0*/  PLOP3.LUT P0, PT, PT, PT, PT, 0x8, 0x80 ;  /* 0x000000000080781c */ /* 0x000fe20003f0e170 */
[----:B------:R-:W-:-:S03]  /*2e7b0*/  IMAD.MOV.U32 R41, RZ, RZ, -0x1 ;  /* 0xffffffffff297424 */ /* 0x000fc600078e00ff */
[----:B------:R0:W-:Y:S09]  /*2e7c0*/  STL [R0], R5 ;  /* 0x0000000500007387 */ /* 0x0001f20000100800 */
.L_x_808:
[----:B------:R-:W-:Y:S05]  /*2e7d0*/  BSYNC B5 ;  /* 0x0000000000057941 */ /* 0x000fea0003800000 */
.L_x_806:
        /* <DEDUP_REMOVED lines=31> */
.L_x_810:
[----:B------:R-:W-:Y:S05]  /*2e9d0*/  BSYNC B5 ;  /* 0x0000000000057941 */ /* 0x000fea0003800000 */
.L_x_809:
[----:B------:R2:W-:Y:S01]  /*2e9e0*/  STL [R0], R7 ;  /* 0x0000000700007387 */ /* 0x0005e20000100800 */
[----:B------:R-:W-:Y:S05]  /*2e9f0*/  BRA `(.L_x_811) ;  /* 0x0000000000187947 */ /* 0x000fea0003800000 */
.L_x_805:
[----:B------:R-:W-:Y:S01]  /*2ea00*/  VIADD R5, R21, 0x4 ;  /* 0x0000000415057836 */ /* 0x000fe20000000000 */
[----:B------:R-:W-:Y:S02]  /*2ea10*/  R2UR UR4, R12 ;  /* 0x000000000c0472ca */ /* 0x000fe400000e0000 */
[----:B------:R-:W-:Y:S02]  /*2ea20*/  R2UR UR5, R13 ;  /* 0x000000000d0572ca */ /* 0x000fe400000e0000 */
[----:B------:R-:W-:-:S05]  /*2ea30*/  IADD3 R4, P0, PT, R42, R5, RZ ;  /* 0x000000052a047210 */ /* 0x000fca0007f1e0ff */
[----:B------:R-:W-:-:S06]  /*2ea40*/  IMAD.X R5, RZ, RZ, R43, P0 ;  /* 0x000000ffff057224 */ /* 0x000fcc00000e062b */
[----:B------:R3:W-:Y:S02]  /*2ea50*/  ST.E desc[UR4][R4.64+0x20], RZ ;  /* 0x000020ff04007985 */ /* 0x0007e4000c101904 */
.L_x_811:
[----:B------:R-:W-:Y:S05]  /*2ea60*/  BSYNC B4 ;  /* 0x0000000000047941 */ /* 0x000fea0003800000 */
.L_x_804:
[----:B------:R-:W-:Y:S02]  /*2ea70*/  VIADD R32, R32, 0x2 ;  /* 0x0000000220207836 */ /* 0x000fe40000000000 */
[----:B------:R-:W-:Y:S01]  /*2ea80*/  VIADD R21, R21, 0x8 ;  /* 0x0000000815157836 */ /* 0x000fe20000000000 */
[----:B------:R-:W-:Y:S06]  /*2ea90*/  @P2 BRA `(.L_x_812) ;  /* 0xfffffff000682947 */ /* 0x000fec000383ffff */
.L_x_796:
[----:B------:R-:W-:Y:S05]  /*2eaa0*/  BSYNC B2 ;  /* 0x0000000000027941 */ /* 0x000fea0003800000 */
.L_x_795:
[----:B------:R-:W-:Y:S01]  /*2eab0*/  ISETP.NE.AND P0, PT, R40, RZ, PT ;  /* 0x000000ff2800720c */ /* 0x000fe20003f05270 */
[----:B------:R-:W-:-:S12]  /*2eac0*/  BSSY B2, `(.L_x_793) ;  /* 0x000006c000027945 */ /* 0x000fd80003800000 */
[----:B------:R-:W-:Y:S05]  /*2ead0*/  @!P0 BRA `(.L_x_813) ;  /* 0x0000000400a88947 */ /* 0x000fea0003800000 */
[----:B0123--:R-:W0:Y:S01]  /*2eae0*/  LDS.128 R4, [R35] ;  /* 0x0000000023047984 */ /* 0x00fe220000000c00 */
        /* <DEDUP_REMOVED lines=60> */
[----:B0-----:R-:W-:Y:S11]  /*2eeb0*/  BRA `(.L_x_817) ;  /* 0x0000000000107947 */ /* 0x001ff60003800000 */
.L_x_816:
[----:B------:R-:W-:Y:S01]  /*2eec0*/  IMAD.MOV.U32 R5, RZ, RZ, 0x5272 ;  /* 0x00005272ff057424 */ /* 0x000fe200078e00ff */
[----:B------:R-:W-:Y:S01]  /*2eed0*/  PLOP3.LUT P0, PT, PT, PT, PT, 0x8, 0x80 ;  /* 0x000000000080781c */ /* 0x000fe20003f0e170 */
[----:B------:R-:W-:-:S03]  /*2eee0*/  IMAD.MOV.U32 R21, RZ, RZ, -0x1 ;  /* 0xffffffffff157424 */ /* 0x000fc600078e00ff */
[----:B------:R0:W-:Y:S09]  /*2eef0*/  STL [R0], R5 ;  /* 0x0000000500007387 */ /* 0x0001f20000100800 */
.L_x_817:
[----:B------:R-:W-:Y:S05]  /*2ef00*/  BSYNC B4 ;  /* 0x0000000000047941 */ /* 0x000fea0003800000 */
.L_x_815:
        /* <DEDUP_REMOVED lines=31> */
.L_x_819:
[----:B------:R-:W-:Y:S05]  /*2f100*/  BSYNC B4 ;  /* 0x0000000000047941 */ /* 0x000fea0003800000 */
.L_x_818:
[----:B------:R2:W-:Y:S01]  /*2f110*/  STL [R0], R7 ;  /* 0x0000000700007387 */ /* 0x0005e20000100800 */
[----:B------:R-:W-:Y:S05]  /*2f120*/  BRA `(.L_x_813) ;  /* 0x0000000000147947 */ /* 0x000fea0003800000 */
.L_x_814:
[----:B------:R-:W-:Y:S02]  /*2f130*/  R2UR UR4, R12 ;  /* 0x000000000c0472ca */ /* 0x000fe400000e0000 */
[----:B------:R-:W-:Y:S02]  /*2f140*/  R2UR UR5, R13 ;  /* 0x000000000d0572ca */ /* 0x000fe400000e0000 */
[----:B------:R-:W-:-:S05]  /*2f150*/  LEA R20, P0, R20, R32, 0x2 ;  /* 0x0000002014147211 */ /* 0x000fca00078010ff */
[----:B------:R-:W-:-:S06]  /*2f160*/  IMAD.X R21, RZ, RZ, R33, P0 ;  /* 0x000000ffff157224 */ /* 0x000fcc00000e0621 */
[----:B------:R4:W-:Y:S02]  /*2f170*/  ST.E desc[UR4][R20.64+0x20], RZ ;  /* 0x000020ff14007985 */ /* 0x0009e4000c101904 */
.L_x_813:
[----:B------:R-:W-:Y:S05]  /*2f180*/  BSYNC B2 ;  /* 0x0000000000027941 */ /* 0x000fea0003800000 */
.L_x_793:
[----:B------:R-:W-:-:S13]  /*2f190*/  ISETP.NE.AND P0, PT, R14, RZ, PT ;  /* 0x000000ff0e00720c */ /* 0x000fda0003f05270 */
[----:B------:R-:W-:Y:S05]  /*2f1a0*/  @!P0 BREAK B3 ;  /* 0x0000000000038942 */ /* 0x000fea0003800000 */
[----:B------:R-:W-:Y:S05]  /*2f1b0*/  @!P0 BRA `(.L_x_794) ;  /* 0x0000001400f08947 */ /* 0x000fea0003800000 */
[----:B------:R-:W-:Y:S05]  /*2f1c0*/  BSYNC B3 ;  /* 0x0000000000037941 */ /* 0x000fea0003800000 */
.L_x_792:
[----:B------:R-:W-:Y:S01]  /*2f1d0*/  ISETP.NE.AND P0, PT, R14, 0x1, PT ;  /* 0x000000010e00780c */ /* 0x000fe20003f05270 */
[----:B------:R-:W-:Y:S01]  /*2f1e0*/  BSSY B2, `(.L_x_820) ;  /* 0x0000100000027945 */ /* 0x000fe20003800000 */
[----:B----4-:R-:W-:-:S11]  /*2f1f0*/  IMAD.MOV.U32 R20, RZ, RZ, RZ ;  /* 0x000000ffff147224 */ /* 0x010fd600078e00ff */
[----:B------:R-:W-:Y:S05]  /*2f200*/  @!P0 BRA `(.L_x_821) ;  /* 0x0000000c00f48947 */ /* 0x000fea0003800000 */
[C---:B------:R-:W-:Y:S01]  /*2f210*/  LOP3.LUT R33, R14.reuse, 0xfffffffe, RZ, 0xc0, !PT ;  /* 0xfffffffe0e217812 */ /* 0x040fe200078ec0ff */
[----:B------:R-:W-:Y:S01]  /*2f220*/  IMAD.MOV.U32 R21, RZ, RZ, RZ ;  /* 0x000000ffff157224 */ /* 0x000fe200078e00ff */
[----:B------:R-:W-:Y:S01]  /*2f230*/  LOP3.LUT R20, R14, 0x7ffffffe, RZ, 0xc0, !PT ;  /* 0x7ffffffe0e147812 */ /* 0x000fe200078ec0ff */
[----:B0-----:R-:W-:Y:S02]  /*2f240*/  VIADD R14, R15, 0x31 ;  /* 0x000000310f0e7836 */ /* 0x001fe40000000000 */
[----:B------:R-:W-:Y:S02]  /*2f250*/  IMAD.MOV.U32 R32, RZ, RZ, RZ ;  /* 0x000000ffff207224 */ /* 0x000fe400078e00ff */
[----:B------:R-:W-:-:S07]  /*2f260*/  IMAD.MOV R33, RZ, RZ, -R33 ;  /* 0x000000ffff217224 */ /* 0x000fce00078e0a21 */
.L_x_838:
[----:B------:R-:W-:Y:S01]  /*2f270*/  ISETP.NE.AND P0, PT, R9, -0x1, PT ;  /* 0xffffffff0900780c */ /* 0x000fe20003f05270 */
[----:B0----5:R0:W5:Y:S01]  /*2f280*/  LDL.U8 R41, [R14+-0x1] ;  /* 0xffffff000e297983 */ /* 0x0211620000100000 */
[----:B------:R-:W-:Y:S01]  /*2f290*/  VIADD R33, R33, 0x2 ;  /* 0x0000000221217836 */ /* 0x000fe20000000000 */
[----:B------:R-:W-:Y:S05]  /*2f2a0*/  YIELD ;  /* 0x0000000000007946 */ /* 0x000fea0003800000 */
[----:B------:R-:W-:Y:S01]  /*2f2b0*/  BSSY B3, `(.L_x_822) ;  /* 0x0000075000037945 */ /* 0x000fe20003800000 */
[----:B------:R-:W-:Y:S01]  /*2f2c0*/  ISETP.NE.AND P2, PT, R33, RZ, PT ;  /* 0x000000ff2100720c */ /* 0x000fe20003f45270 */
[----:B------:R-:W-:-:S03]  /*2f2d0*/  VIADD R34, R32, 0x1 ;  /* 0x0000000120227836 */ /* 0x000fc60000000000 */
[----:B-1-3--:R-:W-:-:S05]  /*2f2e0*/  @!P0 IMAD.MOV.U32 R5, RZ, RZ, 0x5368 ;  /* 0x00005368ff058424 */ /* 0x00afca00078e00ff */
[----:B------:R0:W-:Y:S01]  /*2f2f0*/  @!P0 STL [R0], R5 ;  /* 0x0000000500008387 */ /* 0x0001e20000100800 */
[----:B------:R-:W-:Y:S05]  /*2f300*/  @!P0 BRA `(.L_x_823) ;  /* 0x0000000400bc8947 */ /* 0x000fea0003800000 */
[----:B------:R-:W1:Y:S01]  /*2f310*/  S2R R4, SR_CgaCtaId ;  /* 0x0000000000047919 */ /* 0x000e620000008800 */
[----:B------:R-:W-:Y:S02]  /*2f320*/  MOV R35, 0x400 ;  /* 0x0000040000237802 */ /* 0x000fe40000000f00 */
[----:B------:R-:W-:Y:S02]  /*2f330*/  R2UR UR4, R12 ;  /* 0x000000000c0472ca */ /* 0x000fe400000e0000 */
[----:B------:R-:W-:Y:S02]  /*2f340*/  R2UR UR5, R13 ;  /* 0x000000000d0572ca */ /* 0x000fe400000e0000 */
[----:B-1----:R-:W-:-:S05]  /*2f350*/  LEA R35, R4, R35, 0x18 ;  /* 0x0000002304237211 */ /* 0x002fca00078ec0ff */
[----:B0-2---:R-:W0:Y:S02]  /*2f360*/  LDS.128 R4, [R35] ;  /* 0x0000000023047984 */ /* 0x005e240000000c00 */
        /* <DEDUP_REMOVED lines=61> */
.L_x_826:
[----:B------:R-:W-:Y:S05]  /*2f740*/  BSYNC B4 ;  /* 0x0000000000047941 */ /* 0x000fea0003800000 */
.L_x_825:
        /* <DEDUP_REMOVED lines=32> */
.L_x_828:
[----:B------:R-:W-:Y:S05]  /*2f950*/  BSYNC B4 ;  /* 0x0000000000047941 */ /* 0x000fea0003800000 */
.L_x_827:
[----:B------:R1:W-:Y:S01]  /*2f960*/  STL [R0], R7 ;  /* 0x0000000700007387 */ /* 0x0003e20000100800 */
[----:B------:R-:W-:Y:S05]  /*2f970*/  BRA `(.L_x_823) ;  /* 0x0000000000207947 */ /* 0x000fea0003800000 */
.L_x_824:
        /* <DEDUP_REMOVED lines=8> */
.L_x_823:
[----:B------:R-:W-:Y:S05]  /*2fa00*/  BSYNC B3 ;  /* 0x0000000000037941 */ /* 0x000fea0003800000 */
.L_x_822:
[----:B------:R-:W-:Y:S01]  /*2fa10*/  ISETP.NE.AND P0, PT, R9, -0x1, PT ;  /* 0xffffffff0900780c */ /* 0x000fe20003f05270 */
[----:B------:R-:W-:-:S12]  /*2fa20*/  BSSY B3, `(.L_x_829) ;  /* 0x0000077000037945 */ /* 0x000fd80003800000 */
[----:B------:R-:W-:Y:S05]  /*2fa30*/  @!P0 BRA `(.L_x_830) ;  /* 0x0000000400cc8947 */ /* 0x000fea0003800000 */
[----:B---3--:R-:W3:Y:S01]  /*2fa40*/  S2R R4, SR_CgaCtaId ;  /* 0x0000000000047919 */ /* 0x008ee20000008800 */
[----:B------:R-:W-:Y:S02]  /*2fa50*/  MOV R35, 0x400 ;  /* 0x0000040000237802 */ /* 0x000fe40000000f00 */
[----:B------:R-:W-:Y:S01]  /*2fa60*/  R2UR UR4, R12 ;  /* 0x000000000c0472ca */ /* 0x000fe200000e0000 */
[----:B-----5:R4:W5:Y:S01]  /*2fa70*/  LDL.U8 R41, [R14] ;  /* 0x000000000e297983 */ /* 0x0209620000100000 */
[----:B------:R-:W-:Y:S02]  /*2fa80*/  R2UR UR5, R13 ;  /* 0x000000000d0572ca */ /* 0x000fe400000e0000 */
[----:B---3--:R-:W-:-:S05]  /*2fa90*/  LEA R35, R4, R35, 0x18 ;  /* 0x0000002304237211 */ /* 0x008fca00078ec0ff */
[----:B012---:R-:W0:Y:S02]  /*2faa0*/  LDS.128 R4, [R35] ;  /* 0x0000000023047984 */ /* 0x007e240000000c00 */
[----:B0-----:R-:W-:-:S05]  /*2fab0*/  IMAD.WIDE R42, R9, 0x10, R4 ;  /* 0x00000010092a7825 */ /* 0x001fca00078e0204 */
[----:B------:R-:W2:Y:S02]  /*2fac0*/  LD.E R37, desc[UR4][R42.64+0xc] ;  /* 0x00000c042a257980 */ /* 0x000ea4000c101900 */
[----:B--2---:R-:W-:-:S13]  /*2fad0*/  ISETP.GE.AND P0, PT, R34, R37, PT ;  /* 0x000000252200720c */ /* 0x004fda0003f06270 */
[----:B----4-:R-:W-:Y:S05]  /*2fae0*/  @!P0 BRA `(.L_x_831) ;  /* 0x0000000400788947 */ /* 0x010fea0003800000 */
        /* <DEDUP_REMOVED lines=55> */
.L_x_833:
[----:B------:R-:W-:Y:S01]  /*2fe60*/  IMAD.MOV.U32 R5, RZ, RZ, 0x5272 ;  /* 0x00005272ff057424 */ /* 0x000fe200078e00ff */
[----:B------:R-:W-:Y:S01]  /*2fe70*/  PLOP3.LUT P0, PT, PT, PT, PT, 0x8, 0x80 ;  /* 0x000000000080781c */ /* 0x000fe20003f0e170 */
[----:B------:R-:W-:-:S03]  /*2fe80*/  IMAD.MOV.U32 R41, RZ, RZ, -0x1 ;  /* 0xffffffffff297424 */ /* 0x000fc600078e00ff */
[----:B------:R0:W-:Y:S09]  /*2fe90*/  STL [R0], R5 ;  /* 0x0000000500007387 */ /* 0x0001f20000100800 */
.L_x_834:
[----:B------:R-:W-:Y:S05]  /*2fea0*/  BSYNC B4 ;  /* 0x0000000000047941 */ /* 0x000fea0003800000 */
.L_x_832:
        /* <DEDUP_REMOVED lines=31> */
.L_x_836:
[----:B------:R-:W-:Y:S05]  /*300a0*/  BSYNC B4 ;  /* 0x0000000000047941 */ /* 0x000fea0003800000 */
.L_x_835:
[----:B------:R2:W-:Y:S01]  /*300b0*/  STL [R0], R7 ;  /* 0x0000000700007387 */ /* 0x0005e20000100800 */
[----:B------:R-:W-:Y:S05]  /*300c0*/  BRA `(.L_x_837) ;  /* 0x0000000000307947 */ /* 0x000fea0003800000 */
.L_x_831:
        /* <DEDUP_REMOVED lines=8> */
[----:B-----5:R0:W-:Y:S01]  /*30150*/  ST.E.U8 desc[UR6][R4.64+0x20], R41 ;  /* 0x0000202904007985 */ /* 0x0201e2000c101106 */
[----:B------:R-:W-:Y:S05]  /*30160*/  BRA `(.L_x_837) ;  /* 0x0000000000087947 */ /* 0x000fea0003800000 */
.L_x_830:
[----:B0--3--:R-:W-:-:S05]  /*30170*/  IMAD.MOV.U32 R5, RZ, RZ, 0x5368 ;  /* 0x00005368ff057424 */ /* 0x009fca00078e00ff */
[----:B------:R3:W-:Y:S02]  /*30180*/  STL [R0], R5 ;  /* 0x0000000500007387 */ /* 0x0007e40000100800 */
.L_x_837:
[----:B------:R-:W-:Y:S05]  /*30190*/  BSYNC B3 ;  /* 0x0000000000037941 */ /* 0x000fea0003800000 */
.L_x_829:
[----:B------:R-:W-:Y:S02]  /*301a0*/  VIADD R32, R32, 0x2 ;  /* 0x0000000220207836 */ /* 0x000fe40000000000 */
[----:B------:R-:W-:Y:S02]  /*301b0*/  VIADD R21, R21, 0x8 ;  /* 0x0000000815157836 */ /* 0x000fe40000000000 */
[----:B------:R-:W-:Y:S01]  /*301c0*/  VIADD R14, R14, 0x2 ;  /* 0x000000020e0e7836 */ /* 0x000fe20000000000 */
[----:B------:R-:W-:Y:S06]  /*301d0*/  @P2 BRA `(.L_x_838) ;  /* 0xfffffff000242947 */ /* 0x000fec000383ffff */
.L_x_821:
[----:B------:R-:W-:Y:S05]  /*301e0*/  BSYNC B2 ;  /* 0x0000000000027941 */ /* 0x000fea0003800000 */
.L_x_820:
[----:B------:R-:W-:-:S13]  /*301f0*/  ISETP.NE.AND P0, PT, R40, RZ, PT ;  /* 0x000000ff2800720c */ /* 0x000fda0003f05270 */
[----:B------:R-:W-:Y:S05]  /*30200*/  @!P0 BRA `(.L_x_794) ;  /* 0x0000000400dc8947 */ /* 0x000fea0003800000 */
[----:B------:R-:W-:-:S13]  /*30210*/  ISETP.NE.AND P0, PT, R9, -0x1, PT ;  /* 0xffffffff0900780c */ /* 0x000fda0003f05270 */
[----:B------:R-:W-:Y:S05]  /*30220*/  @!P0 BRA `(.L_x_839) ;  /* 0x0000000400cc8947 */ /* 0x000fea0003800000 */
[----:B01-3--:R-:W0:Y:S01]  /*30230*/  S2R R5, SR_CgaCtaId ;  /* 0x0000000000057919 */ /* 0x00be220000008800 */
[----:B------:R-:W-:Y:S02]  /*30240*/  MOV R14, 0x400 ;  /* 0x00000400000e7802 */ /* 0x000fe40000000f00 */
[----:B------:R-:W-:Y:S02]  /*30250*/  R2UR UR4, R12 ;  /* 0x000000000c0472ca */ /* 0x000fe400000e0000 */
[----:B------:R-:W-:Y:S02]  /*30260*/  R2UR UR5, R13 ;  /* 0x000000000d0572ca */ /* 0x000fe400000e0000 */
[----:B0-----:R-:W-:-:S05]  /*30270*/  LEA R14, R5, R14, 0x18 ;  /* 0x0000000e050e7211 */ /* 0x001fca00078ec0ff */
[----:B--2---:R-:W0:Y:S01]  /*30280*/  LDS.128 R4, [R14] ;  /* 0x000000000e047984 */ /* 0x004e220000000c00 */
[----:B------:R-:W-:-:S06]  /*30290*/  IMAD.IADD R15, R15, 0x1, R20 ;  /* 0x000000010f0f7824 */ /* 0x000fcc00078e0214 */
[----:B------:R-:W5:Y:S01]  /*302a0*/  LDL.U8 R15, [R15+0x30] ;  /* 0x000030000f0f7983 */ /* 0x000f620000100000 */
        /* <DEDUP_REMOVED lines=59> */
.L_x_842:
[----:B------:R-:W-:Y:S01]  /*30660*/  IMAD.MOV.U32 R5, RZ, RZ, 0x5272 ;  /* 0x00005272ff057424 */ /* 0x000fe200078e00ff */
[----:B------:R-:W-:Y:S01]  /*30670*/  PLOP3.LUT P0, PT, PT, PT, PT, 0x8, 0x80 ;  /* 0x000000000080781c */ /* 0x000fe20003f0e170 */
[----:B------:R-:W-:-:S03]  /*30680*/  IMAD.MOV.U32 R21, RZ, RZ, -0x1 ;  /* 0xffffffffff157424 */ /* 0x000fc600078e00ff */
[----:B------:R0:W-:Y:S09]  /*30690*/  STL [R0], R5 ;  /* 0x0000000500007387 */ /* 0x0001f20000100800 */
.L_x_843:
[----:B------:R-:W-:Y:S05]  /*306a0*/  BSYNC B2 ;  /* 0x0000000000027941 */ /* 0x000fea0003800000 */
.L_x_841:
        /* <DEDUP_REMOVED lines=31> */
.L_x_845:
[----:B------:R-:W-:Y:S05]  /*308a0*/  BSYNC B2 ;  /* 0x0000000000027941 */ /* 0x000fea0003800000 */
.L_x_844:
[----:B------:R2:W-:Y:S01]  /*308b0*/  STL [R0], R7 ;  /* 0x0000000700007387 */ /* 0x0005e20000100800 */
[----:B------:R-:W-:Y:S05]  /*308c0*/  BRA `(.L_x_794) ;  /* 0x00000000002c7947 */ /* 0x000fea0003800000 */
.L_x_840:
[C---:B------:R-:W-:Y:S02]  /*308d0*/  R2UR UR4, R12.reuse ;  /* 0x000000000c0472ca */ /* 0x040fe400000e0000 */
[C---:B------:R-:W-:Y:S02]  /*308e0*/  R2UR UR5, R13.reuse ;  /* 0x000000000d0572ca */ /* 0x040fe400000e0000 */
[----:B------:R-:W-:Y:S02]  /*308f0*/  R2UR UR6, R12 ;  /* 0x000000000c0672ca */ /* 0x000fe400000e0000 */
[----:B------:R-:W-:Y:S02]  /*30900*/  R2UR UR7, R13 ;  /* 0x000000000d0772ca */ /* 0x000fe400000e0000 */
[----:B------:R-:W-:-:S05]  /*30910*/  LEA R20, P0, R20, R32, 0x2 ;  /* 0x0000002014147211 */ /* 0x000fca00078010ff */
[----:B------:R-:W-:-:S05]  /*30920*/  IMAD.X R21, RZ, RZ, R33, P0 ;  /* 0x000000ffff157224 */ /* 0x000fca00000e0621 */
[----:B------:R0:W-:Y:S04]  /*30930*/  ST.E desc[UR4][R20.64+0x20], RZ ;  /* 0x000020ff14007985 */ /* 0x0001e8000c101904 */
[----:B-----5:R0:W-:Y:S01]  /*30940*/  ST.E.U8 desc[UR6][R20.64+0x20], R15 ;  /* 0x0000200f14007985 */ /* 0x0201e2000c101106 */
[----:B------:R-:W-:Y:S05]  /*30950*/  BRA `(.L_x_794) ;  /* 0x0000000000087947 */ /* 0x000fea0003800000 */
.L_x_839:
[----:B01-3--:R-:W-:-:S05]  /*30960*/  IMAD.MOV.U32 R5, RZ, RZ, 0x5368 ;  /* 0x00005368ff057424 */ /* 0x00bfca00078e00ff */
[----:B------:R0:W-:Y:S02]  /*30970*/  STL [R0], R5 ;  /* 0x0000000500007387 */ /* 0x0001e40000100800 */
.L_x_794:
[----:B------:R-:W-:Y:S05]  /*30980*/  BSYNC B1 ;  /* 0x0000000000017941 */ /* 0x000fea0003800000 */
.L_x_791:
[----:B------:R-:W-:Y:S01]  /*30990*/  R2UR UR4, R12 ;  /* 0x000000000c0472ca */ /* 0x000fe200000e0000 */
[----:B0-----:R-:W-:Y:S01]  /*309a0*/  IMAD.MOV.U32 R14, RZ, RZ, 0x30 ;  /* 0x00000030ff0e7424 */ /* 0x001fe200078e00ff */
[----:B------:R-:W-:Y:S01]  /*309b0*/  R2UR UR5, R13 ;  /* 0x000000000d0572ca */ /* 0x000fe200000e0000 */
[----:B------:R-:W-:-:S12]  /*309c0*/  IMAD.MOV.U32 R15, RZ, RZ, 0x0 ;  /* 0x00000000ff0f7424 */ /* 0x000fd800078e00ff */
[----:B------:R-:W4:Y:S01]  /*309d0*/  ATOMG.E.ADD.64.STRONG.GPU PT, R14, desc[UR4][R10.64+0x8], R14 ;  /* 0x8000080e0a0e79a8 */ /* 0x000f2200081ef504 */
[----:B------:R-:W0:Y:S01]  /*309e0*/  S2UR UR5, SR_CgaCtaId ;  /* 0x00000000000579c3 */ /* 0x000e220000008800 */
[----:B------:R-:W-:Y:S02]  /*309f0*/  UMOV UR4, 0x400 ;  /* 0x0000040000047882 */ /* 0x000fe40000000000 */
[----:B0-----:R-:W-:-:S06]  /*30a00*/  ULEA UR4, UR5, UR4, 0x18 ;  /* 0x0000000405047291 */ /* 0x001fcc000f8ec0ff */
[----:B------:R-:W-:-:S05]  /*30a10*/  IMAD.U32 R37, RZ, RZ, UR4 ;  /* 0x00000004ff257e24 */ /* 0x000fca000f8e00ff */
[----:B-123--:R-:W0:Y:S01]  /*30a20*/  LDS.128 R4, [R37] ;  /* 0x0000000025047984 */ /* 0x00ee220000000c00 */
[----:B----4-:R-:W-:-:S05]  /*30a30*/  IADD3 R21, P0, PT, R14, 0x38, RZ ;  /* 0x000000380e157810 */ /* 0x010fca0007f1e0ff */
        /* <DEDUP_REMOVED lines=91> */
[----:B------:R-:W-:Y:S02]  /*30ff0*/  LOP3.LUT R20, R14, 0x7ffffffe, RZ, 0xc0, !PT ;  /* 0x7ffffffe0e147812 */ /* 0x000fe400078ec0ff */
[----:B------:R-:W-:-:S03]  /*31000*/  CS2R R32, SRZ ;  /* 0x0000000000207805 */ /* 0x000fc6000001ff00 */
[----:B------:R-:W-:-:S07]  /*31010*/  IMAD.MOV R34, RZ, RZ, -R20 ;  /* 0x000000ffff227224 */ /* 0x000fce00078e0a14 */
.L_x_868:
        /* <DEDUP_REMOVED lines=72> */
.L_x_856:
[----:B------:R-:W-:Y:S05]  /*314a0*/  BSYNC B5 ;  /* 0x0000000000057941 */ /* 0x000fea0003800000 */
.L_x_855:
        /* <DEDUP_REMOVED lines=32> */
.L_x_858:
[----:B------:R-:W-:Y:S05]  /*316b0*/  BSYNC B5 ;  /* 0x0000000000057941 */ /* 0x000fea0003800000 */
.L_x_857:
[----:B------:R1:W-:Y:S01]  /*316c0*/  STL [R0], R7 ;  /* 0x0000000700007387 */ /* 0x0003e20000100800 */
[----:B------:R-:W-:Y:S05]  /*316d0*/  BRA `(.L_x_859) ;  /* 0x0000000000147947 */ /* 0x000fea0003800000 */
.L_x_854:
[----:B------:R-:W-:Y:S02]  /*316e0*/  R2UR UR4, R12 ;  /* 0x000000000c0472ca */ /* 0x000fe400000e0000 */
[----:B------:R-:W-:Y:S02]  /*316f0*/  R2UR UR5, R13 ;  /* 0x000000000d0572ca */ /* 0x000fe400000e0000 */
[----:B------:R-:W-:-:S05]  /*31700*/  IADD3 R4, P0, PT, R42, R32, RZ ;  /* 0x000000202a047210 */ /* 0x000fca0007f1e0ff */
[----:B------:R-:W-:-:S06]  /*31710*/  IMAD.X R5, RZ, RZ, R43, P0 ;  /* 0x000000ffff057224 */ /* 0x000fcc00000e062b */
[----:B------:R0:W-:Y:S02]  /*31720*/  ST.E desc[UR4][R4.64+0x20], RZ ;  /* 0x000020ff04007985 */ /* 0x0001e4000c101904 */
.L_x_859:
[----:B------:R-:W-:Y:S05]  /*31730*/  BSYNC B4 ;  /* 0x0000000000047941 */ /* 0x000fea0003800000 */
.L_x_853:
        /* <DEDUP_REMOVED lines=67> */
.L_x_863:
[----:B------:R-:W-:Y:S01]  /*31b70*/  IMAD.MOV.U32 R5, RZ, RZ, 0x5272 ;  /* 0x00005272ff057424 */ /* 0x000fe200078e00ff */
[----:B------:R-:W-:Y:S01]  /*31b80*/  PLOP3.LUT P0, PT, PT, PT, PT, 0x8, 0x80 ;  /* 0x000000000080781c */ /* 0x000fe20003f0e170 */
[----:B------:R-:W-:-:S03]  /*31b90*/  IMAD.MOV.U32 R41, RZ, RZ, -0x1 ;  /* 0xffffffffff297424 */ /* 0x000fc600078e00ff */
[----:B------:R0:W-:Y:S09]  /*31ba0*/  STL [R0], R5 ;  /* 0x0000000500007387 */ /* 0x0001f20000100800 */
.L_x_864:
[----:B------:R-:W-:Y:S05]  /*31bb0*/  BSYNC B5 ;  /* 0x0000000000057941 */ /* 0x000fea0003800000 */
.L_x_862:
        /* <DEDUP_REMOVED lines=31> */
.L_x_866:
[----:B------:R-:W-:Y:S05]  /*31db0*/  BSYNC B5 ;  /* 0x0000000000057941 */ /* 0x000fea0003800000 */
.L_x_865:
[----:B------:R2:W-:Y:S01]  /*31dc0*/  STL [R0], R7 ;  /* 0x0000000700007387 */ /* 0x0005e20000100800 */
[----:B------:R-:W-:Y:S05]  /*31dd0*/  BRA `(.L_x_867) ;  /* 0x0000000000187947 */ /* 0x000fea0003800000 */
.L_x_861:
[----:B------:R-:W-:Y:S01]  /*31de0*/  VIADD R5, R32, 0x4 ;  /* 0x0000000420057836 */ /* 0x000fe20000000000 */
[----:B------:R-:W-:Y:S02]  /*31df0*/  R2UR UR4, R12 ;  /* 0x000000000c0472ca */ /* 0x000fe400000e0000 */
[----:B------:R-:W-:Y:S02]  /*31e00*/  R2UR UR5, R13 ;  /* 0x000000000d0572ca */ /* 0x000fe400000e0000 */
[----:B------:R-:W-:-:S05]  /*31e10*/  IADD3 R4, P0, PT, R42, R5, RZ ;  /* 0x000000052a047210 */ /* 0x000fca0007f1e0ff */
[----:B------:R-:W-:-:S06]  /*31e20*/  IMAD.X R5, RZ, RZ, R43, P0 ;  /* 0x000000ffff057224 */ /* 0x000fcc00000e062b */
[----:B------:R0:W-:Y:S02]  /*31e30*/  ST.E desc[UR4][R4.64+0x20], RZ ;  /* 0x000020ff04007985 */ /* 0x0001e4000c101904 */
.L_x_867:
[----:B------:R-:W-:Y:S05]  /*31e40*/  BSYNC B4 ;  /* 0x0000000000047941 */ /* 0x000fea0003800000 */
.L_x_860:
[----:B------:R-:W-:Y:S02]  /*31e50*/  VIADD R33, R33, 0x2 ;  /* 0x0000000221217836 */ /* 0x000fe40000000000 */
[----:B------:R-:W-:Y:S01]  /*31e60*/  VIADD R32, R32, 0x8 ;  /* 0x0000000820207836 */ /* 0x000fe20000000000 */
[----:B------:R-:W-:Y:S06]  /*31e70*/  @P2 BRA `(.L_x_868) ;  /* 0xfffffff000682947 */ /* 0x000fec000383ffff */
.L_x_852:
[----:B------:R-:W-:Y:S05]  /*31e80*/  BSYNC B1 ;  /* 0x0000000000017941 */ /* 0x000fea0003800000 */
.L_x_851:
        /* <DEDUP_REMOVED lines=66> */
.L_x_872:
[----:B------:R-:W-:Y:S01]  /*322b0*/  IMAD.MOV.U32 R5, RZ, RZ, 0x5272 ;  /* 0x00005272ff057424 */ /* 0x000fe200078e00ff */
[----:B------:R-:W-:Y:S01]  /*322c0*/  PLOP3.LUT P0, PT, PT, PT, PT, 0x8, 0x80 ;  /* 0x000000000080781c */ /* 0x000fe20003f0e170 */
[----:B------:R-:W-:-:S03]  /*322d0*/  IMAD.MOV.U32 R33, RZ, RZ, -0x1 ;  /* 0xffffffffff217424 */ /* 0x000fc600078e00ff */
[----:B------:R0:W-:Y:S09]  /*322e0*/  STL [R0], R5 ;  /* 0x0000000500007387 */ /* 0x0001f20000100800 */
.L_x_873:
[----:B------:R-:W-:Y:S05]  /*322f0*/  BSYNC B4 ;  /* 0x0000000000047941 */ /* 0x000fea0003800000 */
.L_x_871:
        /* <DEDUP_REMOVED lines=31> */
.L_x_875:
[----:B------:R-:W-:Y:S05]  /*324f0*/  BSYNC B4 ;  /* 0x0000000000047941 */ /* 0x000fea0003800000 */
.L_x_874:
[----:B------:R3:W-:Y:S01]  /*32500*/  STL [R0], R7 ;  /* 0x0000000700007387 */ /* 0x0007e20000100800 */
[----:B------:R-:W-:Y:S05]  /*32510*/  BRA `(.L_x_869) ;  /* 0x0000000000147947 */ /* 0x000fea0003800000 */
.L_x_870:
[----:B------:R-:W-:Y:S02]  /*32520*/  R2UR UR4, R12 ;  /* 0x000000000c0472ca */ /* 0x000fe400000e0000 */
[----:B------:R-:W-:Y:S02]  /*32530*/  R2UR UR5, R13 ;  /* 0x000000000d0572ca */ /* 0x000fe400000e0000 */
[----:B------:R-:W-:-:S05]  /*32540*/  LEA R4, P0, R20, R32, 0x2 ;  /* 0x0000002014047211 */ /* 0x000fca00078010ff */
[----:B------:R-:W-:-:S06]  /*32550*/  IMAD.X R5, RZ, RZ, R33, P0 ;  /* 0x000000ffff057224 */ /* 0x000fcc00000e0621 */
[----:B------:R0:W-:Y:S02]  /*32560*/  ST.E desc[UR4][R4.64+0x20], RZ ;  /* 0x000020ff04007985 */ /* 0x0001e4000c101904 */
.L_x_869:
[----:B------:R-:W-:Y:S05]  /*32570*/  BSYNC B1 ;  /* 0x0000000000017941 */ /* 0x000fea0003800000 */
.L_x_849:
[----:B------:R-:W-:-:S13]  /*32580*/  ISETP.GE.AND P0, PT, R14, 0x1, PT ;  /* 0x000000010e00780c */ /* 0x000fda0003f06270 */
[----:B------:R-:W-:Y:S05]  /*32590*/  @!P0 BREAK B2 ;  /* 0x0000000000028942 */ /* 0x000fea0003800000 */
[----:B------:R-:W-:Y:S05]  /*325a0*/  @!P0 BRA `(.L_x_850) ;  /* 0x0000000c00c08947 */ /* 0x000fea0003800000 */
[----:B------:R-:W-:Y:S05]  /*325b0*/  BSYNC B2 ;  /* 0x0000000000027941 */ /* 0x000fea0003800000 */
.L_x_848:
[----:B------:R-:W-:Y:S01]  /*325c0*/  IMAD.MOV R20, RZ, RZ, -R14 ;  /* 0x000000ffff147224 */ /* 0x000fe200078e0a0e */
[----:B------:R-:W-:-:S07]  /*325d0*/  CS2R R32, SRZ ;  /* 0x0000000000207805 */ /* 0x000fce000001ff00 */
.L_x_890:
        /* <DEDUP_REMOVED lines=75> */
.L_x_880:
[----:B------:R-:W-:Y:S05]  /*32a90*/  BSYNC B2 ;  /* 0x0000000000027941 */ /* 0x000fea0003800000 */
.L_x_879:
        /* <DEDUP_REMOVED lines=32> */
.L_x_882:
[----:B------:R-:W-:Y:S05]  /*32ca0*/  BSYNC B2 ;  /* 0x0000000000027941 */ /* 0x000fea0003800000 */
.L_x_881:
[----:B------:R4:W-:Y:S01]  /*32cb0*/  STL [R0], R7 ;  /* 0x0000000700007387 */ /* 0x0009e20000100800 */
[----:B------:R-:W-:Y:S01]  /*32cc0*/  PRMT R35, RZ, 0x7610, R35 ;  /* 0x00007610ff237816 */ /* 0x000fe20000000023 */
[----:B------:R-:W-:Y:S06]  /*32cd0*/  BRA `(.L_x_877) ;  /* 0x0000000000147947 */ /* 0x000fec0003800000 */
.L_x_878:
[----:B------:R-:W-:Y:S02]  /*32ce0*/  R2UR UR4, R12 ;  /* 0x000000000c0472ca */ /* 0x000fe400000e0000 */
[----:B------:R-:W-:Y:S02]  /*32cf0*/  R2UR UR5, R13 ;  /* 0x000000000d0572ca */ /* 0x000fe400000e0000 */
[----:B------:R-:W-:-:S05]  /*32d00*/  IADD3 R4, P0, PT, R40, R32, RZ ;  /* 0x0000002028047210 */ /* 0x000fca0007f1e0ff */
[----:B------:R-:W-:-:S06]  /*32d10*/  IMAD.X R5, RZ, RZ, R41, P0 ;  /* 0x000000ffff057224 */ /* 0x000fcc00000e0629 */
[----:B------:R1:W5:Y:S02]  /*32d20*/  LD.E.U8 R35, desc[UR4][R4.64+0x20] ;  /* 0x0000200404237980 */ /* 0x000364000c101100 */
.L_x_877:
[----:B------:R-:W-:Y:S05]  /*32d30*/  BSYNC B1 ;  /* 0x0000000000017941 */ /* 0x000fea0003800000 */
.L_x_876:
        /* <DEDUP_REMOVED lines=71> */
.L_x_887:
[----:B------:R-:W-:Y:S05]  /*331b0*/  BSYNC B2 ;  /* 0x0000000000027941 */ /* 0x000fea0003800000 */
.L_x_886:
        /* <DEDUP_REMOVED lines=32> */
.L_x_889:
[----:B------:R-:W-:Y:S05]  /*333c0*/  BSYNC B2 ;  /* 0x0000000000027941 */ /* 0x000fea0003800000 */
.L_x_888:
[----:B------:R1:W-:Y:S01]  /*333d0*/  STL [R0], R7 ;  /* 0x0000000700007387 */ /* 0x0003e20000100800 */
[----:B------:R-:W-:Y:S05]  /*333e0*/  BRA `(.L_x_884) ;  /* 0x0000000000207947 */ /* 0x000fea0003800000 */
.L_x_885:
        /* <DEDUP_REMOVED lines=8> */
.L_x_884:
[----:B------:R-:W-:Y:S05]  /*33470*/  BSYNC B1 ;  /* 0x0000000000017941 */ /* 0x000fea0003800000 */
.L_x_883:
[----:B------:R-:W-:Y:S02]  /*33480*/  VIADD R33, R33, 0x1 ;  /* 0x0000000121217836 */ /* 0x000fe40000000000 */
[----:B------:R-:W-:Y:S01]  /*33490*/  VIADD R32, R32, 0x4 ;  /* 0x0000000420207836 */ /* 0x000fe20000000000 */
[----:B------:R-:W-:Y:S06]  /*334a0*/  @P2 BRA `(.L_x_890) ;  /* 0xfffffff0004c2947 */ /* 0x000fec000383ffff */
.L_x_850:
[----:B------:R-:W-:Y:S05]  /*334b0*/  BSYNC B3 ;  /* 0x0000000000037941 */ /* 0x000fea0003800000 */
.L_x_847:
[----:B------:R-:W0:Y:S01]  /*334c0*/  S2UR UR5, SR_CgaCtaId ;  /* 0x00000000000579c3 */ /* 0x000e220000008800 */
[----:B------:R-:W-:Y:S01]  /*334d0*/  UMOV UR4, 0x400 ;  /* 0x0000040000047882 */ /* 0x000fe20000000000 */
[----:B------:R-:W-:Y:S02]  /*334e0*/  R2UR UR6, R12 ;  /* 0x000000000c0672ca */ /* 0x000fe400000e0000 */
[C---:B------:R-:W-:Y:S01]  /*334f0*/  R2UR UR7, R13.reuse ;  /* 0x000000000d0772ca */ /* 0x040fe200000e0000 */
[----:B0-----:R-:W-:Y:S01]  /*33500*/  ULEA UR4, UR5, UR4, 0x18 ;  /* 0x0000000405047291 */ /* 0x001fe2000f8ec0ff */
[----:B------:R-:W-:-:S08]  /*33510*/  R2UR UR5, R13 ;  /* 0x000000000d0572ca */ /* 0x000fd000000e0000 */
[----:B-1----:R-:W0:Y:S02]  /*33520*/  LDS.64 R4, [UR4] ;  /* 0x00000004ff047984 */ /* 0x002e240008000a00 */
[----:B0-----:R-:W-:-:S05]  /*33530*/  IMAD.WIDE R4, R15, 0x10, R4 ;  /* 0x000000100f047825 */ /* 0x001fca00078e0204 */
[----:B------:R-:W-:Y:S04]  /*33540*/  ST.E desc[UR6][R4.64+0x20], R21 ;  /* 0x0000201504007985 */ /* 0x000fe8000c101906 */
[----:B--234-:R-:W0:Y:S02]  /*33550*/  LDS.64 R6, [UR4] ;  /* 0x00000004ff067984 */ /* 0x01ce240008000a00 */
[----:B0-----:R-:W-:-:S05]  /*33560*/  IMAD.WIDE R6, R15, 0x10, R6 ;  /* 0x000000100f067825 */ /* 0x001fca00078e0206 */
[----:B------:R-:W-:Y:S04]  /*33570*/  ST.E desc[UR6][R6.64+0x28], R14 ;  /* 0x0000280e06007985 */ /* 0x000fe8000c101906 */
[----:B------:R-:W0:Y:S01]  /*33580*/  LDS.64 R10, [UR4] ;  /* 0x00000004ff0a7984 */ /* 0x000e220008000a00 */
[----:B------:R-:W-:Y:S01]  /*33590*/  R2UR UR4, R12 ;  /* 0x000000000c0472ca */ /* 0x000fe200000e0000 */
[----:B0-----:R-:W-:-:S12]  /*335a0*/  IMAD.WIDE R10, R15, 0x10, R10 ;  /* 0x000000100f0a7825 */ /* 0x001fd800078e020a */
[----:B------:R1:W-:Y:S02]  /*335b0*/  ST.E desc[UR4][R10.64+0x30], RZ ;  /* 0x000030ff0a007985 */ /* 0x0003e4000c101904 */
.L_x_846:
[----:B------:R-:W-:Y:S02]  /*335c0*/  IMAD.MOV.U32 R9, RZ, RZ, 0x0 ;  /* 0x00000000ff097424 */ /* 0x000fe400078e00ff */
[----:B0-----:R-:W-:Y:S02]  /*335d0*/  IMAD.MOV.U32 R7, RZ, RZ, R15 ;  /* 0x000000ffff077224 */ /* 0x001fe400078e000f */
[----:B-1---5:R-:W-:Y:S05]  /*335e0*/  RET.REL.NODEC R8 `(_Z5entryPcS_PiPxS1_S0_S0_P19HostDeviceInterfacei) ;  /* 0xfffffcc808847950 */ /* 0x022fea0003c3ffff */
        .type           $_Z5entryPcS_PiPxS1_S0_S0_P19HostDeviceInterfacei$_Z32edu_syr_pcpratts_string_constantPcS_Pi,@function
        .size           $_Z5entryPcS_PiPxS1_S0_S0_P19HostDeviceInterfacei$_Z32edu_syr_pcpratts_string_constantPcS_Pi,($_Z5entryPcS_PiPxS1_S0_S0_P19HostDeviceInterfacei$_Z35java_lang_StringBuilder_append10_9_PciiPi - $_Z5entryPcS_PiPxS1_S0_S0_P19HostDeviceInterfacei$_Z32edu_syr_pcpratts_string_constantPcS_Pi)
$_Z5entryPcS_PiPxS1_S0_S0_P19HostDeviceInterfacei$_Z32edu_syr_pcpratts_string_constantPcS_Pi:
[----:B------:R-:W0:Y:S01]  /*335f0*/  LDC.64 R14, c[0x0][0x358] ;  /* 0x0000d600ff0e7b82 */ /* 0x000e220000000a00 */
[----:B------:R-:W-:Y:S05]  /*33600*/  YIELD ;  /* 0x0000000000007946 */ /* 0x000fea0003800000 */
[----:B------:R-:W1:Y:S01]  /*33610*/  LDCU UR4, c[0x0][0x2f8] ;  /* 0x00005f00ff0477ac */ /* 0x000e620008000800 */
[----:B------:R-:W-:Y:S01]  /*33620*/  BSSY B0, `(.L_x_891) ;  /* 0x000000c000007945 */ /* 0x000fe20003800000 */
[----:B------:R-:W-:Y:S02]  /*33630*/  IMAD.MOV.U32 R7, RZ, RZ, RZ ;  /* 0x000000ffff077224 */ /* 0x000fe400078e00ff */
[----:B-1----:R-:W-:-:S07]  /*33640*/  VIADD R4, R4, -UR4 ;  /* 0x8000000404047c36 */ /* 0x002fce0008000000 */
.L_x_892:
[----:B0-----:R-:W-:Y:S02]  /*33650*/  R2UR UR4, R14 ;  /* 0x000000000e0472ca */ /* 0x001fe400000e0000 */
[----:B------:R-:W-:Y:S02]  /*33660*/  R2UR UR5, R15 ;  /* 0x000000000f0572ca */ /* 0x000fe400000e0000 */
[----:B------:R-:W-:-:S05]  /*33670*/  IADD3 R8, P0, PT, R7, R44, RZ ;  /* 0x0000002c07087210 */ /* 0x000fca0007f1e0ff */
[----:B------:R-:W-:-:S06]  /*33680*/  IMAD.X R9, RZ, RZ, R43, P0 ;  /* 0x000000ffff097224 */ /* 0x000fcc00000e062b */
[----:B------:R-:W2:Y:S01]  /*33690*/  LDG.E.U8 R8, desc[UR4][R8.64] ;  /* 0x0000000408087981 */ /* 0x000ea2000c1e1100 */
[----:B------:R-:W-:Y:S02]  /*336a0*/  IMAD.MOV.U32 R40, RZ, RZ, R7 ;  /* 0x000000ffff287224 */ /* 0x000fe400078e0007 */
[----:B------:R-:W-:Y:S01]  /*336b0*/  VIADD R7, R7, 0x1 ;  /* 0x0000000107077836 */ /* 0x000fe20000000000 */
[----:B--2---:R-:W-:-:S13]  /*336c0*/  ISETP.NE.AND P0, PT, R8, RZ, PT ;  /* 0x000000ff0800720c */ /* 0x004fda0003f05270 */
[----:B------:R-:W-:Y:S05]  /*336d0*/  @P0 BRA `(.L_x_892) ;  /* 0xfffffffc00dc0947 */ /* 0x000fea000383ffff */
[----:B------:R-:W-:Y:S05]  /*336e0*/  BSYNC B0 ;  /* 0x0000000000007941 */ /* 0x000fea0003800000 */
.L_x_891:
        /* <DEDUP_REMOVED lines=17> */
[----:B------:R-:W-:Y:S01]  /*33800*/  SHF.R.S32.HI R7, RZ, 0x1f, R47 ;  /* 0x0000001fff077819 */ /* 0x000fe2000001142f */
        /* <DEDUP_REMOVED lines=43> */
[C---:B------:R-:W-:Y:S02]  /*33ac0*/  LOP3.LUT R48, R40.reuse, 0xfffffffe, RZ, 0xc0, !PT ;  /* 0xfffffffe28307812 */ /* 0x040fe400078ec0ff */
[----:B0-----:R-:W-:Y:S02]  /*33ad0*/  CS2R R46, SRZ ;  /* 0x00000000002e7805 */ /* 0x001fe4000001ff00 */
[----:B------:R-:W-:Y:S01]  /*33ae0*/  LOP3.LUT R41, R40, 0x7ffffffe, RZ, 0xc0, !PT ;  /* 0x7ffffffe28297812 */ /* 0x000fe200078ec0ff */
[----:B------:R-:W-:-:S07]  /*33af0*/  IMAD.MOV R48, RZ, RZ, -R48 ;  /* 0x000000ffff307224 */ /* 0x000fce00078e0a30 */
.L_x_914:
        /* <DEDUP_REMOVED lines=35> */
[----:B0-----:R-:W-:Y:S01]  /*33d30*/  IMAD.MOV.U32 R11, RZ, RZ, 0x30 ;  /* 0x00000030ff0b7424 */ /* 0x001fe200078e00ff */
        /* <DEDUP_REMOVED lines=8> */
[----:B------:R-:W-:Y:S02]  /*33dc0*/  R2UR UR12, R14 ;  /* 0x000000000e0c72ca */ /* 0x000fe400000e0000 */
[----:B------:R-:W-:Y:S02]  /*33dd0*/  R2UR UR13, R15 ;  /* 0x000000000f0d72ca */ /* 0x000fe400000e0000 */
[----:B------:R-:W-:-:S02]  /*33de0*/  SHF.R.S32.HI R57, RZ, 0x1c, R52 ;  /* 0x0000001cff397819 */ /* 0x000fc40000011434 */
[----:B------:R-:W-:-:S05]  /*33df0*/  IADD3 R52, P1, PT, R8, R55, RZ ;  /* 0x0000003708347210 */ /* 0x000fca0007f3e0ff */
[----:B------:R-:W-:Y:S02]  /*33e00*/  IMAD.X R53, R9, 0x1, R57, P1 ;  /* 0x0000000109357824 */ /* 0x000fe400008e0639 */
[----:B------:R-:W-:-:S03]  /*33e10*/  IMAD.MOV.U32 R9, RZ, RZ, 0xe18 ;  /* 0x00000e18ff097424 */ /* 0x000fc600078e00ff */
[----:B------:R-:W-:Y:S04]  /*33e20*/  ST.E.U8 desc[UR8][R52.64+0x3], R10 ;  /* 0x0000030a34007985 */ /* 0x000fe8000c101108 */
[----:B------:R-:W-:Y:S04]  /*33e30*/  ST.E desc[UR4][R52.64+0x4], R9 ;  /* 0x0000040934007985 */ /* 0x000fe8000c101904 */
[----:B------:R-:W-:Y:S04]  /*33e40*/  ST.E desc[UR10][R52.64+0x8], R11 ;  /* 0x0000080b34007985 */ /* 0x000fe8000c10190a */
[----:B------:R-:W-:Y:S04]  /*33e50*/  ST.E.U8 desc[UR4][R52.64], RZ ;  /* 0x000000ff34007985 */ /* 0x000fe8000c101104 */
[----:B------:R-:W-:Y:S04]  /*33e60*/  ST.E.U8 desc[UR6][R52.64+0x1], RZ ;  /* 0x000001ff34007985 */ /* 0x000fe8000c101106 */
[----:B------:R-:W-:Y:S04]  /*33e70*/  ST.E desc[UR12][R52.64+0x10], R59 ;  /* 0x0000103b34007985 */ /* 0x000fe8000c10190c */
        /* <DEDUP_REMOVED lines=14> */
.L_x_902:
[----:B------:R-:W-:Y:S05]  /*33f60*/  BSYNC B3 ;  /* 0x0000000000037941 */ /* 0x000fea0003800000 */
.L_x_901:
        /* <DEDUP_REMOVED lines=32> */
.L_x_904:
[----:B------:R-:W-:Y:S05]  /*34170*/  BSYNC B3 ;  /* 0x0000000000037941 */ /* 0x000fea0003800000 */
.L_x_903:
[----:B------:R1:W-:Y:S01]  /*34180*/  STL [R4], R11 ;  /* 0x0000000b04007387 */ /* 0x0003e20000100800 */
[----:B------:R-:W-:Y:S05]  /*34190*/  BRA `(.L_x_905) ;  /* 0x0000000000147947 */ /* 0x000fea0003800000 */
.L_x_900:
[----:B------:R-:W-:Y:S02]  /*341a0*/  R2UR UR4, R14 ;  /* 0x000000000e0472ca */ /* 0x000fe400000e0000 */
[----:B------:R-:W-:Y:S02]  /*341b0*/  R2UR UR5, R15 ;  /* 0x000000000f0572ca */ /* 0x000fe400000e0000 */
[----:B------:R-:W-:-:S05]  /*341c0*/  IADD3 R8, P0, PT, R20, R47, RZ ;  /* 0x0000002f14087210 */ /* 0x000fca0007f1e0ff */
[----:B------:R-:W-:-:S06]  /*341d0*/  IMAD.X R9, RZ, RZ, R21, P0 ;  /* 0x000000ffff097224 */ /* 0x000fcc00000e0615 */
[----:B------:R2:W-:Y:S02]  /*341e0*/  ST.E desc[UR4][R8.64+0x20], RZ ;  /* 0x000020ff08007985 */ /* 0x0005e4000c101904 */
.L_x_905:
[----:B------:R-:W-:Y:S05]  /*341f0*/  BSYNC B0 ;  /* 0x0000000000007941 */ /* 0x000fea0003800000 */
.L_x_899:
        /* <DEDUP_REMOVED lines=65> */
[----:B0-----:R-:W-:-:S12]  /*34610*/  BRA `(.L_x_910) ;  /* 0x0000000000107947 */ /* 0x001fd80003800000 */
.L_x_909:
[----:B------:R-:W-:Y:S01]  /*34620*/  IMAD.MOV.U32 R9, RZ, RZ, 0x5272 ;  /* 0x00005272ff097424 */ /* 0x000fe200078e00ff */
[----:B------:R-:W-:Y:S01]  /*34630*/  PLOP3.LUT P0, PT, PT, PT, PT, 0x8, 0x80 ;  /* 0x000000000080781c */ /* 0x000fe20003f0e170 */
[----:B------:R-:W-:-:S03]  /*34640*/  IMAD.MOV.U32 R51, RZ, RZ, -0x1 ;  /* 0xffffffffff337424 */ /* 0x000fc600078e00ff */
[----:B------:R0:W-:Y:S09]  /*34650*/  STL [R4], R9 ;  /* 0x0000000904007387 */ /* 0x0001f20000100800 */
.L_x_910:
[----:B------:R-:W-:Y:S05]  /*34660*/  BSYNC B3 ;  /* 0x0000000000037941 */ /* 0x000fea0003800000 */
.L_x_908:
        /* <DEDUP_REMOVED lines=31> */
.L_x_912:
[----:B------:R-:W-:Y:S05]  /*34860*/  BSYNC B3 ;  /* 0x0000000000037941 */ /* 0x000fea0003800000 */
.L_x_911:
[----:B------:R2:W-:Y:S01]  /*34870*/  STL [R4], R11 ;  /* 0x0000000b04007387 */ /* 0x0005e20000100800 */
[----:B------:R-:W-:Y:S05]  /*34880*/  BRA `(.L_x_913) ;  /* 0x0000000000187947 */ /* 0x000fea0003800000 */
.L_x_907:
[----:B------:R-:W-:Y:S01]  /*34890*/  VIADD R9, R47, 0x4 ;  /* 0x000000042f097836 */ /* 0x000fe20000000000 */
[----:B------:R-:W-:Y:S02]  /*348a0*/  R2UR UR4, R14 ;  /* 0x000000000e0472ca */ /* 0x000fe400000e0000 */
[----:B------:R-:W-:Y:S02]  /*348b0*/  R2UR UR5, R15 ;  /* 0x000000000f0572ca */ /* 0x000fe400000e0000 */
[----:B------:R-:W-:-:S05]  /*348c0*/  IADD3 R8, P0, PT, R20, R9, RZ ;  /* 0x0000000914087210 */ /* 0x000fca0007f1e0ff */
[----:B------:R-:W-:-:S06]  /*348d0*/  IMAD.X R9, RZ, RZ, R21, P0 ;  /* 0x000000ffff097224 */ /* 0x000fcc00000e0615 */
[----:B------:R0:W-:Y:S02]  /*348e0*/  ST.E desc[UR4][R8.64+0x20], RZ ;  /* 0x000020ff08007985 */ /* 0x0001e4000c101904 */
.L_x_913:
[----:B------:R-:W-:Y:S05]  /*348f0*/  BSYNC B0 ;  /* 0x0000000000007941 */ /* 0x000fea0003800000 */
.L_x_906:
[----:B------:R-:W-:Y:S02]  /*34900*/  VIADD R46, R46, 0x2 ;  /* 0x000000022e2e7836 */ /* 0x000fe40000000000 */
[----:B------:R-:W-:Y:S01]  /*34910*/  VIADD R47, R47, 0x8 ;  /* 0x000000082f2f7836 */ /* 0x000fe20000000000 */
[----:B------:R-:W-:Y:S06]  /*34920*/  @P2 BRA `(.L_x_914) ;  /* 0xfffffff000742947 */ /* 0x000fec000383ffff */
.L_x_898:
[----:B------:R-:W-:Y:S05]  /*34930*/  BSYNC B4 ;  /* 0x0000000000047941 */ /* 0x000fea0003800000 */
.L_x_897:
[----:B------:R-:W-:Y:S01]  /*34940*/  ISETP.NE.AND P0, PT, R42, RZ, PT ;  /* 0x000000ff2a00720c */ /* 0x000fe20003f05270 */
[----:B------:R-:W-:-:S12]  /*34950*/  BSSY B0, `(.L_x_895) ;  /* 0x000006b000007945 */ /* 0x000fd80003800000 */
        /* <DEDUP_REMOVED lines=61> */
[----:B-1----:R-:W-:-:S12]  /*34d30*/  BRA `(.L_x_919) ;  /* 0x0000000000107947 */ /* 0x002fd80003800000 */
.L_x_918:
[----:B------:R-:W-:Y:S01]  /*34d40*/  IMAD.MOV.U32 R9, RZ, RZ, 0x5272 ;  /* 0x00005272ff097424 */ /* 0x000fe200078e00ff */
[----:B------:R-:W-:Y:S01]  /*34d50*/  PLOP3.LUT P0, PT, PT, PT, PT, 0x8, 0x80 ;  /* 0x000000000080781c */ /* 0x000fe20003f0e170 */
[----:B------:R-:W-:-:S03]  /*34d60*/  IMAD.MOV.U32 R49, RZ, RZ, -0x1 ;  /* 0xffffffffff317424 */ /* 0x000fc600078e00ff */
[----:B------:R0:W-:Y:S09]  /*34d70*/  STL [R4], R9 ;  /* 0x0000000904007387 */ /* 0x0001f20000100800 */
.L_x_919:
[----:B------:R-:W-:Y:S05]  /*34d80*/  BSYNC B3 ;  /* 0x0000000000037941 */ /* 0x000fea0003800000 */
.L_x_917:
        /* <DEDUP_REMOVED lines=31> */
.L_x_921:
[----:B------:R-:W-:Y:S05]  /*34f80*/  BSYNC B3 ;  /* 0x0000000000037941 */ /* 0x000fea0003800000 */
.L_x_920:
[----:B------:R4:W-:Y:S01]  /*34f90*/  STL [R4], R11 ;  /* 0x0000000b04007387 */ /* 0x0009e20000100800 */
[----:B------:R-:W-:Y:S05]  /*34fa0*/  BRA `(.L_x_915) ;  /* 0x0000000000147947 */ /* 0x000fea0003800000 */
.L_x_916:
[----:B------:R-:W-:Y:S02]  /*34fb0*/  R2UR UR4, R14 ;  /* 0x000000000e0472ca */ /* 0x000fe400000e0000 */
[----:B------:R-:W-:Y:S02]  /*34fc0*/  R2UR UR5, R15 ;  /* 0x000000000f0572ca */ /* 0x000fe400000e0000 */
[----:B------:R-:W-:-:S05]  /*34fd0*/  LEA R8, P0, R41, R20, 0x2 ;  /* 0x0000001429087211 */ /* 0x000fca00078010ff */
[----:B------:R-:W-:-:S06]  /*34fe0*/  IMAD.X R9, RZ, RZ, R21, P0 ;  /* 0x000000ffff097224 */ /* 0x000fcc00000e0615 */
[----:B------:R3:W-:Y:S02]  /*34ff0*/  ST.E desc[UR4][R8.64+0x20], RZ ;  /* 0x000020ff08007985 */ /* 0x0007e4000c101904 */
.L_x_915:
[----:B------:R-:W-:Y:S05]  /*35000*/  BSYNC B0 ;  /* 0x0000000000007941 */ /* 0x000fea0003800000 */
.L_x_895:
[----:B------:R-:W-:-:S13]  /*35010*/  ISETP.NE.AND P0, PT, R40, RZ, PT ;  /* 0x000000ff2800720c */ /* 0x000fda0003f05270 */
[----:B------:R-:W-:Y:S05]  /*35020*/  @!P0 BREAK B1 ;  /* 0x0000000000018942 */ /* 0x000fea0003800000 */
[----:B------:R-:W-:Y:S05]  /*35030*/  @!P0 BRA `(.L_x_896) ;  /* 0x0000001400f08947 */ /* 0x000fea0003800000 */
[----:B------:R-:W-:Y:S05]  /*35040*/  BSYNC B1 ;  /* 0x0000000000017941 */ /* 0x000fea0003800000 */
.L_x_894:
[----:B------:R-:W-:Y:S01]  /*35050*/  ISETP.NE.AND P0, PT, R40, 0x1, PT ;  /* 0x000000012800780c */ /* 0x000fe20003f05270 */
[----:B------:R-:W-:Y:S01]  /*35060*/  BSSY B1, `(.L_x_922) ;  /* 0x00000fd000017945 */ /* 0x000fe20003800000 */
[----:B------:R-:W-:-:S11]  /*35070*/  IMAD.MOV.U32 R45, RZ, RZ, RZ ;  /* 0x000000ffff2d7224 */ /* 0x000fd600078e00ff */
[----:B------:R-:W-:Y:S05]  /*35080*/  @!P0 BRA `(.L_x_923) ;  /* 0x0000000c00e88947 */ /* 0x000fea0003800000 */
[----:B------:R-:W-:Y:S02]  /*35090*/  IADD3 R20, P0, PT, R44, 0x1, RZ ;  /* 0x000000012c147810 */ /* 0x000fe40007f1e0ff */
[----:B0-----:R-:W-:Y:S02]  /*350a0*/  CS2R R46, SRZ ;  /* 0x00000000002e7805 */ /* 0x001fe4000001ff00 */
[C---:B------:R-:W-:Y:S02]  /*350b0*/  LOP3.LUT R48, R40.reuse, 0xfffffffe, RZ, 0xc0, !PT ;  /* 0xfffffffe28307812 */ /* 0x040fe400078ec0ff */
[----:B------:R-:W-:Y:S01]  /*350c0*/  LOP3.LUT R45, R40, 0x7ffffffe, RZ, 0xc0, !PT ;  /* 0x7ffffffe282d7812 */ /* 0x000fe200078ec0ff */
[----:B------:R-:W-:Y:S02]  /*350d0*/  IMAD.X R21, RZ, RZ, R43, P0 ;  /* 0x000000ffff157224 */ /* 0x000fe400000e062b */
[----:B------:R-:W-:-:S07]  /*350e0*/  IMAD.MOV R48, RZ, RZ, -R48 ;  /* 0x000000ffff307224 */ /* 0x000fce00078e0a30 */
.L_x_940:
[----:B------:R-:W-:Y:S01]  /*350f0*/  ISETP.NE.AND P0, PT, R7, -0x1, PT ;  /* 0xffffffff0700780c */ /* 0x000fe20003f05270 */
[----:B------:R-:W-:Y:S01]  /*35100*/  VIADD R48, R48, 0x2 ;  /* 0x0000000230307836 */ /* 0x000fe20000000000 */
[----:B------:R-:W-:Y:S05]  /*35110*/  YIELD ;  /* 0x0000000000007946 */ /* 0x000fea0003800000 */
[----:B------:R-:W-:Y:S01]  /*35120*/  BSSY B0, `(.L_x_924) ;  /* 0x0000073000007945 */ /* 0x000fe20003800000 */
[----:B------:R-:W-:Y:S01]  /*35130*/  ISETP.NE.AND P2, PT, R48, RZ, PT ;  /* 0x000000ff3000720c */ /* 0x000fe20003f45270 */
[----:B------:R-:W-:-:S04]  /*35140*/  VIADD R49, R46, 0x1 ;  /* 0x000000012e317836 */ /* 0x000fc80000000000 */
[----:B01-3--:R-:W-:-:S05]  /*35150*/  @!P0 IMAD.MOV.U32 R9, RZ, RZ, 0x5368 ;  /* 0x00005368ff098424 */ /* 0x00bfca00078e00ff */
[----:B------:R0:W-:Y:S01]  /*35160*/  @!P0 STL [R4], R9 ;  /* 0x0000000904008387 */ /* 0x0001e20000100800 */
[----:B------:R-:W-:Y:S05]  /*35170*/  @!P0 BRA `(.L_x_925) ;  /* 0x0000000400b48947 */ /* 0x000fea0003800000 */
[----:B0-----:R-:W0:Y:S01]  /*35180*/  S2R R9, SR_CgaCtaId ;  /* 0x0000000000097919 */ /* 0x001e220000008800 */
[----:B------:R-:W-:Y:S02]  /*35190*/  MOV R50, 0x400 ;  /* 0x0000040000327802 */ /* 0x000fe40000000f00 */
[----:B------:R-:W-:Y:S02]  /*351a0*/  R2UR UR4, R14 ;  /* 0x000000000e0472ca */ /* 0x000fe400000e0000 */
[----:B------:R-:W-:Y:S02]  /*351b0*/  R2UR UR5, R15 ;  /* 0x000000000f0572ca */ /* 0x000fe400000e0000 */
[----:B0-----:R-:W-:-:S05]  /*351c0*/  LEA R50, R9, R50, 0x18 ;  /* 0x0000003209327211 */ /* 0x001fca00078ec0ff */
[----:B--2-4-:R-:W0:Y:S02]  /*351d0*/  LDS.128 R8, [R50] ;  /* 0x0000000032087984 */ /* 0x014e240000000c00 */
        /* <DEDUP_REMOVED lines=58> */
.L_x_928:
[----:B------:R-:W-:Y:S05]  /*35580*/  BSYNC B3 ;  /* 0x0000000000037941 */ /* 0x000fea0003800000 */
.L_x_927:
        /* <DEDUP_REMOVED lines=32> */
.L_x_930:
[----:B------:R-:W-:Y:S05]  /*35790*/  BSYNC B3 ;  /* 0x0000000000037941 */ /* 0x000fea0003800000 */
.L_x_929:
[----:B------:R1:W-:Y:S01]  /*357a0*/  STL [R4], R11 ;  /* 0x0000000b04007387 */ /* 0x0003e20000100800 */
[----:B------:R-:W-:Y:S05]  /*357b0*/  BRA `(.L_x_925) ;  /* 0x0000000000247947 */ /* 0x000fea0003800000 */
.L_x_926:
[----:B------:R-:W-:Y:S02]  /*357c0*/  R2UR UR4, R14 ;  /* 0x000000000e0472ca */ /* 0x000fe400000e0000 */
[----:B------:R-:W-:-:S13]  /*357d0*/  R2UR UR5, R15 ;  /* 0x000000000f0572ca */ /* 0x000fda00000e0000 */
[----:B------:R-:W2:Y:S01]  /*357e0*/  LDG.E.U8 R11, desc[UR4][R20.64+-0x1] ;  /* 0xffffff04140b7981 */ /* 0x000ea2000c1e1100 */
[----:B------:R-:W-:Y:S02]  /*357f0*/  R2UR UR6, R14 ;  /* 0x000000000e0672ca */ /* 0x000fe400000e0000 */
[----:B------:R-:W-:Y:S02]  /*35800*/  R2UR UR7, R15 ;  /* 0x000000000f0772ca */ /* 0x000fe400000e0000 */
[----:B------:R-:W-:-:S05]  /*35810*/  IADD3 R8, P0, PT, R40, R47, RZ ;  /* 0x0000002f28087210 */ /* 0x000fca0007f1e0ff */
[----:B------:R-:W-:-:S05]  /*35820*/  IMAD.X R9, RZ, RZ, R41, P0 ;  /* 0x000000ffff097224 */ /* 0x000fca00000e0629 */
[----:B------:R3:W-:Y:S04]  /*35830*/  ST.E desc[UR4][R8.64+0x20], RZ ;  /* 0x000020ff08007985 */ /* 0x0007e8000c101904 */
[----:B--2---:R3:W-:Y:S02]  /*35840*/  ST.E.U8 desc[UR6][R8.64+0x20], R11 ;  /* 0x0000200b08007985 */ /* 0x0047e4000c101106 */
.L_x_925:
[----:B------:R-:W-:Y:S05]  /*35850*/  BSYNC B0 ;  /* 0x0000000000007941 */ /* 0x000fea0003800000 */
.L_x_924:
[----:B------:R-:W-:Y:S01]  /*35860*/  ISETP.NE.AND P0, PT, R7, -0x1, PT ;  /* 0xffffffff0700780c */ /* 0x000fe20003f05270 */
[----:B------:R-:W-:-:S12]  /*35870*/  BSSY B0, `(.L_x_931) ;  /* 0x0000076000007945 */ /* 0x000fd80003800000 */
[----:B------:R-:W-:Y:S05]  /*35880*/  @!P0 BRA `(.L_x_932) ;  /* 0x0000000400c88947 */ /* 0x000fea0003800000 */
[----:B0--3--:R-:W0:Y:S01]  /*35890*/  S2R R9, SR_CgaCtaId ;  /* 0x0000000000097919 */ /* 0x009e220000008800 */
[----:B------:R-:W-:Y:S02]  /*358a0*/  MOV R50, 0x400 ;  /* 0x0000040000327802 */ /* 0x000fe40000000f00 */
[----:B------:R-:W-:Y:S02]  /*358b0*/  R2UR UR4, R14 ;  /* 0x000000000e0472ca */ /* 0x000fe400000e0000 */
[----:B------:R-:W-:Y:S02]  /*358c0*/  R2UR UR5, R15 ;  /* 0x000000000f0572ca */ /* 0x000fe400000e0000 */
[----:B0-----:R-:W-:-:S05]  /*358d0*/  LEA R50, R9, R50, 0x18 ;  /* 0x0000003209327211 */ /* 0x001fca00078ec0ff */
[----:B-12-4-:R-:W0:Y:S02]  /*358e0*/  LDS.128 R8, [R50] ;  /* 0x0000000032087984 */ /* 0x016e240000000c00 */
        /* <DEDUP_REMOVED lines=58> */
.L_x_935:
[----:B------:R-:W-:Y:S01]  /*35c90*/  IMAD.MOV.U32 R9, RZ, RZ, 0x5272 ;  /* 0x00005272ff097424 */ /* 0x000fe200078e00ff */
[----:B------:R-:W-:Y:S01]  /*35ca0*/  PLOP3.LUT P0, PT, PT, PT, PT, 0x8, 0x80 ;  /* 0x000000000080781c */ /* 0x000fe20003f0e170 */
[----:B------:R-:W-:-:S03]  /*35cb0*/  IMAD.MOV.U32 R54, RZ, RZ, -0x1 ;  /* 0xffffffffff367424 */ /* 0x000fc600078e00ff */
[----:B------:R0:W-:Y:S09]  /*35cc0*/  STL [R4], R9 ;  /* 0x0000000904007387 */ /* 0x0001f20000100800 */
.L_x_936:
[----:B------:R-:W-:Y:S05]  /*35cd0*/  BSYNC B3 ;  /* 0x0000000000037941 */ /* 0x000fea0003800000 */
.L_x_934:
        /* <DEDUP_REMOVED lines=31> */
.L_x_938:
[----:B------:R-:W-:Y:S05]  /*35ed0*/  BSYNC B3 ;  /* 0x0000000000037941 */ /* 0x000fea0003800000 */
.L_x_937:
[----:B------:R2:W-:Y:S01]  /*35ee0*/  STL [R4], R11 ;  /* 0x0000000b04007387 */ /* 0x0005e20000100800 */
[----:B------:R-:W-:Y:S05]  /*35ef0*/  BRA `(.L_x_939) ;  /* 0x0000000000347947 */ /* 0x000fea0003800000 */
.L_x_933:
[----:B------:R-:W-:Y:S02]  /*35f00*/  R2UR UR4, R14 ;  /* 0x000000000e0472ca */ /* 0x000fe400000e0000 */
[----:B------:R-:W-:-:S13]  /*35f10*/  R2UR UR5, R15 ;  /* 0x000000000f0572ca */ /* 0x000fda00000e0000 */
[----:B------:R-:W2:Y:S01]  /*35f20*/  LDG.E.U8 R11, desc[UR4][R20.64] ;  /* 0x00000004140b7981 */ /* 0x000ea2000c1e1100 */
[----:B------:R-:W-:Y:S01]  /*35f30*/  VIADD R9, R47, 0x4 ;  /* 0x000000042f097836 */ /* 0x000fe20000000000 */
[----:B------:R-:W-:Y:S02]  /*35f40*/  R2UR UR6, R14 ;  /* 0x000000000e0672ca */ /* 0x000fe400000e0000 */
[----:B------:R-:W-:Y:S02]  /*35f50*/  R2UR UR7, R15 ;  /* 0x000000000f0772ca */ /* 0x000fe400000e0000 */
[----:B------:R-:W-:-:S05]  /*35f60*/  IADD3 R8, P0, PT, R40, R9, RZ ;  /* 0x0000000928087210 */ /* 0x000fca0007f1e0ff */
[----:B------:R-:W-:-:S05]  /*35f70*/  IMAD.X R9, RZ, RZ, R41, P0 ;  /* 0x000000ffff097224 */ /* 0x000fca00000e0629 */
[----:B------:R0:W-:Y:S04]  /*35f80*/  ST.E desc[UR4][R8.64+0x20], RZ ;  /* 0x000020ff08007985 */ /* 0x0001e8000c101904 */
[----:B--2---:R0:W-:Y:S01]  /*35f90*/  ST.E.U8 desc[UR6][R8.64+0x20], R11 ;  /* 0x0000200b08007985 */ /* 0x0041e2000c101106 */
[----:B------:R-:W-:Y:S05]  /*35fa0*/  BRA `(.L_x_939) ;  /* 0x0000000000087947 */ /* 0x000fea0003800000 */
.L_x_932:
[----:B0--3--:R-:W-:-:S05]  /*35fb0*/  IMAD.MOV.U32 R9, RZ, RZ, 0x5368 ;  /* 0x00005368ff097424 */ /* 0x009fca00078e00ff */
[----:B------:R3:W-:Y:S02]  /*35fc0*/  STL [R4], R9 ;  /* 0x0000000904007387 */ /* 0x0007e40000100800 */
.L_x_939:
[----:B------:R-:W-:Y:S05]  /*35fd0*/  BSYNC B0 ;  /* 0x0000000000007941 */ /* 0x000fea0003800000 */
.L_x_931:
[----:B------:R-:W-:Y:S01]  /*35fe0*/  IADD3 R20, P0, PT, R20, 0x2, RZ ;  /* 0x0000000214147810 */ /* 0x000fe20007f1e0ff */
[----:B------:R-:W-:Y:S02]  /*35ff0*/  VIADD R46, R46, 0x2 ;  /* 0x000000022e2e7836 */ /* 0x000fe40000000000 */
[----:B------:R-:W-:Y:S02]  /*36000*/  VIADD R47, R47, 0x8 ;  /* 0x000000082f2f7836 */ /* 0x000fe40000000000 */
[----:B------:R-:W-:Y:S01]  /*36010*/  IMAD.X R21, RZ, RZ, R21, P0 ;  /* 0x000000ffff157224 */ /* 0x000fe200000e0615 */
[----:B------:R-:W-:Y:S07]  /*36020*/  @P2 BRA `(.L_x_940) ;  /* 0xfffffff000302947 */ /* 0x000fee000383ffff */
.L_x_923:
[----:B------:R-:W-:Y:S05]  /*36030*/  BSYNC B1 ;  /* 0x0000000000017941 */ /* 0x000fea0003800000 */
.L_x_922:
[----:B------:R-:W-:-:S13]  /*36040*/  ISETP.NE.AND P0, PT, R42, RZ, PT ;  /* 0x000000ff2a00720c */ /* 0x000fda0003f05270 */
[----:B------:R-:W-:Y:S05]  /*36050*/  @!P0 BRA `(.L_x_896) ;  /* 0x0000000400e88947 */ /* 0x000fea0003800000 */
[----:B------:R-:W-:Y:S02]  /*36060*/  ISETP.NE.AND P1, PT, R7, -0x1, PT ;  /* 0xffffffff0700780c */ /* 0x000fe40003f25270 */
[----:B------:R-:W-:-:S05]  /*36070*/  IADD3 R20, P0, PT, R45, R44, RZ ;  /* 0x0000002c2d147210 */ /* 0x000fca0007f1e0ff */
[----:B------:R-:W-:-:S06]  /*36080*/  IMAD.X R21, RZ, RZ, R43, P0 ;  /* 0x000000ffff157224 */ /* 0x000fcc00000e062b */
[----:B------:R-:W-:Y:S05]  /*36090*/  @!P1 BRA `(.L_x_941) ;  /* 0x0000000400d09947 */ /* 0x000fea0003800000 */
[----:B01-3--:R-:W0:Y:S01]  /*360a0*/  S2R R9, SR_CgaCtaId ;  /* 0x0000000000097919 */ /* 0x00be220000008800 */
[----:B------:R-:W-:Y:S02]  /*360b0*/  MOV R42, 0x400 ;  /* 0x00000400002a7802 */ /* 0x000fe40000000f00 */
[C---:B------:R-:W-:Y:S02]  /*360c0*/  R2UR UR6, R14.reuse ;  /* 0x000000000e0672ca */ /* 0x040fe400000e0000 */
[C---:B------:R-:W-:Y:S02]  /*360d0*/  R2UR UR7, R15.reuse ;  /* 0x000000000f0772ca */ /* 0x040fe400000e0000 */
[----:B------:R-:W-:Y:S02]  /*360e0*/  R2UR UR4, R14 ;  /* 0x000000000e0472ca */ /* 0x000fe400000e0000 */
[----:B------:R-:W-:-:S13]  /*360f0*/  R2UR UR5, R15 ;  /* 0x000000000f0572ca */ /* 0x000fda00000e0000 */
[----:B------:R1:W5:Y:S01]  /*36100*/  LDG.E.U8 R21, desc[UR4][R20.64] ;  /* 0x0000000414157981 */ /* 0x000362000c1e1100 */
[----:B0-----:R-:W-:-:S05]  /*36110*/  LEA R42, R9, R42, 0x18 ;  /* 0x0000002a092a7211 */ /* 0x001fca00078ec0ff */
[----:B--2-4-:R-:W0:Y:S02]  /*36120*/  LDS.128 R8, [R42] ;  /* 0x000000002a087984 */ /* 0x014e240000000c00 */
[----:B0-----:R-:W-:-:S05]  /*36130*/  IMAD.WIDE R40, R7, 0x10, R8 ;  /* 0x0000001007287825 */ /* 0x001fca00078e0208 */
[----:B------:R-:W2:Y:S02]  /*36140*/  LD.E R43, desc[UR6][R40.64+0xc] ;  /* 0x00000c06282b7980 */ /* 0x000ea4000c101900 */
[----:B--2---:R-:W-:-:S13]  /*36150*/  ISETP.GE.AND P0, PT, R45, R43, PT ;  /* 0x0000002b2d00720c */ /* 0x004fda0003f06270 */
[----:B-1----:R-:W-:Y:S05]  /*36160*/  @!P0 BRA `(.L_x_942) ;  /* 0x0000000400788947 */ /* 0x002fea0003800000 */
[----:B------:R-:W-:Y:S01]  /*36170*/  R2UR UR4, R14 ;  /* 0x000000000e0472ca */ /* 0x000fe200000e0000 */
[----:B------:R-:W-:Y:S01]  /*36180*/  IMAD.MOV.U32 R20, RZ, RZ, 0x30 ;  /* 0x00000030ff147424 */ /* 0x000fe200078e00ff */
[----:B------:R-:W-:Y:S01]  /*36190*/  R2UR UR5, R15 ;  /* 0x000000000f0572ca */ /* 0x000fe200000e0000 */
[----:B-----5:R-:W-:-:S12]  /*361a0*/  IMAD.MOV.U32 R21, RZ, RZ, 0x0 ;  /* 0x00000000ff157424 */ /* 0x020fd800078e00ff */
        /* <DEDUP_REMOVED lines=51> */
.L_x_944:
[----:B------:R-:W-:Y:S01]  /*364e0*/  IMAD.MOV.U32 R9, RZ, RZ, 0x5272 ;  /* 0x00005272ff097424 */ /* 0x000fe200078e00ff */
[----:B------:R-:W-:Y:S01]  /*364f0*/  PLOP3.LUT P0, PT, PT, PT, PT, 0x8, 0x80 ;  /* 0x000000000080781c */ /* 0x000fe20003f0e170 */
[----:B------:R-:W-:-:S03]  /*36500*/  IMAD.MOV.U32 R11, RZ, RZ, -0x1 ;  /* 0xffffffffff0b7424 */ /* 0x000fc600078e00ff */
[----:B------:R0:W-:Y:S09]  /*36510*/  STL [R4], R9 ;  /* 0x0000000904007387 */ /* 0x0001f20000100800 */
.L_x_945:
[----:B------:R-:W-:Y:S05]  /*36520*/  BSYNC B0 ;  /* 0x0000000000007941 */ /* 0x000fea0003800000 */
.L_x_943:
        /* <DEDUP_REMOVED lines=31> */
.L_x_947:
[----:B------:R-:W-:Y:S05]  /*36720*/  BSYNC B0 ;  /* 0x0000000000007941 */ /* 0x000fea0003800000 */
.L_x_946:
[----:B------:R2:W-:Y:S01]  /*36730*/  STL [R4], R21 ;  /* 0x0000001504007387 */ /* 0x0005e20000100800 */
[----:B------:R-:W-:Y:S05]  /*36740*/  BRA `(.L_x_896) ;  /* 0x00000000002c7947 */ /* 0x000fea0003800000 */
.L_x_942:
        /* <DEDUP_REMOVED lines=9> */
.L_x_941:
[----:B01-3--:R-:W-:-:S05]  /*367e0*/  IMAD.MOV.U32 R9, RZ, RZ, 0x5368 ;  /* 0x00005368ff097424 */ /* 0x00bfca00078e00ff */
[----:B------:R0:W-:Y:S02]  /*367f0*/  STL [R4], R9 ;  /* 0x0000000904007387 */ /* 0x0001e40000100800 */
.L_x_896:
[----:B------:R-:W-:Y:S05]  /*36800*/  BSYNC B2 ;  /* 0x0000000000027941 */ /* 0x000fea0003800000 */
.L_x_893:
[----:B------:R-:W-:Y:S01]  /*36810*/  R2UR UR4, R14 ;  /* 0x000000000e0472ca */ /* 0x000fe200000e0000 */
[----:B------:R-:W-:Y:S01]  /*36820*/  IMAD.MOV.U32 R20, RZ, RZ, 0x30 ;  /* 0x00000030ff147424 */ /* 0x000fe200078e00ff */
[----:B------:R-:W-:Y:S01]  /*36830*/  R2UR UR5, R15 ;  /* 0x000000000f0572ca */ /* 0x000fe200000e0000 */
[----:B0-2---:R-:W-:-:S12]  /*36840*/  IMAD.MOV.U32 R21, RZ, RZ, 0x0 ;  /* 0x00000000ff157424 */ /* 0x005fd800078e00ff */
[----:B------:R-:W2:Y:S01]  /*36850*/  ATOMG.E.ADD.64.STRONG.GPU PT, R20, desc[UR4][R12.64+0x8], R20 ;  /* 0x800008140c1479a8 */ /* 0x000ea200081ef504 */
[----:B------:R-:W0:Y:S01]  /*36860*/  S2UR UR5, SR_CgaCtaId ;  /* 0x00000000000579c3 */ /* 0x000e220000008800 */
[----:B------:R-:W-:Y:S02]  /*36870*/  UMOV UR4, 0x400 ;  /* 0x0000040000047882 */ /* 0x000fe40000000000 */
        /* <DEDUP_REMOVED lines=99> */
.L_x_970:
        /* <DEDUP_REMOVED lines=69> */
.L_x_958:
[----:B------:R-:W-:Y:S05]  /*37300*/  BSYNC B3 ;  /* 0x0000000000037941 */ /* 0x000fea0003800000 */
.L_x_957:
        /* <DEDUP_REMOVED lines=32> */
.L_x_960:
[----:B------:R-:W-:Y:S05]  /*37510*/  BSYNC B3 ;  /* 0x0000000000037941 */ /* 0x000fea0003800000 */
.L_x_959:
[----:B------:R1:W-:Y:S01]  /*37520*/  STL [R4], R11 ;  /* 0x0000000b04007387 */ /* 0x0003e20000100800 */
[----:B------:R-:W-:Y:S05]  /*37530*/  BRA `(.L_x_961) ;  /* 0x0000000000147947 */ /* 0x000fea0003800000 */
.L_x_956:
[----:B------:R-:W-:Y:S02]  /*37540*/  R2UR UR4, R14 ;  /* 0x000000000e0472ca */ /* 0x000fe400000e0000 */
[----:B------:R-:W-:Y:S02]  /*37550*/  R2UR UR5, R15 ;  /* 0x000000000f0572ca */ /* 0x000fe400000e0000 */
[----:B------:R-:W-:-:S05]  /*37560*/  IADD3 R8, P0, PT, R20, R45, RZ ;  /* 0x0000002d14087210 */ /* 0x000fca0007f1e0ff */
[----:B------:R-:W-:-:S06]  /*37570*/  IMAD.X R9, RZ, RZ, R21, P0 ;  /* 0x000000ffff097224 */ /* 0x000fcc00000e0615 */
[----:B------:R2:W-:Y:S02]  /*37580*/  ST.E desc[UR4][R8.64+0x20], RZ ;  /* 0x000020ff08007985 */ /* 0x0005e4000c101904 */
.L_x_961:
[----:B------:R-:W-:Y:S05]  /*37590*/  BSYNC B0 ;  /* 0x0000000000007941 */ /* 0x000fea0003800000 */
.L_x_955:
        /* <DEDUP_REMOVED lines=66> */
.L_x_965:
[----:B------:R-:W-:Y:S01]  /*379c0*/  IMAD.MOV.U32 R9, RZ, RZ, 0x5272 ;  /* 0x00005272ff097424 */ /* 0x000fe200078e00ff */
[----:B------:R-:W-:Y:S01]  /*379d0*/  PLOP3.LUT P0, PT, PT, PT, PT, 0x8, 0x80 ;  /* 0x000000000080781c */ /* 0x000fe20003f0e170 */
[----:B------:R-:W-:-:S03]  /*379e0*/  IMAD.MOV.U32 R52, RZ, RZ, -0x1 ;  /* 0xffffffffff347424 */ /* 0x000fc600078e00ff */
[----:B------:R0:W-:Y:S09]  /*379f0*/  STL [R4], R9 ;  /* 0x0000000904007387 */ /* 0x0001f20000100800 */
.L_x_966:
[----:B------:R-:W-:Y:S05]  /*37a00*/  BSYNC B3 ;  /* 0x0000000000037941 */ /* 0x000fea0003800000 */
.L_x_964:
        /* <DEDUP_REMOVED lines=31> */
.L_x_968:
[----:B------:R-:W-:Y:S05]  /*37c00*/  BSYNC B3 ;  /* 0x0000000000037941 */ /* 0x000fea0003800000 */
.L_x_967:
[----:B------:R2:W-:Y:S01]  /*37c10*/  STL [R4], R11 ;  /* 0x0000000b04007387 */ /* 0x0005e20000100800 */
[----:B------:R-:W-:Y:S05]  /*37c20*/  BRA `(.L_x_969) ;  /* 0x0000000000187947 */ /* 0x000fea0003800000 */
.L_x_963:
[----:B------:R-:W-:Y:S01]  /*37c30*/  VIADD R9, R45, 0x4 ;  /* 0x000000042d097836 */ /* 0x000fe20000000000 */
[----:B------:R-:W-:Y:S02]  /*37c40*/  R2UR UR4, R14 ;  /* 0x000000000e0472ca */ /* 0x000fe400000e0000 */
[----:B------:R-:W-:Y:S02]  /*37c50*/  R2UR UR5, R15 ;  /* 0x000000000f0572ca */ /* 0x000fe400000e0000 */
[----:B------:R-:W-:-:S05]  /*37c60*/  IADD3 R8, P0, PT, R20, R9, RZ ;  /* 0x0000000914087210 */ /* 0x000fca0007f1e0ff */
[----:B------:R-:W-:-:S06]  /*37c70*/  IMAD.X R9, RZ, RZ, R21, P0 ;  /* 0x000000ffff097224 */ /* 0x000fcc00000e0615 */
[----:B------:R3:W-:Y:S02]  /*37c80*/  ST.E desc[UR4][R8.64+0x20], RZ ;  /* 0x000020ff08007985 */ /* 0x0007e4000c101904 */
.L_x_969:
[----:B------:R-:W-:Y:S05]  /*37c90*/  BSYNC B0 ;  /* 0x0000000000007941 */ /* 0x000fea0003800000 */
.L_x_962:
[----:B------:R-:W-:Y:S02]  /*37ca0*/  VIADD R46, R46, 0x2 ;  /* 0x000000022e2e7836 */ /* 0x000fe40000000000 */
[----:B------:R-:W-:Y:S01]  /*37cb0*/  VIADD R45, R45, 0x8 ;  /* 0x000000082d2d7836 */ /* 0x000fe20000000000 */
[----:B------:R-:W-:Y:S06]  /*37cc0*/  @P2 BRA `(.L_x_970) ;  /* 0xfffffff000782947 */ /* 0x000fec000383ffff */
.L_x_954:
[----:B------:R-:W-:Y:S05]  /*37cd0*/  BSYNC B4 ;  /* 0x0000000000047941 */ /* 0x000fea0003800000 */
.L_x_953:
        /* <DEDUP_REMOVED lines=65> */
.L_x_974:
[----:B------:R-:W-:Y:S01]  /*380f0*/  IMAD.MOV.U32 R9, RZ, RZ, 0x5272 ;  /* 0x00005272ff097424 */ /* 0x000fe200078e00ff */
[----:B------:R-:W-:Y:S01]  /*38100*/  PLOP3.LUT P0, PT, PT, PT, PT, 0x8, 0x80 ;  /* 0x000000000080781c */ /* 0x000fe20003f0e170 */
[----:B------:R-:W-:-:S03]  /*38110*/  IMAD.MOV.U32 R48, RZ, RZ, -0x1 ;  /* 0xffffffffff307424 */ /* 0x000fc600078e00ff */
[----:B------:R0:W-:Y:S09]  /*38120*/  STL [R4], R9 ;  /* 0x0000000904007387 */ /* 0x0001f20000100800 */
.L_x_975:
[----:B------:R-:W-:Y:S05]  /*38130*/  BSYNC B3 ;  /* 0x0000000000037941 */ /* 0x000fea0003800000 */
.L_x_973:
        /* <DEDUP_REMOVED lines=31> */
.L_x_977:
[----:B------:R-:W-:Y:S05]  /*38330*/  BSYNC B3 ;  /* 0x0000000000037941 */ /* 0x000fea0003800000 */
.L_x_976:
[----:B------:R3:W-:Y:S01]  /*38340*/  STL [R4], R11 ;  /* 0x0000000b04007387 */ /* 0x0007e20000100800 */
[----:B------:R-:W-:Y:S05]  /*38350*/  BRA `(.L_x_971) ;  /* 0x0000000000147947 */ /* 0x000fea0003800000 */
.L_x_972:
[----:B------:R-:W-:Y:S02]  /*38360*/  R2UR UR4, R14 ;  /* 0x000000000e0472ca */ /* 0x000fe400000e0000 */
[----:B------:R-:W-:Y:S02]  /*38370*/  R2UR UR5, R15 ;  /* 0x000000000f0572ca */ /* 0x000fe400000e0000 */
[----:B------:R-:W-:-:S05]  /*38380*/  LEA R8, P0, R42, R20, 0x2 ;  /* 0x000000142a087211 */ /* 0x000fca00078010ff */
[----:B------:R-:W-:-:S06]  /*38390*/  IMAD.X R9, RZ, RZ, R21, P0 ;  /* 0x000000ffff097224 */ /* 0x000fcc00000e0615 */
[----:B------:R4:W-:Y:S02]  /*383a0*/  ST.E desc[UR4][R8.64+0x20], RZ ;  /* 0x000020ff08007985 */ /* 0x0009e4000c101904 */
.L_x_971:
[----:B------:R-:W-:Y:S05]  /*383b0*/  BSYNC B0 ;  /* 0x0000000000007941 */ /* 0x000fea0003800000 */
.L_x_951:
[----:B------:R-:W-:-:S13]  /*383c0*/  ISETP.GE.AND P0, PT, R40, 0x1, PT ;  /* 0x000000012800780c */ /* 0x000fda0003f06270 */
[----:B------:R-:W-:Y:S05]  /*383d0*/  @!P0 BREAK B1 ;  /* 0x0000000000018942 */ /* 0x000fea0003800000 */
[----:B------:R-:W-:Y:S05]  /*383e0*/  @!P0 BRA `(.L_x_952) ;  /* 0x0000000c00b48947 */ /* 0x000fea0003800000 */
[----:B------:R-:W-:Y:S05]  /*383f0*/  BSYNC B1 ;  /* 0x0000000000017941 */ /* 0x000fea0003800000 */
.L_x_950:
[----:B------:R-:W-:Y:S02]  /*38400*/  IMAD.MOV R42, RZ, RZ, -R40 ;  /* 0x000000ffff2a7224 */ /* 0x000fe400078e0a28 */
[----:B------:R-:W-:Y:S02]  /*38410*/  IMAD.MOV.U32 R45, RZ, RZ, RZ ;  /* 0x000000ffff2d7224 */ /* 0x000fe400078e00ff */
[----:B------:R-:W-:-:S07]  /*38420*/  IMAD.MOV.U32 R47, RZ, RZ, RZ ;  /* 0x000000ffff2f7224 */ /* 0x000fce00078e00ff */
.L_x_992:
        /* <DEDUP_REMOVED lines=73> */
.L_x_982:
[----:B------:R-:W-:Y:S05]  /*388c0*/  BSYNC B1 ;  /* 0x0000000000017941 */ /* 0x000fea0003800000 */
.L_x_981:
        /* <DEDUP_REMOVED lines=32> */
.L_x_984:
[----:B------:R-:W-:Y:S05]  /*38ad0*/  BSYNC B1 ;  /* 0x0000000000017941 */ /* 0x000fea0003800000 */
.L_x_983:
[----:B------:R1:W-:Y:S01]  /*38ae0*/  STL [R4], R11 ;  /* 0x0000000b04007387 */ /* 0x0003e20000100800 */
[----:B------:R-:W-:Y:S01]  /*38af0*/  PRMT R49, RZ, 0x7610, R49 ;  /* 0x00007610ff317816 */ /* 0x000fe20000000031 */
[----:B------:R-:W-:Y:S06]  /*38b00*/  BRA `(.L_x_979) ;  /* 0x0000000000147947 */ /* 0x000fec0003800000 */
.L_x_980:
[----:B------:R-:W-:Y:S02]  /*38b10*/  R2UR UR4, R14 ;  /* 0x000000000e0472ca */ /* 0x000fe400000e0000 */
[----:B------:R-:W-:Y:S02]  /*38b20*/  R2UR UR5, R15 ;  /* 0x000000000f0572ca */ /* 0x000fe400000e0000 */
[----:B------:R-:W-:-:S05]  /*38b30*/  IADD3 R8, P0, PT, R20, R45, RZ ;  /* 0x0000002d14087210 */ /* 0x000fca0007f1e0ff */
[----:B------:R-:W-:-:S06]  /*38b40*/  IMAD.X R9, RZ, RZ, R21, P0 ;  /* 0x000000ffff097224 */ /* 0x000fcc00000e0615 */
[----:B------:R4:W5:Y:S02]  /*38b50*/  LD.E.U8 R49, desc[UR4][R8.64+0x20] ;  /* 0x0000200408317980 */ /* 0x000964000c101100 */
.L_x_979:
[----:B------:R-:W-:Y:S05]  /*38b60*/  BSYNC B0 ;  /* 0x0000000000007941 */ /* 0x000fea0003800000 */
.L_x_978:
        /* <DEDUP_REMOVED lines=10> */
[----:B-123--:R-:W0:Y:S02]  /*38c10*/  LDS.128 R8, [R44] ;  /* 0x000000002c087984 */ /* 0x00ee240000000c00 */
        /* <DEDUP_REMOVED lines=58> */
.L_x_989:
[----:B------:R-:W-:Y:S05]  /*38fc0*/  BSYNC B1 ;  /* 0x0000000000017941 */ /* 0x000fea0003800000 */
.L_x_988:
        /* <DEDUP_REMOVED lines=32> */
.L_x_991:
[----:B------:R-:W-:Y:S05]  /*391d0*/  BSYNC B1 ;  /* 0x0000000000017941 */ /* 0x000fea0003800000 */
.L_x_990:
[----:B------:R4:W-:Y:S01]  /*391e0*/  STL [R4], R11 ;  /* 0x0000000b04007387 */ /* 0x0009e20000100800 */
[----:B------:R-:W-:Y:S05]  /*391f0*/  BRA `(.L_x_986) ;  /* 0x0000000000207947 */ /* 0x000fea0003800000 */
.L_x_987:
        /* <DEDUP_REMOVED lines=8> */
.L_x_986:
[----:B------:R-:W-:Y:S05]  /*39280*/  BSYNC B0 ;  /* 0x0000000000007941 */ /* 0x000fea0003800000 */
.L_x_985:
[----:B------:R-:W-:Y:S02]  /*39290*/  VIADD R47, R47, 0x1 ;  /* 0x000000012f2f7836 */ /* 0x000fe40000000000 */
[----:B------:R-:W-:Y:S01]  /*392a0*/  VIADD R45, R45, 0x4 ;  /* 0x000000042d2d7836 */ /* 0x000fe20000000000 */
[----:B------:R-:W-:Y:S06]  /*392b0*/  @P2 BRA `(.L_x_992) ;  /* 0xfffffff0005c2947 */ /* 0x000fec000383ffff */
.L_x_952:
[----:B------:R-:W-:Y:S05]  /*392c0*/  BSYNC B2 ;  /* 0x0000000000027941 */ /* 0x000fea0003800000 */
.L_x_949:
[----:B------:R-:W0:Y:S01]  /*392d0*/  S2UR UR5, SR_CgaCtaId ;  /* 0x00000000000579c3 */ /* 0x000e220000008800 */
[----:B------:R-:W-:Y:S01]  /*392e0*/  UMOV UR4, 0x400 ;  /* 0x0000040000047882 */ /* 0x000fe20000000000 */
[----:B------:R-:W-:Y:S02]  /*392f0*/  R2UR UR6, R14 ;  /* 0x000000000e0672ca */ /* 0x000fe400000e0000 */
[C---:B------:R-:W-:Y:S01]  /*39300*/  R2UR UR7, R15.reuse ;  /* 0x000000000f0772ca */ /* 0x040fe200000e0000 */
[----:B0-----:R-:W-:Y:S01]  /*39310*/  ULEA UR4, UR5, UR4, 0x18 ;  /* 0x0000000405047291 */ /* 0x001fe2000f8ec0ff */
[----:B------:R-:W-:-:S08]  /*39320*/  R2UR UR5, R15 ;  /* 0x000000000f0572ca */ /* 0x000fd000000e0000 */
[----:B-1--4-:R-:W0:Y:S02]  /*39330*/  LDS.64 R8, [UR4] ;  /* 0x00000004ff087984 */ /* 0x012e240008000a00 */
[----:B0-----:R-:W-:-:S05]  /*39340*/  IMAD.WIDE R8, R41, 0x10, R8 ;  /* 0x0000001029087825 */ /* 0x001fca00078e0208 */
[----:B------:R-:W-:Y:S04]  /*39350*/  ST.E desc[UR6][R8.64+0x20], R43 ;  /* 0x0000202b08007985 */ /* 0x000fe8000c101906 */
[----:B--23--:R-:W0:Y:S02]  /*39360*/  LDS.64 R10, [UR4] ;  /* 0x00000004ff0a7984 */ /* 0x00ce240008000a00 */
[----:B0-----:R-:W-:-:S05]  /*39370*/  IMAD.WIDE R10, R41, 0x10, R10 ;  /* 0x00000010290a7825 */ /* 0x001fca00078e020a */
[----:B------:R-:W-:Y:S04]  /*39380*/  ST.E desc[UR6][R10.64+0x28], R40 ;  /* 0x000028280a007985 */ /* 0x000fe8000c101906 */
[----:B------:R-:W0:Y:S01]  /*39390*/  LDS.64 R12, [UR4] ;  /* 0x00000004ff0c7984 */ /* 0x000e220008000a00 */
[----:B------:R-:W-:Y:S01]  /*393a0*/  R2UR UR4, R14 ;  /* 0x000000000e0472ca */ /* 0x000fe200000e0000 */
[----:B0-----:R-:W-:-:S12]  /*393b0*/  IMAD.WIDE R12, R41, 0x10, R12 ;  /* 0x00000010290c7825 */ /* 0x001fd800078e020c */
[----:B------:R1:W-:Y:S02]  /*393c0*/  ST.E desc[UR4][R12.64+0x30], RZ ;  /* 0x000030ff0c007985 */ /* 0x0003e4000c101904 */
.L_x_948:
[----:B------:R-:W-:Y:S02]  /*393d0*/  IMAD.MOV.U32 R8, RZ, RZ, R6 ;  /* 0x000000ffff087224 */ /* 0x000fe400078e0006 */
[----:B------:R-:W-:Y:S02]  /*393e0*/  IMAD.MOV.U32 R9, RZ, RZ, 0x0 ;  /* 0x00000000ff097424 */ /* 0x000fe400078e00ff */
[----:B------:R-:W-:Y:S02]  /*393f0*/  IMAD.MOV.U32 R7, RZ, RZ, R41 ;  /* 0x000000ffff077224 */ /* 0x000fe400078e0029 */
[----:B01---5:R-:W-:Y:S05]  /*39400*/  RET.REL.NODEC R8 `(_Z5entryPcS_PiPxS1_S0_S0_P19HostDeviceInterfacei) ;  /* 0xfffffc6808fc7950 */ /* 0x023fea0003c3ffff */
        .type           $_Z5entryPcS_PiPxS1_S0_S0_P19HostDeviceInterfacei$_Z35java_lang_StringBuilder_append10_9_PciiPi,@function
        .size           $_Z5entryPcS_PiPxS1_S0_S0_P19HostDeviceInterfacei$_Z35java_lang_StringBuilder_append10_9_PciiPi,($_Z5entryPcS_PiPxS1_S0_S0_P19HostDeviceInterfacei$_Z36double__array__array_new_multi_arrayPciiPi - $_Z5entryPcS_PiPxS1_S0_S0_P19HostDeviceInterfacei$_Z35java_lang_StringBuilder_append10_9_PciiPi)
$_Z5entryPcS_PiPxS1_S0_S0_P19HostDeviceInterfacei$_Z35java_lang_StringBuilder_append10_9_PciiPi:
[----:B------:R-:W-:Y:S01]  /*39410*/  ISETP.NE.AND P1, PT, R7, -0x1, PT ;  /* 0xffffffff0700780c */ /* 0x000fe20003f25270 */
[----:B------:R-:W-:Y:S05]  /*39420*/  YIELD ;  /* 0x0000000000007946 */ /* 0x000fea0003800000 */
[----:B------:R-:W0:Y:S01]  /*39430*/  S2UR UR5, SR_CgaCtaId ;  /* 0x00000000000579c3 */ /* 0x000e220000008800 */
[----:B------:R-:W-:Y:S01]  /*39440*/  ISETP.NE.AND P0, PT, R6, -0x1, PT ;  /* 0xffffffff0600780c */ /* 0x000fe20003f05270 */
[----:B------:R-:W-:-:S05]  /*39450*/  UMOV UR4, 0x400 ;  /* 0x0000040000047882 */ /* 0x000fca0000000000 */
[----:B------:R-:W1:Y:S01]  /*39460*/  @P1 S2R R5, SR_CgaCtaId ;  /* 0x0000000000051919 */ /* 0x000e620000008800 */
[----:B------:R-:W-:Y:S01]  /*39470*/  @P1 MOV R4, 0x400 ;  /* 0x0000040000041802 */ /* 0x000fe20000000f00 */
[----:B------:R-:W2:Y:S01]  /*39480*/  LDC.64 R12, c[0x0][0x358] ;  /* 0x0000d600ff0c7b82 */ /* 0x000ea20000000a00 */
[----:B------:R-:W-:Y:S02]  /*39490*/  @!P1 IMAD.MOV.U32 R35, RZ, RZ, 0x5368 ;  /* 0x00005368ff239424 */ /* 0x000fe400078e00ff */
[----:B------:R-:W-:Y:S02]  /*394a0*/  @!P1 IMAD.MOV.U32 R33, RZ, RZ, RZ ;  /* 0x000000ffff219224 */ /* 0x000fe400078e00ff */
[----:B------:R-:W-:Y:S02]  /*394b0*/  @!P0 IMAD.MOV.U32 R15, RZ, RZ, 0x5368 ;  /* 0x00005368ff0f8424 */ /* 0x000fe400078e00ff */
[----:B------:R-:W-:Y:S01]  /*394c0*/  @!P0 IMAD.MOV.U32 R21, RZ, RZ, RZ ;  /* 0x000000ffff158224 */ /* 0x000fe200078e00ff */
[----:B0-----:R-:W-:Y:S01]  /*394d0*/  ULEA UR4, UR5, UR4, 0x18 ;  /* 0x0000000405047291 */ /* 0x001fe2000f8ec0ff */
[----:B------:R-:W0:Y:S01]  /*394e0*/  LDCU UR5, c[0x0][0x2f8] ;  /* 0x00005f00ff0577ac */ /* 0x000e220008000800 */
[----:B--2---:R-:W-:-:S02]  /*394f0*/  @P0 R2UR UR6, R12 ;  /* 0x000000000c0602ca */ /* 0x004fc400000e0000 */
[----:B------:R-:W-:Y:S02]  /*39500*/  @P0 R2UR UR7, R13 ;  /* 0x000000000d0702ca */ /* 0x000fe400000e0000 */
[C---:B------:R-:W-:Y:S02]  /*39510*/  @P0 R2UR UR8, R12.reuse ;  /* 0x000000000c0802ca */ /* 0x040fe400000e0000 */
[----:B-1----:R-:W-:Y:S02]  /*39520*/  @P1 LEA R14, R5, R4, 0x18 ;  /* 0x00000004050e1211 */ /* 0x002fe400078ec0ff */
[----:B------:R-:W1:Y:S01]  /*39530*/  @P0 LDS.64 R4, [UR4] ;  /* 0x00000004ff040984 */ /* 0x000e620008000a00 */
[C---:B------:R-:W-:Y:S02]  /*39540*/  @P0 R2UR UR9, R13.reuse ;  /* 0x000000000d0902ca */ /* 0x040fe400000e0000 */
[----:B------:R-:W-:Y:S01]  /*39550*/  @P1 R2UR UR10, R12 ;  /* 0x000000000c0a12ca */ /* 0x000fe200000e0000 */
[----:B------:R2:W3:Y:S01]  /*39560*/  @P1 LDS.64 R10, [R14] ;  /* 0x000000000e0a1984 */ /* 0x0004e20000000a00 */
[----:B------:R-:W-:Y:S01]  /*39570*/  @P1 R2UR UR11, R13 ;  /* 0x000000000d0b12ca */ /* 0x000fe200000e0000 */
[----:B0-----:R-:W-:-:S05]  /*39580*/  VIADD R0, R0, -UR5 ;  /* 0x8000000500007c36 */ /* 0x001fca0008000000 */
[----:B------:R0:W-:Y:S01]  /*39590*/  @!P0 STL [R0], R15 ;  /* 0x0000000f00008387 */ /* 0x0001e20000100800 */
[----:B--2---:R-:W-:Y:S02]  /*395a0*/  @!P0 IMAD.MOV.U32 R14, RZ, RZ, RZ ;  /* 0x000000ffff0e8224 */ /* 0x004fe400078e00ff */
[----:B-1----:R-:W-:-:S04]  /*395b0*/  @P0 IMAD.WIDE R4, R6, 0x10, R4 ;  /* 0x0000001006040825 */ /* 0x002fc800078e0204 */
[----:B---3--:R-:W-:Y:S01]  /*395c0*/  @P1 IMAD.WIDE R10, R7, 0x10, R10 ;  /* 0x00000010070a1825 */ /* 0x008fe200078e020a */
[----:B------:R-:W5:Y:S04]  /*395d0*/  @P0 LD.E R21, desc[UR6][R4.64+0x20] ;  /* 0x0000200604150980 */ /* 0x000f68000c101900 */
[----:B------:R-:W2:Y:S04]  /*395e0*/  @P0 LD.E R14, desc[UR8][R4.64+0x28] ;  /* 0x00002808040e0980 */ /* 0x000ea8000c101900 */
[----:B------:R1:W-:Y:S04]  /*395f0*/  @!P1 STL [R0], R35 ;  /* 0x0000002300009387 */ /* 0x0003e80000100800 */
[----:B------:R-:W2:Y:S01]  /*39600*/  @P1 LD.E R33, desc[UR10][R10.64+0x28] ;  /* 0x0000280a0a211980 */ /* 0x000ea2000c101900 */
[----:B------:R-:W-:Y:S01]  /*39610*/  @P1 R2UR UR6, R12 ;  /* 0x000000000c0612ca */ /* 0x000fe200000e0000 */
[----:B0-----:R-:W-:Y:S01]  /*39620*/  @!P1 IMAD.MOV.U32 R15, RZ, RZ, RZ ;  /* 0x000000ffff0f9224 */ /* 0x001fe200078e00ff */
[----:B------:R-:W-:-:S02]  /*39630*/  @P1 R2UR UR7, R13 ;  /* 0x000000000d0712ca */ /* 0x000fc400000e0000 */
[----:B------:R-:W-:Y:S02]  /*39640*/  R2UR UR8, R12 ;  /* 0x000000000c0872ca */ /* 0x000fe400000e0000 */
[----:B------:R-:W-:-:S09]  /*39650*/  R2UR UR9, R13 ;  /* 0x000000000d0972ca */ /* 0x000fd200000e0000 */
[----:B------:R0:W5:Y:S02]  /*39660*/  @P1 LD.E R15, desc[UR6][R10.64+0x20] ;  /* 0x000020060a0f1980 */ /* 0x000164000c101900 */
[----:B0-----:R-:W-:Y:S02]  /*39670*/  IMAD.MOV.U32 R10, RZ, RZ, R9 ;  /* 0x000000ffff0a7224 */ /* 0x001fe400078e0009 */
[----:B------:R-:W-:Y:S02]  /*39680*/  IMAD.MOV.U32 R11, RZ, RZ, R40 ;  /* 0x000000ffff0b7224 */ /* 0x000fe400078e0028 */
[----:B--2---:R-:W-:-:S05]  /*39690*/  IMAD.IADD R20, R14, 0x1, R33 ;  /* 0x000000010e147824 */ /* 0x004fca00078e0221 */
        /* <DEDUP_REMOVED lines=14> */
[----:B-1----:R-:W-:-:S06]  /*39780*/  SHF.R.S32.HI R35, RZ, 0x1f, R34 ;  /* 0x0000001fff237819 */ /* 0x002fcc0000011422 */
[----:B------:R-:W2:Y:S01]  /*39790*/  ATOMG.E.ADD.64.STRONG.GPU PT, R34, desc[UR8][R10.64+0x8], R34 ;  /* 0x800008220a2279a8 */ /* 0x000ea200081ef508 */
[----:B------:R-:W-:-:S05]  /*397a0*/  IMAD.U32 R41, RZ, RZ, UR4 ;  /* 0x00000004ff297e24 */ /* 0x000fca000f8e00ff */
[----:B------:R-:W0:Y:S01]  /*397b0*/  LDS.128 R4, [R41] ;  /* 0x0000000029047984 */ /* 0x000e220000000c00 */
[----:B------:R-:W-:Y:S01]  /*397c0*/  SHF.R.S32.HI R9, RZ, 0x1f, R37 ;  /* 0x0000001fff097819 */ /* 0x000fe20000011425 */
        /* <DEDUP_REMOVED lines=33> */
[----:B------:R-:W-:Y:S05]  /*399e0*/  @!P0 BRA `(.L_x_994) ;  /* 0x00000014006c8947 */ /* 0x000fea0003800000 */
[----:B------:R-:W-:Y:S01]  /*399f0*/  ISETP.NE.AND P0, PT, R20, 0x1, PT ;  /* 0x000000011400780c */ /* 0x000fe20003f05270 */
[----:B------:R-:W-:Y:S01]  /*39a00*/  BSSY B1, `(.L_x_995) ;  /* 0x00000ec000017945 */ /* 0x000fe20003800000 */
[----:B------:R-:W-:-:S11]  /*39a10*/  IMAD.MOV.U32 R32, RZ, RZ, RZ ;  /* 0x000000ffff207224 */ /* 0x000fd600078e00ff */
[----:B------:R-:W-:Y:S05]  /*39a20*/  @!P0 BRA `(.L_x_996) ;  /* 0x0000000c00a48947 */ /* 0x000fea0003800000 */
[----:B------:R-:W-:Y:S02]  /*39a30*/  LOP3.LUT R32, R20, 0x7ffffffe, RZ, 0xc0, !PT ;  /* 0x7ffffffe14207812 */ /* 0x000fe400078ec0ff */
[----:B------:R-:W-:-:S03]  /*39a40*/  CS2R R34, SRZ ;  /* 0x0000000000227805 */ /* 0x000fc6000001ff00 */
[----:B-1----:R-:W-:-:S07]  /*39a50*/  IMAD.MOV R37, RZ, RZ, -R32 ;  /* 0x000000ffff257224 */ /* 0x002fce00078e0a20 */
.L_x_1012:
[----:B01-3--:R-:W0:Y:S01]  /*39a60*/  LDS.128 R4, [R41] ;  /* 0x0000000029047984 */ /* 0x00be220000000c00 */
[----:B------:R-:W-:Y:S05]  /*39a70*/  YIELD ;  /* 0x0000000000007946 */ /* 0x000fea0003800000 */
[----:B------:R-:W-:Y:S02]  /*39a80*/  R2UR UR4, R12 ;  /* 0x000000000c0472ca */ /* 0x000fe400000e0000 */
[----:B------:R-:W-:Y:S01]  /*39a90*/  R2UR UR5, R13 ;  /* 0x000000000d0572ca */ /* 0x000fe200000e0000 */
[----:B0-----:R-:W-:-:S12]  /*39aa0*/  IMAD.WIDE R44, R9, 0x10, R4 ;  /* 0x00000010092c7825 */ /* 0x001fd800078e0204 */
[----:B--2---:R-:W2:Y:S01]  /*39ab0*/  LD.E R42, desc[UR4][R44.64+0xc] ;  /* 0x00000c042c2a7980 */ /* 0x004ea2000c101900 */
        /* <DEDUP_REMOVED lines=66> */
.L_x_1000:
[----:B------:R-:W-:Y:S05]  /*39ee0*/  BSYNC B3 ;  /* 0x0000000000037941 */ /* 0x000fea0003800000 */
.L_x_999:
        /* <DEDUP_REMOVED lines=32> */
.L_x_1002:
[----:B------:R-:W-:Y:S05]  /*3a0f0*/  BSYNC B3 ;  /* 0x0000000000037941 */ /* 0x000fea0003800000 */
.L_x_1001:
[----:B------:R1:W-:Y:S01]  /*3a100*/  STL [R0], R7 ;  /* 0x0000000700007387 */ /* 0x0003e20000100800 */
[----:B------:R-:W-:Y:S05]  /*3a110*/  BRA `(.L_x_1003) ;  /* 0x0000000000147947 */ /* 0x000fea0003800000 */
.L_x_998:
[----:B------:R-:W-:Y:S02]  /*3a120*/  R2UR UR4, R12 ;  /* 0x000000000c0472ca */ /* 0x000fe400000e0000 */
[----:B------:R-:W-:Y:S02]  /*3a130*/  R2UR UR5, R13 ;  /* 0x000000000d0572ca */ /* 0x000fe400000e0000 */
[----:B------:R-:W-:-:S05]  /*3a140*/  IADD3 R4, P0, PT, R44, R34, RZ ;  /* 0x000000222c047210 */ /* 0x000fca0007f1e0ff */
[----:B------:R-:W-:-:S06]  /*3a150*/  IMAD.X R5, RZ, RZ, R45, P0 ;  /* 0x000000ffff057224 */ /* 0x000fcc00000e062d */
[----:B------:R0:W-:Y:S02]  /*3a160*/  ST.E desc[UR4][R4.64+0x20], RZ ;  /* 0x000020ff04007985 */ /* 0x0001e4000c101904 */
.L_x_1003:
[----:B------:R-:W-:Y:S05]  /*3a170*/  BSYNC B0 ;  /* 0x0000000000007941 */ /* 0x000fea0003800000 */
.L_x_997:
        /* <DEDUP_REMOVED lines=67> */
.L_x_1007:
[----:B------:R-:W-:Y:S01]  /*3a5b0*/  IMAD.MOV.U32 R5, RZ, RZ, 0x5272 ;  /* 0x00005272ff057424 */ /* 0x000fe200078e00ff */
[----:B------:R-:W-:Y:S01]  /*3a5c0*/  PLOP3.LUT P0, PT, PT, PT, PT, 0x8, 0x80 ;  /* 0x000000000080781c */ /* 0x000fe20003f0e170 */
[----:B------:R-:W-:-:S03]  /*3a5d0*/  IMAD.MOV.U32 R7, RZ, RZ, -0x1 ;  /* 0xffffffffff077424 */ /* 0x000fc600078e00ff */
[----:B------:R0:W-:Y:S09]  /*3a5e0*/  STL [R0], R5 ;  /* 0x0000000500007387 */ /* 0x0001f20000100800 */
.L_x_1008:
[----:B------:R-:W-:Y:S05]  /*3a5f0*/  BSYNC B3 ;  /* 0x0000000000037941 */ /* 0x000fea0003800000 */
.L_x_1006:
        /* <DEDUP_REMOVED lines=31> */
.L_x_1010:
[----:B------:R-:W-:Y:S05]  /*3a7f0*/  BSYNC B3 ;  /* 0x0000000000037941 */ /* 0x000fea0003800000 */
.L_x_1009:
[----:B------:R2:W-:Y:S01]  /*3a800*/  STL [R0], R43 ;  /* 0x0000002b00007387 */ /* 0x0005e20000100800 */
[----:B------:R-:W-:Y:S05]  /*3a810*/  BRA `(.L_x_1011) ;  /* 0x0000000000187947 */ /* 0x000fea0003800000 */
.L_x_1005:
[----:B------:R-:W-:Y:S01]  /*3a820*/  VIADD R5, R34, 0x4 ;  /* 0x0000000422057836 */ /* 0x000fe20000000000 */
[----:B------:R-:W-:Y:S02]  /*3a830*/  R2UR UR4, R12 ;  /* 0x000000000c0472ca */ /* 0x000fe400000e0000 */
[----:B------:R-:W-:Y:S02]  /*3a840*/  R2UR UR5, R13 ;  /* 0x000000000d0572ca */ /* 0x000fe400000e0000 */
[----:B------:R-:W-:-:S05]  /*3a850*/  IADD3 R4, P0, PT, R42, R5, RZ ;  /* 0x000000052a047210 */ /* 0x000fca0007f1e0ff */
[----:B------:R-:W-:-:S06]  /*3a860*/  IMAD.X R5, RZ, RZ, R43, P0 ;  /* 0x000000ffff057224 */ /* 0x000fcc00000e062b */
[----:B------:R3:W-:Y:S02]  /*3a870*/  ST.E desc[UR4][R4.64+0x20], RZ ;  /* 0x000020ff04007985 */ /* 0x0007e4000c101904 */
.L_x_1011:
[----:B------:R-:W-:Y:S05]  /*3a880*/  BSYNC B0 ;  /* 0x0000000000007941 */ /* 0x000fea0003800000 */
.L_x_1004:
[----:B------:R-:W-:Y:S02]  /*3a890*/  VIADD R35, R35, 0x2 ;  /* 0x0000000223237836 */ /* 0x000fe40000000000 */
[----:B------:R-:W-:Y:S01]  /*3a8a0*/  VIADD R34, R34, 0x8 ;  /* 0x0000000822227836 */ /* 0x000fe20000000000 */
[----:B------:R-:W-:Y:S06]  /*3a8b0*/  @P2 BRA `(.L_x_1012) ;  /* 0xfffffff000682947 */ /* 0x000fec000383ffff */
.L_x_996:
[----:B------:R-:W-:Y:S05]  /*3a8c0*/  BSYNC B1 ;  /* 0x0000000000017941 */ /* 0x000fea0003800000 */
.L_x_995:
[----:B-1----:R-:W-:-:S04]  /*3a8d0*/  LOP3.LUT R20, R20, 0x1, RZ, 0xc0, !PT ;  /* 0x0000000114147812 */ /* 0x002fc800078ec0ff */
[----:B------:R-:W-:-:S13]  /*3a8e0*/  ISETP.NE.U32.AND P0, PT, R20, 0x1, PT ;  /* 0x000000011400780c */ /* 0x000fda0003f05070 */
[----:B------:R-:W-:Y:S05]  /*3a8f0*/  @P0 BRA `(.L_x_994) ;  /* 0x0000000400a80947 */ /* 0x000fea0003800000 */
[----:B0--3--:R-:W0:Y:S01]  /*3a900*/  LDS.128 R4, [R41] ;  /* 0x0000000029047984 */ /* 0x009e220000000c00 */
        /* <DEDUP_REMOVED lines=61> */
.L_x_1015:
[----:B------:R-:W-:Y:S01]  /*3ace0*/  IMAD.MOV.U32 R5, RZ, RZ, 0x5272 ;  /* 0x00005272ff057424 */ /* 0x000fe200078e00ff */
[----:B------:R-:W-:Y:S01]  /*3acf0*/  PLOP3.LUT P0, PT, PT, PT, PT, 0x8, 0x80 ;  /* 0x000000000080781c */ /* 0x000fe20003f0e170 */
[----:B------:R-:W-:-:S03]  /*3ad00*/  IMAD.MOV.U32 R35, RZ, RZ, -0x1 ;  /* 0xffffffffff237424 */ /* 0x000fc600078e00ff */
[----:B------:R0:W-:Y:S09]  /*3ad10*/  STL [R0], R5 ;  /* 0x0000000500007387 */ /* 0x0001f20000100800 */
.L_x_1016:
[----:B------:R-:W-:Y:S05]  /*3ad20*/  BSYNC B0 ;  /* 0x0000000000007941 */ /* 0x000fea0003800000 */
.L_x_1014:
        /* <DEDUP_REMOVED lines=31> */
.L_x_1018:
[----:B------:R-:W-:Y:S05]  /*3af20*/  BSYNC B0 ;  /* 0x0000000000007941 */ /* 0x000fea0003800000 */
.L_x_1017:
[----:B------:R3:W-:Y:S01]  /*3af30*/  STL [R0], R7 ;  /* 0x0000000700007387 */ /* 0x0007e20000100800 */
[----:B------:R-:W-:Y:S05]  /*3af40*/  BRA `(.L_x_994) ;  /* 0x0000000000147947 */ /* 0x000fea0003800000 */
.L_x_1013:
[----:B------:R-:W-:Y:S02]  /*3af50*/  R2UR UR4, R12 ;  /* 0x000000000c0472ca */ /* 0x000fe400000e0000 */
[----:B------:R-:W-:Y:S02]  /*3af60*/  R2UR UR5, R13 ;  /* 0x000000000d0572ca */ /* 0x000fe400000e0000 */
[----:B------:R-:W-:-:S05]  /*3af70*/  LEA R4, P0, R32, R34, 0x2 ;  /* 0x0000002220047211 */ /* 0x000fca00078010ff */
[----:B------:R-:W-:-:S06]  /*3af80*/  IMAD.X R5, RZ, RZ, R35, P0 ;  /* 0x000000ffff057224 */ /* 0x000fcc00000e0623 */
[----:B------:R4:W-:Y:S02]  /*3af90*/  ST.E desc[UR4][R4.64+0x20], RZ ;  /* 0x000020ff04007985 */ /* 0x0009e4000c101904 */
.L_x_994:
[----:B------:R-:W-:Y:S05]  /*3afa0*/  BSYNC B2 ;  /* 0x0000000000027941 */ /* 0x000fea0003800000 */
.L_x_993:
[----:B------:R-:W-:Y:S01]  /*3afb0*/  ISETP.GE.AND P0, PT, R14, 0x1, PT ;  /* 0x000000010e00780c */ /* 0x000fe20003f06270 */
[----:B------:R-:W-:-:S12]  /*3afc0*/  BSSY B1, `(.L_x_1019) ;  /* 0x00000f4000017945 */ /* 0x000fd80003800000 */
[----:B------:R-:W-:Y:S05]  /*3afd0*/  @!P0 BRA `(.L_x_1020) ;  /* 0x0000000c00c88947 */ /* 0x000fea0003800000 */
[----:B-1----:R-:W-:Y:S02]  /*3afe0*/  IMAD.MOV R20, RZ, RZ, -R14 ;  /* 0x000000ffff147224 */ /* 0x002fe400078e0a0e */
[----:B------:R-:W-:Y:S02]  /*3aff0*/  IMAD.MOV.U32 R32, RZ, RZ, RZ ;  /* 0x000000ffff207224 */ /* 0x000fe400078e00ff */
[----:B------:R-:W-:-:S07]  /*3b000*/  IMAD.MOV.U32 R34, RZ, RZ, RZ ;  /* 0x000000ffff227224 */ /* 0x000fce00078e00ff */
.L_x_1035:
[----:B-----5:R-:W-:Y:S01]  /*3b010*/  ISETP.NE.AND P0, PT, R21, -0x1, PT ;  /* 0xffffffff1500780c */ /* 0x020fe20003f05270 */
[----:B------:R-:W-:Y:S01]  /*3b020*/  VIADD R20, R20, 0x1 ;  /* 0x0000000114147836 */ /* 0x000fe20000000000 */
[----:B------:R-:W-:Y:S05]  /*3b030*/  YIELD ;  /* 0x0000000000007946 */ /* 0x000fea0003800000 */
[----:B------:R-:W-:Y:S01]  /*3b040*/  BSSY B0, `(.L_x_1021) ;  /* 0x0000073000007945 */ /* 0x000fe20003800000 */
[----:B------:R-:W-:-:S05]  /*3b050*/  ISETP.NE.AND P2, PT, R20, RZ, PT ;  /* 0x000000ff1400720c */ /* 0x000fca0003f45270 */
[----:B0--34-:R-:W-:Y:S01]  /*3b060*/  @!P0 IMAD.MOV.U32 R5, RZ, RZ, 0x5368 ;  /* 0x00005368ff058424 */ /* 0x019fe200078e00ff */
[----:B--2---:R-:W-:-:S04]  /*3b070*/  @!P0 PRMT R43, RZ, 0x7610, R43 ;  /* 0x00007610ff2b8816 */ /* 0x004fc8000000002b */
[----:B------:R0:W-:Y:S01]  /*3b080*/  @!P0 STL [R0], R5 ;  /* 0x0000000500008387 */ /* 0x0001e20000100800 */
[----:B-1----:R-:W-:Y:S05]  /*3b090*/  @!P0 BRA `(.L_x_1022) ;  /* 0x0000000400b48947 */ /* 0x002fea0003800000 */
        /* <DEDUP_REMOVED lines=67> */
.L_x_1025:
[----:B------:R-:W-:Y:S05]  /*3b4d0*/  BSYNC B2 ;  /* 0x0000000000027941 */ /* 0x000fea0003800000 */
.L_x_1024:
        /* <DEDUP_REMOVED lines=32> */
.L_x_1027:
[----:B------:R-:W-:Y:S05]  /*3b6e0*/  BSYNC B2 ;  /* 0x0000000000027941 */ /* 0x000fea0003800000 */
.L_x_1026:
[----:B------:R2:W-:Y:S01]  /*3b6f0*/  STL [R0], R7 ;  /* 0x0000000700007387 */ /* 0x0005e20000100800 */
[----:B------:R-:W-:Y:S01]  /*3b700*/  PRMT R43, RZ, 0x7610, R43 ;  /* 0x00007610ff2b7816 */ /* 0x000fe2000000002b */
[----:B------:R-:W-:Y:S06]  /*3b710*/  BRA `(.L_x_1022) ;  /* 0x0000000000147947 */ /* 0x000fec0003800000 */
.L_x_1023:
[----:B------:R-:W-:Y:S02]  /*3b720*/  R2UR UR4, R12 ;  /* 0x000000000c0472ca */ /* 0x000fe400000e0000 */
[----:B------:R-:W-:Y:S02]  /*3b730*/  R2UR UR5, R13 ;  /* 0x000000000d0572ca */ /* 0x000fe400000e0000 */
[----:B------:R-:W-:-:S05]  /*3b740*/  IADD3 R4, P0, PT, R40, R32, RZ ;  /* 0x0000002028047210 */ /* 0x000fca0007f1e0ff */
[----:B------:R-:W-:-:S06]  /*3b750*/  IMAD.X R5, RZ, RZ, R41, P0 ;  /* 0x000000ffff057224 */ /* 0x000fcc00000e0629 */
[----:B------:R1:W5:Y:S02]  /*3b760*/  LD.E.U8 R43, desc[UR4][R4.64+0x20] ;  /* 0x00002004042b7980 */ /* 0x000364000c101100 */
.L_x_1022:
[----:B------:R-:W-:Y:S05]  /*3b770*/  BSYNC B0 ;  /* 0x0000000000007941 */ /* 0x000fea0003800000 */
.L_x_1021:
[----:B------:R-:W-:Y:S01]  /*3b780*/  ISETP.NE.AND P0, PT, R9, -0x1, PT ;  /* 0xffffffff0900780c */ /* 0x000fe20003f05270 */
[----:B------:R-:W-:-:S12]  /*3b790*/  BSSY B0, `(.L_x_1028) ;  /* 0x0000073000007945 */ /* 0x000fd80003800000 */
[----:B01----:R-:W-:-:S05]  /*3b7a0*/  @!P0 IMAD.MOV.U32 R5, RZ, RZ, 0x5368 ;  /* 0x00005368ff058424 */ /* 0x003fca00078e00ff */
        /* <DEDUP_REMOVED lines=69> */
.L_x_1032:
[----:B------:R-:W-:Y:S05]  /*3bc00*/  BSYNC B2 ;  /* 0x0000000000027941 */ /* 0x000fea0003800000 */
.L_x_1031:
        /* <DEDUP_REMOVED lines=32> */
.L_x_1034:
[----:B------:R-:W-:Y:S05]  /*3be10*/  BSYNC B2 ;  /* 0x0000000000027941 */ /* 0x000fea0003800000 */
.L_x_1033:
[----:B------:R1:W-:Y:S01]  /*3be20*/  STL [R0], R7 ;  /* 0x0000000700007387 */ /* 0x0003e20000100800 */
[----:B------:R-:W-:Y:S05]  /*3be30*/  BRA `(.L_x_1029) ;  /* 0x0000000000207947 */ /* 0x000fea0003800000 */
.L_x_1030:
        /* <DEDUP_REMOVED lines=8> */
.L_x_1029:
[----:B------:R-:W-:Y:S05]  /*3bec0*/  BSYNC B0 ;  /* 0x0000000000007941 */ /* 0x000fea0003800000 */
.L_x_1028:
[----:B------:R-:W-:Y:S02]  /*3bed0*/  VIADD R34, R34, 0x1 ;  /* 0x0000000122227836 */ /* 0x000fe40000000000 */
[----:B------:R-:W-:Y:S01]  /*3bee0*/  VIADD R32, R32, 0x4 ;  /* 0x0000000420207836 */ /* 0x000fe20000000000 */
[----:B------:R-:W-:Y:S06]  /*3bef0*/  @P2 BRA `(.L_x_1035) ;  /* 0xfffffff000442947 */ /* 0x000fec000383ffff */
.L_x_1020:
[----:B------:R-:W-:Y:S05]  /*3bf00*/  BSYNC B1 ;  /* 0x0000000000017941 */ /* 0x000fea0003800000 */
.L_x_1019:
[----:B------:R-:W-:Y:S01]  /*3bf10*/  ISETP.GE.AND P0, PT, R33, 0x1, PT ;  /* 0x000000012100780c */ /* 0x000fe20003f06270 */
[----:B------:R-:W-:-:S12]  /*3bf20*/  BSSY B1, `(.L_x_1036) ;  /* 0x00000f8000017945 */ /* 0x000fd80003800000 */
[----:B------:R-:W-:Y:S05]  /*3bf30*/  @!P0 BRA `(.L_x_1037) ;  /* 0x0000000c00d88947 */ /* 0x000fea0003800000 */
[----:B------:R-:W-:Y:S02]  /*3bf40*/  IMAD.MOV R33, RZ, RZ, -R33 ;  /* 0x000000ffff217224 */ /* 0x000fe400078e0a21 */
[----:B-1----:R-:W-:Y:S02]  /*3bf50*/  IMAD.SHL.U32 R20, R14, 0x4, RZ ;  /* 0x000000040e147824 */ /* 0x002fe400078e00ff */
[----:B-----5:R-:W-:Y:S02]  /*3bf60*/  IMAD.MOV.U32 R21, RZ, RZ, RZ ;  /* 0x000000ffff157224 */ /* 0x020fe400078e00ff */
[----:B------:R-:W-:-:S07]  /*3bf70*/  IMAD.MOV.U32 R32, RZ, RZ, RZ ;  /* 0x000000ffff207224 */ /* 0x000fce00078e00ff */
.L_x_1052:
        /* <DEDUP_REMOVED lines=8> */
[----:B-1----:R-:W-:Y:S05]  /*3c000*/  @!P0 BRA `(.L_x_1039) ;  /* 0x0000000400b48947 */ /* 0x002fea0003800000 */
        /* <DEDUP_REMOVED lines=67> */
.L_x_1042:
[----:B------:R-:W-:Y:S05]  /*3c440*/  BSYNC B2 ;  /* 0x0000000000027941 */ /* 0x000fea0003800000 */
.L_x_1041:
        /* <DEDUP_REMOVED lines=32> */
.L_x_1044:
[----:B------:R-:W-:Y:S05]  /*3c650*/  BSYNC B2 ;  /* 0x0000000000027941 */ /* 0x000fea0003800000 */
.L_x_1043:
[----:B------:R3:W-:Y:S01]  /*3c660*/  STL [R0], R7 ;  /* 0x0000000700007387 */ /* 0x0007e20000100800 */
[----:B------:R-:W-:Y:S01]  /*3c670*/  PRMT R37, RZ, 0x7610, R37 ;  /* 0x00007610ff257816 */ /* 0x000fe20000000025 */
[----:B------:R-:W-:Y:S06]  /*3c680*/  BRA `(.L_x_1039) ;  /* 0x0000000000147947 */ /* 0x000fec0003800000 */
.L_x_1040:
[----:B------:R-:W-:Y:S02]  /*3c690*/  R2UR UR4, R12 ;  /* 0x000000000c0472ca */ /* 0x000fe400000e0000 */
[----:B------:R-:W-:Y:S02]  /*3c6a0*/  R2UR UR5, R13 ;  /* 0x000000000d0572ca */ /* 0x000fe400000e0000 */
[----:B------:R-:W-:-:S05]  /*3c6b0*/  IADD3 R4, P0, PT, R40, R21, RZ ;  /* 0x0000001528047210 */ /* 0x000fca0007f1e0ff */
[----:B------:R-:W-:-:S06]  /*3c6c0*/  IMAD.X R5, RZ, RZ, R41, P0 ;  /* 0x000000ffff057224 */ /* 0x000fcc00000e0629 */
[----:B------:R1:W5:Y:S02]  /*3c6d0*/  LD.E.U8 R37, desc[UR4][R4.64+0x20] ;  /* 0x0000200404257980 */ /* 0x000364000c101100 */
.L_x_1039:
[----:B------:R-:W-:Y:S05]  /*3c6e0*/  BSYNC B0 ;  /* 0x0000000000007941 */ /* 0x000fea0003800000 */
.L_x_1038:
        /* <DEDUP_REMOVED lines=73> */
.L_x_1049:
[----:B------:R-:W-:Y:S05]  /*3cb80*/  BSYNC B2 ;  /* 0x0000000000027941 */ /* 0x000fea0003800000 */
.L_x_1048:
        /* <DEDUP_REMOVED lines=32> */
.L_x_1051:
[----:B------:R-:W-:Y:S05]  /*3cd90*/  BSYNC B2 ;  /* 0x0000000000027941 */ /* 0x000fea0003800000 */
.L_x_1050:
[----:B------:R1:W-:Y:S01]  /*3cda0*/  STL [R0], R7 ;  /* 0x0000000700007387 */ /* 0x0003e20000100800 */
[----:B------:R-:W-:Y:S05]  /*3cdb0*/  BRA `(.L_x_1046) ;  /* 0x0000000000207947 */ /* 0x000fea0003800000 */
.L_x_1047:
        /* <DEDUP_REMOVED lines=8> */
.L_x_1046:
[----:B------:R-:W-:Y:S05]  /*3ce40*/  BSYNC B0 ;  /* 0x0000000000007941 */ /* 0x000fea0003800000 */
.L_x_1045:
[----:B------:R-:W-:Y:S02]  /*3ce50*/  VIADD R32, R32, 0x1 ;  /* 0x0000000120207836 */ /* 0x000fe40000000000 */
[----:B------:R-:W-:Y:S02]  /*3ce60*/  VIADD R20, R20, 0x4 ;  /* 0x0000000414147836 */ /* 0x000fe40000000000 */
[----:B------:R-:W-:Y:S02]  /*3ce70*/  VIADD R14, R14, 0x1 ;  /* 0x000000010e0e7836 */ /* 0x000fe40000000000 */
[----:B------:R-:W-:Y:S01]  /*3ce80*/  VIADD R21, R21, 0x4 ;  /* 0x0000000415157836 */ /* 0x000fe20000000000 */
[----:B------:R-:W-:Y:S06]  /*3ce90*/  @P2 BRA `(.L_x_1052) ;  /* 0xfffffff000382947 */ /* 0x000fec000383ffff */
.L_x_1037:
[----:B------:R-:W-:Y:S05]  /*3cea0*/  BSYNC B1 ;  /* 0x0000000000017941 */ /* 0x000fea0003800000 */
.L_x_1036:
[----:B------:R-:W-:Y:S01]  /*3ceb0*/  R2UR UR4, R12 ;  /* 0x000000000c0472ca */ /* 0x000fe200000e0000 */
[----:B------:R-:W-:Y:S01]  /*3cec0*/  IMAD.MOV.U32 R14, RZ, RZ, 0x30 ;  /* 0x00000030ff0e7424 */ /* 0x000fe200078e00ff */
[----:B------:R-:W-:Y:S01]  /*3ced0*/  R2UR UR5, R13 ;  /* 0x000000000d0572ca */ /* 0x000fe200000e0000 */
[----:B-----5:R-:W-:-:S12]  /*3cee0*/  IMAD.MOV.U32 R15, RZ, RZ, 0x0 ;  /* 0x00000000ff0f7424 */ /* 0x020fd800078e00ff */
[----:B------:R-:W2:Y:S01]  /*3cef0*/  ATOMG.E.ADD.64.STRONG.GPU PT, R14, desc[UR4][R10.64+0x8], R14 ;  /* 0x8000080e0a0e79a8 */ /* 0x000ea200081ef504 */
[----:B------:R-:W0:Y:S01]  /*3cf00*/  S2UR UR5, SR_CgaCtaId ;  /* 0x00000000000579c3 */ /* 0x000e220000008800 */
[----:B------:R-:W-:Y:S01]  /*3cf10*/  UMOV UR4, 0x400 ;  /* 0x0000040000047882 */ /* 0x000fe20000000000 */
[----:B------:R-:W-:Y:S01]  /*3cf20*/  BSSY B4, `(.L_x_1053) ;  /* 0x00002bd000047945 */ /* 0x000fe20003800000 */
[----:B0-----:R-:W-:-:S06]  /*3cf30*/  ULEA UR4, UR5, UR4, 0x18 ;  /* 0x0000000405047291 */ /* 0x001fcc000f8ec0ff */
[----:B-1--4-:R-:W-:-:S05]  /*3cf40*/  IMAD.U32 R37, RZ, RZ, UR4 ;  /* 0x00000004ff257e24 */ /* 0x012fca000f8e00ff */
[----:B--23--:R-:W0:Y:S01]  /*3cf50*/  LDS.128 R4, [R37] ;  /* 0x0000000025047984 */ /* 0x00ce220000000c00 */
[C---:B------:R-:W-:Y:S02]  /*3cf60*/  IADD3 R21, P0, PT, R14.reuse, 0x38, RZ ;  /* 0x000000380e157810 */ /* 0x040fe40007f1e0ff */
[----:B------:R-:W-:-:S03]  /*3cf70*/  SHF.R.U64 R20, R14, 0x4, R15 ;  /* 0x000000040e147819 */ /* 0x000fc6000000120f */
[----:B------:R-:W-:Y:S01]  /*3cf80*/  IMAD.X R33, RZ, RZ, R15, P0 ;  /* 0x000000ffff217224 */ /* 0x000fe200000e060f */
[----:B0-----:R-:W-:-:S04]  /*3cf90*/  ISETP.GE.U32.AND P0, PT, R21, R6, PT ;  /* 0x000000061500720c */ /* 0x001fc80003f06070 */
[----:B------:R-:W-:-:S04]  /*3cfa0*/  ISETP.GE.U32.AND.EX P0, PT, R33, R7, PT, P0 ;  /* 0x000000072100720c */ /* 0x000fc80003f06100 */
[----:B------:R-:W-:-:S04]  /*3cfb0*/  SEL R15, R20, 0xffffffff, !P0 ;  /* 0xffffffff140f7807 */ /* 0x000fc80004000000 */
[----:B------:R-:W-:-:S13]  /*3cfc0*/  ISETP.NE.AND P0, PT, R15, -0x1, PT ;  /* 0xffffffff0f00780c */ /* 0x000fda0003f05270 */
[----:B------:R-:W-:-:S05]  /*3cfd0*/  @!P0 IMAD.MOV.U32 R21, RZ, RZ, 0x5368 ;  /* 0x00005368ff158424 */ /* 0x000fca00078e00ff */
[----:B------:R0:W-:Y:S01]  /*3cfe0*/  @!P0 STL [R0], R21 ;  /* 0x0000001500008387 */ /* 0x0001e20000100800 */
[----:B------:R-:W-:Y:S05]  /*3cff0*/  @!P0 BRA `(.L_x_1054) ;  /* 0x0000002800bc8947 */ /* 0x000fea0003800000 */
[C---:B------:R-:W-:Y:S01]  /*3d000*/  R2UR UR8, R12.reuse ;  /* 0x000000000c0872ca */ /* 0x040fe200000e0000 */
[----:B0-----:R-:W-:Y:S01]  /*3d010*/  IMAD.WIDE R20, R15, 0x10, R4 ;  /* 0x000000100f147825 */ /* 0x001fe200078e0204 */
        /* <DEDUP_REMOVED lines=21> */
[----:B------:R-:W0:Y:S02]  /*3d170*/  LDS.128 R4, [R37] ;  /* 0x0000000025047984 */ /* 0x000e240000000c00 */
        /* <DEDUP_REMOVED lines=61> */
.L_x_1076:
        /* <DEDUP_REMOVED lines=72> */
.L_x_1064:
[----:B------:R-:W-:Y:S05]  /*3d9d0*/  BSYNC B5 ;  /* 0x0000000000057941 */ /* 0x000fea0003800000 */
.L_x_1063:
        /* <DEDUP_REMOVED lines=32> */
.L_x_1066:
[----:B------:R-:W-:Y:S05]  /*3dbe0*/  BSYNC B5 ;  /* 0x0000000000057941 */ /* 0x000fea0003800000 */
.L_x_1065:
[----:B------:R1:W-:Y:S01]  /*3dbf0*/  STL [R0], R7 ;  /* 0x0000000700007387 */ /* 0x0003e20000100800 */
[----:B------:R-:W-:Y:S05]  /*3dc00*/  BRA `(.L_x_1067) ;  /* 0x0000000000147947 */ /* 0x000fea0003800000 */
.L_x_1062:
[----:B------:R-:W-:Y:S02]  /*3dc10*/  R2UR UR4, R12 ;  /* 0x000000000c0472ca */ /* 0x000fe400000e0000 */
[----:B------:R-:W-:Y:S02]  /*3dc20*/  R2UR UR5, R13 ;  /* 0x000000000d0572ca */ /* 0x000fe400000e0000 */
[----:B------:R-:W-:-:S05]  /*3dc30*/  IADD3 R4, P0, PT, R42, R32, RZ ;  /* 0x000000202a047210 */ /* 0x000fca0007f1e0ff */
[----:B------:R-:W-:-:S06]  /*3dc40*/  IMAD.X R5, RZ, RZ, R43, P0 ;  /* 0x000000ffff057224 */ /* 0x000fcc00000e062b */
[----:B------:R2:W-:Y:S02]  /*3dc50*/  ST.E desc[UR4][R4.64+0x20], RZ ;  /* 0x000020ff04007985 */ /* 0x0005e4000c101904 */
.L_x_1067:
[----:B------:R-:W-:Y:S05]  /*3dc60*/  BSYNC B0 ;  /* 0x0000000000007941 */ /* 0x000fea0003800000 */
.L_x_1061:
        /* <DEDUP_REMOVED lines=67> */
.L_x_1071:
[----:B------:R-:W-:Y:S01]  /*3e0a0*/  IMAD.MOV.U32 R5, RZ, RZ, 0x5272 ;  /* 0x00005272ff057424 */ /* 0x000fe200078e00ff */
[----:B------:R-:W-:Y:S01]  /*3e0b0*/  PLOP3.LUT P0, PT, PT, PT, PT, 0x8, 0x80 ;  /* 0x000000000080781c */ /* 0x000fe20003f0e170 */
[----:B------:R-:W-:-:S03]  /*3e0c0*/  IMAD.MOV.U32 R41, RZ, RZ, -0x1 ;  /* 0xffffffffff297424 */ /* 0x000fc600078e00ff */
[----:B------:R0:W-:Y:S09]  /*3e0d0*/  STL [R0], R5 ;  /* 0x0000000500007387 */ /* 0x0001f20000100800 */
.L_x_1072:
[----:B------:R-:W-:Y:S05]  /*3e0e0*/  BSYNC B5 ;  /* 0x0000000000057941 */ /* 0x000fea0003800000 */
.L_x_1070:
        /* <DEDUP_REMOVED lines=31> */
.L_x_1074:
[----:B------:R-:W-:Y:S05]  /*3e2e0*/  BSYNC B5 ;  /* 0x0000000000057941 */ /* 0x000fea0003800000 */
.L_x_1073:
[----:B------:R2:W-:Y:S01]  /*3e2f0*/  STL [R0], R7 ;  /* 0x0000000700007387 */ /* 0x0005e20000100800 */
[----:B------:R-:W-:Y:S05]  /*3e300*/  BRA `(.L_x_1075) ;  /* 0x0000000000187947 */ /* 0x000fea0003800000 */
.L_x_1069:
[----:B------:R-:W-:Y:S01]  /*3e310*/  VIADD R5, R32, 0x4 ;  /* 0x0000000420057836 */ /* 0x000fe20000000000 */
[----:B------:R-:W-:Y:S02]  /*3e320*/  R2UR UR4, R12 ;  /* 0x000000000c0472ca */ /* 0x000fe400000e0000 */
[----:B------:R-:W-:Y:S02]  /*3e330*/  R2UR UR5, R13 ;  /* 0x000000000d0572ca */ /* 0x000fe400000e0000 */
[----:B------:R-:W-:-:S05]  /*3e340*/  IADD3 R4, P0, PT, R42, R5, RZ ;  /* 0x000000052a047210 */ /* 0x000fca0007f1e0ff */
[----:B------:R-:W-:-:S06]  /*3e350*/  IMAD.X R5, RZ, RZ, R43, P0 ;  /* 0x000000ffff057224 */ /* 0x000fcc00000e062b */
[----:B------:R0:W-:Y:S02]  /*3e360*/  ST.E desc[UR4][R4.64+0x20], RZ ;  /* 0x000020ff04007985 */ /* 0x0001e4000c101904 */
.L_x_1075:
[----:B------:R-:W-:Y:S05]  /*3e370*/  BSYNC B0 ;  /* 0x0000000000007941 */ /* 0x000fea0003800000 */
.L_x_1068:
[----:B------:R-:W-:Y:S02]  /*3e380*/  VIADD R33, R33, 0x2 ;  /* 0x0000000221217836 */ /* 0x000fe40000000000 */
[----:B------:R-:W-:Y:S01]  /*3e390*/  VIADD R32, R32, 0x8 ;  /* 0x0000000820207836 */ /* 0x000fe20000000000 */
[----:B------:R-:W-:Y:S06]  /*3e3a0*/  @P2 BRA `(.L_x_1076) ;  /* 0xfffffff000682947 */ /* 0x000fec000383ffff */
.L_x_1060:
[----:B------:R-:W-:Y:S05]  /*3e3b0*/  BSYNC B1 ;  /* 0x0000000000017941 */ /* 0x000fea0003800000 */
.L_x_1059:
        /* <DEDUP_REMOVED lines=66> */
.L_x_1080:
[----:B------:R-:W-:Y:S01]  /*3e7e0*/  IMAD.MOV.U32 R5, RZ, RZ, 0x5272 ;  /* 0x00005272ff057424 */ /* 0x000fe200078e00ff */
[----:B------:R-:W-:Y:S01]  /*3e7f0*/  PLOP3.LUT P0, PT, PT, PT, PT, 0x8, 0x80 ;  /* 0x000000000080781c */ /* 0x000fe20003f0e170 */
[----:B------:R-:W-:-:S03]  /*3e800*/  IMAD.MOV.U32 R33, RZ, RZ, -0x1 ;  /* 0xffffffffff217424 */ /* 0x000fc600078e00ff */
[----:B------:R0:W-:Y:S09]  /*3e810*/  STL [R0], R5 ;  /* 0x0000000500007387 */ /* 0x0001f20000100800 */
.L_x_1081:
[----:B------:R-:W-:Y:S05]  /*3e820*/  BSYNC B1 ;  /* 0x0000000000017941 */ /* 0x000fea0003800000 */
.L_x_1079:
        /* <DEDUP_REMOVED lines=31> */
.L_x_1083:
[----:B------:R-:W-:Y:S05]  /*3ea20*/  BSYNC B1 ;  /* 0x0000000000017941 */ /* 0x000fea0003800000 */
.L_x_1082:
[----:B------:R3:W-:Y:S01]  /*3ea30*/  STL [R0], R7 ;  /* 0x0000000700007387 */ /* 0x0007e20000100800 */
[----:B------:R-:W-:Y:S05]  /*3ea40*/  BRA `(.L_x_1077) ;  /* 0x0000000000147947 */ /* 0x000fea0003800000 */
.L_x_1078:
[----:B------:R-:W-:Y:S02]  /*3ea50*/  R2UR UR4, R12 ;  /* 0x000000000c0472ca */ /* 0x000fe400000e0000 */
[----:B------:R-:W-:Y:S02]  /*3ea60*/  R2UR UR5, R13 ;  /* 0x000000000d0572ca */ /* 0x000fe400000e0000 */
[----:B------:R-:W-:-:S05]  /*3ea70*/  LEA R4, P0, R20, R32, 0x2 ;  /* 0x0000002014047211 */ /* 0x000fca00078010ff */
[----:B------:R-:W-:-:S06]  /*3ea80*/  IMAD.X R5, RZ, RZ, R33, P0 ;  /* 0x000000ffff057224 */ /* 0x000fcc00000e0621 */
[----:B------:R0:W-:Y:S02]  /*3ea90*/  ST.E desc[UR4][R4.64+0x20], RZ ;  /* 0x000020ff04007985 */ /* 0x0001e4000c101904 */
.L_x_1077:
[----:B------:R-:W-:Y:S05]  /*3eaa0*/  BSYNC B0 ;  /* 0x0000000000007941 */ /* 0x000fea0003800000 */
.L_x_1057:
[----:B------:R-:W-:-:S13]  /*3eab0*/  ISETP.GE.AND P0, PT, R14, 0x1, PT ;  /* 0x000000010e00780c */ /* 0x000fda0003f06270 */
[----:B------:R-:W-:Y:S05]  /*3eac0*/  @!P0 BREAK B2 ;  /* 0x0000000000028942 */ /* 0x000fea0003800000 */
[----:B------:R-:W-:Y:S05]  /*3ead0*/  @!P0 BRA `(.L_x_1058) ;  /* 0x0000000c00c08947 */ /* 0x000fea0003800000 */
[----:B------:R-:W-:Y:S05]  /*3eae0*/  BSYNC B2 ;  /* 0x0000000000027941 */ /* 0x000fea0003800000 */
.L_x_1056:
[----:B------:R-:W-:Y:S01]  /*3eaf0*/  IMAD.MOV R20, RZ, RZ, -R14 ;  /* 0x000000ffff147224 */ /* 0x000fe200078e0a0e */
[----:B------:R-:W-:-:S07]  /*3eb00*/  CS2R R32, SRZ ;  /* 0x0000000000207805 */ /* 0x000fce000001ff00 */
.L_x_1098:
        /* <DEDUP_REMOVED lines=75> */
.L_x_1088:
[----:B------:R-:W-:Y:S05]  /*3efc0*/  BSYNC B1 ;  /* 0x0000000000017941 */ /* 0x000fea0003800000 */
.L_x_1087:
        /* <DEDUP_REMOVED lines=32> */
.L_x_1090:
[----:B------:R-:W-:Y:S05]  /*3f1d0*/  BSYNC B1 ;  /* 0x0000000000017941 */ /* 0x000fea0003800000 */
.L_x_1089:
[----:B------:R1:W-:Y:S01]  /*3f1e0*/  STL [R0], R7 ;  /* 0x0000000700007387 */ /* 0x0003e20000100800 */
[----:B------:R-:W-:Y:S01]  /*3f1f0*/  PRMT R35, RZ, 0x7610, R35 ;  /* 0x00007610ff237816 */ /* 0x000fe20000000023 */
[----:B------:R-:W-:Y:S06]  /*3f200*/  BRA `(.L_x_1085) ;  /* 0x0000000000147947 */ /* 0x000fec0003800000 */
.L_x_1086:
[----:B------:R-:W-:Y:S02]  /*3f210*/  R2UR UR4, R12 ;  /* 0x000000000c0472ca */ /* 0x000fe400000e0000 */
[----:B------:R-:W-:Y:S02]  /*3f220*/  R2UR UR5, R13 ;  /* 0x000000000d0572ca */ /* 0x000fe400000e0000 */
[----:B------:R-:W-:-:S05]  /*3f230*/  IADD3 R4, P0, PT, R42, R32, RZ ;  /* 0x000000202a047210 */ /* 0x000fca0007f1e0ff */
[----:B------:R-:W-:-:S06]  /*3f240*/  IMAD.X R5, RZ, RZ, R43, P0 ;  /* 0x000000ffff057224 */ /* 0x000fcc00000e062b */
[----:B------:R4:W5:Y:S02]  /*3f250*/  LD.E.U8 R35, desc[UR4][R4.64+0x20] ;  /* 0x0000200404237980 */ /* 0x000964000c101100 */
.L_x_1085:
[----:B------:R-:W-:Y:S05]  /*3f260*/  BSYNC B0 ;  /* 0x0000000000007941 */ /* 0x000fea0003800000 */
.L_x_1084:
        /* <DEDUP_REMOVED lines=71> */
.L_x_1095:
[----:B------:R-:W-:Y:S05]  /*3f6e0*/  BSYNC B1 ;  /* 0x0000000000017941 */ /* 0x000fea0003800000 */
.L_x_1094:
        /* <DEDUP_REMOVED lines=32> */
.L_x_1097:
[----:B------:R-:W-:Y:S05]  /*3f8f0*/  BSYNC B1 ;  /* 0x0000000000017941 */ /* 0x000fea0003800000 */
.L_x_1096:
[----:B------:R1:W-:Y:S01]  /*3f900*/  STL [R0], R7 ;  /* 0x0000000700007387 */ /* 0x0003e20000100800 */
[----:B------:R-:W-:Y:S05]  /*3f910*/  BRA `(.L_x_1092) ;  /* 0x0000000000207947 */ /* 0x000fea0003800000 */
.L_x_1093:
        /* <DEDUP_REMOVED lines=8> */
.L_x_1092:
[----:B------:R-:W-:Y:S05]  /*3f9a0*/  BSYNC B0 ;  /* 0x0000000000007941 */ /* 0x000fea0003800000 */
.L_x_1091:
[----:B------:R-:W-:Y:S02]  /*3f9b0*/  VIADD R33, R33, 0x1 ;  /* 0x0000000121217836 */ /* 0x000fe40000000000 */
[----:B------:R-:W-:Y:S01]  /*3f9c0*/  VIADD R32, R32, 0x4 ;  /* 0x0000000420207836 */ /* 0x000fe20000000000 */
[----:B------:R-:W-:Y:S06]  /*3f9d0*/  @P2 BRA `(.L_x_1098) ;  /* 0xfffffff0004c2947 */ /* 0x000fec000383ffff */
.L_x_1058:
[----:B------:R-:W-:Y:S05]  /*3f9e0*/  BSYNC B3 ;  /* 0x0000000000037941 */ /* 0x000fea0003800000 */
.L_x_1055:
        /* <DEDUP_REMOVED lines=9> */
[----:B--23--:R-:W0:Y:S02]  /*3fa80*/  LDS.64 R6, [R37] ;  /* 0x0000000025067984 */ /* 0x00ce240000000a00 */
[----:B0-----:R-:W-:-:S05]  /*3fa90*/  IMAD.WIDE R32, R15, 0x10, R6 ;  /* 0x000000100f207825 */ /* 0x001fca00078e0206 */
[----:B------:R-:W-:Y:S04]  /*3faa0*/  ST.E desc[UR4][R32.64+0x28], R14 ;  /* 0x0000280e20007985 */ /* 0x000fe8000c101904 */
[----:B------:R-:W0:Y:S02]  /*3fab0*/  LDS.64 R6, [R37] ;  /* 0x0000000025067984 */ /* 0x000e240000000a00 */
[----:B0----5:R-:W-:-:S05]  /*3fac0*/  IMAD.WIDE R34, R15, 0x10, R6 ;  /* 0x000000100f227825 */ /* 0x021fca00078e0206 */
[----:B------:R1:W-:Y:S04]  /*3fad0*/  ST.E desc[UR4][R34.64+0x30], RZ ;  /* 0x000030ff22007985 */ /* 0x0003e8000c101904 */
[----:B------:R1:W2:Y:S02]  /*3fae0*/  LDS.64 R6, [R37+0x8] ;  /* 0x0000080025067984 */ /* 0x0002a40000000a00 */
.L_x_1054:
[----:B------:R-:W-:Y:S05]  /*3faf0*/  BSYNC B4 ;  /* 0x0000000000047941 */ /* 0x000fea0003800000 */
.L_x_1053:
[----:B------:R-:W-:Y:S01]  /*3fb00*/  R2UR UR4, R12 ;  /* 0x000000000c0472ca */ /* 0x000fe200000e0000 */
[----:B------:R-:W-:Y:S01]  /*3fb10*/  IMAD.MOV.U32 R4, RZ, RZ, 0x30 ;  /* 0x00000030ff047424 */ /* 0x000fe200078e00ff */
[----:B------:R-:W-:Y:S01]  /*3fb20*/  R2UR UR5, R13 ;  /* 0x000000000d0572ca */ /* 0x000fe200000e0000 */
[----:B------:R-:W-:-:S12]  /*3fb30*/  IMAD.MOV.U32 R5, RZ, RZ, 0x0 ;  /* 0x00000000ff057424 */ /* 0x000fd800078e00ff */
[----:B------:R-:W3:Y:S02]  /*3fb40*/  ATOMG.E.ADD.64.STRONG.GPU PT, R10, desc[UR4][R10.64+0x8], R4 ;  /* 0x800008040a0a79a8 */ /* 0x000ee400081ef504 */
[C---:B---3--:R-:W-:Y:S02]  /*3fb50*/  IADD3 R9, P0, PT, R10.reuse, 0x38, RZ ;  /* 0x000000380a097810 */ /* 0x048fe40007f1e0ff */
[--C-:B------:R-:W-:Y:S02]  /*3fb60*/  SHF.R.U64 R14, R10, 0x4, R11.reuse ;  /* 0x000000040a0e7819 */ /* 0x100fe4000000120b */
[----:B--2---:R-:W-:Y:S01]  /*3fb70*/  ISETP.LT.U32.AND P1, PT, R9, R6, PT ;  /* 0x000000060900720c */ /* 0x004fe20003f21070 */
[----:B------:R-:W-:Y:S01]  /*3fb80*/  IMAD.X R6, RZ, RZ, R11, P0 ;  /* 0x000000ffff067224 */ /* 0x000fe200000e060b */
[----:B------:R-:W-:Y:S01]  /*3fb90*/  ISETP.NE.AND P0, PT, R14, -0x1, PT ;  /* 0xffffffff0e00780c */ /* 0x000fe20003f05270 */
[----:B------:R-:W-:-:S03]  /*3fba0*/  IMAD.MOV.U32 R9, RZ, RZ, R14 ;  /* 0x000000ffff097224 */ /* 0x000fc600078e000e */
[----:B------:R-:W-:-:S13]  /*3fbb0*/  ISETP.LT.U32.AND.EX P0, PT, R6, R7, P0, P1 ;  /* 0x000000070600720c */ /* 0x000fda0000701110 */
[----:B------:R-:W-:Y:S02]  /*3fbc0*/  @!P0 IMAD.MOV.U32 R7, RZ, RZ, 0x5368 ;  /* 0x00005368ff078424 */ /* 0x000fe400078e00ff */
[----:B------:R-:W-:-:S03]  /*3fbd0*/  @!P0 IMAD.MOV.U32 R9, RZ, RZ, -0x1 ;  /* 0xffffffffff098424 */ /* 0x000fc600078e00ff */
[----:B------:R2:W-:Y:S01]  /*3fbe0*/  @!P0 STL [R0], R7 ;  /* 0x0000000700008387 */ /* 0x0005e20000100800 */
[----:B------:R-:W-:Y:S05]  /*3fbf0*/  @!P0 BRA `(.L_x_1099) ;  /* 0x0000000000c08947 */ /* 0x000fea0003800000 */
[----:B------:R-:W3:Y:S01]  /*3fc00*/  LDS.64 R4, [R37] ;  /* 0x0000000025047984 */ /* 0x000ee20000000a00 */
[--C-:B-1----:R-:W-:Y:S01]  /*3fc10*/  SHF.R.S64 R35, RZ, 0x1c, R14.reuse ;  /* 0x0000001cff237819 */ /* 0x102fe2000000100e */
[----:B--2---:R-:W-:Y:S01]  /*3fc20*/  IMAD.MOV.U32 R7, RZ, RZ, 0x1 ;  /* 0x00000001ff077424 */ /* 0x004fe200078e00ff */
[----:B------:R-:W-:Y:S01]  /*3fc30*/  SHF.R.S32.HI R41, RZ, 0x1c, R14 ;  /* 0x0000001cff297819 */ /* 0x000fe2000001140e */
        /* <DEDUP_REMOVED lines=14> */
[----:B------:R-:W-:Y:S02]  /*3fd20*/  R2UR UR7, R13 ;  /* 0x000000000d0772ca */ /* 0x000fe400000e0000 */
[----:B---3--:R-:W-:-:S05]  /*3fd30*/  IADD3 R4, P0, PT, R35, R4, RZ ;  /* 0x0000000423047210 */ /* 0x008fca0007f1e0ff */
[----:B------:R-:W-:Y:S01]  /*3fd40*/  IMAD.X R5, R41, 0x1, R5, P0 ;  /* 0x0000000129057824 */ /* 0x000fe200000e0605 */
[----:B------:R-:W-:-:S04]  /*3fd50*/  ISETP.NE.AND P0, PT, R15, -0x1, PT ;  /* 0xffffffff0f00780c */ /* 0x000fc80003f05270 */
[----:B------:R-:W-:Y:S04]  /*3fd60*/  ST.E desc[UR8][R4.64+0x4], R11 ;  /* 0x0000040b04007985 */ /* 0x000fe8000c101908 */
[----:B------:R-:W-:Y:S04]  /*3fd70*/  ST.E desc[UR12][R4.64+0x8], R33 ;  /* 0x0000082104007985 */ /* 0x000fe8000c10190c */
[----:B------:R-:W-:Y:S01]  /*3fd80*/  ST.E desc[UR14][R4.64+0x10], R43 ;  /* 0x0000102b04007985 */ /* 0x000fe2000c10190e */
[----:B------:R-:W-:Y:S02]  /*3fd90*/  @!P0 IMAD.MOV.U32 R45, RZ, RZ, 0x5368 ;  /* 0x00005368ff2d8424 */ /* 0x000fe400078e00ff */
[----:B0-----:R-:W-:Y:S01]  /*3fda0*/  @!P0 IMAD.MOV.U32 R21, RZ, RZ, RZ ;  /* 0x000000ffff158224 */ /* 0x001fe200078e00ff */
[----:B------:R-:W-:Y:S04]  /*3fdb0*/  ST.E.U8 desc[UR10][R4.64+0x3], R7 ;  /* 0x0000030704007985 */ /* 0x000fe8000c10110a */
[----:B------:R-:W-:Y:S01]  /*3fdc0*/  ST.E.U8 desc[UR4][R4.64], RZ ;  /* 0x000000ff04007985 */ /* 0x000fe2000c101104 */
[----:B------:R-:W-:-:S02]  /*3fdd0*/  @P0 R2UR UR4, R12 ;  /* 0x000000000c0402ca */ /* 0x000fc400000e0000 */
[----:B------:R-:W-:Y:S01]  /*3fde0*/  @P0 R2UR UR5, R13 ;  /* 0x000000000d0502ca */ /* 0x000fe200000e0000 */
[----:B------:R-:W-:Y:S04]  /*3fdf0*/  ST.E.U8 desc[UR6][R4.64+0x1], RZ ;  /* 0x000001ff04007985 */ /* 0x000fe8000c101106 */
[----:B------:R-:W-:Y:S04]  /*3fe00*/  @!P0 LDS.64 R6, [R37] ;  /* 0x0000000025068984 */ /* 0x000fe80000000a00 */
[----:B------:R-:W0:Y:S04]  /*3fe10*/  @P0 LDS.64 R6, [R37] ;  /* 0x0000000025060984 */ /* 0x000e280000000a00 */
[----:B------:R-:W-:Y:S01]  /*3fe20*/  @!P0 STL [R0], R45 ;  /* 0x0000002d00008387 */ /* 0x000fe20000100800 */
[----:B0-----:R-:W-:-:S05]  /*3fe30*/  @P0 IMAD.WIDE R10, R15, 0x10, R6 ;  /* 0x000000100f0a0825 */ /* 0x001fca00078e0206 */
[----:B------:R-:W2:Y:S01]  /*3fe40*/  @P0 LD.E R21, desc[UR4][R10.64+0x20] ;  /* 0x000020040a150980 */ /* 0x000ea2000c101900 */
[----:B------:R-:W-:-:S06]  /*3fe50*/  @!P0 IMAD.MOV.U32 R15, RZ, RZ, RZ ;  /* 0x000000ffff0f8224 */ /* 0x000fcc00078e00ff */
[----:B------:R-:W3:Y:S01]  /*3fe60*/  @P0 LD.E R15, desc[UR4][R10.64+0x28] ;  /* 0x000028040a0f0980 */ /* 0x000ee2000c101900 */
[----:B------:R-:W-:Y:S02]  /*3fe70*/  R2UR UR4, R12 ;  /* 0x000000000c0472ca */ /* 0x000fe400000e0000 */
[----:B------:R-:W-:Y:S02]  /*3fe80*/  R2UR UR5, R13 ;  /* 0x000000000d0572ca */ /* 0x000fe400000e0000 */
[----:B------:R-:W-:-:S05]  /*3fe90*/  IADD3 R6, P0, PT, R6, R35, RZ ;  /* 0x0000002306067210 */ /* 0x000fca0007f1e0ff */
[----:B------:R-:W-:-:S06]  /*3fea0*/  IMAD.X R7, R7, 0x1, R41, P0 ;  /* 0x0000000107077824 */ /* 0x000fcc00000e0629 */
[----:B--2---:R-:W-:Y:S04]  /*3feb0*/  ST.E desc[UR4][R6.64+0x20], R21 ;  /* 0x0000201506007985 */ /* 0x004fe8000c101904 */
[----:B------:R-:W0:Y:S02]  /*3fec0*/  LDS.64 R4, [R37] ;  /* 0x0000000025047984 */ /* 0x000e240000000a00 */
[----:B0-----:R-:W-:-:S05]  /*3fed0*/  IADD3 R4, P0, PT, R4, R35, RZ ;  /* 0x0000002304047210 */ /* 0x001fca0007f1e0ff */
[----:B------:R-:W-:-:S05]  /*3fee0*/  IMAD.X R5, R5, 0x1, R41, P0 ;  /* 0x0000000105057824 */ /* 0x000fca00000e0629 */
[----:B---3--:R3:W-:Y:S03]  /*3fef0*/  ST.E desc[UR4][R4.64+0x28], R15 ;  /* 0x0000280f04007985 */ /* 0x0087e6000c101904 */
.L_x_1099:
[----:B------:R-:W-:Y:S02]  /*3ff00*/  IMAD.MOV.U32 R6, RZ, RZ, R9 ;  /* 0x000000ffff067224 */ /* 0x000fe400078e0009 */
[----:B------:R-:W-:-:S04]  /*3ff10*/  IMAD.MOV.U32 R9, RZ, RZ, 0x0 ;  /* 0x00000000ff097424 */ /* 0x000fc800078e00ff */
[----:B0123--:R-:W-:Y:S05]  /*3ff20*/  RET.REL.NODEC R8 `(_Z5entryPcS_PiPxS1_S0_S0_P19HostDeviceInterfacei) ;  /* 0xfffffc0008347950 */ /* 0x00ffea0003c3ffff */
        .type           $_Z5entryPcS_PiPxS1_S0_S0_P19HostDeviceInterfacei$_Z36double__array__array_new_multi_arrayPciiPi,@function
        .size           $_Z5entryPcS_PiPxS1_S0_S0_P19HostDeviceInterfacei$_Z36double__array__array_new_multi_arrayPciiPi,($_Z5entryPcS_PiPxS1_S0_S0_P19HostDeviceInterfacei$_Z41invoke_java_lang_StringBuilder_toString9_PciPi - $_Z5entryPcS_PiPxS1_S0_S0_P19HostDeviceInterfacei$_Z36double__array__array_new_multi_arrayPciiPi)
$_Z5entryPcS_PiPxS1_S0_S0_P19HostDeviceInterfacei$_Z36double__array__array_new_multi_arrayPciiPi:
[C---:B------:R-:W-:Y:S01]  /*3ff30*/  LOP3.LUT R3, R10.reuse, 0x1, RZ, 0xc0, !PT ;  /* 0x000000010a037812 */ /* 0x040fe200078ec0ff */
[----:B------:R-:W-:Y:S01]  /*3ff40*/  IMAD.SHL.U32 R16, R10, 0x8, RZ ;  /* 0x000000080a107824 */ /* 0x000fe200078e00ff */
[----:B------:R-:W0:Y:S01]  /*3ff50*/  LDC.64 R14, c[0x0][0x358] ;  /* 0x0000d600ff0e7b82 */ /* 0x000e220000000a00 */
[----:B------:R-:W-:Y:S05]  /*3ff60*/  YIELD ;  /* 0x0000000000007946 */ /* 0x000fea0003800000 */
[----:B------:R-:W-:Y:S01]  /*3ff70*/  ISETP.NE.U32.AND P0, PT, R3, 0x1, PT ;  /* 0x000000010300780c */ /* 0x000fe20003f05070 */
[----:B------:R-:W-:-:S04]  /*3ff80*/  VIADD R21, R16, 0x20 ;  /* 0x0000002010157836 */ /* 0x000fc80000000000 */
[----:B------:R-:W-:-:S08]  /*3ff90*/  IMAD.MOV.U32 R12, RZ, RZ, R21 ;  /* 0x000000ffff0c7224 */ /* 0x000fd000078e0015 */
[----:B------:R-:W-:-:S04]  /*3ffa0*/  @!P0 SHF.R.S32.HI R3, RZ, 0x1f, R21 ;  /* 0x0000001fff038819 */ /* 0x000fc80000011415 */
[----:B------:R-:W-:Y:S02]  /*3ffb0*/  @!P0 LEA.HI R3, R3, R21, RZ, 0x4 ;  /* 0x0000001503038211 */ /* 0x000fe400078f20ff */
[----:B0-----:R-:W-:Y:S02]  /*3ffc0*/  R2UR UR4, R14 ;  /* 0x000000000e0472ca */ /* 0x001fe400000e0000 */
[----:B------:R-:W-:Y:S02]  /*3ffd0*/  @!P0 LOP3.LUT R3, R3, 0xfffffff0, RZ, 0xc0, !PT ;  /* 0xfffffff003038812 */ /* 0x000fe400078ec0ff */
[----:B------:R-:W-:Y:S02]  /*3ffe0*/  R2UR UR5, R15 ;  /* 0x000000000f0572ca */ /* 0x000fe400000e0000 */
[----:B------:R-:W-:-:S05]  /*3fff0*/  @!P0 IADD3 R3, PT, PT, R16, R3, -R21 ;  /* 0x0000000310038210 */ /* 0x000fca0007ffe815 */
[----:B------:R-:W-:-:S05]  /*40000*/  @!P0 VIADD R12, R3, 0x30 ;  /* 0x00000030030c8836 */ /* 0x000fca0000000000 */
[----:B------:R-:W-:-:S06]  /*40010*/  SHF.R.S32.HI R13, RZ, 0x1f, R12 ;  /* 0x0000001fff0d7819 */ /* 0x000fcc000001140c */
[----:B------:R-:W2:Y:S01]  /*40020*/  ATOMG.E.ADD.64.STRONG.GPU PT, R12, desc[UR4][R8.64+0x8], R12 ;  /* 0x8000080c080c79a8 */ /* 0x000ea200081ef504 */
[----:B------:R-:W0:Y:S01]  /*40030*/  S2UR UR5, SR_CgaCtaId ;  /* 0x00000000000579c3 */ /* 0x000e220000008800 */
[----:B------:R-:W-:Y:S01]  /*40040*/  UMOV UR4, 0x400 ;  /* 0x0000040000047882 */ /* 0x000fe20000000000 */
[----:B------:R-:W-:Y:S01]  /*40050*/  SHF.R.S32.HI R3, RZ, 0x1f, R16 ;  /* 0x0000001fff037819 */ /* 0x000fe20000011410 */
[----:B0-----:R-:W-:-:S09]  /*40060*/  ULEA UR4, UR5, UR4, 0x18 ;  /* 0x0000000405047291 */ /* 0x001fd2000f8ec0ff */
[----:B------:R-:W0:Y:S01]  /*40070*/  LDS.128 R4, [UR4] ;  /* 0x00000004ff047984 */ /* 0x000e220008000c00 */
[----:B--2---:R-:W-:Y:S02]  /*40080*/  IADD3 R11, P1, P2, R16, 0x28, R12 ;  /* 0x00000028100b7810 */ /* 0x004fe40007a3e00c */
[----:B------:R-:W1:Y:S01]  /*40090*/  LDC R16, c[0x0][0x2f8] ;  /* 0x0000be00ff107b82 */ /* 0x000e620000000800 */
[--C-:B------:R-:W-:Y:S02]  /*400a0*/  SHF.R.U64 R31, R12, 0x4, R13.reuse ;  /* 0x000000040c1f7819 */ /* 0x100fe4000000120d */
[----:B0-----:R-:W-:Y:S02]  /*400b0*/  ISETP.GE.U32.AND P0, PT, R11, R6, PT ;  /* 0x000000060b00720c */ /* 0x001fe40003f06070 */
[----:B------:R-:W-:-:S04]  /*400c0*/  IADD3.X R3, PT, PT, R3, RZ, R13, P1, P2 ;  /* 0x000000ff03037210 */ /* 0x000fc80000fe440d */
[----:B------:R-:W-:-:S04]  /*400d0*/  ISETP.GE.U32.AND.EX P0, PT, R3, R7, PT, P0 ;  /* 0x000000070300720c */ /* 0x000fc80003f06100 */
[----:B------:R-:W-:-:S04]  /*400e0*/  SEL R31, R31, 0xffffffff, !P0 ;  /* 0xffffffff1f1f7807 */ /* 0x000fc80004000000 */
[----:B------:R-:W-:Y:S02]  /*400f0*/  ISETP.NE.AND P0, PT, R31, -0x1, PT ;  /* 0xffffffff1f00780c */ /* 0x000fe40003f05270 */
[----:B-1----:R-:W-:-:S11]  /*40100*/  IADD3 R3, PT, PT, -R16, UR42, RZ ;  /* 0x0000002a10037c10 */ /* 0x002fd6000fffe1ff */
        /* <DEDUP_REMOVED lines=9> */
[----:B0-----:R-:W-:Y:S01]  /*401a0*/  IMAD.MOV.U32 R6, RZ, RZ, 0x1 ;  /* 0x00000001ff067424 */ /* 0x001fe200078e00ff */
[----:B------:R-:W-:Y:S01]  /*401b0*/  R2UR UR4, R14 ;  /* 0x000000000e0472ca */ /* 0x000fe200000e0000 */
[----:B------:R-:W-:Y:S01]  /*401c0*/  IMAD.MOV.U32 R30, RZ, RZ, R10 ;  /* 0x000000ffff1e7224 */ /* 0x000fe200078e000a */
        /* <DEDUP_REMOVED lines=15> */
[C---:B-1----:R-:W-:Y:S01]  /*402c0*/  LEA R21, R20.reuse, 0x20, 0x3 ;  /* 0x0000002014157811 */ /* 0x042fe200078e18ff */
[C---:B------:R-:W-:Y:S01]  /*402d0*/  VIADD R41, R20.reuse, 0xffffffff ;  /* 0xffffffff14297836 */ /* 0x040fe20000000000 */
[C---:B------:R-:W-:Y:S01]  /*402e0*/  LOP3.LUT P0, R42, R20.reuse, 0x1, RZ, 0xc0, !PT ;  /* 0x00000001142a7812 */ /* 0x040fe2000780c0ff */
[----:B------:R-:W-:Y:S01]  /*402f0*/  IMAD.MOV.U32 R13, RZ, RZ, RZ ;  /* 0x000000ffff0d7224 */ /* 0x000fe200078e00ff */
[----:B------:R-:W-:Y:S02]  /*40300*/  SHF.R.S32.HI R4, RZ, 0x1f, R21 ;  /* 0x0000001fff047819 */ /* 0x000fe40000011415 */
[----:B------:R-:W-:Y:S02]  /*40310*/  LOP3.LUT R16, R20, 0x7ffffffe, RZ, 0xc0, !PT ;  /* 0x7ffffffe14107812 */ /* 0x000fe400078ec0ff */
[----:B------:R-:W-:-:S03]  /*40320*/  LEA.HI R4, R4, R21, RZ, 0x4 ;  /* 0x0000001504047211 */ /* 0x000fc600078f20ff */
[----:B------:R-:W-:Y:S01]  /*40330*/  IMAD.MOV R12, RZ, RZ, -R16 ;  /* 0x000000ffff0c7224 */ /* 0x000fe200078e0a10 */
[----:B------:R-:W-:-:S05]  /*40340*/  LOP3.LUT R4, R4, 0xfffffff0, RZ, 0xc0, !PT ;  /* 0xfffffff004047812 */ /* 0x000fca00078ec0ff */
[----:B------:R-:W-:-:S05]  /*40350*/  VIADD R4, R4, 0x10 ;  /* 0x0000001004047836 */ /* 0x000fca0000000000 */
[----:B------:R-:W-:-:S04]  /*40360*/  SEL R10, R21, R4, !P0 ;  /* 0x00000004150a7207 */ /* 0x000fc80004000000 */
[----:B------:R-:W-:-:S07]  /*40370*/  SHF.R.S32.HI R11, RZ, 0x1f, R10 ;  /* 0x0000001fff0b7819 */ /* 0x000fce000001140a */
.L_x_1164:
[----:B------:R-:W-:Y:S05]  /*40380*/  YIELD ;  /* 0x0000000000007946 */ /* 0x000fea0003800000 */
[----:B------:R-:W-:Y:S02]  /*40390*/  R2UR UR4, R14 ;  /* 0x000000000e0472ca */ /* 0x000fe400000e0000 */
[----:B------:R-:W-:-:S13]  /*403a0*/  R2UR UR5, R15 ;  /* 0x000000000f0572ca */ /* 0x000fda00000e0000 */
[----:B0-2---:R-:W2:Y:S01]  /*403b0*/  ATOMG.E.ADD.64.STRONG.GPU PT, R32, desc[UR4][R8.64+0x8], R10 ;  /* 0x8000080a082079a8 */ /* 0x005ea200081ef504 */
[----:B------:R-:W0:Y:S01]  /*403c0*/  S2UR UR5, SR_CgaCtaId ;  /* 0x00000000000579c3 */ /* 0x000e220000008800 */
[----:B------:R-:W-:Y:S01]  /*403d0*/  UMOV UR4, 0x400 ;  /* 0x0000040000047882 */ /* 0x000fe20000000000 */
[----:B------:R-:W-:Y:S01]  /*403e0*/  IMAD.SHL.U32 R35, R20, 0x8, RZ ;  /* 0x0000000814237824 */ /* 0x000fe200078e00ff */
[----:B------:R-:W-:Y:S04]  /*403f0*/  BSSY B1, `(.L_x_1101) ;  /* 0x0000183000017945 */ /* 0x000fe80003800000 */
[----:B------:R-:W-:Y:S01]  /*40400*/  SHF.R.S32.HI R37, RZ, 0x1f, R35 ;  /* 0x0000001fff257819 */ /* 0x000fe20000011423 */
[----:B0-----:R-:W-:-:S06]  /*40410*/  ULEA UR4, UR5, UR4, 0x18 ;  /* 0x0000000405047291 */ /* 0x001fcc000f8ec0ff */
[----:B------:R-:W-:-:S05]  /*40420*/  IMAD.U32 R36, RZ, RZ, UR4 ;  /* 0x00000004ff247e24 */ /* 0x000fca000f8e00ff */
[----:B-1-34-:R-:W0:Y:S01]  /*40430*/  LDS.128 R4, [R36] ;  /* 0x0000000024047984 */ /* 0x01ae220000000c00 */
[----:B--2---:R-:W-:-:S04]  /*40440*/  IADD3 R35, P0, P1, R35, 0x28, R32 ;  /* 0x0000002823237810 */ /* 0x004fc8000791e020 */
[--C-:B------:R-:W-:Y:S02]  /*40450*/  IADD3.X R37, PT, PT, R37, RZ, R33.reuse, P0, P1 ;  /* 0x000000ff25257210 */ /* 0x100fe400007e2421 */
        /* <DEDUP_REMOVED lines=15> */
[----:B------:R-:W-:Y:S02]  /*40550*/  R2UR UR6, R14 ;  /* 0x000000000e0672ca */ /* 0x000fe400000e0000 */
[----:B------:R-:W-:-:S02]  /*40560*/  R2UR UR7, R15 ;  /* 0x000000000f0772ca */ /* 0x000fc400000e0000 */
[C---:B------:R-:W-:Y:S02]  /*40570*/  R2UR UR12, R14.reuse ;  /* 0x000000000e0c72ca */ /* 0x040fe400000e0000 */
[C---:B------:R-:W-:Y:S01]  /*40580*/  R2UR UR13, R15.reuse ;  /* 0x000000000f0d72ca */ /* 0x040fe200000e0000 */
[----:B------:R1:W-:Y:S01]  /*40590*/  ST.E desc[UR8][R4.64+0x4], R7 ;  /* 0x0000040704007985 */ /* 0x0003e2000c101908 */
[C---:B------:R-:W-:Y:S02]  /*405a0*/  R2UR UR14, R14.reuse ;  /* 0x000000000e0e72ca */ /* 0x040fe400000e0000 */
[C---:B------:R-:W-:Y:S01]  /*405b0*/  R2UR UR15, R15.reuse ;  /* 0x000000000f0f72ca */ /* 0x040fe200000e0000 */
[----:B------:R1:W-:Y:S01]  /*405c0*/  ST.E.U8 desc[UR4][R4.64], RZ ;  /* 0x000000ff04007985 */ /* 0x0003e2000c101104 */
[----:B------:R-:W-:Y:S02]  /*405d0*/  R2UR UR10, R14 ;  /* 0x000000000e0a72ca */ /* 0x000fe400000e0000 */
[----:B------:R-:W-:Y:S01]  /*405e0*/  R2UR UR11, R15 ;  /* 0x000000000f0b72ca */ /* 0x000fe200000e0000 */
[----:B------:R1:W-:Y:S01]  /*405f0*/  ST.E.U8 desc[UR6][R4.64+0x1], RZ ;  /* 0x000001ff04007985 */ /* 0x0003e2000c101106 */
[----:B------:R-:W-:-:S03]  /*40600*/  ISETP.GE.AND P0, PT, R20, 0x1, PT ;  /* 0x000000011400780c */ /* 0x000fc60003f06270 */
[----:B------:R1:W-:Y:S04]  /*40610*/  ST.E desc[UR12][R4.64+0x8], R21 ;  /* 0x0000081504007985 */ /* 0x0003e8000c10190c */
[----:B------:R1:W-:Y:S04]  /*40620*/  ST.E desc[UR14][R4.64+0xc], R20 ;  /* 0x00000c1404007985 */ /* 0x0003e8000c10190e */
[----:B------:R1:W-:Y:S02]  /*40630*/  ST.E.U8 desc[UR10][R4.64+0x3], R6 ;  /* 0x0000030604007985 */ /* 0x0003e4000c10110a */
[----:B------:R-:W-:Y:S05]  /*40640*/  @!P0 BRA `(.L_x_1102) ;  /* 0x0000001400748947 */ /* 0x000fea0003800000 */
[----:B------:R-:W-:Y:S01]  /*40650*/  ISETP.NE.AND P0, PT, R41, RZ, PT ;  /* 0x000000ff2900720c */ /* 0x000fe20003f05270 */
[----:B------:R-:W-:Y:S01]  /*40660*/  BSSY B2, `(.L_x_1103) ;  /* 0x00000ef000027945 */ /* 0x000fe20003800000 */
[----:B------:R-:W-:-:S11]  /*40670*/  IMAD.MOV.U32 R32, RZ, RZ, RZ ;  /* 0x000000ffff207224 */ /* 0x000fd600078e00ff */
[----:B------:R-:W-:Y:S05]  /*40680*/  @!P0 BRA `(.L_x_1104) ;  /* 0x0000000c00b08947 */ /* 0x000fea0003800000 */
[----:B------:R-:W-:Y:S01]  /*40690*/  BSSY B3, `(.L_x_1105) ;  /* 0x00000ea000037945 */ /* 0x000fe20003800000 */
[----:B------:R-:W-:Y:S02]  /*406a0*/  IMAD.MOV.U32 R32, RZ, RZ, RZ ;  /* 0x000000ffff207224 */ /* 0x000fe400078e00ff */
[----:B------:R-:W-:Y:S02]  /*406b0*/  IMAD.MOV.U32 R34, RZ, RZ, R12 ;  /* 0x000000ffff227224 */ /* 0x000fe400078e000c */
[----:B------:R-:W-:-:S07]  /*406c0*/  IMAD.MOV.U32 R35, RZ, RZ, RZ ;  /* 0x000000ffff237224 */ /* 0x000fce00078e00ff */
.L_x_1121:
[----:B012---:R-:W0:Y:S01]  /*406d0*/  LDS.128 R4, [R36] ;  /* 0x0000000024047984 */ /* 0x007e220000000c00 */
[----:B------:R-:W-:Y:S05]  /*406e0*/  YIELD ;  /* 0x0000000000007946 */ /* 0x000fea0003800000 */
[----:B------:R-:W-:Y:S02]  /*406f0*/  R2UR UR4, R14 ;  /* 0x000000000e0472ca */ /* 0x000fe400000e0000 */
[----:B------:R-:W-:Y:S01]  /*40700*/  R2UR UR5, R15 ;  /* 0x000000000f0572ca */ /* 0x000fe200000e0000 */
[----:B0-----:R-:W-:-:S12]  /*40710*/  IMAD.WIDE R44, R33, 0x10, R4 ;  /* 0x00000010212c7825 */ /* 0x001fd800078e0204 */
[----:B------:R-:W2:Y:S01]  /*40720*/  LD.E R40, desc[UR4][R44.64+0xc] ;  /* 0x00000c042c287980 */ /* 0x000ea2000c101900 */
[----:B------:R-:W-:Y:S01]  /*40730*/  VIADD R34, R34, 0x2 ;  /* 0x0000000222227836 */ /* 0x000fe20000000000 */
[----:B------:R-:W-:Y:S04]  /*40740*/  BSSY B4, `(.L_x_1106) ;  /* 0x0000069000047945 */ /* 0x000fe80003800000 */
        /* <DEDUP_REMOVED lines=63> */
.L_x_1109:
[----:B------:R-:W-:Y:S05]  /*40b40*/  BSYNC B5 ;  /* 0x0000000000057941 */ /* 0x000fea0003800000 */
.L_x_1108:
        /* <DEDUP_REMOVED lines=32> */
.L_x_1111:
[----:B------:R-:W-:Y:S05]  /*40d50*/  BSYNC B5 ;  /* 0x0000000000057941 */ /* 0x000fea0003800000 */
.L_x_1110:
[----:B------:R2:W-:Y:S01]  /*40d60*/  STL [R3], R36 ;  /* 0x0000002403007387 */ /* 0x0005e20000100800 */
[----:B------:R-:W-:Y:S05]  /*40d70*/  BRA `(.L_x_1112) ;  /* 0x0000000000147947 */ /* 0x000fea0003800000 */
.L_x_1107:
[----:B------:R-:W-:Y:S02]  /*40d80*/  R2UR UR4, R14 ;  /* 0x000000000e0472ca */ /* 0x000fe400000e0000 */
[----:B------:R-:W-:Y:S02]  /*40d90*/  R2UR UR5, R15 ;  /* 0x000000000f0572ca */ /* 0x000fe400000e0000 */
[----:B------:R-:W-:-:S05]  /*40da0*/  IADD3 R4, P0, PT, R44, R32, RZ ;  /* 0x000000202c047210 */ /* 0x000fca0007f1e0ff */
[----:B------:R-:W-:-:S06]  /*40db0*/  IMAD.X R5, RZ, RZ, R45, P0 ;  /* 0x000000ffff057224 */ /* 0x000fcc00000e062d */
[----:B------:R3:W-:Y:S02]  /*40dc0*/  ST.E.64 desc[UR4][R4.64+0x20], RZ ;  /* 0x000020ff04007985 */ /* 0x0007e4000c101b04 */
.L_x_1112:
[----:B------:R-:W-:Y:S05]  /*40dd0*/  BSYNC B4 ;  /* 0x0000000000047941 */ /* 0x000fea0003800000 */
.L_x_1106:
[----:B------:R-:W4:Y:S01]  /*40de0*/  S2UR UR5, SR_CgaCtaId ;  /* 0x00000000000579c3 */ /* 0x000f220000008800 */
[----:B------:R-:W-:Y:S02]  /*40df0*/  UMOV UR4, 0x400 ;  /* 0x0000040000047882 */ /* 0x000fe40000000000 */
[----:B----4-:R-:W-:Y:S01]  /*40e00*/  ULEA UR4, UR5, UR4, 0x18 ;  /* 0x0000000405047291 */ /* 0x010fe2000f8ec0ff */
[----:B------:R-:W-:-:S05]  /*40e10*/  R2UR UR5, R15 ;  /* 0x000000000f0572ca */ /* 0x000fca00000e0000 */
[----:B--2---:R-:W-:Y:S01]  /*40e20*/  IMAD.U32 R36, RZ, RZ, UR4 ;  /* 0x00000004ff247e24 */ /* 0x004fe2000f8e00ff */
[----:B------:R-:W-:-:S04]  /*40e30*/  R2UR UR4, R14 ;  /* 0x000000000e0472ca */ /* 0x000fc800000e0000 */
[----:B-1-3--:R-:W0:Y:S02]  /*40e40*/  LDS.128 R4, [R36] ;  /* 0x0000000024047984 */ /* 0x00ae240000000c00 */
        /* <DEDUP_REMOVED lines=61> */
.L_x_1116:
[----:B------:R-:W-:Y:S01]  /*41220*/  IMAD.MOV.U32 R4, RZ, RZ, 0x5272 ;  /* 0x00005272ff047424 */ /* 0x000fe200078e00ff */
[----:B------:R-:W-:Y:S01]  /*41230*/  PLOP3.LUT P0, PT, PT, PT, PT, 0x8, 0x80 ;  /* 0x000000000080781c */ /* 0x000fe20003f0e170 */
[----:B------:R-:W-:-:S03]  /*41240*/  IMAD.MOV.U32 R43, RZ, RZ, -0x1 ;  /* 0xffffffffff2b7424 */ /* 0x000fc600078e00ff */
[----:B------:R0:W-:Y:S09]  /*41250*/  STL [R3], R4 ;  /* 0x0000000403007387 */ /* 0x0001f20000100800 */
.L_x_1117:
[----:B------:R-:W-:Y:S05]  /*41260*/  BSYNC B5 ;  /* 0x0000000000057941 */ /* 0x000fea0003800000 */
.L_x_1115:
        /* <DEDUP_REMOVED lines=31> */
.L_x_1119:
[----:B------:R-:W-:Y:S05]  /*41460*/  BSYNC B5 ;  /* 0x0000000000057941 */ /* 0x000fea0003800000 */
.L_x_1118:
[----:B------:R2:W-:Y:S01]  /*41470*/  STL [R3], R6 ;  /* 0x0000000603007387 */ /* 0x0005e20000100800 */
[----:B------:R-:W-:Y:S05]  /*41480*/  BRA `(.L_x_1120) ;  /* 0x0000000000187947 */ /* 0x000fea0003800000 */
.L_x_1114:
[----:B------:R-:W-:Y:S01]  /*41490*/  VIADD R5, R32, 0x8 ;  /* 0x0000000820057836 */ /* 0x000fe20000000000 */
[----:B------:R-:W-:Y:S02]  /*414a0*/  R2UR UR4, R14 ;  /* 0x000000000e0472ca */ /* 0x000fe400000e0000 */
[----:B------:R-:W-:Y:S02]  /*414b0*/  R2UR UR5, R15 ;  /* 0x000000000f0572ca */ /* 0x000fe400000e0000 */
[----:B------:R-:W-:-:S05]  /*414c0*/  IADD3 R4, P0, PT, R44, R5, RZ ;  /* 0x000000052c047210 */ /* 0x000fca0007f1e0ff */
[----:B------:R-:W-:-:S06]  /*414d0*/  IMAD.X R5, RZ, RZ, R45, P0 ;  /* 0x000000ffff057224 */ /* 0x000fcc00000e062d */
[----:B------:R0:W-:Y:S02]  /*414e0*/  ST.E.64 desc[UR4][R4.64+0x20], RZ ;  /* 0x000020ff04007985 */ /* 0x0001e4000c101b04 */
.L_x_1120:
[----:B------:R-:W-:Y:S05]  /*414f0*/  BSYNC B4 ;  /* 0x0000000000047941 */ /* 0x000fea0003800000 */
.L_x_1113:
[----:B------:R-:W-:Y:S02]  /*41500*/  VIADD R35, R35, 0x2 ;  /* 0x0000000223237836 */ /* 0x000fe40000000000 */
[----:B------:R-:W-:Y:S01]  /*41510*/  VIADD R32, R32, 0x10 ;  /* 0x0000001020207836 */ /* 0x000fe20000000000 */
[----:B------:R-:W-:Y:S06]  /*41520*/  @P2 BRA `(.L_x_1121) ;  /* 0xfffffff000682947 */ /* 0x000fec000383ffff */
[----:B------:R-:W-:Y:S05]  /*41530*/  BSYNC B3 ;  /* 0x0000000000037941 */ /* 0x000fea0003800000 */
.L_x_1105:
[----:B------:R-:W-:-:S07]  /*41540*/  IMAD.MOV.U32 R32, RZ, RZ, R16 ;  /* 0x000000ffff207224 */ /* 0x000fce00078e0010 */
.L_x_1104:
[----:B------:R-:W-:Y:S05]  /*41550*/  BSYNC B2 ;  /* 0x0000000000027941 */ /* 0x000fea0003800000 */
.L_x_1103:
[----:B------:R-:W-:-:S13]  /*41560*/  ISETP.NE.AND P0, PT, R42, RZ, PT ;  /* 0x000000ff2a00720c */ /* 0x000fda0003f05270 */
        /* <DEDUP_REMOVED lines=63> */
.L_x_1124:
[----:B------:R-:W-:Y:S01]  /*41960*/  IMAD.MOV.U32 R4, RZ, RZ, 0x5272 ;  /* 0x00005272ff047424 */ /* 0x000fe200078e00ff */
[----:B------:R-:W-:Y:S01]  /*41970*/  PLOP3.LUT P0, PT, PT, PT, PT, 0x8, 0x80 ;  /* 0x000000000080781c */ /* 0x000fe20003f0e170 */
[----:B------:R-:W-:-:S03]  /*41980*/  IMAD.MOV.U32 R37, RZ, RZ, -0x1 ;  /* 0xffffffffff257424 */ /* 0x000fc600078e00ff */
[----:B------:R0:W-:Y:S09]  /*41990*/  STL [R3], R4 ;  /* 0x0000000403007387 */ /* 0x0001f20000100800 */
.L_x_1125:
[----:B------:R-:W-:Y:S05]  /*419a0*/  BSYNC B2 ;  /* 0x0000000000027941 */ /* 0x000fea0003800000 */
.L_x_1123:
        /* <DEDUP_REMOVED lines=31> */
.L_x_1127:
[----:B------:R-:W-:Y:S05]  /*41ba0*/  BSYNC B2 ;  /* 0x0000000000027941 */ /* 0x000fea0003800000 */
.L_x_1126:
[----:B------:R3:W-:Y:S01]  /*41bb0*/  STL [R3], R6 ;  /* 0x0000000603007387 */ /* 0x0007e20000100800 */
[----:B------:R-:W-:Y:S05]  /*41bc0*/  BRA `(.L_x_1102) ;  /* 0x0000000000147947 */ /* 0x000fea0003800000 */
.L_x_1122:
[----:B------:R-:W-:Y:S02]  /*41bd0*/  R2UR UR4, R14 ;  /* 0x000000000e0472ca */ /* 0x000fe400000e0000 */
[----:B------:R-:W-:Y:S02]  /*41be0*/  R2UR UR5, R15 ;  /* 0x000000000f0572ca */ /* 0x000fe400000e0000 */
[----:B------:R-:W-:-:S05]  /*41bf0*/  LEA R4, P0, R32, R44, 0x3 ;  /* 0x0000002c20047211 */ /* 0x000fca00078018ff */
[----:B------:R-:W-:-:S06]  /*41c00*/  IMAD.X R5, RZ, RZ, R45, P0 ;  /* 0x000000ffff057224 */ /* 0x000fcc00000e062d */
[----:B------:R4:W-:Y:S02]  /*41c10*/  ST.E.64 desc[UR4][R4.64+0x20], RZ ;  /* 0x000020ff04007985 */ /* 0x0009e4000c101b04 */
.L_x_1102:
[----:B------:R-:W-:Y:S05]  /*41c20*/  BSYNC B1 ;  /* 0x0000000000017941 */ /* 0x000fea0003800000 */
.L_x_1101:
[----:B01234-:R-:W0:Y:S01]  /*41c30*/  LDS.128 R4, [R36] ;  /* 0x0000000024047984 */ /* 0x01fe220000000c00 */
        /* <DEDUP_REMOVED lines=63> */
.L_x_1131:
[----:B------:R-:W-:Y:S05]  /*42030*/  BSYNC B2 ;  /* 0x0000000000027941 */ /* 0x000fea0003800000 */
.L_x_1130:
        /* <DEDUP_REMOVED lines=32> */
.L_x_1133:
[----:B------:R-:W-:Y:S05]  /*42240*/  BSYNC B2 ;  /* 0x0000000000027941 */ /* 0x000fea0003800000 */
.L_x_1132:
[----:B------:R1:W-:Y:S01]  /*42250*/  STL [R3], R6 ;  /* 0x0000000603007387 */ /* 0x0003e20000100800 */
[----:B------:R-:W-:Y:S05]  /*42260*/  BRA `(.L_x_1134) ;  /* 0x0000000000147947 */ /* 0x000fea0003800000 */
.L_x_1129:
[----:B------:R-:W-:Y:S02]  /*42270*/  R2UR UR4, R14 ;  /* 0x000000000e0472ca */ /* 0x000fe400000e0000 */
[----:B------:R-:W-:Y:S02]  /*42280*/  R2UR UR5, R15 ;  /* 0x000000000f0572ca */ /* 0x000fe400000e0000 */
[----:B------:R-:W-:-:S05]  /*42290*/  LEA R4, P0, R13, R34, 0x2 ;  /* 0x000000220d047211 */ /* 0x000fca00078010ff */
[----:B------:R-:W-:-:S06]  /*422a0*/  IMAD.X R5, RZ, RZ, R35, P0 ;  /* 0x000000ffff057224 */ /* 0x000fcc00000e0623 */
[----:B------:R0:W-:Y:S02]  /*422b0*/  ST.E desc[UR4][R4.64+0x20], R33 ;  /* 0x0000202104007985 */ /* 0x0001e4000c101904 */
.L_x_1134:
[----:B------:R-:W-:Y:S05]  /*422c0*/  BSYNC B1 ;  /* 0x0000000000017941 */ /* 0x000fea0003800000 */
.L_x_1128:
[----:B------:R-:W-:Y:S01]  /*422d0*/  ISETP.GE.AND P0, PT, R20, 0x1, PT ;  /* 0x000000011400780c */ /* 0x000fe20003f06270 */
[----:B------:R-:W-:-:S12]  /*422e0*/  BSSY B1, `(.L_x_1135) ;  /* 0x000016a000017945 */ /* 0x000fd80003800000 */
[----:B------:R-:W-:Y:S05]  /*422f0*/  @!P0 BRA `(.L_x_1136) ;  /* 0x0000001400a08947 */ /* 0x000fea0003800000 */
[----:B------:R-:W-:Y:S01]  /*42300*/  ISETP.NE.AND P0, PT, R41, RZ, PT ;  /* 0x000000ff2900720c */ /* 0x000fe20003f05270 */
[----:B------:R-:W-:Y:S01]  /*42310*/  BSSY B2, `(.L_x_1137) ;  /* 0x00000f2000027945 */ /* 0x000fe20003800000 */
[----:B------:R-:W-:-:S11]  /*42320*/  IMAD.MOV.U32 R32, RZ, RZ, RZ ;  /* 0x000000ffff207224 */ /* 0x000fd600078e00ff */
[----:B------:R-:W-:Y:S05]  /*42330*/  @!P0 BRA `(.L_x_1138) ;  /* 0x0000000c00bc8947 */ /* 0x000fea0003800000 */
[----:B------:R-:W-:Y:S01]  /*42340*/  BSSY B3, `(.L_x_1139) ;  /* 0x00000ed000037945 */ /* 0x000fe20003800000 */
[----:B------:R-:W-:Y:S01]  /*42350*/  ISETP.NE.AND P2, PT, R33, -0x1, PT ;  /* 0xffffffff2100780c */ /* 0x000fe20003f45270 */
[----:B------:R-:W-:-:S12]  /*42360*/  IMAD.MOV.U32 R35, RZ, RZ, RZ ;  /* 0x000000ffff237224 */ /* 0x000fd800078e00ff */
.L_x_1156:
[----:B01-3--:R-:W-:Y:S01]  /*42370*/  @!P2 IMAD.MOV.U32 R4, RZ, RZ, 0x5368 ;  /* 0x00005368ff04a424 */ /* 0x00bfe200078e00ff */
[----:B------:R-:W-:Y:S05]  /*42380*/  YIELD ;  /* 0x0000000000007946 */ /* 0x000fea0003800000 */
[----:B------:R0:W-:Y:S01]  /*42390*/  @!P2 STL [R3], R4 ;  /* 0x000000040300a387 */ /* 0x0001e20000100800 */
[----:B------:R-:W-:Y:S04]  /*423a0*/  BSSY B4, `(.L_x_1140) ;  /* 0x000006e000047945 */ /* 0x000fe80003800000 */
[----:B--2---:R-:W-:Y:S05]  /*423b0*/  @!P2 BRA `(.L_x_1141) ;  /* 0x0000000400b0a947 */ /* 0x004fea0003800000 */
[----:B------:R-:W2:Y:S01]  /*423c0*/  S2R R5, SR_CgaCtaId ;  /* 0x0000000000057919 */ /* 0x000ea20000008800 */
[----:B------:R-:W-:Y:S02]  /*423d0*/  MOV R32, 0x400 ;  /* 0x0000040000207802 */ /* 0x000fe40000000f00 */
[----:B------:R-:W-:Y:S02]  /*423e0*/  R2UR UR4, R14 ;  /* 0x000000000e0472ca */ /* 0x000fe400000e0000 */
[----:B------:R-:W-:Y:S02]  /*423f0*/  R2UR UR5, R15 ;  /* 0x000000000f0572ca */ /* 0x000fe400000e0000 */
[----:B--2---:R-:W-:-:S05]  /*42400*/  LEA R32, R5, R32, 0x18 ;  /* 0x0000002005207211 */ /* 0x004fca00078ec0ff */
[----:B01----:R-:W0:Y:S02]  /*42410*/  LDS.128 R4, [R32] ;  /* 0x0000000020047984 */ /* 0x003e240000000c00 */
        /* <DEDUP_REMOVED lines=61> */
.L_x_1144:
[----:B------:R-:W-:Y:S05]  /*427f0*/  BSYNC B5 ;  /* 0x0000000000057941 */ /* 0x000fea0003800000 */
.L_x_1143:
        /* <DEDUP_REMOVED lines=32> */
.L_x_1146:
[----:B------:R-:W-:Y:S05]  /*42a00*/  BSYNC B5 ;  /* 0x0000000000057941 */ /* 0x000fea0003800000 */
.L_x_1145:
[----:B------:R2:W-:Y:S01]  /*42a10*/  STL [R3], R6 ;  /* 0x0000000603007387 */ /* 0x0005e20000100800 */
[----:B------:R-:W-:Y:S05]  /*42a20*/  BRA `(.L_x_1141) ;  /* 0x0000000000147947 */ /* 0x000fea0003800000 */
.L_x_1142:
[----:B------:R-:W-:Y:S02]  /*42a30*/  R2UR UR4, R14 ;  /* 0x000000000e0472ca */ /* 0x000fe400000e0000 */
[----:B------:R-:W-:Y:S02]  /*42a40*/  R2UR UR5, R15 ;  /* 0x000000000f0572ca */ /* 0x000fe400000e0000 */
[----:B------:R-:W-:-:S05]  /*42a50*/  LEA R4, P0, R35, R36, 0x3 ;  /* 0x0000002423047211 */ /* 0x000fca00078018ff */
[----:B------:R-:W-:-:S06]  /*42a60*/  IMAD.X R5, RZ, RZ, R37, P0 ;  /* 0x000000ffff057224 */ /* 0x000fcc00000e0625 */
[----:B------:R3:W-:Y:S02]  /*42a70*/  ST.E.64 desc[UR4][R4.64+0x20], RZ ;  /* 0x000020ff04007985 */ /* 0x0007e4000c101b04 */
.L_x_1141:
[----:B------:R-:W-:Y:S05]  /*42a80*/  BSYNC B4 ;  /* 0x0000000000047941 */ /* 0x000fea0003800000 */
.L_x_1140:
[----:B------:R-:W-:Y:S01]  /*42a90*/  ISETP.NE.AND P0, PT, R33, -0x1, PT ;  /* 0xffffffff2100780c */ /* 0x000fe20003f05270 */
[----:B------:R-:W-:-:S12]  /*42aa0*/  BSSY B4, `(.L_x_1147) ;  /* 0x0000073000047945 */ /* 0x000fd80003800000 */
[----:B------:R-:W-:Y:S05]  /*42ab0*/  @!P0 BRA `(.L_x_1148) ;  /* 0x0000000400bc8947 */ /* 0x000fea0003800000 */
[----:B---3--:R-:W3:Y:S01]  /*42ac0*/  S2R R5, SR_CgaCtaId ;  /* 0x0000000000057919 */ /* 0x008ee20000008800 */
[----:B------:R-:W-:Y:S02]  /*42ad0*/  MOV R32, 0x400 ;  /* 0x0000040000207802 */ /* 0x000fe40000000f00 */
[----:B------:R-:W-:Y:S02]  /*42ae0*/  R2UR UR4, R14 ;  /* 0x000000000e0472ca */ /* 0x000fe400000e0000 */
[----:B------:R-:W-:Y:S02]  /*42af0*/  R2UR UR5, R15 ;  /* 0x000000000f0572ca */ /* 0x000fe400000e0000 */
[----:B---3--:R-:W-:-:S05]  /*42b00*/  LEA R32, R5, R32, 0x18 ;  /* 0x0000002005207211 */ /* 0x008fca00078ec0ff */
[----:B012---:R-:W0:Y:S02]  /*42b10*/  LDS.128 R4, [R32] ;  /* 0x0000000020047984 */ /* 0x007e240000000c00 */
[----:B0-----:R-:W-:-:S05]  /*42b20*/  IMAD.WIDE R44, R33, 0x10, R4 ;  /* 0x00000010212c7825 */ /* 0x001fca00078e0204 */
[----:B------:R-:W2:Y:S01]  /*42b30*/  LD.E R37, desc[UR4][R44.64+0xc] ;  /* 0x00000c042c257980 */ /* 0x000ea2000c101900 */
[----:B------:R-:W-:-:S05]  /*42b40*/  VIADD R34, R35, 0x1 ;  /* 0x0000000123227836 */ /* 0x000fca0000000000 */
        /* <DEDUP_REMOVED lines=57> */
.L_x_1151:
[----:B------:R-:W-:Y:S01]  /*42ee0*/  IMAD.MOV.U32 R4, RZ, RZ, 0x5272 ;  /* 0x00005272ff047424 */ /* 0x000fe200078e00ff */
[----:B------:R-:W-:Y:S01]  /*42ef0*/  PLOP3.LUT P0, PT, PT, PT, PT, 0x8, 0x80 ;  /* 0x000000000080781c */ /* 0x000fe20003f0e170 */
[----:B------:R-:W-:-:S03]  /*42f00*/  IMAD.MOV.U32 R43, RZ, RZ, -0x1 ;  /* 0xffffffffff2b7424 */ /* 0x000fc600078e00ff */
[----:B------:R0:W-:Y:S09]  /*42f10*/  STL [R3], R4 ;  /* 0x0000000403007387 */ /* 0x0001f20000100800 */
.L_x_1152:
[----:B------:R-:W-:Y:S05]  /*42f20*/  BSYNC B5 ;  /* 0x0000000000057941 */ /* 0x000fea0003800000 */
.L_x_1150:
        /* <DEDUP_REMOVED lines=31> */
.L_x_1154:
[----:B------:R-:W-:Y:S05]  /*43120*/  BSYNC B5 ;  /* 0x0000000000057941 */ /* 0x000fea0003800000 */
.L_x_1153:
[----:B------:R2:W-:Y:S01]  /*43130*/  STL [R3], R6 ;  /* 0x0000000603007387 */ /* 0x0005e20000100800 */
[----:B------:R-:W-:Y:S05]  /*43140*/  BRA `(.L_x_1155) ;  /* 0x0000000000207947 */ /* 0x000fea0003800000 */
.L_x_1149:
[----:B------:R-:W-:Y:S02]  /*43150*/  R2UR UR4, R14 ;  /* 0x000000000e0472ca */ /* 0x000fe400000e0000 */
[----:B------:R-:W-:Y:S02]  /*43160*/  R2UR UR5, R15 ;  /* 0x000000000f0572ca */ /* 0x000fe400000e0000 */
[----:B------:R-:W-:-:S05]  /*43170*/  LEA R4, P0, R34, R44, 0x3 ;  /* 0x0000002c22047211 */ /* 0x000fca00078018ff */
[----:B------:R-:W-:-:S06]  /*43180*/  IMAD.X R5, RZ, RZ, R45, P0 ;  /* 0x000000ffff057224 */ /* 0x000fcc00000e062d */
[----:B------:R0:W-:Y:S01]  /*43190*/  ST.E.64 desc[UR4][R4.64+0x20], RZ ;  /* 0x000020ff04007985 */ /* 0x0001e2000c101b04 */
[----:B------:R-:W-:Y:S05]  /*431a0*/  BRA `(.L_x_1155) ;  /* 0x0000000000087947 */ /* 0x000fea0003800000 */
.L_x_1148:
[----:B0--3--:R-:W-:-:S05]  /*431b0*/  IMAD.MOV.U32 R4, RZ, RZ, 0x5368 ;  /* 0x00005368ff047424 */ /* 0x009fca00078e00ff */
[----:B------:R3:W-:Y:S02]  /*431c0*/  STL [R3], R4 ;  /* 0x0000000403007387 */ /* 0x0007e40000100800 */
.L_x_1155:
[----:B------:R-:W-:Y:S05]  /*431d0*/  BSYNC B4 ;  /* 0x0000000000047941 */ /* 0x000fea0003800000 */
.L_x_1147:
[----:B------:R-:W-:-:S05]  /*431e0*/  VIADD R35, R35, 0x2 ;  /* 0x0000000223237836 */ /* 0x000fca0000000000 */
[----:B------:R-:W-:-:S13]  /*431f0*/  ISETP.NE.AND P0, PT, R35, R16, PT ;  /* 0x000000102300720c */ /* 0x000fda0003f05270 */
[----:B------:R-:W-:Y:S05]  /*43200*/  @P0 BRA `(.L_x_1156) ;  /* 0xfffffff000580947 */ /* 0x000fea000383ffff */
[----:B------:R-:W-:Y:S05]  /*43210*/  BSYNC B3 ;  /* 0x0000000000037941 */ /* 0x000fea0003800000 */
.L_x_1139:
[----:B------:R-:W-:-:S07]  /*43220*/  IMAD.MOV.U32 R32, RZ, RZ, R16 ;  /* 0x000000ffff207224 */ /* 0x000fce00078e0010 */
.L_x_1138:
[----:B------:R-:W-:Y:S05]  /*43230*/  BSYNC B2 ;  /* 0x0000000000027941 */ /* 0x000fea0003800000 */
.L_x_1137:
[----:B------:R-:W-:-:S13]  /*43240*/  ISETP.NE.AND P0, PT, R42, RZ, PT ;  /* 0x000000ff2a00720c */ /* 0x000fda0003f05270 */
[----:B------:R-:W-:Y:S05]  /*43250*/  @!P0 BRA `(.L_x_1136) ;  /* 0x0000000400c88947 */ /* 0x000fea0003800000 */
[----:B------:R-:W-:-:S13]  /*43260*/  ISETP.NE.AND P0, PT, R33, -0x1, PT ;  /* 0xffffffff2100780c */ /* 0x000fda0003f05270 */
        /* <DEDUP_REMOVED lines=66> */
.L_x_1160:
[----:B------:R-:W-:Y:S01]  /*43690*/  IMAD.MOV.U32 R4, RZ, RZ, 0x5272 ;  /* 0x00005272ff047424 */ /* 0x000fe200078e00ff */
[----:B------:R-:W-:Y:S01]  /*436a0*/  PLOP3.LUT P0, PT, PT, PT, PT, 0x8, 0x80 ;  /* 0x000000000080781c */ /* 0x000fe20003f0e170 */
[----:B------:R-:W-:-:S03]  /*436b0*/  IMAD.MOV.U32 R37, RZ, RZ, -0x1 ;  /* 0xffffffffff257424 */ /* 0x000fc600078e00ff */
[----:B------:R0:W-:Y:S09]  /*436c0*/  STL [R3], R4 ;  /* 0x0000000403007387 */ /* 0x0001f20000100800 */
.L_x_1161:
[----:B------:R-:W-:Y:S05]  /*436d0*/  BSYNC B2 ;  /* 0x0000000000027941 */ /* 0x000fea0003800000 */
.L_x_1159:
        /* <DEDUP_REMOVED lines=31> */
.L_x_1163:
[----:B------:R-:W-:Y:S05]  /*438d0*/  BSYNC B2 ;  /* 0x0000000000027941 */ /* 0x000fea0003800000 */
.L_x_1162:
[----:B------:R2:W-:Y:S01]  /*438e0*/  STL [R3], R6 ;  /* 0x0000000603007387 */ /* 0x0005e20000100800 */
[----:B------:R-:W-:Y:S05]  /*438f0*/  BRA `(.L_x_1136) ;  /* 0x0000000000207947 */ /* 0x000fea0003800000 */
.L_x_1158:
[----:B------:R-:W-:Y:S02]  /*43900*/  R2UR UR4, R14 ;  /* 0x000000000e0472ca */ /* 0x000fe400000e0000 */
[----:B------:R-:W-:Y:S02]  /*43910*/  R2UR UR5, R15 ;  /* 0x000000000f0572ca */ /* 0x000fe400000e0000 */
[----:B------:R-:W-:-:S05]  /*43920*/  LEA R4, P0, R32, R36, 0x3 ;  /* 0x0000002420047211 */ /* 0x000fca00078018ff */
[----:B------:R-:W-:-:S06]  /*43930*/  IMAD.X R5, RZ, RZ, R37, P0 ;  /* 0x000000ffff057224 */ /* 0x000fcc00000e0625 */
[----:B------:R0:W-:Y:S01]  /*43940*/  ST.E.64 desc[UR4][R4.64+0x20], RZ ;  /* 0x000020ff04007985 */ /* 0x0001e2000c101b04 */
[----:B------:R-:W-:Y:S05]  /*43950*/  BRA `(.L_x_1136) ;  /* 0x0000000000087947 */ /* 0x000fea0003800000 */
.L_x_1157:
[----:B01-3--:R-:W-:-:S05]  /*43960*/  IMAD.MOV.U32 R4, RZ, RZ, 0x5368 ;  /* 0x00005368ff047424 */ /* 0x00bfca00078e00ff */
[----:B------:R4:W-:Y:S02]  /*43970*/  STL [R3], R4 ;  /* 0x0000000403007387 */ /* 0x0009e40000100800 */
.L_x_1136:
[----:B------:R-:W-:Y:S05]  /*43980*/  BSYNC B1 ;  /* 0x0000000000017941 */ /* 0x000fea0003800000 */
.L_x_1135:
[----:B------:R-:W-:-:S05]  /*43990*/  VIADD R13, R13, 0x1 ;  /* 0x000000010d0d7836 */ /* 0x000fca0000000000 */
[----:B------:R-:W-:-:S13]  /*439a0*/  ISETP.NE.AND P0, PT, R13, R30, PT ;  /* 0x0000001e0d00720c */ /* 0x000fda0003f05270 */
[----:B------:R-:W-:Y:S05]  /*439b0*/  @P0 BRA `(.L_x_1164) ;  /* 0xffffffc800700947 */ /* 0x000fea000383ffff */
.L_x_1100:
[----:B01-34-:R-:W-:Y:S02]  /*439c0*/  IMAD.MOV.U32 R4, RZ, RZ, R0 ;  /* 0x000000ffff047224 */ /* 0x01bfe400078e0000 */
[----:B------:R-:W-:-:S04]  /*439d0*/  IMAD.MOV.U32 R5, RZ, RZ, 0x0 ;  /* 0x00000000ff057424 */ /* 0x000fc800078e00ff */
[----:B--2---:R-:W-:Y:S05]  /*439e0*/  RET.REL.NODEC R4 `(_Z5entryPcS_PiPxS1_S0_S0_P19HostDeviceInterfacei) ;  /* 0xfffffbc404847950 */ /* 0x004fea0003c3ffff */
        .type           $_Z5entryPcS_PiPxS1_S0_S0_P19HostDeviceInterfacei$_Z41invoke_java_lang_StringBuilder_toString9_PciPi,@function
        .size           $_Z5entryPcS_PiPxS1_S0_S0_P19HostDeviceInterfacei$_Z41invoke_java_lang_StringBuilder_toString9_PciPi,($_Z5entryPcS_PiPxS1_S0_S0_P19HostDeviceInterfacei$_Z47edu_syr_pcpratts_rootbeer_runtime_HamaPeer_sendPciiPi - $_Z5entryPcS_PiPxS1_S0_S0_P19HostDeviceInterfacei$_Z41invoke_java_lang_StringBuilder_toString9_PciPi)
$_Z5entryPcS_PiPxS1_S0_S0_P19HostDeviceInterfacei$_Z41invoke_java_lang_StringBuilder_toString9_PciPi:
[----:B------:R-:W-:-:S05]  /*439f0*/  VIADD R1, R1, 0xffffffa0 ;  /* 0xffffffa001017836 */ /* 0x000fca0000000000 */
[----:B------:R-:W-:Y:S04]  /*43a00*/  STL [R1+0x58], R47 ;  /* 0x0000582f01007387 */ /* 0x000fe80000100800 */
        /* <DEDUP_REMOVED lines=11> */
[----:B------:R-:W-:Y:S04]  /*43ac0*/  STL [R1], R2 ;  /* 0x0000000201007387 */ /* 0x000fe80000100800 */
[----:B------:R0:W-:Y:S04]  /*43ad0*/  STL [R1+0x2c], R26 ;  /* 0x00002c1a01007387 */ /* 0x0001e80000100800 */
[----:B------:R1:W-:Y:S04]  /*43ae0*/  STL [R1+0x28], R25 ;  /* 0x0000281901007387 */ /* 0x0003e80000100800 */
[----:B------:R2:W-:Y:S01]  /*43af0*/  STL [R1+0x24], R24 ;  /* 0x0000241801007387 */ /* 0x0005e20000100800 */
[----:B0-----:R-:W0:Y:S05]  /*43b00*/  BMOV.32.CLEAR R26, B11 ;  /* 0x000000000b1a7355 */ /* 0x001e2a0000100000 */
[----:B------:R3:W-:Y:S01]  /*43b10*/  STL [R1+0x20], R23 ;  /* 0x0000201701007387 */ /* 0x0007e20000100800 */
[----:B-1----:R-:W1:Y:S05]  /*43b20*/  BMOV.32.CLEAR R25, B10 ;  /* 0x000000000a197355 */ /* 0x002e6a0000100000 */
[----:B------:R4:W-:Y:S01]  /*43b30*/  STL [R1+0x1c], R22 ;  /* 0x00001c1601007387 */ /* 0x0009e20000100800 */
[----:B--2---:R-:W2:Y:S05]  /*43b40*/  BMOV.32.CLEAR R24, B9 ;  /* 0x0000000009187355 */ /* 0x004eaa0000100000 */
[----:B------:R5:W-:Y:S01]  /*43b50*/  STL [R1+0x10], R19 ;  /* 0x0000101301007387 */ /* 0x000be20000100800 */
[----:B---3--:R-:W3:Y:S05]  /*43b60*/  BMOV.32.CLEAR R23, B8 ;  /* 0x0000000008177355 */ /* 0x008eea0000100000 */
[----:B----4-:R-:W4:Y:S05]  /*43b70*/  BMOV.32.CLEAR R22, B7 ;  /* 0x0000000007167355 */ /* 0x010f2a0000100000 */
[----:B-----5:R-:W0:Y:S05]  /*43b80*/  BMOV.32.CLEAR R19, B6 ;  /* 0x0000000006137355 */ /* 0x020e2a0000100000 */
[----:B------:R5:W-:Y:S04]  /*43b90*/  STL [R1+0x40], R31 ;  /* 0x0000401f01007387 */ /* 0x000be80000100800 */
[----:B------:R1:W-:Y:S04]  /*43ba0*/  STL [R1+0x3c], R30 ;  /* 0x00003c1e01007387 */ /* 0x0003e80000100800 */
[----:B------:R2:W-:Y:S01]  /*43bb0*/  STL [R1+0x38], R29 ;  /* 0x0000381d01007387 */ /* 0x0005e20000100800 */
[----:B-----5:R-:W-:-:S03]  /*43bc0*/  IMAD.MOV.U32 R31, RZ, RZ, R5 ;  /* 0x000000ffff1f7224 */ /* 0x020fc600078e0005 */
[----:B------:R5:W-:Y:S01]  /*43bd0*/  STL [R1+0x34], R28 ;  /* 0x0000341c01007387 */ /* 0x000be20000100800 */
[----:B-1----:R-:W-:Y:S02]  /*43be0*/  IMAD.MOV.U32 R30, RZ, RZ, R4 ;  /* 0x000000ffff1e7224 */ /* 0x002fe400078e0004 */
[----:B--2---:R-:W-:Y:S02]  /*43bf0*/  IMAD.MOV.U32 R29, RZ, RZ, R9 ;  /* 0x000000ffff1d7224 */ /* 0x004fe400078e0009 */
[----:B-----5:R-:W-:Y:S01]  /*43c00*/  IMAD.MOV.U32 R28, RZ, RZ, R8 ;  /* 0x000000ffff1c7224 */ /* 0x020fe200078e0008 */
[----:B------:R-:W1:Y:S01]  /*43c10*/  LDC.64 R36, c[0x0][0x358] ;  /* 0x0000d600ff247b82 */ /* 0x000e620000000a00 */
[----:B------:R-:W-:Y:S01]  /*43c20*/  ISETP.NE.AND P0, PT, R6, -0x1, PT ;  /* 0xffffffff0600780c */ /* 0x000fe20003f05270 */
[----:B------:R-:W-:Y:S05]  /*43c30*/  YIELD ;  /* 0x0000000000007946 */ /* 0x000fea0003800000 */
[----:B------:R-:W-:Y:S07]  /*43c40*/  BSSY B9, `(.L_x_1165) ;  /* 0x000bd3a000097945 */ /* 0x000fee0003800000 */
[----:B------:R-:W-:-:S02]  /*43c50*/  @!P0 IMAD.MOV.U32 R3, RZ, RZ, -0x2 ;  /* 0xfffffffeff038424 */ /* 0x000fc400078e00ff */
[----:B------:R-:W-:Y:S01]  /*43c60*/  @!P0 IMAD.MOV.U32 R4, RZ, RZ, -0x1 ;  /* 0xffffffffff048424 */ /* 0x000fe200078e00ff */
[----:B-1----:R-:W-:Y:S02]  /*43c70*/  @!P0 R2UR UR4, R36 ;  /* 0x00000000240482ca */ /* 0x002fe400000e0000 */
[----:B------:R-:W-:-:S13]  /*43c80*/  @!P0 R2UR UR5, R37 ;  /* 0x00000000250582ca */ /* 0x000fda00000e0000 */
[----:B------:R1:W-:Y:S01]  /*43c90*/  @!P0 ST.E desc[UR4][R28.64], R3 ;  /* 0x000000031c008985 */ /* 0x0003e2000c101904 */
[----:B0--34-:R-:W-:Y:S05]  /*43ca0*/  @!P0 BRA `(.L_x_1166) ;  /* 0x00000bd000cc8947 */ /* 0x019fea0003800000 */
[----:B------:R-:W0:Y:S01]  /*43cb0*/  S2UR UR5, SR_CgaCtaId ;  /* 0x00000000000579c3 */ /* 0x000e220000008800 */
[----:B------:R-:W-:Y:S02]  /*43cc0*/  UMOV UR4, 0x400 ;  /* 0x0000040000047882 */ /* 0x000fe40000000000 */
[----:B0-----:R-:W-:Y:S01]  /*43cd0*/  ULEA UR4, UR5, UR4, 0x18 ;  /* 0x0000000405047291 */ /* 0x001fe2000f8ec0ff */
[----:B------:R-:W-:-:S05]  /*43ce0*/  R2UR UR5, R37 ;  /* 0x00000000250572ca */ /* 0x000fca00000e0000 */
[----:B------:R-:W-:Y:S01]  /*43cf0*/  IMAD.U32 R2, RZ, RZ, UR4 ;  /* 0x00000004ff027e24 */ /* 0x000fe2000f8e00ff */
[----:B------:R-:W-:-:S04]  /*43d00*/  R2UR UR4, R36 ;  /* 0x00000000240472ca */ /* 0x000fc800000e0000 */
[----:B------:R-:W0:Y:S02]  /*43d10*/  LDS.128 R8, [R2] ;  /* 0x0000000002087984 */ /* 0x000e240000000c00 */
[----:B0-----:R-:W-:-:S07]  /*43d20*/  IMAD.WIDE R12, R6, 0x10, R8 ;  /* 0x00000010060c7825 */ /* 0x001fce00078e0208 */
[----:B------:R-:W2:Y:S01]  /*43d30*/  LD.E R0, desc[UR4][R12.64+0x4] ;  /* 0x000004040c007980 */ /* 0x000ea2000c101900 */
[----:B------:R-:W-:Y:S01]  /*43d40*/  IMAD.MOV.U32 R4, RZ, RZ, -0x1 ;  /* 0xffffffffff047424 */ /* 0x000fe200078e00ff */
[----:B--2---:R-:W-:-:S13]  /*43d50*/  ISETP.NE.AND P0, PT, R0, 0x4205, PT ;  /* 0x000042050000780c */ /* 0x004fda0003f05270 */
[----:B------:R-:W-:Y:S05]  /*43d60*/  @!P0 BRA `(.L_x_1167) ;  /* 0x00000b9400948947 */ /* 0x000fea0003800000 */
[----:B------:R-:W-:-:S13]  /*43d70*/  ISETP.NE.AND P0, PT, R0, 0x1, PT ;  /* 0x000000010000780c */ /* 0x000fda0003f05270 */
[----:B------:R-:W-:Y:S05]  /*43d80*/  @P0 BRA `(.L_x_1166) ;  /* 0x00000bd000940947 */ /* 0x000fea0003800000 */
[----:B------:R-:W-:Y:S01]  /*43d90*/  R2UR UR4, R36 ;  /* 0x00000000240472ca */ /* 0x000fe200000e0000 */
[----:B------:R-:W-:Y:S01]  /*43da0*/  IMAD.MOV.U32 R4, RZ, RZ, 0x30 ;  /* 0x00000030ff047424 */ /* 0x000fe200078e00ff */
[----:B------:R-:W-:Y:S01]  /*43db0*/  R2UR UR5, R37 ;  /* 0x00000000250572ca */ /* 0x000fe200000e0000 */
[----:B------:R-:W-:-:S12]  /*43dc0*/  IMAD.MOV.U32 R5, RZ, RZ, 0x0 ;  /* 0x00000000ff057424 */ /* 0x000fd800078e00ff */
[----:B------:R0:W2:Y:S01]  /*43dd0*/  ATOM.E.ADD.64.STRONG.GPU P0, R4, desc[UR4][R30.64+0x8], R4 ;  /* 0x800008041e04798a */ /* 0x0000a2000810f504 */
[----:B------:R-:W-:Y:S01]  /*43de0*/  BSSY B0, `(.L_x_1168) ;  /* 0x0000016000007945 */ /* 0x000fe20003800000 */
[----:B--2---:R-:W-:Y:S02]  /*43df0*/  IMAD.MOV.U32 R12, RZ, RZ, R4 ;  /* 0x000000ffff0c7224 */ /* 0x004fe400078e0004 */
[----:B------:R-:W-:Y:S01]  /*43e00*/  IMAD.MOV.U32 R13, RZ, RZ, R5 ;  /* 0x000000ffff0d7224 */ /* 0x000fe200078e0005 */
[----:B0-----:R-:W-:Y:S06]  /*43e10*/  @P0 BRA `(.L_x_1169) ;  /* 0x0000000000480947 */ /* 0x001fec0003800000 */
[----:B------:R-:W0:Y:S02]  /*43e20*/  QSPC.E.S P0, RZ, [R30+0x8] ;  /* 0x000008001eff73aa */ /* 0x000e240000000500 */
[----:B0-----:R-:W-:Y:S05]  /*43e30*/  @!P0 BRA `(.L_x_1170) ;  /* 0x0000000000288947 */ /* 0x001fea0003800000 */
[----:B------:R-:W-:Y:S01]  /*43e40*/  IMAD.MOV.U32 R4, RZ, RZ, R30 ;  /* 0x000000ffff047224 */ /* 0x000fe200078e001e */
[----:B------:R-:W-:Y:S04]  /*43e50*/  BSSY B1, `(.L_x_1171) ;  /* 0x0000007000017945 */ /* 0x000fe80003800000 */
[----:B------:R-:W-:-:S07]  /*43e60*/  MOV R5, R4 ;  /* 0x0000000400057202 */ /* 0x000fce0000000f00 */
.L_x_1172:
[----:B------:R-:W0:Y:S02]  /*43e70*/  LDS.64 R12, [R5+0x8] ;  /* 0x00000800050c7984 */ /* 0x000e240000000a00 */
[----:B0-----:R-:W-:-:S05]  /*43e80*/  IADD3 R14, P0, PT, R12, 0x30, RZ ;  /* 0x000000300c0e7810 */ /* 0x001fca0007f1e0ff */
[----:B------:R-:W-:-:S07]  /*43e90*/  IMAD.X R15, RZ, RZ, R13, P0 ;  /* 0x000000ffff0f7224 */ /* 0x000fce00000e060d */
[----:B------:R-:W0:Y:S02]  /*43ea0*/  ATOMS.CAST.SPIN.64 P0, [R5+0x8], R12, R14 ;  /* 0x0000080c0500758d */ /* 0x000e24000180040e */
[----:B0-----:R-:W-:Y:S05]  /*43eb0*/  @!P0 BRA `(.L_x_1172) ;  /* 0xfffffffc00ec8947 */ /* 0x001fea000383ffff */
[----:B------:R-:W-:Y:S05]  /*43ec0*/  BSYNC B1 ;  /* 0x0000000000017941 */ /* 0x000fea0003800000 */
.L_x_1171:
[----:B------:R-:W-:Y:S05]  /*43ed0*/  BRA `(.L_x_1169) ;  /* 0x0000000000187947 */ /* 0x000fea0003800000 */
.L_x_1170:
[----:B------:R-:W-:Y:S02]  /*43ee0*/  R2UR UR4, R36 ;  /* 0x00000000240472ca */ /* 0x000fe400000e0000 */
[----:B------:R-:W-:-:S13]  /*43ef0*/  R2UR UR5, R37 ;  /* 0x00000000250572ca */ /* 0x000fda00000e0000 */
[----:B------:R-:W2:Y:S02]  /*43f00*/  LD.E.64 R12, desc[UR4][R30.64+0x8] ;  /* 0x000008041e0c7980 */ /* 0x000ea4000c101b00 */
[----:B--2---:R-:W-:-:S05]  /*43f10*/  IADD3 R4, P0, PT, R12, 0x30, RZ ;  /* 0x000000300c047810 */ /* 0x004fca0007f1e0ff */
[----:B------:R-:W-:-:S05]  /*43f20*/  IMAD.X R5, RZ, RZ, R13, P0 ;  /* 0x000000ffff057224 */ /* 0x000fca00000e060d */
[----:B------:R0:W-:Y:S03]  /*43f30*/  ST.E.64 desc[UR4][R30.64+0x8], R4 ;  /* 0x000008041e007985 */ /* 0x0001e6000c101b04 */
.L_x_1169:
[----:B------:R-:W-:Y:S05]  /*43f40*/  BSYNC B0 ;  /* 0x0000000000007941 */ /* 0x000fea0003800000 */
.L_x_1168:
[C---:B-1----:R-:W-:Y:S01]  /*43f50*/  IADD3 R3, P0, PT, R12.reuse, 0x38, RZ ;  /* 0x000000380c037810 */ /* 0x042fe20007f1e0ff */
[----:B------:R-:W-:Y:S01]  /*43f60*/  BSSY B0, `(.L_x_1173) ;  /* 0x0000079000007945 */ /* 0x000fe20003800000 */
[--C-:B------:R-:W-:Y:S02]  /*43f70*/  SHF.R.U64 R12, R12, 0x4, R13.reuse ;  /* 0x000000040c0c7819 */ /* 0x100fe4000000120d */
[----:B------:R-:W-:Y:S01]  /*43f80*/  ISETP.LT.U32.AND P1, PT, R3, R10, PT ;  /* 0x0000000a0300720c */ /* 0x000fe20003f21070 */
[----:B------:R-:W-:Y:S01]  /*43f90*/  IMAD.X R3, RZ, RZ, R13, P0 ;  /* 0x000000ffff037224 */ /* 0x000fe200000e060d */
[----:B------:R-:W-:Y:S01]  /*43fa0*/  ISETP.NE.AND P0, PT, R12, -0x1, PT ;  /* 0xffffffff0c00780c */ /* 0x000fe20003f05270 */
[----:B------:R-:W-:-:S03]  /*43fb0*/  IMAD.MOV.U32 R0, RZ, RZ, R12 ;  /* 0x000000ffff007224 */ /* 0x000fc600078e000c */
[----:B------:R-:W-:-:S13]  /*43fc0*/  ISETP.LT.U32.AND.EX P0, PT, R3, R11, P0, P1 ;  /* 0x0000000b0300720c */ /* 0x000fda0000701110 */
[----:B------:R-:W-:Y:S01]  /*43fd0*/  @!P0 R2UR UR4, R36 ;  /* 0x00000000240482ca */ /* 0x000fe200000e0000 */
[----:B------:R-:W-:Y:S01]  /*43fe0*/  @!P0 IMAD.MOV.U32 R3, RZ, RZ, 0x5368 ;  /* 0x00005368ff038424 */ /* 0x000fe200078e00ff */
[----:B------:R-:W-:Y:S01]  /*43ff0*/  @!P0 R2UR UR5, R37 ;  /* 0x00000000250582ca */ /* 0x000fe200000e0000 */
[----:B------:R-:W-:Y:S01]  /*44000*/  @!P0 IMAD.MOV.U32 R0, RZ, RZ, -0x1 ;  /* 0xffffffffff008424 */ /* 0x000fe200078e00ff */
[----:B------:R-:W-:-:S11]  /*44010*/  @!P0 PLOP3.LUT P1, PT, PT, PT, PT, 0x8, 0x80 ;  /* 0x000000000080881c */ /* 0x000fd60003f2e170 */
[----:B------:R1:W-:Y:S01]  /*44020*/  @!P0 ST.E desc[UR4][R28.64], R3 ;  /* 0x000000031c008985 */ /* 0x0003e2000c101904 */
[----:B------:R-:W-:Y:S05]  /*44030*/  @!P0 BRA `(.L_x_1174) ;  /* 0x0000000400ac8947 */ /* 0x000fea0003800000 */
[----:B0-----:R-:W0:Y:S01]  /*44040*/  LDS.64 R4, [R2] ;  /* 0x0000000002047984 */ /* 0x001e220000000a00 */
[----:B------:R-:W-:Y:S01]  /*44050*/  SHF.R.S64 R17, RZ, 0x1c, R12 ;  /* 0x0000001cff117819 */ /* 0x000fe2000000100c */
[----:B-1----:R-:W-:Y:S01]  /*44060*/  IMAD.MOV.U32 R3, RZ, RZ, 0xb59 ;  /* 0x00000b59ff037424 */ /* 0x002fe200078e00ff */
[C---:B------:R-:W-:Y:S01]  /*44070*/  R2UR UR8, R36.reuse ;  /* 0x00000000240872ca */ /* 0x040fe200000e0000 */
[----:B------:R-:W-:Y:S01]  /*44080*/  IMAD.MOV.U32 R11, RZ, RZ, 0x30 ;  /* 0x00000030ff0b7424 */ /* 0x000fe200078e00ff */
[C---:B------:R-:W-:Y:S01]  /*44090*/  R2UR UR9, R37.reuse ;  /* 0x00000000250972ca */ /* 0x040fe200000e0000 */
[----:B------:R-:W-:Y:S01]  /*440a0*/  IMAD.MOV.U32 R7, RZ, RZ, 0x1 ;  /* 0x00000001ff077424 */ /* 0x000fe200078e00ff */
[C---:B------:R-:W-:Y:S01]  /*440b0*/  R2UR UR12, R36.reuse ;  /* 0x00000000240c72ca */ /* 0x040fe200000e0000 */
[----:B------:R-:W-:Y:S01]  /*440c0*/  IMAD.MOV.U32 R15, RZ, RZ, -0x1 ;  /* 0xffffffffff0f7424 */ /* 0x000fe200078e00ff */
[C---:B------:R-:W-:Y:S01]  /*440d0*/  R2UR UR13, R37.reuse ;  /* 0x00000000250d72ca */ /* 0x040fe200000e0000 */
[----:B------:R-:W-:Y:S01]  /*440e0*/  IMAD.MOV.U32 R8, RZ, RZ, 0x20 ;  /* 0x00000020ff087424 */ /* 0x000fe200078e00ff */
[----:B------:R-:W-:Y:S01]  /*440f0*/  R2UR UR14, R36 ;  /* 0x00000000240e72ca */ /* 0x000fe200000e0000 */
[----:B------:R-:W-:Y:S01]  /*44100*/  IMAD.MOV.U32 R9, RZ, RZ, 0x0 ;  /* 0x00000000ff097424 */ /* 0x000fe200078e00ff */
        /* <DEDUP_REMOVED lines=9> */
[----:B------:R-:W-:Y:S02]  /*441a0*/  SHF.R.S32.HI R27, RZ, 0x1c, R12 ;  /* 0x0000001cff1b7819 */ /* 0x000fe4000001140c */
[----:B0-----:R-:W-:-:S05]  /*441b0*/  IADD3 R4, P0, PT, R4, R17, RZ ;  /* 0x0000001104047210 */ /* 0x001fca0007f1e0ff */
[----:B------:R-:W-:-:S05]  /*441c0*/  IMAD.X R5, R5, 0x1, R27, P0 ;  /* 0x0000000105057824 */ /* 0x000fca00000e061b */
[----:B------:R0:W-:Y:S04]  /*441d0*/  ST.E desc[UR8][R4.64+0x4], R3 ;  /* 0x0000040304007985 */ /* 0x0001e8000c101908 */
[----:B------:R0:W-:Y:S04]  /*441e0*/  ST.E desc[UR12][R4.64+0x8], R11 ;  /* 0x0000080b04007985 */ /* 0x0001e8000c10190c */
[----:B------:R0:W-:Y:S04]  /*441f0*/  ST.E desc[UR14][R4.64+0x10], R15 ;  /* 0x0000100f04007985 */ /* 0x0001e8000c10190e */
[----:B------:R0:W-:Y:S04]  /*44200*/  ST.E.U8 desc[UR6][R4.64+0x1], RZ ;  /* 0x000001ff04007985 */ /* 0x0001e8000c101106 */
[----:B------:R0:W-:Y:S04]  /*44210*/  ST.E.U8 desc[UR4][R4.64], R7 ;  /* 0x0000000704007985 */ /* 0x0001e8000c101104 */
[----:B------:R0:W-:Y:S04]  /*44220*/  ST.E.U8 desc[UR10][R4.64+0x3], R7 ;  /* 0x0000030704007985 */ /* 0x0001e8000c10110a */
[----:B------:R0:W1:Y:S04]  /*44230*/  LDS.64 R12, [R2+0x8] ;  /* 0x00000800020c7984 */ /* 0x0000680000000a00 */
[----:B------:R2:W5:Y:S01]  /*44240*/  ATOM.E.ADD.64.STRONG.GPU P0, R8, desc[UR16][R30.64+0x8], R8 ;  /* 0x800008081e08798a */ /* 0x000562000810f510 */
[----:B------:R-:W-:Y:S04]  /*44250*/  BSSY B1, `(.L_x_1175) ;  /* 0x0000014000017945 */ /* 0x000fe80003800000 */
[----:B012---:R-:W-:Y:S05]  /*44260*/  @P0 BRA `(.L_x_1176) ;  /* 0x0000000000480947 */ /* 0x007fea0003800000 */
[----:B------:R-:W0:Y:S02]  /*44270*/  QSPC.E.S P0, RZ, [R30+0x8] ;  /* 0x000008001eff73aa */ /* 0x000e240000000500 */
[----:B0-----:R-:W-:Y:S05]  /*44280*/  @!P0 BRA `(.L_x_1177) ;  /* 0x0000000000288947 */ /* 0x001fea0003800000 */
[----:B------:R-:W-:Y:S01]  /*44290*/  IMAD.MOV.U32 R4, RZ, RZ, R30 ;  /* 0x000000ffff047224 */ /* 0x000fe200078e001e */
[----:B------:R-:W-:Y:S04]  /*442a0*/  BSSY B2, `(.L_x_1178) ;  /* 0x0000007000027945 */ /* 0x000fe80003800000 */
[----:B------:R-:W-:-:S07]  /*442b0*/  MOV R5, R4 ;  /* 0x0000000400057202 */ /* 0x000fce0000000f00 */
.L_x_1179:
[----:B-----5:R-:W0:Y:S02]  /*442c0*/  LDS.64 R8, [R5+0x8] ;  /* 0x0000080005087984 */ /* 0x020e240000000a00 */
[----:B0-----:R-:W-:-:S05]  /*442d0*/  IADD3 R10, P0, PT, R8, 0x20, RZ ;  /* 0x00000020080a7810 */ /* 0x001fca0007f1e0ff */
[----:B------:R-:W-:-:S07]  /*442e0*/  IMAD.X R11, RZ, RZ, R9, P0 ;  /* 0x000000ffff0b7224 */ /* 0x000fce00000e0609 */
[----:B------:R-:W0:Y:S02]  /*442f0*/  ATOMS.CAST.SPIN.64 P0, [R5+0x8], R8, R10 ;  /* 0x000008080500758d */ /* 0x000e24000180040a */
[----:B0-----:R-:W-:Y:S05]  /*44300*/  @!P0 BRA `(.L_x_1179) ;  /* 0xfffffffc00ec8947 */ /* 0x001fea000383ffff */
[----:B------:R-:W-:Y:S05]  /*44310*/  BSYNC B2 ;  /* 0x0000000000027941 */ /* 0x000fea0003800000 */
.L_x_1178:
[----:B------:R-:W-:Y:S05]  /*44320*/  BRA `(.L_x_1176) ;  /* 0x0000000000187947 */ /* 0x000fea0003800000 */
.L_x_1177:
[----:B------:R-:W-:Y:S02]  /*44330*/  R2UR UR4, R36 ;  /* 0x00000000240472ca */ /* 0x000fe400000e0000 */
[----:B------:R-:W-:-:S13]  /*44340*/  R2UR UR5, R37 ;  /* 0x00000000250572ca */ /* 0x000fda00000e0000 */
[----:B-----5:R-:W2:Y:S02]  /*44350*/  LD.E.64 R8, desc[UR4][R30.64+0x8] ;  /* 0x000008041e087980 */ /* 0x020ea4000c101b00 */
[----:B--2---:R-:W-:-:S05]  /*44360*/  IADD3 R4, P0, PT, R8, 0x20, RZ ;  /* 0x0000002008047810 */ /* 0x004fca0007f1e0ff */
[----:B------:R-:W-:-:S05]  /*44370*/  IMAD.X R5, RZ, RZ, R9, P0 ;  /* 0x000000ffff057224 */ /* 0x000fca00000e0609 */
[----:B------:R0:W-:Y:S03]  /*44380*/  ST.E.64 desc[UR4][R30.64+0x8], R4 ;  /* 0x000008041e007985 */ /* 0x0001e6000c101b04 */
.L_x_1176:
[----:B------:R-:W-:Y:S05]  /*44390*/  BSYNC B1 ;  /* 0x0000000000017941 */ /* 0x000fea0003800000 */
.L_x_1175:
[C---:B-----5:R-:W-:Y:S01]  /*443a0*/  IADD3 R3, P0, PT, R8.reuse, 0x28, RZ ;  /* 0x0000002808037810 */ /* 0x060fe20007f1e0ff */
[----:B------:R-:W-:Y:S01]  /*443b0*/  BSSY B1, `(.L_x_1180) ;  /* 0x0000023000017945 */ /* 0x000fe20003800000 */
[--C-:B------:R-:W-:Y:S02]  /*443c0*/  SHF.R.U64 R11, R8, 0x4, R9.reuse ;  /* 0x00000004080b7819 */ /* 0x100fe40000001209 */
[----:B------:R-:W-:Y:S01]  /*443d0*/  ISETP.LT.U32.AND P1, PT, R3, R12, PT ;  /* 0x0000000c0300720c */ /* 0x000fe20003f21070 */
[----:B------:R-:W-:Y:S01]  /*443e0*/  IMAD.X R3, RZ, RZ, R9, P0 ;  /* 0x000000ffff037224 */ /* 0x000fe200000e0609 */
[----:B------:R-:W-:-:S04]  /*443f0*/  ISETP.NE.AND P0, PT, R11, -0x1, PT ;  /* 0xffffffff0b00780c */ /* 0x000fc80003f05270 */
[----:B------:R-:W-:-:S13]  /*44400*/  ISETP.LT.U32.AND.EX P0, PT, R3, R13, P0, P1 ;  /* 0x0000000d0300720c */ /* 0x000fda0000701110 */
[----:B------:R-:W-:Y:S01]  /*44410*/  @!P0 R2UR UR4, R36 ;  /* 0x00000000240482ca */ /* 0x000fe200000e0000 */
[----:B------:R-:W-:Y:S01]  /*44420*/  @!P0 IMAD.MOV.U32 R3, RZ, RZ, 0x5368 ;  /* 0x00005368ff038424 */ /* 0x000fe200078e00ff */
[----:B------:R-:W-:-:S13]  /*44430*/  @!P0 R2UR UR5, R37 ;  /* 0x00000000250582ca */ /* 0x000fda00000e0000 */
[----:B------:R1:W-:Y:S01]  /*44440*/  @!P0 ST.E desc[UR4][R28.64], R3 ;  /* 0x000000031c008985 */ /* 0x0003e2000c101904 */
[----:B------:R-:W-:Y:S05]  /*44450*/  @!P0 BRA `(.L_x_1181) ;  /* 0x0000000000608947 */ /* 0x000fea0003800000 */
[----:B0-----:R-:W0:Y:S01]  /*44460*/  LDS.64 R4, [R2] ;  /* 0x0000000002047984 */ /* 0x001e220000000a00 */
[C---:B------:R-:W-:Y:S01]  /*44470*/  R2UR UR4, R36.reuse ;  /* 0x00000000240472ca */ /* 0x040fe200000e0000 */
[----:B------:R-:W-:Y:S01]  /*44480*/  IMAD.MOV.U32 R9, RZ, RZ, 0x20 ;  /* 0x00000020ff097424 */ /* 0x000fe200078e00ff */
[C---:B------:R-:W-:Y:S02]  /*44490*/  R2UR UR5, R37.reuse ;  /* 0x00000000250572ca */ /* 0x040fe400000e0000 */
[----:B-1----:R-:W-:Y:S02]  /*444a0*/  SHF.R.S64 R3, RZ, 0x1c, R11 ;  /* 0x0000001cff037819 */ /* 0x002fe4000000100b */
        /* <DEDUP_REMOVED lines=10> */
[----:B0-----:R-:W-:Y:S01]  /*44550*/  IADD3 R4, P1, PT, R4, R3, RZ ;  /* 0x0000000304047210 */ /* 0x001fe20007f3e0ff */
[----:B------:R-:W-:-:S03]  /*44560*/  IMAD.MOV.U32 R3, RZ, RZ, 0x10ef ;  /* 0x000010efff037424 */ /* 0x000fc600078e00ff */
[----:B------:R-:W-:-:S05]  /*44570*/  LEA.HI.X.SX32 R5, R11, R5, 0x4, P1 ;  /* 0x000000050b057211 */ /* 0x000fca00008f26ff */
[----:B------:R2:W-:Y:S04]  /*44580*/  ST.E desc[UR8][R4.64+0x4], R3 ;  /* 0x0000040304007985 */ /* 0x0005e8000c101908 */
[----:B------:R2:W-:Y:S04]  /*44590*/  ST.E desc[UR12][R4.64+0x8], R9 ;  /* 0x0000080904007985 */ /* 0x0005e8000c10190c */
[----:B------:R2:W-:Y:S04]  /*445a0*/  ST.E.U8 desc[UR10][R4.64+0x3], R7 ;  /* 0x0000030704007985 */ /* 0x0005e8000c10110a */
[----:B------:R2:W-:Y:S04]  /*445b0*/  ST.E.U8 desc[UR4][R4.64], RZ ;  /* 0x000000ff04007985 */ /* 0x0005e8000c101104 */
[----:B------:R2:W-:Y:S04]  /*445c0*/  ST.E.U8 desc[UR6][R4.64+0x1], RZ ;  /* 0x000001ff04007985 */ /* 0x0005e8000c101106 */
[----:B------:R2:W-:Y:S02]  /*445d0*/  ST.E desc[UR14][R4.64+0xc], RZ ;  /* 0x00000cff04007985 */ /* 0x0005e4000c10190e */
.L_x_1181:
[----:B------:R-:W-:Y:S05]  /*445e0*/  BSYNC B1 ;  /* 0x0000000000017941 */ /* 0x000fea0003800000 */
.L_x_1180:
[----:B0-2---:R-:W0:Y:S01]  /*445f0*/  LDS.64 R4, [R2] ;  /* 0x0000000002047984 */ /* 0x005e220000000a00 */
[C---:B------:R-:W-:Y:S01]  /*44600*/  R2UR UR4, R36.reuse ;  /* 0x00000000240472ca */ /* 0x040fe200000e0000 */
[----:B-1----:R-:W-:Y:S01]  /*44610*/  IMAD.MOV.U32 R3, RZ, RZ, R11 ;  /* 0x000000ffff037224 */ /* 0x002fe200078e000b */
[C---:B------:R-:W-:Y:S01]  /*44620*/  R2UR UR5, R37.reuse ;  /* 0x00000000250572ca */ /* 0x040fe200000e0000 */
[----:B------:R-:W-:Y:S01]  /*44630*/  @!P0 IMAD.MOV.U32 R3, RZ, RZ, -0x1 ;  /* 0xffffffffff038424 */ /* 0x000fe200078e00ff */
[----:B------:R-:W-:Y:S02]  /*44640*/  R2UR UR6, R36 ;  /* 0x00000000240672ca */ /* 0x000fe400000e0000 */
[----:B------:R-:W-:Y:S02]  /*44650*/  R2UR UR7, R37 ;  /* 0x00000000250772ca */ /* 0x000fe400000e0000 */
[----:B0-----:R-:W-:-:S05]  /*44660*/  IADD3 R8, P1, PT, R4, R17, RZ ;  /* 0x0000001104087210 */ /* 0x001fca0007f3e0ff */
[----:B------:R-:W-:-:S05]  /*44670*/  IMAD.X R9, R5, 0x1, R27, P1 ;  /* 0x0000000105097824 */ /* 0x000fca00008e061b */
[----:B------:R-:W-:Y:S04]  /*44680*/  ST.E desc[UR4][R8.64+0x20], R3 ;  /* 0x0000200308007985 */ /* 0x000fe8000c101904 */
[----:B------:R-:W0:Y:S02]  /*44690*/  LDS.64 R4, [R2] ;  /* 0x0000000002047984 */ /* 0x000e240000000a00 */
[----:B0-----:R-:W-:-:S05]  /*446a0*/  IADD3 R4, P0, PT, R4, R17, RZ ;  /* 0x0000001104047210 */ /* 0x001fca0007f1e0ff */
[----:B------:R-:W-:-:S05]  /*446b0*/  IMAD.X R5, R5, 0x1, R27, P0 ;  /* 0x0000000105057824 */ /* 0x000fca00000e061b */
[----:B------:R2:W-:Y:S04]  /*446c0*/  ST.E desc[UR4][R4.64+0x28], RZ ;  /* 0x000028ff04007985 */ /* 0x0005e8000c101904 */
[----:B------:R-:W3:Y:S02]  /*446d0*/  LD.E R7, desc[UR6][R28.64] ;  /* 0x000000061c077980 */ /* 0x000ee4000c101900 */
[----:B--23--:R-:W-:-:S13]  /*446e0*/  ISETP.EQ.AND P1, PT, R7, RZ, PT ;  /* 0x000000ff0700720c */ /* 0x00cfda0003f22270 */
.L_x_1174:
[----:B------:R-:W-:Y:S05]  /*446f0*/  BSYNC B0 ;  /* 0x0000000000007941 */ /* 0x000fea0003800000 */
.L_x_1173:
[----:B0-----:R-:W-:Y:S01]  /*44700*/  IMAD.MOV.U32 R4, RZ, RZ, RZ ;  /* 0x000000ffff047224 */ /* 0x001fe200078e00ff */
[----:B------:R-:W-:Y:S06]  /*44710*/  @!P1 BRA `(.L_x_1166) ;  /* 0x00000bc800309947 */ /* 0x000fec0003800000 */
[----:B------:R-:W0:Y:S01]  /*44720*/  LDS.64 R8, [R2] ;  /* 0x0000000002087984 */ /* 0x000e220000000a00 */
[----:B------:R-:W-:Y:S02]  /*44730*/  R2UR UR4, R36 ;  /* 0x00000000240472ca */ /* 0x000fe400000e0000 */
[----:B------:R-:W-:Y:S01]  /*44740*/  R2UR UR5, R37 ;  /* 0x00000000250572ca */ /* 0x000fe200000e0000 */
[----:B------:R-:W2:Y:S01]  /*44750*/  LDS.64 R12, [R2+0x10] ;  /* 0x00001000020c7984 */ /* 0x000ea20000000a00 */
[----:B0-----:R-:W-:-:S11]  /*44760*/  IMAD.WIDE R10, R6, 0x10, R8 ;  /* 0x00000010060a7825 */ /* 0x001fd600078e0208 */
[----:B------:R-:W2:Y:S02]  /*44770*/  LD.E R11, desc[UR4][R10.64+0x4] ;  /* 0x000004040a0b7980 */ /* 0x000ea4000c101900 */
[----:B--2---:R-:W-:-:S06]  /*44780*/  IMAD.WIDE R12, R11, 0x4, R12 ;  /* 0x000000040b0c7825 */ /* 0x004fcc00078e020c */
[----:B------:R-:W2:Y:S01]  /*44790*/  LD.E R13, desc[UR4][R12.64] ;  /* 0x000000040c0d7980 */ /* 0x000ea2000c101900 */
[----:B------:R-:W-:Y:S01]  /*447a0*/  BSSY B0, `(.L_x_1182) ;  /* 0x000000d000007945 */ /* 0x000fe20003800000 */
[C---:B--2---:R-:W-:Y:S02]  /*447b0*/  ISETP.NE.AND P0, PT, R13.reuse, -0x1, PT ;  /* 0xffffffff0d00780c */ /* 0x044fe40003f05270 */
[----:B------:R-:W-:-:S11]  /*447c0*/  ISETP.NE.AND P1, PT, R13, -0x1, PT ;  /* 0xffffffff0d00780c */ /* 0x000fd60003f25270 */
[----:B------:R-:W-:Y:S01]  /*447d0*/  @!P0 R2UR UR4, R36 ;  /* 0x00000000240482ca */ /* 0x000fe200000e0000 */
[----:B------:R-:W-:Y:S01]  /*447e0*/  @!P0 IMAD.MOV.U32 R5, RZ, RZ, 0x5368 ;  /* 0x00005368ff058424 */ /* 0x000fe200078e00ff */
[----:B------:R-:W-:Y:S01]  /*447f0*/  @!P0 R2UR UR5, R37 ;  /* 0x00000000250582ca */ /* 0x000fe200000e0000 */
[----:B-1----:R-:W-:-:S12]  /*44800*/  @!P0 IMAD.MOV.U32 R3, RZ, RZ, RZ ;  /* 0x000000ffff038224 */ /* 0x002fd800078e00ff */
[----:B------:R0:W-:Y:S01]  /*44810*/  @!P0 ST.E desc[UR4][R28.64], R5 ;  /* 0x000000051c008985 */ /* 0x0001e2000c101904 */
[----:B------:R-:W-:Y:S05]  /*44820*/  @!P0 BRA `(.L_x_1183) ;  /* 0x0000000000108947 */ /* 0x000fea0003800000 */
[----:B------:R-:W-:Y:S01]  /*44830*/  R2UR UR4, R36 ;  /* 0x00000000240472ca */ /* 0x000fe200000e0000 */
[----:B------:R-:W-:Y:S01]  /*44840*/  IMAD.WIDE R8, R13, 0x10, R8 ;  /* 0x000000100d087825 */ /* 0x000fe200078e0208 */
[----:B------:R-:W-:-:S13]  /*44850*/  R2UR UR5, R37 ;  /* 0x00000000250572ca */ /* 0x000fda00000e0000 */
[----:B------:R1:W5:Y:S02]  /*44860*/  LD.E R3, desc[UR4][R8.64+0x20] ;  /* 0x0000200408037980 */ /* 0x000364000c101900 */
.L_x_1183:
[----:B------:R-:W-:Y:S05]  /*44870*/  BSYNC B0 ;  /* 0x0000000000007941 */ /* 0x000fea0003800000 */
.L_x_1182:
[----:B------:R-:W-:Y:S05]  /*44880*/  @!P1 BRA `(.L_x_1166) ;  /* 0x00000bc400d49947 */ /* 0x000fea0003800000 */
[----:B------:R-:W-:Y:S02]  /*44890*/  ISETP.NE.AND P0, PT, R0, -0x1, PT ;  /* 0xffffffff0000780c */ /* 0x000fe40003f05270 */
[----:B-----5:R-:W-:-:S11]  /*448a0*/  ISETP.NE.AND P1, PT, R3, -0x1, PT ;  /* 0xffffffff0300780c */ /* 0x020fd60003f25270 */
[C---:B------:R-:W-:Y:S01]  /*448b0*/  @!P0 R2UR UR4, R36.reuse ;  /* 0x00000000240482ca */ /* 0x040fe200000e0000 */
[----:B0-----:R-:W-:Y:S01]  /*448c0*/  @!P0 IMAD.MOV.U32 R5, RZ, RZ, 0x5368 ;  /* 0x00005368ff058424 */ /* 0x001fe200078e00ff */
[C---:B------:R-:W-:Y:S01]  /*448d0*/  @!P0 R2UR UR5, R37.reuse ;  /* 0x00000000250582ca */ /* 0x040fe200000e0000 */
[----:B------:R-:W-:Y:S01]  /*448e0*/  @!P0 IMAD.MOV.U32 R17, RZ, RZ, RZ ;  /* 0x000000ffff118224 */ /* 0x000fe200078e00ff */
[C---:B------:R-:W-:Y:S01]  /*448f0*/  @P0 R2UR UR6, R36.reuse ;  /* 0x00000000240602ca */ /* 0x040fe200000e0000 */
[----:B------:R-:W-:Y:S01]  /*44900*/  @!P1 IMAD.MOV.U32 R13, RZ, RZ, 0x5368 ;  /* 0x00005368ff0d9424 */ /* 0x000fe200078e00ff */
[C---:B------:R-:W-:Y:S02]  /*44910*/  @P0 R2UR UR7, R37.reuse ;  /* 0x00000000250702ca */ /* 0x040fe400000e0000 */
[----:B------:R-:W-:Y:S02]  /*44920*/  @!P1 R2UR UR8, R36 ;  /* 0x00000000240892ca */ /* 0x000fe400000e0000 */
[----:B------:R-:W-:-:S05]  /*44930*/  @!P1 R2UR UR9, R37 ;  /* 0x00000000250992ca */ /* 0x000fca00000e0000 */
[----:B------:R-:W-:Y:S01]  /*44940*/  @!P0 ST.E desc[UR4][R28.64], R5 ;  /* 0x000000051c008985 */ /* 0x000fe2000c101904 */
[----:B------:R-:W-:Y:S02]  /*44950*/  @P0 R2UR UR4, R36 ;  /* 0x00000000240402ca */ /* 0x000fe400000e0000 */
[----:B------:R-:W-:Y:S01]  /*44960*/  @P0 R2UR UR5, R37 ;  /* 0x00000000250502ca */ /* 0x000fe200000e0000 */
[----:B-1----:R-:W0:Y:S02]  /*44970*/  @P0 LDS.64 R8, [R2] ;  /* 0x0000000002080984 */ /* 0x002e240000000a00 */
[----:B0-----:R-:W-:-:S04]  /*44980*/  @P0 IMAD.WIDE R8, R0, 0x10, R8 ;  /* 0x0000001000080825 */ /* 0x001fc800078e0208 */
[----:B------:R-:W-:-:S06]  /*44990*/  @!P0 IMAD.MOV.U32 R0, RZ, RZ, RZ ;  /* 0x000000ffff008224 */ /* 0x000fcc00078e00ff */
[----:B------:R0:W5:Y:S04]  /*449a0*/  @P0 LD.E R17, desc[UR4][R8.64+0x20] ;  /* 0x0000200408110980 */ /* 0x000168000c101900 */
[----:B------:R-:W2:Y:S01]  /*449b0*/  @P0 LD.E R0, desc[UR6][R8.64+0x28] ;  /* 0x0000280608000980 */ /* 0x000ea2000c101900 */
[C---:B------:R-:W-:Y:S01]  /*449c0*/  @P1 R2UR UR4, R36.reuse ;  /* 0x00000000240412ca */ /* 0x040fe200000e0000 */
[----:B------:R-:W-:Y:S01]  /*449d0*/  @!P1 IMAD.MOV.U32 R7, RZ, RZ, RZ ;  /* 0x000000ffff079224 */ /* 0x000fe200078e00ff */
[----:B------:R-:W-:Y:S01]  /*449e0*/  @P1 R2UR UR5, R37 ;  /* 0x00000000250512ca */ /* 0x000fe200000e0000 */
[----:B------:R-:W-:Y:S04]  /*449f0*/  @!P1 ST.E desc[UR8][R28.64], R13 ;  /* 0x0000000d1c009985 */ /* 0x000fe8000c101908 */
[----:B------:R-:W1:Y:S01]  /*44a00*/  @P1 LDS.64 R10, [R2] ;  /* 0x00000000020a1984 */ /* 0x000e620000000a00 */
[----:B------:R-:W-:-:S02]  /*44a10*/  R2UR UR6, R36 ;  /* 0x00000000240672ca */ /* 0x000fc400000e0000 */
[----:B------:R-:W-:Y:S01]  /*44a20*/  R2UR UR7, R37 ;  /* 0x00000000250772ca */ /* 0x000fe200000e0000 */
[----:B------:R3:W4:Y:S01]  /*44a30*/  LDS.64 R14, [R2+0x8] ;  /* 0x00000800020e7984 */ /* 0x0007220000000a00 */
[----:B-1----:R-:W-:-:S05]  /*44a40*/  @P1 IMAD.WIDE R10, R3, 0x10, R10 ;  /* 0x00000010030a1825 */ /* 0x002fca00078e020a */
[----:B------:R-:W2:Y:S02]  /*44a50*/  @P1 LD.E R7, desc[UR4][R10.64+0x28] ;  /* 0x000028040a071980 */ /* 0x000ea4000c101900 */
        /* <DEDUP_REMOVED lines=8> */
[----:B------:R-:W-:Y:S02]  /*44ae0*/  @P0 VIADD R27, R3, 0x28 ;  /* 0x00000028031b0836 */ /* 0x000fe40000000000 */
[----:B------:R-:W-:Y:S02]  /*44af0*/  @!P1 IMAD.MOV.U32 R3, RZ, RZ, RZ ;  /* 0x000000ffff039224 */ /* 0x000fe400078e00ff */
[----:B------:R-:W-:Y:S01]  /*44b00*/  IMAD.MOV.U32 R12, RZ, RZ, R27 ;  /* 0x000000ffff0c7224 */ /* 0x000fe200078e001b */
[----:B------:R-:W-:-:S03]  /*44b10*/  LOP3.LUT P0, RZ, R27, 0xc, RZ, 0xc0, !PT ;  /* 0x0000000c1bff7812 */ /* 0x000fc6000780c0ff */
[----:B------:R3:W5:Y:S10]  /*44b20*/  @P1 LD.E R3, desc[UR4][R10.64+0x20] ;  /* 0x000020040a031980 */ /* 0x000774000c101900 */
[----:B0-----:R-:W-:-:S04]  /*44b30*/  @P0 SHF.R.S32.HI R8, RZ, 0x1f, R27 ;  /* 0x0000001fff080819 */ /* 0x001fc8000001141b */
[----:B------:R-:W-:-:S04]  /*44b40*/  @P0 LEA.HI R8, R8, R27, RZ, 0x4 ;  /* 0x0000001b08080211 */ /* 0x000fc800078f20ff */
[----:B------:R-:W-:-:S05]  /*44b50*/  @P0 LOP3.LUT R8, R8, 0xfffffff0, RZ, 0xc0, !PT ;  /* 0xfffffff008080812 */ /* 0x000fca00078ec0ff */
[----:B------:R-:W-:-:S05]  /*44b60*/  @P0 VIADD R12, R8, 0x10 ;  /* 0x00000010080c0836 */ /* 0x000fca0000000000 */
[----:B------:R-:W-:-:S05]  /*44b70*/  SHF.R.S32.HI R13, RZ, 0x1f, R12 ;  /* 0x0000001fff0d7819 */ /* 0x000fca000001140c */
[----:B------:R0:W2:Y:S01]  /*44b80*/  ATOM.E.ADD.64.STRONG.GPU P0, R8, desc[UR6][R30.64+0x8], R12 ;  /* 0x8000080c1e08798a */ /* 0x0000a2000810f506 */
[----:B------:R-:W-:Y:S01]  /*44b90*/  BSSY B0, `(.L_x_1184) ;  /* 0x0000018000007945 */ /* 0x000fe20003800000 */
[----:B--2---:R-:W-:Y:S02]  /*44ba0*/  IMAD.MOV.U32 R32, RZ, RZ, R8 ;  /* 0x000000ffff207224 */ /* 0x004fe400078e0008 */
[----:B------:R-:W-:Y:S01]  /*44bb0*/  IMAD.MOV.U32 R33, RZ, RZ, R9 ;  /* 0x000000ffff217224 */ /* 0x000fe200078e0009 */
[----:B0--34-:R-:W-:Y:S06]  /*44bc0*/  @P0 BRA `(.L_x_1185) ;  /* 0x0000000000500947 */ /* 0x019fec0003800000 */
[----:B------:R-:W0:Y:S02]  /*44bd0*/  QSPC.E.S P0, RZ, [R30+0x8] ;  /* 0x000008001eff73aa */ /* 0x000e240000000500 */
[----:B0-----:R-:W-:Y:S05]  /*44be0*/  @!P0 BRA `(.L_x_1186) ;  /* 0x0000000000308947 */ /* 0x001fea0003800000 */
[----:B------:R-:W-:Y:S01]  /*44bf0*/  IMAD.MOV.U32 R8, RZ, RZ, R30 ;  /* 0x000000ffff087224 */ /* 0x000fe200078e001e */
[----:B------:R-:W-:Y:S04]  /*44c00*/  BSSY B1, `(.L_x_1187) ;  /* 0x0000007000017945 */ /* 0x000fe80003800000 */
[----:B------:R-:W-:-:S07]  /*44c10*/  MOV R5, R8 ;  /* 0x0000000800057202 */ /* 0x000fce0000000f00 */
.L_x_1188:
[----:B------:R-:W0:Y:S02]  /*44c20*/  LDS.64 R8, [R5+0x8] ;  /* 0x0000080005087984 */ /* 0x000e240000000a00 */
[----:B0-----:R-:W-:-:S05]  /*44c30*/  IADD3 R10, P0, PT, R12, R8, RZ ;  /* 0x000000080c0a7210 */ /* 0x001fca0007f1e0ff */
[----:B------:R-:W-:-:S07]  /*44c40*/  IMAD.X R11, R13, 0x1, R9, P0 ;  /* 0x000000010d0b7824 */ /* 0x000fce00000e0609 */
[----:B------:R-:W0:Y:S02]  /*44c50*/  ATOMS.CAST.SPIN.64 P0, [R5+0x8], R8, R10 ;  /* 0x000008080500758d */ /* 0x000e24000180040a */
[----:B0-----:R-:W-:Y:S05]  /*44c60*/  @!P0 BRA `(.L_x_1188) ;  /* 0xfffffffc00ec8947 */ /* 0x001fea000383ffff */
[----:B------:R-:W-:Y:S05]  /*44c70*/  BSYNC B1 ;  /* 0x0000000000017941 */ /* 0x000fea0003800000 */
.L_x_1187:
[----:B------:R-:W-:Y:S02]  /*44c80*/  IMAD.MOV.U32 R32, RZ, RZ, R8 ;  /* 0x000000ffff207224 */ /* 0x000fe400078e0008 */
[----:B------:R-:W-:Y:S01]  /*44c90*/  IMAD.MOV.U32 R33, RZ, RZ, R9 ;  /* 0x000000ffff217224 */ /* 0x000fe200078e0009 */
[----:B------:R-:W-:Y:S06]  /*44ca0*/  BRA `(.L_x_1185) ;  /* 0x0000000000187947 */ /* 0x000fec0003800000 */
.L_x_1186:
[----:B------:R-:W-:Y:S02]  /*44cb0*/  R2UR UR4, R36 ;  /* 0x00000000240472ca */ /* 0x000fe400000e0000 */
[----:B------:R-:W-:-:S13]  /*44cc0*/  R2UR UR5, R37 ;  /* 0x00000000250572ca */ /* 0x000fda00000e0000 */
[----:B------:R-:W2:Y:S02]  /*44cd0*/  LD.E.64 R32, desc[UR4][R30.64+0x8] ;  /* 0x000008041e207980 */ /* 0x000ea4000c101b00 */
[----:B--2---:R-:W-:-:S05]  /*44ce0*/  IADD3 R8, P0, PT, R12, R32, RZ ;  /* 0x000000200c087210 */ /* 0x004fca0007f1e0ff */
[----:B------:R-:W-:-:S05]  /*44cf0*/  IMAD.X R9, R13, 0x1, R33, P0 ;  /* 0x000000010d097824 */ /* 0x000fca00000e0621 */
[----:B------:R0:W-:Y:S03]  /*44d00*/  ST.E.64 desc[UR4][R30.64+0x8], R8 ;  /* 0x000008081e007985 */ /* 0x0001e6000c101b04 */
.L_x_1185:
[----:B------:R-:W-:Y:S05]  /*44d10*/  BSYNC B0 ;  /* 0x0000000000007941 */ /* 0x000fea0003800000 */
.L_x_1184:
[----:B------:R-:W-:Y:S01]  /*44d20*/  IADD3 R5, P1, P2, R27, 0x8, R32 ;  /* 0x000000081b057810 */ /* 0x000fe20007a3e020 */
[----:B------:R-:W-:Y:S01]  /*44d30*/  BSSY B1, `(.L_x_1189) ;  /* 0x00001fb000017945 */ /* 0x000fe20003800000 */
[----:B0-----:R-:W-:Y:S02]  /*44d40*/  SHF.R.S32.HI R8, RZ, 0x1f, R27 ;  /* 0x0000001fff087819 */ /* 0x001fe4000001141b */
[----:B------:R-:W-:Y:S02]  /*44d50*/  ISETP.GE.U32.AND P0, PT, R5, R14, PT ;  /* 0x0000000e0500720c */ /* 0x000fe40003f06070 */
[--C-:B------:R-:W-:Y:S02]  /*44d60*/  IADD3.X R9, PT, PT, R8, RZ, R33.reuse, P1, P2 ;  /* 0x000000ff08097210 */ /* 0x100fe40000fe4421 */
[----:B------:R-:W-:Y:S02]  /*44d70*/  SHF.R.U64 R5, R32, 0x4, R33 ;  /* 0x0000000420057819 */ /* 0x000fe40000001221 */
[----:B------:R-:W-:-:S04]  /*44d80*/  ISETP.GE.U32.AND.EX P0, PT, R9, R15, PT, P0 ;  /* 0x0000000f0900720c */ /* 0x000fc80003f06100 */
[----:B------:R-:W-:-:S04]  /*44d90*/  SEL R5, R5, 0xffffffff, !P0 ;  /* 0xffffffff05057807 */ /* 0x000fc80004000000 */
[----:B------:R-:W-:-:S13]  /*44da0*/  ISETP.NE.AND P0, PT, R5, -0x1, PT ;  /* 0xffffffff0500780c */ /* 0x000fda0003f05270 */
        /* <DEDUP_REMOVED lines=8> */
[C---:B------:R-:W-:Y:S01]  /*44e30*/  R2UR UR13, R37.reuse ;  /* 0x00000000250d72ca */ /* 0x040fe200000e0000 */
[----:B------:R-:W-:Y:S01]  /*44e40*/  IMAD.MOV.U32 R11, RZ, RZ, 0x10ef ;  /* 0x000010efff0b7424 */ /* 0x000fe200078e00ff */
        /* <DEDUP_REMOVED lines=10> */
[----:B------:R-:W-:Y:S01]  /*44ef0*/  ISETP.GE.AND P0, PT, R16, 0x1, PT ;  /* 0x000000011000780c */ /* 0x000fe20003f06270 */
        /* <DEDUP_REMOVED lines=8> */
[----:B------:R-:W-:Y:S01]  /*44f80*/  ISETP.NE.AND P0, PT, R16, 0x1, PT ;  /* 0x000000011000780c */ /* 0x000fe20003f05270 */
[----:B------:R-:W-:Y:S01]  /*44f90*/  BSSY B0, `(.L_x_1191) ;  /* 0x000013e000007945 */ /* 0x000fe20003800000 */
[----:B------:R-:W-:-:S11]  /*44fa0*/  IMAD.MOV.U32 R18, RZ, RZ, RZ ;  /* 0x000000ffff127224 */ /* 0x000fd600078e00ff */
[----:B------:R-:W-:Y:S05]  /*44fb0*/  @!P0 BRA `(.L_x_1192) ;  /* 0x0000001000ec8947 */ /* 0x000fea0003800000 */
[----:B------:R-:W-:Y:S01]  /*44fc0*/  LOP3.LUT R18, R16, 0x7ffffffe, RZ, 0xc0, !PT ;  /* 0x7ffffffe10127812 */ /* 0x000fe200078ec0ff */
[----:B-1----:R-:W-:Y:S02]  /*44fd0*/  IMAD.MOV.U32 R27, RZ, RZ, RZ ;  /* 0x000000ffff1b7224 */ /* 0x002fe400078e00ff */
[----:B------:R-:W-:Y:S02]  /*44fe0*/  IMAD.MOV.U32 R32, RZ, RZ, RZ ;  /* 0x000000ffff207224 */ /* 0x000fe400078e00ff */
[----:B------:R-:W-:-:S07]  /*44ff0*/  IMAD.MOV R33, RZ, RZ, -R18 ;  /* 0x000000ffff217224 */ /* 0x000fce00078e0a12 */
.L_x_1218:
[----:B01----:R-:W0:Y:S01]  /*45000*/  LDS.128 R8, [R2] ;  /* 0x0000000002087984 */ /* 0x003e220000000c00 */
        /* <DEDUP_REMOVED lines=15> */
[----:B------:R0:W2:Y:S01]  /*45100*/  ATOM.E.ADD.64.STRONG.GPU P0, R12, desc[UR4][R30.64+0x8], R12 ;  /* 0x8000080c1e0c798a */ /* 0x0000a2000810f504 */
[----:B------:R-:W-:Y:S01]  /*45110*/  MOV R2, 0x400 ;  /* 0x0000040000027802 */ /* 0x000fe20000000f00 */
[----:B------:R-:W-:Y:S01]  /*45120*/  BSSY B3, `(.L_x_1195) ;  /* 0x000001a000037945 */ /* 0x000fe20003800000 */
[----:B------:R-:W1:Y:S02]  /*45130*/  S2R R15, SR_CgaCtaId ;  /* 0x00000000000f7919 */ /* 0x000e640000008800 */
[----:B-1----:R-:W-:Y:S01]  /*45140*/  LEA R2, R15, R2, 0x18 ;  /* 0x000000020f027211 */ /* 0x002fe200078ec0ff */
        /* <DEDUP_REMOVED lines=8> */
.L_x_1199:
[----:B------:R-:W0:Y:S02]  /*451d0*/  LDS.64 R12, [R35+0x8] ;  /* 0x00000800230c7984 */ /* 0x000e240000000a00 */
[----:B0-----:R-:W-:-:S05]  /*451e0*/  IADD3 R14, P0, PT, R12, 0x30, RZ ;  /* 0x000000300c0e7810 */ /* 0x001fca0007f1e0ff */
[----:B------:R-:W-:-:S07]  /*451f0*/  IMAD.X R15, RZ, RZ, R13, P0 ;  /* 0x000000ffff0f7224 */ /* 0x000fce00000e060d */
[----:B------:R-:W0:Y:S02]  /*45200*/  ATOMS.CAST.SPIN.64 P0, [R35+0x8], R12, R14 ;  /* 0x0000080c2300758d */ /* 0x000e24000180040e */
[----:B0-----:R-:W-:Y:S05]  /*45210*/  @!P0 BRA `(.L_x_1199) ;  /* 0xfffffffc00ec8947 */ /* 0x001fea000383ffff */
[----:B------:R-:W-:Y:S05]  /*45220*/  BSYNC B4 ;  /* 0x0000000000047941 */ /* 0x000fea0003800000 */
.L_x_1198:
[----:B------:R-:W-:Y:S02]  /*45230*/  IMAD.MOV.U32 R14, RZ, RZ, R12 ;  /* 0x000000ffff0e7224 */ /* 0x000fe400078e000c */
[----:B------:R-:W-:Y:S01]  /*45240*/  IMAD.MOV.U32 R15, RZ, RZ, R13 ;  /* 0x000000ffff0f7224 */ /* 0x000fe200078e000d */
[----:B------:R-:W-:Y:S06]  /*45250*/  BRA `(.L_x_1196) ;  /* 0x0000000000187947 */ /* 0x000fec0003800000 */
.L_x_1197:
[----:B------:R-:W-:Y:S02]  /*45260*/  R2UR UR4, R36 ;  /* 0x00000000240472ca */ /* 0x000fe400000e0000 */
[----:B------:R-:W-:-:S13]  /*45270*/  R2UR UR5, R37 ;  /* 0x00000000250572ca */ /* 0x000fda00000e0000 */
[----:B------:R-:W2:Y:S02]  /*45280*/  LD.E.64 R14, desc[UR4][R30.64+0x8] ;  /* 0x000008041e0e7980 */ /* 0x000ea4000c101b00 */
[----:B--2---:R-:W-:-:S05]  /*45290*/  IADD3 R12, P0, PT, R14, 0x30, RZ ;  /* 0x000000300e0c7810 */ /* 0x004fca0007f1e0ff */
[----:B------:R-:W-:-:S05]  /*452a0*/  IMAD.X R13, RZ, RZ, R15, P0 ;  /* 0x000000ffff0d7224 */ /* 0x000fca00000e060f */
[----:B------:R0:W-:Y:S03]  /*452b0*/  ST.E.64 desc[UR4][R30.64+0x8], R12 ;  /* 0x0000080c1e007985 */ /* 0x0001e6000c101b04 */
.L_x_1196:
[----:B------:R-:W-:Y:S05]  /*452c0*/  BSYNC B3 ;  /* 0x0000000000037941 */ /* 0x000fea0003800000 */
.L_x_1195:
[C---:B0-----:R-:W-:Y:S01]  /*452d0*/  IADD3 R13, P0, PT, R14.reuse, 0x38, RZ ;  /* 0x000000380e0d7810 */ /* 0x041fe20007f1e0ff */
        /* <DEDUP_REMOVED lines=8> */
[----:B------:R-:W-:Y:S02]  /*45360*/  @!P0 R2UR UR5, R37 ;  /* 0x00000000250582ca */ /* 0x000fe400000e0000 */
[----:B------:R-:W-:-:S11]  /*45370*/  @!P0 PLOP3.LUT P1, PT, PT, PT, PT, 0x8, 0x80 ;  /* 0x000000000080881c */ /* 0x000fd60003f2e170 */
[----:B------:R0:W-:Y:S01]  /*45380*/  @!P0 ST.E desc[UR4][R28.64], R11 ;  /* 0x0000000b1c008985 */ /* 0x0001e2000c101904 */
[----:B------:R-:W-:Y:S05]  /*45390*/  @!P0 BRA `(.L_x_1201) ;  /* 0x0000000000a48947 */ /* 0x000fea0003800000 */
[----:B0-----:R-:W0:Y:S01]  /*453a0*/  LDS.64 R10, [R2] ;  /* 0x00000000020a7984 */ /* 0x001e220000000a00 */
        /* <DEDUP_REMOVED lines=18> */
[----:B0-----:R-:W-:-:S05]  /*454d0*/  IADD3 R10, P1, PT, R10, R39, RZ ;  /* 0x000000270a0a7210 */ /* 0x001fca0007f3e0ff */
        /* <DEDUP_REMOVED lines=19> */
[----:B------:R-:W2:Y:S02]  /*45610*/  LD.E R8, desc[UR6][R28.64] ;  /* 0x000000061c087980 */ /* 0x000ea4000c101900 */
[----:B-12---:R-:W-:-:S13]  /*45620*/  ISETP.EQ.AND P1, PT, R8, RZ, PT ;  /* 0x000000ff0800720c */ /* 0x006fda0003f22270 */
.L_x_1201:
[----:B------:R-:W-:Y:S05]  /*45630*/  BSYNC B3 ;  /* 0x0000000000037941 */ /* 0x000fea0003800000 */
.L_x_1200:
[----:B------:R-:W-:Y:S01]  /*45640*/  BSSY B3, `(.L_x_1202) ;  /* 0x0000028000037945 */ /* 0x000fe20003800000 */
[----:B------:R-:W-:Y:S02]  /*45650*/  IMAD.MOV.U32 R13, RZ, RZ, RZ ;  /* 0x000000ffff0d7224 */ /* 0x000fe400078e00ff */
[----:B------:R-:W-:Y:S01]  /*45660*/  @!P0 IMAD.MOV.U32 R35, RZ, RZ, -0x1 ;  /* 0xffffffffff238424 */ /* 0x000fe200078e00ff */
[----:B------:R-:W-:Y:S06]  /*45670*/  @!P1 BRA `(.L_x_1203) ;  /* 0x0000000000909947 */ /* 0x000fec0003800000 */
[----:B------:R-:W-:-:S13]  /*45680*/  ISETP.NE.AND P0, PT, R35, -0x1, PT ;  /* 0xffffffff2300780c */ /* 0x000fda0003f05270 */
[----:B------:R-:W-:Y:S01]  /*45690*/  @!P0 R2UR UR4, R36 ;  /* 0x00000000240482ca */ /* 0x000fe200000e0000 */
[----:B0-----:R-:W-:Y:S01]  /*456a0*/  @!P0 IMAD.MOV.U32 R11, RZ, RZ, 0x5368 ;  /* 0x00005368ff0b8424 */ /* 0x001fe200078e00ff */
[----:B------:R-:W-:-:S13]  /*456b0*/  @!P0 R2UR UR5, R37 ;  /* 0x00000000250582ca */ /* 0x000fda00000e0000 */
[----:B------:R1:W-:Y:S01]  /*456c0*/  @!P0 ST.E desc[UR4][R28.64], R11 ;  /* 0x0000000b1c008985 */ /* 0x0003e2000c101904 */
[----:B------:R-:W-:Y:S05]  /*456d0*/  @!P0 BRA `(.L_x_1203) ;  /* 0x0000000000788947 */ /* 0x000fea0003800000 */
[----:B-1----:R-:W0:Y:S01]  /*456e0*/  LDS.64 R10, [R2] ;  /* 0x00000000020a7984 */ /* 0x002e220000000a00 */
[C---:B------:R-:W-:Y:S02]  /*456f0*/  R2UR UR4, R36.reuse ;  /* 0x00000000240472ca */ /* 0x040fe400000e0000 */
[C---:B------:R-:W-:Y:S02]  /*45700*/  R2UR UR5, R37.reuse ;  /* 0x00000000250572ca */ /* 0x040fe400000e0000 */
[----:B------:R-:W-:Y:S02]  /*45710*/  R2UR UR6, R36 ;  /* 0x00000000240672ca */ /* 0x000fe400000e0000 */
[----:B------:R-:W-:Y:S01]  /*45720*/  R2UR UR7, R37 ;  /* 0x00000000250772ca */ /* 0x000fe200000e0000 */
[----:B0-----:R-:W-:-:S08]  /*45730*/  IMAD.WIDE R10, R35, 0x10, R10 ;  /* 0x00000010230a7825 */ /* 0x001fd000078e020a */
[----:B------:R2:W-:Y:S04]  /*45740*/  ST.E desc[UR4][R10.64+0x28], R9 ;  /* 0x000028090a007985 */ /* 0x0005e8000c101904 */
[----:B------:R-:W3:Y:S02]  /*45750*/  LD.E R8, desc[UR6][R28.64] ;  /* 0x000000061c087980 */ /* 0x000ee4000c101900 */
[----:B---3--:R-:W-:-:S13]  /*45760*/  ISETP.NE.AND P0, PT, R8, RZ, PT ;  /* 0x000000ff0800720c */ /* 0x008fda0003f05270 */
[----:B--2---:R-:W-:Y:S05]  /*45770*/  @P0 BRA `(.L_x_1203) ;  /* 0x0000000000500947 */ /* 0x004fea0003800000 */
[----:B------:R-:W0:Y:S01]  /*45780*/  LDS.64 R8, [R2] ;  /* 0x0000000002087984 */ /* 0x000e220000000a00 */
        /* <DEDUP_REMOVED lines=17> */
[----:B---3--:R-:W-:-:S04]  /*458a0*/  ISETP.NE.AND P0, PT, R10, RZ, PT ;  /* 0x000000ff0a00720c */ /* 0x008fc80003f05270 */
[----:B--2---:R-:W-:-:S09]  /*458b0*/  SEL R13, R35, RZ, !P0 ;  /* 0x000000ff230d7207 */ /* 0x004fd20004000000 */
.L_x_1203:
[----:B------:R-:W-:Y:S05]  /*458c0*/  BSYNC B3 ;  /* 0x0000000000037941 */ /* 0x000fea0003800000 */
.L_x_1202:
[----:B------:R-:W-:Y:S02]  /*458d0*/  R2UR UR4, R36 ;  /* 0x00000000240472ca */ /* 0x000fe400000e0000 */
[----:B------:R-:W-:-:S13]  /*458e0*/  R2UR UR5, R37 ;  /* 0x00000000250572ca */ /* 0x000fda00000e0000 */
[----:B------:R2:W-:Y:S01]  /*458f0*/  ST.E desc[UR4][R28.64], R13 ;  /* 0x0000000d1c007985 */ /* 0x0005e2000c101904 */
[----:B------:R-:W-:Y:S05]  /*45900*/  BRA `(.L_x_1204) ;  /* 0x0000000000207947 */ /* 0x000fea0003800000 */
.L_x_1194:
[C---:B------:R-:W-:Y:S02]  /*45910*/  R2UR UR4, R36.reuse ;  /* 0x00000000240472ca */ /* 0x040fe400000e0000 */
[C---:B------:R-:W-:Y:S02]  /*45920*/  R2UR UR5, R37.reuse ;  /* 0x00000000250572ca */ /* 0x040fe400000e0000 */
[----:B------:R-:W-:Y:S02]  /*45930*/  R2UR UR6, R36 ;  /* 0x00000000240672ca */ /* 0x000fe400000e0000 */
[----:B------:R-:W-:Y:S02]  /*45940*/  R2UR UR7, R37 ;  /* 0x00000000250772ca */ /* 0x000fe400000e0000 */
[----:B------:R-:W-:-:S05]  /*45950*/  IADD3 R8, P0, PT, R12, R27, RZ ;  /* 0x0000001b0c087210 */ /* 0x000fca0007f1e0ff */
[----:B------:R-:W-:-:S05]  /*45960*/  IMAD.X R9, RZ, RZ, R13, P0 ;  /* 0x000000ffff097224 */ /* 0x000fca00000e060d */
[----:B------:R0:W-:Y:S04]  /*45970*/  ST.E desc[UR4][R8.64+0x20], RZ ;  /* 0x000020ff08007985 */ /* 0x0001e8000c101904 */
[----:B------:R0:W-:Y:S02]  /*45980*/  ST.E.U8 desc[UR6][R8.64+0x20], RZ ;  /* 0x000020ff08007985 */ /* 0x0001e4000c101106 */
.L_x_1204:
[----:B------:R-:W-:Y:S05]  /*45990*/  BSYNC B2 ;  /* 0x0000000000027941 */ /* 0x000fea0003800000 */
.L_x_1193:
[----:B------:R-:W3:Y:S01]  /*459a0*/  S2UR UR5, SR_CgaCtaId ;  /* 0x00000000000579c3 */ /* 0x000ee20000008800 */
[----:B------:R-:W-:Y:S02]  /*459b0*/  UMOV UR4, 0x400 ;  /* 0x0000040000047882 */ /* 0x000fe40000000000 */
[----:B---3--:R-:W-:Y:S01]  /*459c0*/  ULEA UR4, UR5, UR4, 0x18 ;  /* 0x0000000405047291 */ /* 0x008fe2000f8ec0ff */
[----:B------:R-:W-:-:S05]  /*459d0*/  R2UR UR5, R37 ;  /* 0x00000000250572ca */ /* 0x000fca00000e0000 */
[----:B------:R-:W-:Y:S01]  /*459e0*/  IMAD.U32 R2, RZ, RZ, UR4 ;  /* 0x00000004ff027e24 */ /* 0x000fe2000f8e00ff */
[----:B------:R-:W-:-:S04]  /*459f0*/  R2UR UR4, R36 ;  /* 0x00000000240472ca */ /* 0x000fc800000e0000 */
[----:B01----:R-:W2:Y:S02]  /*45a00*/  LDS.128 R8, [R2] ;  /* 0x0000000002087984 */ /* 0x003ea40000000c00 */
[----:B--2---:R-:W-:-:S07]  /*45a10*/  IMAD.WIDE R12, R5, 0x10, R8 ;  /* 0x00000010050c7825 */ /* 0x004fce00078e0208 */
        /* <DEDUP_REMOVED lines=18> */
.L_x_1211:
[----:B------:R-:W0:Y:S02]  /*45b40*/  LDS.64 R12, [R35+0x8] ;  /* 0x00000800230c7984 */ /* 0x000e240000000a00 */
[----:B0-----:R-:W-:-:S05]  /*45b50*/  IADD3 R14, P0, PT, R12, 0x30, RZ ;  /* 0x000000300c0e7810 */ /* 0x001fca0007f1e0ff */
[----:B------:R-:W-:-:S07]  /*45b60*/  IMAD.X R15, RZ, RZ, R13, P0 ;  /* 0x000000ffff0f7224 */ /* 0x000fce00000e060d */
[----:B------:R-:W0:Y:S02]  /*45b70*/  ATOMS.CAST.SPIN.64 P0, [R35+0x8], R12, R14 ;  /* 0x0000080c2300758d */ /* 0x000e24000180040e */
[----:B0-----:R-:W-:Y:S05]  /*45b80*/  @!P0 BRA `(.L_x_1211) ;  /* 0xfffffffc00ec8947 */ /* 0x001fea000383ffff */
[----:B------:R-:W-:Y:S05]  /*45b90*/  BSYNC B4 ;  /* 0x0000000000047941 */ /* 0x000fea0003800000 */
.L_x_1210:
[----:B------:R-:W-:Y:S02]  /*45ba0*/  IMAD.MOV.U32 R14, RZ, RZ, R12 ;  /* 0x000000ffff0e7224 */ /* 0x000fe400078e000c */
[----:B------:R-:W-:Y:S01]  /*45bb0*/  IMAD.MOV.U32 R15, RZ, RZ, R13 ;  /* 0x000000ffff0f7224 */ /* 0x000fe200078e000d */
[----:B------:R-:W-:Y:S06]  /*45bc0*/  BRA `(.L_x_1208) ;  /* 0x0000000000187947 */ /* 0x000fec0003800000 */
.L_x_1209:
[----:B------:R-:W-:Y:S02]  /*45bd0*/  R2UR UR4, R36 ;  /* 0x00000000240472ca */ /* 0x000fe400000e0000 */
[----:B------:R-:W-:-:S13]  /*45be0*/  R2UR UR5, R37 ;  /* 0x00000000250572ca */ /* 0x000fda00000e0000 */
[----:B------:R-:W2:Y:S02]  /*45bf0*/  LD.E.64 R14, desc[UR4][R30.64+0x8] ;  /* 0x000008041e0e7980 */ /* 0x000ea4000c101b00 */
[----:B--2---:R-:W-:-:S05]  /*45c00*/  IADD3 R12, P0, PT, R14, 0x30, RZ ;  /* 0x000000300e0c7810 */ /* 0x004fca0007f1e0ff */
[----:B------:R-:W-:-:S05]  /*45c10*/  IMAD.X R13, RZ, RZ, R15, P0 ;  /* 0x000000ffff0d7224 */ /* 0x000fca00000e060f */
[----:B------:R0:W-:Y:S03]  /*45c20*/  ST.E.64 desc[UR4][R30.64+0x8], R12 ;  /* 0x0000080c1e007985 */ /* 0x0001e6000c101b04 */
.L_x_1208:
[----:B------:R-:W-:Y:S05]  /*45c30*/  BSYNC B3 ;  /* 0x0000000000037941 */ /* 0x000fea0003800000 */
.L_x_1207:
[C---:B0-----:R-:W-:Y:S01]  /*45c40*/  IADD3 R13, P0, PT, R14.reuse, 0x38, RZ ;  /* 0x000000380e0d7810 */ /* 0x041fe20007f1e0ff */
[----:B------:R-:W-:Y:S01]  /*45c50*/  BSSY B3, `(.L_x_1212) ;  /* 0x0000038000037945 */ /* 0x000fe20003800000 */
[--C-:B------:R-:W-:Y:S02]  /*45c60*/  SHF.R.U64 R38, R14, 0x4, R15.reuse ;  /* 0x000000040e267819 */ /* 0x100fe4000000120f */
[----:B------:R-:W-:Y:S01]  /*45c70*/  ISETP.GE.U32.AND P1, PT, R13, R10, PT ;  /* 0x0000000a0d00720c */ /* 0x000fe20003f26070 */
[----:B------:R-:W-:Y:S01]  /*45c80*/  IMAD.X R10, RZ, RZ, R15, P0 ;  /* 0x000000ffff0a7224 */ /* 0x000fe200000e060f */
[----:B------:R-:W-:-:S04]  /*45c90*/  ISETP.NE.AND P0, PT, R38, -0x1, PT ;  /* 0xffffffff2600780c */ /* 0x000fc80003f05270 */
[----:B------:R-:W-:-:S13]  /*45ca0*/  ISETP.GE.U32.OR.EX P0, PT, R10, R11, !P0, P1 ;  /* 0x0000000b0a00720c */ /* 0x000fda0004706510 */
[----:B------:R-:W-:Y:S05]  /*45cb0*/  @P0 BRA `(.L_x_1213) ;  /* 0x0000000000ac0947 */ /* 0x000fea0003800000 */
[----:B------:R-:W0:Y:S01]  /*45cc0*/  LDS.64 R10, [R2] ;  /* 0x00000000020a7984 */ /* 0x000e220000000a00 */
        /* <DEDUP_REMOVED lines=38> */
[----:B------:R-:W2:Y:S01]  /*45f30*/  LD.E R8, desc[UR6][R28.64] ;  /* 0x000000061c087980 */ /* 0x000ea2000c101900 */
[----:B------:R-:W-:Y:S01]  /*45f40*/  IMAD.MOV.U32 R15, RZ, RZ, R38 ;  /* 0x000000ffff0f7224 */ /* 0x000fe200078e0026 */
[----:B--2---:R-:W-:Y:S01]  /*45f50*/  ISETP.EQ.AND P0, PT, R8, RZ, PT ;  /* 0x000000ff0800720c */ /* 0x004fe20003f02270 */
[----:B0-----:R-:W-:-:S12]  /*45f60*/  BRA `(.L_x_1214) ;  /* 0x0000000000187947 */ /* 0x001fd80003800000 */
.L_x_1213:
[----:B------:R-:W-:Y:S01]  /*45f70*/  R2UR UR4, R36 ;  /* 0x00000000240472ca */ /* 0x000fe200000e0000 */
[----:B------:R-:W-:Y:S01]  /*45f80*/  IMAD.MOV.U32 R11, RZ, RZ, 0x5272 ;  /* 0x00005272ff0b7424 */ /* 0x000fe200078e00ff */
[----:B------:R-:W-:Y:S01]  /*45f90*/  R2UR UR5, R37 ;  /* 0x00000000250572ca */ /* 0x000fe200000e0000 */
[----:B------:R-:W-:Y:S01]  /*45fa0*/  IMAD.MOV.U32 R15, RZ, RZ, -0x1 ;  /* 0xffffffffff0f7424 */ /* 0x000fe200078e00ff */
[----:B------:R-:W-:-:S11]  /*45fb0*/  PLOP3.LUT P0, PT, PT, PT, PT, 0x8, 0x80 ;  /* 0x000000000080781c */ /* 0x000fd60003f0e170 */
[----:B------:R0:W-:Y:S02]  /*45fc0*/  ST.E desc[UR4][R28.64], R11 ;  /* 0x0000000b1c007985 */ /* 0x0001e4000c101904 */
.L_x_1214:
[----:B------:R-:W-:Y:S05]  /*45fd0*/  BSYNC B3 ;  /* 0x0000000000037941 */ /* 0x000fea0003800000 */
.L_x_1212:
[----:B------:R-:W-:Y:S01]  /*45fe0*/  BSSY B3, `(.L_x_1215) ;  /* 0x0000027000037945 */ /* 0x000fe20003800000 */
[----:B------:R-:W-:-:S03]  /*45ff0*/  IMAD.MOV.U32 R13, RZ, RZ, RZ ;  /* 0x000000ffff0d7224 */ /* 0x000fc600078e00ff */
[----:B------:R-:W-:Y:S05]  /*46000*/  @!P0 BRA `(.L_x_1216) ;  /* 0x0000000000908947 */ /* 0x000fea0003800000 */
        /* <DEDUP_REMOVED lines=36> */
.L_x_1216:
[----:B------:R-:W-:Y:S05]  /*46250*/  BSYNC B3 ;  /* 0x0000000000037941 */ /* 0x000fea0003800000 */
.L_x_1215:
[----:B------:R-:W-:Y:S02]  /*46260*/  R2UR UR4, R36 ;  /* 0x00000000240472ca */ /* 0x000fe400000e0000 */
[----:B------:R-:W-:-:S13]  /*46270*/  R2UR UR5, R37 ;  /* 0x00000000250572ca */ /* 0x000fda00000e0000 */
[----:B------:R2:W-:Y:S01]  /*46280*/  ST.E desc[UR4][R28.64], R13 ;  /* 0x0000000d1c007985 */ /* 0x0005e2000c101904 */
[----:B------:R-:W-:Y:S05]  /*46290*/  BRA `(.L_x_1217) ;  /* 0x0000000000247947 */ /* 0x000fea0003800000 */
.L_x_1206:
        /* <DEDUP_REMOVED lines=9> */
.L_x_1217:
[----:B------:R-:W-:Y:S05]  /*46330*/  BSYNC B2 ;  /* 0x0000000000027941 */ /* 0x000fea0003800000 */
.L_x_1205:
[----:B------:R-:W-:Y:S02]  /*46340*/  VIADD R32, R32, 0x2 ;  /* 0x0000000220207836 */ /* 0x000fe40000000000 */
[----:B------:R-:W-:Y:S01]  /*46350*/  VIADD R27, R27, 0x8 ;  /* 0x000000081b1b7836 */ /* 0x000fe20000000000 */
[----:B------:R-:W-:Y:S06]  /*46360*/  @P2 BRA `(.L_x_1218) ;  /* 0xffffffec00242947 */ /* 0x000fec000383ffff */
.L_x_1192:
[----:B------:R-:W-:Y:S05]  /*46370*/  BSYNC B0 ;  /* 0x0000000000007941 */ /* 0x000fea0003800000 */
.L_x_1191:
[----:B-1----:R-:W-:-:S04]  /*46380*/  LOP3.LUT R16, R16, 0x1, RZ, 0xc0, !PT ;  /* 0x0000000110107812 */ /* 0x002fc800078ec0ff */
[----:B------:R-:W-:-:S13]  /*46390*/  ISETP.NE.U32.AND P0, PT, R16, 0x1, PT ;  /* 0x000000011000780c */ /* 0x000fda0003f05070 */
[----:B------:R-:W-:Y:S05]  /*463a0*/  @P0 BRA `(.L_x_1190) ;  /* 0x00000008004c0947 */ /* 0x000fea0003800000 */
[----:B0-----:R-:W2:Y:S01]  /*463b0*/  LDS.128 R8, [R2] ;  /* 0x0000000002087984 */ /* 0x001ea20000000c00 */
        /* <DEDUP_REMOVED lines=20> */
.L_x_1224:
[----:B------:R-:W0:Y:S02]  /*46500*/  LDS.64 R12, [R27+0x8] ;  /* 0x000008001b0c7984 */ /* 0x000e240000000a00 */
[----:B0-----:R-:W-:-:S05]  /*46510*/  IADD3 R14, P0, PT, R12, 0x30, RZ ;  /* 0x000000300c0e7810 */ /* 0x001fca0007f1e0ff */
[----:B------:R-:W-:-:S07]  /*46520*/  IMAD.X R15, RZ, RZ, R13, P0 ;  /* 0x000000ffff0f7224 */ /* 0x000fce00000e060d */
[----:B------:R-:W0:Y:S02]  /*46530*/  ATOMS.CAST.SPIN.64 P0, [R27+0x8], R12, R14 ;  /* 0x0000080c1b00758d */ /* 0x000e24000180040e */
[----:B0-----:R-:W-:Y:S05]  /*46540*/  @!P0 BRA `(.L_x_1224) ;  /* 0xfffffffc00ec8947 */ /* 0x001fea000383ffff */
[----:B------:R-:W-:Y:S05]  /*46550*/  BSYNC B2 ;  /* 0x0000000000027941 */ /* 0x000fea0003800000 */
.L_x_1223:
[----:B------:R-:W-:Y:S02]  /*46560*/  IMAD.MOV.U32 R14, RZ, RZ, R12 ;  /* 0x000000ffff0e7224 */ /* 0x000fe400078e000c */
[----:B------:R-:W-:Y:S01]  /*46570*/  IMAD.MOV.U32 R15, RZ, RZ, R13 ;  /* 0x000000ffff0f7224 */ /* 0x000fe200078e000d */
[----:B------:R-:W-:Y:S06]  /*46580*/  BRA `(.L_x_1221) ;  /* 0x0000000000187947 */ /* 0x000fec0003800000 */
.L_x_1222:
[----:B------:R-:W-:Y:S02]  /*46590*/  R2UR UR4, R36 ;  /* 0x00000000240472ca */ /* 0x000fe400000e0000 */
[----:B------:R-:W-:-:S13]  /*465a0*/  R2UR UR5, R37 ;  /* 0x00000000250572ca */ /* 0x000fda00000e0000 */
[----:B------:R-:W2:Y:S02]  /*465b0*/  LD.E.64 R14, desc[UR4][R30.64+0x8] ;  /* 0x000008041e0e7980 */ /* 0x000ea4000c101b00 */
[----:B--2---:R-:W-:-:S05]  /*465c0*/  IADD3 R12, P0, PT, R14, 0x30, RZ ;  /* 0x000000300e0c7810 */ /* 0x004fca0007f1e0ff */
[----:B------:R-:W-:-:S05]  /*465d0*/  IMAD.X R13, RZ, RZ, R15, P0 ;  /* 0x000000ffff0d7224 */ /* 0x000fca00000e060f */
[----:B------:R0:W-:Y:S03]  /*465e0*/  ST.E.64 desc[UR4][R30.64+0x8], R12 ;  /* 0x0000080c1e007985 */ /* 0x0001e6000c101b04 */
.L_x_1221:
[----:B------:R-:W-:Y:S05]  /*465f0*/  BSYNC B0 ;  /* 0x0000000000007941 */ /* 0x000fea0003800000 */
.L_x_1220:
        /* <DEDUP_REMOVED lines=50> */
[----:B-1----:R-:W-:-:S12]  /*46920*/  BRA `(.L_x_1227) ;  /* 0x0000000000187947 */ /* 0x002fd80003800000 */
.L_x_1226:
[----:B------:R-:W-:Y:S01]  /*46930*/  R2UR UR4, R36 ;  /* 0x00000000240472ca */ /* 0x000fe200000e0000 */
[----:B------:R-:W-:Y:S01]  /*46940*/  IMAD.MOV.U32 R11, RZ, RZ, 0x5272 ;  /* 0x00005272ff0b7424 */ /* 0x000fe200078e00ff */
[----:B------:R-:W-:Y:S01]  /*46950*/  R2UR UR5, R37 ;  /* 0x00000000250572ca */ /* 0x000fe200000e0000 */
[----:B------:R-:W-:Y:S01]  /*46960*/  IMAD.MOV.U32 R15, RZ, RZ, -0x1 ;  /* 0xffffffffff0f7424 */ /* 0x000fe200078e00ff */
[----:B------:R-:W-:-:S11]  /*46970*/  PLOP3.LUT P0, PT, PT, PT, PT, 0x8, 0x80 ;  /* 0x000000000080781c */ /* 0x000fd60003f0e170 */
[----:B------:R0:W-:Y:S02]  /*46980*/  ST.E desc[UR4][R28.64], R11 ;  /* 0x0000000b1c007985 */ /* 0x0001e4000c101904 */
.L_x_1227:
[----:B------:R-:W-:Y:S05]  /*46990*/  BSYNC B0 ;  /* 0x0000000000007941 */ /* 0x000fea0003800000 */
.L_x_1225:
        /* <DEDUP_REMOVED lines=39> */
.L_x_1229:
[----:B------:R-:W-:Y:S05]  /*46c10*/  BSYNC B0 ;  /* 0x0000000000007941 */ /* 0x000fea0003800000 */
.L_x_1228:
[----:B------:R-:W-:Y:S02]  /*46c20*/  R2UR UR4, R36 ;  /* 0x00000000240472ca */ /* 0x000fe400000e0000 */
[----:B------:R-:W-:-:S13]  /*46c30*/  R2UR UR5, R37 ;  /* 0x00000000250572ca */ /* 0x000fda00000e0000 */
[----:B------:R4:W-:Y:S01]  /*46c40*/  ST.E desc[UR4][R28.64], R13 ;  /* 0x0000000d1c007985 */ /* 0x0009e2000c101904 */
[----:B------:R-:W-:Y:S05]  /*46c50*/  BRA `(.L_x_1190) ;  /* 0x0000000000207947 */ /* 0x000fea0003800000 */
.L_x_1219:
[C---:B------:R-:W-:Y:S02]  /*46c60*/  R2UR UR4, R36.reuse ;  /* 0x00000000240472ca */ /* 0x040fe400000e0000 */
[C---:B------:R-:W-:Y:S02]  /*46c70*/  R2UR UR5, R37.reuse ;  /* 0x00000000250572ca */ /* 0x040fe400000e0000 */
[----:B------:R-:W-:Y:S02]  /*46c80*/  R2UR UR6, R36 ;  /* 0x00000000240672ca */ /* 0x000fe400000e0000 */
[----:B------:R-:W-:Y:S02]  /*46c90*/  R2UR UR7, R37 ;  /* 0x00000000250772ca */ /* 0x000fe400000e0000 */
[----:B------:R-:W-:-:S05]  /*46ca0*/  LEA R8, P0, R18, R12, 0x2 ;  /* 0x0000000c12087211 */ /* 0x000fca00078010ff */
[----:B------:R-:W-:-:S05]  /*46cb0*/  IMAD.X R9, RZ, RZ, R13, P0 ;  /* 0x000000ffff097224 */ /* 0x000fca00000e060d */
[----:B------:R3:W-:Y:S04]  /*46cc0*/  ST.E desc[UR4][R8.64+0x20], RZ ;  /* 0x000020ff08007985 */ /* 0x0007e8000c101904 */
[----:B------:R3:W-:Y:S02]  /*46cd0*/  ST.E.U8 desc[UR6][R8.64+0x20], RZ ;  /* 0x000020ff08007985 */ /* 0x0007e4000c101106 */
.L_x_1190:
[----:B------:R-:W-:Y:S05]  /*46ce0*/  BSYNC B1 ;  /* 0x0000000000017941 */ /* 0x000fea0003800000 */
.L_x_1189:
[----:B------:R-:W-:Y:S01]  /*46cf0*/  ISETP.GE.AND P0, PT, R0, 0x1, PT ;  /* 0x000000010000780c */ /* 0x000fe20003f06270 */
[----:B------:R-:W-:-:S12]  /*46d00*/  BSSY B0, `(.L_x_1230) ;  /* 0x0000142000007945 */ /* 0x000fd80003800000 */
[----:B------:R-:W-:Y:S05]  /*46d10*/  @!P0 BRA `(.L_x_1231) ;  /* 0x0000001400008947 */ /* 0x000fea0003800000 */
[----:B------:R-:W-:Y:S02]  /*46d20*/  IMAD.MOV R2, RZ, RZ, -R0 ;  /* 0x000000ffff027224 */ /* 0x000fe400078e0a00 */
[----:B-1----:R-:W-:Y:S02]  /*46d30*/  IMAD.MOV.U32 R16, RZ, RZ, RZ ;  /* 0x000000ffff107224 */ /* 0x002fe400078e00ff */
[----:B------:R-:W-:-:S07]  /*46d40*/  IMAD.MOV.U32 R18, RZ, RZ, RZ ;  /* 0x000000ffff127224 */ /* 0x000fce00078e00ff */
.L_x_1256:
[----:B-----5:R-:W-:Y:S01]  /*46d50*/  ISETP.NE.AND P0, PT, R17, -0x1, PT ;  /* 0xffffffff1100780c */ /* 0x020fe20003f05270 */
[----:B------:R-:W-:Y:S05]  /*46d60*/  YIELD ;  /* 0x0000000000007946 */ /* 0x000fea0003800000 */
[----:B------:R-:W-:Y:S01]  /*46d70*/  VIADD R2, R2, 0x1 ;  /* 0x0000000102027836 */ /* 0x000fe20000000000 */
[----:B------:R-:W-:Y:S04]  /*46d80*/  BSSY B1, `(.L_x_1232) ;  /* 0x000009a000017945 */ /* 0x000fe80003800000 */
[----:B------:R-:W-:-:S02]  /*46d90*/  ISETP.NE.AND P2, PT, R2, RZ, PT ;  /* 0x000000ff0200720c */ /* 0x000fc40003f45270 */
[----:B------:R-:W-:Y:S01]  /*46da0*/  @!P0 R2UR UR4, R36 ;  /* 0x00000000240482ca */ /* 0x000fe200000e0000 */
[----:B01-3--:R-:W-:Y:S01]  /*46db0*/  @!P0 IMAD.MOV.U32 R9, RZ, RZ, 0x5368 ;  /* 0x00005368ff098424 */ /* 0x00bfe200078e00ff */
[----:B------:R-:W-:Y:S02]  /*46dc0*/  @!P0 R2UR UR5, R37 ;  /* 0x00000000250582ca */ /* 0x000fe400000e0000 */
[----:B------:R-:W-:-:S11]  /*46dd0*/  @!P0 PRMT R15, RZ, 0x7610, R15 ;  /* 0x00007610ff0f8816 */ /* 0x000fd6000000000f */
[----:B------:R0:W-:Y:S01]  /*46de0*/  @!P0 ST.E desc[UR4][R28.64], R9 ;  /* 0x000000091c008985 */ /* 0x0001e2000c101904 */
[----:B------:R-:W-:Y:S05]  /*46df0*/  @!P0 BRA `(.L_x_1233) ;  /* 0x0000000800488947 */ /* 0x000fea0003800000 */
[----:B------:R-:W1:Y:S01]  /*46e00*/  S2R R8, SR_CgaCtaId ;  /* 0x0000000000087919 */ /* 0x000e620000008800 */
[----:B------:R-:W-:Y:S02]  /*46e10*/  MOV R27, 0x400 ;  /* 0x00000400001b7802 */ /* 0x000fe40000000f00 */
[----:B------:R-:W-:Y:S02]  /*46e20*/  R2UR UR4, R36 ;  /* 0x00000000240472ca */ /* 0x000fe400000e0000 */
[----:B------:R-:W-:Y:S02]  /*46e30*/  R2UR UR5, R37 ;  /* 0x00000000250572ca */ /* 0x000fe400000e0000 */
[----:B-1----:R-:W-:-:S05]  /*46e40*/  LEA R27, R8, R27, 0x18 ;  /* 0x0000001b081b7211 */ /* 0x002fca00078ec0ff */
[----:B0-----:R-:W2:Y:S02]  /*46e50*/  LDS.128 R8, [R27] ;  /* 0x000000001b087984 */ /* 0x001ea40000000c00 */
[----:B--2-4-:R-:W-:-:S05]  /*46e60*/  IMAD.WIDE R12, R17, 0x10, R8 ;  /* 0x00000010110c7825 */ /* 0x014fca00078e0208 */
        /* <DEDUP_REMOVED lines=17> */
.L_x_1239:
[----:B------:R-:W0:Y:S02]  /*46f80*/  LDS.64 R12, [R33+0x8] ;  /* 0x00000800210c7984 */ /* 0x000e240000000a00 */
[----:B0-----:R-:W-:-:S05]  /*46f90*/  IADD3 R14, P0, PT, R12, 0x30, RZ ;  /* 0x000000300c0e7810 */ /* 0x001fca0007f1e0ff */
[----:B------:R-:W-:-:S07]  /*46fa0*/  IMAD.X R15, RZ, RZ, R13, P0 ;  /* 0x000000ffff0f7224 */ /* 0x000fce00000e060d */
[----:B------:R-:W0:Y:S02]  /*46fb0*/  ATOMS.CAST.SPIN.64 P0, [R33+0x8], R12, R14 ;  /* 0x0000080c2100758d */ /* 0x000e24000180040e */
[----:B0-----:R-:W-:Y:S05]  /*46fc0*/  @!P0 BRA `(.L_x_1239) ;  /* 0xfffffffc00ec8947 */ /* 0x001fea000383ffff */
[----:B------:R-:W-:Y:S05]  /*46fd0*/  BSYNC B3 ;  /* 0x0000000000037941 */ /* 0x000fea0003800000 */
.L_x_1238:
[----:B------:R-:W-:Y:S02]  /*46fe0*/  IMAD.MOV.U32 R14, RZ, RZ, R12 ;  /* 0x000000ffff0e7224 */ /* 0x000fe400078e000c */
[----:B------:R-:W-:Y:S01]  /*46ff0*/  IMAD.MOV.U32 R15, RZ, RZ, R13 ;  /* 0x000000ffff0f7224 */ /* 0x000fe200078e000d */
[----:B------:R-:W-:Y:S06]  /*47000*/  BRA `(.L_x_1236) ;  /* 0x0000000000187947 */ /* 0x000fec0003800000 */
.L_x_1237:
[----:B------:R-:W-:Y:S02]  /*47010*/  R2UR UR4, R36 ;  /* 0x00000000240472ca */ /* 0x000fe400000e0000 */
[----:B------:R-:W-:-:S13]  /*47020*/  R2UR UR5, R37 ;  /* 0x00000000250572ca */ /* 0x000fda00000e0000 */
[----:B------:R-:W2:Y:S02]  /*47030*/  LD.E.64 R14, desc[UR4][R30.64+0x8] ;  /* 0x000008041e0e7980 */ /* 0x000ea4000c101b00 */
[----:B--2---:R-:W-:-:S05]  /*47040*/  IADD3 R12, P0, PT, R14, 0x30, RZ ;  /* 0x000000300e0c7810 */ /* 0x004fca0007f1e0ff */
[----:B------:R-:W-:-:S05]  /*47050*/  IMAD.X R13, RZ, RZ, R15, P0 ;  /* 0x000000ffff0d7224 */ /* 0x000fca00000e060f */
[----:B------:R0:W-:Y:S03]  /*47060*/  ST.E.64 desc[UR4][R30.64+0x8], R12 ;  /* 0x0000080c1e007985 */ /* 0x0001e6000c101b04 */
.L_x_1236:
[----:B------:R-:W-:Y:S05]  /*47070*/  BSYNC B2 ;  /* 0x0000000000027941 */ /* 0x000fea0003800000 */
.L_x_1235:
        /* <DEDUP_REMOVED lines=54> */
.L_x_1241:
[----:B------:R-:W-:Y:S05]  /*473e0*/  BSYNC B2 ;  /* 0x0000000000027941 */ /* 0x000fea0003800000 */
.L_x_1240:
        /* <DEDUP_REMOVED lines=40> */
.L_x_1243:
[----:B------:R-:W-:Y:S05]  /*47670*/  BSYNC B2 ;  /* 0x0000000000027941 */ /* 0x000fea0003800000 */
.L_x_1242:
[----:B------:R-:W-:Y:S02]  /*47680*/  R2UR UR4, R36 ;  /* 0x00000000240472ca */ /* 0x000fe400000e0000 */
[----:B------:R-:W-:Y:S02]  /*47690*/  R2UR UR5, R37 ;  /* 0x00000000250572ca */ /* 0x000fe400000e0000 */
[----:B------:R-:W-:-:S11]  /*476a0*/  PRMT R15, RZ, 0x7610, R15 ;  /* 0x00007610ff0f7816 */ /* 0x000fd6000000000f */
[----:B------:R3:W-:Y:S01]  /*476b0*/  ST.E desc[UR4][R28.64], R13 ;  /* 0x0000000d1c007985 */ /* 0x0007e2000c101904 */
[----:B------:R-:W-:Y:S05]  /*476c0*/  BRA `(.L_x_1233) ;  /* 0x0000000000147947 */ /* 0x000fea0003800000 */
.L_x_1234:
[----:B------:R-:W-:Y:S02]  /*476d0*/  R2UR UR4, R36 ;  /* 0x00000000240472ca */ /* 0x000fe400000e0000 */
[----:B------:R-:W-:Y:S02]  /*476e0*/  R2UR UR5, R37 ;  /* 0x00000000250572ca */ /* 0x000fe400000e0000 */
[----:B------:R-:W-:-:S05]  /*476f0*/  IADD3 R8, P0, PT, R12, R16, RZ ;  /* 0x000000100c087210 */ /* 0x000fca0007f1e0ff */
[----:B------:R-:W-:-:S06]  /*47700*/  IMAD.X R9, RZ, RZ, R13, P0 ;  /* 0x000000ffff097224 */ /* 0x000fcc00000e060d */
[----:B------:R1:W5:Y:S02]  /*47710*/  LD.E.U8 R15, desc[UR4][R8.64+0x20] ;  /* 0x00002004080f7980 */ /* 0x000364000c101100 */
.L_x_1233:
[----:B------:R-:W-:Y:S05]  /*47720*/  BSYNC B1 ;  /* 0x0000000000017941 */ /* 0x000fea0003800000 */
.L_x_1232:
[----:B------:R-:W-:Y:S01]  /*47730*/  ISETP.NE.AND P0, PT, R5, -0x1, PT ;  /* 0xffffffff0500780c */ /* 0x000fe20003f05270 */
[----:B------:R-:W-:-:S12]  /*47740*/  BSSY B1, `(.L_x_1244) ;  /* 0x000009a000017945 */ /* 0x000fd80003800000 */
[----:B------:R-:W-:Y:S01]  /*47750*/  @!P0 R2UR UR4, R36 ;  /* 0x00000000240482ca */ /* 0x000fe200000e0000 */
[----:B01----:R-:W-:Y:S01]  /*47760*/  @!P0 IMAD.MOV.U32 R9, RZ, RZ, 0x5368 ;  /* 0x00005368ff098424 */ /* 0x003fe200078e00ff */
[----:B------:R-:W-:-:S13]  /*47770*/  @!P0 R2UR UR5, R37 ;  /* 0x00000000250582ca */ /* 0x000fda00000e0000 */
        /* <DEDUP_REMOVED lines=8> */
[----:B--234-:R-:W-:-:S05]  /*47800*/  IMAD.WIDE R12, R5, 0x10, R8 ;  /* 0x00000010050c7825 */ /* 0x01cfca00078e0208 */
        /* <DEDUP_REMOVED lines=10> */
[----:B-----5:R-:W-:Y:S01]  /*478b0*/  IMAD.MOV.U32 R15, RZ, RZ, R13 ;  /* 0x000000ffff0f7224 */ /* 0x020fe200078e000d */
[----:B0-----:R-:W-:Y:S06]  /*478c0*/  @P0 BRA `(.L_x_1248) ;  /* 0x0000000000500947 */ /* 0x001fec0003800000 */
[----:B------:R-:W0:Y:S02]  /*478d0*/  QSPC.E.S P0, RZ, [R30+0x8] ;  /* 0x000008001eff73aa */ /* 0x000e240000000500 */
[----:B0-----:R-:W-:Y:S05]  /*478e0*/  @!P0 BRA `(.L_x_1249) ;  /* 0x0000000000308947 */ /* 0x001fea0003800000 */
[----:B------:R-:W-:Y:S01]  /*478f0*/  IMAD.MOV.U32 R12, RZ, RZ, R30 ;  /* 0x000000ffff0c7224 */ /* 0x000fe200078e001e */
[----:B------:R-:W-:Y:S04]  /*47900*/  BSSY B3, `(.L_x_1250) ;  /* 0x0000007000037945 */ /* 0x000fe80003800000 */
[----:B------:R-:W-:-:S07]  /*47910*/  MOV R33, R12 ;  /* 0x0000000c00217202 */ /* 0x000fce0000000f00 */
.L_x_1251:
[----:B------:R-:W0:Y:S02]  /*47920*/  LDS.64 R12, [R33+0x8] ;  /* 0x00000800210c7984 */ /* 0x000e240000000a00 */
[----:B0-----:R-:W-:-:S05]  /*47930*/  IADD3 R14, P0, PT, R12, 0x30, RZ ;  /* 0x000000300c0e7810 */ /* 0x001fca0007f1e0ff */
[----:B------:R-:W-:-:S07]  /*47940*/  IMAD.X R15, RZ, RZ, R13, P0 ;  /* 0x000000ffff0f7224 */ /* 0x000fce00000e060d */
[----:B------:R-:W0:Y:S02]  /*47950*/  ATOMS.CAST.SPIN.64 P0, [R33+0x8], R12, R14 ;  /* 0x0000080c2100758d */ /* 0x000e24000180040e */
[----:B0-----:R-:W-:Y:S05]  /*47960*/  @!P0 BRA `(.L_x_1251) ;  /* 0xfffffffc00ec8947 */ /* 0x001fea000383ffff */
[----:B------:R-:W-:Y:S05]  /*47970*/  BSYNC B3 ;  /* 0x0000000000037941 */ /* 0x000fea0003800000 */
.L_x_1250:
[----:B------:R-:W-:Y:S02]  /*47980*/  IMAD.MOV.U32 R14, RZ, RZ, R12 ;  /* 0x000000ffff0e7224 */ /* 0x000fe400078e000c */
[----:B------:R-:W-:Y:S01]  /*47990*/  IMAD.MOV.U32 R15, RZ, RZ, R13 ;  /* 0x000000ffff0f7224 */ /* 0x000fe200078e000d */
[----:B------:R-:W-:Y:S06]  /*479a0*/  BRA `(.L_x_1248) ;  /* 0x0000000000187947 */ /* 0x000fec0003800000 */
.L_x_1249:
[----:B------:R-:W-:Y:S02]  /*479b0*/  R2UR UR4, R36 ;  /* 0x00000000240472ca */ /* 0x000fe400000e0000 */
[----:B------:R-:W-:-:S13]  /*479c0*/  R2UR UR5, R37 ;  /* 0x00000000250572ca */ /* 0x000fda00000e0000 */
[----:B------:R-:W2:Y:S02]  /*479d0*/  LD.E.64 R14, desc[UR4][R30.64+0x8] ;  /* 0x000008041e0e7980 */ /* 0x000ea4000c101b00 */
[----:B--2---:R-:W-:-:S05]  /*479e0*/  IADD3 R12, P0, PT, R14, 0x30, RZ ;  /* 0x000000300e0c7810 */ /* 0x004fca0007f1e0ff */
[----:B------:R-:W-:-:S05]  /*479f0*/  IMAD.X R13, RZ, RZ, R15, P0 ;  /* 0x000000ffff0d7224 */ /* 0x000fca00000e060f */
[----:B------:R0:W-:Y:S03]  /*47a00*/  ST.E.64 desc[UR4][R30.64+0x8], R12 ;  /* 0x0000080c1e007985 */ /* 0x0001e6000c101b04 */
.L_x_1248:
[----:B------:R-:W-:Y:S05]  /*47a10*/  BSYNC B2 ;  /* 0x0000000000027941 */ /* 0x000fea0003800000 */
.L_x_1247:
        /* <DEDUP_REMOVED lines=54> */
.L_x_1253:
[----:B------:R-:W-:Y:S05]  /*47d80*/  BSYNC B2 ;  /* 0x0000000000027941 */ /* 0x000fea0003800000 */
.L_x_1252:
        /* <DEDUP_REMOVED lines=40> */
.L_x_1255:
[----:B------:R-:W-:Y:S05]  /*48010*/  BSYNC B2 ;  /* 0x0000000000027941 */ /* 0x000fea0003800000 */
.L_x_1254:
[----:B------:R-:W-:Y:S02]  /*48020*/  R2UR UR4, R36 ;  /* 0x00000000240472ca */ /* 0x000fe400000e0000 */
[----:B------:R-:W-:-:S13]  /*48030*/  R2UR UR5, R37 ;  /* 0x00000000250572ca */ /* 0x000fda00000e0000 */
[----:B------:R2:W-:Y:S01]  /*48040*/  ST.E desc[UR4][R28.64], R13 ;  /* 0x0000000d1c007985 */ /* 0x0005e2000c101904 */
[----:B------:R-:W-:Y:S05]  /*48050*/  BRA `(.L_x_1245) ;  /* 0x0000000000207947 */ /* 0x000fea0003800000 */
.L_x_1246:
        /* <DEDUP_REMOVED lines=8> */
.L_x_1245:
[----:B------:R-:W-:Y:S05]  /*480e0*/  BSYNC B1 ;  /* 0x0000000000017941 */ /* 0x000fea0003800000 */
.L_x_1244:
[----:B------:R-:W-:Y:S02]  /*480f0*/  VIADD R18, R18, 0x1 ;  /* 0x0000000112127836 */ /* 0x000fe40000000000 */
[----:B------:R-:W-:Y:S01]  /*48100*/  VIADD R16, R16, 0x4 ;  /* 0x0000000410107836 */ /* 0x000fe20000000000 */
[----:B------:R-:W-:Y:S06]  /*48110*/  @P2 BRA `(.L_x_1256) ;  /* 0xffffffec000c2947 */ /* 0x000fec000383ffff */
.L_x_1231:
[----:B------:R-:W-:Y:S05]  /*48120*/  BSYNC B0 ;  /* 0x0000000000007941 */ /* 0x000fea0003800000 */
.L_x_1230:
[----:B------:R-:W-:Y:S01]  /*48130*/  ISETP.GE.AND P0, PT, R7, 0x1, PT ;  /* 0x000000010700780c */ /* 0x000fe20003f06270 */
[----:B------:R-:W-:-:S12]  /*48140*/  BSSY B0, `(.L_x_1257) ;  /* 0x0000145000007945 */ /* 0x000fd80003800000 */
[----:B------:R-:W-:Y:S05]  /*48150*/  @!P0 BRA `(.L_x_1258) ;  /* 0x00000014000c8947 */ /* 0x000fea0003800000 */
[----:B------:R-:W-:Y:S01]  /*48160*/  IMAD.MOV R7, RZ, RZ, -R7 ;  /* 0x000000ffff077224 */ /* 0x000fe200078e0a07 */
[----:B-1---5:R-:W-:Y:S01]  /*48170*/  CS2R R16, SRZ ;  /* 0x0000000000107805 */ /* 0x022fe2000001ff00 */
[----:B------:R-:W-:-:S07]  /*48180*/  IMAD.SHL.U32 R2, R0, 0x4, RZ ;  /* 0x0000000400027824 */ /* 0x000fce00078e00ff */
.L_x_1283:
[----:B------:R-:W-:Y:S01]  /*48190*/  ISETP.NE.AND P0, PT, R3, -0x1, PT ;  /* 0xffffffff0300780c */ /* 0x000fe20003f05270 */
[----:B------:R-:W-:Y:S05]  /*481a0*/  YIELD ;  /* 0x0000000000007946 */ /* 0x000fea0003800000 */
[----:B------:R-:W-:Y:S01]  /*481b0*/  VIADD R7, R7, 0x1 ;  /* 0x0000000107077836 */ /* 0x000fe20000000000 */
[----:B------:R-:W-:Y:S04]  /*481c0*/  BSSY B1, `(.L_x_1259) ;  /* 0x000009a000017945 */ /* 0x000fe80003800000 */
[----:B------:R-:W-:-:S02]  /*481d0*/  ISETP.NE.AND P2, PT, R7, RZ, PT ;  /* 0x000000ff0700720c */ /* 0x000fc40003f45270 */
[----:B------:R-:W-:Y:S01]  /*481e0*/  @!P0 R2UR UR4, R36 ;  /* 0x00000000240482ca */ /* 0x000fe200000e0000 */
[----:B01-3--:R-:W-:Y:S01]  /*481f0*/  @!P0 IMAD.MOV.U32 R9, RZ, RZ, 0x5368 ;  /* 0x00005368ff098424 */ /* 0x00bfe200078e00ff */
[----:B------:R-:W-:Y:S02]  /*48200*/  @!P0 R2UR UR5, R37 ;  /* 0x00000000250582ca */ /* 0x000fe400000e0000 */
[----:B-----5:R-:W-:-:S11]  /*48210*/  @!P0 PRMT R15, RZ, 0x7610, R15 ;  /* 0x00007610ff0f8816 */ /* 0x020fd6000000000f */
[----:B------:R0:W-:Y:S01]  /*48220*/  @!P0 ST.E desc[UR4][R28.64], R9 ;  /* 0x000000091c008985 */ /* 0x0001e2000c101904 */
[----:B------:R-:W-:Y:S05]  /*48230*/  @!P0 BRA `(.L_x_1260) ;  /* 0x0000000800488947 */ /* 0x000fea0003800000 */
[----:B0-----:R-:W0:Y:S01]  /*48240*/  S2R R9, SR_CgaCtaId ;  /* 0x0000000000097919 */ /* 0x001e220000008800 */
[----:B------:R-:W-:Y:S02]  /*48250*/  MOV R18, 0x400 ;  /* 0x0000040000127802 */ /* 0x000fe40000000f00 */
[----:B------:R-:W-:Y:S02]  /*48260*/  R2UR UR4, R36 ;  /* 0x00000000240472ca */ /* 0x000fe400000e0000 */
[----:B------:R-:W-:Y:S02]  /*48270*/  R2UR UR5, R37 ;  /* 0x00000000250572ca */ /* 0x000fe400000e0000 */
[----:B0-----:R-:W-:-:S05]  /*48280*/  LEA R18, R9, R18, 0x18 ;  /* 0x0000001209127211 */ /* 0x001fca00078ec0ff */
[----:B------:R-:W2:Y:S02]  /*48290*/  LDS.128 R8, [R18] ;  /* 0x0000000012087984 */ /* 0x000ea40000000c00 */
        /* <DEDUP_REMOVED lines=18> */
.L_x_1266:
[----:B------:R-:W0:Y:S02]  /*483c0*/  LDS.64 R12, [R9+0x8] ;  /* 0x00000800090c7984 */ /* 0x000e240000000a00 */
[----:B0-----:R-:W-:-:S05]  /*483d0*/  IADD3 R14, P0, PT, R12, 0x30, RZ ;  /* 0x000000300c0e7810 */ /* 0x001fca0007f1e0ff */
[----:B------:R-:W-:-:S07]  /*483e0*/  IMAD.X R15, RZ, RZ, R13, P0 ;  /* 0x000000ffff0f7224 */ /* 0x000fce00000e060d */
[----:B------:R-:W0:Y:S02]  /*483f0*/  ATOMS.CAST.SPIN.64 P0, [R9+0x8], R12, R14 ;  /* 0x0000080c0900758d */ /* 0x000e24000180040e */
[----:B0-----:R-:W-:Y:S05]  /*48400*/  @!P0 BRA `(.L_x_1266) ;  /* 0xfffffffc00ec8947 */ /* 0x001fea000383ffff */
[----:B------:R-:W-:Y:S05]  /*48410*/  BSYNC B3 ;  /* 0x0000000000037941 */ /* 0x000fea0003800000 */
.L_x_1265:
[----:B------:R-:W-:Y:S02]  /*48420*/  IMAD.MOV.U32 R14, RZ, RZ, R12 ;  /* 0x000000ffff0e7224 */ /* 0x000fe400078e000c */
[----:B------:R-:W-:Y:S01]  /*48430*/  IMAD.MOV.U32 R15, RZ, RZ, R13 ;  /* 0x000000ffff0f7224 */ /* 0x000fe200078e000d */
[----:B------:R-:W-:Y:S06]  /*48440*/  BRA `(.L_x_1263) ;  /* 0x0000000000187947 */ /* 0x000fec0003800000 */
.L_x_1264:
[----:B------:R-:W-:Y:S02]  /*48450*/  R2UR UR4, R36 ;  /* 0x00000000240472ca */ /* 0x000fe400000e0000 */
[----:B------:R-:W-:-:S13]  /*48460*/  R2UR UR5, R37 ;  /* 0x00000000250572ca */ /* 0x000fda00000e0000 */
[----:B------:R-:W2:Y:S02]  /*48470*/  LD.E.64 R14, desc[UR4][R30.64+0x8] ;  /* 0x000008041e0e7980 */ /* 0x000ea4000c101b00 */
[----:B--2---:R-:W-:-:S05]  /*48480*/  IADD3 R12, P0, PT, R14, 0x30, RZ ;  /* 0x000000300e0c7810 */ /* 0x004fca0007f1e0ff */
[----:B------:R-:W-:-:S05]  /*48490*/  IMAD.X R13, RZ, RZ, R15, P0 ;  /* 0x000000ffff0d7224 */ /* 0x000fca00000e060f */
[----:B------:R0:W-:Y:S03]  /*484a0*/  ST.E.64 desc[UR4][R30.64+0x8], R12 ;  /* 0x0000080c1e007985 */ /* 0x0001e6000c101b04 */
.L_x_1263:
[----:B------:R-:W-:Y:S05]  /*484b0*/  BSYNC B2 ;  /* 0x0000000000027941 */ /* 0x000fea0003800000 */
.L_x_1262:
[C---:B------:R-:W-:Y:S01]  /*484c0*/  IADD3 R9, P0, PT, R14.reuse, 0x38, RZ ;  /* 0x000000380e097810 */ /* 0x040fe20007f1e0ff */
        /* <DEDUP_REMOVED lines=12> */
[----:B------:R-:W2:Y:S01]  /*48590*/  LDS.64 R10, [R18] ;  /* 0x00000000120a7984 */ /* 0x000ea20000000a00 */
[----:B-1----:R-:W-:Y:S01]  /*485a0*/  SHF.R.S64 R9, RZ, 0x1c, R27 ;  /* 0x0000001cff097819 */ /* 0x002fe2000000101b */
        /* <DEDUP_REMOVED lines=17> */
[----:B--2---:R-:W-:-:S05]  /*486c0*/  IADD3 R10, P1, PT, R10, R9, RZ ;  /* 0x000000090a0a7210 */ /* 0x004fca0007f3e0ff */
        /* <DEDUP_REMOVED lines=19> */
[----:B------:R-:W3:Y:S02]  /*48800*/  LD.E R9, desc[UR6][R28.64] ;  /* 0x000000061c097980 */ /* 0x000ee4000c101900 */
[----:B--23--:R-:W-:-:S13]  /*48810*/  ISETP.EQ.AND P1, PT, R9, RZ, PT ;  /* 0x000000ff0900720c */ /* 0x00cfda0003f22270 */
.L_x_1268:
[----:B------:R-:W-:Y:S05]  /*48820*/  BSYNC B2 ;  /* 0x0000000000027941 */ /* 0x000fea0003800000 */
.L_x_1267:
[----:B------:R-:W-:Y:S01]  /*48830*/  BSSY B2, `(.L_x_1269) ;  /* 0x0000028000027945 */ /* 0x000fe20003800000 */
[----:B0-----:R-:W-:Y:S02]  /*48840*/  IMAD.MOV.U32 R13, RZ, RZ, RZ ;  /* 0x000000ffff0d7224 */ /* 0x001fe400078e00ff */
[----:B------:R-:W-:Y:S01]  /*48850*/  @!P0 IMAD.MOV.U32 R27, RZ, RZ, -0x1 ;  /* 0xffffffffff1b8424 */ /* 0x000fe200078e00ff */
[----:B------:R-:W-:Y:S06]  /*48860*/  @!P1 BRA `(.L_x_1270) ;  /* 0x0000000000909947 */ /* 0x000fec0003800000 */
[----:B------:R-:W-:-:S13]  /*48870*/  ISETP.NE.AND P0, PT, R27, -0x1, PT ;  /* 0xffffffff1b00780c */ /* 0x000fda0003f05270 */
[----:B------:R-:W-:Y:S01]  /*48880*/  @!P0 R2UR UR4, R36 ;  /* 0x00000000240482ca */ /* 0x000fe200000e0000 */
[----:B-1----:R-:W-:Y:S01]  /*48890*/  @!P0 IMAD.MOV.U32 R9, RZ, RZ, 0x5368 ;  /* 0x00005368ff098424 */ /* 0x002fe200078e00ff */
[----:B------:R-:W-:-:S13]  /*488a0*/  @!P0 R2UR UR5, R37 ;  /* 0x00000000250582ca */ /* 0x000fda00000e0000 */
[----:B------:R0:W-:Y:S01]  /*488b0*/  @!P0 ST.E desc[UR4][R28.64], R9 ;  /* 0x000000091c008985 */ /* 0x0001e2000c101904 */
[----:B------:R-:W-:Y:S05]  /*488c0*/  @!P0 BRA `(.L_x_1270) ;  /* 0x0000000000788947 */ /* 0x000fea0003800000 */
[----:B------:R-:W1:Y:S01]  /*488d0*/  LDS.64 R10, [R18] ;  /* 0x00000000120a7984 */ /* 0x000e620000000a00 */
[C---:B------:R-:W-:Y:S02]  /*488e0*/  R2UR UR4, R36.reuse ;  /* 0x00000000240472ca */ /* 0x040fe400000e0000 */
[C---:B------:R-:W-:Y:S02]  /*488f0*/  R2UR UR5, R37.reuse ;  /* 0x00000000250572ca */ /* 0x040fe400000e0000 */
[----:B------:R-:W-:Y:S02]  /*48900*/  R2UR UR6, R36 ;  /* 0x00000000240672ca */ /* 0x000fe400000e0000 */
[----:B------:R-:W-:Y:S01]  /*48910*/  R2UR UR7, R37 ;  /* 0x00000000250772ca */ /* 0x000fe200000e0000 */
[----:B-1----:R-:W-:-:S08]  /*48920*/  IMAD.WIDE R10, R27, 0x10, R10 ;  /* 0x000000101b0a7825 */ /* 0x002fd000078e020a */
[----:B------:R2:W-:Y:S04]  /*48930*/  ST.E desc[UR4][R10.64+0x28], R8 ;  /* 0x000028080a007985 */ /* 0x0005e8000c101904 */
[----:B0-----:R-:W3:Y:S02]  /*48940*/  LD.E R9, desc[UR6][R28.64] ;  /* 0x000000061c097980 */ /* 0x001ee4000c101900 */
        /* <DEDUP_REMOVED lines=22> */
.L_x_1270:
[----:B------:R-:W-:Y:S05]  /*48ab0*/  BSYNC B2 ;  /* 0x0000000000027941 */ /* 0x000fea0003800000 */
.L_x_1269:
[----:B------:R-:W-:Y:S02]  /*48ac0*/  R2UR UR4, R36 ;  /* 0x00000000240472ca */ /* 0x000fe400000e0000 */
[----:B------:R-:W-:Y:S02]  /*48ad0*/  R2UR UR5, R37 ;  /* 0x00000000250572ca */ /* 0x000fe400000e0000 */
[----:B------:R-:W-:-:S11]  /*48ae0*/  PRMT R15, RZ, 0x7610, R15 ;  /* 0x00007610ff0f7816 */ /* 0x000fd6000000000f */
[----:B------:R3:W-:Y:S01]  /*48af0*/  ST.E desc[UR4][R28.64], R13 ;  /* 0x0000000d1c007985 */ /* 0x0007e2000c101904 */
[----:B------:R-:W-:Y:S05]  /*48b00*/  BRA `(.L_x_1260) ;  /* 0x0000000000147947 */ /* 0x000fea0003800000 */
.L_x_1261:
[----:B------:R-:W-:Y:S02]  /*48b10*/  R2UR UR4, R36 ;  /* 0x00000000240472ca */ /* 0x000fe400000e0000 */
[----:B------:R-:W-:Y:S02]  /*48b20*/  R2UR UR5, R37 ;  /* 0x00000000250572ca */ /* 0x000fe400000e0000 */
[----:B------:R-:W-:-:S05]  /*48b30*/  IADD3 R8, P0, PT, R12, R16, RZ ;  /* 0x000000100c087210 */ /* 0x000fca0007f1e0ff */
[----:B------:R-:W-:-:S06]  /*48b40*/  IMAD.X R9, RZ, RZ, R13, P0 ;  /* 0x000000ffff097224 */ /* 0x000fcc00000e060d */
[----:B------:R1:W5:Y:S02]  /*48b50*/  LD.E.U8 R15, desc[UR4][R8.64+0x20] ;  /* 0x00002004080f7980 */ /* 0x000364000c101100 */
.L_x_1260:
[----:B------:R-:W-:Y:S05]  /*48b60*/  BSYNC B1 ;  /* 0x0000000000017941 */ /* 0x000fea0003800000 */
.L_x_1259:
[----:B------:R-:W-:Y:S01]  /*48b70*/  ISETP.NE.AND P0, PT, R5, -0x1, PT ;  /* 0xffffffff0500780c */ /* 0x000fe20003f05270 */
[----:B------:R-:W-:-:S12]  /*48b80*/  BSSY B1, `(.L_x_1271) ;  /* 0x000009b000017945 */ /* 0x000fd80003800000 */
[----:B------:R-:W-:Y:S01]  /*48b90*/  @!P0 R2UR UR4, R36 ;  /* 0x00000000240482ca */ /* 0x000fe200000e0000 */
[----:B01----:R-:W-:Y:S01]  /*48ba0*/  @!P0 IMAD.MOV.U32 R9, RZ, RZ, 0x5368 ;  /* 0x00005368ff098424 */ /* 0x003fe200078e00ff */
[----:B------:R-:W-:-:S13]  /*48bb0*/  @!P0 R2UR UR5, R37 ;  /* 0x00000000250582ca */ /* 0x000fda00000e0000 */
        /* <DEDUP_REMOVED lines=8> */
[----:B--234-:R-:W-:-:S05]  /*48c40*/  IMAD.WIDE R12, R5, 0x10, R8 ;  /* 0x00000010050c7825 */ /* 0x01cfca00078e0208 */
        /* <DEDUP_REMOVED lines=18> */
.L_x_1278:
[----:B------:R-:W0:Y:S02]  /*48d70*/  LDS.64 R12, [R27+0x8] ;  /* 0x000008001b0c7984 */ /* 0x000e240000000a00 */
[----:B0-----:R-:W-:-:S05]  /*48d80*/  IADD3 R14, P0, PT, R12, 0x30, RZ ;  /* 0x000000300c0e7810 */ /* 0x001fca0007f1e0ff */
[----:B------:R-:W-:-:S07]  /*48d90*/  IMAD.X R15, RZ, RZ, R13, P0 ;  /* 0x000000ffff0f7224 */ /* 0x000fce00000e060d */
[----:B------:R-:W0:Y:S02]  /*48da0*/  ATOMS.CAST.SPIN.64 P0, [R27+0x8], R12, R14 ;  /* 0x0000080c1b00758d */ /* 0x000e24000180040e */
[----:B0-----:R-:W-:Y:S05]  /*48db0*/  @!P0 BRA `(.L_x_1278) ;  /* 0xfffffffc00ec8947 */ /* 0x001fea000383ffff */
[----:B------:R-:W-:Y:S05]  /*48dc0*/  BSYNC B3 ;  /* 0x0000000000037941 */ /* 0x000fea0003800000 */
.L_x_1277:
[----:B------:R-:W-:Y:S02]  /*48dd0*/  IMAD.MOV.U32 R14, RZ, RZ, R12 ;  /* 0x000000ffff0e7224 */ /* 0x000fe400078e000c */
[----:B------:R-:W-:Y:S01]  /*48de0*/  IMAD.MOV.U32 R15, RZ, RZ, R13 ;  /* 0x000000ffff0f7224 */ /* 0x000fe200078e000d */
[----:B------:R-:W-:Y:S06]  /*48df0*/  BRA `(.L_x_1275) ;  /* 0x0000000000187947 */ /* 0x000fec0003800000 */
.L_x_1276:
[----:B------:R-:W-:Y:S02]  /*48e00*/  R2UR UR4, R36 ;  /* 0x00000000240472ca */ /* 0x000fe400000e0000 */
[----:B------:R-:W-:-:S13]  /*48e10*/  R2UR UR5, R37 ;  /* 0x00000000250572ca */ /* 0x000fda00000e0000 */
[----:B------:R-:W2:Y:S02]  /*48e20*/  LD.E.64 R14, desc[UR4][R30.64+0x8] ;  /* 0x000008041e0e7980 */ /* 0x000ea4000c101b00 */
[----:B--2---:R-:W-:-:S05]  /*48e30*/  IADD3 R12, P0, PT, R14, 0x30, RZ ;  /* 0x000000300e0c7810 */ /* 0x004fca0007f1e0ff */
[----:B------:R-:W-:-:S05]  /*48e40*/  IMAD.X R13, RZ, RZ, R15, P0 ;  /* 0x000000ffff0d7224 */ /* 0x000fca00000e060f */
[----:B------:R0:W-:Y:S03]  /*48e50*/  ST.E.64 desc[UR4][R30.64+0x8], R12 ;  /* 0x0000080c1e007985 */ /* 0x0001e6000c101b04 */
.L_x_1275:
[----:B------:R-:W-:Y:S05]  /*48e60*/  BSYNC B2 ;  /* 0x0000000000027941 */ /* 0x000fea0003800000 */
.L_x_1274:
        /* <DEDUP_REMOVED lines=54> */
.L_x_1280:
[----:B------:R-:W-:Y:S05]  /*491d0*/  BSYNC B2 ;  /* 0x0000000000027941 */ /* 0x000fea0003800000 */
.L_x_1279:
        /* <DEDUP_REMOVED lines=40> */
.L_x_1282:
[----:B------:R-:W-:Y:S05]  /*49460*/  BSYNC B2 ;  /* 0x0000000000027941 */ /* 0x000fea0003800000 */
.L_x_1281:
[----:B------:R-:W-:Y:S02]  /*49470*/  R2UR UR4, R36 ;  /* 0x00000000240472ca */ /* 0x000fe400000e0000 */
[----:B------:R-:W-:-:S13]  /*49480*/  R2UR UR5, R37 ;  /* 0x00000000250572ca */ /* 0x000fda00000e0000 */
[----:B------:R2:W-:Y:S01]  /*49490*/  ST.E desc[UR4][R28.64], R13 ;  /* 0x0000000d1c007985 */ /* 0x0005e2000c101904 */
[----:B------:R-:W-:Y:S05]  /*494a0*/  BRA `(.L_x_1272) ;  /* 0x0000000000207947 */ /* 0x000fea0003800000 */
.L_x_1273:
        /* <DEDUP_REMOVED lines=8> */
.L_x_1272:
[----:B------:R-:W-:Y:S05]  /*49530*/  BSYNC B1 ;  /* 0x0000000000017941 */ /* 0x000fea0003800000 */
.L_x_1271:
[----:B------:R-:W-:Y:S02]  /*49540*/  VIADD R17, R17, 0x1 ;  /* 0x0000000111117836 */ /* 0x000fe40000000000 */
[----:B------:R-:W-:Y:S02]  /*49550*/  VIADD R2, R2, 0x4 ;  /* 0x0000000402027836 */ /* 0x000fe40000000000 */
[----:B------:R-:W-:Y:S02]  /*49560*/  VIADD R0, R0, 0x1 ;  /* 0x0000000100007836 */ /* 0x000fe40000000000 */
[----:B------:R-:W-:Y:S01]  /*49570*/  VIADD R16, R16, 0x4 ;  /* 0x0000000410107836 */ /* 0x000fe20000000000 */
[----:B------:R-:W-:Y:S06]  /*49580*/  @P2 BRA `(.L_x_1283) ;  /* 0xffffffec00002947 */ /* 0x000fec000383ffff */
.L_x_1258:
[----:B------:R-:W-:Y:S05]  /*49590*/  BSYNC B0 ;  /* 0x0000000000007941 */ /* 0x000fea0003800000 */
.L_x_1257:
[----:B------:R-:W2:Y:S01]  /*495a0*/  S2UR UR5, SR_CgaCtaId ;  /* 0x00000000000579c3 */ /* 0x000ea20000008800 */
[----:B------:R-:W-:Y:S01]  /*495b0*/  UMOV UR4, 0x400 ;  /* 0x0000040000047882 */ /* 0x000fe20000000000 */
[----:B------:R-:W-:Y:S01]  /*495c0*/  R2UR UR6, R36 ;  /* 0x00000000240672ca */ /* 0x000fe200000e0000 */
[----:B01-3--:R-:W-:Y:S01]  /*495d0*/  IMAD.MOV.U32 R8, RZ, RZ, 0x30 ;  /* 0x00000030ff087424 */ /* 0x00bfe200078e00ff */
[----:B------:R-:W-:Y:S01]  /*495e0*/  R2UR UR7, R37 ;  /* 0x00000000250772ca */ /* 0x000fe200000e0000 */
[----:B------:R-:W-:Y:S01]  /*495f0*/  IMAD.MOV.U32 R9, RZ, RZ, 0x0 ;  /* 0x00000000ff097424 */ /* 0x000fe200078e00ff */
[----:B--2---:R-:W-:-:S06]  /*49600*/  ULEA UR4, UR5, UR4, 0x18 ;  /* 0x0000000405047291 */ /* 0x004fcc000f8ec0ff */
[----:B------:R-:W-:-:S05]  /*49610*/  IMAD.U32 R0, RZ, RZ, UR4 ;  /* 0x00000004ff007e24 */ /* 0x000fca000f8e00ff */
[----:B-----5:R0:W1:Y:S04]  /*49620*/  LDS.64 R2, [R0+0x8] ;  /* 0x0000080000027984 */ /* 0x0200680000000a00 */
[----:B------:R2:W3:Y:S01]  /*49630*/  ATOM.E.ADD.64.STRONG.GPU P0, R8, desc[UR6][R30.64+0x8], R8 ;  /* 0x800008081e08798a */ /* 0x0004e2000810f506 */
[----:B------:R-:W-:Y:S01]  /*49640*/  BSSY B0, `(.L_x_1284) ;  /* 0x0000018000007945 */ /* 0x000fe20003800000 */
[----:B---3--:R-:W-:Y:S02]  /*49650*/  IMAD.MOV.U32 R10, RZ, RZ, R8 ;  /* 0x000000ffff0a7224 */ /* 0x008fe400078e0008 */
[----:B------:R-:W-:Y:S01]  /*49660*/  IMAD.MOV.U32 R11, RZ, RZ, R9 ;  /* 0x000000ffff0b7224 */ /* 0x000fe200078e0009 */
[----:B012---:R-:W-:Y:S06]  /*49670*/  @P0 BRA `(.L_x_1285) ;  /* 0x0000000000500947 */ /* 0x007fec0003800000 */
[----:B------:R-:W0:Y:S02]  /*49680*/  QSPC.E.S P0, RZ, [R30+0x8] ;  /* 0x000008001eff73aa */ /* 0x000e240000000500 */
[----:B0-----:R-:W-:Y:S05]  /*49690*/  @!P0 BRA `(.L_x_1286) ;  /* 0x0000000000308947 */ /* 0x001fea0003800000 */
[----:B------:R-:W-:Y:S01]  /*496a0*/  IMAD.MOV.U32 R8, RZ, RZ, R30 ;  /* 0x000000ffff087224 */ /* 0x000fe200078e001e */
[----:B------:R-:W-:Y:S04]  /*496b0*/  BSSY B1, `(.L_x_1287) ;  /* 0x0000007000017945 */ /* 0x000fe80003800000 */
[----:B------:R-:W-:-:S07]  /*496c0*/  MOV R7, R8 ;  /* 0x0000000800077202 */ /* 0x000fce0000000f00 */
.L_x_1288:
[----:B------:R-:W0:Y:S02]  /*496d0*/  LDS.64 R8, [R7+0x8] ;  /* 0x0000080007087984 */ /* 0x000e240000000a00 */
[----:B0-----:R-:W-:-:S05]  /*496e0*/  IADD3 R10, P0, PT, R8, 0x30, RZ ;  /* 0x00000030080a7810 */ /* 0x001fca0007f1e0ff */
[----:B------:R-:W-:-:S07]  /*496f0*/  IMAD.X R11, RZ, RZ, R9, P0 ;  /* 0x000000ffff0b7224 */ /* 0x000fce00000e0609 */
[----:B------:R-:W0:Y:S02]  /*49700*/  ATOMS.CAST.SPIN.64 P0, [R7+0x8], R8, R10 ;  /* 0x000008080700758d */ /* 0x000e24000180040a */
[----:B0-----:R-:W-:Y:S05]  /*49710*/  @!P0 BRA `(.L_x_1288) ;  /* 0xfffffffc00ec8947 */ /* 0x001fea000383ffff */
[----:B------:R-:W-:Y:S05]  /*49720*/  BSYNC B1 ;  /* 0x0000000000017941 */ /* 0x000fea0003800000 */
.L_x_1287:
[----:B------:R-:W-:Y:S02]  /*49730*/  IMAD.MOV.U32 R10, RZ, RZ, R8 ;  /* 0x000000ffff0a7224 */ /* 0x000fe400078e0008 */
[----:B------:R-:W-:Y:S01]  /*49740*/  IMAD.MOV.U32 R11, RZ, RZ, R9 ;  /* 0x000000ffff0b7224 */ /* 0x000fe200078e0009 */
[----:B------:R-:W-:Y:S06]  /*49750*/  BRA `(.L_x_1285) ;  /* 0x0000000000187947 */ /* 0x000fec0003800000 */
.L_x_1286:
[----:B------:R-:W-:Y:S02]  /*49760*/  R2UR UR4, R36 ;  /* 0x00000000240472ca */ /* 0x000fe400000e0000 */
[----:B------:R-:W-:-:S13]  /*49770*/  R2UR UR5, R37 ;  /* 0x00000000250572ca */ /* 0x000fda00000e0000 */
[----:B------:R-:W2:Y:S02]  /*49780*/  LD.E.64 R10, desc[UR4][R30.64+0x8] ;  /* 0x000008041e0a7980 */ /* 0x000ea4000c101b00 */
[----:B--2---:R-:W-:-:S05]  /*49790*/  IADD3 R8, P0, PT, R10, 0x30, RZ ;  /* 0x000000300a087810 */ /* 0x004fca0007f1e0ff */
[----:B------:R-:W-:-:S05]  /*497a0*/  IMAD.X R9, RZ, RZ, R11, P0 ;  /* 0x000000ffff097224 */ /* 0x000fca00000e060b */
[----:B------:R0:W-:Y:S03]  /*497b0*/  ST.E.64 desc[UR4][R30.64+0x8], R8 ;  /* 0x000008081e007985 */ /* 0x0001e6000c101b04 */
.L_x_1285:
[----:B------:R-:W-:Y:S05]  /*497c0*/  BSYNC B0 ;  /* 0x0000000000007941 */ /* 0x000fea0003800000 */
.L_x_1284:
[C---:B------:R-:W-:Y:S01]  /*497d0*/  IADD3 R7, P1, PT, R10.reuse, 0x38, RZ ;  /* 0x000000380a077810 */ /* 0x040fe20007f3e0ff */
[----:B------:R-:W-:Y:S03]  /*497e0*/  BSSY B0, `(.L_x_1289) ;  /* 0x00003a0000007945 */ /* 0x000fe60003800000 */
[----:B------:R-:W-:Y:S01]  /*497f0*/  ISETP.GE.U32.AND P0, PT, R7, R2, PT ;  /* 0x000000020700720c */ /* 0x000fe20003f06070 */
[--C-:B------:R-:W-:Y:S01]  /*49800*/  IMAD.X R7, RZ, RZ, R11.reuse, P1 ;  /* 0x000000ffff077224 */ /* 0x100fe200008e060b */
[----:B------:R-:W-:-:S04]  /*49810*/  SHF.R.U64 R2, R10, 0x4, R11 ;  /* 0x000000040a027819 */ /* 0x000fc8000000120b */
        /* <DEDUP_REMOVED lines=8> */
[----:B0-----:R-:W4:Y:S01]  /*498a0*/  LDS.64 R8, [R0] ;  /* 0x0000000000087984 */ /* 0x001f220000000a00 */
[C---:B------:R-:W-:Y:S01]  /*498b0*/  R2UR UR8, R36.reuse ;  /* 0x00000000240872ca */ /* 0x040fe200000e0000 */
[----:B-1----:R-:W-:Y:S01]  /*498c0*/  IMAD.MOV.U32 R7, RZ, RZ, 0xb59 ;  /* 0x00000b59ff077424 */ /* 0x002fe200078e00ff */
        /* <DEDUP_REMOVED lines=13> */
[----:B------:R-:W-:Y:S01]  /*499a0*/  R2UR UR11, R37 ;  /* 0x00000000250b72ca */ /* 0x000fe200000e0000 */
[----:B----4-:R-:W-:-:S05]  /*499b0*/  IMAD.WIDE R12, R3, 0x10, R8 ;  /* 0x00000010030c7825 */ /* 0x010fca00078e0208 */
[----:B------:R-:W-:Y:S04]  /*499c0*/  ST.E desc[UR8][R12.64+0x4], R7 ;  /* 0x000004070c007985 */ /* 0x000fe8000c101908 */
[----:B------:R-:W-:Y:S04]  /*499d0*/  ST.E desc[UR12][R12.64+0x8], R15 ;  /* 0x0000080f0c007985 */ /* 0x000fe8000c10190c */
        /* <DEDUP_REMOVED lines=32> */
.L_x_1295:
[----:B------:R-:W0:Y:S02]  /*49be0*/  LDS.64 R12, [R9+0x8] ;  /* 0x00000800090c7984 */ /* 0x000e240000000a00 */
[----:B0-----:R-:W-:-:S05]  /*49bf0*/  IADD3 R14, P0, PT, R16, R12, RZ ;  /* 0x0000000c100e7210 */ /* 0x001fca0007f1e0ff */
[----:B------:R-:W-:-:S07]  /*49c00*/  IMAD.X R15, R17, 0x1, R13, P0 ;  /* 0x00000001110f7824 */ /* 0x000fce00000e060d */
[----:B------:R-:W0:Y:S02]  /*49c10*/  ATOMS.CAST.SPIN.64 P0, [R9+0x8], R12, R14 ;  /* 0x0000080c0900758d */ /* 0x000e24000180040e */
[----:B0-----:R-:W-:Y:S05]  /*49c20*/  @!P0 BRA `(.L_x_1295) ;  /* 0xfffffffc00ec8947 */ /* 0x001fea000383ffff */
[----:B------:R-:W-:Y:S05]  /*49c30*/  BSYNC B2 ;  /* 0x0000000000027941 */ /* 0x000fea0003800000 */
.L_x_1294:
[----:B------:R-:W-:Y:S05]  /*49c40*/  BRA `(.L_x_1292) ;  /* 0x0000000000187947 */ /* 0x000fea0003800000 */
.L_x_1293:
[----:B------:R-:W-:Y:S02]  /*49c50*/  R2UR UR4, R36 ;  /* 0x00000000240472ca */ /* 0x000fe400000e0000 */
[----:B------:R-:W-:-:S13]  /*49c60*/  R2UR UR5, R37 ;  /* 0x00000000250572ca */ /* 0x000fda00000e0000 */
[----:B------:R-:W2:Y:S02]  /*49c70*/  LD.E.64 R12, desc[UR4][R30.64+0x8] ;  /* 0x000008041e0c7980 */ /* 0x000ea4000c101b00 */
[----:B--2---:R-:W-:-:S05]  /*49c80*/  IADD3 R8, P0, PT, R16, R12, RZ ;  /* 0x0000000c10087210 */ /* 0x004fca0007f1e0ff */
[----:B------:R-:W-:-:S05]  /*49c90*/  IMAD.X R9, R17, 0x1, R13, P0 ;  /* 0x0000000111097824 */ /* 0x000fca00000e060d */
[----:B------:R0:W-:Y:S03]  /*49ca0*/  ST.E.64 desc[UR4][R30.64+0x8], R8 ;  /* 0x000008081e007985 */ /* 0x0001e6000c101b04 */
.L_x_1292:
[----:B------:R-:W-:Y:S05]  /*49cb0*/  BSYNC B1 ;  /* 0x0000000000017941 */ /* 0x000fea0003800000 */
.L_x_1291:
[----:B------:R-:W-:Y:S01]  /*49cc0*/  IADD3 R7, P1, P2, R27, 0x8, R12 ;  /* 0x000000081b077810 */ /* 0x000fe20007a3e00c */
[----:B------:R-:W-:Y:S01]  /*49cd0*/  BSSY B3, `(.L_x_1296) ;  /* 0x0000341000037945 */ /* 0x000fe20003800000 */
[----:B0-----:R-:W-:-:S03]  /*49ce0*/  SHF.R.S32.HI R8, RZ, 0x1f, R27 ;  /* 0x0000001fff087819 */ /* 0x001fc6000001141b */
[----:B------:R-:W-:Y:S01]  /*49cf0*/  BSSY B2, `(.L_x_1297) ;  /* 0x00001ff000027945 */ /* 0x000fe20003800000 */
        /* <DEDUP_REMOVED lines=33> */
[----:B------:R-:W-:Y:S05]  /*49f10*/  @!P0 BREAK B2 ;  /* 0x0000000000028942 */ /* 0x000fea0003800000 */
[----:B------:R-:W-:Y:S05]  /*49f20*/  @!P0 BRA `(.L_x_1299) ;  /* 0x00000030006c8947 */ /* 0x000fea0003800000 */
[----:B------:R-:W-:Y:S01]  /*49f30*/  ISETP.NE.AND P0, PT, R2, 0x1, PT ;  /* 0x000000010200780c */ /* 0x000fe20003f05270 */
[----:B------:R-:W-:Y:S01]  /*49f40*/  BSSY B1, `(.L_x_1300) ;  /* 0x000013e000017945 */ /* 0x000fe20003800000 */
[----:B------:R-:W-:-:S11]  /*49f50*/  IMAD.MOV.U32 R16, RZ, RZ, RZ ;  /* 0x000000ffff107224 */ /* 0x000fd600078e00ff */
[----:B------:R-:W-:Y:S05]  /*49f60*/  @!P0 BRA `(.L_x_1301) ;  /* 0x0000001000ec8947 */ /* 0x000fea0003800000 */
[----:B------:R-:W-:Y:S01]  /*49f70*/  LOP3.LUT R16, R2, 0x7ffffffe, RZ, 0xc0, !PT ;  /* 0x7ffffffe02107812 */ /* 0x000fe200078ec0ff */
[----:B------:R-:W-:Y:S02]  /*49f80*/  IMAD.MOV.U32 R17, RZ, RZ, RZ ;  /* 0x000000ffff117224 */ /* 0x000fe400078e00ff */
[----:B0-----:R-:W-:Y:S02]  /*49f90*/  IMAD.MOV.U32 R18, RZ, RZ, RZ ;  /* 0x000000ffff127224 */ /* 0x001fe400078e00ff */
[----:B------:R-:W-:-:S07]  /*49fa0*/  IMAD.MOV R27, RZ, RZ, -R16 ;  /* 0x000000ffff1b7224 */ /* 0x000fce00078e0a10 */
.L_x_1327:
        /* <DEDUP_REMOVED lines=29> */
.L_x_1308:
[----:B------:R-:W0:Y:S02]  /*4a180*/  LDS.64 R12, [R33+0x8] ;  /* 0x00000800210c7984 */ /* 0x000e240000000a00 */
[----:B0-----:R-:W-:-:S05]  /*4a190*/  IADD3 R14, P0, PT, R12, 0x30, RZ ;  /* 0x000000300c0e7810 */ /* 0x001fca0007f1e0ff */
[----:B------:R-:W-:-:S07]  /*4a1a0*/  IMAD.X R15, RZ, RZ, R13, P0 ;  /* 0x000000ffff0f7224 */ /* 0x000fce00000e060d */
[----:B------:R-:W0:Y:S02]  /*4a1b0*/  ATOMS.CAST.SPIN.64 P0, [R33+0x8], R12, R14 ;  /* 0x0000080c2100758d */ /* 0x000e24000180040e */
[----:B0-----:R-:W-:Y:S05]  /*4a1c0*/  @!P0 BRA `(.L_x_1308) ;  /* 0xfffffffc00ec8947 */ /* 0x001fea000383ffff */
[----:B------:R-:W-:Y:S05]  /*4a1d0*/  BSYNC B6 ;  /* 0x0000000000067941 */ /* 0x000fea0003800000 */
.L_x_1307:
[----:B------:R-:W-:Y:S02]  /*4a1e0*/  IMAD.MOV.U32 R14, RZ, RZ, R12 ;  /* 0x000000ffff0e7224 */ /* 0x000fe400078e000c */
[----:B------:R-:W-:Y:S01]  /*4a1f0*/  IMAD.MOV.U32 R15, RZ, RZ, R13 ;  /* 0x000000ffff0f7224 */ /* 0x000fe200078e000d */
[----:B------:R-:W-:Y:S06]  /*4a200*/  BRA `(.L_x_1305) ;  /* 0x0000000000187947 */ /* 0x000fec0003800000 */
.L_x_1306:
[----:B------:R-:W-:Y:S02]  /*4a210*/  R2UR UR4, R36 ;  /* 0x00000000240472ca */ /* 0x000fe400000e0000 */
[----:B------:R-:W-:-:S13]  /*4a220*/  R2UR UR5, R37 ;  /* 0x00000000250572ca */ /* 0x000fda00000e0000 */
[----:B------:R-:W2:Y:S02]  /*4a230*/  LD.E.64 R14, desc[UR4][R30.64+0x8] ;  /* 0x000008041e0e7980 */ /* 0x000ea4000c101b00 */
[----:B--2---:R-:W-:-:S05]  /*4a240*/  IADD3 R12, P0, PT, R14, 0x30, RZ ;  /* 0x000000300e0c7810 */ /* 0x004fca0007f1e0ff */
[----:B------:R-:W-:-:S05]  /*4a250*/  IMAD.X R13, RZ, RZ, R15, P0 ;  /* 0x000000ffff0d7224 */ /* 0x000fca00000e060f */
[----:B------:R0:W-:Y:S03]  /*4a260*/  ST.E.64 desc[UR4][R30.64+0x8], R12 ;  /* 0x0000080c1e007985 */ /* 0x0001e6000c101b04 */
.L_x_1305:
[----:B------:R-:W-:Y:S05]  /*4a270*/  BSYNC B5 ;  /* 0x0000000000057941 */ /* 0x000fea0003800000 */
.L_x_1304:
        /* <DEDUP_REMOVED lines=54> */
.L_x_1310:
[----:B------:R-:W-:Y:S05]  /*4a5e0*/  BSYNC B5 ;  /* 0x0000000000057941 */ /* 0x000fea0003800000 */
.L_x_1309:
        /* <DEDUP_REMOVED lines=40> */
.L_x_1312:
[----:B------:R-:W-:Y:S05]  /*4a870*/  BSYNC B5 ;  /* 0x0000000000057941 */ /* 0x000fea0003800000 */
.L_x_1311:
[----:B------:R-:W-:Y:S02]  /*4a880*/  R2UR UR4, R36 ;  /* 0x00000000240472ca */ /* 0x000fe400000e0000 */
[----:B------:R-:W-:-:S13]  /*4a890*/  R2UR UR5, R37 ;  /* 0x00000000250572ca */ /* 0x000fda00000e0000 */
[----:B------:R2:W-:Y:S01]  /*4a8a0*/  ST.E desc[UR4][R28.64], R13 ;  /* 0x0000000d1c007985 */ /* 0x0005e2000c101904 */
[----:B------:R-:W-:Y:S05]  /*4a8b0*/  BRA `(.L_x_1313) ;  /* 0x0000000000207947 */ /* 0x000fea0003800000 */
.L_x_1303:
        /* <DEDUP_REMOVED lines=8> */
.L_x_1313:
[----:B------:R-:W-:Y:S05]  /*4a940*/  BSYNC B4 ;  /* 0x0000000000047941 */ /* 0x000fea0003800000 */
.L_x_1302:
[----:B------:R-:W4:Y:S01]  /*4a950*/  S2UR UR5, SR_CgaCtaId ;  /* 0x00000000000579c3 */ /* 0x000f220000008800 */
[----:B------:R-:W-:Y:S02]  /*4a960*/  UMOV UR4, 0x400 ;  /* 0x0000040000047882 */ /* 0x000fe40000000000 */
[----:B----4-:R-:W-:Y:S01]  /*4a970*/  ULEA UR4, UR5, UR4, 0x18 ;  /* 0x0000000405047291 */ /* 0x010fe2000f8ec0ff */
[----:B------:R-:W-:-:S05]  /*4a980*/  R2UR UR5, R37 ;  /* 0x00000000250572ca */ /* 0x000fca00000e0000 */
[----:B------:R-:W-:Y:S01]  /*4a990*/  IMAD.U32 R0, RZ, RZ, UR4 ;  /* 0x00000004ff007e24 */ /* 0x000fe2000f8e00ff */
[----:B------:R-:W-:-:S04]  /*4a9a0*/  R2UR UR4, R36 ;  /* 0x00000000240472ca */ /* 0x000fc800000e0000 */
[----:B01-3--:R-:W2:Y:S02]  /*4a9b0*/  LDS.128 R8, [R0] ;  /* 0x0000000000087984 */ /* 0x00bea40000000c00 */
        /* <DEDUP_REMOVED lines=19> */
.L_x_1320:
[----:B------:R-:W0:Y:S02]  /*4aaf0*/  LDS.64 R12, [R33+0x8] ;  /* 0x00000800210c7984 */ /* 0x000e240000000a00 */
[----:B0-----:R-:W-:-:S05]  /*4ab00*/  IADD3 R14, P0, PT, R12, 0x30, RZ ;  /* 0x000000300c0e7810 */ /* 0x001fca0007f1e0ff */
[----:B------:R-:W-:-:S07]  /*4ab10*/  IMAD.X R15, RZ, RZ, R13, P0 ;  /* 0x000000ffff0f7224 */ /* 0x000fce00000e060d */
[----:B------:R-:W0:Y:S02]  /*4ab20*/  ATOMS.CAST.SPIN.64 P0, [R33+0x8], R12, R14 ;  /* 0x0000080c2100758d */ /* 0x000e24000180040e */
[----:B0-----:R-:W-:Y:S05]  /*4ab30*/  @!P0 BRA `(.L_x_1320) ;  /* 0xfffffffc00ec8947 */ /* 0x001fea000383ffff */
[----:B------:R-:W-:Y:S05]  /*4ab40*/  BSYNC B6 ;  /* 0x0000000000067941 */ /* 0x000fea0003800000 */
.L_x_1319:
[----:B------:R-:W-:Y:S02]  /*4ab50*/  IMAD.MOV.U32 R14, RZ, RZ, R12 ;  /* 0x000000ffff0e7224 */ /* 0x000fe400078e000c */
[----:B------:R-:W-:Y:S01]  /*4ab60*/  IMAD.MOV.U32 R15, RZ, RZ, R13 ;  /* 0x000000ffff0f7224 */ /* 0x000fe200078e000d */
[----:B------:R-:W-:Y:S06]  /*4ab70*/  BRA `(.L_x_1317) ;  /* 0x0000000000187947 */ /* 0x000fec0003800000 */
.L_x_1318:
[----:B------:R-:W-:Y:S02]  /*4ab80*/  R2UR UR4, R36 ;  /* 0x00000000240472ca */ /* 0x000fe400000e0000 */
[----:B------:R-:W-:-:S13]  /*4ab90*/  R2UR UR5, R37 ;  /* 0x00000000250572ca */ /* 0x000fda00000e0000 */
[----:B------:R-:W2:Y:S02]  /*4aba0*/  LD.E.64 R14, desc[UR4][R30.64+0x8] ;  /* 0x000008041e0e7980 */ /* 0x000ea4000c101b00 */
[----:B--2---:R-:W-:-:S05]  /*4abb0*/  IADD3 R12, P0, PT, R14, 0x30, RZ ;  /* 0x000000300e0c7810 */ /* 0x004fca0007f1e0ff */
[----:B------:R-:W-:-:S05]  /*4abc0*/  IMAD.X R13, RZ, RZ, R15, P0 ;  /* 0x000000ffff0d7224 */ /* 0x000fca00000e060f */
[----:B------:R0:W-:Y:S03]  /*4abd0*/  ST.E.64 desc[UR4][R30.64+0x8], R12 ;  /* 0x0000080c1e007985 */ /* 0x0001e6000c101b04 */
.L_x_1317:
[----:B------:R-:W-:Y:S05]  /*4abe0*/  BSYNC B5 ;  /* 0x0000000000057941 */ /* 0x000fea0003800000 */
.L_x_1316:
        /* <DEDUP_REMOVED lines=51> */
.L_x_1322:
[----:B------:R-:W-:Y:S01]  /*4af20*/  R2UR UR4, R36 ;  /* 0x00000000240472ca */ /* 0x000fe200000e0000 */
[----:B------:R-:W-:Y:S01]  /*4af30*/  IMAD.MOV.U32 R11, RZ, RZ, 0x5272 ;  /* 0x00005272ff0b7424 */ /* 0x000fe200078e00ff */
[----:B------:R-:W-:Y:S01]  /*4af40*/  R2UR UR5, R37 ;  /* 0x00000000250572ca */ /* 0x000fe200000e0000 */
[----:B------:R-:W-:Y:S01]  /*4af50*/  IMAD.MOV.U32 R15, RZ, RZ, -0x1 ;  /* 0xffffffffff0f7424 */ /* 0x000fe200078e00ff */
[----:B------:R-:W-:-:S11]  /*4af60*/  PLOP3.LUT P0, PT, PT, PT, PT, 0x8, 0x80 ;  /* 0x000000000080781c */ /* 0x000fd60003f0e170 */
[----:B------:R0:W-:Y:S02]  /*4af70*/  ST.E desc[UR4][R28.64], R11 ;  /* 0x0000000b1c007985 */ /* 0x0001e4000c101904 */
.L_x_1323:
[----:B------:R-:W-:Y:S05]  /*4af80*/  BSYNC B5 ;  /* 0x0000000000057941 */ /* 0x000fea0003800000 */
.L_x_1321:
        /* <DEDUP_REMOVED lines=39> */
.L_x_1325:
[----:B------:R-:W-:Y:S05]  /*4b200*/  BSYNC B5 ;  /* 0x0000000000057941 */ /* 0x000fea0003800000 */
.L_x_1324:
[----:B------:R-:W-:Y:S02]  /*4b210*/  R2UR UR4, R36 ;  /* 0x00000000240472ca */ /* 0x000fe400000e0000 */
[----:B------:R-:W-:-:S13]  /*4b220*/  R2UR UR5, R37 ;  /* 0x00000000250572ca */ /* 0x000fda00000e0000 */
[----:B------:R2:W-:Y:S01]  /*4b230*/  ST.E desc[UR4][R28.64], R13 ;  /* 0x0000000d1c007985 */ /* 0x0005e2000c101904 */
[----:B------:R-:W-:Y:S05]  /*4b240*/  BRA `(.L_x_1326) ;  /* 0x0000000000247947 */ /* 0x000fea0003800000 */
.L_x_1315:
        /* <DEDUP_REMOVED lines=9> */
.L_x_1326:
[----:B------:R-:W-:Y:S05]  /*4b2e0*/  BSYNC B4 ;  /* 0x0000000000047941 */ /* 0x000fea0003800000 */
.L_x_1314:
[----:B------:R-:W-:Y:S02]  /*4b2f0*/  VIADD R18, R18, 0x2 ;  /* 0x0000000212127836 */ /* 0x000fe40000000000 */
[----:B------:R-:W-:Y:S01]  /*4b300*/  VIADD R17, R17, 0x8 ;  /* 0x0000000811117836 */ /* 0x000fe20000000000 */
[----:B------:R-:W-:Y:S06]  /*4b310*/  @P2 BRA `(.L_x_1327) ;  /* 0xffffffec00242947 */ /* 0x000fec000383ffff */
.L_x_1301:
[----:B------:R-:W-:Y:S05]  /*4b320*/  BSYNC B1 ;  /* 0x0000000000017941 */ /* 0x000fea0003800000 */
.L_x_1300:
        /* <DEDUP_REMOVED lines=25> */
.L_x_1334:
[----:B------:R-:W0:Y:S02]  /*4b4c0*/  LDS.64 R12, [R17+0x8] ;  /* 0x00000800110c7984 */ /* 0x000e240000000a00 */
[----:B0-----:R-:W-:-:S05]  /*4b4d0*/  IADD3 R14, P0, PT, R12, 0x30, RZ ;  /* 0x000000300c0e7810 */ /* 0x001fca0007f1e0ff */
[----:B------:R-:W-:-:S07]  /*4b4e0*/  IMAD.X R15, RZ, RZ, R13, P0 ;  /* 0x000000ffff0f7224 */ /* 0x000fce00000e060d */
[----:B------:R-:W0:Y:S02]  /*4b4f0*/  ATOMS.CAST.SPIN.64 P0, [R17+0x8], R12, R14 ;  /* 0x0000080c1100758d */ /* 0x000e24000180040e */
[----:B0-----:R-:W-:Y:S05]  /*4b500*/  @!P0 BRA `(.L_x_1334) ;  /* 0xfffffffc00ec8947 */ /* 0x001fea000383ffff */
[----:B------:R-:W-:Y:S05]  /*4b510*/  BSYNC B5 ;  /* 0x0000000000057941 */ /* 0x000fea0003800000 */
.L_x_1333:
[----:B------:R-:W-:Y:S02]  /*4b520*/  IMAD.MOV.U32 R14, RZ, RZ, R12 ;  /* 0x000000ffff0e7224 */ /* 0x000fe400078e000c */
[----:B------:R-:W-:Y:S01]  /*4b530*/  IMAD.MOV.U32 R15, RZ, RZ, R13 ;  /* 0x000000ffff0f7224 */ /* 0x000fe200078e000d */
[----:B------:R-:W-:Y:S06]  /*4b540*/  BRA `(.L_x_1331) ;  /* 0x0000000000187947 */ /* 0x000fec0003800000 */
.L_x_1332:
[----:B------:R-:W-:Y:S02]  /*4b550*/  R2UR UR4, R36 ;  /* 0x00000000240472ca */ /* 0x000fe400000e0000 */
[----:B------:R-:W-:-:S13]  /*4b560*/  R2UR UR5, R37 ;  /* 0x00000000250572ca */ /* 0x000fda00000e0000 */
[----:B------:R-:W2:Y:S02]  /*4b570*/  LD.E.64 R14, desc[UR4][R30.64+0x8] ;  /* 0x000008041e0e7980 */ /* 0x000ea4000c101b00 */
[----:B--2---:R-:W-:-:S05]  /*4b580*/  IADD3 R12, P0, PT, R14, 0x30, RZ ;  /* 0x000000300e0c7810 */ /* 0x004fca0007f1e0ff */
[----:B------:R-:W-:-:S05]  /*4b590*/  IMAD.X R13, RZ, RZ, R15, P0 ;  /* 0x000000ffff0d7224 */ /* 0x000fca00000e060f */
[----:B------:R0:W-:Y:S03]  /*4b5a0*/  ST.E.64 desc[UR4][R30.64+0x8], R12 ;  /* 0x0000080c1e007985 */ /* 0x0001e6000c101b04 */
.L_x_1331:
[----:B------:R-:W-:Y:S05]  /*4b5b0*/  BSYNC B4 ;  /* 0x0000000000047941 */ /* 0x000fea0003800000 */
.L_x_1330:
        /* <DEDUP_REMOVED lines=51> */
.L_x_1336:
[----:B------:R-:W-:Y:S01]  /*4b8f0*/  R2UR UR4, R36 ;  /* 0x00000000240472ca */ /* 0x000fe200000e0000 */
[----:B------:R-:W-:Y:S01]  /*4b900*/  IMAD.MOV.U32 R11, RZ, RZ, 0x5272 ;  /* 0x00005272ff0b7424 */ /* 0x000fe200078e00ff */
[----:B------:R-:W-:Y:S01]  /*4b910*/  R2UR UR5, R37 ;  /* 0x00000000250572ca */ /* 0x000fe200000e0000 */
[----:B------:R-:W-:Y:S01]  /*4b920*/  IMAD.MOV.U32 R15, RZ, RZ, -0x1 ;  /* 0xffffffffff0f7424 */ /* 0x000fe200078e00ff */
[----:B------:R-:W-:-:S11]  /*4b930*/  PLOP3.LUT P0, PT, PT, PT, PT, 0x8, 0x80 ;  /* 0x000000000080781c */ /* 0x000fd60003f0e170 */
[----:B------:R0:W-:Y:S02]  /*4b940*/  ST.E desc[UR4][R28.64], R11 ;  /* 0x0000000b1c007985 */ /* 0x0001e4000c101904 */
.L_x_1337:
[----:B------:R-:W-:Y:S05]  /*4b950*/  BSYNC B4 ;  /* 0x0000000000047941 */ /* 0x000fea0003800000 */
.L_x_1335:
        /* <DEDUP_REMOVED lines=39> */
.L_x_1339:
[----:B------:R-:W-:Y:S05]  /*4bbd0*/  BSYNC B4 ;  /* 0x0000000000047941 */ /* 0x000fea0003800000 */
.L_x_1338:
[----:B------:R-:W-:Y:S02]  /*4bbe0*/  R2UR UR4, R36 ;  /* 0x00000000240472ca */ /* 0x000fe400000e0000 */
[----:B------:R-:W-:-:S13]  /*4bbf0*/  R2UR UR5, R37 ;  /* 0x00000000250572ca */ /* 0x000fda00000e0000 */
[----:B------:R3:W-:Y:S01]  /*4bc00*/  ST.E desc[UR4][R28.64], R13 ;  /* 0x0000000d1c007985 */ /* 0x0007e2000c101904 */
[----:B------:R-:W-:Y:S05]  /*4bc10*/  BRA `(.L_x_1328) ;  /* 0x0000000000207947 */ /* 0x000fea0003800000 */
.L_x_1329:
        /* <DEDUP_REMOVED lines=8> */
.L_x_1328:
[----:B------:R-:W-:Y:S05]  /*4bca0*/  BSYNC B1 ;  /* 0x0000000000017941 */ /* 0x000fea0003800000 */
.L_x_1298:
[----:B------:R-:W-:-:S13]  /*4bcb0*/  ISETP.GE.AND P0, PT, R2, 0x1, PT ;  /* 0x000000010200780c */ /* 0x000fda0003f06270 */
[----:B------:R-:W-:Y:S05]  /*4bcc0*/  @!P0 BREAK B2 ;  /* 0x0000000000028942 */ /* 0x000fea0003800000 */
[----:B------:R-:W-:Y:S05]  /*4bcd0*/  @!P0 BRA `(.L_x_1299) ;  /* 0x0000001400008947 */ /* 0x000fea0003800000 */
[----:B------:R-:W-:Y:S05]  /*4bce0*/  BSYNC B2 ;  /* 0x0000000000027941 */ /* 0x000fea0003800000 */
.L_x_1297:
[----:B------:R-:W-:Y:S01]  /*4bcf0*/  IMAD.MOV R0, RZ, RZ, -R2 ;  /* 0x000000ffff007224 */ /* 0x000fe200078e0a02 */
[----:B----4-:R-:W-:-:S07]  /*4bd00*/  CS2R R16, SRZ ;  /* 0x0000000000107805 */ /* 0x010fce000001ff00 */
.L_x_1364:
[----:B------:R-:W-:Y:S01]  /*4bd10*/  ISETP.NE.AND P0, PT, R5, -0x1, PT ;  /* 0xffffffff0500780c */ /* 0x000fe20003f05270 */
[----:B------:R-:W-:Y:S05]  /*4bd20*/  YIELD ;  /* 0x0000000000007946 */ /* 0x000fea0003800000 */
[----:B------:R-:W-:Y:S01]  /*4bd30*/  VIADD R0, R0, 0x1 ;  /* 0x0000000100007836 */ /* 0x000fe20000000000 */
[----:B------:R-:W-:Y:S04]  /*4bd40*/  BSSY B1, `(.L_x_1340) ;  /* 0x000009a000017945 */ /* 0x000fe80003800000 */
[----:B------:R-:W-:-:S02]  /*4bd50*/  ISETP.NE.AND P2, PT, R0, RZ, PT ;  /* 0x000000ff0000720c */ /* 0x000fc40003f45270 */
[----:B------:R-:W-:Y:S01]  /*4bd60*/  @!P0 R2UR UR4, R36 ;  /* 0x00000000240482ca */ /* 0x000fe200000e0000 */
[----:B01----:R-:W-:Y:S01]  /*4bd70*/  @!P0 IMAD.MOV.U32 R9, RZ, RZ, 0x5368 ;  /* 0x00005368ff098424 */ /* 0x003fe200078e00ff */
[----:B------:R-:W-:Y:S02]  /*4bd80*/  @!P0 R2UR UR5, R37 ;  /* 0x00000000250582ca */ /* 0x000fe400000e0000 */
[----:B-----5:R-:W-:-:S11]  /*4bd90*/  @!P0 PRMT R15, RZ, 0x7610, R15 ;  /* 0x00007610ff0f8816 */ /* 0x020fd6000000000f */
[----:B------:R0:W-:Y:S01]  /*4bda0*/  @!P0 ST.E desc[UR4][R28.64], R9 ;  /* 0x000000091c008985 */ /* 0x0001e2000c101904 */
[----:B----4-:R-:W-:Y:S05]  /*4bdb0*/  @!P0 BRA `(.L_x_1341) ;  /* 0x0000000800488947 */ /* 0x010fea0003800000 */
[----:B0-----:R-:W0:Y:S01]  /*4bdc0*/  S2R R9, SR_CgaCtaId ;  /* 0x0000000000097919 */ /* 0x001e220000008800 */
[----:B------:R-:W-:Y:S02]  /*4bdd0*/  MOV R18, 0x400 ;  /* 0x0000040000127802 */ /* 0x000fe40000000f00 */
[----:B------:R-:W-:Y:S02]  /*4bde0*/  R2UR UR4, R36 ;  /* 0x00000000240472ca */ /* 0x000fe400000e0000 */
[----:B------:R-:W-:Y:S02]  /*4bdf0*/  R2UR UR5, R37 ;  /* 0x00000000250572ca */ /* 0x000fe400000e0000 */
[----:B0-----:R-:W-:-:S05]  /*4be00*/  LEA R18, R9, R18, 0x18 ;  /* 0x0000001209127211 */ /* 0x001fca00078ec0ff */
[----:B-1----:R-:W2:Y:S02]  /*4be10*/  LDS.128 R8, [R18] ;  /* 0x0000000012087984 */ /* 0x002ea40000000c00 */
        /* <DEDUP_REMOVED lines=18> */
.L_x_1347:
[----:B------:R-:W0:Y:S02]  /*4bf40*/  LDS.64 R12, [R9+0x8] ;  /* 0x00000800090c7984 */ /* 0x000e240000000a00 */
[----:B0-----:R-:W-:-:S05]  /*4bf50*/  IADD3 R14, P0, PT, R12, 0x30, RZ ;  /* 0x000000300c0e7810 */ /* 0x001fca0007f1e0ff */
[----:B------:R-:W-:-:S07]  /*4bf60*/  IMAD.X R15, RZ, RZ, R13, P0 ;  /* 0x000000ffff0f7224 */ /* 0x000fce00000e060d */
[----:B------:R-:W0:Y:S02]  /*4bf70*/  ATOMS.CAST.SPIN.64 P0, [R9+0x8], R12, R14 ;  /* 0x0000080c0900758d */ /* 0x000e24000180040e */
[----:B0-----:R-:W-:Y:S05]  /*4bf80*/  @!P0 BRA `(.L_x_1347) ;  /* 0xfffffffc00ec8947 */ /* 0x001fea000383ffff */
[----:B------:R-:W-:Y:S05]  /*4bf90*/  BSYNC B4 ;  /* 0x0000000000047941 */ /* 0x000fea0003800000 */
.L_x_1346:
[----:B------:R-:W-:Y:S02]  /*4bfa0*/  IMAD.MOV.U32 R14, RZ, RZ, R12 ;  /* 0x000000ffff0e7224 */ /* 0x000fe400078e000c */
[----:B------:R-:W-:Y:S01]  /*4bfb0*/  IMAD.MOV.U32 R15, RZ, RZ, R13 ;  /* 0x000000ffff0f7224 */ /* 0x000fe200078e000d */
[----:B------:R-:W-:Y:S06]  /*4bfc0*/  BRA `(.L_x_1344) ;  /* 0x0000000000187947 */ /* 0x000fec0003800000 */
.L_x_1345:
[----:B------:R-:W-:Y:S02]  /*4bfd0*/  R2UR UR4, R36 ;  /* 0x00000000240472ca */ /* 0x000fe400000e0000 */
[----:B------:R-:W-:-:S13]  /*4bfe0*/  R2UR UR5, R37 ;  /* 0x00000000250572ca */ /* 0x000fda00000e0000 */
[----:B------:R-:W2:Y:S02]  /*4bff0*/  LD.E.64 R14, desc[UR4][R30.64+0x8] ;  /* 0x000008041e0e7980 */ /* 0x000ea4000c101b00 */
[----:B--2---:R-:W-:-:S05]  /*4c000*/  IADD3 R12, P0, PT, R14, 0x30, RZ ;  /* 0x000000300e0c7810 */ /* 0x004fca0007f1e0ff */
[----:B------:R-:W-:-:S05]  /*4c010*/  IMAD.X R13, RZ, RZ, R15, P0 ;  /* 0x000000ffff0d7224 */ /* 0x000fca00000e060f */
[----:B------:R0:W-:Y:S03]  /*4c020*/  ST.E.64 desc[UR4][R30.64+0x8], R12 ;  /* 0x0000080c1e007985 */ /* 0x0001e6000c101b04 */
.L_x_1344:
[----:B------:R-:W-:Y:S05]  /*4c030*/  BSYNC B2 ;  /* 0x0000000000027941 */ /* 0x000fea0003800000 */
.L_x_1343:
        /* <DEDUP_REMOVED lines=54> */
.L_x_1349:
[----:B------:R-:W-:Y:S05]  /*4c3a0*/  BSYNC B2 ;  /* 0x0000000000027941 */ /* 0x000fea0003800000 */
.L_x_1348:
        /* <DEDUP_REMOVED lines=40> */
.L_x_1351:
[----:B------:R-:W-:Y:S05]  /*4c630*/  BSYNC B2 ;  /* 0x0000000000027941 */ /* 0x000fea0003800000 */
.L_x_1350:
[----:B------:R-:W-:Y:S02]  /*4c640*/  R2UR UR4, R36 ;  /* 0x00000000240472ca */ /* 0x000fe400000e0000 */
[----:B------:R-:W-:Y:S02]  /*4c650*/  R2UR UR5, R37 ;  /* 0x00000000250572ca */ /* 0x000fe400000e0000 */
[----:B------:R-:W-:-:S11]  /*4c660*/  PRMT R15, RZ, 0x7610, R15 ;  /* 0x00007610ff0f7816 */ /* 0x000fd6000000000f */
[----:B------:R4:W-:Y:S01]  /*4c670*/  ST.E desc[UR4][R28.64], R13 ;  /* 0x0000000d1c007985 */ /* 0x0009e2000c101904 */
[----:B------:R-:W-:Y:S05]  /*4c680*/  BRA `(.L_x_1341) ;  /* 0x0000000000147947 */ /* 0x000fea0003800000 */
.L_x_1342:
[----:B------:R-:W-:Y:S02]  /*4c690*/  R2UR UR4, R36 ;  /* 0x00000000240472ca */ /* 0x000fe400000e0000 */
[----:B------:R-:W-:Y:S02]  /*4c6a0*/  R2UR UR5, R37 ;  /* 0x00000000250572ca */ /* 0x000fe400000e0000 */
[----:B------:R-:W-:-:S05]  /*4c6b0*/  IADD3 R8, P0, PT, R12, R16, RZ ;  /* 0x000000100c087210 */ /* 0x000fca0007f1e0ff */
[----:B------:R-:W-:-:S06]  /*4c6c0*/  IMAD.X R9, RZ, RZ, R13, P0 ;  /* 0x000000ffff097224 */ /* 0x000fcc00000e060d */
[----:B------:R0:W5:Y:S02]  /*4c6d0*/  LD.E.U8 R15, desc[UR4][R8.64+0x20] ;  /* 0x00002004080f7980 */ /* 0x000164000c101100 */
.L_x_1341:
[----:B------:R-:W-:Y:S05]  /*4c6e0*/  BSYNC B1 ;  /* 0x0000000000017941 */ /* 0x000fea0003800000 */
.L_x_1340:
        /* <DEDUP_REMOVED lines=31> */
.L_x_1359:
[----:B------:R-:W0:Y:S02]  /*4c8e0*/  LDS.64 R12, [R9+0x8] ;  /* 0x00000800090c7984 */ /* 0x000e240000000a00 */
[----:B0-----:R-:W-:-:S05]  /*4c8f0*/  IADD3 R14, P0, PT, R12, 0x30, RZ ;  /* 0x000000300c0e7810 */ /* 0x001fca0007f1e0ff */
[----:B------:R-:W-:-:S07]  /*4c900*/  IMAD.X R15, RZ, RZ, R13, P0 ;  /* 0x000000ffff0f7224 */ /* 0x000fce00000e060d */
[----:B------:R-:W0:Y:S02]  /*4c910*/  ATOMS.CAST.SPIN.64 P0, [R9+0x8], R12, R14 ;  /* 0x0000080c0900758d */ /* 0x000e24000180040e */
[----:B0-----:R-:W-:Y:S05]  /*4c920*/  @!P0 BRA `(.L_x_1359) ;  /* 0xfffffffc00ec8947 */ /* 0x001fea000383ffff */
[----:B------:R-:W-:Y:S05]  /*4c930*/  BSYNC B4 ;  /* 0x0000000000047941 */ /* 0x000fea0003800000 */
.L_x_1358:
[----:B------:R-:W-:Y:S02]  /*4c940*/  IMAD.MOV.U32 R14, RZ, RZ, R12 ;  /* 0x000000ffff0e7224 */ /* 0x000fe400078e000c */
[----:B------:R-:W-:Y:S01]  /*4c950*/  IMAD.MOV.U32 R15, RZ, RZ, R13 ;  /* 0x000000ffff0f7224 */ /* 0x000fe200078e000d */
[----:B------:R-:W-:Y:S06]  /*4c960*/  BRA `(.L_x_1356) ;  /* 0x0000000000187947 */ /* 0x000fec0003800000 */
.L_x_1357:
[----:B------:R-:W-:Y:S02]  /*4c970*/  R2UR UR4, R36 ;  /* 0x00000000240472ca */ /* 0x000fe400000e0000 */
[----:B------:R-:W-:-:S13]  /*4c980*/  R2UR UR5, R37 ;  /* 0x00000000250572ca */ /* 0x000fda00000e0000 */
[----:B------:R-:W2:Y:S02]  /*4c990*/  LD.E.64 R14, desc[UR4][R30.64+0x8] ;  /* 0x000008041e0e7980 */ /* 0x000ea4000c101b00 */
[----:B--2---:R-:W-:-:S05]  /*4c9a0*/  IADD3 R12, P0, PT, R14, 0x30, RZ ;  /* 0x000000300e0c7810 */ /* 0x004fca0007f1e0ff */
[----:B------:R-:W-:-:S05]  /*4c9b0*/  IMAD.X R13, RZ, RZ, R15, P0 ;  /* 0x000000ffff0d7224 */ /* 0x000fca00000e060f */
[----:B------:R0:W-:Y:S03]  /*4c9c0*/  ST.E.64 desc[UR4][R30.64+0x8], R12 ;  /* 0x0000080c1e007985 */ /* 0x0001e6000c101b04 */
.L_x_1356:
[----:B------:R-:W-:Y:S05]  /*4c9d0*/  BSYNC B2 ;  /* 0x0000000000027941 */ /* 0x000fea0003800000 */
.L_x_1355:
        /* <DEDUP_REMOVED lines=54> */
.L_x_1361:
[----:B------:R-:W-:Y:S05]  /*4cd40*/  BSYNC B2 ;  /* 0x0000000000027941 */ /* 0x000fea0003800000 */
.L_x_1360:
        /* <DEDUP_REMOVED lines=40> */
.L_x_1363:
[----:B------:R-:W-:Y:S05]  /*4cfd0*/  BSYNC B2 ;  /* 0x0000000000027941 */ /* 0x000fea0003800000 */
.L_x_1362:
[----:B------:R-:W-:Y:S02]  /*4cfe0*/  R2UR UR4, R36 ;  /* 0x00000000240472ca */ /* 0x000fe400000e0000 */
[----:B------:R-:W-:-:S13]  /*4cff0*/  R2UR UR5, R37 ;  /* 0x00000000250572ca */ /* 0x000fda00000e0000 */
[----:B------:R2:W-:Y:S01]  /*4d000*/  ST.E desc[UR4][R28.64], R13 ;  /* 0x0000000d1c007985 */ /* 0x0005e2000c101904 */
[----:B------:R-:W-:Y:S05]  /*4d010*/  BRA `(.L_x_1353) ;  /* 0x0000000000207947 */ /* 0x000fea0003800000 */
.L_x_1354:
        /* <DEDUP_REMOVED lines=8> */
.L_x_1353:
[----:B------:R-:W-:Y:S05]  /*4d0a0*/  BSYNC B1 ;  /* 0x0000000000017941 */ /* 0x000fea0003800000 */
.L_x_1352:
[----:B------:R-:W-:Y:S02]  /*4d0b0*/  VIADD R17, R17, 0x1 ;  /* 0x0000000111117836 */ /* 0x000fe40000000000 */
[----:B------:R-:W-:Y:S01]  /*4d0c0*/  VIADD R16, R16, 0x4 ;  /* 0x0000000410107836 */ /* 0x000fe20000000000 */
[----:B------:R-:W-:Y:S06]  /*4d0d0*/  @P2 BRA `(.L_x_1364) ;  /* 0xffffffec000c2947 */ /* 0x000fec000383ffff */
.L_x_1299:
[----:B------:R-:W-:Y:S05]  /*4d0e0*/  BSYNC B3 ;  /* 0x0000000000037941 */ /* 0x000fea0003800000 */
.L_x_1296:
        /* <DEDUP_REMOVED lines=9> */
[----:B------:R-:W0:Y:S02]  /*4d180*/  LDS.64 R10, [R0] ;  /* 0x00000000000a7984 */ /* 0x000e240000000a00 */
[----:B0-----:R-:W-:-:S05]  /*4d190*/  IMAD.WIDE R10, R3, 0x10, R10 ;  /* 0x00000010030a7825 */ /* 0x001fca00078e020a */
[----:B------:R-:W-:Y:S04]  /*4d1a0*/  ST.E desc[UR4][R10.64+0x28], R2 ;  /* 0x000028020a007985 */ /* 0x000fe8000c101904 */
[----:B--234-:R-:W0:Y:S02]  /*4d1b0*/  LDS.64 R12, [R0] ;  /* 0x00000000000c7984 */ /* 0x01ce240000000a00 */
[----:B0-----:R-:W-:-:S05]  /*4d1c0*/  IMAD.WIDE R12, R3, 0x10, R12 ;  /* 0x00000010030c7825 */ /* 0x001fca00078e020c */
[----:B------:R2:W-:Y:S02]  /*4d1d0*/  ST.E desc[UR4][R12.64+0x30], RZ ;  /* 0x000030ff0c007985 */ /* 0x0005e4000c101904 */
.L_x_1290:
[----:B------:R-:W-:Y:S05]  /*4d1e0*/  BSYNC B0 ;  /* 0x0000000000007941 */ /* 0x000fea0003800000 */
.L_x_1289:
[----:B------:R-:W-:Y:S01]  /*4d1f0*/  R2UR UR4, R36 ;  /* 0x00000000240472ca */ /* 0x000fe200000e0000 */
[----:B0-----:R-:W-:Y:S01]  /*4d200*/  IMAD.MOV.U32 R8, RZ, RZ, 0x30 ;  /* 0x00000030ff087424 */ /* 0x001fe200078e00ff */
[----:B------:R-:W-:Y:S01]  /*4d210*/  R2UR UR5, R37 ;  /* 0x00000000250572ca */ /* 0x000fe200000e0000 */
[----:B------:R-:W-:Y:S01]  /*4d220*/  IMAD.MOV.U32 R9, RZ, RZ, 0x0 ;  /* 0x00000000ff097424 */ /* 0x000fe200078e00ff */
[----:B------:R0:W3:Y:S11]  /*4d230*/  LDS.64 R10, [R0+0x8] ;  /* 0x00000800000a7984 */ /* 0x0000f60000000a00 */
[----:B--2-4-:R2:W4:Y:S01]  /*4d240*/  ATOM.E.ADD.64.STRONG.GPU P0, R12, desc[UR4][R30.64+0x8], R8 ;  /* 0x800008081e0c798a */ /* 0x014522000810f504 */
[----:B------:R-:W-:Y:S01]  /*4d250*/  BSSY B0, `(.L_x_1365) ;  /* 0x0000018000007945 */ /* 0x000fe20003800000 */
[----:B----4-:R-:W-:-:S02]  /*4d260*/  IMAD.MOV.U32 R14, RZ, RZ, R12 ;  /* 0x000000ffff0e7224 */ /* 0x010fc400078e000c */
[----:B-----5:R-:W-:Y:S01]  /*4d270*/  IMAD.MOV.U32 R15, RZ, RZ, R13 ;  /* 0x000000ffff0f7224 */ /* 0x020fe200078e000d */
[----:B0-23--:R-:W-:Y:S06]  /*4d280*/  @P0 BRA `(.L_x_1366) ;  /* 0x0000000000500947 */ /* 0x00dfec0003800000 */
[----:B------:R-:W0:Y:S02]  /*4d290*/  QSPC.E.S P0, RZ, [R30+0x8] ;  /* 0x000008001eff73aa */ /* 0x000e240000000500 */
[----:B0-----:R-:W-:Y:S05]  /*4d2a0*/  @!P0 BRA `(.L_x_1367) ;  /* 0x0000000000308947 */ /* 0x001fea0003800000 */
[----:B------:R-:W-:Y:S01]  /*4d2b0*/  IMAD.MOV.U32 R12, RZ, RZ, R30 ;  /* 0x000000ffff0c7224 */ /* 0x000fe200078e001e */
[----:B------:R-:W-:Y:S04]  /*4d2c0*/  BSSY B1, `(.L_x_1368) ;  /* 0x0000007000017945 */ /* 0x000fe80003800000 */
[----:B------:R-:W-:-:S07]  /*4d2d0*/  MOV R5, R12 ;  /* 0x0000000c00057202 */ /* 0x000fce0000000f00 */
.L_x_1369:
[----:B------:R-:W0:Y:S02]  /*4d2e0*/  LDS.64 R12, [R5+0x8] ;  /* 0x00000800050c7984 */ /* 0x000e240000000a00 */
[----:B0-----:R-:W-:-:S05]  /*4d2f0*/  IADD3 R14, P0, PT, R12, 0x30, RZ ;  /* 0x000000300c0e7810 */ /* 0x001fca0007f1e0ff */
[----:B------:R-:W-:-:S07]  /*4d300*/  IMAD.X R15, RZ, RZ, R13, P0 ;  /* 0x000000ffff0f7224 */ /* 0x000fce00000e060d */
[----:B------:R-:W0:Y:S02]  /*4d310*/  ATOMS.CAST.SPIN.64 P0, [R5+0x8], R12, R14 ;  /* 0x0000080c0500758d */ /* 0x000e24000180040e */
[----:B0-----:R-:W-:Y:S05]  /*4d320*/  @!P0 BRA `(.L_x_1369) ;  /* 0xfffffffc00ec8947 */ /* 0x001fea000383ffff */
[----:B------:R-:W-:Y:S05]  /*4d330*/  BSYNC B1 ;  /* 0x0000000000017941 */ /* 0x000fea0003800000 */
.L_x_1368:
[----:B------:R-:W-:Y:S02]  /*4d340*/  IMAD.MOV.U32 R14, RZ, RZ, R12 ;  /* 0x000000ffff0e7224 */ /* 0x000fe400078e000c */
[----:B------:R-:W-:Y:S01]  /*4d350*/  IMAD.MOV.U32 R15, RZ, RZ, R13 ;  /* 0x000000ffff0f7224 */ /* 0x000fe200078e000d */
[----:B------:R-:W-:Y:S06]  /*4d360*/  BRA `(.L_x_1366) ;  /* 0x0000000000187947 */ /* 0x000fec0003800000 */
.L_x_1367:
[----:B------:R-:W-:Y:S02]  /*4d370*/  R2UR UR4, R36 ;  /* 0x00000000240472ca */ /* 0x000fe400000e0000 */
[----:B------:R-:W-:-:S13]  /*4d380*/  R2UR UR5, R37 ;  /* 0x00000000250572ca */ /* 0x000fda00000e0000 */
[----:B------:R-:W2:Y:S02]  /*4d390*/  LD.E.64 R14, desc[UR4][R30.64+0x8] ;  /* 0x000008041e0e7980 */ /* 0x000ea4000c101b00 */
[----:B--2---:R-:W-:-:S05]  /*4d3a0*/  IADD3 R12, P0, PT, R14, 0x30, RZ ;  /* 0x000000300e0c7810 */ /* 0x004fca0007f1e0ff */
[----:B------:R-:W-:-:S05]  /*4d3b0*/  IMAD.X R13, RZ, RZ, R15, P0 ;  /* 0x000000ffff0d7224 */ /* 0x000fca00000e060f */
[----:B------:R0:W-:Y:S03]  /*4d3c0*/  ST.E.64 desc[UR4][R30.64+0x8], R12 ;  /* 0x0000080c1e007985 */ /* 0x0001e6000c101b04 */
.L_x_1366:
[----:B------:R-:W-:Y:S05]  /*4d3d0*/  BSYNC B0 ;  /* 0x0000000000007941 */ /* 0x000fea0003800000 */
.L_x_1365:
        /* <DEDUP_REMOVED lines=13> */
[----:B------:R-:W3:Y:S01]  /*4d4b0*/  LDS.64 R10, [R0] ;  /* 0x00000000000a7984 */ /* 0x000ee20000000a00 */
[----:B------:R-:W-:Y:S01]  /*4d4c0*/  ISETP.NE.AND P2, PT, R3, -0x1, PT ;  /* 0xffffffff0300780c */ /* 0x000fe20003f45270 */
[----:B0-----:R-:W-:Y:S01]  /*4d4d0*/  IMAD.MOV.U32 R13, RZ, RZ, 0x1 ;  /* 0x00000001ff0d7424 */ /* 0x001fe200078e00ff */
[----:B------:R-:W-:Y:S01]  /*4d4e0*/  SHF.R.S64 R17, RZ, 0x1c, R2 ;  /* 0x0000001cff117819 */ /* 0x000fe20000001002 */
[----:B--2---:R-:W-:Y:S01]  /*4d4f0*/  IMAD.MOV.U32 R5, RZ, RZ, 0x4205 ;  /* 0x00004205ff057424 */ /* 0x004fe200078e00ff */
[C---:B------:R-:W-:Y:S01]  /*4d500*/  R2UR UR8, R36.reuse ;  /* 0x00000000240872ca */ /* 0x040fe200000e0000 */
[----:B-1----:R-:W-:Y:S01]  /*4d510*/  IMAD.MOV.U32 R7, RZ, RZ, 0x2c ;  /* 0x0000002cff077424 */ /* 0x002fe200078e00ff */
[C---:B------:R-:W-:Y:S01]  /*4d520*/  R2UR UR9, R37.reuse ;  /* 0x00000000250972ca */ /* 0x040fe200000e0000 */
[----:B------:R-:W-:Y:S01]  /*4d530*/  IMAD.MOV.U32 R33, RZ, RZ, -0x1 ;  /* 0xffffffffff217424 */ /* 0x000fe200078e00ff */
[----:B------:R-:W-:Y:S02]  /*4d540*/  R2UR UR12, R36 ;  /* 0x00000000240c72ca */ /* 0x000fe400000e0000 */
[----:B------:R-:W-:-:S02]  /*4d550*/  R2UR UR13, R37 ;  /* 0x00000000250d72ca */ /* 0x000fc400000e0000 */
[C---:B------:R-:W-:Y:S01]  /*4d560*/  R2UR UR4, R36.reuse ;  /* 0x00000000240472ca */ /* 0x040fe200000e0000 */
[----:B------:R-:W-:Y:S01]  /*4d570*/  @!P2 IMAD.MOV.U32 R35, RZ, RZ, 0x5368 ;  /* 0x00005368ff23a424 */ /* 0x000fe200078e00ff */
[C---:B------:R-:W-:Y:S02]  /*4d580*/  R2UR UR5, R37.reuse ;  /* 0x00000000250572ca */ /* 0x040fe400000e0000 */
[C---:B------:R-:W-:Y:S02]  /*4d590*/  R2UR UR14, R36.reuse ;  /* 0x00000000240e72ca */ /* 0x040fe400000e0000 */
[C---:B------:R-:W-:Y:S02]  /*4d5a0*/  R2UR UR15, R37.reuse ;  /* 0x00000000250f72ca */ /* 0x040fe400000e0000 */
[----:B------:R-:W-:Y:S02]  /*4d5b0*/  R2UR UR10, R36 ;  /* 0x00000000240a72ca */ /* 0x000fe400000e0000 */
[----:B------:R-:W-:-:S02]  /*4d5c0*/  R2UR UR11, R37 ;  /* 0x00000000250b72ca */ /* 0x000fc400000e0000 */
[C---:B------:R-:W-:Y:S02]  /*4d5d0*/  R2UR UR6, R36.reuse ;  /* 0x00000000240672ca */ /* 0x040fe400000e0000 */
[C---:B------:R-:W-:Y:S02]  /*4d5e0*/  R2UR UR7, R37.reuse ;  /* 0x00000000250772ca */ /* 0x040fe400000e0000 */
[----:B------:R-:W-:Y:S02]  /*4d5f0*/  @!P2 R2UR UR16, R36 ;  /* 0x000000002410a2ca */ /* 0x000fe400000e0000 */
[----:B------:R-:W-:Y:S02]  /*4d600*/  @!P2 R2UR UR17, R37 ;  /* 0x000000002511a2ca */ /* 0x000fe400000e0000 */
[----:B------:R-:W-:Y:S02]  /*4d610*/  SHF.R.S32.HI R27, RZ, 0x1c, R2 ;  /* 0x0000001cff1b7819 */ /* 0x000fe40000011402 */
[----:B---3--:R-:W-:-:S05]  /*4d620*/  IADD3 R10, P1, PT, R10, R17, RZ ;  /* 0x000000110a0a7210 */ /* 0x008fca0007f3e0ff */
[----:B------:R-:W-:-:S05]  /*4d630*/  IMAD.X R11, R11, 0x1, R27, P1 ;  /* 0x000000010b0b7824 */ /* 0x000fca00008e061b */
[----:B------:R0:W-:Y:S04]  /*4d640*/  ST.E desc[UR8][R10.64+0x4], R5 ;  /* 0x000004050a007985 */ /* 0x0001e8000c101908 */
[----:B------:R-:W-:Y:S04]  /*4d650*/  ST.E desc[UR12][R10.64+0x8], R7 ;  /* 0x000008070a007985 */ /* 0x000fe8000c10190c */
[----:B------:R-:W-:Y:S04]  /*4d660*/  ST.E desc[UR14][R10.64+0x10], R33 ;  /* 0x000010210a007985 */ /* 0x000fe8000c10190e */
[----:B------:R-:W-:Y:S01]  /*4d670*/  ST.E.U8 desc[UR10][R10.64+0x3], R13 ;  /* 0x0000030d0a007985 */ /* 0x000fe2000c10110a */
[----:B0-----:R-:W-:-:S03]  /*4d680*/  @!P2 IMAD.MOV.U32 R5, RZ, RZ, RZ ;  /* 0x000000ffff05a224 */ /* 0x001fc600078e00ff */
[----:B------:R-:W-:Y:S01]  /*4d690*/  ST.E.U8 desc[UR4][R10.64], RZ ;  /* 0x000000ff0a007985 */ /* 0x000fe2000c101104 */
[----:B------:R-:W-:Y:S02]  /*4d6a0*/  @P2 R2UR UR4, R36 ;  /* 0x00000000240422ca */ /* 0x000fe400000e0000 */
[----:B------:R-:W-:Y:S01]  /*4d6b0*/  @P2 R2UR UR5, R37 ;  /* 0x00000000250522ca */ /* 0x000fe200000e0000 */
[----:B------:R-:W-:Y:S04]  /*4d6c0*/  ST.E.U8 desc[UR6][R10.64+0x1], RZ ;  /* 0x000001ff0a007985 */ /* 0x000fe8000c101106 */
[----:B------:R-:W-:Y:S04]  /*4d6d0*/  @!P2 ST.E desc[UR16][R28.64], R35 ;  /* 0x000000231c00a985 */ /* 0x000fe8000c101910 */
[----:B------:R-:W-:Y:S04]  /*4d6e0*/  @!P2 LDS.64 R12, [R0] ;  /* 0x00000000000ca984 */ /* 0x000fe80000000a00 */
[----:B------:R-:W0:Y:S02]  /*4d6f0*/  @P2 LDS.64 R12, [R0] ;  /* 0x00000000000c2984 */ /* 0x000e240000000a00 */
        /* <DEDUP_REMOVED lines=12> */
[----:B---3--:R3:W-:Y:S04]  /*4d7c0*/  ST.E desc[UR4][R10.64+0x28], R3 ;  /* 0x000028030a007985 */ /* 0x0087e8000c101904 */
[----:B------:R-:W2:Y:S02]  /*4d7d0*/  LD.E R7, desc[UR6][R28.64] ;  /* 0x000000061c077980 */ /* 0x000ea4000c101900 */
[----:B--23--:R-:W-:-:S13]  /*4d7e0*/  ISETP.EQ.AND P1, PT, R7, RZ, PT ;  /* 0x000000ff0700720c */ /* 0x00cfda0003f22270 */
.L_x_1371:
[----:B------:R-:W-:Y:S05]  /*4d7f0*/  BSYNC B0 ;  /* 0x0000000000007941 */ /* 0x000fea0003800000 */
.L_x_1370:
[----:B------:R-:W-:Y:S01]  /*4d800*/  @!P0 IMAD.MOV.U32 R2, RZ, RZ, -0x1 ;  /* 0xffffffffff028424 */ /* 0x000fe200078e00ff */
[----:B------:R-:W-:Y:S06]  /*4d810*/  @!P1 BRA `(.L_x_1166) ;  /* 0x00000b3400f09947 */ /* 0x000fec0003800000 */
[----:B------:R-:W-:Y:S01]  /*4d820*/  R2UR UR4, R36 ;  /* 0x00000000240472ca */ /* 0x000fe200000e0000 */
[----:B------:R3:W4:Y:S01]  /*4d830*/  LDS.64 R10, [R0+0x8] ;  /* 0x00000800000a7984 */ /* 0x0007220000000a00 */
[----:B------:R-:W-:-:S13]  /*4d840*/  R2UR UR5, R37 ;  /* 0x00000000250572ca */ /* 0x000fda00000e0000 */
[----:B0-----:R0:W5:Y:S01]  /*4d850*/  ATOM.E.ADD.64.STRONG.GPU P0, R12, desc[UR4][R30.64+0x8], R8 ;  /* 0x800008081e0c798a */ /* 0x001162000810f504 */
[----:B------:R-:W-:Y:S01]  /*4d860*/  BSSY B0, `(.L_x_1372) ;  /* 0x0000018000007945 */ /* 0x000fe20003800000 */
[----:B-----5:R-:W-:Y:S02]  /*4d870*/  IMAD.MOV.U32 R14, RZ, RZ, R12 ;  /* 0x000000ffff0e7224 */ /* 0x020fe400078e000c */
[----:B------:R-:W-:Y:S01]  /*4d880*/  IMAD.MOV.U32 R15, RZ, RZ, R13 ;  /* 0x000000ffff0f7224 */ /* 0x000fe200078e000d */
[----:B0--34-:R-:W-:Y:S06]  /*4d890*/  @P0 BRA `(.L_x_1373) ;  /* 0x0000000000500947 */ /* 0x019fec0003800000 */
[----:B------:R-:W0:Y:S02]  /*4d8a0*/  QSPC.E.S P0, RZ, [R30+0x8] ;  /* 0x000008001eff73aa */ /* 0x000e240000000500 */
[----:B0-----:R-:W-:Y:S05]  /*4d8b0*/  @!P0 BRA `(.L_x_1374) ;  /* 0x0000000000308947 */ /* 0x001fea0003800000 */
[----:B------:R-:W-:Y:S01]  /*4d8c0*/  IMAD.MOV.U32 R12, RZ, RZ, R30 ;  /* 0x000000ffff0c7224 */ /* 0x000fe200078e001e */
[----:B------:R-:W-:Y:S04]  /*4d8d0*/  BSSY B1, `(.L_x_1375) ;  /* 0x0000007000017945 */ /* 0x000fe80003800000 */
[----:B------:R-:W-:-:S07]  /*4d8e0*/  MOV R3, R12 ;  /* 0x0000000c00037202 */ /* 0x000fce0000000f00 */
.L_x_1376:
[----:B------:R-:W0:Y:S02]  /*4d8f0*/  LDS.64 R12, [R3+0x8] ;  /* 0x00000800030c7984 */ /* 0x000e240000000a00 */
[----:B0-----:R-:W-:-:S05]  /*4d900*/  IADD3 R14, P0, PT, R12, 0x30, RZ ;  /* 0x000000300c0e7810 */ /* 0x001fca0007f1e0ff */
[----:B------:R-:W-:-:S07]  /*4d910*/  IMAD.X R15, RZ, RZ, R13, P0 ;  /* 0x000000ffff0f7224 */ /* 0x000fce00000e060d */
[----:B------:R-:W0:Y:S02]  /*4d920*/  ATOMS.CAST.SPIN.64 P0, [R3+0x8], R12, R14 ;  /* 0x0000080c0300758d */ /* 0x000e24000180040e */
[----:B0-----:R-:W-:Y:S05]  /*4d930*/  @!P0 BRA `(.L_x_1376) ;  /* 0xfffffffc00ec8947 */ /* 0x001fea000383ffff */
[----:B------:R-:W-:Y:S05]  /*4d940*/  BSYNC B1 ;  /* 0x0000000000017941 */ /* 0x000fea0003800000 */
.L_x_1375:
[----:B------:R-:W-:Y:S02]  /*4d950*/  IMAD.MOV.U32 R14, RZ, RZ, R12 ;  /* 0x000000ffff0e7224 */ /* 0x000fe400078e000c */
[----:B------:R-:W-:Y:S01]  /*4d960*/  IMAD.MOV.U32 R15, RZ, RZ, R13 ;  /* 0x000000ffff0f7224 */ /* 0x000fe200078e000d */
[----:B------:R-:W-:Y:S06]  /*4d970*/  BRA `(.L_x_1373) ;  /* 0x0000000000187947 */ /* 0x000fec0003800000 */
.L_x_1374:
[----:B------:R-:W-:Y:S02]  /*4d980*/  R2UR UR4, R36 ;  /* 0x00000000240472ca */ /* 0x000fe400000e0000 */
[----:B------:R-:W-:-:S13]  /*4d990*/  R2UR UR5, R37 ;  /* 0x00000000250572ca */ /* 0x000fda00000e0000 */
[----:B------:R-:W3:Y:S02]  /*4d9a0*/  LD.E.64 R14, desc[UR4][R30.64+0x8] ;  /* 0x000008041e0e7980 */ /* 0x000ee4000c101b00 */
[----:B---3--:R-:W-:-:S05]  /*4d9b0*/  IADD3 R12, P0, PT, R14, 0x30, RZ ;  /* 0x000000300e0c7810 */ /* 0x008fca0007f1e0ff */
[----:B------:R-:W-:-:S05]  /*4d9c0*/  IMAD.X R13, RZ, RZ, R15, P0 ;  /* 0x000000ffff0d7224 */ /* 0x000fca00000e060f */
[----:B------:R0:W-:Y:S03]  /*4d9d0*/  ST.E.64 desc[UR4][R30.64+0x8], R12 ;  /* 0x0000080c1e007985 */ /* 0x0001e6000c101b04 */
.L_x_1373:
[----:B------:R-:W-:Y:S05]  /*4d9e0*/  BSYNC B0 ;  /* 0x0000000000007941 */ /* 0x000fea0003800000 */
.L_x_1372:
[C---:B------:R-:W-:Y:S01]  /*4d9f0*/  IADD3 R3, P1, PT, R14.reuse, 0x30, RZ ;  /* 0x000000300e037810 */ /* 0x040fe20007f3e0ff */
[----:B------:R-:W-:Y:S01]  /*4da00*/  BSSY B0, `(.L_x_1377) ;  /* 0x00000ae000007945 */ /* 0x000fe20003800000 */
[--C-:B--2---:R-:W-:Y:S02]  /*4da10*/  SHF.R.U64 R5, R14, 0x4, R15.reuse ;  /* 0x000000040e057819 */ /* 0x104fe4000000120f */
[----:B------:R-:W-:Y:S01]  /*4da20*/  ISETP.GE.U32.AND P0, PT, R3, R10, PT ;  /* 0x0000000a0300720c */ /* 0x000fe20003f06070 */
[----:B------:R-:W-:-:S05]  /*4da30*/  IMAD.X R3, RZ, RZ, R15, P1 ;  /* 0x000000ffff037224 */ /* 0x000fca00008e060f */
        /* <DEDUP_REMOVED lines=8> */
[----:B------:R-:W3:Y:S01]  /*4dac0*/  LDS.64 R10, [R0] ;  /* 0x00000000000a7984 */ /* 0x000ee20000000a00 */
[C---:B------:R-:W-:Y:S01]  /*4dad0*/  R2UR UR8, R36.reuse ;  /* 0x00000000240872ca */ /* 0x040fe200000e0000 */
[----:B-1----:R-:W-:Y:S01]  /*4dae0*/  IMAD.MOV.U32 R7, RZ, RZ, 0x10ef ;  /* 0x000010efff077424 */ /* 0x002fe200078e00ff */
[C---:B------:R-:W-:Y:S01]  /*4daf0*/  R2UR UR9, R37.reuse ;  /* 0x00000000250972ca */ /* 0x040fe200000e0000 */
[----:B--2---:R-:W-:Y:S01]  /*4db00*/  IMAD.MOV.U32 R3, RZ, RZ, 0x28 ;  /* 0x00000028ff037424 */ /* 0x004fe200078e00ff */
        /* <DEDUP_REMOVED lines=12> */
[----:B---3--:R-:W-:-:S05]  /*4dbd0*/  IMAD.WIDE R10, R5, 0x10, R10 ;  /* 0x00000010050a7825 */ /* 0x008fca00078e020a */
[----:B------:R-:W-:Y:S04]  /*4dbe0*/  ST.E desc[UR8][R10.64+0x4], R7 ;  /* 0x000004070a007985 */ /* 0x000fe8000c101908 */
[----:B------:R-:W-:Y:S04]  /*4dbf0*/  ST.E desc[UR12][R10.64+0x8], R3 ;  /* 0x000008030a007985 */ /* 0x000fe8000c10190c */
[----:B------:R-:W-:Y:S04]  /*4dc00*/  ST.E desc[UR14][R10.64+0xc], R17 ;  /* 0x00000c110a007985 */ /* 0x000fe8000c10190e */
[----:B------:R-:W-:Y:S04]  /*4dc10*/  ST.E.U8 desc[UR4][R10.64], RZ ;  /* 0x000000ff0a007985 */ /* 0x000fe8000c101104 */
[----:B------:R-:W-:Y:S04]  /*4dc20*/  ST.E.U8 desc[UR6][R10.64+0x1], RZ ;  /* 0x000001ff0a007985 */ /* 0x000fe8000c101106 */
[----:B------:R-:W-:Y:S04]  /*4dc30*/  ST.E.U8 desc[UR10][R10.64+0x3], R16 ;  /* 0x000003100a007985 */ /* 0x000fe8000c10110a */
[----:B0-----:R-:W0:Y:S02]  /*4dc40*/  LDS.128 R12, [R0] ;  /* 0x00000000000c7984 */ /* 0x001e240000000c00 */
[----:B0-----:R-:W-:-:S05]  /*4dc50*/  IMAD.WIDE R12, R5, 0x10, R12 ;  /* 0x00000010050c7825 */ /* 0x001fca00078e020c */
[----:B------:R-:W2:Y:S02]  /*4dc60*/  LD.E R27, desc[UR4][R12.64+0xc] ;  /* 0x00000c040c1b7980 */ /* 0x000ea4000c101900 */
[----:B--2---:R-:W-:-:S13]  /*4dc70*/  ISETP.GT.AND P0, PT, R27, RZ, PT ;  /* 0x000000ff1b00720c */ /* 0x004fda0003f04270 */
[----:B------:R-:W-:Y:S05]  /*4dc80*/  @P0 BRA `(.L_x_1379) ;  /* 0x0000000400fc0947 */ /* 0x000fea0003800000 */
[----:B------:R-:W-:Y:S02]  /*4dc90*/  R2UR UR4, R36 ;  /* 0x00000000240472ca */ /* 0x000fe400000e0000 */
[----:B------:R-:W-:-:S13]  /*4dca0*/  R2UR UR5, R37 ;  /* 0x00000000250572ca */ /* 0x000fda00000e0000 */
        /* <DEDUP_REMOVED lines=10> */
.L_x_1384:
[----:B------:R-:W0:Y:S02]  /*4dd50*/  LDS.64 R32, [R11+0x8] ;  /* 0x000008000b207984 */ /* 0x000e240000000a00 */
[----:B0-----:R-:W-:-:S05]  /*4dd60*/  IADD3 R34, P0, PT, R32, 0x30, RZ ;  /* 0x0000003020227810 */ /* 0x001fca0007f1e0ff */
[----:B------:R-:W-:-:S07]  /*4dd70*/  IMAD.X R35, RZ, RZ, R33, P0 ;  /* 0x000000ffff237224 */ /* 0x000fce00000e0621 */
[----:B------:R-:W0:Y:S02]  /*4dd80*/  ATOMS.CAST.SPIN.64 P0, [R11+0x8], R32, R34 ;  /* 0x000008200b00758d */ /* 0x000e240001800422 */
[----:B0-----:R-:W-:Y:S05]  /*4dd90*/  @!P0 BRA `(.L_x_1384) ;  /* 0xfffffffc00ec8947 */ /* 0x001fea000383ffff */
[----:B------:R-:W-:Y:S05]  /*4dda0*/  BSYNC B2 ;  /* 0x0000000000027941 */ /* 0x000fea0003800000 */
.L_x_1383:
[----:B------:R-:W-:Y:S05]  /*4ddb0*/  BRA `(.L_x_1381) ;  /* 0x0000000000187947 */ /* 0x000fea0003800000 */
.L_x_1382:
[----:B------:R-:W-:Y:S02]  /*4ddc0*/  R2UR UR4, R36 ;  /* 0x00000000240472ca */ /* 0x000fe400000e0000 */
[----:B------:R-:W-:-:S13]  /*4ddd0*/  R2UR UR5, R37 ;  /* 0x00000000250572ca */ /* 0x000fda00000e0000 */
[----:B------:R-:W2:Y:S02]  /*4dde0*/  LD.E.64 R32, desc[UR4][R30.64+0x8] ;  /* 0x000008041e207980 */ /* 0x000ea4000c101b00 */
[----:B--2---:R-:W-:-:S05]  /*4ddf0*/  IADD3 R10, P0, PT, R32, 0x30, RZ ;  /* 0x00000030200a7810 */ /* 0x004fca0007f1e0ff */
[----:B------:R-:W-:-:S05]  /*4de00*/  IMAD.X R11, RZ, RZ, R33, P0 ;  /* 0x000000ffff0b7224 */ /* 0x000fca00000e0621 */
[----:B------:R0:W-:Y:S03]  /*4de10*/  ST.E.64 desc[UR4][R30.64+0x8], R10 ;  /* 0x0000080a1e007985 */ /* 0x0001e6000c101b04 */
.L_x_1381:
[----:B------:R-:W-:Y:S05]  /*4de20*/  BSYNC B1 ;  /* 0x0000000000017941 */ /* 0x000fea0003800000 */
.L_x_1380:
[C---:B------:R-:W-:Y:S01]  /*4de30*/  IADD3 R3, P0, PT, R32.reuse, 0x38, RZ ;  /* 0x0000003820037810 */ /* 0x040fe20007f1e0ff */
[----:B------:R-:W-:Y:S01]  /*4de40*/  BSSY B1, `(.L_x_1385) ;  /* 0x0000035000017945 */ /* 0x000fe20003800000 */
[--C-:B------:R-:W-:Y:S02]  /*4de50*/  SHF.R.U64 R32, R32, 0x4, R33.reuse ;  /* 0x0000000420207819 */ /* 0x100fe40000001221 */
[----:B------:R-:W-:Y:S01]  /*4de60*/  ISETP.LT.U32.AND P1, PT, R3, R14, PT ;  /* 0x0000000e0300720c */ /* 0x000fe20003f21070 */
[----:B------:R-:W-:Y:S01]  /*4de70*/  IMAD.X R3, RZ, RZ, R33, P0 ;  /* 0x000000ffff037224 */ /* 0x000fe200000e0621 */
[----:B------:R-:W-:-:S04]  /*4de80*/  ISETP.NE.AND P0, PT, R32, -0x1, PT ;  /* 0xffffffff2000780c */ /* 0x000fc80003f05270 */
[----:B------:R-:W-:Y:S01]  /*4de90*/  ISETP.LT.U32.AND.EX P0, PT, R3, R15, P0, P1 ;  /* 0x0000000f0300720c */ /* 0x000fe20000701110 */
[----:B------:R-:W-:-:S12]  /*4dea0*/  IMAD.MOV.U32 R3, RZ, RZ, R32 ;  /* 0x000000ffff037224 */ /* 0x000fd800078e0020 */
[----:B------:R-:W-:Y:S01]  /*4deb0*/  @!P0 R2UR UR4, R36 ;  /* 0x00000000240482ca */ /* 0x000fe200000e0000 */
[----:B------:R-:W-:Y:S01]  /*4dec0*/  @!P0 IMAD.MOV.U32 R7, RZ, RZ, 0x5272 ;  /* 0x00005272ff078424 */ /* 0x000fe200078e00ff */
[----:B------:R-:W-:Y:S02]  /*4ded0*/  @!P0 R2UR UR5, R37 ;  /* 0x00000000250582ca */ /* 0x000fe400000e0000 */
[----:B------:R-:W-:-:S11]  /*4dee0*/  @!P0 PLOP3.LUT P1, PT, PT, PT, PT, 0x8, 0x80 ;  /* 0x000000000080881c */ /* 0x000fd60003f2e170 */
[----:B------:R1:W-:Y:S01]  /*4def0*/  @!P0 ST.E desc[UR4][R28.64], R7 ;  /* 0x000000071c008985 */ /* 0x0003e2000c101904 */
[----:B------:R-:W-:Y:S05]  /*4df00*/  @!P0 BRA `(.L_x_1386) ;  /* 0x0000000000a08947 */ /* 0x000fea0003800000 */
[----:B0-----:R-:W0:Y:S01]  /*4df10*/  LDS.64 R10, [R0] ;  /* 0x00000000000a7984 */ /* 0x001e220000000a00 */
[----:B-1----:R-:W-:Y:S01]  /*4df20*/  SHF.R.S64 R7, RZ, 0x1c, R32 ;  /* 0x0000001cff077819 */ /* 0x002fe20000001020 */
        /* <DEDUP_REMOVED lines=38> */
.L_x_1386:
[----:B------:R-:W-:Y:S05]  /*4e190*/  BSYNC B1 ;  /* 0x0000000000017941 */ /* 0x000fea0003800000 */
.L_x_1385:
[----:B------:R-:W-:Y:S01]  /*4e1a0*/  BSSY B1, `(.L_x_1387) ;  /* 0x0000029000017945 */ /* 0x000fe20003800000 */
[----:B-1----:R-:W-:Y:S02]  /*4e1b0*/  IMAD.MOV.U32 R7, RZ, RZ, RZ ;  /* 0x000000ffff077224 */ /* 0x002fe400078e00ff */
        /* <DEDUP_REMOVED lines=24> */
[----:B------:R2:W-:Y:S04]  /*4e340*/  ST.E desc[UR4][R10.64+0x24], RZ ;  /* 0x000024ff0a007985 */ /* 0x0005e8000c101904 */
[----:B------:R-:W3:Y:S02]  /*4e350*/  LD.E R7, desc[UR6][R28.64] ;  /* 0x000000061c077980 */ /* 0x000ee4000c101900 */
[----:B---3--:R-:W-:Y:S01]  /*4e360*/  ISETP.NE.AND P0, PT, R7, RZ, PT ;  /* 0x000000ff0700720c */ /* 0x008fe20003f05270 */
[----:B------:R-:W-:-:S12]  /*4e370*/  IMAD.MOV.U32 R7, RZ, RZ, RZ ;  /* 0x000000ffff077224 */ /* 0x000fd800078e00ff */
        /* <DEDUP_REMOVED lines=11> */
.L_x_1388:
[----:B------:R-:W-:Y:S05]  /*4e430*/  BSYNC B1 ;  /* 0x0000000000017941 */ /* 0x000fea0003800000 */
.L_x_1387:
[----:B------:R-:W-:Y:S02]  /*4e440*/  R2UR UR4, R36 ;  /* 0x00000000240472ca */ /* 0x000fe400000e0000 */
[----:B------:R-:W-:-:S13]  /*4e450*/  R2UR UR5, R37 ;  /* 0x00000000250572ca */ /* 0x000fda00000e0000 */
[----:B------:R4:W-:Y:S01]  /*4e460*/  ST.E desc[UR4][R28.64], R7 ;  /* 0x000000071c007985 */ /* 0x0009e2000c101904 */
[----:B------:R-:W-:Y:S05]  /*4e470*/  BRA `(.L_x_1378) ;  /* 0x0000000000187947 */ /* 0x000fea0003800000 */
.L_x_1379:
[C---:B------:R-:W-:Y:S02]  /*4e480*/  R2UR UR4, R36.reuse ;  /* 0x00000000240472ca */ /* 0x040fe400000e0000 */
[C---:B------:R-:W-:Y:S02]  /*4e490*/  R2UR UR5, R37.reuse ;  /* 0x00000000250572ca */ /* 0x040fe400000e0000 */
[----:B------:R-:W-:Y:S02]  /*4e4a0*/  R2UR UR6, R36 ;  /* 0x00000000240672ca */ /* 0x000fe400000e0000 */
[----:B------:R-:W-:-:S09]  /*4e4b0*/  R2UR UR7, R37 ;  /* 0x00000000250772ca */ /* 0x000fd200000e0000 */
[----:B------:R3:W-:Y:S04]  /*4e4c0*/  ST.E desc[UR4][R12.64+0x20], RZ ;  /* 0x000020ff0c007985 */ /* 0x0007e8000c101904 */
[----:B------:R3:W-:Y:S02]  /*4e4d0*/  ST.E.U8 desc[UR6][R12.64+0x20], RZ ;  /* 0x000020ff0c007985 */ /* 0x0007e4000c101106 */
.L_x_1378:
[----:B------:R-:W-:Y:S05]  /*4e4e0*/  BSYNC B0 ;  /* 0x0000000000007941 */ /* 0x000fea0003800000 */
.L_x_1377:
[----:B------:R-:W-:Y:S01]  /*4e4f0*/  @!P2 R2UR UR4, R36 ;  /* 0x000000002404a2ca */ /* 0x000fe200000e0000 */
[----:B--2---:R-:W-:Y:S01]  /*4e500*/  @!P2 IMAD.MOV.U32 R3, RZ, RZ, 0x5368 ;  /* 0x00005368ff03a424 */ /* 0x004fe200078e00ff */
[----:B------:R-:W-:Y:S01]  /*4e510*/  @!P2 R2UR UR5, R37 ;  /* 0x000000002505a2ca */ /* 0x000fe200000e0000 */
[----:B------:R-:W-:-:S12]  /*4e520*/  BSSY B0, `(.L_x_1389) ;  /* 0x0000091000007945 */ /* 0x000fd80003800000 */
[----:B------:R2:W-:Y:S01]  /*4e530*/  @!P2 ST.E desc[UR4][R28.64], R3 ;  /* 0x000000031c00a985 */ /* 0x0005e2000c101904 */
[----:B------:R-:W-:Y:S05]  /*4e540*/  @!P2 BRA `(.L_x_1390) ;  /* 0x000000080038a947 */ /* 0x000fea0003800000 */
[----:B0--3--:R-:W0:Y:S01]  /*4e550*/  LDS.128 R12, [R0] ;  /* 0x00000000000c7984 */ /* 0x009e220000000c00 */
[----:B------:R-:W-:Y:S02]  /*4e560*/  R2UR UR4, R36 ;  /* 0x00000000240472ca */ /* 0x000fe400000e0000 */
[----:B------:R-:W-:Y:S01]  /*4e570*/  R2UR UR5, R37 ;  /* 0x00000000250572ca */ /* 0x000fe200000e0000 */
[----:B0-----:R-:W-:-:S12]  /*4e580*/  IMAD.WIDE R12, R5, 0x10, R12 ;  /* 0x00000010050c7825 */ /* 0x001fd800078e020c */
[----:B------:R-:W3:Y:S02]  /*4e590*/  LD.E R27, desc[UR4][R12.64+0xc] ;  /* 0x00000c040c1b7980 */ /* 0x000ee4000c101900 */
[----:B---3--:R-:W-:-:S13]  /*4e5a0*/  ISETP.GT.AND P0, PT, R27, RZ, PT ;  /* 0x000000ff1b00720c */ /* 0x008fda0003f04270 */
[----:B------:R-:W-:Y:S05]  /*4e5b0*/  @P0 BRA `(.L_x_1391) ;  /* 0x0000000800000947 */ /* 0x000fea0003800000 */
[----:B------:R-:W-:Y:S02]  /*4e5c0*/  R2UR UR4, R36 ;  /* 0x00000000240472ca */ /* 0x000fe400000e0000 */
[----:B------:R-:W-:-:S13]  /*4e5d0*/  R2UR UR5, R37 ;  /* 0x00000000250572ca */ /* 0x000fda00000e0000 */
[----:B-1----:R0:W3:Y:S01]  /*4e5e0*/  ATOM.E.ADD.64.STRONG.GPU P0, R10, desc[UR4][R30.64+0x8], R8 ;  /* 0x800008081e0a798a */ /* 0x0020e2000810f504 */
[----:B------:R-:W-:Y:S01]  /*4e5f0*/  BSSY B1, `(.L_x_1392) ;  /* 0x0000016000017945 */ /* 0x000fe20003800000 */
[----:B---3--:R-:W-:Y:S02]  /*4e600*/  IMAD.MOV.U32 R32, RZ, RZ, R10 ;  /* 0x000000ffff207224 */ /* 0x008fe400078e000a */
[----:B------:R-:W-:Y:S01]  /*4e610*/  IMAD.MOV.U32 R33, RZ, RZ, R11 ;  /* 0x000000ffff217224 */ /* 0x000fe200078e000b */
[----:B0-----:R-:W-:Y:S06]  /*4e620*/  @P0 BRA `(.L_x_1393) ;  /* 0x0000000000480947 */ /* 0x001fec0003800000 */
[----:B------:R-:W0:Y:S02]  /*4e630*/  QSPC.E.S P0, RZ, [R30+0x8] ;  /* 0x000008001eff73aa */ /* 0x000e240000000500 */
[----:B0-----:R-:W-:Y:S05]  /*4e640*/  @!P0 BRA `(.L_x_1394) ;  /* 0x0000000000288947 */ /* 0x001fea0003800000 */
[----:B------:R-:W-:Y:S01]  /*4e650*/  IMAD.MOV.U32 R10, RZ, RZ, R30 ;  /* 0x000000ffff0a7224 */ /* 0x000fe200078e001e */
[----:B------:R-:W-:Y:S04]  /*4e660*/  BSSY B2, `(.L_x_1395) ;  /* 0x0000007000027945 */ /* 0x000fe80003800000 */
[----:B------:R-:W-:-:S07]  /*4e670*/  MOV R11, R10 ;  /* 0x0000000a000b7202 */ /* 0x000fce0000000f00 */
.L_x_1396:
[----:B------:R-:W0:Y:S02]  /*4e680*/  LDS.64 R32, [R11+0x8] ;  /* 0x000008000b207984 */ /* 0x000e240000000a00 */
[----:B0-----:R-:W-:-:S05]  /*4e690*/  IADD3 R34, P0, PT, R32, 0x30, RZ ;  /* 0x0000003020227810 */ /* 0x001fca0007f1e0ff */
[----:B------:R-:W-:-:S07]  /*4e6a0*/  IMAD.X R35, RZ, RZ, R33, P0 ;  /* 0x000000ffff237224 */ /* 0x000fce00000e0621 */
[----:B------:R-:W0:Y:S02]  /*4e6b0*/  ATOMS.CAST.SPIN.64 P0, [R11+0x8], R32, R34 ;  /* 0x000008200b00758d */ /* 0x000e240001800422 */
[----:B0-----:R-:W-:Y:S05]  /*4e6c0*/  @!P0 BRA `(.L_x_1396) ;  /* 0xfffffffc00ec8947 */ /* 0x001fea000383ffff */
[----:B------:R-:W-:Y:S05]  /*4e6d0*/  BSYNC B2 ;  /* 0x0000000000027941 */ /* 0x000fea0003800000 */
.L_x_1395:
[----:B------:R-:W-:Y:S05]  /*4e6e0*/  BRA `(.L_x_1393) ;  /* 0x0000000000187947 */ /* 0x000fea0003800000 */
.L_x_1394:
[----:B------:R-:W-:Y:S02]  /*4e6f0*/  R2UR UR4, R36 ;  /* 0x00000000240472ca */ /* 0x000fe400000e0000 */
[----:B------:R-:W-:-:S13]  /*4e700*/  R2UR UR5, R37 ;  /* 0x00000000250572ca */ /* 0x000fda00000e0000 */
[----:B------:R-:W3:Y:S02]  /*4e710*/  LD.E.64 R32, desc[UR4][R30.64+0x8] ;  /* 0x000008041e207980 */ /* 0x000ee4000c101b00 */
[----:B---3--:R-:W-:-:S05]  /*4e720*/  IADD3 R10, P0, PT, R32, 0x30, RZ ;  /* 0x00000030200a7810 */ /* 0x008fca0007f1e0ff */
[----:B------:R-:W-:-:S05]  /*4e730*/  IMAD.X R11, RZ, RZ, R33, P0 ;  /* 0x000000ffff0b7224 */ /* 0x000fca00000e0621 */
[----:B------:R0:W-:Y:S03]  /*4e740*/  ST.E.64 desc[UR4][R30.64+0x8], R10 ;  /* 0x0000080a1e007985 */ /* 0x0001e6000c101b04 */
.L_x_1393:
[----:B------:R-:W-:Y:S05]  /*4e750*/  BSYNC B1 ;  /* 0x0000000000017941 */ /* 0x000fea0003800000 */
.L_x_1392:
[C---:B--2---:R-:W-:Y:S01]  /*4e760*/  IADD3 R3, P0, PT, R32.reuse, 0x38, RZ ;  /* 0x0000003820037810 */ /* 0x044fe20007f1e0ff */
        /* <DEDUP_REMOVED lines=8> */
[----:B----4-:R-:W-:Y:S01]  /*4e7f0*/  @!P0 IMAD.MOV.U32 R7, RZ, RZ, 0x5272 ;  /* 0x00005272ff078424 */ /* 0x010fe200078e00ff */
        /* <DEDUP_REMOVED lines=45> */
.L_x_1398:
[----:B------:R-:W-:Y:S05]  /*4ead0*/  BSYNC B1 ;  /* 0x0000000000017941 */ /* 0x000fea0003800000 */
.L_x_1397:
        /* <DEDUP_REMOVED lines=41> */
.L_x_1400:
[----:B------:R-:W-:Y:S05]  /*4ed70*/  BSYNC B1 ;  /* 0x0000000000017941 */ /* 0x000fea0003800000 */
.L_x_1399:
[----:B------:R-:W-:Y:S02]  /*4ed80*/  R2UR UR4, R36 ;  /* 0x00000000240472ca */ /* 0x000fe400000e0000 */
[----:B------:R-:W-:-:S13]  /*4ed90*/  R2UR UR5, R37 ;  /* 0x00000000250572ca */ /* 0x000fda00000e0000 */
[----:B------:R2:W-:Y:S01]  /*4eda0*/  ST.E desc[UR4][R28.64], R7 ;  /* 0x000000071c007985 */ /* 0x0005e2000c101904 */
[----:B------:R-:W-:Y:S05]  /*4edb0*/  BRA `(.L_x_1390) ;  /* 0x00000000001c7947 */ /* 0x000fea0003800000 */
.L_x_1391:
[C---:B------:R-:W-:Y:S01]  /*4edc0*/  R2UR UR4, R36.reuse ;  /* 0x00000000240472ca */ /* 0x040fe200000e0000 */
[----:B--2---:R-:W-:Y:S01]  /*4edd0*/  IMAD.MOV.U32 R3, RZ, RZ, 0x40 ;  /* 0x00000040ff037424 */ /* 0x004fe200078e00ff */
[C---:B------:R-:W-:Y:S02]  /*4ede0*/  R2UR UR5, R37.reuse ;  /* 0x00000000250572ca */ /* 0x040fe400000e0000 */
[----:B------:R-:W-:Y:S02]  /*4edf0*/  R2UR UR6, R36 ;  /* 0x00000000240672ca */ /* 0x000fe400000e0000 */
[----:B------:R-:W-:-:S09]  /*4ee00*/  R2UR UR7, R37 ;  /* 0x00000000250772ca */ /* 0x000fd200000e0000 */
[----:B------:R0:W-:Y:S04]  /*4ee10*/  ST.E desc[UR4][R12.64+0x20], RZ ;  /* 0x000020ff0c007985 */ /* 0x0001e8000c101904 */
[----:B------:R0:W-:Y:S02]  /*4ee20*/  ST.E.U8 desc[UR6][R12.64+0x20], R3 ;  /* 0x000020030c007985 */ /* 0x0001e4000c101106 */
.L_x_1390:
[----:B------:R-:W-:Y:S05]  /*4ee30*/  BSYNC B0 ;  /* 0x0000000000007941 */ /* 0x000fea0003800000 */
.L_x_1389:
[----:B------:R-:W-:Y:S01]  /*4ee40*/  R2UR UR4, R36 ;  /* 0x00000000240472ca */ /* 0x000fe200000e0000 */
[----:B0--3--:R0:W3:Y:S01]  /*4ee50*/  LDS.64 R12, [R0+0x8] ;  /* 0x00000800000c7984 */ /* 0x0090e20000000a00 */
[----:B------:R-:W-:-:S13]  /*4ee60*/  R2UR UR5, R37 ;  /* 0x00000000250572ca */ /* 0x000fda00000e0000 */
[----:B------:R5:W4:Y:S01]  /*4ee70*/  ATOM.E.ADD.64.STRONG.GPU P0, R8, desc[UR4][R30.64+0x8], R8 ;  /* 0x800008081e08798a */ /* 0x000b22000810f504 */
[----:B------:R-:W-:Y:S01]  /*4ee80*/  BSSY B0, `(.L_x_1401) ;  /* 0x0000018000007945 */ /* 0x000fe20003800000 */
[----:B----4-:R-:W-:Y:S02]  /*4ee90*/  IMAD.MOV.U32 R10, RZ, RZ, R8 ;  /* 0x000000ffff0a7224 */ /* 0x010fe400078e0008 */
[----:B-1----:R-:W-:Y:S01]  /*4eea0*/  IMAD.MOV.U32 R11, RZ, RZ, R9 ;  /* 0x000000ffff0b7224 */ /* 0x002fe200078e0009 */
[----:B0--3-5:R-:W-:Y:S06]  /*4eeb0*/  @P0 BRA `(.L_x_1402) ;  /* 0x0000000000500947 */ /* 0x029fec0003800000 */
[----:B------:R-:W0:Y:S02]  /*4eec0*/  QSPC.E.S P0, RZ, [R30+0x8] ;  /* 0x000008001eff73aa */ /* 0x000e240000000500 */
[----:B0-----:R-:W-:Y:S05]  /*4eed0*/  @!P0 BRA `(.L_x_1403) ;  /* 0x0000000000308947 */ /* 0x001fea0003800000 */
[----:B------:R-:W-:Y:S01]  /*4eee0*/  IMAD.MOV.U32 R8, RZ, RZ, R30 ;  /* 0x000000ffff087224 */ /* 0x000fe200078e001e */
[----:B------:R-:W-:Y:S04]  /*4eef0*/  BSSY B1, `(.L_x_1404) ;  /* 0x0000007000017945 */ /* 0x000fe80003800000 */
[----:B--2---:R-:W-:-:S07]  /*4ef00*/  MOV R3, R8 ;  /* 0x0000000800037202 */ /* 0x004fce0000000f00 */
.L_x_1405:
[----:B------:R-:W0:Y:S02]  /*4ef10*/  LDS.64 R8, [R3+0x8] ;  /* 0x0000080003087984 */ /* 0x000e240000000a00 */
[----:B0-----:R-:W-:-:S05]  /*4ef20*/  IADD3 R10, P0, PT, R8, 0x30, RZ ;  /* 0x00000030080a7810 */ /* 0x001fca0007f1e0ff */
[----:B------:R-:W-:-:S07]  /*4ef30*/  IMAD.X R11, RZ, RZ, R9, P0 ;  /* 0x000000ffff0b7224 */ /* 0x000fce00000e0609 */
[----:B------:R-:W0:Y:S02]  /*4ef40*/  ATOMS.CAST.SPIN.64 P0, [R3+0x8], R8, R10 ;  /* 0x000008080300758d */ /* 0x000e24000180040a */
[----:B0-----:R-:W-:Y:S05]  /*4ef50*/  @!P0 BRA `(.L_x_1405) ;  /* 0xfffffffc00ec8947 */ /* 0x001fea000383ffff */
[----:B------:R-:W-:Y:S05]  /*4ef60*/  BSYNC B1 ;  /* 0x0000000000017941 */ /* 0x000fea0003800000 */
.L_x_1404:
[----:B------:R-:W-:Y:S02]  /*4ef70*/  IMAD.MOV.U32 R10, RZ, RZ, R8 ;  /* 0x000000ffff0a7224 */ /* 0x000fe400078e0008 */
[----:B------:R-:W-:Y:S01]  /*4ef80*/  IMAD.MOV.U32 R11, RZ, RZ, R9 ;  /* 0x000000ffff0b7224 */ /* 0x000fe200078e0009 */
[----:B------:R-:W-:Y:S06]  /*4ef90*/  BRA `(.L_x_1402) ;  /* 0x0000000000187947 */ /* 0x000fec0003800000 */
.L_x_1403:
[----:B------:R-:W-:Y:S02]  /*4efa0*/  R2UR UR4, R36 ;  /* 0x00000000240472ca */ /* 0x000fe400000e0000 */
[----:B------:R-:W-:-:S13]  /*4efb0*/  R2UR UR5, R37 ;  /* 0x00000000250572ca */ /* 0x000fda00000e0000 */
[----:B------:R-:W3:Y:S02]  /*4efc0*/  LD.E.64 R10, desc[UR4][R30.64+0x8] ;  /* 0x000008041e0a7980 */ /* 0x000ee4000c101b00 */
[----:B---3--:R-:W-:-:S05]  /*4efd0*/  IADD3 R8, P0, PT, R10, 0x30, RZ ;  /* 0x000000300a087810 */ /* 0x008fca0007f1e0ff */
[----:B------:R-:W-:-:S05]  /*4efe0*/  IMAD.X R9, RZ, RZ, R11, P0 ;  /* 0x000000ffff097224 */ /* 0x000fca00000e060b */
[----:B------:R0:W-:Y:S03]  /*4eff0*/  ST.E.64 desc[UR4][R30.64+0x8], R8 ;  /* 0x000008081e007985 */ /* 0x0001e6000c101b04 */
.L_x_1402:
[----:B------:R-:W-:Y:S05]  /*4f000*/  BSYNC B0 ;  /* 0x0000000000007941 */ /* 0x000fea0003800000 */
.L_x_1401:
[C---:B--2---:R-:W-:Y:S01]  /*4f010*/  IADD3 R3, P1, PT, R10.reuse, 0x38, RZ ;  /* 0x000000380a037810 */ /* 0x044fe20007f3e0ff */
        /* <DEDUP_REMOVED lines=29> */
[----:B0-----:R-:W-:-:S05]  /*4f1f0*/  IMAD.WIDE R12, R3, 0x10, R8 ;  /* 0x00000010030c7825 */ /* 0x001fca00078e0208 */
        /* <DEDUP_REMOVED lines=8> */
[----:B-1----:R-:W2:Y:S02]  /*4f280*/  LD.E R7, desc[UR4][R8.64+0xc] ;  /* 0x00000c0408077980 */ /* 0x002ea4000c101900 */
        /* <DEDUP_REMOVED lines=25> */
.L_x_1412:
[----:B------:R-:W0:Y:S02]  /*4f420*/  LDS.64 R12, [R9+0x8] ;  /* 0x00000800090c7984 */ /* 0x000e240000000a00 */
[----:B0-----:R-:W-:-:S05]  /*4f430*/  IADD3 R14, P0, PT, R16, R12, RZ ;  /* 0x0000000c100e7210 */ /* 0x001fca0007f1e0ff */
[----:B------:R-:W-:-:S07]  /*4f440*/  IMAD.X R15, R17, 0x1, R13, P0 ;  /* 0x00000001110f7824 */ /* 0x000fce00000e060d */
[----:B------:R-:W0:Y:S02]  /*4f450*/  ATOMS.CAST.SPIN.64 P0, [R9+0x8], R12, R14 ;  /* 0x0000080c0900758d */ /* 0x000e24000180040e */
[----:B0-----:R-:W-:Y:S05]  /*4f460*/  @!P0 BRA `(.L_x_1412) ;  /* 0xfffffffc00ec8947 */ /* 0x001fea000383ffff */
[----:B------:R-:W-:Y:S05]  /*4f470*/  BSYNC B2 ;  /* 0x0000000000027941 */ /* 0x000fea0003800000 */
.L_x_1411:
[----:B------:R-:W-:Y:S05]  /*4f480*/  BRA `(.L_x_1409) ;  /* 0x0000000000187947 */ /* 0x000fea0003800000 */
.L_x_1410:
[----:B------:R-:W-:Y:S02]  /*4f490*/  R2UR UR4, R36 ;  /* 0x00000000240472ca */ /* 0x000fe400000e0000 */
[----:B------:R-:W-:-:S13]  /*4f4a0*/  R2UR UR5, R37 ;  /* 0x00000000250572ca */ /* 0x000fda00000e0000 */
[----:B------:R-:W2:Y:S02]  /*4f4b0*/  LD.E.64 R12, desc[UR4][R30.64+0x8] ;  /* 0x000008041e0c7980 */ /* 0x000ea4000c101b00 */
[----:B--2---:R-:W-:-:S05]  /*4f4c0*/  IADD3 R8, P0, PT, R16, R12, RZ ;  /* 0x0000000c10087210 */ /* 0x004fca0007f1e0ff */
[----:B------:R-:W-:-:S05]  /*4f4d0*/  IMAD.X R9, R17, 0x1, R13, P0 ;  /* 0x0000000111097824 */ /* 0x000fca00000e060d */
[----:B------:R0:W-:Y:S03]  /*4f4e0*/  ST.E.64 desc[UR4][R30.64+0x8], R8 ;  /* 0x000008081e007985 */ /* 0x0001e6000c101b04 */
.L_x_1409:
[----:B------:R-:W-:Y:S05]  /*4f4f0*/  BSYNC B1 ;  /* 0x0000000000017941 */ /* 0x000fea0003800000 */
.L_x_1408:
[----:B0-----:R-:W-:Y:S01]  /*4f500*/  IADD3 R9, P1, P2, R27, 0x8, R12 ;  /* 0x000000081b097810 */ /* 0x001fe20007a3e00c */
[----:B------:R-:W-:Y:S01]  /*4f510*/  BSSY B4, `(.L_x_1413) ;  /* 0x0000344000047945 */ /* 0x000fe20003800000 */
[----:B------:R-:W-:-:S03]  /*4f520*/  SHF.R.S32.HI R8, RZ, 0x1f, R27 ;  /* 0x0000001fff087819 */ /* 0x000fc6000001141b */
        /* <DEDUP_REMOVED lines=41> */
[----:B------:R-:W-:Y:S01]  /*4f7c0*/  BSSY B1, `(.L_x_1418) ;  /* 0x000013b000017945 */ /* 0x000fe20003800000 */
[----:B0-----:R-:W-:Y:S02]  /*4f7d0*/  IMAD.MOV.U32 R18, RZ, RZ, RZ ;  /* 0x000000ffff127224 */ /* 0x001fe400078e00ff */
[----:B------:R-:W-:Y:S02]  /*4f7e0*/  IMAD.MOV.U32 R27, RZ, RZ, RZ ;  /* 0x000000ffff1b7224 */ /* 0x000fe400078e00ff */
[----:B------:R-:W-:-:S07]  /*4f7f0*/  IMAD.MOV R32, RZ, RZ, -R16 ;  /* 0x000000ffff207224 */ /* 0x000fce00078e0a10 */
.L_x_1444:
[----:B01----:R-:W0:Y:S01]  /*4f800*/  LDS.128 R8, [R0] ;  /* 0x0000000000087984 */ /* 0x003e220000000c00 */
[----:B------:R-:W-:Y:S05]  /*4f810*/  YIELD ;  /* 0x0000000000007946 */ /* 0x000fea0003800000 */
[----:B------:R-:W-:Y:S02]  /*4f820*/  R2UR UR4, R36 ;  /* 0x00000000240472ca */ /* 0x000fe400000e0000 */
[----:B------:R-:W-:Y:S01]  /*4f830*/  R2UR UR5, R37 ;  /* 0x00000000250572ca */ /* 0x000fe200000e0000 */
[----:B0-2---:R-:W-:-:S12]  /*4f840*/  IMAD.WIDE R12, R17, 0x10, R8 ;  /* 0x00000010110c7825 */ /* 0x005fd800078e0208 */
        /* <DEDUP_REMOVED lines=23> */
.L_x_1425:
[----:B------:R-:W0:Y:S02]  /*4f9c0*/  LDS.64 R12, [R9+0x8] ;  /* 0x00000800090c7984 */ /* 0x000e240000000a00 */
[----:B0-----:R-:W-:-:S05]  /*4f9d0*/  IADD3 R14, P0, PT, R12, 0x30, RZ ;  /* 0x000000300c0e7810 */ /* 0x001fca0007f1e0ff */
[----:B------:R-:W-:-:S07]  /*4f9e0*/  IMAD.X R15, RZ, RZ, R13, P0 ;  /* 0x000000ffff0f7224 */ /* 0x000fce00000e060d */
[----:B------:R-:W0:Y:S02]  /*4f9f0*/  ATOMS.CAST.SPIN.64 P0, [R9+0x8], R12, R14 ;  /* 0x0000080c0900758d */ /* 0x000e24000180040e */
[----:B0-----:R-:W-:Y:S05]  /*4fa00*/  @!P0 BRA `(.L_x_1425) ;  /* 0xfffffffc00ec8947 */ /* 0x001fea000383ffff */
[----:B------:R-:W-:Y:S05]  /*4fa10*/  BSYNC B7 ;  /* 0x0000000000077941 */ /* 0x000fea0003800000 */
.L_x_1424:
[----:B------:R-:W-:Y:S02]  /*4fa20*/  IMAD.MOV.U32 R14, RZ, RZ, R12 ;  /* 0x000000ffff0e7224 */ /* 0x000fe400078e000c */
[----:B------:R-:W-:Y:S01]  /*4fa30*/  IMAD.MOV.U32 R15, RZ, RZ, R13 ;  /* 0x000000ffff0f7224 */ /* 0x000fe200078e000d */
[----:B------:R-:W-:Y:S06]  /*4fa40*/  BRA `(.L_x_1422) ;  /* 0x0000000000187947 */ /* 0x000fec0003800000 */
.L_x_1423:
[----:B------:R-:W-:Y:S02]  /*4fa50*/  R2UR UR4, R36 ;  /* 0x00000000240472ca */ /* 0x000fe400000e0000 */
[----:B------:R-:W-:-:S13]  /*4fa60*/  R2UR UR5, R37 ;  /* 0x00000000250572ca */ /* 0x000fda00000e0000 */
[----:B------:R-:W2:Y:S02]  /*4fa70*/  LD.E.64 R14, desc[UR4][R30.64+0x8] ;  /* 0x000008041e0e7980 */ /* 0x000ea4000c101b00 */
[----:B--2---:R-:W-:-:S05]  /*4fa80*/  IADD3 R12, P0, PT, R14, 0x30, RZ ;  /* 0x000000300e0c7810 */ /* 0x004fca0007f1e0ff */
[----:B------:R-:W-:-:S05]  /*4fa90*/  IMAD.X R13, RZ, RZ, R15, P0 ;  /* 0x000000ffff0d7224 */ /* 0x000fca00000e060f */
[----:B------:R0:W-:Y:S03]  /*4faa0*/  ST.E.64 desc[UR4][R30.64+0x8], R12 ;  /* 0x0000080c1e007985 */ /* 0x0001e6000c101b04 */
.L_x_1422:
[----:B------:R-:W-:Y:S05]  /*4fab0*/  BSYNC B6 ;  /* 0x0000000000067941 */ /* 0x000fea0003800000 */
.L_x_1421:
        /* <DEDUP_REMOVED lines=54> */
.L_x_1427:
[----:B------:R-:W-:Y:S05]  /*4fe20*/  BSYNC B6 ;  /* 0x0000000000067941 */ /* 0x000fea0003800000 */
.L_x_1426:
        /* <DEDUP_REMOVED lines=40> */
.L_x_1429:
[----:B------:R-:W-:Y:S05]  /*500b0*/  BSYNC B6 ;  /* 0x0000000000067941 */ /* 0x000fea0003800000 */
.L_x_1428:
[----:B------:R-:W-:Y:S02]  /*500c0*/  R2UR UR4, R36 ;  /* 0x00000000240472ca */ /* 0x000fe400000e0000 */
[----:B------:R-:W-:-:S13]  /*500d0*/  R2UR UR5, R37 ;  /* 0x00000000250572ca */ /* 0x000fda00000e0000 */
[----:B------:R2:W-:Y:S01]  /*500e0*/  ST.E desc[UR4][R28.64], R13 ;  /* 0x0000000d1c007985 */ /* 0x0005e2000c101904 */
[----:B------:R-:W-:Y:S05]  /*500f0*/  BRA `(.L_x_1430) ;  /* 0x0000000000207947 */ /* 0x000fea0003800000 */
.L_x_1420:
        /* <DEDUP_REMOVED lines=8> */
.L_x_1430:
[----:B------:R-:W-:Y:S05]  /*50180*/  BSYNC B5 ;  /* 0x0000000000057941 */ /* 0x000fea0003800000 */
.L_x_1419:
        /* <DEDUP_REMOVED lines=27> */
.L_x_1437:
[----:B------:R-:W0:Y:S02]  /*50340*/  LDS.64 R12, [R33+0x8] ;  /* 0x00000800210c7984 */ /* 0x000e240000000a00 */
[----:B0-----:R-:W-:-:S05]  /*50350*/  IADD3 R14, P0, PT, R12, 0x30, RZ ;  /* 0x000000300c0e7810 */ /* 0x001fca0007f1e0ff */
[----:B------:R-:W-:-:S07]  /*50360*/  IMAD.X R15, RZ, RZ, R13, P0 ;  /* 0x000000ffff0f7224 */ /* 0x000fce00000e060d */
[----:B------:R-:W0:Y:S02]  /*50370*/  ATOMS.CAST.SPIN.64 P0, [R33+0x8], R12, R14 ;  /* 0x0000080c2100758d */ /* 0x000e24000180040e */
[----:B0-----:R-:W-:Y:S05]  /*50380*/  @!P0 BRA `(.L_x_1437) ;  /* 0xfffffffc00ec8947 */ /* 0x001fea000383ffff */
[----:B------:R-:W-:Y:S05]  /*50390*/  BSYNC B7 ;  /* 0x0000000000077941 */ /* 0x000fea0003800000 */
.L_x_1436:
[----:B------:R-:W-:Y:S02]  /*503a0*/  IMAD.MOV.U32 R14, RZ, RZ, R12 ;  /* 0x000000ffff0e7224 */ /* 0x000fe400078e000c */
[----:B------:R-:W-:Y:S01]  /*503b0*/  IMAD.MOV.U32 R15, RZ, RZ, R13 ;  /* 0x000000ffff0f7224 */ /* 0x000fe200078e000d */
[----:B------:R-:W-:Y:S06]  /*503c0*/  BRA `(.L_x_1434) ;  /* 0x0000000000187947 */ /* 0x000fec0003800000 */
.L_x_1435:
[----:B------:R-:W-:Y:S02]  /*503d0*/  R2UR UR4, R36 ;  /* 0x00000000240472ca */ /* 0x000fe400000e0000 */
[----:B------:R-:W-:-:S13]  /*503e0*/  R2UR UR5, R37 ;  /* 0x00000000250572ca */ /* 0x000fda00000e0000 */
[----:B------:R-:W2:Y:S02]  /*503f0*/  LD.E.64 R14, desc[UR4][R30.64+0x8] ;  /* 0x000008041e0e7980 */ /* 0x000ea4000c101b00 */
[----:B--2---:R-:W-:-:S05]  /*50400*/  IADD3 R12, P0, PT, R14, 0x30, RZ ;  /* 0x000000300e0c7810 */ /* 0x004fca0007f1e0ff */
[----:B------:R-:W-:-:S05]  /*50410*/  IMAD.X R13, RZ, RZ, R15, P0 ;  /* 0x000000ffff0d7224 */ /* 0x000fca00000e060f */
[----:B------:R0:W-:Y:S03]  /*50420*/  ST.E.64 desc[UR4][R30.64+0x8], R12 ;  /* 0x0000080c1e007985 */ /* 0x0001e6000c101b04 */
.L_x_1434:
[----:B------:R-:W-:Y:S05]  /*50430*/  BSYNC B6 ;  /* 0x0000000000067941 */ /* 0x000fea0003800000 */
.L_x_1433:
        /* <DEDUP_REMOVED lines=51> */
.L_x_1439:
[----:B------:R-:W-:Y:S01]  /*50770*/  R2UR UR4, R36 ;  /* 0x00000000240472ca */ /* 0x000fe200000e0000 */
[----:B------:R-:W-:Y:S01]  /*50780*/  IMAD.MOV.U32 R11, RZ, RZ, 0x5272 ;  /* 0x00005272ff0b7424 */ /* 0x000fe200078e00ff */
[----:B------:R-:W-:Y:S01]  /*50790*/  R2UR UR5, R37 ;  /* 0x00000000250572ca */ /* 0x000fe200000e0000 */
[----:B------:R-:W-:Y:S01]  /*507a0*/  IMAD.MOV.U32 R15, RZ, RZ, -0x1 ;  /* 0xffffffffff0f7424 */ /* 0x000fe200078e00ff */
[----:B------:R-:W-:-:S11]  /*507b0*/  PLOP3.LUT P0, PT, PT, PT, PT, 0x8, 0x80 ;  /* 0x000000000080781c */ /* 0x000fd60003f0e170 */
[----:B------:R0:W-:Y:S02]  /*507c0*/  ST.E desc[UR4][R28.64], R11 ;  /* 0x0000000b1c007985 */ /* 0x0001e4000c101904 */
.L_x_1440:
[----:B------:R-:W-:Y:S05]  /*507d0*/  BSYNC B6 ;  /* 0x0000000000067941 */ /* 0x000fea0003800000 */
.L_x_1438:
        /* <DEDUP_REMOVED lines=39> */
.L_x_1442:
[----:B------:R-:W-:Y:S05]  /*50a50*/  BSYNC B6 ;  /* 0x0000000000067941 */ /* 0x000fea0003800000 */
.L_x_1441:
[----:B------:R-:W-:Y:S02]  /*50a60*/  R2UR UR4, R36 ;  /* 0x00000000240472ca */ /* 0x000fe400000e0000 */
[----:B------:R-:W-:-:S13]  /*50a70*/  R2UR UR5, R37 ;  /* 0x00000000250572ca */ /* 0x000fda00000e0000 */
[----:B------:R2:W-:Y:S01]  /*50a80*/  ST.E desc[UR4][R28.64], R13 ;  /* 0x0000000d1c007985 */ /* 0x0005e2000c101904 */
[----:B------:R-:W-:Y:S05]  /*50a90*/  BRA `(.L_x_1443) ;  /* 0x0000000000247947 */ /* 0x000fea0003800000 */
.L_x_1432:
        /* <DEDUP_REMOVED lines=9> */
.L_x_1443:
[----:B------:R-:W-:Y:S05]  /*50b30*/  BSYNC B5 ;  /* 0x0000000000057941 */ /* 0x000fea0003800000 */
.L_x_1431:
[----:B------:R-:W-:Y:S02]  /*50b40*/  VIADD R27, R27, 0x2 ;  /* 0x000000021b1b7836 */ /* 0x000fe40000000000 */
[----:B------:R-:W-:Y:S01]  /*50b50*/  VIADD R18, R18, 0x8 ;  /* 0x0000000812127836 */ /* 0x000fe20000000000 */
[----:B------:R-:W-:Y:S06]  /*50b60*/  @P2 BRA `(.L_x_1444) ;  /* 0xffffffec00242947 */ /* 0x000fec000383ffff */
[----:B------:R-:W-:Y:S05]  /*50b70*/  BSYNC B1 ;  /* 0x0000000000017941 */ /* 0x000fea0003800000 */
.L_x_1418:
[----:B------:R-:W-:Y:S05]  /*50b80*/  BSYNC B2 ;  /* 0x0000000000027941 */ /* 0x000fea0003800000 */
.L_x_1417:
        /* <DEDUP_REMOVED lines=25> */
.L_x_1451:
[----:B------:R-:W0:Y:S02]  /*50d20*/  LDS.64 R12, [R27+0x8] ;  /* 0x000008001b0c7984 */ /* 0x000e240000000a00 */
[----:B0-----:R-:W-:-:S05]  /*50d30*/  IADD3 R14, P0, PT, R12, 0x30, RZ ;  /* 0x000000300c0e7810 */ /* 0x001fca0007f1e0ff */
[----:B------:R-:W-:-:S07]  /*50d40*/  IMAD.X R15, RZ, RZ, R13, P0 ;  /* 0x000000ffff0f7224 */ /* 0x000fce00000e060d */
[----:B------:R-:W0:Y:S02]  /*50d50*/  ATOMS.CAST.SPIN.64 P0, [R27+0x8], R12, R14 ;  /* 0x0000080c1b00758d */ /* 0x000e24000180040e */
[----:B0-----:R-:W-:Y:S05]  /*50d60*/  @!P0 BRA `(.L_x_1451) ;  /* 0xfffffffc00ec8947 */ /* 0x001fea000383ffff */
[----:B------:R-:W-:Y:S05]  /*50d70*/  BSYNC B5 ;  /* 0x0000000000057941 */ /* 0x000fea0003800000 */
.L_x_1450:
[----:B------:R-:W-:Y:S02]  /*50d80*/  IMAD.MOV.U32 R14, RZ, RZ, R12 ;  /* 0x000000ffff0e7224 */ /* 0x000fe400078e000c */
[----:B------:R-:W-:Y:S01]  /*50d90*/  IMAD.MOV.U32 R15, RZ, RZ, R13 ;  /* 0x000000ffff0f7224 */ /* 0x000fe200078e000d */
[----:B------:R-:W-:Y:S06]  /*50da0*/  BRA `(.L_x_1448) ;  /* 0x0000000000187947 */ /* 0x000fec0003800000 */
.L_x_1449:
[----:B------:R-:W-:Y:S02]  /*50db0*/  R2UR UR4, R36 ;  /* 0x00000000240472ca */ /* 0x000fe400000e0000 */
[----:B------:R-:W-:-:S13]  /*50dc0*/  R2UR UR5, R37 ;  /* 0x00000000250572ca */ /* 0x000fda00000e0000 */
[----:B------:R-:W2:Y:S02]  /*50dd0*/  LD.E.64 R14, desc[UR4][R30.64+0x8] ;  /* 0x000008041e0e7980 */ /* 0x000ea4000c101b00 */
[----:B--2---:R-:W-:-:S05]  /*50de0*/  IADD3 R12, P0, PT, R14, 0x30, RZ ;  /* 0x000000300e0c7810 */ /* 0x004fca0007f1e0ff */
[----:B------:R-:W-:-:S05]  /*50df0*/  IMAD.X R13, RZ, RZ, R15, P0 ;  /* 0x000000ffff0d7224 */ /* 0x000fca00000e060f */
[----:B------:R0:W-:Y:S03]  /*50e00*/  ST.E.64 desc[UR4][R30.64+0x8], R12 ;  /* 0x0000080c1e007985 */ /* 0x0001e6000c101b04 */
.L_x_1448:
[----:B------:R-:W-:Y:S05]  /*50e10*/  BSYNC B2 ;  /* 0x0000000000027941 */ /* 0x000fea0003800000 */
.L_x_1447:
        /* <DEDUP_REMOVED lines=51> */
.L_x_1453:
[----:B------:R-:W-:Y:S01]  /*51150*/  R2UR UR4, R36 ;  /* 0x00000000240472ca */ /* 0x000fe200000e0000 */
[----:B------:R-:W-:Y:S01]  /*51160*/  IMAD.MOV.U32 R11, RZ, RZ, 0x5272 ;  /* 0x00005272ff0b7424 */ /* 0x000fe200078e00ff */
[----:B------:R-:W-:Y:S01]  /*51170*/  R2UR UR5, R37 ;  /* 0x00000000250572ca */ /* 0x000fe200000e0000 */
[----:B------:R-:W-:Y:S01]  /*51180*/  IMAD.MOV.U32 R15, RZ, RZ, -0x1 ;  /* 0xffffffffff0f7424 */ /* 0x000fe200078e00ff */
[----:B------:R-:W-:-:S11]  /*51190*/  PLOP3.LUT P0, PT, PT, PT, PT, 0x8, 0x80 ;  /* 0x000000000080781c */ /* 0x000fd60003f0e170 */
[----:B------:R0:W-:Y:S02]  /*511a0*/  ST.E desc[UR4][R28.64], R11 ;  /* 0x0000000b1c007985 */ /* 0x0001e4000c101904 */
.L_x_1454:
[----:B------:R-:W-:Y:S05]  /*511b0*/  BSYNC B2 ;  /* 0x0000000000027941 */ /* 0x000fea0003800000 */
.L_x_1452:
        /* <DEDUP_REMOVED lines=39> */
.L_x_1456:
[----:B------:R-:W-:Y:S05]  /*51430*/  BSYNC B2 ;  /* 0x0000000000027941 */ /* 0x000fea0003800000 */
.L_x_1455:
[----:B------:R-:W-:Y:S02]  /*51440*/  R2UR UR4, R36 ;  /* 0x00000000240472ca */ /* 0x000fe400000e0000 */
[----:B------:R-:W-:-:S13]  /*51450*/  R2UR UR5, R37 ;  /* 0x00000000250572ca */ /* 0x000fda00000e0000 */
[----:B------:R3:W-:Y:S01]  /*51460*/  ST.E desc[UR4][R28.64], R13 ;  /* 0x0000000d1c007985 */ /* 0x0007e2000c101904 */
[----:B------:R-:W-:Y:S05]  /*51470*/  BRA `(.L_x_1445) ;  /* 0x0000000000207947 */ /* 0x000fea0003800000 */
.L_x_1446:
        /* <DEDUP_REMOVED lines=8> */
.L_x_1445:
[----:B------:R-:W-:Y:S05]  /*51500*/  BSYNC B1 ;  /* 0x0000000000017941 */ /* 0x000fea0003800000 */
.L_x_1415:
[----:B------:R-:W-:-:S13]  /*51510*/  ISETP.GE.AND P0, PT, R7, 0x1, PT ;  /* 0x000000010700780c */ /* 0x000fda0003f06270 */
[----:B------:R-:W-:Y:S05]  /*51520*/  @!P0 BREAK B3 ;  /* 0x0000000000038942 */ /* 0x000fea0003800000 */
[----:B------:R-:W-:Y:S05]  /*51530*/  @!P0 BRA `(.L_x_1416) ;  /* 0x0000001400048947 */ /* 0x000fea0003800000 */
[----:B------:R-:W-:Y:S05]  /*51540*/  BSYNC B3 ;  /* 0x0000000000037941 */ /* 0x000fea0003800000 */
.L_x_1414:
[----:B------:R-:W-:Y:S02]  /*51550*/  IMAD.MOV R0, RZ, RZ, -R7 ;  /* 0x000000ffff007224 */ /* 0x000fe400078e0a07 */
[----:B------:R-:W-:Y:S02]  /*51560*/  IMAD.MOV.U32 R16, RZ, RZ, RZ ;  /* 0x000000ffff107224 */ /* 0x000fe400078e00ff */
[----:B------:R-:W-:-:S07]  /*51570*/  IMAD.MOV.U32 R18, RZ, RZ, RZ ;  /* 0x000000ffff127224 */ /* 0x000fce00078e00ff */
.L_x_1481:
[----:B------:R-:W-:Y:S01]  /*51580*/  ISETP.NE.AND P0, PT, R5, -0x1, PT ;  /* 0xffffffff0500780c */ /* 0x000fe20003f05270 */
[----:B------:R-:W-:Y:S05]  /*51590*/  YIELD ;  /* 0x0000000000007946 */ /* 0x000fea0003800000 */
[----:B------:R-:W-:Y:S01]  /*515a0*/  VIADD R0, R0, 0x1 ;  /* 0x0000000100007836 */ /* 0x000fe20000000000 */
[----:B------:R-:W-:Y:S04]  /*515b0*/  BSSY B1, `(.L_x_1457) ;  /* 0x000009a000017945 */ /* 0x000fe80003800000 */
[----:B------:R-:W-:-:S02]  /*515c0*/  ISETP.NE.AND P2, PT, R0, RZ, PT ;  /* 0x000000ff0000720c */ /* 0x000fc40003f45270 */
[----:B------:R-:W-:Y:S01]  /*515d0*/  @!P0 R2UR UR4, R36 ;  /* 0x00000000240482ca */ /* 0x000fe200000e0000 */
[----:B0-----:R-:W-:Y:S01]  /*515e0*/  @!P0 IMAD.MOV.U32 R9, RZ, RZ, 0x5368 ;  /* 0x00005368ff098424 */ /* 0x001fe200078e00ff */
[----:B------:R-:W-:Y:S02]  /*515f0*/  @!P0 R2UR UR5, R37 ;  /* 0x00000000250582ca */ /* 0x000fe400000e0000 */
[----:B-----5:R-:W-:-:S11]  /*51600*/  @!P0 PRMT R15, RZ, 0x7610, R15 ;  /* 0x00007610ff0f8816 */ /* 0x020fd6000000000f */
[----:B------:R0:W-:Y:S01]  /*51610*/  @!P0 ST.E desc[UR4][R28.64], R9 ;  /* 0x000000091c008985 */ /* 0x0001e2000c101904 */
[----:B----4-:R-:W-:Y:S05]  /*51620*/  @!P0 BRA `(.L_x_1458) ;  /* 0x0000000800488947 */ /* 0x010fea0003800000 */
[----:B------:R-:W4:Y:S01]  /*51630*/  S2R R8, SR_CgaCtaId ;  /* 0x0000000000087919 */ /* 0x000f220000008800 */
[----:B------:R-:W-:Y:S02]  /*51640*/  MOV R27, 0x400 ;  /* 0x00000400001b7802 */ /* 0x000fe40000000f00 */
[----:B------:R-:W-:Y:S02]  /*51650*/  R2UR UR4, R36 ;  /* 0x00000000240472ca */ /* 0x000fe400000e0000 */
[----:B------:R-:W-:Y:S02]  /*51660*/  R2UR UR5, R37 ;  /* 0x00000000250572ca */ /* 0x000fe400000e0000 */
[----:B----4-:R-:W-:-:S05]  /*51670*/  LEA R27, R8, R27, 0x18 ;  /* 0x0000001b081b7211 */ /* 0x010fca00078ec0ff */
[----:B01----:R-:W2:Y:S02]  /*51680*/  LDS.128 R8, [R27] ;  /* 0x000000001b087984 */ /* 0x003ea40000000c00 */
        /* <DEDUP_REMOVED lines=18> */
.L_x_1464:
[----:B------:R-:W0:Y:S02]  /*517b0*/  LDS.64 R12, [R33+0x8] ;  /* 0x00000800210c7984 */ /* 0x000e240000000a00 */
[----:B0-----:R-:W-:-:S05]  /*517c0*/  IADD3 R14, P0, PT, R12, 0x30, RZ ;  /* 0x000000300c0e7810 */ /* 0x001fca0007f1e0ff */
[----:B------:R-:W-:-:S07]  /*517d0*/  IMAD.X R15, RZ, RZ, R13, P0 ;  /* 0x000000ffff0f7224 */ /* 0x000fce00000e060d */
[----:B------:R-:W0:Y:S02]  /*517e0*/  ATOMS.CAST.SPIN.64 P0, [R33+0x8], R12, R14 ;  /* 0x0000080c2100758d */ /* 0x000e24000180040e */
[----:B0-----:R-:W-:Y:S05]  /*517f0*/  @!P0 BRA `(.L_x_1464) ;  /* 0xfffffffc00ec8947 */ /* 0x001fea000383ffff */
[----:B------:R-:W-:Y:S05]  /*51800*/  BSYNC B3 ;  /* 0x0000000000037941 */ /* 0x000fea0003800000 */
.L_x_1463:
[----:B------:R-:W-:Y:S02]  /*51810*/  IMAD.MOV.U32 R14, RZ, RZ, R12 ;  /* 0x000000ffff0e7224 */ /* 0x000fe400078e000c */
[----:B------:R-:W-:Y:S01]  /*51820*/  IMAD.MOV.U32 R15, RZ, RZ, R13 ;  /* 0x000000ffff0f7224 */ /* 0x000fe200078e000d */
[----:B------:R-:W-:Y:S06]  /*51830*/  BRA `(.L_x_1461) ;  /* 0x0000000000187947 */ /* 0x000fec0003800000 */
.L_x_1462:
[----:B------:R-:W-:Y:S02]  /*51840*/  R2UR UR4, R36 ;  /* 0x00000000240472ca */ /* 0x000fe400000e0000 */
[----:B------:R-:W-:-:S13]  /*51850*/  R2UR UR5, R37 ;  /* 0x00000000250572ca */ /* 0x000fda00000e0000 */
[----:B------:R-:W2:Y:S02]  /*51860*/  LD.E.64 R14, desc[UR4][R30.64+0x8] ;  /* 0x000008041e0e7980 */ /* 0x000ea4000c101b00 */
[----:B--2---:R-:W-:-:S05]  /*51870*/  IADD3 R12, P0, PT, R14, 0x30, RZ ;  /* 0x000000300e0c7810 */ /* 0x004fca0007f1e0ff */
[----:B------:R-:W-:-:S05]  /*51880*/  IMAD.X R13, RZ, RZ, R15, P0 ;  /* 0x000000ffff0d7224 */ /* 0x000fca00000e060f */
[----:B------:R0:W-:Y:S03]  /*51890*/  ST.E.64 desc[UR4][R30.64+0x8], R12 ;  /* 0x0000080c1e007985 */ /* 0x0001e6000c101b04 */
.L_x_1461:
[----:B------:R-:W-:Y:S05]  /*518a0*/  BSYNC B2 ;  /* 0x0000000000027941 */ /* 0x000fea0003800000 */
.L_x_1460:
        /* <DEDUP_REMOVED lines=54> */
.L_x_1466:
[----:B------:R-:W-:Y:S05]  /*51c10*/  BSYNC B2 ;  /* 0x0000000000027941 */ /* 0x000fea0003800000 */
.L_x_1465:
        /* <DEDUP_REMOVED lines=40> */
.L_x_1468:
[----:B------:R-:W-:Y:S05]  /*51ea0*/  BSYNC B2 ;  /* 0x0000000000027941 */ /* 0x000fea0003800000 */
.L_x_1467:
[----:B------:R-:W-:Y:S02]  /*51eb0*/  R2UR UR4, R36 ;  /* 0x00000000240472ca */ /* 0x000fe400000e0000 */
[----:B------:R-:W-:Y:S02]  /*51ec0*/  R2UR UR5, R37 ;  /* 0x00000000250572ca */ /* 0x000fe400000e0000 */
[----:B------:R-:W-:-:S11]  /*51ed0*/  PRMT R15, RZ, 0x7610, R15 ;  /* 0x00007610ff0f7816 */ /* 0x000fd6000000000f */
[----:B------:R2:W-:Y:S01]  /*51ee0*/  ST.E desc[UR4][R28.64], R13 ;  /* 0x0000000d1c007985 */ /* 0x0005e2000c101904 */
[----:B------:R-:W-:Y:S05]  /*51ef0*/  BRA `(.L_x_1458) ;  /* 0x0000000000147947 */ /* 0x000fea0003800000 */
.L_x_1459:
[----:B------:R-:W-:Y:S02]  /*51f00*/  R2UR UR4, R36 ;  /* 0x00000000240472ca */ /* 0x000fe400000e0000 */
[----:B------:R-:W-:Y:S02]  /*51f10*/  R2UR UR5, R37 ;  /* 0x00000000250572ca */ /* 0x000fe400000e0000 */
[----:B------:R-:W-:-:S05]  /*51f20*/  IADD3 R8, P0, PT, R12, R16, RZ ;  /* 0x000000100c087210 */ /* 0x000fca0007f1e0ff */
[----:B------:R-:W-:-:S06]  /*51f30*/  IMAD.X R9, RZ, RZ, R13, P0 ;  /* 0x000000ffff097224 */ /* 0x000fcc00000e060d */
[----:B------:R4:W5:Y:S02]  /*51f40*/  LD.E.U8 R15, desc[UR4][R8.64+0x20] ;  /* 0x00002004080f7980 */ /* 0x000964000c101100 */
.L_x_1458:
[----:B------:R-:W-:Y:S05]  /*51f50*/  BSYNC B1 ;  /* 0x0000000000017941 */ /* 0x000fea0003800000 */
.L_x_1457:
[----:B------:R-:W-:Y:S01]  /*51f60*/  ISETP.NE.AND P0, PT, R17, -0x1, PT ;  /* 0xffffffff1100780c */ /* 0x000fe20003f05270 */
[----:B------:R-:W-:-:S12]  /*51f70*/  BSSY B1, `(.L_x_1469) ;  /* 0x000009a000017945 */ /* 0x000fd80003800000 */
[----:B------:R-:W-:Y:S01]  /*51f80*/  @!P0 R2UR UR4, R36 ;  /* 0x00000000240482ca */ /* 0x000fe200000e0000 */
[----:B0---4-:R-:W-:Y:S01]  /*51f90*/  @!P0 IMAD.MOV.U32 R9, RZ, RZ, 0x5368 ;  /* 0x00005368ff098424 */ /* 0x011fe200078e00ff */
[----:B------:R-:W-:-:S13]  /*51fa0*/  @!P0 R2UR UR5, R37 ;  /* 0x00000000250582ca */ /* 0x000fda00000e0000 */
[----:B------:R0:W-:Y:S01]  /*51fb0*/  @!P0 ST.E desc[UR4][R28.64], R9 ;  /* 0x000000091c008985 */ /* 0x0001e2000c101904 */
[----:B------:R-:W-:Y:S05]  /*51fc0*/  @!P0 BRA `(.L_x_1470) ;  /* 0x0000000800508947 */ /* 0x000fea0003800000 */
        /* <DEDUP_REMOVED lines=24> */
.L_x_1476:
[----:B------:R-:W0:Y:S02]  /*52150*/  LDS.64 R12, [R33+0x8] ;  /* 0x00000800210c7984 */ /* 0x000e240000000a00 */
[----:B0-----:R-:W-:-:S05]  /*52160*/  IADD3 R14, P0, PT, R12, 0x30, RZ ;  /* 0x000000300c0e7810 */ /* 0x001fca0007f1e0ff */
[----:B------:R-:W-:-:S07]  /*52170*/  IMAD.X R15, RZ, RZ, R13, P0 ;  /* 0x000000ffff0f7224 */ /* 0x000fce00000e060d */
[----:B------:R-:W0:Y:S02]  /*52180*/  ATOMS.CAST.SPIN.64 P0, [R33+0x8], R12, R14 ;  /* 0x0000080c2100758d */ /* 0x000e24000180040e */
[----:B0-----:R-:W-:Y:S05]  /*52190*/  @!P0 BRA `(.L_x_1476) ;  /* 0xfffffffc00ec8947 */ /* 0x001fea000383ffff */
[----:B------:R-:W-:Y:S05]  /*521a0*/  BSYNC B3 ;  /* 0x0000000000037941 */ /* 0x000fea0003800000 */
.L_x_1475:
[----:B------:R-:W-:Y:S02]  /*521b0*/  IMAD.MOV.U32 R14, RZ, RZ, R12 ;  /* 0x000000ffff0e7224 */ /* 0x000fe400078e000c */
[----:B------:R-:W-:Y:S01]  /*521c0*/  IMAD.MOV.U32 R15, RZ, RZ, R13 ;  /* 0x000000ffff0f7224 */ /* 0x000fe200078e000d */
[----:B------:R-:W-:Y:S06]  /*521d0*/  BRA `(.L_x_1473) ;  /* 0x0000000000187947 */ /* 0x000fec0003800000 */
.L_x_1474:
[----:B------:R-:W-:Y:S02]  /*521e0*/  R2UR UR4, R36 ;  /* 0x00000000240472ca */ /* 0x000fe400000e0000 */
[----:B------:R-:W-:-:S13]  /*521f0*/  R2UR UR5, R37 ;  /* 0x00000000250572ca */ /* 0x000fda00000e0000 */
[----:B------:R-:W2:Y:S02]  /*52200*/  LD.E.64 R14, desc[UR4][R30.64+0x8] ;  /* 0x000008041e0e7980 */ /* 0x000ea4000c101b00 */
[----:B--2---:R-:W-:-:S05]  /*52210*/  IADD3 R12, P0, PT, R14, 0x30, RZ ;  /* 0x000000300e0c7810 */ /* 0x004fca0007f1e0ff */
[----:B------:R-:W-:-:S05]  /*52220*/  IMAD.X R13, RZ, RZ, R15, P0 ;  /* 0x000000ffff0d7224 */ /* 0x000fca00000e060f */
[----:B------:R0:W-:Y:S03]  /*52230*/  ST.E.64 desc[UR4][R30.64+0x8], R12 ;  /* 0x0000080c1e007985 */ /* 0x0001e6000c101b04 */
.L_x_1473:
[----:B------:R-:W-:Y:S05]  /*52240*/  BSYNC B2 ;  /* 0x0000000000027941 */ /* 0x000fea0003800000 */
.L_x_1472:
        /* <DEDUP_REMOVED lines=54> */
.L_x_1478:
[----:B------:R-:W-:Y:S05]  /*525b0*/  BSYNC B2 ;  /* 0x0000000000027941 */ /* 0x000fea0003800000 */
.L_x_1477:
        /* <DEDUP_REMOVED lines=40> */
.L_x_1480:
[----:B------:R-:W-:Y:S05]  /*52840*/  BSYNC B2 ;  /* 0x0000000000027941 */ /* 0x000fea0003800000 */
.L_x_1479:
[----:B------:R-:W-:Y:S02]  /*52850*/  R2UR UR4, R36 ;  /* 0x00000000240472ca */ /* 0x000fe400000e0000 */
[----:B------:R-:W-:-:S13]  /*52860*/  R2UR UR5, R37 ;  /* 0x00000000250572ca */ /* 0x000fda00000e0000 */
[----:B------:R4:W-:Y:S01]  /*52870*/  ST.E desc[UR4][R28.64], R13 ;  /* 0x0000000d1c007985 */ /* 0x0009e2000c101904 */
[----:B------:R-:W-:Y:S05]  /*52880*/  BRA `(.L_x_1470) ;  /* 0x0000000000207947 */ /* 0x000fea0003800000 */
.L_x_1471:
        /* <DEDUP_REMOVED lines=8> */
.L_x_1470:
[----:B------:R-:W-:Y:S05]  /*52910*/  BSYNC B1 ;  /* 0x0000000000017941 */ /* 0x000fea0003800000 */
.L_x_1469:
[----:B------:R-:W-:Y:S02]  /*52920*/  VIADD R18, R18, 0x1 ;  /* 0x0000000112127836 */ /* 0x000fe40000000000 */
[----:B------:R-:W-:Y:S01]  /*52930*/  VIADD R16, R16, 0x4 ;  /* 0x0000000410107836 */ /* 0x000fe20000000000 */
[----:B------:R-:W-:Y:S06]  /*52940*/  @P2 BRA `(.L_x_1481) ;  /* 0xffffffec000c2947 */ /* 0x000fec000383ffff */
.L_x_1416:
[----:B------:R-:W-:Y:S05]  /*52950*/  BSYNC B4 ;  /* 0x0000000000047941 */ /* 0x000fea0003800000 */
.L_x_1413:
[----:B------:R-:W0:Y:S01]  /*52960*/  S2UR UR5, SR_CgaCtaId ;  /* 0x00000000000579c3 */ /* 0x000e220000008800 */
[----:B------:R-:W-:Y:S02]  /*52970*/  UMOV UR4, 0x400 ;  /* 0x0000040000047882 */ /* 0x000fe40000000000 */
[----:B0-----:R-:W-:Y:S01]  /*52980*/  ULEA UR4, UR5, UR4, 0x18 ;  /* 0x0000000405047291 */ /* 0x001fe2000f8ec0ff */
[----:B------:R-:W-:-:S05]  /*52990*/  R2UR UR5, R37 ;  /* 0x00000000250572ca */ /* 0x000fca00000e0000 */
[----:B------:R-:W-:Y:S01]  /*529a0*/  IMAD.U32 R0, RZ, RZ, UR4 ;  /* 0x00000004ff007e24 */ /* 0x000fe2000f8e00ff */
[----:B------:R-:W-:-:S04]  /*529b0*/  R2UR UR4, R36 ;  /* 0x00000000240472ca */ /* 0x000fc800000e0000 */
[----:B------:R-:W0:Y:S02]  /*529c0*/  LDS.64 R8, [R0] ;  /* 0x0000000000087984 */ /* 0x000e240000000a00 */
[----:B0-----:R-:W-:-:S07]  /*529d0*/  IMAD.WIDE R8, R3, 0x10, R8 ;  /* 0x0000001003087825 */ /* 0x001fce00078e0208 */
[----:B------:R-:W-:Y:S04]  /*529e0*/  ST.E desc[UR4][R8.64+0x20], R17 ;  /* 0x0000201108007985 */ /* 0x000fe8000c101904 */
[----:B-1----:R-:W0:Y:S02]  /*529f0*/  LDS.64 R10, [R0] ;  /* 0x00000000000a7984 */ /* 0x002e240000000a00 */
[----:B0-----:R-:W-:-:S05]  /*52a00*/  IMAD.WIDE R10, R3, 0x10, R10 ;  /* 0x00000010030a7825 */ /* 0x001fca00078e020a */
[----:B------:R-:W-:Y:S04]  /*52a10*/  ST.E desc[UR4][R10.64+0x28], R7 ;  /* 0x000028070a007985 */ /* 0x000fe8000c101904 */
[----:B--234-:R-:W0:Y:S02]  /*52a20*/  LDS.64 R12, [R0] ;  /* 0x00000000000c7984 */ /* 0x01ce240000000a00 */
[----:B0-----:R-:W-:-:S05]  /*52a30*/  IMAD.WIDE R12, R3, 0x10, R12 ;  /* 0x00000010030c7825 */ /* 0x001fca00078e020c */
[----:B------:R2:W-:Y:S02]  /*52a40*/  ST.E desc[UR4][R12.64+0x30], RZ ;  /* 0x000030ff0c007985 */ /* 0x0005e4000c101904 */
.L_x_1407:
[----:B------:R-:W-:Y:S05]  /*52a50*/  BSYNC B0 ;  /* 0x0000000000007941 */ /* 0x000fea0003800000 */
.L_x_1406:
[----:B------:R-:W-:Y:S02]  /*52a60*/  ISETP.NE.AND P0, PT, R2, -0x1, PT ;  /* 0xffffffff0200780c */ /* 0x000fe40003f05270 */
[----:B------:R-:W-:-:S11]  /*52a70*/  ISETP.NE.AND P1, PT, R3, -0x1, PT ;  /* 0xffffffff0300780c */ /* 0x000fd60003f25270 */
[C---:B------:R-:W-:Y:S01]  /*52a80*/  @!P0 R2UR UR4, R36.reuse ;  /* 0x00000000240482ca */ /* 0x040fe200000e0000 */
[----:B------:R-:W-:Y:S01]  /*52a90*/  @!P0 IMAD.MOV.U32 R5, RZ, RZ, 0x5368 ;  /* 0x00005368ff058424 */ /* 0x000fe200078e00ff */
[C---:B------:R-:W-:Y:S01]  /*52aa0*/  @!P0 R2UR UR5, R37.reuse ;  /* 0x00000000250582ca */ /* 0x040fe200000e0000 */
[----:B------:R-:W-:Y:S01]  /*52ab0*/  @!P0 IMAD.MOV.U32 R17, RZ, RZ, RZ ;  /* 0x000000ffff118224 */ /* 0x000fe200078e00ff */
[C---:B------:R-:W-:Y:S01]  /*52ac0*/  @P0 R2UR UR6, R36.reuse ;  /* 0x00000000240602ca */ /* 0x040fe200000e0000 */
[----:B--2---:R-:W-:Y:S01]  /*52ad0*/  @!P1 IMAD.MOV.U32 R13, RZ, RZ, 0x5368 ;  /* 0x00005368ff0d9424 */ /* 0x004fe200078e00ff */
[C---:B------:R-:W-:Y:S02]  /*52ae0*/  @P0 R2UR UR7, R37.reuse ;  /* 0x00000000250702ca */ /* 0x040fe400000e0000 */
[----:B------:R-:W-:Y:S02]  /*52af0*/  @!P1 R2UR UR8, R36 ;  /* 0x00000000240892ca */ /* 0x000fe400000e0000 */
[----:B------:R-:W-:-:S05]  /*52b00*/  @!P1 R2UR UR9, R37 ;  /* 0x00000000250992ca */ /* 0x000fca00000e0000 */
[----:B------:R-:W-:Y:S01]  /*52b10*/  @!P0 ST.E desc[UR4][R28.64], R5 ;  /* 0x000000051c008985 */ /* 0x000fe2000c101904 */
[----:B------:R-:W-:Y:S02]  /*52b20*/  @P0 R2UR UR4, R36 ;  /* 0x00000000240402ca */ /* 0x000fe400000e0000 */
[----:B------:R-:W-:Y:S01]  /*52b30*/  @P0 R2UR UR5, R37 ;  /* 0x00000000250502ca */ /* 0x000fe200000e0000 */
[----:B0-----:R-:W0:Y:S02]  /*52b40*/  @P0 LDS.64 R8, [R0] ;  /* 0x0000000000080984 */ /* 0x001e240000000a00 */
[----:B0-----:R-:W-:-:S04]  /*52b50*/  @P0 IMAD.WIDE R8, R2, 0x10, R8 ;  /* 0x0000001002080825 */ /* 0x001fc800078e0208 */
[----:B------:R-:W-:-:S06]  /*52b60*/  @!P0 IMAD.MOV.U32 R2, RZ, RZ, RZ ;  /* 0x000000ffff028224 */ /* 0x000fcc00078e00ff */
[----:B------:R0:W5:Y:S04]  /*52b70*/  @P0 LD.E R17, desc[UR4][R8.64+0x20] ;  /* 0x0000200408110980 */ /* 0x000168000c101900 */
[----:B------:R-:W2:Y:S01]  /*52b80*/  @P0 LD.E R2, desc[UR6][R8.64+0x28] ;  /* 0x0000280608020980 */ /* 0x000ea2000c101900 */
[C---:B------:R-:W-:Y:S01]  /*52b90*/  @P1 R2UR UR4, R36.reuse ;  /* 0x00000000240412ca */ /* 0x040fe200000e0000 */
[----:B-1----:R-:W-:Y:S01]  /*52ba0*/  @!P1 IMAD.MOV.U32 R7, RZ, RZ, RZ ;  /* 0x000000ffff079224 */ /* 0x002fe200078e00ff */
[----:B------:R-:W-:Y:S01]  /*52bb0*/  @P1 R2UR UR5, R37 ;  /* 0x00000000250512ca */ /* 0x000fe200000e0000 */
[----:B------:R-:W-:Y:S04]  /*52bc0*/  @!P1 ST.E desc[UR8][R28.64], R13 ;  /* 0x0000000d1c009985 */ /* 0x000fe8000c101908 */
[----:B------:R-:W1:Y:S01]  /*52bd0*/  @P1 LDS.64 R10, [R0] ;  /* 0x00000000000a1984 */ /* 0x000e620000000a00 */
[----:B------:R-:W-:-:S02]  /*52be0*/  R2UR UR6, R36 ;  /* 0x00000000240672ca */ /* 0x000fc400000e0000 */
[----:B------:R-:W-:Y:S01]  /*52bf0*/  R2UR UR7, R37 ;  /* 0x00000000250772ca */ /* 0x000fe200000e0000 */
[----:B-----5:R3:W4:Y:S01]  /*52c00*/  LDS.64 R14, [R0+0x8] ;  /* 0x00000800000e7984 */ /* 0x0207220000000a00 */
        /* <DEDUP_REMOVED lines=30> */
.L_x_1486:
[----:B------:R-:W0:Y:S02]  /*52df0*/  LDS.64 R8, [R5+0x8] ;  /* 0x0000080005087984 */ /* 0x000e240000000a00 */
[----:B0-----:R-:W-:-:S05]  /*52e00*/  IADD3 R10, P0, PT, R12, R8, RZ ;  /* 0x000000080c0a7210 */ /* 0x001fca0007f1e0ff */
[----:B------:R-:W-:-:S07]  /*52e10*/  IMAD.X R11, R13, 0x1, R9, P0 ;  /* 0x000000010d0b7824 */ /* 0x000fce00000e0609 */
[----:B------:R-:W0:Y:S02]  /*52e20*/  ATOMS.CAST.SPIN.64 P0, [R5+0x8], R8, R10 ;  /* 0x000008080500758d */ /* 0x000e24000180040a */
[----:B0-----:R-:W-:Y:S05]  /*52e30*/  @!P0 BRA `(.L_x_1486) ;  /* 0xfffffffc00ec8947 */ /* 0x001fea000383ffff */
[----:B------:R-:W-:Y:S05]  /*52e40*/  BSYNC B1 ;  /* 0x0000000000017941 */ /* 0x000fea0003800000 */
.L_x_1485:
[----:B------:R-:W-:Y:S02]  /*52e50*/  IMAD.MOV.U32 R32, RZ, RZ, R8 ;  /* 0x000000ffff207224 */ /* 0x000fe400078e0008 */
[----:B------:R-:W-:Y:S01]  /*52e60*/  IMAD.MOV.U32 R33, RZ, RZ, R9 ;  /* 0x000000ffff217224 */ /* 0x000fe200078e0009 */
[----:B------:R-:W-:Y:S06]  /*52e70*/  BRA `(.L_x_1483) ;  /* 0x0000000000187947 */ /* 0x000fec0003800000 */
.L_x_1484:
[----:B------:R-:W-:Y:S02]  /*52e80*/  R2UR UR4, R36 ;  /* 0x00000000240472ca */ /* 0x000fe400000e0000 */
[----:B------:R-:W-:-:S13]  /*52e90*/  R2UR UR5, R37 ;  /* 0x00000000250572ca */ /* 0x000fda00000e0000 */
[----:B------:R-:W2:Y:S02]  /*52ea0*/  LD.E.64 R32, desc[UR4][R30.64+0x8] ;  /* 0x000008041e207980 */ /* 0x000ea4000c101b00 */
[----:B--2---:R-:W-:-:S05]  /*52eb0*/  IADD3 R8, P0, PT, R12, R32, RZ ;  /* 0x000000200c087210 */ /* 0x004fca0007f1e0ff */
[----:B------:R-:W-:-:S05]  /*52ec0*/  IMAD.X R9, R13, 0x1, R33, P0 ;  /* 0x000000010d097824 */ /* 0x000fca00000e0621 */
[----:B------:R0:W-:Y:S03]  /*52ed0*/  ST.E.64 desc[UR4][R30.64+0x8], R8 ;  /* 0x000008081e007985 */ /* 0x0001e6000c101b04 */
.L_x_1483:
[----:B------:R-:W-:Y:S05]  /*52ee0*/  BSYNC B0 ;  /* 0x0000000000007941 */ /* 0x000fea0003800000 */
.L_x_1482:
        /* <DEDUP_REMOVED lines=46> */
.L_x_1516:
        /* <DEDUP_REMOVED lines=29> */
.L_x_1497:
[----:B------:R-:W0:Y:S02]  /*533a0*/  LDS.64 R12, [R35+0x8] ;  /* 0x00000800230c7984 */ /* 0x000e240000000a00 */
[----:B0-----:R-:W-:-:S05]  /*533b0*/  IADD3 R14, P0, PT, R12, 0x30, RZ ;  /* 0x000000300c0e7810 */ /* 0x001fca0007f1e0ff */
[----:B------:R-:W-:-:S07]  /*533c0*/  IMAD.X R15, RZ, RZ, R13, P0 ;  /* 0x000000ffff0f7224 */ /* 0x000fce00000e060d */
[----:B------:R-:W0:Y:S02]  /*533d0*/  ATOMS.CAST.SPIN.64 P0, [R35+0x8], R12, R14 ;  /* 0x0000080c2300758d */ /* 0x000e24000180040e */
[----:B0-----:R-:W-:Y:S05]  /*533e0*/  @!P0 BRA `(.L_x_1497) ;  /* 0xfffffffc00ec8947 */ /* 0x001fea000383ffff */
[----:B------:R-:W-:Y:S05]  /*533f0*/  BSYNC B4 ;  /* 0x0000000000047941 */ /* 0x000fea0003800000 */
.L_x_1496:
[----:B------:R-:W-:Y:S02]  /*53400*/  IMAD.MOV.U32 R14, RZ, RZ, R12 ;  /* 0x000000ffff0e7224 */ /* 0x000fe400078e000c */
[----:B------:R-:W-:Y:S01]  /*53410*/  IMAD.MOV.U32 R15, RZ, RZ, R13 ;  /* 0x000000ffff0f7224 */ /* 0x000fe200078e000d */
[----:B------:R-:W-:Y:S06]  /*53420*/  BRA `(.L_x_1494) ;  /* 0x0000000000187947 */ /* 0x000fec0003800000 */
.L_x_1495:
[----:B------:R-:W-:Y:S02]  /*53430*/  R2UR UR4, R36 ;  /* 0x00000000240472ca */ /* 0x000fe400000e0000 */
[----:B------:R-:W-:-:S13]  /*53440*/  R2UR UR5, R37 ;  /* 0x00000000250572ca */ /* 0x000fda00000e0000 */
[----:B------:R-:W2:Y:S02]  /*53450*/  LD.E.64 R14, desc[UR4][R30.64+0x8] ;  /* 0x000008041e0e7980 */ /* 0x000ea4000c101b00 */
[----:B--2---:R-:W-:-:S05]  /*53460*/  IADD3 R12, P0, PT, R14, 0x30, RZ ;  /* 0x000000300e0c7810 */ /* 0x004fca0007f1e0ff */
[----:B------:R-:W-:-:S05]  /*53470*/  IMAD.X R13, RZ, RZ, R15, P0 ;  /* 0x000000ffff0d7224 */ /* 0x000fca00000e060f */
[----:B------:R0:W-:Y:S03]  /*53480*/  ST.E.64 desc[UR4][R30.64+0x8], R12 ;  /* 0x0000080c1e007985 */ /* 0x0001e6000c101b04 */
.L_x_1494:
[----:B------:R-:W-:Y:S05]  /*53490*/  BSYNC B3 ;  /* 0x0000000000037941 */ /* 0x000fea0003800000 */
.L_x_1493:
        /* <DEDUP_REMOVED lines=54> */
.L_x_1499:
[----:B------:R-:W-:Y:S05]  /*53800*/  BSYNC B3 ;  /* 0x0000000000037941 */ /* 0x000fea0003800000 */
.L_x_1498:
        /* <DEDUP_REMOVED lines=40> */
.L_x_1501:
[----:B------:R-:W-:Y:S05]  /*53a90*/  BSYNC B3 ;  /* 0x0000000000037941 */ /* 0x000fea0003800000 */
.L_x_1500:
[----:B------:R-:W-:Y:S02]  /*53aa0*/  R2UR UR4, R36 ;  /* 0x00000000240472ca */ /* 0x000fe400000e0000 */
[----:B------:R-:W-:-:S13]  /*53ab0*/  R2UR UR5, R37 ;  /* 0x00000000250572ca */ /* 0x000fda00000e0000 */
[----:B------:R2:W-:Y:S01]  /*53ac0*/  ST.E desc[UR4][R28.64], R13 ;  /* 0x0000000d1c007985 */ /* 0x0005e2000c101904 */
[----:B------:R-:W-:Y:S05]  /*53ad0*/  BRA `(.L_x_1502) ;  /* 0x0000000000207947 */ /* 0x000fea0003800000 */
.L_x_1492:
        /* <DEDUP_REMOVED lines=8> */
.L_x_1502:
[----:B------:R-:W-:Y:S05]  /*53b60*/  BSYNC B2 ;  /* 0x0000000000027941 */ /* 0x000fea0003800000 */
.L_x_1491:
        /* <DEDUP_REMOVED lines=26> */
.L_x_1509:
[----:B------:R-:W0:Y:S02]  /*53d10*/  LDS.64 R12, [R35+0x8] ;  /* 0x00000800230c7984 */ /* 0x000e240000000a00 */
[----:B0-----:R-:W-:-:S05]  /*53d20*/  IADD3 R14, P0, PT, R12, 0x30, RZ ;  /* 0x000000300c0e7810 */ /* 0x001fca0007f1e0ff */
[----:B------:R-:W-:-:S07]  /*53d30*/  IMAD.X R15, RZ, RZ, R13, P0 ;  /* 0x000000ffff0f7224 */ /* 0x000fce00000e060d */
[----:B------:R-:W0:Y:S02]  /*53d40*/  ATOMS.CAST.SPIN.64 P0, [R35+0x8], R12, R14 ;  /* 0x0000080c2300758d */ /* 0x000e24000180040e */
[----:B0-----:R-:W-:Y:S05]  /*53d50*/  @!P0 BRA `(.L_x_1509) ;  /* 0xfffffffc00ec8947 */ /* 0x001fea000383ffff */
[----:B------:R-:W-:Y:S05]  /*53d60*/  BSYNC B4 ;  /* 0x0000000000047941 */ /* 0x000fea0003800000 */
.L_x_1508:
[----:B------:R-:W-:Y:S02]  /*53d70*/  IMAD.MOV.U32 R14, RZ, RZ, R12 ;  /* 0x000000ffff0e7224 */ /* 0x000fe400078e000c */
[----:B------:R-:W-:Y:S01]  /*53d80*/  IMAD.MOV.U32 R15, RZ, RZ, R13 ;  /* 0x000000ffff0f7224 */ /* 0x000fe200078e000d */
[----:B------:R-:W-:Y:S06]  /*53d90*/  BRA `(.L_x_1506) ;  /* 0x0000000000187947 */ /* 0x000fec0003800000 */
.L_x_1507:
[----:B------:R-:W-:Y:S02]  /*53da0*/  R2UR UR4, R36 ;  /* 0x00000000240472ca */ /* 0x000fe400000e0000 */
[----:B------:R-:W-:-:S13]  /*53db0*/  R2UR UR5, R37 ;  /* 0x00000000250572ca */ /* 0x000fda00000e0000 */
[----:B------:R-:W2:Y:S02]  /*53dc0*/  LD.E.64 R14, desc[UR4][R30.64+0x8] ;  /* 0x000008041e0e7980 */ /* 0x000ea4000c101b00 */
[----:B--2---:R-:W-:-:S05]  /*53dd0*/  IADD3 R12, P0, PT, R14, 0x30, RZ ;  /* 0x000000300e0c7810 */ /* 0x004fca0007f1e0ff */
[----:B------:R-:W-:-:S05]  /*53de0*/  IMAD.X R13, RZ, RZ, R15, P0 ;  /* 0x000000ffff0d7224 */ /* 0x000fca00000e060f */
[----:B------:R0:W-:Y:S03]  /*53df0*/  ST.E.64 desc[UR4][R30.64+0x8], R12 ;  /* 0x0000080c1e007985 */ /* 0x0001e6000c101b04 */
.L_x_1506:
[----:B------:R-:W-:Y:S05]  /*53e00*/  BSYNC B3 ;  /* 0x0000000000037941 */ /* 0x000fea0003800000 */
.L_x_1505:
        /* <DEDUP_REMOVED lines=51> */
.L_x_1511:
[----:B------:R-:W-:Y:S01]  /*54140*/  R2UR UR4, R36 ;  /* 0x00000000240472ca */ /* 0x000fe200000e0000 */
[----:B------:R-:W-:Y:S01]  /*54150*/  IMAD.MOV.U32 R11, RZ, RZ, 0x5272 ;  /* 0x00005272ff0b7424 */ /* 0x000fe200078e00ff */
[----:B------:R-:W-:Y:S01]  /*54160*/  R2UR UR5, R37 ;  /* 0x00000000250572ca */ /* 0x000fe200000e0000 */
[----:B------:R-:W-:Y:S01]  /*54170*/  IMAD.MOV.U32 R15, RZ, RZ, -0x1 ;  /* 0xffffffffff0f7424 */ /* 0x000fe200078e00ff */
[----:B------:R-:W-:-:S11]  /*54180*/  PLOP3.LUT P0, PT, PT, PT, PT, 0x8, 0x80 ;  /* 0x000000000080781c */ /* 0x000fd60003f0e170 */
[----:B------:R0:W-:Y:S02]  /*54190*/  ST.E desc[UR4][R28.64], R11 ;  /* 0x0000000b1c007985 */ /* 0x0001e4000c101904 */
.L_x_1512:
[----:B------:R-:W-:Y:S05]  /*541a0*/  BSYNC B3 ;  /* 0x0000000000037941 */ /* 0x000fea0003800000 */
.L_x_1510:
        /* <DEDUP_REMOVED lines=39> */
.L_x_1514:
[----:B------:R-:W-:Y:S05]  /*54420*/  BSYNC B3 ;  /* 0x0000000000037941 */ /* 0x000fea0003800000 */
.L_x_1513:
[----:B------:R-:W-:Y:S02]  /*54430*/  R2UR UR4, R36 ;  /* 0x00000000240472ca */ /* 0x000fe400000e0000 */
[----:B------:R-:W-:-:S13]  /*54440*/  R2UR UR5, R37 ;  /* 0x00000000250572ca */ /* 0x000fda00000e0000 */
[----:B------:R2:W-:Y:S01]  /*54450*/  ST.E desc[UR4][R28.64], R13 ;  /* 0x0000000d1c007985 */ /* 0x0005e2000c101904 */
[----:B------:R-:W-:Y:S05]  /*54460*/  BRA `(.L_x_1515) ;  /* 0x0000000000247947 */ /* 0x000fea0003800000 */
.L_x_1504:
        /* <DEDUP_REMOVED lines=9> */
.L_x_1515:
[----:B------:R-:W-:Y:S05]  /*54500*/  BSYNC B2 ;  /* 0x0000000000027941 */ /* 0x000fea0003800000 */
.L_x_1503:
[----:B------:R-:W-:Y:S02]  /*54510*/  VIADD R32, R32, 0x2 ;  /* 0x0000000220207836 */ /* 0x000fe40000000000 */
[----:B------:R-:W-:Y:S01]  /*54520*/  VIADD R27, R27, 0x8 ;  /* 0x000000081b1b7836 */ /* 0x000fe20000000000 */
[----:B------:R-:W-:Y:S06]  /*54530*/  @P2 BRA `(.L_x_1516) ;  /* 0xffffffec00242947 */ /* 0x000fec000383ffff */
.L_x_1490:
[----:B------:R-:W-:Y:S05]  /*54540*/  BSYNC B0 ;  /* 0x0000000000007941 */ /* 0x000fea0003800000 */
.L_x_1489:
        /* <DEDUP_REMOVED lines=24> */
.L_x_1522:
[----:B------:R-:W0:Y:S02]  /*546d0*/  LDS.64 R12, [R27+0x8] ;  /* 0x000008001b0c7984 */ /* 0x000e240000000a00 */
[----:B0-----:R-:W-:-:S05]  /*546e0*/  IADD3 R14, P0, PT, R12, 0x30, RZ ;  /* 0x000000300c0e7810 */ /* 0x001fca0007f1e0ff */
[----:B------:R-:W-:-:S07]  /*546f0*/  IMAD.X R15, RZ, RZ, R13, P0 ;  /* 0x000000ffff0f7224 */ /* 0x000fce00000e060d */
[----:B------:R-:W0:Y:S02]  /*54700*/  ATOMS.CAST.SPIN.64 P0, [R27+0x8], R12, R14 ;  /* 0x0000080c1b00758d */ /* 0x000e24000180040e */
[----:B0-----:R-:W-:Y:S05]  /*54710*/  @!P0 BRA `(.L_x_1522) ;  /* 0xfffffffc00ec8947 */ /* 0x001fea000383ffff */
[----:B------:R-:W-:Y:S05]  /*54720*/  BSYNC B2 ;  /* 0x0000000000027941 */ /* 0x000fea0003800000 */
.L_x_1521:
[----:B------:R-:W-:Y:S02]  /*54730*/  IMAD.MOV.U32 R14, RZ, RZ, R12 ;  /* 0x000000ffff0e7224 */ /* 0x000fe400078e000c */
[----:B------:R-:W-:Y:S01]  /*54740*/  IMAD.MOV.U32 R15, RZ, RZ, R13 ;  /* 0x000000ffff0f7224 */ /* 0x000fe200078e000d */
[----:B------:R-:W-:Y:S06]  /*54750*/  BRA `(.L_x_1519) ;  /* 0x0000000000187947 */ /* 0x000fec0003800000 */
.L_x_1520:
[----:B------:R-:W-:Y:S02]  /*54760*/  R2UR UR4, R36 ;  /* 0x00000000240472ca */ /* 0x000fe400000e0000 */
[----:B------:R-:W-:-:S13]  /*54770*/  R2UR UR5, R37 ;  /* 0x00000000250572ca */ /* 0x000fda00000e0000 */
[----:B------:R-:W2:Y:S02]  /*54780*/  LD.E.64 R14, desc[UR4][R30.64+0x8] ;  /* 0x000008041e0e7980 */ /* 0x000ea4000c101b00 */
[----:B--2---:R-:W-:-:S05]  /*54790*/  IADD3 R12, P0, PT, R14, 0x30, RZ ;  /* 0x000000300e0c7810 */ /* 0x004fca0007f1e0ff */
[----:B------:R-:W-:-:S05]  /*547a0*/  IMAD.X R13, RZ, RZ, R15, P0 ;  /* 0x000000ffff0d7224 */ /* 0x000fca00000e060f */
[----:B------:R0:W-:Y:S03]  /*547b0*/  ST.E.64 desc[UR4][R30.64+0x8], R12 ;  /* 0x0000080c1e007985 */ /* 0x0001e6000c101b04 */
.L_x_1519:
[----:B------:R-:W-:Y:S05]  /*547c0*/  BSYNC B0 ;  /* 0x0000000000007941 */ /* 0x000fea0003800000 */
.L_x_1518:
        /* <DEDUP_REMOVED lines=51> */
.L_x_1524:
[----:B------:R-:W-:Y:S01]  /*54b00*/  R2UR UR4, R36 ;  /* 0x00000000240472ca */ /* 0x000fe200000e0000 */
[----:B------:R-:W-:Y:S01]  /*54b10*/  IMAD.MOV.U32 R11, RZ, RZ, 0x5272 ;  /* 0x00005272ff0b7424 */ /* 0x000fe200078e00ff */
[----:B------:R-:W-:Y:S01]  /*54b20*/  R2UR UR5, R37 ;  /* 0x00000000250572ca */ /* 0x000fe200000e0000 */
[----:B------:R-:W-:Y:S01]  /*54b30*/  IMAD.MOV.U32 R15, RZ, RZ, -0x1 ;  /* 0xffffffffff0f7424 */ /* 0x000fe200078e00ff */
[----:B------:R-:W-:-:S11]  /*54b40*/  PLOP3.LUT P0, PT, PT, PT, PT, 0x8, 0x80 ;  /* 0x000000000080781c */ /* 0x000fd60003f0e170 */
[----:B------:R0:W-:Y:S02]  /*54b50*/  ST.E desc[UR4][R28.64], R11 ;  /* 0x0000000b1c007985 */ /* 0x0001e4000c101904 */
.L_x_1525:
[----:B------:R-:W-:Y:S05]  /*54b60*/  BSYNC B0 ;  /* 0x0000000000007941 */ /* 0x000fea0003800000 */
.L_x_1523:
        /* <DEDUP_REMOVED lines=39> */
.L_x_1527:
[----:B------:R-:W-:Y:S05]  /*54de0*/  BSYNC B0 ;  /* 0x0000000000007941 */ /* 0x000fea0003800000 */
.L_x_1526:
[----:B------:R-:W-:Y:S02]  /*54df0*/  R2UR UR4, R36 ;  /* 0x00000000240472ca */ /* 0x000fe400000e0000 */
[----:B------:R-:W-:-:S13]  /*54e00*/  R2UR UR5, R37 ;  /* 0x00000000250572ca */ /* 0x000fda00000e0000 */
[----:B------:R4:W-:Y:S01]  /*54e10*/  ST.E desc[UR4][R28.64], R13 ;  /* 0x0000000d1c007985 */ /* 0x0009e2000c101904 */
[----:B------:R-:W-:Y:S05]  /*54e20*/  BRA `(.L_x_1488) ;  /* 0x0000000000207947 */ /* 0x000fea0003800000 */
.L_x_1517:
        /* <DEDUP_REMOVED lines=8> */
.L_x_1488:
[----:B------:R-:W-:Y:S05]  /*54eb0*/  BSYNC B1 ;  /* 0x0000000000017941 */ /* 0x000fea0003800000 */
.L_x_1487:
[----:B------:R-:W-:Y:S01]  /*54ec0*/  ISETP.GE.AND P0, PT, R2, 0x1, PT ;  /* 0x000000010200780c */ /* 0x000fe20003f06270 */
[----:B------:R-:W-:-:S12]  /*54ed0*/  BSSY B0, `(.L_x_1528) ;  /* 0x0000142000007945 */ /* 0x000fd80003800000 */
[----:B------:R-:W-:Y:S05]  /*54ee0*/  @!P0 BRA `(.L_x_1529) ;  /* 0x0000001400008947 */ /* 0x000fea0003800000 */
[----:B------:R-:W-:Y:S02]  /*54ef0*/  IMAD.MOV R0, RZ, RZ, -R2 ;  /* 0x000000ffff007224 */ /* 0x000fe400078e0a02 */
[----:B-1----:R-:W-:Y:S02]  /*54f00*/  IMAD.MOV.U32 R16, RZ, RZ, RZ ;  /* 0x000000ffff107224 */ /* 0x002fe400078e00ff */
[----:B------:R-:W-:-:S07]  /*54f10*/  IMAD.MOV.U32 R18, RZ, RZ, RZ ;  /* 0x000000ffff127224 */ /* 0x000fce00078e00ff */
.L_x_1554:
[----:B------:R-:W-:Y:S01]  /*54f20*/  ISETP.NE.AND P0, PT, R17, -0x1, PT ;  /* 0xffffffff1100780c */ /* 0x000fe20003f05270 */
[----:B------:R-:W-:Y:S05]  /*54f30*/  YIELD ;  /* 0x0000000000007946 */ /* 0x000fea0003800000 */
[----:B------:R-:W-:Y:S01]  /*54f40*/  VIADD R0, R0, 0x1 ;  /* 0x0000000100007836 */ /* 0x000fe20000000000 */
[----:B------:R-:W-:Y:S04]  /*54f50*/  BSSY B1, `(.L_x_1530) ;  /* 0x000009a000017945 */ /* 0x000fe80003800000 */
[----:B------:R-:W-:-:S02]  /*54f60*/  ISETP.NE.AND P2, PT, R0, RZ, PT ;  /* 0x000000ff0000720c */ /* 0x000fc40003f45270 */
[----:B------:R-:W-:Y:S01]  /*54f70*/  @!P0 R2UR UR4, R36 ;  /* 0x00000000240482ca */ /* 0x000fe200000e0000 */
[----:B0--3--:R-:W-:Y:S01]  /*54f80*/  @!P0 IMAD.MOV.U32 R9, RZ, RZ, 0x5368 ;  /* 0x00005368ff098424 */ /* 0x009fe200078e00ff */
[----:B------:R-:W-:Y:S02]  /*54f90*/  @!P0 R2UR UR5, R37 ;  /* 0x00000000250582ca */ /* 0x000fe400000e0000 */
[----:B-----5:R-:W-:-:S11]  /*54fa0*/  @!P0 PRMT R15, RZ, 0x7610, R15 ;  /* 0x00007610ff0f8816 */ /* 0x020fd6000000000f */
[----:B------:R0:W-:Y:S01]  /*54fb0*/  @!P0 ST.E desc[UR4][R28.64], R9 ;  /* 0x000000091c008985 */ /* 0x0001e2000c101904 */
[----:B-1----:R-:W-:Y:S05]  /*54fc0*/  @!P0 BRA `(.L_x_1531) ;  /* 0x0000000800488947 */ /* 0x002fea0003800000 */
        /* <DEDUP_REMOVED lines=24> */
.L_x_1537:
[----:B------:R-:W0:Y:S02]  /*55150*/  LDS.64 R12, [R33+0x8] ;  /* 0x00000800210c7984 */ /* 0x000e240000000a00 */
[----:B0-----:R-:W-:-:S05]  /*55160*/  IADD3 R14, P0, PT, R12, 0x30, RZ ;  /* 0x000000300c0e7810 */ /* 0x001fca0007f1e0ff */
[----:B------:R-:W-:-:S07]  /*55170*/  IMAD.X R15, RZ, RZ, R13, P0 ;  /* 0x000000ffff0f7224 */ /* 0x000fce00000e060d */
[----:B------:R-:W0:Y:S02]  /*55180*/  ATOMS.CAST.SPIN.64 P0, [R33+0x8], R12, R14 ;  /* 0x0000080c2100758d */ /* 0x000e24000180040e */
[----:B0-----:R-:W-:Y:S05]  /*55190*/  @!P0 BRA `(.L_x_1537) ;  /* 0xfffffffc00ec8947 */ /* 0x001fea000383ffff */
[----:B------:R-:W-:Y:S05]  /*551a0*/  BSYNC B3 ;  /* 0x0000000000037941 */ /* 0x000fea0003800000 */
.L_x_1536:
[----:B------:R-:W-:Y:S02]  /*551b0*/  IMAD.MOV.U32 R14, RZ, RZ, R12 ;  /* 0x000000ffff0e7224 */ /* 0x000fe400078e000c */
[----:B------:R-:W-:Y:S01]  /*551c0*/  IMAD.MOV.U32 R15, RZ, RZ, R13 ;  /* 0x000000ffff0f7224 */ /* 0x000fe200078e000d */
[----:B------:R-:W-:Y:S06]  /*551d0*/  BRA `(.L_x_1534) ;  /* 0x0000000000187947 */ /* 0x000fec0003800000 */
.L_x_1535:
[----:B------:R-:W-:Y:S02]  /*551e0*/  R2UR UR4, R36 ;  /* 0x00000000240472ca */ /* 0x000fe400000e0000 */
[----:B------:R-:W-:-:S13]  /*551f0*/  R2UR UR5, R37 ;  /* 0x00000000250572ca */ /* 0x000fda00000e0000 */
[----:B------:R-:W2:Y:S02]  /*55200*/  LD.E.64 R14, desc[UR4][R30.64+0x8] ;  /* 0x000008041e0e7980 */ /* 0x000ea4000c101b00 */
[----:B--2---:R-:W-:-:S05]  /*55210*/  IADD3 R12, P0, PT, R14, 0x30, RZ ;  /* 0x000000300e0c7810 */ /* 0x004fca0007f1e0ff */
[----:B------:R-:W-:-:S05]  /*55220*/  IMAD.X R13, RZ, RZ, R15, P0 ;  /* 0x000000ffff0d7224 */ /* 0x000fca00000e060f */
[----:B------:R0:W-:Y:S03]  /*55230*/  ST.E.64 desc[UR4][R30.64+0x8], R12 ;  /* 0x0000080c1e007985 */ /* 0x0001e6000c101b04 */
.L_x_1534:
[----:B------:R-:W-:Y:S05]  /*55240*/  BSYNC B2 ;  /* 0x0000000000027941 */ /* 0x000fea0003800000 */
.L_x_1533:
        /* <DEDUP_REMOVED lines=54> */
.L_x_1539:
[----:B------:R-:W-:Y:S05]  /*555b0*/  BSYNC B2 ;  /* 0x0000000000027941 */ /* 0x000fea0003800000 */
.L_x_1538:
        /* <DEDUP_REMOVED lines=40> */
.L_x_1541:
[----:B------:R-:W-:Y:S05]  /*55840*/  BSYNC B2 ;  /* 0x0000000000027941 */ /* 0x000fea0003800000 */
.L_x_1540:
[----:B------:R-:W-:Y:S02]  /*55850*/  R2UR UR4, R36 ;  /* 0x00000000240472ca */ /* 0x000fe400000e0000 */
[----:B------:R-:W-:Y:S02]  /*55860*/  R2UR UR5, R37 ;  /* 0x00000000250572ca */ /* 0x000fe400000e0000 */
[----:B------:R-:W-:-:S11]  /*55870*/  PRMT R15, RZ, 0x7610, R15 ;  /* 0x00007610ff0f7816 */ /* 0x000fd6000000000f */
[----:B------:R3:W-:Y:S01]  /*55880*/  ST.E desc[UR4][R28.64], R13 ;  /* 0x0000000d1c007985 */ /* 0x0007e2000c101904 */
[----:B------:R-:W-:Y:S05]  /*55890*/  BRA `(.L_x_1531) ;  /* 0x0000000000147947 */ /* 0x000fea0003800000 */
.L_x_1532:
[----:B------:R-:W-:Y:S02]  /*558a0*/  R2UR UR4, R36 ;  /* 0x00000000240472ca */ /* 0x000fe400000e0000 */
[----:B------:R-:W-:Y:S02]  /*558b0*/  R2UR UR5, R37 ;  /* 0x00000000250572ca */ /* 0x000fe400000e0000 */
[----:B------:R-:W-:-:S05]  /*558c0*/  IADD3 R8, P0, PT, R12, R16, RZ ;  /* 0x000000100c087210 */ /* 0x000fca0007f1e0ff */
[----:B------:R-:W-:-:S06]  /*558d0*/  IMAD.X R9, RZ, RZ, R13, P0 ;  /* 0x000000ffff097224 */ /* 0x000fcc00000e060d */
[----:B------:R0:W5:Y:S02]  /*558e0*/  LD.E.U8 R15, desc[UR4][R8.64+0x20] ;  /* 0x00002004080f7980 */ /* 0x000164000c101100 */
.L_x_1531:
[----:B------:R-:W-:Y:S05]  /*558f0*/  BSYNC B1 ;  /* 0x0000000000017941 */ /* 0x000fea0003800000 */
.L_x_1530:
[----:B------:R-:W-:Y:S01]  /*55900*/  ISETP.NE.AND P0, PT, R5, -0x1, PT ;  /* 0xffffffff0500780c */ /* 0x000fe20003f05270 */
[----:B------:R-:W-:-:S12]  /*55910*/  BSSY B1, `(.L_x_1542) ;  /* 0x000009a000017945 */ /* 0x000fd80003800000 */
[----:B------:R-:W-:Y:S01]  /*55920*/  @!P0 R2UR UR4, R36 ;  /* 0x00000000240482ca */ /* 0x000fe200000e0000 */
[----:B0-----:R-:W-:Y:S01]  /*55930*/  @!P0 IMAD.MOV.U32 R9, RZ, RZ, 0x5368 ;  /* 0x00005368ff098424 */ /* 0x001fe200078e00ff */
        /* <DEDUP_REMOVED lines=27> */
.L_x_1549:
[----:B------:R-:W0:Y:S02]  /*55af0*/  LDS.64 R12, [R33+0x8] ;  /* 0x00000800210c7984 */ /* 0x000e240000000a00 */
[----:B0-----:R-:W-:-:S05]  /*55b00*/  IADD3 R14, P0, PT, R12, 0x30, RZ ;  /* 0x000000300c0e7810 */ /* 0x001fca0007f1e0ff */
[----:B------:R-:W-:-:S07]  /*55b10*/  IMAD.X R15, RZ, RZ, R13, P0 ;  /* 0x000000ffff0f7224 */ /* 0x000fce00000e060d */
[----:B------:R-:W0:Y:S02]  /*55b20*/  ATOMS.CAST.SPIN.64 P0, [R33+0x8], R12, R14 ;  /* 0x0000080c2100758d */ /* 0x000e24000180040e */
[----:B0-----:R-:W-:Y:S05]  /*55b30*/  @!P0 BRA `(.L_x_1549) ;  /* 0xfffffffc00ec8947 */ /* 0x001fea000383ffff */
[----:B------:R-:W-:Y:S05]  /*55b40*/  BSYNC B3 ;  /* 0x0000000000037941 */ /* 0x000fea0003800000 */
.L_x_1548:
[----:B------:R-:W-:Y:S02]  /*55b50*/  IMAD.MOV.U32 R14, RZ, RZ, R12 ;  /* 0x000000ffff0e7224 */ /* 0x000fe400078e000c */
[----:B------:R-:W-:Y:S01]  /*55b60*/  IMAD.MOV.U32 R15, RZ, RZ, R13 ;  /* 0x000000ffff0f7224 */ /* 0x000fe200078e000d */
[----:B------:R-:W-:Y:S06]  /*55b70*/  BRA `(.L_x_1546) ;  /* 0x0000000000187947 */ /* 0x000fec0003800000 */
.L_x_1547:
[----:B------:R-:W-:Y:S02]  /*55b80*/  R2UR UR4, R36 ;  /* 0x00000000240472ca */ /* 0x000fe400000e0000 */
[----:B------:R-:W-:-:S13]  /*55b90*/  R2UR UR5, R37 ;  /* 0x00000000250572ca */ /* 0x000fda00000e0000 */
[----:B------:R-:W2:Y:S02]  /*55ba0*/  LD.E.64 R14, desc[UR4][R30.64+0x8] ;  /* 0x000008041e0e7980 */ /* 0x000ea4000c101b00 */
[----:B--2---:R-:W-:-:S05]  /*55bb0*/  IADD3 R12, P0, PT, R14, 0x30, RZ ;  /* 0x000000300e0c7810 */ /* 0x004fca0007f1e0ff */
[----:B------:R-:W-:-:S05]  /*55bc0*/  IMAD.X R13, RZ, RZ, R15, P0 ;  /* 0x000000ffff0d7224 */ /* 0x000fca00000e060f */
[----:B------:R0:W-:Y:S03]  /*55bd0*/  ST.E.64 desc[UR4][R30.64+0x8], R12 ;  /* 0x0000080c1e007985 */ /* 0x0001e6000c101b04 */
.L_x_1546:
[----:B------:R-:W-:Y:S05]  /*55be0*/  BSYNC B2 ;  /* 0x0000000000027941 */ /* 0x000fea0003800000 */
.L_x_1545:
        /* <DEDUP_REMOVED lines=54> */
.L_x_1551:
[----:B------:R-:W-:Y:S05]  /*55f50*/  BSYNC B2 ;  /* 0x0000000000027941 */ /* 0x000fea0003800000 */
.L_x_1550:
        /* <DEDUP_REMOVED lines=40> */
.L_x_1553:
[----:B------:R-:W-:Y:S05]  /*561e0*/  BSYNC B2 ;  /* 0x0000000000027941 */ /* 0x000fea0003800000 */
.L_x_1552:
[----:B------:R-:W-:Y:S02]  /*561f0*/  R2UR UR4, R36 ;  /* 0x00000000240472ca */ /* 0x000fe400000e0000 */
[----:B------:R-:W-:-:S13]  /*56200*/  R2UR UR5, R37 ;  /* 0x00000000250572ca */ /* 0x000fda00000e0000 */
[----:B------:R2:W-:Y:S01]  /*56210*/  ST.E desc[UR4][R28.64], R13 ;  /* 0x0000000d1c007985 */ /* 0x0005e2000c101904 */
[----:B------:R-:W-:Y:S05]  /*56220*/  BRA `(.L_x_1543) ;  /* 0x0000000000207947 */ /* 0x000fea0003800000 */
.L_x_1544:
        /* <DEDUP_REMOVED lines=8> */
.L_x_1543:
[----:B------:R-:W-:Y:S05]  /*562b0*/  BSYNC B1 ;  /* 0x0000000000017941 */ /* 0x000fea0003800000 */
.L_x_1542:
[----:B------:R-:W-:Y:S02]  /*562c0*/  VIADD R18, R18, 0x1 ;  /* 0x0000000112127836 */ /* 0x000fe40000000000 */
[----:B------:R-:W-:Y:S01]  /*562d0*/  VIADD R16, R16, 0x4 ;  /* 0x0000000410107836 */ /* 0x000fe20000000000 */
[----:B------:R-:W-:Y:S06]  /*562e0*/  @P2 BRA `(.L_x_1554) ;  /* 0xffffffec000c2947 */ /* 0x000fec000383ffff */
.L_x_1529:
[----:B------:R-:W-:Y:S05]  /*562f0*/  BSYNC B0 ;  /* 0x0000000000007941 */ /* 0x000fea0003800000 */
.L_x_1528:
[----:B------:R-:W-:Y:S01]  /*56300*/  ISETP.GE.AND P0, PT, R7, 0x1, PT ;  /* 0x000000010700780c */ /* 0x000fe20003f06270 */
[----:B------:R-:W-:-:S12]  /*56310*/  BSSY B0, `(.L_x_1555) ;  /* 0x0000145000007945 */ /* 0x000fd80003800000 */
[----:B------:R-:W-:Y:S05]  /*56320*/  @!P0 BRA `(.L_x_1556) ;  /* 0x00000014000c8947 */ /* 0x000fea0003800000 */
[----:B------:R-:W-:Y:S01]  /*56330*/  IMAD.MOV R7, RZ, RZ, -R7 ;  /* 0x000000ffff077224 */ /* 0x000fe200078e0a07 */
[----:B-1----:R-:W-:Y:S01]  /*56340*/  CS2R R16, SRZ ;  /* 0x0000000000107805 */ /* 0x002fe2000001ff00 */
[----:B------:R-:W-:-:S07]  /*56350*/  IMAD.SHL.U32 R0, R2, 0x4, RZ ;  /* 0x0000000402007824 */ /* 0x000fce00078e00ff */
.L_x_1581:
[----:B-----5:R-:W-:Y:S01]  /*56360*/  ISETP.NE.AND P0, PT, R3, -0x1, PT ;  /* 0xffffffff0300780c */ /* 0x020fe20003f05270 */
[----:B------:R-:W-:Y:S05]  /*56370*/  YIELD ;  /* 0x0000000000007946 */ /* 0x000fea0003800000 */
[----:B------:R-:W-:Y:S01]  /*56380*/  VIADD R7, R7, 0x1 ;  /* 0x0000000107077836 */ /* 0x000fe20000000000 */
[----:B------:R-:W-:Y:S04]  /*56390*/  BSSY B1, `(.L_x_1557) ;  /* 0x000009a000017945 */ /* 0x000fe80003800000 */
[----:B------:R-:W-:-:S02]  /*563a0*/  ISETP.NE.AND P2, PT, R7, RZ, PT ;  /* 0x000000ff0700720c */ /* 0x000fc40003f45270 */
[----:B------:R-:W-:Y:S01]  /*563b0*/  @!P0 R2UR UR4, R36 ;  /* 0x00000000240482ca */ /* 0x000fe200000e0000 */
[----:B0--3--:R-:W-:Y:S01]  /*563c0*/  @!P0 IMAD.MOV.U32 R9, RZ, RZ, 0x5368 ;  /* 0x00005368ff098424 */ /* 0x009fe200078e00ff */
[----:B------:R-:W-:Y:S02]  /*563d0*/  @!P0 R2UR UR5, R37 ;  /* 0x00000000250582ca */ /* 0x000fe400000e0000 */
[----:B------:R-:W-:-:S11]  /*563e0*/  @!P0 PRMT R15, RZ, 0x7610, R15 ;  /* 0x00007610ff0f8816 */ /* 0x000fd6000000000f */
[----:B------:R0:W-:Y:S01]  /*563f0*/  @!P0 ST.E desc[UR4][R28.64], R9 ;  /* 0x000000091c008985 */ /* 0x0001e2000c101904 */
[----:B-1----:R-:W-:Y:S05]  /*56400*/  @!P0 BRA `(.L_x_1558) ;  /* 0x0000000800488947 */ /* 0x002fea0003800000 */
        /* <DEDUP_REMOVED lines=24> */
.L_x_1564:
[----:B------:R-:W0:Y:S02]  /*56590*/  LDS.64 R12, [R9+0x8] ;  /* 0x00000800090c7984 */ /* 0x000e240000000a00 */
[----:B0-----:R-:W-:-:S05]  /*565a0*/  IADD3 R14, P0, PT, R12, 0x30, RZ ;  /* 0x000000300c0e7810 */ /* 0x001fca0007f1e0ff */
[----:B------:R-:W-:-:S07]  /*565b0*/  IMAD.X R15, RZ, RZ, R13, P0 ;  /* 0x000000ffff0f7224 */ /* 0x000fce00000e060d */
[----:B------:R-:W0:Y:S02]  /*565c0*/  ATOMS.CAST.SPIN.64 P0, [R9+0x8], R12, R14 ;  /* 0x0000080c0900758d */ /* 0x000e24000180040e */
[----:B0-----:R-:W-:Y:S05]  /*565d0*/  @!P0 BRA `(.L_x_1564) ;  /* 0xfffffffc00ec8947 */ /* 0x001fea000383ffff */
[----:B------:R-:W-:Y:S05]  /*565e0*/  BSYNC B3 ;  /* 0x0000000000037941 */ /* 0x000fea0003800000 */
.L_x_1563:
[----:B------:R-:W-:Y:S02]  /*565f0*/  IMAD.MOV.U32 R14, RZ, RZ, R12 ;  /* 0x000000ffff0e7224 */ /* 0x000fe400078e000c */
[----:B------:R-:W-:Y:S01]  /*56600*/  IMAD.MOV.U32 R15, RZ, RZ, R13 ;  /* 0x000000ffff0f7224 */ /* 0x000fe200078e000d */
[----:B------:R-:W-:Y:S06]  /*56610*/  BRA `(.L_x_1561) ;  /* 0x0000000000187947 */ /* 0x000fec0003800000 */
.L_x_1562:
[----:B------:R-:W-:Y:S02]  /*56620*/  R2UR UR4, R36 ;  /* 0x00000000240472ca */ /* 0x000fe400000e0000 */
[----:B------:R-:W-:-:S13]  /*56630*/  R2UR UR5, R37 ;  /* 0x00000000250572ca */ /* 0x000fda00000e0000 */
[----:B------:R-:W2:Y:S02]  /*56640*/  LD.E.64 R14, desc[UR4][R30.64+0x8] ;  /* 0x000008041e0e7980 */ /* 0x000ea4000c101b00 */
[----:B--2---:R-:W-:-:S05]  /*56650*/  IADD3 R12, P0, PT, R14, 0x30, RZ ;  /* 0x000000300e0c7810 */ /* 0x004fca0007f1e0ff */
[----:B------:R-:W-:-:S05]  /*56660*/  IMAD.X R13, RZ, RZ, R15, P0 ;  /* 0x000000ffff0d7224 */ /* 0x000fca00000e060f */
[----:B------:R0:W-:Y:S03]  /*56670*/  ST.E.64 desc[UR4][R30.64+0x8], R12 ;  /* 0x0000080c1e007985 */ /* 0x0001e6000c101b04 */
.L_x_1561:
[----:B------:R-:W-:Y:S05]  /*56680*/  BSYNC B2 ;  /* 0x0000000000027941 */ /* 0x000fea0003800000 */
.L_x_1560:
        /* <DEDUP_REMOVED lines=54> */
.L_x_1566:
[----:B------:R-:W-:Y:S05]  /*569f0*/  BSYNC B2 ;  /* 0x0000000000027941 */ /* 0x000fea0003800000 */
.L_x_1565:
        /* <DEDUP_REMOVED lines=40> */
.L_x_1568:
[----:B------:R-:W-:Y:S05]  /*56c80*/  BSYNC B2 ;  /* 0x0000000000027941 */ /* 0x000fea0003800000 */
.L_x_1567:
[----:B------:R-:W-:Y:S02]  /*56c90*/  R2UR UR4, R36 ;  /* 0x00000000240472ca */ /* 0x000fe400000e0000 */
[----:B------:R-:W-:Y:S02]  /*56ca0*/  R2UR UR5, R37 ;  /* 0x00000000250572ca */ /* 0x000fe400000e0000 */
[----:B------:R-:W-:-:S11]  /*56cb0*/  PRMT R15, RZ, 0x7610, R15 ;  /* 0x00007610ff0f7816 */ /* 0x000fd6000000000f */
[----:B------:R3:W-:Y:S01]  /*56cc0*/  ST.E desc[UR4][R28.64], R13 ;  /* 0x0000000d1c007985 */ /* 0x0007e2000c101904 */
[----:B------:R-:W-:Y:S05]  /*56cd0*/  BRA `(.L_x_1558) ;  /* 0x0000000000147947 */ /* 0x000fea0003800000 */
.L_x_1559:
[----:B------:R-:W-:Y:S02]  /*56ce0*/  R2UR UR4, R36 ;  /* 0x00000000240472ca */ /* 0x000fe400000e0000 */
[----:B------:R-:W-:Y:S02]  /*56cf0*/  R2UR UR5, R37 ;  /* 0x00000000250572ca */ /* 0x000fe400000e0000 */
[----:B------:R-:W-:-:S05]  /*56d00*/  IADD3 R8, P0, PT, R12, R16, RZ ;  /* 0x000000100c087210 */ /* 0x000fca0007f1e0ff */
[----:B------:R-:W-:-:S06]  /*56d10*/  IMAD.X R9, RZ, RZ, R13, P0 ;  /* 0x000000ffff097224 */ /* 0x000fcc00000e060d */
[----:B------:R0:W5:Y:S02]  /*56d20*/  LD.E.U8 R15, desc[UR4][R8.64+0x20] ;  /* 0x00002004080f7980 */ /* 0x000164000c101100 */
.L_x_1558:
[----:B------:R-:W-:Y:S05]  /*56d30*/  BSYNC B1 ;  /* 0x0000000000017941 */ /* 0x000fea0003800000 */
.L_x_1557:
        /* <DEDUP_REMOVED lines=32> */
.L_x_1576:
[----:B------:R-:W0:Y:S02]  /*56f40*/  LDS.64 R12, [R27+0x8] ;  /* 0x000008001b0c7984 */ /* 0x000e240000000a00 */
[----:B0-----:R-:W-:-:S05]  /*56f50*/  IADD3 R14, P0, PT, R12, 0x30, RZ ;  /* 0x000000300c0e7810 */ /* 0x001fca0007f1e0ff */
[----:B------:R-:W-:-:S07]  /*56f60*/  IMAD.X R15, RZ, RZ, R13, P0 ;  /* 0x000000ffff0f7224 */ /* 0x000fce00000e060d */
[----:B------:R-:W0:Y:S02]  /*56f70*/  ATOMS.CAST.SPIN.64 P0, [R27+0x8], R12, R14 ;  /* 0x0000080c1b00758d */ /* 0x000e24000180040e */
[----:B0-----:R-:W-:Y:S05]  /*56f80*/  @!P0 BRA `(.L_x_1576) ;  /* 0xfffffffc00ec8947 */ /* 0x001fea000383ffff */
[----:B------:R-:W-:Y:S05]  /*56f90*/  BSYNC B3 ;  /* 0x0000000000037941 */ /* 0x000fea0003800000 */
.L_x_1575:
[----:B------:R-:W-:Y:S02]  /*56fa0*/  IMAD.MOV.U32 R14, RZ, RZ, R12 ;  /* 0x000000ffff0e7224 */ /* 0x000fe400078e000c */
[----:B------:R-:W-:Y:S01]  /*56fb0*/  IMAD.MOV.U32 R15, RZ, RZ, R13 ;  /* 0x000000ffff0f7224 */ /* 0x000fe200078e000d */
[----:B------:R-:W-:Y:S06]  /*56fc0*/  BRA `(.L_x_1573) ;  /* 0x0000000000187947 */ /* 0x000fec0003800000 */
.L_x_1574:
[----:B------:R-:W-:Y:S02]  /*56fd0*/  R2UR UR4, R36 ;  /* 0x00000000240472ca */ /* 0x000fe400000e0000 */
[----:B------:R-:W-:-:S13]  /*56fe0*/  R2UR UR5, R37 ;  /* 0x00000000250572ca */ /* 0x000fda00000e0000 */
[----:B------:R-:W2:Y:S02]  /*56ff0*/  LD.E.64 R14, desc[UR4][R30.64+0x8] ;  /* 0x000008041e0e7980 */ /* 0x000ea4000c101b00 */
[----:B--2---:R-:W-:-:S05]  /*57000*/  IADD3 R12, P0, PT, R14, 0x30, RZ ;  /* 0x000000300e0c7810 */ /* 0x004fca0007f1e0ff */
[----:B------:R-:W-:-:S05]  /*57010*/  IMAD.X R13, RZ, RZ, R15, P0 ;  /* 0x000000ffff0d7224 */ /* 0x000fca00000e060f */
[----:B------:R0:W-:Y:S03]  /*57020*/  ST.E.64 desc[UR4][R30.64+0x8], R12 ;  /* 0x0000080c1e007985 */ /* 0x0001e6000c101b04 */
.L_x_1573:
[----:B------:R-:W-:Y:S05]  /*57030*/  BSYNC B2 ;  /* 0x0000000000027941 */ /* 0x000fea0003800000 */
.L_x_1572:
        /* <DEDUP_REMOVED lines=54> */
.L_x_1578:
[----:B------:R-:W-:Y:S05]  /*573a0*/  BSYNC B2 ;  /* 0x0000000000027941 */ /* 0x000fea0003800000 */
.L_x_1577:
        /* <DEDUP_REMOVED lines=40> */
.L_x_1580:
[----:B------:R-:W-:Y:S05]  /*57630*/  BSYNC B2 ;  /* 0x0000000000027941 */ /* 0x000fea0003800000 */
.L_x_1579:
[----:B------:R-:W-:Y:S02]  /*57640*/  R2UR UR4, R36 ;  /* 0x00000000240472ca */ /* 0x000fe400000e0000 */
[----:B------:R-:W-:-:S13]  /*57650*/  R2UR UR5, R37 ;  /* 0x00000000250572ca */ /* 0x000fda00000e0000 */
[----:B------:R2:W-:Y:S01]  /*57660*/  ST.E desc[UR4][R28.64], R13 ;  /* 0x0000000d1c007985 */ /* 0x0005e2000c101904 */
[----:B------:R-:W-:Y:S05]  /*57670*/  BRA `(.L_x_1570) ;  /* 0x0000000000207947 */ /* 0x000fea0003800000 */
.L_x_1571:
        /* <DEDUP_REMOVED lines=8> */
.L_x_1570:
[----:B------:R-:W-:Y:S05]  /*57700*/  BSYNC B1 ;  /* 0x0000000000017941 */ /* 0x000fea0003800000 */
.L_x_1569:
[----:B------:R-:W-:Y:S02]  /*57710*/  VIADD R17, R17, 0x1 ;  /* 0x0000000111117836 */ /* 0x000fe40000000000 */
[----:B------:R-:W-:Y:S02]  /*57720*/  VIADD R0, R0, 0x4 ;  /* 0x0000000400007836 */ /* 0x000fe40000000000 */
[----:B------:R-:W-:Y:S02]  /*57730*/  VIADD R2, R2, 0x1 ;  /* 0x0000000102027836 */ /* 0x000fe40000000000 */
[----:B------:R-:W-:Y:S01]  /*57740*/  VIADD R16, R16, 0x4 ;  /* 0x0000000410107836 */ /* 0x000fe20000000000 */
[----:B------:R-:W-:Y:S06]  /*57750*/  @P2 BRA `(.L_x_1581) ;  /* 0xffffffec00002947 */ /* 0x000fec000383ffff */
.L_x_1556:
[----:B------:R-:W-:Y:S05]  /*57760*/  BSYNC B0 ;  /* 0x0000000000007941 */ /* 0x000fea0003800000 */
.L_x_1555:
        /* <DEDUP_REMOVED lines=19> */
.L_x_1586:
[----:B------:R-:W0:Y:S02]  /*578a0*/  LDS.64 R8, [R7+0x8] ;  /* 0x0000080007087984 */ /* 0x000e240000000a00 */
[----:B0-----:R-:W-:-:S05]  /*578b0*/  IADD3 R10, P0, PT, R8, 0x30, RZ ;  /* 0x00000030080a7810 */ /* 0x001fca0007f1e0ff */
[----:B------:R-:W-:-:S07]  /*578c0*/  IMAD.X R11, RZ, RZ, R9, P0 ;  /* 0x000000ffff0b7224 */ /* 0x000fce00000e0609 */
[----:B------:R-:W0:Y:S02]  /*578d0*/  ATOMS.CAST.SPIN.64 P0, [R7+0x8], R8, R10 ;  /* 0x000008080700758d */ /* 0x000e24000180040a */
[----:B0-----:R-:W-:Y:S05]  /*578e0*/  @!P0 BRA `(.L_x_1586) ;  /* 0xfffffffc00ec8947 */ /* 0x001fea000383ffff */
[----:B------:R-:W-:Y:S05]  /*578f0*/  BSYNC B1 ;  /* 0x0000000000017941 */ /* 0x000fea0003800000 */
.L_x_1585:
[----:B------:R-:W-:Y:S02]  /*57900*/  IMAD.MOV.U32 R10, RZ, RZ, R8 ;  /* 0x000000ffff0a7224 */ /* 0x000fe400078e0008 */
[----:B------:R-:W-:Y:S01]  /*57910*/  IMAD.MOV.U32 R11, RZ, RZ, R9 ;  /* 0x000000ffff0b7224 */ /* 0x000fe200078e0009 */
[----:B------:R-:W-:Y:S06]  /*57920*/  BRA `(.L_x_1583) ;  /* 0x0000000000187947 */ /* 0x000fec0003800000 */
.L_x_1584:
[----:B------:R-:W-:Y:S02]  /*57930*/  R2UR UR4, R36 ;  /* 0x00000000240472ca */ /* 0x000fe400000e0000 */
[----:B------:R-:W-:-:S13]  /*57940*/  R2UR UR5, R37 ;  /* 0x00000000250572ca */ /* 0x000fda00000e0000 */
[----:B------:R-:W2:Y:S02]  /*57950*/  LD.E.64 R10, desc[UR4][R30.64+0x8] ;  /* 0x000008041e0a7980 */ /* 0x000ea4000c101b00 */
[----:B--2---:R-:W-:-:S05]  /*57960*/  IADD3 R8, P0, PT, R10, 0x30, RZ ;  /* 0x000000300a087810 */ /* 0x004fca0007f1e0ff */
[----:B------:R-:W-:-:S05]  /*57970*/  IMAD.X R9, RZ, RZ, R11, P0 ;  /* 0x000000ffff097224 */ /* 0x000fca00000e060b */
[----:B------:R0:W-:Y:S03]  /*57980*/  ST.E.64 desc[UR4][R30.64+0x8], R8 ;  /* 0x000008081e007985 */ /* 0x0001e6000c101b04 */
.L_x_1583:
[----:B------:R-:W-:Y:S05]  /*57990*/  BSYNC B0 ;  /* 0x0000000000007941 */ /* 0x000fea0003800000 */
.L_x_1582:
[C---:B------:R-:W-:Y:S01]  /*579a0*/  IADD3 R7, P1, PT, R10.reuse, 0x38, RZ ;  /* 0x000000380a077810 */ /* 0x040fe20007f3e0ff */
[----:B------:R-:W-:Y:S01]  /*579b0*/  BSSY B0, `(.L_x_1587) ;  /* 0x00003a0000007945 */ /* 0x000fe20003800000 */
[--C-:B------:R-:W-:Y:S02]  /*579c0*/  SHF.R.U64 R0, R10, 0x4, R11.reuse ;  /* 0x000000040a007819 */ /* 0x100fe4000000120b */
        /* <DEDUP_REMOVED lines=10> */
[----:B-1----:R-:W4:Y:S01]  /*57a70*/  LDS.64 R2, [R16] ;  /* 0x0000000010027984 */ /* 0x002f220000000a00 */
        /* <DEDUP_REMOVED lines=23> */
[----:B0-----:R-:W0:Y:S02]  /*57bf0*/  LDS.128 R8, [R16] ;  /* 0x0000000010087984 */ /* 0x001e240000000c00 */
[----:B0-----:R-:W-:-:S06]  /*57c00*/  IMAD.WIDE R2, R5, 0x10, R8 ;  /* 0x0000001005027825 */ /* 0x001fcc00078e0208 */
        /* <DEDUP_REMOVED lines=26> */
.L_x_1593:
[----:B------:R-:W0:Y:S02]  /*57db0*/  LDS.64 R12, [R9+0x8] ;  /* 0x00000800090c7984 */ /* 0x000e240000000a00 */
[----:B0-----:R-:W-:-:S05]  /*57dc0*/  IADD3 R14, P0, PT, R32, R12, RZ ;  /* 0x0000000c200e7210 */ /* 0x001fca0007f1e0ff */
[----:B------:R-:W-:-:S07]  /*57dd0*/  IMAD.X R15, R33, 0x1, R13, P0 ;  /* 0x00000001210f7824 */ /* 0x000fce00000e060d */
[----:B------:R-:W0:Y:S02]  /*57de0*/  ATOMS.CAST.SPIN.64 P0, [R9+0x8], R12, R14 ;  /* 0x0000080c0900758d */ /* 0x000e24000180040e */
[----:B0-----:R-:W-:Y:S05]  /*57df0*/  @!P0 BRA `(.L_x_1593) ;  /* 0xfffffffc00ec8947 */ /* 0x001fea000383ffff */
[----:B------:R-:W-:Y:S05]  /*57e00*/  BSYNC B2 ;  /* 0x0000000000027941 */ /* 0x000fea0003800000 */
.L_x_1592:
[----:B------:R-:W-:Y:S05]  /*57e10*/  BRA `(.L_x_1590) ;  /* 0x0000000000187947 */ /* 0x000fea0003800000 */
.L_x_1591:
[----:B------:R-:W-:Y:S02]  /*57e20*/  R2UR UR4, R36 ;  /* 0x00000000240472ca */ /* 0x000fe400000e0000 */
[----:B------:R-:W-:-:S13]  /*57e30*/  R2UR UR5, R37 ;  /* 0x00000000250572ca */ /* 0x000fda00000e0000 */
[----:B------:R-:W2:Y:S02]  /*57e40*/  LD.E.64 R12, desc[UR4][R30.64+0x8] ;  /* 0x000008041e0c7980 */ /* 0x000ea4000c101b00 */
[----:B--2---:R-:W-:-:S05]  /*57e50*/  IADD3 R8, P0, PT, R32, R12, RZ ;  /* 0x0000000c20087210 */ /* 0x004fca0007f1e0ff */
[----:B------:R-:W-:-:S05]  /*57e60*/  IMAD.X R9, R33, 0x1, R13, P0 ;  /* 0x0000000121097824 */ /* 0x000fca00000e060d */
[----:B------:R0:W-:Y:S03]  /*57e70*/  ST.E.64 desc[UR4][R30.64+0x8], R8 ;  /* 0x000008081e007985 */ /* 0x0001e6000c101b04 */
.L_x_1590:
[----:B------:R-:W-:Y:S05]  /*57e80*/  BSYNC B1 ;  /* 0x0000000000017941 */ /* 0x000fea0003800000 */
.L_x_1589:
        /* <DEDUP_REMOVED lines=41> */
[----:B0-----:R-:W-:-:S11]  /*58120*/  IMAD.MOV.U32 R7, RZ, RZ, RZ ;  /* 0x000000ffff077224 */ /* 0x001fd600078e00ff */
[----:B------:R-:W-:Y:S05]  /*58130*/  @!P0 BRA `(.L_x_1599) ;  /* 0x0000001000ec8947 */ /* 0x000fea0003800000 */
[----:B------:R-:W-:Y:S01]  /*58140*/  LOP3.LUT R7, R2, 0x7ffffffe, RZ, 0xc0, !PT ;  /* 0x7ffffffe02077812 */ /* 0x000fe200078ec0ff */
[----:B------:R-:W-:Y:S02]  /*58150*/  IMAD.MOV.U32 R17, RZ, RZ, RZ ;  /* 0x000000ffff117224 */ /* 0x000fe400078e00ff */
[----:B------:R-:W-:Y:S02]  /*58160*/  IMAD.MOV.U32 R18, RZ, RZ, RZ ;  /* 0x000000ffff127224 */ /* 0x000fe400078e00ff */
[----:B------:R-:W-:-:S07]  /*58170*/  IMAD.MOV R27, RZ, RZ, -R7 ;  /* 0x000000ffff1b7224 */ /* 0x000fce00078e0a07 */
.L_x_1625:
        /* <DEDUP_REMOVED lines=29> */
.L_x_1606:
[----:B------:R-:W0:Y:S02]  /*58350*/  LDS.64 R12, [R33+0x8] ;  /* 0x00000800210c7984 */ /* 0x000e240000000a00 */
[----:B0-----:R-:W-:-:S05]  /*58360*/  IADD3 R14, P0, PT, R12, 0x30, RZ ;  /* 0x000000300c0e7810 */ /* 0x001fca0007f1e0ff */
[----:B------:R-:W-:-:S07]  /*58370*/  IMAD.X R15, RZ, RZ, R13, P0 ;  /* 0x000000ffff0f7224 */ /* 0x000fce00000e060d */
[----:B------:R-:W0:Y:S02]  /*58380*/  ATOMS.CAST.SPIN.64 P0, [R33+0x8], R12, R14 ;  /* 0x0000080c2100758d */ /* 0x000e24000180040e */
[----:B0-----:R-:W-:Y:S05]  /*58390*/  @!P0 BRA `(.L_x_1606) ;  /* 0xfffffffc00ec8947 */ /* 0x001fea000383ffff */
[----:B------:R-:W-:Y:S05]  /*583a0*/  BSYNC B6 ;  /* 0x0000000000067941 */ /* 0x000fea0003800000 */
.L_x_1605:
[----:B------:R-:W-:Y:S02]  /*583b0*/  IMAD.MOV.U32 R14, RZ, RZ, R12 ;  /* 0x000000ffff0e7224 */ /* 0x000fe400078e000c */
[----:B------:R-:W-:Y:S01]  /*583c0*/  IMAD.MOV.U32 R15, RZ, RZ, R13 ;  /* 0x000000ffff0f7224 */ /* 0x000fe200078e000d */
[----:B------:R-:W-:Y:S06]  /*583d0*/  BRA `(.L_x_1603) ;  /* 0x0000000000187947 */ /* 0x000fec0003800000 */
.L_x_1604:
[----:B------:R-:W-:Y:S02]  /*583e0*/  R2UR UR4, R36 ;  /* 0x00000000240472ca */ /* 0x000fe400000e0000 */
[----:B------:R-:W-:-:S13]  /*583f0*/  R2UR UR5, R37 ;  /* 0x00000000250572ca */ /* 0x000fda00000e0000 */
[----:B------:R-:W2:Y:S02]  /*58400*/  LD.E.64 R14, desc[UR4][R30.64+0x8] ;  /* 0x000008041e0e7980 */ /* 0x000ea4000c101b00 */
[----:B--2---:R-:W-:-:S05]  /*58410*/  IADD3 R12, P0, PT, R14, 0x30, RZ ;  /* 0x000000300e0c7810 */ /* 0x004fca0007f1e0ff */
[----:B------:R-:W-:-:S05]  /*58420*/  IMAD.X R13, RZ, RZ, R15, P0 ;  /* 0x000000ffff0d7224 */ /* 0x000fca00000e060f */
[----:B------:R0:W-:Y:S03]  /*58430*/  ST.E.64 desc[UR4][R30.64+0x8], R12 ;  /* 0x0000080c1e007985 */ /* 0x0001e6000c101b04 */
.L_x_1603:
[----:B------:R-:W-:Y:S05]  /*58440*/  BSYNC B5 ;  /* 0x0000000000057941 */ /* 0x000fea0003800000 */
.L_x_1602:
        /* <DEDUP_REMOVED lines=54> */
.L_x_1608:
[----:B------:R-:W-:Y:S05]  /*587b0*/  BSYNC B5 ;  /* 0x0000000000057941 */ /* 0x000fea0003800000 */
.L_x_1607:
        /* <DEDUP_REMOVED lines=40> */
.L_x_1610:
[----:B------:R-:W-:Y:S05]  /*58a40*/  BSYNC B5 ;  /* 0x0000000000057941 */ /* 0x000fea0003800000 */
.L_x_1609:
[----:B------:R-:W-:Y:S02]  /*58a50*/  R2UR UR4, R36 ;  /* 0x00000000240472ca */ /* 0x000fe400000e0000 */
[----:B------:R-:W-:-:S13]  /*58a60*/  R2UR UR5, R37 ;  /* 0x00000000250572ca */ /* 0x000fda00000e0000 */
[----:B------:R2:W-:Y:S01]  /*58a70*/  ST.E desc[UR4][R28.64], R13 ;  /* 0x0000000d1c007985 */ /* 0x0005e2000c101904 */
[----:B------:R-:W-:Y:S05]  /*58a80*/  BRA `(.L_x_1611) ;  /* 0x0000000000207947 */ /* 0x000fea0003800000 */
.L_x_1601:
        /* <DEDUP_REMOVED lines=8> */
.L_x_1611:
[----:B------:R-:W-:Y:S05]  /*58b10*/  BSYNC B4 ;  /* 0x0000000000047941 */ /* 0x000fea0003800000 */
.L_x_1600:
        /* <DEDUP_REMOVED lines=26> */
.L_x_1618:
[----:B------:R-:W0:Y:S02]  /*58cc0*/  LDS.64 R12, [R33+0x8] ;  /* 0x00000800210c7984 */ /* 0x000e240000000a00 */
[----:B0-----:R-:W-:-:S05]  /*58cd0*/  IADD3 R14, P0, PT, R12, 0x30, RZ ;  /* 0x000000300c0e7810 */ /* 0x001fca0007f1e0ff */
[----:B------:R-:W-:-:S07]  /*58ce0*/  IMAD.X R15, RZ, RZ, R13, P0 ;  /* 0x000000ffff0f7224 */ /* 0x000fce00000e060d */
[----:B------:R-:W0:Y:S02]  /*58cf0*/  ATOMS.CAST.SPIN.64 P0, [R33+0x8], R12, R14 ;  /* 0x0000080c2100758d */ /* 0x000e24000180040e */
[----:B0-----:R-:W-:Y:S05]  /*58d00*/  @!P0 BRA `(.L_x_1618) ;  /* 0xfffffffc00ec8947 */ /* 0x001fea000383ffff */
[----:B------:R-:W-:Y:S05]  /*58d10*/  BSYNC B6 ;  /* 0x0000000000067941 */ /* 0x000fea0003800000 */
.L_x_1617:
[----:B------:R-:W-:Y:S02]  /*58d20*/  IMAD.MOV.U32 R14, RZ, RZ, R12 ;  /* 0x000000ffff0e7224 */ /* 0x000fe400078e000c */
[----:B------:R-:W-:Y:S01]  /*58d30*/  IMAD.MOV.U32 R15, RZ, RZ, R13 ;  /* 0x000000ffff0f7224 */ /* 0x000fe200078e000d */
[----:B------:R-:W-:Y:S06]  /*58d40*/  BRA `(.L_x_1615) ;  /* 0x0000000000187947 */ /* 0x000fec0003800000 */
.L_x_1616:
[----:B------:R-:W-:Y:S02]  /*58d50*/  R2UR UR4, R36 ;  /* 0x00000000240472ca */ /* 0x000fe400000e0000 */
[----:B------:R-:W-:-:S13]  /*58d60*/  R2UR UR5, R37 ;  /* 0x00000000250572ca */ /* 0x000fda00000e0000 */
[----:B------:R-:W2:Y:S02]  /*58d70*/  LD.E.64 R14, desc[UR4][R30.64+0x8] ;  /* 0x000008041e0e7980 */ /* 0x000ea4000c101b00 */
[----:B--2---:R-:W-:-:S05]  /*58d80*/  IADD3 R12, P0, PT, R14, 0x30, RZ ;  /* 0x000000300e0c7810 */ /* 0x004fca0007f1e0ff */
[----:B------:R-:W-:-:S05]  /*58d90*/  IMAD.X R13, RZ, RZ, R15, P0 ;  /* 0x000000ffff0d7224 */ /* 0x000fca00000e060f */
[----:B------:R0:W-:Y:S03]  /*58da0*/  ST.E.64 desc[UR4][R30.64+0x8], R12 ;  /* 0x0000080c1e007985 */ /* 0x0001e6000c101b04 */
.L_x_1615:
[----:B------:R-:W-:Y:S05]  /*58db0*/  BSYNC B5 ;  /* 0x0000000000057941 */ /* 0x000fea0003800000 */
.L_x_1614:
        /* <DEDUP_REMOVED lines=51> */
.L_x_1620:
[----:B------:R-:W-:Y:S01]  /*590f0*/  R2UR UR4, R36 ;  /* 0x00000000240472ca */ /* 0x000fe200000e0000 */
[----:B------:R-:W-:Y:S01]  /*59100*/  IMAD.MOV.U32 R11, RZ, RZ, 0x5272 ;  /* 0x00005272ff0b7424 */ /* 0x000fe200078e00ff */
[----:B------:R-:W-:Y:S01]  /*59110*/  R2UR UR5, R37 ;  /* 0x00000000250572ca */ /* 0x000fe200000e0000 */
[----:B------:R-:W-:Y:S01]  /*59120*/  IMAD.MOV.U32 R15, RZ, RZ, -0x1 ;  /* 0xffffffffff0f7424 */ /* 0x000fe200078e00ff */
[----:B------:R-:W-:-:S11]  /*59130*/  PLOP3.LUT P0, PT, PT, PT, PT, 0x8, 0x80 ;  /* 0x000000000080781c */ /* 0x000fd60003f0e170 */
[----:B------:R0:W-:Y:S02]  /*59140*/  ST.E desc[UR4][R28.64], R11 ;  /* 0x0000000b1c007985 */ /* 0x0001e4000c101904 */
.L_x_1621:
[----:B------:R-:W-:Y:S05]  /*59150*/  BSYNC B5 ;  /* 0x0000000000057941 */ /* 0x000fea0003800000 */
.L_x_1619:
        /* <DEDUP_REMOVED lines=39> */
.L_x_1623:
[----:B------:R-:W-:Y:S05]  /*593d0*/  BSYNC B5 ;  /* 0x0000000000057941 */ /* 0x000fea0003800000 */
.L_x_1622:
[----:B------:R-:W-:Y:S02]  /*593e0*/  R2UR UR4, R36 ;  /* 0x00000000240472ca */ /* 0x000fe400000e0000 */
[----:B------:R-:W-:-:S13]  /*593f0*/  R2UR UR5, R37 ;  /* 0x00000000250572ca */ /* 0x000fda00000e0000 */
[----:B------:R2:W-:Y:S01]  /*59400*/  ST.E desc[UR4][R28.64], R13 ;  /* 0x0000000d1c007985 */ /* 0x0005e2000c101904 */
[----:B------:R-:W-:Y:S05]  /*59410*/  BRA `(.L_x_1624) ;  /* 0x0000000000247947 */ /* 0x000fea0003800000 */
.L_x_1613:
        /* <DEDUP_REMOVED lines=9> */
.L_x_1624:
[----:B------:R-:W-:Y:S05]  /*594b0*/  BSYNC B4 ;  /* 0x0000000000047941 */ /* 0x000fea0003800000 */
.L_x_1612:
[----:B------:R-:W-:Y:S02]  /*594c0*/  VIADD R18, R18, 0x2 ;  /* 0x0000000212127836 */ /* 0x000fe40000000000 */
[----:B------:R-:W-:Y:S01]  /*594d0*/  VIADD R17, R17, 0x8 ;  /* 0x0000000811117836 */ /* 0x000fe20000000000 */
[----:B------:R-:W-:Y:S06]  /*594e0*/  @P2 BRA `(.L_x_1625) ;  /* 0xffffffec00242947 */ /* 0x000fec000383ffff */
.L_x_1599:
[----:B------:R-:W-:Y:S05]  /*594f0*/  BSYNC B1 ;  /* 0x0000000000017941 */ /* 0x000fea0003800000 */
.L_x_1598:
        /* <DEDUP_REMOVED lines=25> */
.L_x_1632:
[----:B------:R-:W0:Y:S02]  /*59690*/  LDS.64 R12, [R9+0x8] ;  /* 0x00000800090c7984 */ /* 0x000e240000000a00 */
[----:B0-----:R-:W-:-:S05]  /*596a0*/  IADD3 R14, P0, PT, R12, 0x30, RZ ;  /* 0x000000300c0e7810 */ /* 0x001fca0007f1e0ff */
[----:B------:R-:W-:-:S07]  /*596b0*/  IMAD.X R15, RZ, RZ, R13, P0 ;  /* 0x000000ffff0f7224 */ /* 0x000fce00000e060d */
[----:B------:R-:W0:Y:S02]  /*596c0*/  ATOMS.CAST.SPIN.64 P0, [R9+0x8], R12, R14 ;  /* 0x0000080c0900758d */ /* 0x000e24000180040e */
[----:B0-----:R-:W-:Y:S05]  /*596d0*/  @!P0 BRA `(.L_x_1632) ;  /* 0xfffffffc00ec8947 */ /* 0x001fea000383ffff */
[----:B------:R-:W-:Y:S05]  /*596e0*/  BSYNC B5 ;  /* 0x0000000000057941 */ /* 0x000fea0003800000 */
.L_x_1631:
[----:B------:R-:W-:Y:S02]  /*596f0*/  IMAD.MOV.U32 R14, RZ, RZ, R12 ;  /* 0x000000ffff0e7224 */ /* 0x000fe400078e000c */
[----:B------:R-:W-:Y:S01]  /*59700*/  IMAD.MOV.U32 R15, RZ, RZ, R13 ;  /* 0x000000ffff0f7224 */ /* 0x000fe200078e000d */
[----:B------:R-:W-:Y:S06]  /*59710*/  BRA `(.L_x_1629) ;  /* 0x0000000000187947 */ /* 0x000fec0003800000 */
.L_x_1630:
[----:B------:R-:W-:Y:S02]  /*59720*/  R2UR UR4, R36 ;  /* 0x00000000240472ca */ /* 0x000fe400000e0000 */
[----:B------:R-:W-:-:S13]  /*59730*/  R2UR UR5, R37 ;  /* 0x00000000250572ca */ /* 0x000fda00000e0000 */
[----:B------:R-:W2:Y:S02]  /*59740*/  LD.E.64 R14, desc[UR4][R30.64+0x8] ;  /* 0x000008041e0e7980 */ /* 0x000ea4000c101b00 */
[----:B--2---:R-:W-:-:S05]  /*59750*/  IADD3 R12, P0, PT, R14, 0x30, RZ ;  /* 0x000000300e0c7810 */ /* 0x004fca0007f1e0ff */
[----:B------:R-:W-:-:S05]  /*59760*/  IMAD.X R13, RZ, RZ, R15, P0 ;  /* 0x000000ffff0d7224 */ /* 0x000fca00000e060f */
[----:B------:R0:W-:Y:S03]  /*59770*/  ST.E.64 desc[UR4][R30.64+0x8], R12 ;  /* 0x0000080c1e007985 */ /* 0x0001e6000c101b04 */
.L_x_1629:
[----:B------:R-:W-:Y:S05]  /*59780*/  BSYNC B4 ;  /* 0x0000000000047941 */ /* 0x000fea0003800000 */
.L_x_1628:
[C---:B------:R-:W-:Y:S01]  /*59790*/  IADD3 R9, P0, PT, R14.reuse, 0x38, RZ ;  /* 0x000000380e097810 */ /* 0x040fe20007f1e0ff */
[----:B------:R-:W-:Y:S01]  /*597a0*/  BSSY B4, `(.L_x_1633) ;  /* 0x0000038000047945 */ /* 0x000fe20003800000 */
[--C-:B------:R-:W-:Y:S02]  /*597b0*/  SHF.R.U64 R18, R14, 0x4, R15.reuse ;  /* 0x000000040e127819 */ /* 0x100fe4000000120f */
[----:B------:R-:W-:Y:S01]  /*597c0*/  ISETP.GE.U32.AND P1, PT, R9, R10, PT ;  /* 0x0000000a0900720c */ /* 0x000fe20003f26070 */
[----:B------:R-:W-:Y:S01]  /*597d0*/  IMAD.X R9, RZ, RZ, R15, P0 ;  /* 0x000000ffff097224 */ /* 0x000fe200000e060f */
[----:B------:R-:W-:-:S04]  /*597e0*/  ISETP.NE.AND P0, PT, R18, -0x1, PT ;  /* 0xffffffff1200780c */ /* 0x000fc80003f05270 */
[----:B------:R-:W-:-:S13]  /*597f0*/  ISETP.GE.U32.OR.EX P0, PT, R9, R11, !P0, P1 ;  /* 0x0000000b0900720c */ /* 0x000fda0004706510 */
[----:B------:R-:W-:Y:S05]  /*59800*/  @P0 BRA `(.L_x_1634) ;  /* 0x0000000000ac0947 */ /* 0x000fea0003800000 */
[----:B------:R-:W1:Y:S01]  /*59810*/  LDS.64 R10, [R16] ;  /* 0x00000000100a7984 */ /* 0x000e620000000a00 */
        /* <DEDUP_REMOVED lines=42> */
.L_x_1634:
[----:B------:R-:W-:Y:S01]  /*59ac0*/  R2UR UR4, R36 ;  /* 0x00000000240472ca */ /* 0x000fe200000e0000 */
[----:B------:R-:W-:Y:S01]  /*59ad0*/  IMAD.MOV.U32 R9, RZ, RZ, 0x5272 ;  /* 0x00005272ff097424 */ /* 0x000fe200078e00ff */
[----:B------:R-:W-:Y:S01]  /*59ae0*/  R2UR UR5, R37 ;  /* 0x00000000250572ca */ /* 0x000fe200000e0000 */
[----:B------:R-:W-:Y:S01]  /*59af0*/  IMAD.MOV.U32 R15, RZ, RZ, -0x1 ;  /* 0xffffffffff0f7424 */ /* 0x000fe200078e00ff */
[----:B------:R-:W-:-:S11]  /*59b00*/  PLOP3.LUT P0, PT, PT, PT, PT, 0x8, 0x80 ;  /* 0x000000000080781c */ /* 0x000fd60003f0e170 */
[----:B------:R1:W-:Y:S02]  /*59b10*/  ST.E desc[UR4][R28.64], R9 ;  /* 0x000000091c007985 */ /* 0x0003e4000c101904 */
.L_x_1635:
[----:B------:R-:W-:Y:S05]  /*59b20*/  BSYNC B4 ;  /* 0x0000000000047941 */ /* 0x000fea0003800000 */
.L_x_1633:
[----:B------:R-:W-:Y:S01]  /*59b30*/  BSSY B4, `(.L_x_1636) ;  /* 0x0000027000047945 */ /* 0x000fe20003800000 */
[----:B0-----:R-:W-:-:S03]  /*59b40*/  IMAD.MOV.U32 R13, RZ, RZ, RZ ;  /* 0x000000ffff0d7224 */ /* 0x001fc600078e00ff */
[----:B------:R-:W-:Y:S05]  /*59b50*/  @!P0 BRA `(.L_x_1637) ;  /* 0x0000000000908947 */ /* 0x000fea0003800000 */
        /* <DEDUP_REMOVED lines=36> */
.L_x_1637:
[----:B------:R-:W-:Y:S05]  /*59da0*/  BSYNC B4 ;  /* 0x0000000000047941 */ /* 0x000fea0003800000 */
.L_x_1636:
[----:B------:R-:W-:Y:S02]  /*59db0*/  R2UR UR4, R36 ;  /* 0x00000000240472ca */ /* 0x000fe400000e0000 */
[----:B------:R-:W-:-:S13]  /*59dc0*/  R2UR UR5, R37 ;  /* 0x00000000250572ca */ /* 0x000fda00000e0000 */
[----:B------:R3:W-:Y:S01]  /*59dd0*/  ST.E desc[UR4][R28.64], R13 ;  /* 0x0000000d1c007985 */ /* 0x0007e2000c101904 */
[----:B------:R-:W-:Y:S05]  /*59de0*/  BRA `(.L_x_1626) ;  /* 0x0000000000207947 */ /* 0x000fea0003800000 */
.L_x_1627:
        /* <DEDUP_REMOVED lines=8> */
.L_x_1626:
[----:B------:R-:W-:Y:S05]  /*59e70*/  BSYNC B1 ;  /* 0x0000000000017941 */ /* 0x000fea0003800000 */
.L_x_1596:
[----:B------:R-:W-:-:S13]  /*59e80*/  ISETP.GE.AND P0, PT, R2, 0x1, PT ;  /* 0x000000010200780c */ /* 0x000fda0003f06270 */
[----:B------:R-:W-:Y:S05]  /*59e90*/  @!P0 BREAK B2 ;  /* 0x0000000000028942 */ /* 0x000fea0003800000 */
[----:B------:R-:W-:Y:S05]  /*59ea0*/  @!P0 BRA `(.L_x_1597) ;  /* 0x0000001400008947 */ /* 0x000fea0003800000 */
[----:B------:R-:W-:Y:S05]  /*59eb0*/  BSYNC B2 ;  /* 0x0000000000027941 */ /* 0x000fea0003800000 */
.L_x_1595:
[----:B------:R-:W-:Y:S01]  /*59ec0*/  IMAD.MOV R7, RZ, RZ, -R2 ;  /* 0x000000ffff077224 */ /* 0x000fe200078e0a02 */
[----:B------:R-:W-:-:S07]  /*59ed0*/  CS2R R16, SRZ ;  /* 0x0000000000107805 */ /* 0x000fce000001ff00 */
.L_x_1662:
[----:B------:R-:W-:Y:S01]  /*59ee0*/  ISETP.NE.AND P0, PT, R5, -0x1, PT ;  /* 0xffffffff0500780c */ /* 0x000fe20003f05270 */
[----:B------:R-:W-:Y:S05]  /*59ef0*/  YIELD ;  /* 0x0000000000007946 */ /* 0x000fea0003800000 */
[----:B------:R-:W-:Y:S01]  /*59f00*/  VIADD R7, R7, 0x1 ;  /* 0x0000000107077836 */ /* 0x000fe20000000000 */
[----:B------:R-:W-:Y:S04]  /*59f10*/  BSSY B1, `(.L_x_1638) ;  /* 0x000009a000017945 */ /* 0x000fe80003800000 */
[----:B------:R-:W-:-:S02]  /*59f20*/  ISETP.NE.AND P2, PT, R7, RZ, PT ;  /* 0x000000ff0700720c */ /* 0x000fc40003f45270 */
[----:B------:R-:W-:Y:S01]  /*59f30*/  @!P0 R2UR UR4, R36 ;  /* 0x00000000240482ca */ /* 0x000fe200000e0000 */
[----:B01--4-:R-:W-:Y:S01]  /*59f40*/  @!P0 IMAD.MOV.U32 R9, RZ, RZ, 0x5368 ;  /* 0x00005368ff098424 */ /* 0x013fe200078e00ff */
        /* <DEDUP_REMOVED lines=28> */
.L_x_1645:
[----:B------:R-:W0:Y:S02]  /*5a110*/  LDS.64 R12, [R9+0x8] ;  /* 0x00000800090c7984 */ /* 0x000e240000000a00 */
[----:B0-----:R-:W-:-:S05]  /*5a120*/  IADD3 R14, P0, PT, R12, 0x30, RZ ;  /* 0x000000300c0e7810 */ /* 0x001fca0007f1e0ff */
[----:B------:R-:W-:-:S07]  /*5a130*/  IMAD.X R15, RZ, RZ, R13, P0 ;  /* 0x000000ffff0f7224 */ /* 0x000fce00000e060d */
[----:B------:R-:W0:Y:S02]  /*5a140*/  ATOMS.CAST.SPIN.64 P0, [R9+0x8], R12, R14 ;  /* 0x0000080c0900758d */ /* 0x000e24000180040e */
[----:B0-----:R-:W-:Y:S05]  /*5a150*/  @!P0 BRA `(.L_x_1645) ;  /* 0xfffffffc00ec8947 */ /* 0x001fea000383ffff */
[----:B------:R-:W-:Y:S05]  /*5a160*/  BSYNC B4 ;  /* 0x0000000000047941 */ /* 0x000fea0003800000 */
.L_x_1644:
[----:B------:R-:W-:Y:S02]  /*5a170*/  IMAD.MOV.U32 R14, RZ, RZ, R12 ;  /* 0x000000ffff0e7224 */ /* 0x000fe400078e000c */
[----:B------:R-:W-:Y:S01]  /*5a180*/  IMAD.MOV.U32 R15, RZ, RZ, R13 ;  /* 0x000000ffff0f7224 */ /* 0x000fe200078e000d */
[----:B------:R-:W-:Y:S06]  /*5a190*/  BRA `(.L_x_1642) ;  /* 0x0000000000187947 */ /* 0x000fec0003800000 */
.L_x_1643:
[----:B------:R-:W-:Y:S02]  /*5a1a0*/  R2UR UR4, R36 ;  /* 0x00000000240472ca */ /* 0x000fe400000e0000 */
[----:B------:R-:W-:-:S13]  /*5a1b0*/  R2UR UR5, R37 ;  /* 0x00000000250572ca */ /* 0x000fda00000e0000 */
[----:B------:R-:W2:Y:S02]  /*5a1c0*/  LD.E.64 R14, desc[UR4][R30.64+0x8] ;  /* 0x000008041e0e7980 */ /* 0x000ea4000c101b00 */
[----:B--2---:R-:W-:-:S05]  /*5a1d0*/  IADD3 R12, P0, PT, R14, 0x30, RZ ;  /* 0x000000300e0c7810 */ /* 0x004fca0007f1e0ff */
[----:B------:R-:W-:-:S05]  /*5a1e0*/  IMAD.X R13, RZ, RZ, R15, P0 ;  /* 0x000000ffff0d7224 */ /* 0x000fca00000e060f */
[----:B------:R0:W-:Y:S03]  /*5a1f0*/  ST.E.64 desc[UR4][R30.64+0x8], R12 ;  /* 0x0000080c1e007985 */ /* 0x0001e6000c101b04 */
.L_x_1642:
[----:B------:R-:W-:Y:S05]  /*5a200*/  BSYNC B2 ;  /* 0x0000000000027941 */ /* 0x000fea0003800000 */
.L_x_1641:
        /* <DEDUP_REMOVED lines=54> */
.L_x_1647:
[----:B------:R-:W-:Y:S05]  /*5a570*/  BSYNC B2 ;  /* 0x0000000000027941 */ /* 0x000fea0003800000 */
.L_x_1646:
        /* <DEDUP_REMOVED lines=40> */
.L_x_1649:
[----:B------:R-:W-:Y:S05]  /*5a800*/  BSYNC B2 ;  /* 0x0000000000027941 */ /* 0x000fea0003800000 */
.L_x_1648:
[----:B------:R-:W-:Y:S02]  /*5a810*/  R2UR UR4, R36 ;  /* 0x00000000240472ca */ /* 0x000fe400000e0000 */
[----:B------:R-:W-:Y:S02]  /*5a820*/  R2UR UR5, R37 ;  /* 0x00000000250572ca */ /* 0x000fe400000e0000 */
[----:B------:R-:W-:-:S11]  /*5a830*/  PRMT R15, RZ, 0x7610, R15 ;  /* 0x00007610ff0f7816 */ /* 0x000fd6000000000f */
[----:B------:R4:W-:Y:S01]  /*5a840*/  ST.E desc[UR4][R28.64], R13 ;  /* 0x0000000d1c007985 */ /* 0x0009e2000c101904 */
[----:B------:R-:W-:Y:S05]  /*5a850*/  BRA `(.L_x_1639) ;  /* 0x0000000000147947 */ /* 0x000fea0003800000 */
.L_x_1640:
[----:B------:R-:W-:Y:S02]  /*5a860*/  R2UR UR4, R36 ;  /* 0x00000000240472ca */ /* 0x000fe400000e0000 */
[----:B------:R-:W-:Y:S02]  /*5a870*/  R2UR UR5, R37 ;  /* 0x00000000250572ca */ /* 0x000fe400000e0000 */
[----:B------:R-:W-:-:S05]  /*5a880*/  IADD3 R8, P0, PT, R12, R16, RZ ;  /* 0x000000100c087210 */ /* 0x000fca0007f1e0ff */
[----:B------:R-:W-:-:S06]  /*5a890*/  IMAD.X R9, RZ, RZ, R13, P0 ;  /* 0x000000ffff097224 */ /* 0x000fcc00000e060d */
[----:B------:R0:W5:Y:S02]  /*5a8a0*/  LD.E.U8 R15, desc[UR4][R8.64+0x20] ;  /* 0x00002004080f7980 */ /* 0x000164000c101100 */
.L_x_1639:
[----:B------:R-:W-:Y:S05]  /*5a8b0*/  BSYNC B1 ;  /* 0x0000000000017941 */ /* 0x000fea0003800000 */
.L_x_1638:
        /* <DEDUP_REMOVED lines=31> */
.L_x_1657:
[----:B------:R-:W0:Y:S02]  /*5aab0*/  LDS.64 R12, [R9+0x8] ;  /* 0x00000800090c7984 */ /* 0x000e240000000a00 */
[----:B0-----:R-:W-:-:S05]  /*5aac0*/  IADD3 R14, P0, PT, R12, 0x30, RZ ;  /* 0x000000300c0e7810 */ /* 0x001fca0007f1e0ff */
[----:B------:R-:W-:-:S07]  /*5aad0*/  IMAD.X R15, RZ, RZ, R13, P0 ;  /* 0x000000ffff0f7224 */ /* 0x000fce00000e060d */
[----:B------:R-:W0:Y:S02]  /*5aae0*/  ATOMS.CAST.SPIN.64 P0, [R9+0x8], R12, R14 ;  /* 0x0000080c0900758d */ /* 0x000e24000180040e */
[----:B0-----:R-:W-:Y:S05]  /*5aaf0*/  @!P0 BRA `(.L_x_1657) ;  /* 0xfffffffc00ec8947 */ /* 0x001fea000383ffff */
[----:B------:R-:W-:Y:S05]  /*5ab00*/  BSYNC B4 ;  /* 0x0000000000047941 */ /* 0x000fea0003800000 */
.L_x_1656:
[----:B------:R-:W-:Y:S02]  /*5ab10*/  IMAD.MOV.U32 R14, RZ, RZ, R12 ;  /* 0x000000ffff0e7224 */ /* 0x000fe400078e000c */
[----:B------:R-:W-:Y:S01]  /*5ab20*/  IMAD.MOV.U32 R15, RZ, RZ, R13 ;  /* 0x000000ffff0f7224 */ /* 0x000fe200078e000d */
[----:B------:R-:W-:Y:S06]  /*5ab30*/  BRA `(.L_x_1654) ;  /* 0x0000000000187947 */ /* 0x000fec0003800000 */
.L_x_1655:
[----:B------:R-:W-:Y:S02]  /*5ab40*/  R2UR UR4, R36 ;  /* 0x00000000240472ca */ /* 0x000fe400000e0000 */
[----:B------:R-:W-:-:S13]  /*5ab50*/  R2UR UR5, R37 ;  /* 0x00000000250572ca */ /* 0x000fda00000e0000 */
[----:B------:R-:W2:Y:S02]  /*5ab60*/  LD.E.64 R14, desc[UR4][R30.64+0x8] ;  /* 0x000008041e0e7980 */ /* 0x000ea4000c101b00 */
[----:B--2---:R-:W-:-:S05]  /*5ab70*/  IADD3 R12, P0, PT, R14, 0x30, RZ ;  /* 0x000000300e0c7810 */ /* 0x004fca0007f1e0ff */
[----:B------:R-:W-:-:S05]  /*5ab80*/  IMAD.X R13, RZ, RZ, R15, P0 ;  /* 0x000000ffff0d7224 */ /* 0x000fca00000e060f */
[----:B------:R0:W-:Y:S03]  /*5ab90*/  ST.E.64 desc[UR4][R30.64+0x8], R12 ;  /* 0x0000080c1e007985 */ /* 0x0001e6000c101b04 */
.L_x_1654:
[----:B------:R-:W-:Y:S05]  /*5aba0*/  BSYNC B2 ;  /* 0x0000000000027941 */ /* 0x000fea0003800000 */
.L_x_1653:
        /* <DEDUP_REMOVED lines=54> */
.L_x_1659:
[----:B------:R-:W-:Y:S05]  /*5af10*/  BSYNC B2 ;  /* 0x0000000000027941 */ /* 0x000fea0003800000 */
.L_x_1658:
        /* <DEDUP_REMOVED lines=40> */
.L_x_1661:
[----:B------:R-:W-:Y:S05]  /*5b1a0*/  BSYNC B2 ;  /* 0x0000000000027941 */ /* 0x000fea0003800000 */
.L_x_1660:
[----:B------:R-:W-:Y:S02]  /*5b1b0*/  R2UR UR4, R36 ;  /* 0x00000000240472ca */ /* 0x000fe400000e0000 */
[----:B------:R-:W-:-:S13]  /*5b1c0*/  R2UR UR5, R37 ;  /* 0x00000000250572ca */ /* 0x000fda00000e0000 */
[----:B------:R2:W-:Y:S01]  /*5b1d0*/  ST.E desc[UR4][R28.64], R13 ;  /* 0x0000000d1c007985 */ /* 0x0005e2000c101904 */
[----:B------:R-:W-:Y:S05]  /*5b1e0*/  BRA `(.L_x_1651) ;  /* 0x0000000000207947 */ /* 0x000fea0003800000 */
.L_x_1652:
        /* <DEDUP_REMOVED lines=8> */
.L_x_1651:
[----:B------:R-:W-:Y:S05]  /*5b270*/  BSYNC B1 ;  /* 0x0000000000017941 */ /* 0x000fea0003800000 */
.L_x_1650:
[----:B------:R-:W-:Y:S02]  /*5b280*/  VIADD R17, R17, 0x1 ;  /* 0x0000000111117836 */ /* 0x000fe40000000000 */
[----:B------:R-:W-:Y:S01]  /*5b290*/  VIADD R16, R16, 0x4 ;  /* 0x0000000410107836 */ /* 0x000fe20000000000 */
[----:B------:R-:W-:Y:S06]  /*5b2a0*/  @P2 BRA `(.L_x_1662) ;  /* 0xffffffec000c2947 */ /* 0x000fec000383ffff */
.L_x_1597:
[----:B------:R-:W-:Y:S05]  /*5b2b0*/  BSYNC B3 ;  /* 0x0000000000037941 */ /* 0x000fea0003800000 */
.L_x_1594:
        /* <DEDUP_REMOVED lines=9> */
[----:B------:R-:W0:Y:S02]  /*5b350*/  LDS.64 R10, [R16] ;  /* 0x00000000100a7984 */ /* 0x000e240000000a00 */
[----:B0-----:R-:W-:-:S05]  /*5b360*/  IMAD.WIDE R10, R0, 0x10, R10 ;  /* 0x00000010000a7825 */ /* 0x001fca00078e020a */
[----:B------:R-:W-:Y:S04]  /*5b370*/  ST.E desc[UR4][R10.64+0x28], R2 ;  /* 0x000028020a007985 */ /* 0x000fe8000c101904 */
[----:B--23--:R-:W0:Y:S02]  /*5b380*/  LDS.64 R12, [R16] ;  /* 0x00000000100c7984 */ /* 0x00ce240000000a00 */
[----:B0-----:R-:W-:-:S05]  /*5b390*/  IMAD.WIDE R12, R0, 0x10, R12 ;  /* 0x00000010000c7825 */ /* 0x001fca00078e020c */
[----:B------:R2:W-:Y:S02]  /*5b3a0*/  ST.E desc[UR4][R12.64+0x30], RZ ;  /* 0x000030ff0c007985 */ /* 0x0005e4000c101904 */
.L_x_1588:
[----:B------:R-:W-:Y:S05]  /*5b3b0*/  BSYNC B0 ;  /* 0x0000000000007941 */ /* 0x000fea0003800000 */
.L_x_1587:
[----:B------:R-:W-:Y:S01]  /*5b3c0*/  R2UR UR4, R36 ;  /* 0x00000000240472ca */ /* 0x000fe200000e0000 */
[----:B0-----:R-:W-:Y:S01]  /*5b3d0*/  IMAD.MOV.U32 R8, RZ, RZ, 0x30 ;  /* 0x00000030ff087424 */ /* 0x001fe200078e00ff */
[----:B------:R-:W-:Y:S01]  /*5b3e0*/  R2UR UR5, R37 ;  /* 0x00000000250572ca */ /* 0x000fe200000e0000 */
[----:B------:R-:W-:Y:S01]  /*5b3f0*/  IMAD.MOV.U32 R9, RZ, RZ, 0x0 ;  /* 0x00000000ff097424 */ /* 0x000fe200078e00ff */
[----:B-1----:R0:W1:Y:S11]  /*5b400*/  LDS.64 R2, [R16+0x8] ;  /* 0x0000080010027984 */ /* 0x0020760000000a00 */
[----:B------:R3:W4:Y:S01]  /*5b410*/  ATOM.E.ADD.64.STRONG.GPU P0, R8, desc[UR4][R30.64+0x8], R8 ;  /* 0x800008081e08798a */ /* 0x000722000810f504 */
[----:B------:R-:W-:Y:S01]  /*5b420*/  BSSY B0, `(.L_x_1663) ;  /* 0x0000018000007945 */ /* 0x000fe20003800000 */
[----:B----4-:R-:W-:-:S02]  /*5b430*/  IMAD.MOV.U32 R10, RZ, RZ, R8 ;  /* 0x000000ffff0a7224 */ /* 0x010fc400078e0008 */
[----:B------:R-:W-:Y:S01]  /*5b440*/  IMAD.MOV.U32 R11, RZ, RZ, R9 ;  /* 0x000000ffff0b7224 */ /* 0x000fe200078e0009 */
[----:B01-3--:R-:W-:Y:S06]  /*5b450*/  @P0 BRA `(.L_x_1664) ;  /* 0x0000000000500947 */ /* 0x00bfec0003800000 */
[----:B------:R-:W0:Y:S02]  /*5b460*/  QSPC.E.S P0, RZ, [R30+0x8] ;  /* 0x000008001eff73aa */ /* 0x000e240000000500 */
[----:B0-----:R-:W-:Y:S05]  /*5b470*/  @!P0 BRA `(.L_x_1665) ;  /* 0x0000000000308947 */ /* 0x001fea0003800000 */
[----:B------:R-:W-:Y:S01]  /*5b480*/  IMAD.MOV.U32 R8, RZ, RZ, R30 ;  /* 0x000000ffff087224 */ /* 0x000fe200078e001e */
[----:B------:R-:W-:Y:S04]  /*5b490*/  BSSY B1, `(.L_x_1666) ;  /* 0x0000007000017945 */ /* 0x000fe80003800000 */
[----:B------:R-:W-:-:S07]  /*5b4a0*/  MOV R5, R8 ;  /* 0x0000000800057202 */ /* 0x000fce0000000f00 */
.L_x_1667:
[----:B------:R-:W0:Y:S02]  /*5b4b0*/  LDS.64 R8, [R5+0x8] ;  /* 0x0000080005087984 */ /* 0x000e240000000a00 */
[----:B0-----:R-:W-:-:S05]  /*5b4c0*/  IADD3 R10, P0, PT, R8, 0x30, RZ ;  /* 0x00000030080a7810 */ /* 0x001fca0007f1e0ff */
[----:B------:R-:W-:-:S07]  /*5b4d0*/  IMAD.X R11, RZ, RZ, R9, P0 ;  /* 0x000000ffff0b7224 */ /* 0x000fce00000e0609 */
[----:B------:R-:W0:Y:S02]  /*5b4e0*/  ATOMS.CAST.SPIN.64 P0, [R5+0x8], R8, R10 ;  /* 0x000008080500758d */ /* 0x000e24000180040a */
[----:B0-----:R-:W-:Y:S05]  /*5b4f0*/  @!P0 BRA `(.L_x_1667) ;  /* 0xfffffffc00ec8947 */ /* 0x001fea000383ffff */
[----:B------:R-:W-:Y:S05]  /*5b500*/  BSYNC B1 ;  /* 0x0000000000017941 */ /* 0x000fea0003800000 */
.L_x_1666:
[----:B------:R-:W-:Y:S02]  /*5b510*/  IMAD.MOV.U32 R10, RZ, RZ, R8 ;  /* 0x000000ffff0a7224 */ /* 0x000fe400078e0008 */
[----:B------:R-:W-:Y:S01]  /*5b520*/  IMAD.MOV.U32 R11, RZ, RZ, R9 ;  /* 0x000000ffff0b7224 */ /* 0x000fe200078e0009 */
[----:B------:R-:W-:Y:S06]  /*5b530*/  BRA `(.L_x_1664) ;  /* 0x0000000000187947 */ /* 0x000fec0003800000 */
.L_x_1665:
[----:B------:R-:W-:Y:S02]  /*5b540*/  R2UR UR4, R36 ;  /* 0x00000000240472ca */ /* 0x000fe400000e0000 */
[----:B------:R-:W-:-:S13]  /*5b550*/  R2UR UR5, R37 ;  /* 0x00000000250572ca */ /* 0x000fda00000e0000 */
[----:B------:R-:W3:Y:S02]  /*5b560*/  LD.E.64 R10, desc[UR4][R30.64+0x8] ;  /* 0x000008041e0a7980 */ /* 0x000ee4000c101b00 */
[----:B---3--:R-:W-:-:S05]  /*5b570*/  IADD3 R8, P0, PT, R10, 0x30, RZ ;  /* 0x000000300a087810 */ /* 0x008fca0007f1e0ff */
[----:B------:R-:W-:-:S05]  /*5b580*/  IMAD.X R9, RZ, RZ, R11, P0 ;  /* 0x000000ffff097224 */ /* 0x000fca00000e060b */
[----:B------:R0:W-:Y:S03]  /*5b590*/  ST.E.64 desc[UR4][R30.64+0x8], R8 ;  /* 0x000008081e007985 */ /* 0x0001e6000c101b04 */
.L_x_1664:
[----:B------:R-:W-:Y:S05]  /*5b5a0*/  BSYNC B0 ;  /* 0x0000000000007941 */ /* 0x000fea0003800000 */
.L_x_1663:
        /* <DEDUP_REMOVED lines=15> */
[----:B------:R-:W-:Y:S01]  /*5b6a0*/  ISETP.NE.AND P2, PT, R0, -0x1, PT ;  /* 0xffffffff0000780c */ /* 0x000fe20003f45270 */
[----:B------:R-:W-:Y:S01]  /*5b6b0*/  IMAD.MOV.U32 R5, RZ, RZ, 0x1 ;  /* 0x00000001ff057424 */ /* 0x000fe200078e00ff */
[----:B------:R-:W-:Y:S01]  /*5b6c0*/  SHF.R.S64 R7, RZ, 0x1c, R10 ;  /* 0x0000001cff077819 */ /* 0x000fe2000000100a */
[----:B-1----:R-:W-:Y:S01]  /*5b6d0*/  IMAD.MOV.U32 R3, RZ, RZ, 0x4205 ;  /* 0x00004205ff037424 */ /* 0x002fe200078e00ff */
[C---:B------:R-:W-:Y:S01]  /*5b6e0*/  R2UR UR8, R36.reuse ;  /* 0x00000000240872ca */ /* 0x040fe200000e0000 */
[----:B--2---:R-:W-:Y:S01]  /*5b6f0*/  IMAD.MOV.U32 R13, RZ, RZ, 0x2c ;  /* 0x0000002cff0d7424 */ /* 0x004fe200078e00ff */
        /* <DEDUP_REMOVED lines=15> */
[----:B-----5:R-:W-:Y:S02]  /*5b7f0*/  SHF.R.S32.HI R15, RZ, 0x1c, R10 ;  /* 0x0000001cff0f7819 */ /* 0x020fe4000001140a */
[----:B0-----:R-:W-:-:S05]  /*5b800*/  IADD3 R8, P1, PT, R8, R7, RZ ;  /* 0x0000000708087210 */ /* 0x001fca0007f3e0ff */
        /* <DEDUP_REMOVED lines=28> */
.L_x_1669:
[----:B------:R-:W-:Y:S05]  /*5b9d0*/  BSYNC B0 ;  /* 0x0000000000007941 */ /* 0x000fea0003800000 */
.L_x_1668:
[----:B------:R-:W-:Y:S01]  /*5b9e0*/  @!P0 IMAD.MOV.U32 R2, RZ, RZ, -0x1 ;  /* 0xffffffffff028424 */ /* 0x000fe200078e00ff */
[----:B------:R-:W-:Y:S06]  /*5b9f0*/  @!P1 BRA `(.L_x_1166) ;  /* 0x00000a5400789947 */ /* 0x000fec0003800000 */
[----:B------:R-:W0:Y:S01]  /*5ba00*/  LDS.64 R16, [R16] ;  /* 0x0000000010107984 */ /* 0x000e220000000a00 */
[----:B------:R-:W-:Y:S02]  /*5ba10*/  R2UR UR4, R36 ;  /* 0x00000000240472ca */ /* 0x000fe400000e0000 */
[----:B------:R-:W-:Y:S01]  /*5ba20*/  R2UR UR5, R37 ;  /* 0x00000000250572ca */ /* 0x000fe200000e0000 */
[----:B0-----:R-:W-:-:S12]  /*5ba30*/  IMAD.WIDE R8, R6, 0x10, R16 ;  /* 0x0000001006087825 */ /* 0x001fd800078e0210 */
[----:B------:R-:W3:Y:S01]  /*5ba40*/  LD.E R0, desc[UR4][R8.64+0x4] ;  /* 0x0000040408007980 */ /* 0x000ee2000c101900 */
[----:B------:R-:W-:Y:S01]  /*5ba50*/  BSSY B0, `(.L_x_1670) ;  /* 0x00000d4000007945 */ /* 0x000fe20003800000 */
[----:B-----5:R-:W-:Y:S01]  /*5ba60*/  IMAD.MOV.U32 R15, RZ, RZ, RZ ;  /* 0x000000ffff0f7224 */ /* 0x020fe200078e00ff */
[----:B---3--:R-:W-:-:S13]  /*5ba70*/  ISETP.NE.AND P0, PT, R0, 0xb59, PT ;  /* 0x00000b590000780c */ /* 0x008fda0003f05270 */
[----:B------:R-:W-:Y:S05]  /*5ba80*/  @!P0 BRA `(.L_x_1671) ;  /* 0x0000000000148947 */ /* 0x000fea0003800000 */
[----:B------:R-:W-:Y:S01]  /*5ba90*/  ISETP.NE.AND P0, PT, R0, 0x1, PT ;  /* 0x000000010000780c */ /* 0x000fe20003f05270 */
[----:B------:R-:W-:-:S12]  /*5baa0*/  IMAD.MOV.U32 R0, RZ, RZ, -0x1 ;  /* 0xffffffffff007424 */ /* 0x000fd800078e00ff */
[----:B------:R-:W-:Y:S05]  /*5bab0*/  @P0 BRA `(.L_x_1672) ;  /* 0x0000000c00340947 */ /* 0x000fea0003800000 */
[----:B------:R-:W-:Y:S01]  /*5bac0*/  IMAD.MOV.U32 R0, RZ, RZ, R6 ;  /* 0x000000ffff007224 */ /* 0x000fe200078e0006 */
[----:B------:R-:W-:Y:S06]  /*5bad0*/  BRA `(.L_x_1672) ;  /* 0x0000000c002c7947 */ /* 0x000fec0003800000 */
.L_x_1671:
[C---:B------:R-:W-:Y:S02]  /*5bae0*/  R2UR UR6, R36.reuse ;  /* 0x00000000240672ca */ /* 0x040fe400000e0000 */
[C---:B------:R-:W-:Y:S02]  /*5baf0*/  R2UR UR7, R37.reuse ;  /* 0x00000000250772ca */ /* 0x040fe400000e0000 */
[----:B------:R-:W-:Y:S02]  /*5bb00*/  R2UR UR4, R36 ;  /* 0x00000000240472ca */ /* 0x000fe400000e0000 */
[----:B------:R-:W-:-:S09]  /*5bb10*/  R2UR UR5, R37 ;  /* 0x00000000250572ca */ /* 0x000fd200000e0000 */
[----:B------:R-:W3:Y:S04]  /*5bb20*/  LD.E R4, desc[UR6][R8.64+0x28] ;  /* 0x0000280608047980 */ /* 0x000ee8000c101900 */
[----:B------:R-:W4:Y:S01]  /*5bb30*/  LD.E R0, desc[UR4][R8.64+0x2c] ;  /* 0x00002c0408007980 */ /* 0x000f22000c101900 */
[----:B---3--:R-:W-:-:S04]  /*5bb40*/  ISETP.GE.AND P0, PT, R4, 0x1, PT ;  /* 0x000000010400780c */ /* 0x008fc80003f06270 */
[----:B----4-:R-:W-:-:S13]  /*5bb50*/  ISETP.NE.OR P0, PT, R0, RZ, !P0 ;  /* 0x000000ff0000720c */ /* 0x010fda0004705670 */
[----:B------:R-:W-:Y:S05]  /*5bb60*/  @P0 BRA `(.L_x_1672) ;  /* 0x0000000c00080947 */ /* 0x000fea0003800000 */
[C---:B------:R-:W-:Y:S02]  /*5bb70*/  R2UR UR6, R36.reuse ;  /* 0x00000000240672ca */ /* 0x040fe400000e0000 */
[C---:B------:R-:W-:Y:S02]  /*5bb80*/  R2UR UR7, R37.reuse ;  /* 0x00000000250772ca */ /* 0x040fe400000e0000 */
[----:B------:R-:W-:Y:S02]  /*5bb90*/  R2UR UR4, R36 ;  /* 0x00000000240472ca */ /* 0x000fe400000e0000 */
[----:B------:R-:W-:-:S09]  /*5bba0*/  R2UR UR5, R37 ;  /* 0x00000000250572ca */ /* 0x000fd200000e0000 */
[----:B------:R-:W3:Y:S04]  /*5bbb0*/  LD.E R5, desc[UR6][R8.64+0x20] ;  /* 0x0000200608057980 */ /* 0x000ee8000c101900 */
[----:B------:R0:W5:Y:S01]  /*5bbc0*/  LD.E R7, desc[UR4][R8.64+0x30] ;  /* 0x0000300408077980 */ /* 0x000162000c101900 */
[----:B------:R-:W-:Y:S01]  /*5bbd0*/  BSSY B1, `(.L_x_1673) ;  /* 0x00000ae000017945 */ /* 0x000fe20003800000 */
[----:B------:R-:W-:Y:S02]  /*5bbe0*/  IMAD.MOV.U32 R15, RZ, RZ, RZ ;  /* 0x000000ffff0f7224 */ /* 0x000fe400078e00ff */
[----:B------:R-:W-:Y:S02]  /*5bbf0*/  IMAD.MOV.U32 R17, RZ, RZ, RZ ;  /* 0x000000ffff117224 */ /* 0x000fe400078e00ff */
[----:B-1----:R-:W-:Y:S01]  /*5bc00*/  IMAD.MOV.U32 R3, RZ, RZ, RZ ;  /* 0x000000ffff037224 */ /* 0x002fe200078e00ff */
[----:B0--3--:R-:W-:-:S13]  /*5bc10*/  ISETP.NE.AND P2, PT, R5, -0x1, PT ;  /* 0xffffffff0500780c */ /* 0x009fda0003f45270 */
.L_x_1686:
[----:B------:R-:W-:Y:S05]  /*5bc20*/  YIELD ;  /* 0x0000000000007946 */ /* 0x000fea0003800000 */
[----:B------:R-:W-:Y:S01]  /*5bc30*/  @!P2 R2UR UR4, R36 ;  /* 0x000000002404a2ca */ /* 0x000fe200000e0000 */
[----:B012---:R-:W-:Y:S01]  /*5bc40*/  @!P2 IMAD.MOV.U32 R9, RZ, RZ, 0x5368 ;  /* 0x00005368ff09a424 */ /* 0x007fe200078e00ff */
[----:B------:R-:W-:Y:S01]  /*5bc50*/  @!P2 R2UR UR5, R37 ;  /* 0x000000002505a2ca */ /* 0x000fe200000e0000 */
[----:B------:R-:W-:Y:S01]  /*5bc60*/  BSSY B2, `(.L_x_1674) ;  /* 0x000009c000027945 */ /* 0x000fe20003800000 */
[----:B------:R-:W-:Y:S01]  /*5bc70*/  @!P2 PLOP3.LUT P0, PT, PT, PT, PT, 0x8, 0x80 ;  /* 0x000000000080a81c */ /* 0x000fe20003f0e170 */
[----:B---3--:R-:W-:-:S02]  /*5bc80*/  @!P2 IMAD.MOV.U32 R15, RZ, RZ, 0x5368 ;  /* 0x00005368ff0fa424 */ /* 0x008fc400078e00ff */
[----:B------:R-:W-:-:S08]  /*5bc90*/  @!P2 IMAD.MOV.U32 R8, RZ, RZ, RZ ;  /* 0x000000ffff08a224 */ /* 0x000fd000078e00ff */
        /* <DEDUP_REMOVED lines=8> */
[----:B--2---:R-:W-:-:S05]  /*5bd20*/  IMAD.WIDE R12, R5, 0x10, R8 ;  /* 0x00000010050c7825 */ /* 0x004fca00078e0208 */
[----:B------:R-:W2:Y:S01]  /*5bd30*/  LD.E R8, desc[UR4][R12.64+0xc] ;  /* 0x00000c040c087980 */ /* 0x000ea2000c101900 */
[C---:B-----5:R-:W-:Y:S02]  /*5bd40*/  ISETP.GT.AND P1, PT, R7.reuse, -0x1, PT ;  /* 0xffffffff0700780c */ /* 0x060fe40003f24270 */
        /* <DEDUP_REMOVED lines=16> */
.L_x_1681:
[----:B------:R-:W0:Y:S02]  /*5be50*/  LDS.64 R12, [R9+0x8] ;  /* 0x00000800090c7984 */ /* 0x000e240000000a00 */
[----:B0-----:R-:W-:-:S05]  /*5be60*/  IADD3 R14, P0, PT, R12, 0x30, RZ ;  /* 0x000000300c0e7810 */ /* 0x001fca0007f1e0ff */
[----:B------:R-:W-:-:S07]  /*5be70*/  IMAD.X R15, RZ, RZ, R13, P0 ;  /* 0x000000ffff0f7224 */ /* 0x000fce00000e060d */
[----:B------:R-:W0:Y:S02]  /*5be80*/  ATOMS.CAST.SPIN.64 P0, [R9+0x8], R12, R14 ;  /* 0x0000080c0900758d */ /* 0x000e24000180040e */
[----:B0-----:R-:W-:Y:S05]  /*5be90*/  @!P0 BRA `(.L_x_1681) ;  /* 0xfffffffc00ec8947 */ /* 0x001fea000383ffff */
[----:B------:R-:W-:Y:S05]  /*5bea0*/  BSYNC B4 ;  /* 0x0000000000047941 */ /* 0x000fea0003800000 */
.L_x_1680:
[----:B------:R-:W-:Y:S02]  /*5beb0*/  IMAD.MOV.U32 R14, RZ, RZ, R12 ;  /* 0x000000ffff0e7224 */ /* 0x000fe400078e000c */
[----:B------:R-:W-:Y:S01]  /*5bec0*/  IMAD.MOV.U32 R15, RZ, RZ, R13 ;  /* 0x000000ffff0f7224 */ /* 0x000fe200078e000d */
[----:B------:R-:W-:Y:S06]  /*5bed0*/  BRA `(.L_x_1678) ;  /* 0x0000000000187947 */ /* 0x000fec0003800000 */
.L_x_1679:
[----:B------:R-:W-:Y:S02]  /*5bee0*/  R2UR UR4, R36 ;  /* 0x00000000240472ca */ /* 0x000fe400000e0000 */
[----:B------:R-:W-:-:S13]  /*5bef0*/  R2UR UR5, R37 ;  /* 0x00000000250572ca */ /* 0x000fda00000e0000 */
[----:B------:R-:W2:Y:S02]  /*5bf00*/  LD.E.64 R14, desc[UR4][R30.64+0x8] ;  /* 0x000008041e0e7980 */ /* 0x000ea4000c101b00 */
[----:B--2---:R-:W-:-:S05]  /*5bf10*/  IADD3 R12, P0, PT, R14, 0x30, RZ ;  /* 0x000000300e0c7810 */ /* 0x004fca0007f1e0ff */
[----:B------:R-:W-:-:S05]  /*5bf20*/  IMAD.X R13, RZ, RZ, R15, P0 ;  /* 0x000000ffff0d7224 */ /* 0x000fca00000e060f */
[----:B------:R0:W-:Y:S03]  /*5bf30*/  ST.E.64 desc[UR4][R30.64+0x8], R12 ;  /* 0x0000080c1e007985 */ /* 0x0001e6000c101b04 */
.L_x_1678:
[----:B------:R-:W-:Y:S05]  /*5bf40*/  BSYNC B3 ;  /* 0x0000000000037941 */ /* 0x000fea0003800000 */
.L_x_1677:
        /* <DEDUP_REMOVED lines=54> */
.L_x_1683:
[----:B------:R-:W-:Y:S05]  /*5c2b0*/  BSYNC B3 ;  /* 0x0000000000037941 */ /* 0x000fea0003800000 */
.L_x_1682:
[----:B------:R-:W-:Y:S01]  /*5c2c0*/  BSSY B3, `(.L_x_1684) ;  /* 0x0000028000037945 */ /* 0x000fe20003800000 */
[----:B------:R-:W-:Y:S02]  /*5c2d0*/  IMAD.MOV.U32 R15, RZ, RZ, RZ ;  /* 0x000000ffff0f7224 */ /* 0x000fe400078e00ff */
        /* <DEDUP_REMOVED lines=15> */
[----:B--2---:R-:W2:Y:S02]  /*5c3d0*/  LD.E R9, desc[UR6][R28.64] ;  /* 0x000000061c097980 */ /* 0x004ea4000c101900 */
[----:B--2---:R-:W-:-:S13]  /*5c3e0*/  ISETP.NE.AND P0, PT, R9, RZ, PT ;  /* 0x000000ff0900720c */ /* 0x004fda0003f05270 */
[----:B---3--:R-:W-:Y:S05]  /*5c3f0*/  @P0 BRA `(.L_x_1685) ;  /* 0x0000000000500947 */ /* 0x008fea0003800000 */
[----:B------:R-:W1:Y:S01]  /*5c400*/  LDS.64 R8, [R0] ;  /* 0x0000000000087984 */ /* 0x000e620000000a00 */
[C---:B------:R-:W-:Y:S02]  /*5c410*/  R2UR UR4, R36.reuse ;  /* 0x00000000240472ca */ /* 0x040fe400000e0000 */
[C---:B------:R-:W-:Y:S02]  /*5c420*/  R2UR UR5, R37.reuse ;  /* 0x00000000250572ca */ /* 0x040fe400000e0000 */
[----:B------:R-:W-:Y:S02]  /*5c430*/  R2UR UR6, R36 ;  /* 0x00000000240672ca */ /* 0x000fe400000e0000 */
[----:B------:R-:W-:Y:S01]  /*5c440*/  R2UR UR7, R37 ;  /* 0x00000000250772ca */ /* 0x000fe200000e0000 */
[----:B-1----:R-:W-:-:S08]  /*5c450*/  IMAD.WIDE R8, R27, 0x10, R8 ;  /* 0x000000101b087825 */ /* 0x002fd000078e0208 */
[----:B------:R3:W-:Y:S04]  /*5c460*/  ST.E desc[UR4][R8.64+0x24], R7 ;  /* 0x0000240708007985 */ /* 0x0007e8000c101904 */
[----:B------:R-:W2:Y:S02]  /*5c470*/  LD.E R10, desc[UR6][R28.64] ;  /* 0x000000061c0a7980 */ /* 0x000ea4000c101900 */
        /* <DEDUP_REMOVED lines=10> */
[----:B--2---:R-:W-:-:S04]  /*5c520*/  ISETP.NE.AND P0, PT, R10, RZ, PT ;  /* 0x000000ff0a00720c */ /* 0x004fc80003f05270 */
[----:B---3--:R-:W-:-:S09]  /*5c530*/  SEL R15, R27, RZ, !P0 ;  /* 0x000000ff1b0f7207 */ /* 0x008fd20004000000 */
.L_x_1685:
[----:B------:R-:W-:Y:S05]  /*5c540*/  BSYNC B3 ;  /* 0x0000000000037941 */ /* 0x000fea0003800000 */
.L_x_1684:
[----:B------:R-:W-:Y:S01]  /*5c550*/  R2UR UR4, R36 ;  /* 0x00000000240472ca */ /* 0x000fe200000e0000 */
[----:B------:R-:W-:Y:S01]  /*5c560*/  IMAD.MOV.U32 R8, RZ, RZ, RZ ;  /* 0x000000ffff087224 */ /* 0x000fe200078e00ff */
[----:B------:R-:W-:Y:S02]  /*5c570*/  R2UR UR5, R37 ;  /* 0x00000000250572ca */ /* 0x000fe400000e0000 */
[----:B------:R-:W-:-:S11]  /*5c580*/  ISETP.EQ.AND P0, PT, R15, RZ, PT ;  /* 0x000000ff0f00720c */ /* 0x000fd60003f02270 */
[----:B------:R3:W-:Y:S01]  /*5c590*/  ST.E desc[UR4][R28.64], R15 ;  /* 0x0000000f1c007985 */ /* 0x0007e2000c101904 */
[----:B------:R-:W-:Y:S05]  /*5c5a0*/  BRA `(.L_x_1675) ;  /* 0x00000000001c7947 */ /* 0x000fea0003800000 */
.L_x_1676:
[----:B------:R-:W-:Y:S02]  /*5c5b0*/  LEA R9, R7, 0x20, 0x2 ;  /* 0x0000002007097811 */ /* 0x000fe400078e10ff */
[----:B------:R-:W-:Y:S02]  /*5c5c0*/  R2UR UR4, R36 ;  /* 0x00000000240472ca */ /* 0x000fe400000e0000 */
[----:B------:R-:W-:Y:S02]  /*5c5d0*/  R2UR UR5, R37 ;  /* 0x00000000250572ca */ /* 0x000fe400000e0000 */
[----:B------:R-:W-:-:S05]  /*5c5e0*/  IADD3 R8, P0, PT, R12, R9, RZ ;  /* 0x000000090c087210 */ /* 0x000fca0007f1e0ff */
[----:B------:R-:W-:-:S06]  /*5c5f0*/  IMAD.X R9, RZ, RZ, R13, P0 ;  /* 0x000000ffff097224 */ /* 0x000fcc00000e060d */
[----:B------:R1:W5:Y:S01]  /*5c600*/  LD.E.S8 R8, desc[UR4][R8.64] ;  /* 0x0000000408087980 */ /* 0x000362000c101300 */
[----:B------:R-:W-:-:S13]  /*5c610*/  PLOP3.LUT P0, PT, PT, PT, PT, 0x80, 0x8 ;  /* 0x000000000008781c */ /* 0x000fda0003f0f070 */
.L_x_1675:
[----:B------:R-:W-:Y:S05]  /*5c620*/  BSYNC B2 ;  /* 0x0000000000027941 */ /* 0x000fea0003800000 */
.L_x_1674:
[----:B------:R-:W-:Y:S05]  /*5c630*/  @!P0 BREAK B1 ;  /* 0x0000000000018942 */ /* 0x000fea0003800000 */
[----:B------:R-:W-:Y:S01]  /*5c640*/  IMAD.MOV.U32 R0, RZ, RZ, RZ ;  /* 0x000000ffff007224 */ /* 0x000fe200078e00ff */
[----:B------:R-:W-:Y:S06]  /*5c650*/  @!P0 BRA `(.L_x_1672) ;  /* 0x00000000004c8947 */ /* 0x000fec0003800000 */
[----:B------:R-:W-:Y:S02]  /*5c660*/  VIADD R17, R17, 0x1 ;  /* 0x0000000111117836 */ /* 0x000fe40000000000 */
[----:B-----5:R-:W-:Y:S02]  /*5c670*/  IMAD R3, R3, 0x1f, R8 ;  /* 0x0000001f03037824 */ /* 0x020fe400078e0208 */
[----:B------:R-:W-:Y:S01]  /*5c680*/  VIADD R7, R7, 0x1 ;  /* 0x0000000107077836 */ /* 0x000fe20000000000 */
[----:B------:R-:W-:-:S13]  /*5c690*/  ISETP.NE.AND P0, PT, R17, R4, PT ;  /* 0x000000041100720c */ /* 0x000fda0003f05270 */
[----:B------:R-:W-:Y:S05]  /*5c6a0*/  @P0 BRA `(.L_x_1686) ;  /* 0xfffffff4005c0947 */ /* 0x000fea000383ffff */
[----:B------:R-:W-:Y:S05]  /*5c6b0*/  BSYNC B1 ;  /* 0x0000000000017941 */ /* 0x000fea0003800000 */
.L_x_1673:
[----:B------:R-:W4:Y:S01]  /*5c6c0*/  S2UR UR5, SR_CgaCtaId ;  /* 0x00000000000579c3 */ /* 0x000f220000008800 */
[----:B------:R-:W-:Y:S01]  /*5c6d0*/  UMOV UR4, 0x400 ;  /* 0x0000040000047882 */ /* 0x000fe20000000000 */
[----:B------:R-:W-:Y:S02]  /*5c6e0*/  R2UR UR6, R36 ;  /* 0x00000000240672ca */ /* 0x000fe400000e0000 */
[C---:B------:R-:W-:Y:S01]  /*5c6f0*/  R2UR UR7, R37.reuse ;  /* 0x00000000250772ca */ /* 0x040fe200000e0000 */
[----:B----4-:R-:W-:Y:S01]  /*5c700*/  ULEA UR4, UR5, UR4, 0x18 ;  /* 0x0000000405047291 */ /* 0x010fe2000f8ec0ff */
[----:B------:R-:W-:-:S08]  /*5c710*/  R2UR UR5, R37 ;  /* 0x00000000250572ca */ /* 0x000fd000000e0000 */
[----:B------:R-:W4:Y:S01]  /*5c720*/  LDS.64 R4, [UR4] ;  /* 0x00000004ff047984 */ /* 0x000f220008000a00 */
[----:B------:R-:W-:Y:S01]  /*5c730*/  R2UR UR4, R36 ;  /* 0x00000000240472ca */ /* 0x000fe200000e0000 */
[----:B----4-:R-:W-:-:S12]  /*5c740*/  IMAD.WIDE R4, R6, 0x10, R4 ;  /* 0x0000001006047825 */ /* 0x010fd800078e0204 */
[----:B------:R4:W-:Y:S04]  /*5c750*/  ST.E desc[UR4][R4.64+0x2c], R3 ;  /* 0x00002c0304007985 */ /* 0x0009e8000c101904 */
[----:B---3--:R-:W3:Y:S02]  /*5c760*/  LD.E R15, desc[UR6][R28.64] ;  /* 0x000000061c0f7980 */ /* 0x008ee4000c101900 */
[----:B---3--:R-:W-:-:S04]  /*5c770*/  ISETP.NE.AND P0, PT, R15, RZ, PT ;  /* 0x000000ff0f00720c */ /* 0x008fc80003f05270 */
[----:B----4-:R-:W-:-:S09]  /*5c780*/  SEL R0, R3, RZ, !P0 ;  /* 0x000000ff03007207 */ /* 0x010fd20004000000 */
.L_x_1672:
[----:B------:R-:W-:Y:S05]  /*5c790*/  BSYNC B0 ;  /* 0x0000000000007941 */ /* 0x000fea0003800000 */
.L_x_1670:
[----:B------:R-:W-:Y:S01]  /*5c7a0*/  ISETP.NE.AND P0, PT, R15, RZ, PT ;  /* 0x000000ff0f00720c */ /* 0x000fe20003f05270 */
[----:B------:R-:W-:-:S12]  /*5c7b0*/  IMAD.MOV.U32 R4, RZ, RZ, RZ ;  /* 0x000000ffff047224 */ /* 0x000fd800078e00ff */
[----:B------:R-:W-:Y:S05]  /*5c7c0*/  @P0 BRA `(.L_x_1166) ;  /* 0x00000a4800040947 */ /* 0x000fea0003800000 */
[----:B------:R-:W4:Y:S01]  /*5c7d0*/  S2UR UR5, SR_CgaCtaId ;  /* 0x00000000000579c3 */ /* 0x000f220000008800 */
[----:B------:R-:W-:Y:S01]  /*5c7e0*/  UMOV UR4, 0x400 ;  /* 0x0000040000047882 */ /* 0x000fe20000000000 */
[----:B------:R-:W-:Y:S01]  /*5c7f0*/  R2UR UR6, R36 ;  /* 0x00000000240672ca */ /* 0x000fe200000e0000 */
[----:B------:R-:W-:Y:S01]  /*5c800*/  IMAD.MOV.U32 R6, RZ, RZ, 0xa0 ;  /* 0x000000a0ff067424 */ /* 0x000fe200078e00ff */
[----:B------:R-:W-:Y:S01]  /*5c810*/  R2UR UR7, R37 ;  /* 0x00000000250772ca */ /* 0x000fe200000e0000 */
[----:B-----5:R-:W-:Y:S01]  /*5c820*/  IMAD.MOV.U32 R7, RZ, RZ, 0x0 ;  /* 0x00000000ff077424 */ /* 0x020fe200078e00ff */
[----:B----4-:R-:W-:-:S06]  /*5c830*/  ULEA UR4, UR5, UR4, 0x18 ;  /* 0x0000000405047291 */ /* 0x010fcc000f8ec0ff */
[----:B------:R-:W-:-:S05]  /*5c840*/  IMAD.U32 R16, RZ, RZ, UR4 ;  /* 0x00000004ff107e24 */ /* 0x000fca000f8e00ff */
[----:B------:R4:W0:Y:S04]  /*5c850*/  LDS.64 R4, [R16+0x8] ;  /* 0x0000080010047984 */ /* 0x0008280000000a00 */
[----:B------:R3:W2:Y:S01]  /*5c860*/  ATOM.E.ADD.64.STRONG.GPU P0, R6, desc[UR6][R30.64+0x8], R6 ;  /* 0x800008061e06798a */ /* 0x0006a2000810f506 */
[----:B------:R-:W-:Y:S01]  /*5c870*/  BSSY B0, `(.L_x_1687) ;  /* 0x0000016000007945 */ /* 0x000fe20003800000 */
[----:B--2---:R-:W-:Y:S02]  /*5c880*/  IMAD.MOV.U32 R8, RZ, RZ, R6 ;  /* 0x000000ffff087224 */ /* 0x004fe400078e0006 */
[----:B01----:R-:W-:Y:S01]  /*5c890*/  IMAD.MOV.U32 R9, RZ, RZ, R7 ;  /* 0x000000ffff097224 */ /* 0x003fe200078e0007 */
[----:B---34-:R-:W-:Y:S06]  /*5c8a0*/  @P0 BRA `(.L_x_1688) ;  /* 0x0000000000480947 */ /* 0x018fec0003800000 */
[----:B------:R-:W0:Y:S02]  /*5c8b0*/  QSPC.E.S P0, RZ, [R30+0x8] ;  /* 0x000008001eff73aa */ /* 0x000e240000000500 */
[----:B0-----:R-:W-:Y:S05]  /*5c8c0*/  @!P0 BRA `(.L_x_1689) ;  /* 0x0000000000288947 */ /* 0x001fea0003800000 */
[----:B------:R-:W-:Y:S01]  /*5c8d0*/  IMAD.MOV.U32 R6, RZ, RZ, R30 ;  /* 0x000000ffff067224 */ /* 0x000fe200078e001e */
[----:B------:R-:W-:Y:S04]  /*5c8e0*/  BSSY B1, `(.L_x_1690) ;  /* 0x0000007000017945 */ /* 0x000fe80003800000 */
[----:B------:R-:W-:-:S07]  /*5c8f0*/  MOV R7, R6 ;  /* 0x0000000600077202 */ /* 0x000fce0000000f00 */
.L_x_1691:
[----:B------:R-:W0:Y:S02]  /*5c900*/  LDS.64 R8, [R7+0x8] ;  /* 0x0000080007087984 */ /* 0x000e240000000a00 */
[----:B0-----:R-:W-:-:S05]  /*5c910*/  IADD3 R10, P0, PT, R8, 0xa0, RZ ;  /* 0x000000a0080a7810 */ /* 0x001fca0007f1e0ff */
[----:B------:R-:W-:-:S07]  /*5c920*/  IMAD.X R11, RZ, RZ, R9, P0 ;  /* 0x000000ffff0b7224 */ /* 0x000fce00000e0609 */
[----:B------:R-:W0:Y:S02]  /*5c930*/  ATOMS.CAST.SPIN.64 P0, [R7+0x8], R8, R10 ;  /* 0x000008080700758d */ /* 0x000e24000180040a */
[----:B0-----:R-:W-:Y:S05]  /*5c940*/  @!P0 BRA `(.L_x_1691) ;  /* 0xfffffffc00ec8947 */ /* 0x001fea000383ffff */
[----:B------:R-:W-:Y:S05]  /*5c950*/  BSYNC B1 ;  /* 0x0000000000017941 */ /* 0x000fea0003800000 */
.L_x_1690:
[----:B------:R-:W-:Y:S05]  /*5c960*/  BRA `(.L_x_1688) ;  /* 0x0000000000187947 */ /* 0x000fea0003800000 */
.L_x_1689:
[----:B------:R-:W-:Y:S02]  /*5c970*/  R2UR UR4, R36 ;  /* 0x00000000240472ca */ /* 0x000fe400000e0000 */
[----:B------:R-:W-:-:S13]  /*5c980*/  R2UR UR5, R37 ;  /* 0x00000000250572ca */ /* 0x000fda00000e0000 */
[----:B------:R-:W2:Y:S02]  /*5c990*/  LD.E.64 R8, desc[UR4][R30.64+0x8] ;  /* 0x000008041e087980 */ /* 0x000ea4000c101b00 */
[----:B--2---:R-:W-:-:S05]  /*5c9a0*/  IADD3 R6, P0, PT, R8, 0xa0, RZ ;  /* 0x000000a008067810 */ /* 0x004fca0007f1e0ff */
[----:B------:R-:W-:-:S05]  /*5c9b0*/  IMAD.X R7, RZ, RZ, R9, P0 ;  /* 0x000000ffff077224 */ /* 0x000fca00000e0609 */
[----:B------:R0:W-:Y:S03]  /*5c9c0*/  ST.E.64 desc[UR4][R30.64+0x8], R6 ;  /* 0x000008061e007985 */ /* 0x0001e6000c101b04 */
.L_x_1688:
[----:B------:R-:W-:Y:S05]  /*5c9d0*/  BSYNC B0 ;  /* 0x0000000000007941 */ /* 0x000fea0003800000 */
.L_x_1687:
[C---:B------:R-:W-:Y:S01]  /*5c9e0*/  IADD3 R3, P1, PT, R8.reuse, 0xa8, RZ ;  /* 0x000000a808037810 */ /* 0x040fe20007f3e0ff */
[----:B------:R-:W-:Y:S01]  /*5c9f0*/  BSSY B0, `(.L_x_1692) ;  /* 0x0000159000007945 */ /* 0x000fe20003800000 */
[--C-:B0-----:R-:W-:Y:S02]  /*5ca00*/  SHF.R.U64 R6, R8, 0x4, R9.reuse ;  /* 0x0000000408067819 */ /* 0x101fe40000001209 */
        /* <DEDUP_REMOVED lines=10> */
[----:B------:R-:W1:Y:S01]  /*5cab0*/  LDS.64 R8, [R16] ;  /* 0x0000000010087984 */ /* 0x000e620000000a00 */
[----:B------:R-:W-:Y:S01]  /*5cac0*/  IMAD.WIDE R4, R6, 0x10, RZ ;  /* 0x0000001006047825 */ /* 0x000fe200078e02ff */
[C---:B------:R-:W-:Y:S02]  /*5cad0*/  R2UR UR8, R36.reuse ;  /* 0x00000000240872ca */ /* 0x040fe400000e0000 */
[C---:B------:R-:W-:Y:S01]  /*5cae0*/  R2UR UR9, R37.reuse ;  /* 0x00000000250972ca */ /* 0x040fe200000e0000 */
[----:B------:R-:W-:Y:S01]  /*5caf0*/  IMAD.MOV.U32 R10, RZ, RZ, 0x1 ;  /* 0x00000001ff0a7424 */ /* 0x000fe200078e00ff */
[C---:B------:R-:W-:Y:S01]  /*5cb00*/  R2UR UR12, R36.reuse ;  /* 0x00000000240c72ca */ /* 0x040fe200000e0000 */
[----:B------:R-:W-:Y:S01]  /*5cb10*/  IMAD.MOV.U32 R13, RZ, RZ, 0x10ef ;  /* 0x000010efff0d7424 */ /* 0x000fe200078e00ff */
[C---:B------:R-:W-:Y:S01]  /*5cb20*/  R2UR UR13, R37.reuse ;  /* 0x00000000250d72ca */ /* 0x040fe200000e0000 */
[----:B------:R-:W-:Y:S01]  /*5cb30*/  IMAD.MOV.U32 R11, RZ, RZ, 0xa0 ;  /* 0x000000a0ff0b7424 */ /* 0x000fe200078e00ff */
[C---:B------:R-:W-:Y:S01]  /*5cb40*/  R2UR UR14, R36.reuse ;  /* 0x00000000240e72ca */ /* 0x040fe200000e0000 */
[----:B------:R-:W-:Y:S01]  /*5cb50*/  IMAD.MOV.U32 R15, RZ, RZ, 0x20 ;  /* 0x00000020ff0f7424 */ /* 0x000fe200078e00ff */
[C---:B------:R-:W-:Y:S01]  /*5cb60*/  R2UR UR15, R37.reuse ;  /* 0x00000000250f72ca */ /* 0x040fe200000e0000 */
[----:B0-----:R-:W-:Y:S01]  /*5cb70*/  IMAD.MOV.U32 R3, RZ, RZ, 0x1 ;  /* 0x00000001ff037424 */ /* 0x001fe200078e00ff */
[C---:B------:R-:W-:Y:S01]  /*5cb80*/  R2UR UR10, R36.reuse ;  /* 0x00000000240a72ca */ /* 0x040fe200000e0000 */
[----:B------:R-:W-:Y:S01]  /*5cb90*/  IMAD.MOV.U32 R7, RZ, RZ, R4 ;  /* 0x000000ffff077224 */ /* 0x000fe200078e0004 */
[----:B------:R-:W-:Y:S01]  /*5cba0*/  R2UR UR11, R37 ;  /* 0x00000000250b72ca */ /* 0x000fe200000e0000 */
[----:B------:R-:W-:Y:S01]  /*5cbb0*/  IMAD.MOV.U32 R17, RZ, RZ, R5 ;  /* 0x000000ffff117224 */ /* 0x000fe200078e0005 */
[----:B------:R-:W-:-:S02]  /*5cbc0*/  R2UR UR4, R36 ;  /* 0x00000000240472ca */ /* 0x000fc400000e0000 */
[C---:B------:R-:W-:Y:S02]  /*5cbd0*/  R2UR UR5, R37.reuse ;  /* 0x00000000250572ca */ /* 0x040fe400000e0000 */
[----:B------:R-:W-:Y:S02]  /*5cbe0*/  R2UR UR6, R36 ;  /* 0x00000000240672ca */ /* 0x000fe400000e0000 */
[----:B------:R-:W-:Y:S02]  /*5cbf0*/  R2UR UR7, R37 ;  /* 0x00000000250772ca */ /* 0x000fe400000e0000 */
[----:B-1----:R-:W-:-:S05]  /*5cc00*/  IADD3 R8, P0, PT, R8, R4, RZ ;  /* 0x0000000408087210 */ /* 0x002fca0007f1e0ff */
[----:B------:R-:W-:-:S05]  /*5cc10*/  IMAD.X R9, R9, 0x1, R5, P0 ;  /* 0x0000000109097824 */ /* 0x000fca00000e0605 */
[----:B------:R0:W-:Y:S04]  /*5cc20*/  ST.E desc[UR8][R8.64+0x4], R13 ;  /* 0x0000040d08007985 */ /* 0x0001e8000c101908 */
[----:B------:R0:W-:Y:S04]  /*5cc30*/  ST.E desc[UR12][R8.64+0x8], R11 ;  /* 0x0000080b08007985 */ /* 0x0001e8000c10190c */
[----:B------:R0:W-:Y:S04]  /*5cc40*/  ST.E desc[UR14][R8.64+0xc], R15 ;  /* 0x00000c0f08007985 */ /* 0x0001e8000c10190e */
[----:B------:R0:W-:Y:S04]  /*5cc50*/  ST.E.U8 desc[UR10][R8.64+0x3], R10 ;  /* 0x0000030a08007985 */ /* 0x0001e8000c10110a */
[----:B------:R0:W-:Y:S04]  /*5cc60*/  ST.E.U8 desc[UR4][R8.64], RZ ;  /* 0x000000ff08007985 */ /* 0x0001e8000c101104 */
[----:B------:R0:W-:Y:S02]  /*5cc70*/  ST.E.U8 desc[UR6][R8.64+0x1], RZ ;  /* 0x000001ff08007985 */ /* 0x0001e4000c101106 */
.L_x_1719:
[----:B0123--:R-:W0:Y:S01]  /*5cc80*/  LDS.128 R8, [R16] ;  /* 0x0000000010087984 */ /* 0x00fe220000000c00 */
[----:B------:R-:W-:Y:S05]  /*5cc90*/  YIELD ;  /* 0x0000000000007946 */ /* 0x000fea0003800000 */
[----:B------:R-:W-:Y:S02]  /*5cca0*/  R2UR UR4, R36 ;  /* 0x00000000240472ca */ /* 0x000fe400000e0000 */
[----:B------:R-:W-:Y:S02]  /*5ccb0*/  R2UR UR5, R37 ;  /* 0x00000000250572ca */ /* 0x000fe400000e0000 */
[----:B0-----:R-:W-:-:S05]  /*5ccc0*/  IADD3 R12, P0, PT, R4, R8, RZ ;  /* 0x00000008040c7210 */ /* 0x001fca0007f1e0ff */
[----:B------:R-:W-:-:S06]  /*5ccd0*/  IMAD.X R13, R5, 0x1, R9, P0 ;  /* 0x00000001050d7824 */ /* 0x000fcc00000e0609 */
        /* <DEDUP_REMOVED lines=22> */
.L_x_1700:
[----:B------:R-:W0:Y:S02]  /*5ce40*/  LDS.64 R12, [R9+0x8] ;  /* 0x00000800090c7984 */ /* 0x000e240000000a00 */
[----:B0-----:R-:W-:-:S05]  /*5ce50*/  IADD3 R14, P0, PT, R12, 0x30, RZ ;  /* 0x000000300c0e7810 */ /* 0x001fca0007f1e0ff */
[----:B------:R-:W-:-:S07]  /*5ce60*/  IMAD.X R15, RZ, RZ, R13, P0 ;  /* 0x000000ffff0f7224 */ /* 0x000fce00000e060d */
[----:B------:R-:W0:Y:S02]  /*5ce70*/  ATOMS.CAST.SPIN.64 P0, [R9+0x8], R12, R14 ;  /* 0x0000080c0900758d */ /* 0x000e24000180040e */
[----:B0-----:R-:W-:Y:S05]  /*5ce80*/  @!P0 BRA `(.L_x_1700) ;  /* 0xfffffffc00ec8947 */ /* 0x001fea000383ffff */
[----:B------:R-:W-:Y:S05]  /*5ce90*/  BSYNC B3 ;  /* 0x0000000000037941 */ /* 0x000fea0003800000 */
.L_x_1699:
[----:B------:R-:W-:Y:S02]  /*5cea0*/  IMAD.MOV.U32 R14, RZ, RZ, R12 ;  /* 0x000000ffff0e7224 */ /* 0x000fe400078e000c */
[----:B------:R-:W-:Y:S01]  /*5ceb0*/  IMAD.MOV.U32 R15, RZ, RZ, R13 ;  /* 0x000000ffff0f7224 */ /* 0x000fe200078e000d */
[----:B------:R-:W-:Y:S06]  /*5cec0*/  BRA `(.L_x_1697) ;  /* 0x0000000000187947 */ /* 0x000fec0003800000 */
.L_x_1698:
[----:B------:R-:W-:Y:S02]  /*5ced0*/  R2UR UR4, R36 ;  /* 0x00000000240472ca */ /* 0x000fe400000e0000 */
[----:B------:R-:W-:-:S13]  /*5cee0*/  R2UR UR5, R37 ;  /* 0x00000000250572ca */ /* 0x000fda00000e0000 */
[----:B------:R-:W2:Y:S02]  /*5cef0*/  LD.E.64 R14, desc[UR4][R30.64+0x8] ;  /* 0x000008041e0e7980 */ /* 0x000ea4000c101b00 */
[----:B--2---:R-:W-:-:S05]  /*5cf00*/  IADD3 R12, P0, PT, R14, 0x30, RZ ;  /* 0x000000300e0c7810 */ /* 0x004fca0007f1e0ff */
[----:B------:R-:W-:-:S05]  /*5cf10*/  IMAD.X R13, RZ, RZ, R15, P0 ;  /* 0x000000ffff0d7224 */ /* 0x000fca00000e060f */
[----:B------:R0:W-:Y:S03]  /*5cf20*/  ST.E.64 desc[UR4][R30.64+0x8], R12 ;  /* 0x0000080c1e007985 */ /* 0x0001e6000c101b04 */
.L_x_1697:
[----:B------:R-:W-:Y:S05]  /*5cf30*/  BSYNC B2 ;  /* 0x0000000000027941 */ /* 0x000fea0003800000 */
.L_x_1696:
        /* <DEDUP_REMOVED lines=54> */
.L_x_1702:
[----:B------:R-:W-:Y:S05]  /*5d2a0*/  BSYNC B2 ;  /* 0x0000000000027941 */ /* 0x000fea0003800000 */
.L_x_1701:
[----:B------:R-:W-:Y:S01]  /*5d2b0*/  BSSY B2, `(.L_x_1703) ;  /* 0x0000028000027945 */ /* 0x000fe20003800000 */
[----:B-1----:R-:W-:Y:S02]  /*5d2c0*/  IMAD.MOV.U32 R9, RZ, RZ, RZ ;  /* 0x000000ffff097224 */ /* 0x002fe400078e00ff */
[----:B------:R-:W-:Y:S01]  /*5d2d0*/  @!P0 IMAD.MOV.U32 R33, RZ, RZ, -0x1 ;  /* 0xffffffffff218424 */ /* 0x000fe200078e00ff */
[----:B------:R-:W-:Y:S06]  /*5d2e0*/  @!P1 BRA `(.L_x_1704) ;  /* 0x0000000000909947 */ /* 0x000fec0003800000 */
[----:B------:R-:W-:-:S13]  /*5d2f0*/  ISETP.NE.AND P0, PT, R33, -0x1, PT ;  /* 0xffffffff2100780c */ /* 0x000fda0003f05270 */
[----:B------:R-:W-:Y:S01]  /*5d300*/  @!P0 R2UR UR4, R36 ;  /* 0x00000000240482ca */ /* 0x000fe200000e0000 */
[----:B------:R-:W-:Y:S01]  /*5d310*/  @!P0 IMAD.MOV.U32 R11, RZ, RZ, 0x5368 ;  /* 0x00005368ff0b8424 */ /* 0x000fe200078e00ff */
[----:B------:R-:W-:-:S13]  /*5d320*/  @!P0 R2UR UR5, R37 ;  /* 0x00000000250582ca */ /* 0x000fda00000e0000 */
[----:B------:R1:W-:Y:S01]  /*5d330*/  @!P0 ST.E desc[UR4][R28.64], R11 ;  /* 0x0000000b1c008985 */ /* 0x0003e2000c101904 */
[----:B------:R-:W-:Y:S05]  /*5d340*/  @!P0 BRA `(.L_x_1704) ;  /* 0x0000000000788947 */ /* 0x000fea0003800000 */
[----:B-1----:R-:W1:Y:S01]  /*5d350*/  LDS.64 R10, [R8] ;  /* 0x00000000080a7984 */ /* 0x002e620000000a00 */
        /* <DEDUP_REMOVED lines=29> */
.L_x_1704:
[----:B------:R-:W-:Y:S05]  /*5d530*/  BSYNC B2 ;  /* 0x0000000000027941 */ /* 0x000fea0003800000 */
.L_x_1703:
[----:B------:R-:W-:Y:S02]  /*5d540*/  R2UR UR4, R36 ;  /* 0x00000000240472ca */ /* 0x000fe400000e0000 */
[----:B------:R-:W-:-:S13]  /*5d550*/  R2UR UR5, R37 ;  /* 0x00000000250572ca */ /* 0x000fda00000e0000 */
[----:B------:R2:W-:Y:S01]  /*5d560*/  ST.E desc[UR4][R28.64], R9 ;  /* 0x000000091c007985 */ /* 0x0005e2000c101904 */
[----:B------:R-:W-:Y:S05]  /*5d570*/  BRA `(.L_x_1705) ;  /* 0x0000000000147947 */ /* 0x000fea0003800000 */
.L_x_1695:
[----:B------:R-:W-:Y:S02]  /*5d580*/  R2UR UR4, R36 ;  /* 0x00000000240472ca */ /* 0x000fe400000e0000 */
[----:B------:R-:W-:Y:S02]  /*5d590*/  R2UR UR5, R37 ;  /* 0x00000000250572ca */ /* 0x000fe400000e0000 */
[----:B------:R-:W-:-:S05]  /*5d5a0*/  IADD3 R8, P0, PT, R8, R7, RZ ;  /* 0x0000000708087210 */ /* 0x000fca0007f1e0ff */
[----:B------:R-:W-:-:S06]  /*5d5b0*/  IMAD.X R9, R9, 0x1, R17, P0 ;  /* 0x0000000109097824 */ /* 0x000fcc00000e0611 */
[----:B------:R0:W-:Y:S02]  /*5d5c0*/  ST.E desc[UR4][R8.64+0x20], RZ ;  /* 0x000020ff08007985 */ /* 0x0001e4000c101904 */
.L_x_1705:
[----:B------:R-:W-:Y:S05]  /*5d5d0*/  BSYNC B1 ;  /* 0x0000000000017941 */ /* 0x000fea0003800000 */
.L_x_1694:
[----:B------:R-:W3:Y:S01]  /*5d5e0*/  S2UR UR5, SR_CgaCtaId ;  /* 0x00000000000579c3 */ /* 0x000ee20000008800 */
[----:B------:R-:W-:Y:S02]  /*5d5f0*/  UMOV UR4, 0x400 ;  /* 0x0000040000047882 */ /* 0x000fe40000000000 */
[----:B---3--:R-:W-:Y:S01]  /*5d600*/  ULEA UR4, UR5, UR4, 0x18 ;  /* 0x0000000405047291 */ /* 0x008fe2000f8ec0ff */
[----:B------:R-:W-:-:S05]  /*5d610*/  R2UR UR5, R37 ;  /* 0x00000000250572ca */ /* 0x000fca00000e0000 */
[----:B------:R-:W-:Y:S01]  /*5d620*/  IMAD.U32 R16, RZ, RZ, UR4 ;  /* 0x00000004ff107e24 */ /* 0x000fe2000f8e00ff */
[----:B------:R-:W-:-:S04]  /*5d630*/  R2UR UR4, R36 ;  /* 0x00000000240472ca */ /* 0x000fc800000e0000 */
[----:B012---:R-:W0:Y:S02]  /*5d640*/  LDS.128 R8, [R16] ;  /* 0x0000000010087984 */ /* 0x007e240000000c00 */
[----:B0-----:R-:W-:-:S05]  /*5d650*/  IADD3 R12, P0, PT, R4, R8, RZ ;  /* 0x00000008040c7210 */ /* 0x001fca0007f1e0ff */
[----:B------:R-:W-:-:S05]  /*5d660*/  IMAD.X R13, R5, 0x1, R9, P0 ;  /* 0x00000001050d7824 */ /* 0x000fca00000e0609 */
        /* <DEDUP_REMOVED lines=18> */
.L_x_1712:
[----:B------:R-:W0:Y:S02]  /*5d790*/  LDS.64 R12, [R9+0x8] ;  /* 0x00000800090c7984 */ /* 0x000e240000000a00 */
[----:B0-----:R-:W-:-:S05]  /*5d7a0*/  IADD3 R14, P0, PT, R12, 0x30, RZ ;  /* 0x000000300c0e7810 */ /* 0x001fca0007f1e0ff */
[----:B------:R-:W-:-:S07]  /*5d7b0*/  IMAD.X R15, RZ, RZ, R13, P0 ;  /* 0x000000ffff0f7224 */ /* 0x000fce00000e060d */
[----:B------:R-:W0:Y:S02]  /*5d7c0*/  ATOMS.CAST.SPIN.64 P0, [R9+0x8], R12, R14 ;  /* 0x0000080c0900758d */ /* 0x000e24000180040e */
[----:B0-----:R-:W-:Y:S05]  /*5d7d0*/  @!P0 BRA `(.L_x_1712) ;  /* 0xfffffffc00ec8947 */ /* 0x001fea000383ffff */
[----:B------:R-:W-:Y:S05]  /*5d7e0*/  BSYNC B3 ;  /* 0x0000000000037941 */ /* 0x000fea0003800000 */
.L_x_1711:
[----:B------:R-:W-:Y:S05]  /*5d7f0*/  BRA `(.L_x_1709) ;  /* 0x0000000000187947 */ /* 0x000fea0003800000 */
.L_x_1710:
[----:B------:R-:W-:Y:S02]  /*5d800*/  R2UR UR4, R36 ;  /* 0x00000000240472ca */ /* 0x000fe400000e0000 */
[----:B------:R-:W-:-:S13]  /*5d810*/  R2UR UR5, R37 ;  /* 0x00000000250572ca */ /* 0x000fda00000e0000 */
[----:B------:R-:W2:Y:S02]  /*5d820*/  LD.E.64 R12, desc[UR4][R30.64+0x8] ;  /* 0x000008041e0c7980 */ /* 0x000ea4000c101b00 */
[----:B--2---:R-:W-:-:S05]  /*5d830*/  IADD3 R8, P0, PT, R12, 0x30, RZ ;  /* 0x000000300c087810 */ /* 0x004fca0007f1e0ff */
[----:B------:R-:W-:-:S05]  /*5d840*/  IMAD.X R9, RZ, RZ, R13, P0 ;  /* 0x000000ffff097224 */ /* 0x000fca00000e060d */
[----:B------:R0:W-:Y:S03]  /*5d850*/  ST.E.64 desc[UR4][R30.64+0x8], R8 ;  /* 0x000008081e007985 */ /* 0x0001e6000c101b04 */
.L_x_1709:
[----:B------:R-:W-:Y:S05]  /*5d860*/  BSYNC B2 ;  /* 0x0000000000027941 */ /* 0x000fea0003800000 */
.L_x_1708:
        /* <DEDUP_REMOVED lines=51> */
.L_x_1714:
[----:B------:R-:W-:Y:S01]  /*5dba0*/  R2UR UR4, R36 ;  /* 0x00000000240472ca */ /* 0x000fe200000e0000 */
[----:B------:R-:W-:Y:S01]  /*5dbb0*/  IMAD.MOV.U32 R9, RZ, RZ, 0x5272 ;  /* 0x00005272ff097424 */ /* 0x000fe200078e00ff */
[----:B------:R-:W-:Y:S01]  /*5dbc0*/  R2UR UR5, R37 ;  /* 0x00000000250572ca */ /* 0x000fe200000e0000 */
[----:B------:R-:W-:Y:S01]  /*5dbd0*/  IMAD.MOV.U32 R13, RZ, RZ, -0x1 ;  /* 0xffffffffff0d7424 */ /* 0x000fe200078e00ff */
[----:B------:R-:W-:-:S11]  /*5dbe0*/  PLOP3.LUT P0, PT, PT, PT, PT, 0x8, 0x80 ;  /* 0x000000000080781c */ /* 0x000fd60003f0e170 */
[----:B------:R0:W-:Y:S02]  /*5dbf0*/  ST.E desc[UR4][R28.64], R9 ;  /* 0x000000091c007985 */ /* 0x0001e4000c101904 */
.L_x_1715:
[----:B------:R-:W-:Y:S05]  /*5dc00*/  BSYNC B2 ;  /* 0x0000000000027941 */ /* 0x000fea0003800000 */
.L_x_1713:
        /* <DEDUP_REMOVED lines=39> */
.L_x_1717:
[----:B------:R-:W-:Y:S05]  /*5de80*/  BSYNC B2 ;  /* 0x0000000000027941 */ /* 0x000fea0003800000 */
.L_x_1716:
[----:B------:R-:W-:Y:S02]  /*5de90*/  R2UR UR4, R36 ;  /* 0x00000000240472ca */ /* 0x000fe400000e0000 */
[----:B------:R-:W-:-:S13]  /*5dea0*/  R2UR UR5, R37 ;  /* 0x00000000250572ca */ /* 0x000fda00000e0000 */
[----:B------:R2:W-:Y:S01]  /*5deb0*/  ST.E desc[UR4][R28.64], R11 ;  /* 0x0000000b1c007985 */ /* 0x0005e2000c101904 */
[----:B------:R-:W-:Y:S05]  /*5dec0*/  BRA `(.L_x_1718) ;  /* 0x0000000000147947 */ /* 0x000fea0003800000 */
.L_x_1707:
[----:B------:R-:W-:Y:S02]  /*5ded0*/  R2UR UR4, R36 ;  /* 0x00000000240472ca */ /* 0x000fe400000e0000 */
[----:B------:R-:W-:Y:S02]  /*5dee0*/  R2UR UR5, R37 ;  /* 0x00000000250572ca */ /* 0x000fe400000e0000 */
[----:B------:R-:W-:-:S05]  /*5def0*/  IADD3 R8, P0, PT, R8, R7, RZ ;  /* 0x0000000708087210 */ /* 0x000fca0007f1e0ff */
[----:B------:R-:W-:-:S06]  /*5df00*/  IMAD.X R9, R9, 0x1, R17, P0 ;  /* 0x0000000109097824 */ /* 0x000fcc00000e0611 */
[----:B------:R3:W-:Y:S02]  /*5df10*/  ST.E desc[UR4][R8.64+0x24], RZ ;  /* 0x000024ff08007985 */ /* 0x0007e4000c101904 */
.L_x_1718:
[----:B------:R-:W-:Y:S05]  /*5df20*/  BSYNC B1 ;  /* 0x0000000000017941 */ /* 0x000fea0003800000 */
.L_x_1706:
[----:B------:R-:W-:Y:S01]  /*5df30*/  VIADD R3, R3, 0x2 ;  /* 0x0000000203037836 */ /* 0x000fe20000000000 */
[----:B------:R-:W-:-:S04]  /*5df40*/  IADD3 R7, P1, PT, R7, 0x8, RZ ;  /* 0x0000000807077810 */ /* 0x000fc80007f3e0ff */
[----:B------:R-:W-:Y:S01]  /*5df50*/  ISETP.NE.AND P0, PT, R3, 0x21, PT ;  /* 0x000000210300780c */ /* 0x000fe20003f05270 */
[----:B------:R-:W-:-:S12]  /*5df60*/  IMAD.X R17, RZ, RZ, R17, P1 ;  /* 0x000000ffff117224 */ /* 0x000fd800008e0611 */
[----:B------:R-:W-:Y:S05]  /*5df70*/  @P0 BRA `(.L_x_1719) ;  /* 0xffffffec00400947 */ /* 0x000fea000383ffff */
.L_x_1693:
[----:B------:R-:W-:Y:S05]  /*5df80*/  BSYNC B0 ;  /* 0x0000000000007941 */ /* 0x000fea0003800000 */
.L_x_1692:
[----:B------:R-:W-:Y:S04]  /*5df90*/  BSSY B6, `(.L_x_1720) ;  /* 0x0000165000067945 */ /* 0x000fe80003800000 */
[----:B------:R-:W-:Y:S01]  /*5dfa0*/  BSSY B0, `(.L_x_1721) ;  /* 0x0000155000007945 */ /* 0x000fe20003800000 */
[----:B------:R-:W-:-:S07]  /*5dfb0*/  IMAD.MOV.U32 R7, RZ, RZ, 0x20 ;  /* 0x00000020ff077424 */ /* 0x000fce00078e00ff */
.L_x_1747:
[----:B01-3--:R-:W0:Y:S01]  /*5dfc0*/  LDS.64 R8, [R16] ;  /* 0x0000000010087984 */ /* 0x00be220000000a00 */
[----:B------:R-:W-:Y:S05]  /*5dfd0*/  YIELD ;  /* 0x0000000000007946 */ /* 0x000fea0003800000 */
[----:B------:R-:W-:Y:S02]  /*5dfe0*/  R2UR UR4, R36 ;  /* 0x00000000240472ca */ /* 0x000fe400000e0000 */
[----:B------:R-:W-:-:S13]  /*5dff0*/  R2UR UR5, R37 ;  /* 0x00000000250572ca */ /* 0x000fda00000e0000 */
[----:B0-----:R-:W3:Y:S01]  /*5e000*/  LD.E R4, desc[UR4][R8.64] ;  /* 0x0000000408047980 */ /* 0x001ee2000c101900 */
[----:B------:R-:W-:Y:S01]  /*5e010*/  BSSY B1, `(.L_x_1722) ;  /* 0x00000a2000017945 */ /* 0x000fe20003800000 */
[----:B------:R-:W-:Y:S02]  /*5e020*/  IMAD.MOV.U32 R3, RZ, RZ, R7 ;  /* 0x000000ffff037224 */ /* 0x000fe400078e0007 */
[----:B------:R-:W-:Y:S01]  /*5e030*/  VIADD R7, R7, 0xffffffff ;  /* 0xffffffff07077836 */ /* 0x000fe20000000000 */
[----:B---3--:R-:W-:-:S13]  /*5e040*/  ISETP.NE.AND P0, PT, R4, -0x1, PT ;  /* 0xffffffff0400780c */ /* 0x008fda0003f05270 */
[----:B------:R-:W-:Y:S01]  /*5e050*/  @!P0 R2UR UR4, R36 ;  /* 0x00000000240482ca */ /* 0x000fe200000e0000 */
[----:B------:R-:W-:Y:S01]  /*5e060*/  @!P0 IMAD.MOV.U32 R5, RZ, RZ, 0x5368 ;  /* 0x00005368ff058424 */ /* 0x000fe200078e00ff */
[----:B------:R-:W-:Y:S01]  /*5e070*/  @!P0 R2UR UR5, R37 ;  /* 0x00000000250582ca */ /* 0x000fe200000e0000 */
[----:B--2---:R-:W-:Y:S01]  /*5e080*/  @!P0 IMAD.MOV.U32 R11, RZ, RZ, 0x5368 ;  /* 0x00005368ff0b8424 */ /* 0x004fe200078e00ff */
[----:B------:R-:W-:-:S11]  /*5e090*/  @!P0 PRMT R13, RZ, 0x7610, R13 ;  /* 0x00007610ff0d8816 */ /* 0x000fd6000000000d */
[----:B------:R0:W-:Y:S01]  /*5e0a0*/  @!P0 ST.E desc[UR4][R28.64], R5 ;  /* 0x000000051c008985 */ /* 0x0001e2000c101904 */
[----:B------:R-:W-:Y:S05]  /*5e0b0*/  @!P0 BRA `(.L_x_1723) ;  /* 0x00000008005c8947 */ /* 0x000fea0003800000 */
[----:B------:R-:W-:Y:S01]  /*5e0c0*/  R2UR UR4, R36 ;  /* 0x00000000240472ca */ /* 0x000fe200000e0000 */
[----:B------:R-:W-:Y:S01]  /*5e0d0*/  IMAD.WIDE R8, R4, 0x10, R8 ;  /* 0x0000001004087825 */ /* 0x000fe200078e0208 */
[----:B------:R-:W-:-:S13]  /*5e0e0*/  R2UR UR5, R37 ;  /* 0x00000000250572ca */ /* 0x000fda00000e0000 */
[----:B------:R-:W2:Y:S01]  /*5e0f0*/  LD.E R12, desc[UR4][R8.64+0xc] ;  /* 0x00000c04080c7980 */ /* 0x000ea2000c101900 */
[----:B0-----:R-:W-:-:S04]  /*5e100*/  LOP3.LUT R5, R0, 0xf, RZ, 0xc0, !PT ;  /* 0x0000000f00057812 */ /* 0x001fc800078ec0ff */
[----:B--2---:R-:W-:-:S13]  /*5e110*/  ISETP.GE.AND P0, PT, R5, R12, PT ;  /* 0x0000000c0500720c */ /* 0x004fda0003f06270 */
[----:B------:R-:W-:Y:S05]  /*5e120*/  @!P0 BRA `(.L_x_1724) ;  /* 0x0000000800208947 */ /* 0x000fea0003800000 */
[----:B------:R-:W0:Y:S01]  /*5e130*/  S2UR UR5, SR_CgaCtaId ;  /* 0x00000000000579c3 */ /* 0x000e220000008800 */
[----:B------:R-:W-:Y:S01]  /*5e140*/  UMOV UR4, 0x400 ;  /* 0x0000040000047882 */ /* 0x000fe20000000000 */
[----:B------:R-:W-:Y:S01]  /*5e150*/  R2UR UR6, R36 ;  /* 0x00000000240672ca */ /* 0x000fe200000e0000 */
[----:B------:R-:W-:Y:S01]  /*5e160*/  IMAD.MOV.U32 R8, RZ, RZ, 0x30 ;  /* 0x00000030ff087424 */ /* 0x000fe200078e00ff */
[----:B------:R-:W-:Y:S01]  /*5e170*/  R2UR UR7, R37 ;  /* 0x00000000250772ca */ /* 0x000fe200000e0000 */
[----:B------:R-:W-:Y:S01]  /*5e180*/  IMAD.MOV.U32 R9, RZ, RZ, 0x0 ;  /* 0x00000000ff097424 */ /* 0x000fe200078e00ff */
[----:B0-----:R-:W-:-:S06]  /*5e190*/  ULEA UR4, UR5, UR4, 0x18 ;  /* 0x0000000405047291 */ /* 0x001fcc000f8ec0ff */
[----:B------:R-:W-:-:S05]  /*5e1a0*/  IMAD.U32 R16, RZ, RZ, UR4 ;  /* 0x00000004ff107e24 */ /* 0x000fca000f8e00ff */
[----:B------:R0:W1:Y:S04]  /*5e1b0*/  LDS.64 R14, [R16+0x8] ;  /* 0x00000800100e7984 */ /* 0x0000680000000a00 */
        /* <DEDUP_REMOVED lines=10> */
.L_x_1729:
[----:B------:R-:W0:Y:S02]  /*5e260*/  LDS.64 R8, [R13+0x8] ;  /* 0x000008000d087984 */ /* 0x000e240000000a00 */
[----:B0-----:R-:W-:-:S05]  /*5e270*/  IADD3 R10, P0, PT, R8, 0x30, RZ ;  /* 0x00000030080a7810 */ /* 0x001fca0007f1e0ff */
[----:B------:R-:W-:-:S07]  /*5e280*/  IMAD.X R11, RZ, RZ, R9, P0 ;  /* 0x000000ffff0b7224 */ /* 0x000fce00000e0609 */
[----:B------:R-:W0:Y:S02]  /*5e290*/  ATOMS.CAST.SPIN.64 P0, [R13+0x8], R8, R10 ;  /* 0x000008080d00758d */ /* 0x000e24000180040a */
[----:B0-----:R-:W-:Y:S05]  /*5e2a0*/  @!P0 BRA `(.L_x_1729) ;  /* 0xfffffffc00ec8947 */ /* 0x001fea000383ffff */
[----:B------:R-:W-:Y:S05]  /*5e2b0*/  BSYNC B3 ;  /* 0x0000000000037941 */ /* 0x000fea0003800000 */
.L_x_1728:
[----:B------:R-:W-:Y:S02]  /*5e2c0*/  IMAD.MOV.U32 R10, RZ, RZ, R8 ;  /* 0x000000ffff0a7224 */ /* 0x000fe400078e0008 */
[----:B------:R-:W-:Y:S01]  /*5e2d0*/  IMAD.MOV.U32 R11, RZ, RZ, R9 ;  /* 0x000000ffff0b7224 */ /* 0x000fe200078e0009 */
[----:B------:R-:W-:Y:S06]  /*5e2e0*/  BRA `(.L_x_1726) ;  /* 0x0000000000187947 */ /* 0x000fec0003800000 */
.L_x_1727:
[----:B------:R-:W-:Y:S02]  /*5e2f0*/  R2UR UR4, R36 ;  /* 0x00000000240472ca */ /* 0x000fe400000e0000 */
[----:B------:R-:W-:-:S13]  /*5e300*/  R2UR UR5, R37 ;  /* 0x00000000250572ca */ /* 0x000fda00000e0000 */
[----:B------:R-:W2:Y:S02]  /*5e310*/  LD.E.64 R10, desc[UR4][R30.64+0x8] ;  /* 0x000008041e0a7980 */ /* 0x000ea4000c101b00 */
[----:B--2---:R-:W-:-:S05]  /*5e320*/  IADD3 R8, P0, PT, R10, 0x30, RZ ;  /* 0x000000300a087810 */ /* 0x004fca0007f1e0ff */
[----:B------:R-:W-:-:S05]  /*5e330*/  IMAD.X R9, RZ, RZ, R11, P0 ;  /* 0x000000ffff097224 */ /* 0x000fca00000e060b */
[----:B------:R0:W-:Y:S03]  /*5e340*/  ST.E.64 desc[UR4][R30.64+0x8], R8 ;  /* 0x000008081e007985 */ /* 0x0001e6000c101b04 */
.L_x_1726:
[----:B------:R-:W-:Y:S05]  /*5e350*/  BSYNC B2 ;  /* 0x0000000000027941 */ /* 0x000fea0003800000 */
.L_x_1725:
        /* <DEDUP_REMOVED lines=54> */
.L_x_1731:
[----:B------:R-:W-:Y:S05]  /*5e6c0*/  BSYNC B2 ;  /* 0x0000000000027941 */ /* 0x000fea0003800000 */
.L_x_1730:
        /* <DEDUP_REMOVED lines=40> */
.L_x_1733:
[----:B------:R-:W-:Y:S05]  /*5e950*/  BSYNC B2 ;  /* 0x0000000000027941 */ /* 0x000fea0003800000 */
.L_x_1732:
[----:B------:R-:W-:Y:S02]  /*5e960*/  R2UR UR4, R36 ;  /* 0x00000000240472ca */ /* 0x000fe400000e0000 */
[----:B------:R-:W-:Y:S02]  /*5e970*/  R2UR UR5, R37 ;  /* 0x00000000250572ca */ /* 0x000fe400000e0000 */
[----:B------:R-:W-:-:S11]  /*5e980*/  PRMT R13, RZ, 0x7610, R13 ;  /* 0x00007610ff0d7816 */ /* 0x000fd6000000000d */
[----:B------:R2:W-:Y:S01]  /*5e990*/  ST.E desc[UR4][R28.64], R11 ;  /* 0x0000000b1c007985 */ /* 0x0005e2000c101904 */
[----:B------:R-:W-:Y:S05]  /*5e9a0*/  BRA `(.L_x_1723) ;  /* 0x0000000000207947 */ /* 0x000fea0003800000 */
.L_x_1724:
[C---:B------:R-:W-:Y:S02]  /*5e9b0*/  R2UR UR6, R36.reuse ;  /* 0x00000000240672ca */ /* 0x040fe400000e0000 */
[C---:B------:R-:W-:Y:S02]  /*5e9c0*/  R2UR UR7, R37.reuse ;  /* 0x00000000250772ca */ /* 0x040fe400000e0000 */
[----:B------:R-:W-:Y:S02]  /*5e9d0*/  R2UR UR4, R36 ;  /* 0x00000000240472ca */ /* 0x000fe400000e0000 */
[----:B------:R-:W-:Y:S02]  /*5e9e0*/  R2UR UR5, R37 ;  /* 0x00000000250572ca */ /* 0x000fe400000e0000 */
[----:B------:R-:W-:-:S05]  /*5e9f0*/  LEA R4, P0, R5, R8, 0x2 ;  /* 0x0000000805047211 */ /* 0x000fca00078010ff */
[----:B------:R-:W-:Y:S02]  /*5ea00*/  IMAD.X R5, RZ, RZ, R9, P0 ;  /* 0x000000ffff057224 */ /* 0x000fe400000e0609 */
[----:B------:R3:W5:Y:S04]  /*5ea10*/  LD.E R11, desc[UR6][R28.64] ;  /* 0x000000061c0b7980 */ /* 0x000768000c101900 */
[----:B------:R3:W5:Y:S02]  /*5ea20*/  LD.E.U8 R13, desc[UR4][R4.64+0x20] ;  /* 0x00002004040d7980 */ /* 0x000764000c101100 */
.L_x_1723:
[----:B------:R-:W-:Y:S05]  /*5ea30*/  BSYNC B1 ;  /* 0x0000000000017941 */ /* 0x000fea0003800000 */
.L_x_1722:
[----:B-----5:R-:W-:Y:S01]  /*5ea40*/  ISETP.NE.AND P0, PT, R11, RZ, PT ;  /* 0x000000ff0b00720c */ /* 0x020fe20003f05270 */
[----:B0--3--:R-:W-:Y:S01]  /*5ea50*/  IMAD.MOV.U32 R5, RZ, RZ, RZ ;  /* 0x000000ffff057224 */ /* 0x009fe200078e00ff */
[----:B------:R-:W-:-:S11]  /*5ea60*/  PLOP3.LUT P2, PT, PT, PT, PT, 0x8, 0x80 ;  /* 0x000000000080781c */ /* 0x000fd60003f4e170 */
[----:B------:R-:W-:Y:S05]  /*5ea70*/  @P0 BREAK B0 ;  /* 0x0000000000000942 */ /* 0x000fea0003800000 */
[----:B------:R-:W-:Y:S05]  /*5ea80*/  @P0 BRA `(.L_x_1734) ;  /* 0x0000000800d40947 */ /* 0x000fea0003800000 */
[----:B------:R-:W-:Y:S01]  /*5ea90*/  ISETP.NE.AND P0, PT, R6, -0x1, PT ;  /* 0xffffffff0600780c */ /* 0x000fe20003f05270 */
[----:B------:R-:W-:-:S12]  /*5eaa0*/  BSSY B1, `(.L_x_1735) ;  /* 0x000009e000017945 */ /* 0x000fd80003800000 */
[----:B------:R-:W-:Y:S01]  /*5eab0*/  @!P0 R2UR UR4, R36 ;  /* 0x00000000240482ca */ /* 0x000fe200000e0000 */
[----:B-1----:R-:W-:Y:S01]  /*5eac0*/  @!P0 IMAD.MOV.U32 R9, RZ, RZ, 0x5368 ;  /* 0x00005368ff098424 */ /* 0x002fe200078e00ff */
[----:B------:R-:W-:Y:S01]  /*5ead0*/  @!P0 R2UR UR5, R37 ;  /* 0x00000000250582ca */ /* 0x000fe200000e0000 */
[----:B--2---:R-:W-:-:S12]  /*5eae0*/  @!P0 IMAD.MOV.U32 R11, RZ, RZ, 0x5368 ;  /* 0x00005368ff0b8424 */ /* 0x004fd800078e00ff */
[----:B------:R0:W-:Y:S01]  /*5eaf0*/  @!P0 ST.E desc[UR4][R28.64], R9 ;  /* 0x000000091c008985 */ /* 0x0001e2000c101904 */
[----:B------:R-:W-:Y:S05]  /*5eb00*/  @!P0 BRA `(.L_x_1736) ;  /* 0x00000008005c8947 */ /* 0x000fea0003800000 */
[----:B------:R-:W1:Y:S01]  /*5eb10*/  S2UR UR5, SR_CgaCtaId ;  /* 0x00000000000579c3 */ /* 0x000e620000008800 */
[----:B------:R-:W-:Y:S02]  /*5eb20*/  UMOV UR4, 0x400 ;  /* 0x0000040000047882 */ /* 0x000fe40000000000 */
[----:B-1----:R-:W-:Y:S01]  /*5eb30*/  ULEA UR4, UR5, UR4, 0x18 ;  /* 0x0000000405047291 */ /* 0x002fe2000f8ec0ff */
[----:B------:R-:W-:-:S05]  /*5eb40*/  R2UR UR5, R37 ;  /* 0x00000000250572ca */ /* 0x000fca00000e0000 */
[----:B------:R-:W-:Y:S01]  /*5eb50*/  IMAD.U32 R16, RZ, RZ, UR4 ;  /* 0x00000004ff107e24 */ /* 0x000fe2000f8e00ff */
[----:B------:R-:W-:-:S04]  /*5eb60*/  R2UR UR4, R36 ;  /* 0x00000000240472ca */ /* 0x000fc800000e0000 */
[----:B0-----:R-:W0:Y:S02]  /*5eb70*/  LDS.128 R8, [R16] ;  /* 0x0000000010087984 */ /* 0x001e240000000c00 */
[----:B0-----:R-:W-:-:S07]  /*5eb80*/  IMAD.WIDE R8, R6, 0x10, R8 ;  /* 0x0000001006087825 */ /* 0x001fce00078e0208 */
[----:B------:R-:W2:Y:S01]  /*5eb90*/  LD.E R4, desc[UR4][R8.64+0xc] ;  /* 0x00000c0408047980 */ /* 0x000ea2000c101900 */
[C---:B------:R-:W-:Y:S02]  /*5eba0*/  ISETP.GT.AND P1, PT, R3.reuse, RZ, PT ;  /* 0x000000ff0300720c */ /* 0x040fe40003f24270 */
[----:B--2---:R-:W-:-:S13]  /*5ebb0*/  ISETP.GT.AND P0, PT, R3, R4, PT ;  /* 0x000000040300720c */ /* 0x004fda0003f04270 */
        /* <DEDUP_REMOVED lines=15> */
.L_x_1742:
[----:B------:R-:W0:Y:S02]  /*5ecb0*/  LDS.64 R12, [R9+0x8] ;  /* 0x00000800090c7984 */ /* 0x000e240000000a00 */
[----:B0-----:R-:W-:-:S05]  /*5ecc0*/  IADD3 R14, P0, PT, R12, 0x30, RZ ;  /* 0x000000300c0e7810 */ /* 0x001fca0007f1e0ff */
[----:B------:R-:W-:-:S07]  /*5ecd0*/  IMAD.X R15, RZ, RZ, R13, P0 ;  /* 0x000000ffff0f7224 */ /* 0x000fce00000e060d */
[----:B------:R-:W0:Y:S02]  /*5ece0*/  ATOMS.CAST.SPIN.64 P0, [R9+0x8], R12, R14 ;  /* 0x0000080c0900758d */ /* 0x000e24000180040e */
[----:B0-----:R-:W-:Y:S05]  /*5ecf0*/  @!P0 BRA `(.L_x_1742) ;  /* 0xfffffffc00ec8947 */ /* 0x001fea000383ffff */
[----:B------:R-:W-:Y:S05]  /*5ed00*/  BSYNC B3 ;  /* 0x0000000000037941 */ /* 0x000fea0003800000 */
.L_x_1741:
[----:B------:R-:W-:Y:S05]  /*5ed10*/  BRA `(.L_x_1739) ;  /* 0x0000000000187947 */ /* 0x000fea0003800000 */
.L_x_1740:
[----:B------:R-:W-:Y:S02]  /*5ed20*/  R2UR UR4, R36 ;  /* 0x00000000240472ca */ /* 0x000fe400000e0000 */
[----:B------:R-:W-:-:S13]  /*5ed30*/  R2UR UR5, R37 ;  /* 0x00000000250572ca */ /* 0x000fda00000e0000 */
[----:B------:R-:W2:Y:S02]  /*5ed40*/  LD.E.64 R12, desc[UR4][R30.64+0x8] ;  /* 0x000008041e0c7980 */ /* 0x000ea4000c101b00 */
[----:B--2---:R-:W-:-:S05]  /*5ed50*/  IADD3 R8, P0, PT, R12, 0x30, RZ ;  /* 0x000000300c087810 */ /* 0x004fca0007f1e0ff */
[----:B------:R-:W-:-:S05]  /*5ed60*/  IMAD.X R9, RZ, RZ, R13, P0 ;  /* 0x000000ffff097224 */ /* 0x000fca00000e060d */
[----:B------:R0:W-:Y:S03]  /*5ed70*/  ST.E.64 desc[UR4][R30.64+0x8], R8 ;  /* 0x000008081e007985 */ /* 0x0001e6000c101b04 */
.L_x_1739:
[----:B------:R-:W-:Y:S05]  /*5ed80*/  BSYNC B2 ;  /* 0x0000000000027941 */ /* 0x000fea0003800000 */
.L_x_1738:
        /* <DEDUP_REMOVED lines=54> */
.L_x_1744:
[----:B------:R-:W-:Y:S05]  /*5f0f0*/  BSYNC B2 ;  /* 0x0000000000027941 */ /* 0x000fea0003800000 */
.L_x_1743:
        /* <DEDUP_REMOVED lines=40> */
.L_x_1746:
[----:B------:R-:W-:Y:S05]  /*5f380*/  BSYNC B2 ;  /* 0x0000000000027941 */ /* 0x000fea0003800000 */
.L_x_1745:
[----:B------:R-:W-:Y:S02]  /*5f390*/  R2UR UR4, R36 ;  /* 0x00000000240472ca */ /* 0x000fe400000e0000 */
[----:B------:R-:W-:-:S13]  /*5f3a0*/  R2UR UR5, R37 ;  /* 0x00000000250572ca */ /* 0x000fda00000e0000 */
[----:B------:R2:W-:Y:S01]  /*5f3b0*/  ST.E desc[UR4][R28.64], R11 ;  /* 0x0000000b1c007985 */ /* 0x0005e2000c101904 */
[----:B------:R-:W-:Y:S05]  /*5f3c0*/  BRA `(.L_x_1736) ;  /* 0x00000000002c7947 */ /* 0x000fea0003800000 */
.L_x_1737:
[C---:B------:R-:W-:Y:S02]  /*5f3d0*/  R2UR UR4, R36.reuse ;  /* 0x00000000240472ca */ /* 0x040fe400000e0000 */
[C---:B------:R-:W-:Y:S02]  /*5f3e0*/  R2UR UR5, R37.reuse ;  /* 0x00000000250572ca */ /* 0x040fe400000e0000 */
[C---:B------:R-:W-:Y:S02]  /*5f3f0*/  R2UR UR6, R36.reuse ;  /* 0x00000000240672ca */ /* 0x040fe400000e0000 */
[C---:B------:R-:W-:Y:S02]  /*5f400*/  R2UR UR7, R37.reuse ;  /* 0x00000000250772ca */ /* 0x040fe400000e0000 */
[----:B------:R-:W-:Y:S02]  /*5f410*/  R2UR UR8, R36 ;  /* 0x00000000240872ca */ /* 0x000fe400000e0000 */
[----:B------:R-:W-:-:S02]  /*5f420*/  R2UR UR9, R37 ;  /* 0x00000000250972ca */ /* 0x000fc400000e0000 */
[----:B------:R-:W-:-:S05]  /*5f430*/  LEA R8, P0, R7, R8, 0x2 ;  /* 0x0000000807087211 */ /* 0x000fca00078010ff */
[----:B------:R-:W-:-:S05]  /*5f440*/  IMAD.X R9, RZ, RZ, R9, P0 ;  /* 0x000000ffff097224 */ /* 0x000fca00000e0609 */
[----:B------:R3:W-:Y:S04]  /*5f450*/  ST.E desc[UR4][R8.64+0x20], RZ ;  /* 0x000020ff08007985 */ /* 0x0007e8000c101904 */
[----:B------:R3:W-:Y:S04]  /*5f460*/  ST.E.U8 desc[UR6][R8.64+0x20], R13 ;  /* 0x0000200d08007985 */ /* 0x0007e8000c101106 */
[----:B------:R3:W5:Y:S02]  /*5f470*/  LD.E R11, desc[UR8][R28.64] ;  /* 0x000000081c0b7980 */ /* 0x000764000c101900 */
.L_x_1736:
[----:B------:R-:W-:Y:S05]  /*5f480*/  BSYNC B1 ;  /* 0x0000000000017941 */ /* 0x000fea0003800000 */
.L_x_1735:
[----:B-----5:R-:W-:-:S13]  /*5f490*/  ISETP.NE.AND P0, PT, R11, RZ, PT ;  /* 0x000000ff0b00720c */ /* 0x020fda0003f05270 */
[----:B------:R-:W-:Y:S05]  /*5f4a0*/  @P0 BREAK B0 ;  /* 0x0000000000000942 */ /* 0x000fea0003800000 */
[----:B------:R-:W-:Y:S05]  /*5f4b0*/  @P0 BRA `(.L_x_1734) ;  /* 0x0000000000480947 */ /* 0x000fea0003800000 */
[----:B------:R-:W-:-:S04]  /*5f4c0*/  SHF.R.S32.HI R0, RZ, 0x4, R0 ;  /* 0x00000004ff007819 */ /* 0x000fc80000011400 */
[----:B------:R-:W-:-:S13]  /*5f4d0*/  LOP3.LUT P0, R0, R0, 0x7fffffff, RZ, 0xc0, !PT ;  /* 0x7fffffff00007812 */ /* 0x000fda000780c0ff */
[----:B------:R-:W-:Y:S05]  /*5f4e0*/  @P0 BRA `(.L_x_1747) ;  /* 0xffffffe800b40947 */ /* 0x000fea000383ffff */
[----:B------:R-:W-:Y:S05]  /*5f4f0*/  BSYNC B0 ;  /* 0x0000000000007941 */ /* 0x000fea0003800000 */
.L_x_1721:
[----:B---3--:R-:W-:Y:S01]  /*5f500*/  IADD3 R8, PT, PT, -R3, 0x21, RZ ;  /* 0x0000002103087810 */ /* 0x008fe20007ffe1ff */
[----:B------:R-:W-:Y:S01]  /*5f510*/  IMAD.MOV.U32 R4, RZ, RZ, R30 ;  /* 0x000000ffff047224 */ /* 0x000fe200078e001e */
[----:B------:R-:W-:Y:S01]  /*5f520*/  MOV R20, 0x5f580 ;  /* 0x0005f58000147802 */ /* 0x000fe20000000f00 */
[----:B------:R-:W-:Y:S02]  /*5f530*/  IMAD.MOV.U32 R5, RZ, RZ, R31 ;  /* 0x000000ffff057224 */ /* 0x000fe400078e001f */
[----:B------:R-:W-:Y:S02]  /*5f540*/  IMAD.MOV.U32 R10, RZ, RZ, R28 ;  /* 0x000000ffff0a7224 */ /* 0x000fe400078e001c */
[----:B--2---:R-:W-:Y:S02]  /*5f550*/  IMAD.MOV.U32 R11, RZ, RZ, R29 ;  /* 0x000000ffff0b7224 */ /* 0x004fe400078e001d */
[----:B------:R-:W-:-:S07]  /*5f560*/  IMAD.MOV.U32 R21, RZ, RZ, 0x0 ;  /* 0x00000000ff157424 */ /* 0x000fce00078e00ff */
[----:B01----:R-:W-:Y:S05]  /*5f570*/  CALL.REL.NOINC `($_Z5entryPcS_PiPxS1_S0_S0_P19HostDeviceInterfacei$_Z63java_lang_String_initab850b60f96d11de8a390800200c9a660_a14_5_5_PciiiPi) ;  /* 0x00000a4800a47944 */ /* 0x003fea0003c00000 */
[----:B------:R-:W-:Y:S02]  /*5f580*/  R2UR UR4, R36 ;  /* 0x00000000240472ca */ /* 0x000fe400000e0000 */
[----:B------:R-:W-:-:S13]  /*5f590*/  R2UR UR5, R37 ;  /* 0x00000000250572ca */ /* 0x000fda00000e0000 */
[----:B------:R-:W2:Y:S02]  /*5f5a0*/  LD.E R0, desc[UR4][R28.64] ;  /* 0x000000041c007980 */ /* 0x000ea4000c101900 */
[----:B--2---:R-:W-:-:S04]  /*5f5b0*/  ISETP.NE.AND P0, PT, R0, RZ, PT ;  /* 0x000000ff0000720c */ /* 0x004fc80003f05270 */
[----:B------:R-:W-:Y:S02]  /*5f5c0*/  PLOP3.LUT P2, PT, P0, PT, PT, 0x8, 0x80 ;  /* 0x000000000080781c */ /* 0x000fe4000074e170 */
[----:B------:R-:W-:-:S11]  /*5f5d0*/  SEL R5, R4, RZ, !P0 ;  /* 0x000000ff04057207 */ /* 0x000fd60004000000 */
.L_x_1734:
[----:B------:R-:W-:Y:S05]  /*5f5e0*/  BSYNC B6 ;  /* 0x0000000000067941 */ /* 0x000fea0003800000 */
.L_x_1720:
[----:B------:R-:W-:Y:S01]  /*5f5f0*/  IMAD.MOV.U32 R4, RZ, RZ, RZ ;  /* 0x000000ffff047224 */ /* 0x000fe200078e00ff */
[----:B------:R-:W-:Y:S06]  /*5f600*/  @!P2 BRA `(.L_x_1166) ;  /* 0x00000a180074a947 */ /* 0x000fec0003800000 */
[----:B------:R-:W4:Y:S01]  /*5f610*/  S2UR UR5, SR_CgaCtaId ;  /* 0x00000000000579c3 */ /* 0x000f220000008800 */
[----:B------:R-:W-:Y:S01]  /*5f620*/  ISETP.NE.AND P0, PT, R2, -0x1, PT ;  /* 0xffffffff0200780c */ /* 0x000fe20003f05270 */
[----:B------:R-:W-:Y:S01]  /*5f630*/  UMOV UR4, 0x400 ;  /* 0x0000040000047882 */ /* 0x000fe20000000000 */
[----:B------:R-:W-:-:S11]  /*5f640*/  ISETP.NE.AND P1, PT, R5, -0x1, PT ;  /* 0xffffffff0500780c */ /* 0x000fd60003f25270 */
[C---:B------:R-:W-:Y:S01]  /*5f650*/  @!P0 R2UR UR6, R36.reuse ;  /* 0x00000000240682ca */ /* 0x040fe200000e0000 */
[----:B------:R-:W-:Y:S01]  /*5f660*/  @!P0 IMAD.MOV.U32 R3, RZ, RZ, 0x5368 ;  /* 0x00005368ff038424 */ /* 0x000fe200078e00ff */
[C---:B------:R-:W-:Y:S01]  /*5f670*/  @!P0 R2UR UR7, R37.reuse ;  /* 0x00000000250782ca */ /* 0x040fe200000e0000 */
[----:B--2---:R-:W2:Y:S01]  /*5f680*/  @P1 S2R R11, SR_CgaCtaId ;  /* 0x00000000000b1919 */ /* 0x004ea20000008800 */
[C---:B------:R-:W-:Y:S01]  /*5f690*/  @P0 R2UR UR8, R36.reuse ;  /* 0x00000000240802ca */ /* 0x040fe200000e0000 */
[----:B------:R-:W-:Y:S01]  /*5f6a0*/  @!P0 IMAD.MOV.U32 R17, RZ, RZ, RZ ;  /* 0x000000ffff118224 */ /* 0x000fe200078e00ff */
[C---:B------:R-:W-:Y:S01]  /*5f6b0*/  @P0 R2UR UR9, R37.reuse ;  /* 0x00000000250902ca */ /* 0x040fe200000e0000 */
[----:B------:R-:W-:Y:S01]  /*5f6c0*/  @!P0 IMAD.MOV.U32 R0, RZ, RZ, RZ ;  /* 0x000000ffff008224 */ /* 0x000fe200078e00ff */
[----:B------:R-:W-:Y:S01]  /*5f6d0*/  @!P1 R2UR UR10, R36 ;  /* 0x00000000240a92ca */ /* 0x000fe200000e0000 */
[----:B---3--:R-:W-:Y:S01]  /*5f6e0*/  @!P1 IMAD.MOV.U32 R13, RZ, RZ, 0x5368 ;  /* 0x00005368ff0d9424 */ /* 0x008fe200078e00ff */
[----:B----4-:R-:W-:Y:S01]  /*5f6f0*/  ULEA UR4, UR5, UR4, 0x18 ;  /* 0x0000000405047291 */ /* 0x010fe2000f8ec0ff */
[----:B------:R-:W-:-:S04]  /*5f700*/  @!P1 R2UR UR11, R37 ;  /* 0x00000000250b92ca */ /* 0x000fc800000e0000 */
[----:B------:R-:W-:Y:S01]  /*5f710*/  @!P0 ST.E desc[UR6][R28.64], R3 ;  /* 0x000000031c008985 */ /* 0x000fe2000c101906 */
[----:B------:R-:W-:Y:S02]  /*5f720*/  @P0 R2UR UR6, R36 ;  /* 0x00000000240602ca */ /* 0x000fe400000e0000 */
[----:B------:R-:W-:Y:S01]  /*5f730*/  @P0 R2UR UR7, R37 ;  /* 0x00000000250702ca */ /* 0x000fe200000e0000 */
[----:B------:R-:W0:Y:S02]  /*5f740*/  @P0 LDS.64 R6, [UR4] ;  /* 0x00000004ff060984 */ /* 0x000e240008000a00 */
[----:B01----:R-:W-:Y:S01]  /*5f750*/  @P0 IMAD.WIDE R8, R2, 0x10, R6 ;  /* 0x0000001002080825 */ /* 0x003fe200078e0206 */
[----:B------:R-:W-:-:S04]  /*5f760*/  @P1 MOV R2, 0x400 ;  /* 0x0000040000021802 */ /* 0x000fc80000000f00 */
[----:B--2---:R-:W-:-:S05]  /*5f770*/  @P1 LEA R12, R11, R2, 0x18 ;  /* 0x000000020b0c1211 */ /* 0x004fca00078ec0ff */
[----:B------:R0:W5:Y:S04]  /*5f780*/  @P0 LD.E R17, desc[UR6][R8.64+0x20] ;  /* 0x0000200608110980 */ /* 0x000168000c101900 */
[----:B------:R-:W2:Y:S01]  /*5f790*/  @P0 LD.E R0, desc[UR8][R8.64+0x28] ;  /* 0x0000280808000980 */ /* 0x000ea2000c101900 */
[----:B------:R-:W-:Y:S01]  /*5f7a0*/  @P1 R2UR UR6, R36 ;  /* 0x00000000240612ca */ /* 0x000fe200000e0000 */
[----:B------:R-:W-:Y:S01]  /*5f7b0*/  @!P1 IMAD.MOV.U32 R7, RZ, RZ, RZ ;  /* 0x000000ffff079224 */ /* 0x000fe200078e00ff */
[----:B------:R-:W-:Y:S01]  /*5f7c0*/  @P1 R2UR UR7, R37 ;  /* 0x00000000250712ca */ /* 0x000fe200000e0000 */
[----:B------:R-:W-:Y:S04]  /*5f7d0*/  @!P1 ST.E desc[UR10][R28.64], R13 ;  /* 0x0000000d1c009985 */ /* 0x000fe8000c10190a */
[----:B------:R-:W1:Y:S02]  /*5f7e0*/  @P1 LDS.64 R2, [R12] ;  /* 0x000000000c021984 */ /* 0x000e640000000a00 */
[----:B-1----:R-:W-:-:S06]  /*5f7f0*/  @P1 IMAD.WIDE R10, R5, 0x10, R2 ;  /* 0x00000010050a1825 */ /* 0x002fcc00078e0202 */
[----:B------:R-:W2:Y:S01]  /*5f800*/  @P1 LD.E R7, desc[UR6][R10.64+0x28] ;  /* 0x000028060a071980 */ /* 0x000ea2000c101900 */
[----:B------:R-:W-:Y:S01]  /*5f810*/  R2UR UR8, R36 ;  /* 0x00000000240872ca */ /* 0x000fe200000e0000 */
[----:B------:R-:W-:Y:S01]  /*5f820*/  @!P1 IMAD.MOV.U32 R5, RZ, RZ, RZ ;  /* 0x000000ffff059224 */ /* 0x000fe200078e00ff */
[----:B------:R-:W-:Y:S01]  /*5f830*/  R2UR UR9, R37 ;  /* 0x00000000250972ca */ /* 0x000fe200000e0000 */
[----:B------:R-:W-:-:S04]  /*5f840*/  IMAD.U32 R33, RZ, RZ, UR4 ;  /* 0x00000004ff217e24 */ /* 0x000fc8000f8e00ff */
[----:B------:R1:W5:Y:S04]  /*5f850*/  @P1 LD.E R5, desc[UR6][R10.64+0x20] ;  /* 0x000020060a051980 */ /* 0x000368000c101900 */
[----:B------:R1:W3:Y:S01]  /*5f860*/  LDS.64 R14, [R33+0x8] ;  /* 0x00000800210e7984 */ /* 0x0002e20000000a00 */
        /* <DEDUP_REMOVED lines=16> */
[----:B0-----:R0:W2:Y:S01]  /*5f970*/  ATOM.E.ADD.64.STRONG.GPU P0, R8, desc[UR8][R30.64+0x8], R12 ;  /* 0x8000080c1e08798a */ /* 0x0010a2000810f508 */
[----:B------:R-:W-:Y:S01]  /*5f980*/  BSSY B0, `(.L_x_1748) ;  /* 0x0000018000007945 */ /* 0x000fe20003800000 */
[----:B--2---:R-:W-:Y:S02]  /*5f990*/  IMAD.MOV.U32 R34, RZ, RZ, R8 ;  /* 0x000000ffff227224 */ /* 0x004fe400078e0008 */
[----:B------:R-:W-:Y:S01]  /*5f9a0*/  IMAD.MOV.U32 R35, RZ, RZ, R9 ;  /* 0x000000ffff237224 */ /* 0x000fe200078e0009 */
[----:B01-3--:R-:W-:Y:S06]  /*5f9b0*/  @P0 BRA `(.L_x_1749) ;  /* 0x0000000000500947 */ /* 0x00bfec0003800000 */
[----:B------:R-:W0:Y:S02]  /*5f9c0*/  QSPC.E.S P0, RZ, [R30+0x8] ;  /* 0x000008001eff73aa */ /* 0x000e240000000500 */
[----:B0-----:R-:W-:Y:S05]  /*5f9d0*/  @!P0 BRA `(.L_x_1750) ;  /* 0x0000000000308947 */ /* 0x001fea0003800000 */
[----:B------:R-:W-:Y:S01]  /*5f9e0*/  IMAD.MOV.U32 R8, RZ, RZ, R30 ;  /* 0x000000ffff087224 */ /* 0x000fe200078e001e */
[----:B------:R-:W-:Y:S04]  /*5f9f0*/  BSSY B1, `(.L_x_1751) ;  /* 0x0000007000017945 */ /* 0x000fe80003800000 */
[----:B------:R-:W-:-:S07]  /*5fa00*/  MOV R3, R8 ;  /* 0x0000000800037202 */ /* 0x000fce0000000f00 */
.L_x_1752:
[----:B------:R-:W0:Y:S02]  /*5fa10*/  LDS.64 R8, [R3+0x8] ;  /* 0x0000080003087984 */ /* 0x000e240000000a00 */
[----:B0-----:R-:W-:-:S05]  /*5fa20*/  IADD3 R10, P0, PT, R12, R8, RZ ;  /* 0x000000080c0a7210 */ /* 0x001fca0007f1e0ff */
[----:B------:R-:W-:-:S07]  /*5fa30*/  IMAD.X R11, R13, 0x1, R9, P0 ;  /* 0x000000010d0b7824 */ /* 0x000fce00000e0609 */
[----:B------:R-:W0:Y:S02]  /*5fa40*/  ATOMS.CAST.SPIN.64 P0, [R3+0x8], R8, R10 ;  /* 0x000008080300758d */ /* 0x000e24000180040a */
[----:B0-----:R-:W-:Y:S05]  /*5fa50*/  @!P0 BRA `(.L_x_1752) ;  /* 0xfffffffc00ec8947 */ /* 0x001fea000383ffff */
[----:B------:R-:W-:Y:S05]  /*5fa60*/  BSYNC B1 ;  /* 0x0000000000017941 */ /* 0x000fea0003800000 */
.L_x_1751:
[----:B------:R-:W-:Y:S02]  /*5fa70*/  IMAD.MOV.U32 R34, RZ, RZ, R8 ;  /* 0x000000ffff227224 */ /* 0x000fe400078e0008 */
[----:B------:R-:W-:Y:S01]  /*5fa80*/  IMAD.MOV.U32 R35, RZ, RZ, R9 ;  /* 0x000000ffff237224 */ /* 0x000fe200078e0009 */
[----:B------:R-:W-:Y:S06]  /*5fa90*/  BRA `(.L_x_1749) ;  /* 0x0000000000187947 */ /* 0x000fec0003800000 */
.L_x_1750:
[----:B------:R-:W-:Y:S02]  /*5faa0*/  R2UR UR4, R36 ;  /* 0x00000000240472ca */ /* 0x000fe400000e0000 */
[----:B------:R-:W-:-:S13]  /*5fab0*/  R2UR UR5, R37 ;  /* 0x00000000250572ca */ /* 0x000fda00000e0000 */
[----:B------:R-:W2:Y:S02]  /*5fac0*/  LD.E.64 R34, desc[UR4][R30.64+0x8] ;  /* 0x000008041e227980 */ /* 0x000ea4000c101b00 */
[----:B--2---:R-:W-:-:S05]  /*5fad0*/  IADD3 R8, P0, PT, R12, R34, RZ ;  /* 0x000000220c087210 */ /* 0x004fca0007f1e0ff */
[----:B------:R-:W-:-:S05]  /*5fae0*/  IMAD.X R9, R13, 0x1, R35, P0 ;  /* 0x000000010d097824 */ /* 0x000fca00000e0623 */
[----:B------:R0:W-:Y:S03]  /*5faf0*/  ST.E.64 desc[UR4][R30.64+0x8], R8 ;  /* 0x000008081e007985 */ /* 0x0001e6000c101b04 */
.L_x_1749:
[----:B------:R-:W-:Y:S05]  /*5fb00*/  BSYNC B0 ;  /* 0x0000000000007941 */ /* 0x000fea0003800000 */
.L_x_1748:
[----:B------:R-:W-:Y:S01]  /*5fb10*/  IADD3 R3, P1, P2, R27, 0x8, R34 ;  /* 0x000000081b037810 */ /* 0x000fe20007a3e022 */
[----:B------:R-:W-:Y:S01]  /*5fb20*/  BSSY B1, `(.L_x_1753) ;  /* 0x00001f2000017945 */ /* 0x000fe20003800000 */
[----:B------:R-:W-:Y:S02]  /*5fb30*/  SHF.R.S32.HI R6, RZ, 0x1f, R27 ;  /* 0x0000001fff067819 */ /* 0x000fe4000001141b */
[----:B------:R-:W-:Y:S02]  /*5fb40*/  ISETP.GE.U32.AND P0, PT, R3, R14, PT ;  /* 0x0000000e0300720c */ /* 0x000fe40003f06070 */
[--C-:B0-----:R-:W-:Y:S02]  /*5fb50*/  IADD3.X R9, PT, PT, R6, RZ, R35.reuse, P1, P2 ;  /* 0x000000ff06097210 */ /* 0x101fe40000fe4423 */
        /* <DEDUP_REMOVED lines=35> */
[----:B-1----:R-:W-:-:S11]  /*5fd90*/  IMAD.MOV.U32 R6, RZ, RZ, RZ ;  /* 0x000000ffff067224 */ /* 0x002fd600078e00ff */
[----:B------:R-:W-:Y:S05]  /*5fda0*/  @!P0 BRA `(.L_x_1756) ;  /* 0x0000001000d48947 */ /* 0x000fea0003800000 */
[----:B------:R-:W-:Y:S01]  /*5fdb0*/  LOP3.LUT R6, R2, 0x7ffffffe, RZ, 0xc0, !PT ;  /* 0x7ffffffe02067812 */ /* 0x000fe200078ec0ff */
[----:B------:R-:W-:Y:S02]  /*5fdc0*/  IMAD.MOV.U32 R16, RZ, RZ, RZ ;  /* 0x000000ffff107224 */ /* 0x000fe400078e00ff */
[----:B------:R-:W-:Y:S02]  /*5fdd0*/  IMAD.MOV.U32 R18, RZ, RZ, RZ ;  /* 0x000000ffff127224 */ /* 0x000fe400078e00ff */
[----:B------:R-:W-:-:S07]  /*5fde0*/  IMAD.MOV R27, RZ, RZ, -R6 ;  /* 0x000000ffff1b7224 */ /* 0x000fce00078e0a06 */
.L_x_1782:
        /* <DEDUP_REMOVED lines=29> */
.L_x_1763:
[----:B------:R-:W0:Y:S02]  /*5ffc0*/  LDS.64 R12, [R33+0x8] ;  /* 0x00000800210c7984 */ /* 0x000e240000000a00 */
[----:B0-----:R-:W-:-:S05]  /*5ffd0*/  IADD3 R14, P0, PT, R12, 0x30, RZ ;  /* 0x000000300c0e7810 */ /* 0x001fca0007f1e0ff */
[----:B------:R-:W-:-:S07]  /*5ffe0*/  IMAD.X R15, RZ, RZ, R13, P0 ;  /* 0x000000ffff0f7224 */ /* 0x000fce00000e060d */
[----:B------:R-:W0:Y:S02]  /*5fff0*/  ATOMS.CAST.SPIN.64 P0, [R33+0x8], R12, R14 ;  /* 0x0000080c2100758d */ /* 0x000e24000180040e */
[----:B0-----:R-:W-:Y:S05]  /*60000*/  @!P0 BRA `(.L_x_1763) ;  /* 0xfffffffc00ec8947 */ /* 0x001fea000383ffff */
[----:B------:R-:W-:Y:S05]  /*60010*/  BSYNC B4 ;  /* 0x0000000000047941 */ /* 0x000fea0003800000 */
.L_x_1762:
[----:B------:R-:W-:Y:S02]  /*60020*/  IMAD.MOV.U32 R14, RZ, RZ, R12 ;  /* 0x000000ffff0e7224 */ /* 0x000fe400078e000c */
[----:B------:R-:W-:Y:S01]  /*60030*/  IMAD.MOV.U32 R15, RZ, RZ, R13 ;  /* 0x000000ffff0f7224 */ /* 0x000fe200078e000d */
[----:B------:R-:W-:Y:S06]  /*60040*/  BRA `(.L_x_1760) ;  /* 0x0000000000187947 */ /* 0x000fec0003800000 */
.L_x_1761:
[----:B------:R-:W-:Y:S02]  /*60050*/  R2UR UR4, R36 ;  /* 0x00000000240472ca */ /* 0x000fe400000e0000 */
[----:B------:R-:W-:-:S13]  /*60060*/  R2UR UR5, R37 ;  /* 0x00000000250572ca */ /* 0x000fda00000e0000 */
[----:B------:R-:W2:Y:S02]  /*60070*/  LD.E.64 R14, desc[UR4][R30.64+0x8] ;  /* 0x000008041e0e7980 */ /* 0x000ea4000c101b00 */
[----:B--2---:R-:W-:-:S05]  /*60080*/  IADD3 R12, P0, PT, R14, 0x30, RZ ;  /* 0x000000300e0c7810 */ /* 0x004fca0007f1e0ff */
[----:B------:R-:W-:-:S05]  /*60090*/  IMAD.X R13, RZ, RZ, R15, P0 ;  /* 0x000000ffff0d7224 */ /* 0x000fca00000e060f */
[----:B------:R0:W-:Y:S03]  /*600a0*/  ST.E.64 desc[UR4][R30.64+0x8], R12 ;  /* 0x0000080c1e007985 */ /* 0x0001e6000c101b04 */
.L_x_1760:
[----:B------:R-:W-:Y:S05]  /*600b0*/  BSYNC B3 ;  /* 0x0000000000037941 */ /* 0x000fea0003800000 */
.L_x_1759:
        /* <DEDUP_REMOVED lines=54> */
.L_x_1765:
[----:B------:R-:W-:Y:S05]  /*60420*/  BSYNC B3 ;  /* 0x0000000000037941 */ /* 0x000fea0003800000 */
.L_x_1764:
        /* <DEDUP_REMOVED lines=40> */
.L_x_1767:
[----:B------:R-:W-:Y:S05]  /*606b0*/  BSYNC B3 ;  /* 0x0000000000037941 */ /* 0x000fea0003800000 */
.L_x_1766:
[----:B------:R-:W-:Y:S02]  /*606c0*/  R2UR UR4, R36 ;  /* 0x00000000240472ca */ /* 0x000fe400000e0000 */
[----:B------:R-:W-:-:S13]  /*606d0*/  R2UR UR5, R37 ;  /* 0x00000000250572ca */ /* 0x000fda00000e0000 */
[----:B------:R2:W-:Y:S01]  /*606e0*/  ST.E desc[UR4][R28.64], R13 ;  /* 0x0000000d1c007985 */ /* 0x0005e2000c101904 */
[----:B------:R-:W-:Y:S05]  /*606f0*/  BRA `(.L_x_1768) ;  /* 0x0000000000147947 */ /* 0x000fea0003800000 */
.L_x_1758:
[----:B------:R-:W-:Y:S02]  /*60700*/  R2UR UR4, R36 ;  /* 0x00000000240472ca */ /* 0x000fe400000e0000 */
[----:B------:R-:W-:Y:S02]  /*60710*/  R2UR UR5, R37 ;  /* 0x00000000250572ca */ /* 0x000fe400000e0000 */
[----:B------:R-:W-:-:S05]  /*60720*/  IADD3 R8, P0, PT, R12, R16, RZ ;  /* 0x000000100c087210 */ /* 0x000fca0007f1e0ff */
[----:B------:R-:W-:-:S06]  /*60730*/  IMAD.X R9, RZ, RZ, R13, P0 ;  /* 0x000000ffff097224 */ /* 0x000fcc00000e060d */
[----:B------:R3:W-:Y:S02]  /*60740*/  ST.E desc[UR4][R8.64+0x20], RZ ;  /* 0x000020ff08007985 */ /* 0x0007e4000c101904 */
.L_x_1768:
[----:B------:R-:W-:Y:S05]  /*60750*/  BSYNC B2 ;  /* 0x0000000000027941 */ /* 0x000fea0003800000 */
.L_x_1757:
        /* <DEDUP_REMOVED lines=26> */
.L_x_1775:
[----:B------:R-:W0:Y:S02]  /*60900*/  LDS.64 R12, [R35+0x8] ;  /* 0x00000800230c7984 */ /* 0x000e240000000a00 */
[----:B0-----:R-:W-:-:S05]  /*60910*/  IADD3 R14, P0, PT, R12, 0x30, RZ ;  /* 0x000000300c0e7810 */ /* 0x001fca0007f1e0ff */
[----:B------:R-:W-:-:S07]  /*60920*/  IMAD.X R15, RZ, RZ, R13, P0 ;  /* 0x000000ffff0f7224 */ /* 0x000fce00000e060d */
[----:B------:R-:W0:Y:S02]  /*60930*/  ATOMS.CAST.SPIN.64 P0, [R35+0x8], R12, R14 ;  /* 0x0000080c2300758d */ /* 0x000e24000180040e */
[----:B0-----:R-:W-:Y:S05]  /*60940*/  @!P0 BRA `(.L_x_1775) ;  /* 0xfffffffc00ec8947 */ /* 0x001fea000383ffff */
[----:B------:R-:W-:Y:S05]  /*60950*/  BSYNC B4 ;  /* 0x0000000000047941 */ /* 0x000fea0003800000 */
.L_x_1774:
[----:B------:R-:W-:Y:S02]  /*60960*/  IMAD.MOV.U32 R14, RZ, RZ, R12 ;  /* 0x000000ffff0e7224 */ /* 0x000fe400078e000c */
[----:B------:R-:W-:Y:S01]  /*60970*/  IMAD.MOV.U32 R15, RZ, RZ, R13 ;  /* 0x000000ffff0f7224 */ /* 0x000fe200078e000d */
[----:B------:R-:W-:Y:S06]  /*60980*/  BRA `(.L_x_1772) ;  /* 0x0000000000187947 */ /* 0x000fec0003800000 */
.L_x_1773:
[----:B------:R-:W-:Y:S02]  /*60990*/  R2UR UR4, R36 ;  /* 0x00000000240472ca */ /* 0x000fe400000e0000 */
[----:B------:R-:W-:-:S13]  /*609a0*/  R2UR UR5, R37 ;  /* 0x00000000250572ca */ /* 0x000fda00000e0000 */
[----:B------:R-:W2:Y:S02]  /*609b0*/  LD.E.64 R14, desc[UR4][R30.64+0x8] ;  /* 0x000008041e0e7980 */ /* 0x000ea4000c101b00 */
[----:B--2---:R-:W-:-:S05]  /*609c0*/  IADD3 R12, P0, PT, R14, 0x30, RZ ;  /* 0x000000300e0c7810 */ /* 0x004fca0007f1e0ff */
[----:B------:R-:W-:-:S05]  /*609d0*/  IMAD.X R13, RZ, RZ, R15, P0 ;  /* 0x000000ffff0d7224 */ /* 0x000fca00000e060f */
[----:B------:R0:W-:Y:S03]  /*609e0*/  ST.E.64 desc[UR4][R30.64+0x8], R12 ;  /* 0x0000080c1e007985 */ /* 0x0001e6000c101b04 */
.L_x_1772:
[----:B------:R-:W-:Y:S05]  /*609f0*/  BSYNC B3 ;  /* 0x0000000000037941 */ /* 0x000fea0003800000 */
.L_x_1771:
        /* <DEDUP_REMOVED lines=51> */
.L_x_1777:
[----:B------:R-:W-:Y:S01]  /*60d30*/  R2UR UR4, R36 ;  /* 0x00000000240472ca */ /* 0x000fe200000e0000 */
[----:B------:R-:W-:Y:S01]  /*60d40*/  IMAD.MOV.U32 R11, RZ, RZ, 0x5272 ;  /* 0x00005272ff0b7424 */ /* 0x000fe200078e00ff */
[----:B------:R-:W-:Y:S01]  /*60d50*/  R2UR UR5, R37 ;  /* 0x00000000250572ca */ /* 0x000fe200000e0000 */
[----:B------:R-:W-:Y:S01]  /*60d60*/  IMAD.MOV.U32 R15, RZ, RZ, -0x1 ;  /* 0xffffffffff0f7424 */ /* 0x000fe200078e00ff */
[----:B------:R-:W-:-:S11]  /*60d70*/  PLOP3.LUT P0, PT, PT, PT, PT, 0x8, 0x80 ;  /* 0x000000000080781c */ /* 0x000fd60003f0e170 */
[----:B------:R0:W-:Y:S02]  /*60d80*/  ST.E desc[UR4][R28.64], R11 ;  /* 0x0000000b1c007985 */ /* 0x0001e4000c101904 */
.L_x_1778:
[----:B------:R-:W-:Y:S05]  /*60d90*/  BSYNC B3 ;  /* 0x0000000000037941 */ /* 0x000fea0003800000 */
.L_x_1776:
        /* <DEDUP_REMOVED lines=39> */
.L_x_1780:
[----:B------:R-:W-:Y:S05]  /*61010*/  BSYNC B3 ;  /* 0x0000000000037941 */ /* 0x000fea0003800000 */
.L_x_1779:
[----:B------:R-:W-:Y:S02]  /*61020*/  R2UR UR4, R36 ;  /* 0x00000000240472ca */ /* 0x000fe400000e0000 */
[----:B------:R-:W-:-:S13]  /*61030*/  R2UR UR5, R37 ;  /* 0x00000000250572ca */ /* 0x000fda00000e0000 */
[----:B------:R2:W-:Y:S01]  /*61040*/  ST.E desc[UR4][R28.64], R13 ;  /* 0x0000000d1c007985 */ /* 0x0005e2000c101904 */
[----:B------:R-:W-:Y:S05]  /*61050*/  BRA `(.L_x_1781) ;  /* 0x0000000000187947 */ /* 0x000fea0003800000 */
.L_x_1770:
[----:B------:R-:W-:Y:S01]  /*61060*/  VIADD R9, R16, 0x4 ;  /* 0x0000000410097836 */ /* 0x000fe20000000000 */
[----:B------:R-:W-:Y:S02]  /*61070*/  R2UR UR4, R36 ;  /* 0x00000000240472ca */ /* 0x000fe400000e0000 */
[----:B------:R-:W-:Y:S02]  /*61080*/  R2UR UR5, R37 ;  /* 0x00000000250572ca */ /* 0x000fe400000e0000 */
[----:B------:R-:W-:-:S05]  /*61090*/  IADD3 R8, P0, PT, R12, R9, RZ ;  /* 0x000000090c087210 */ /* 0x000fca0007f1e0ff */
[----:B------:R-:W-:-:S06]  /*610a0*/  IMAD.X R9, RZ, RZ, R13, P0 ;  /* 0x000000ffff097224 */ /* 0x000fcc00000e060d */
[----:B------:R0:W-:Y:S02]  /*610b0*/  ST.E desc[UR4][R8.64+0x20], RZ ;  /* 0x000020ff08007985 */ /* 0x0001e4000c101904 */
.L_x_1781:
[----:B------:R-:W-:Y:S05]  /*610c0*/  BSYNC B2 ;  /* 0x0000000000027941 */ /* 0x000fea0003800000 */
.L_x_1769:
[----:B------:R-:W-:Y:S02]  /*610d0*/  VIADD R18, R18, 0x2 ;  /* 0x0000000212127836 */ /* 0x000fe40000000000 */
[----:B------:R-:W-:Y:S01]  /*610e0*/  VIADD R16, R16, 0x8 ;  /* 0x0000000810107836 */ /* 0x000fe20000000000 */
[----:B------:R-:W-:Y:S06]  /*610f0*/  @P2 BRA `(.L_x_1782) ;  /* 0xffffffec003c2947 */ /* 0x000fec000383ffff */
.L_x_1756:
[----:B------:R-:W-:Y:S05]  /*61100*/  BSYNC B0 ;  /* 0x0000000000007941 */ /* 0x000fea0003800000 */
.L_x_1755:
[----:B------:R-:W-:-:S04]  /*61110*/  LOP3.LUT R2, R2, 0x1, RZ, 0xc0, !PT ;  /* 0x0000000102027812 */ /* 0x000fc800078ec0ff */
        /* <DEDUP_REMOVED lines=23> */
.L_x_1788:
[----:B------:R-:W0:Y:S02]  /*61290*/  LDS.64 R12, [R27+0x8] ;  /* 0x000008001b0c7984 */ /* 0x000e240000000a00 */
[----:B0-----:R-:W-:-:S05]  /*612a0*/  IADD3 R14, P0, PT, R12, 0x30, RZ ;  /* 0x000000300c0e7810 */ /* 0x001fca0007f1e0ff */
[----:B------:R-:W-:-:S07]  /*612b0*/  IMAD.X R15, RZ, RZ, R13, P0 ;  /* 0x000000ffff0f7224 */ /* 0x000fce00000e060d */
[----:B------:R-:W0:Y:S02]  /*612c0*/  ATOMS.CAST.SPIN.64 P0, [R27+0x8], R12, R14 ;  /* 0x0000080c1b00758d */ /* 0x000e24000180040e */
[----:B0-----:R-:W-:Y:S05]  /*612d0*/  @!P0 BRA `(.L_x_1788) ;  /* 0xfffffffc00ec8947 */ /* 0x001fea000383ffff */
[----:B------:R-:W-:Y:S05]  /*612e0*/  BSYNC B2 ;  /* 0x0000000000027941 */ /* 0x000fea0003800000 */
.L_x_1787:
[----:B------:R-:W-:Y:S02]  /*612f0*/  IMAD.MOV.U32 R14, RZ, RZ, R12 ;  /* 0x000000ffff0e7224 */ /* 0x000fe400078e000c */
[----:B------:R-:W-:Y:S01]  /*61300*/  IMAD.MOV.U32 R15, RZ, RZ, R13 ;  /* 0x000000ffff0f7224 */ /* 0x000fe200078e000d */
[----:B------:R-:W-:Y:S06]  /*61310*/  BRA `(.L_x_1785) ;  /* 0x0000000000187947 */ /* 0x000fec0003800000 */
.L_x_1786:
[----:B------:R-:W-:Y:S02]  /*61320*/  R2UR UR4, R36 ;  /* 0x00000000240472ca */ /* 0x000fe400000e0000 */
[----:B------:R-:W-:-:S13]  /*61330*/  R2UR UR5, R37 ;  /* 0x00000000250572ca */ /* 0x000fda00000e0000 */
[----:B------:R-:W2:Y:S02]  /*61340*/  LD.E.64 R14, desc[UR4][R30.64+0x8] ;  /* 0x000008041e0e7980 */ /* 0x000ea4000c101b00 */
[----:B--2---:R-:W-:-:S05]  /*61350*/  IADD3 R12, P0, PT, R14, 0x30, RZ ;  /* 0x000000300e0c7810 */ /* 0x004fca0007f1e0ff */
[----:B------:R-:W-:-:S05]  /*61360*/  IMAD.X R13, RZ, RZ, R15, P0 ;  /* 0x000000ffff0d7224 */ /* 0x000fca00000e060f */
[----:B------:R0:W-:Y:S03]  /*61370*/  ST.E.64 desc[UR4][R30.64+0x8], R12 ;  /* 0x0000080c1e007985 */ /* 0x0001e6000c101b04 */
.L_x_1785:
[----:B------:R-:W-:Y:S05]  /*61380*/  BSYNC B0 ;  /* 0x0000000000007941 */ /* 0x000fea0003800000 */
.L_x_1784:
        /* <DEDUP_REMOVED lines=51> */
.L_x_1790:
[----:B------:R-:W-:Y:S01]  /*616c0*/  R2UR UR4, R36 ;  /* 0x00000000240472ca */ /* 0x000fe200000e0000 */
[----:B------:R-:W-:Y:S01]  /*616d0*/  IMAD.MOV.U32 R11, RZ, RZ, 0x5272 ;  /* 0x00005272ff0b7424 */ /* 0x000fe200078e00ff */
[----:B------:R-:W-:Y:S01]  /*616e0*/  R2UR UR5, R37 ;  /* 0x00000000250572ca */ /* 0x000fe200000e0000 */
[----:B------:R-:W-:Y:S01]  /*616f0*/  IMAD.MOV.U32 R15, RZ, RZ, -0x1 ;  /* 0xffffffffff0f7424 */ /* 0x000fe200078e00ff */
[----:B------:R-:W-:-:S11]  /*61700*/  PLOP3.LUT P0, PT, PT, PT, PT, 0x8, 0x80 ;  /* 0x000000000080781c */ /* 0x000fd60003f0e170 */
[----:B------:R0:W-:Y:S02]  /*61710*/  ST.E desc[UR4][R28.64], R11 ;  /* 0x0000000b1c007985 */ /* 0x0001e4000c101904 */
.L_x_1791:
[----:B------:R-:W-:Y:S05]  /*61720*/  BSYNC B0 ;  /* 0x0000000000007941 */ /* 0x000fea0003800000 */
.L_x_1789:
        /* <DEDUP_REMOVED lines=39> */
.L_x_1793:
[----:B------:R-:W-:Y:S05]  /*619a0*/  BSYNC B0 ;  /* 0x0000000000007941 */ /* 0x000fea0003800000 */
.L_x_1792:
[----:B------:R-:W-:Y:S02]  /*619b0*/  R2UR UR4, R36 ;  /* 0x00000000240472ca */ /* 0x000fe400000e0000 */
[----:B------:R-:W-:-:S13]  /*619c0*/  R2UR UR5, R37 ;  /* 0x00000000250572ca */ /* 0x000fda00000e0000 */
[----:B------:R3:W-:Y:S01]  /*619d0*/  ST.E desc[UR4][R28.64], R13 ;  /* 0x0000000d1c007985 */ /* 0x0007e2000c101904 */
[----:B------:R-:W-:Y:S05]  /*619e0*/  BRA `(.L_x_1754) ;  /* 0x0000000000147947 */ /* 0x000fea0003800000 */
.L_x_1783:
[----:B------:R-:W-:Y:S02]  /*619f0*/  R2UR UR4, R36 ;  /* 0x00000000240472ca */ /* 0x000fe400000e0000 */
[----:B------:R-:W-:Y:S02]  /*61a00*/  R2UR UR5, R37 ;  /* 0x00000000250572ca */ /* 0x000fe400000e0000 */
[----:B------:R-:W-:-:S05]  /*61a10*/  LEA R8, P0, R6, R12, 0x2 ;  /* 0x0000000c06087211 */ /* 0x000fca00078010ff */
[----:B------:R-:W-:-:S06]  /*61a20*/  IMAD.X R9, RZ, RZ, R13, P0 ;  /* 0x000000ffff097224 */ /* 0x000fcc00000e060d */
[----:B------:R4:W-:Y:S02]  /*61a30*/  ST.E desc[UR4][R8.64+0x20], RZ ;  /* 0x000020ff08007985 */ /* 0x0009e4000c101904 */
.L_x_1754:
[----:B------:R-:W-:Y:S05]  /*61a40*/  BSYNC B1 ;  /* 0x0000000000017941 */ /* 0x000fea0003800000 */
.L_x_1753:
[----:B------:R-:W-:Y:S01]  /*61a50*/  ISETP.GE.AND P0, PT, R0, 0x1, PT ;  /* 0x000000010000780c */ /* 0x000fe20003f06270 */
[----:B------:R-:W-:-:S12]  /*61a60*/  BSSY B0, `(.L_x_1794) ;  /* 0x0000142000007945 */ /* 0x000fd80003800000 */
[----:B------:R-:W-:Y:S05]  /*61a70*/  @!P0 BRA `(.L_x_1795) ;  /* 0x0000001400008947 */ /* 0x000fea0003800000 */
[----:B-1----:R-:W-:Y:S02]  /*61a80*/  IMAD.MOV R2, RZ, RZ, -R0 ;  /* 0x000000ffff027224 */ /* 0x002fe400078e0a00 */
[----:B------:R-:W-:Y:S02]  /*61a90*/  IMAD.MOV.U32 R6, RZ, RZ, RZ ;  /* 0x000000ffff067224 */ /* 0x000fe400078e00ff */
[----:B------:R-:W-:-:S07]  /*61aa0*/  IMAD.MOV.U32 R16, RZ, RZ, RZ ;  /* 0x000000ffff107224 */ /* 0x000fce00078e00ff */
.L_x_1820:
[----:B-----5:R-:W-:Y:S01]  /*61ab0*/  ISETP.NE.AND P0, PT, R17, -0x1, PT ;  /* 0xffffffff1100780c */ /* 0x020fe20003f05270 */
[----:B------:R-:W-:Y:S05]  /*61ac0*/  YIELD ;  /* 0x0000000000007946 */ /* 0x000fea0003800000 */
[----:B------:R-:W-:Y:S01]  /*61ad0*/  VIADD R2, R2, 0x1 ;  /* 0x0000000102027836 */ /* 0x000fe20000000000 */
[----:B------:R-:W-:Y:S04]  /*61ae0*/  BSSY B1, `(.L_x_1796) ;  /* 0x000009a000017945 */ /* 0x000fe80003800000 */
[----:B------:R-:W-:-:S02]  /*61af0*/  ISETP.NE.AND P2, PT, R2, RZ, PT ;  /* 0x000000ff0200720c */ /* 0x000fc40003f45270 */
[----:B------:R-:W-:Y:S01]  /*61b00*/  @!P0 R2UR UR4, R36 ;  /* 0x00000000240482ca */ /* 0x000fe200000e0000 */
[----:B0---4-:R-:W-:Y:S01]  /*61b10*/  @!P0 IMAD.MOV.U32 R9, RZ, RZ, 0x5368 ;  /* 0x00005368ff098424 */ /* 0x011fe200078e00ff */
        /* <DEDUP_REMOVED lines=28> */
.L_x_1803:
[----:B------:R-:W0:Y:S02]  /*61ce0*/  LDS.64 R12, [R27+0x8] ;  /* 0x000008001b0c7984 */ /* 0x000e240000000a00 */
[----:B0-----:R-:W-:-:S05]  /*61cf0*/  IADD3 R14, P0, PT, R12, 0x30, RZ ;  /* 0x000000300c0e7810 */ /* 0x001fca0007f1e0ff */
[----:B------:R-:W-:-:S07]  /*61d00*/  IMAD.X R15, RZ, RZ, R13, P0 ;  /* 0x000000ffff0f7224 */ /* 0x000fce00000e060d */
[----:B------:R-:W0:Y:S02]  /*61d10*/  ATOMS.CAST.SPIN.64 P0, [R27+0x8], R12, R14 ;  /* 0x0000080c1b00758d */ /* 0x000e24000180040e */
[----:B0-----:R-:W-:Y:S05]  /*61d20*/  @!P0 BRA `(.L_x_1803) ;  /* 0xfffffffc00ec8947 */ /* 0x001fea000383ffff */
[----:B------:R-:W-:Y:S05]  /*61d30*/  BSYNC B3 ;  /* 0x0000000000037941 */ /* 0x000fea0003800000 */
.L_x_1802:
[----:B------:R-:W-:Y:S02]  /*61d40*/  IMAD.MOV.U32 R14, RZ, RZ, R12 ;  /* 0x000000ffff0e7224 */ /* 0x000fe400078e000c */
[----:B------:R-:W-:Y:S01]  /*61d50*/  IMAD.MOV.U32 R15, RZ, RZ, R13 ;  /* 0x000000ffff0f7224 */ /* 0x000fe200078e000d */
[----:B------:R-:W-:Y:S06]  /*61d60*/  BRA `(.L_x_1800) ;  /* 0x0000000000187947 */ /* 0x000fec0003800000 */
.L_x_1801:
[----:B------:R-:W-:Y:S02]  /*61d70*/  R2UR UR4, R36 ;  /* 0x00000000240472ca */ /* 0x000fe400000e0000 */
[----:B------:R-:W-:-:S13]  /*61d80*/  R2UR UR5, R37 ;  /* 0x00000000250572ca */ /* 0x000fda00000e0000 */
[----:B------:R-:W2:Y:S02]  /*61d90*/  LD.E.64 R14, desc[UR4][R30.64+0x8] ;  /* 0x000008041e0e7980 */ /* 0x000ea4000c101b00 */
[----:B--2---:R-:W-:-:S05]  /*61da0*/  IADD3 R12, P0, PT, R14, 0x30, RZ ;  /* 0x000000300e0c7810 */ /* 0x004fca0007f1e0ff */
[----:B------:R-:W-:-:S05]  /*61db0*/  IMAD.X R13, RZ, RZ, R15, P0 ;  /* 0x000000ffff0d7224 */ /* 0x000fca00000e060f */
[----:B------:R0:W-:Y:S03]  /*61dc0*/  ST.E.64 desc[UR4][R30.64+0x8], R12 ;  /* 0x0000080c1e007985 */ /* 0x0001e6000c101b04 */
.L_x_1800:
[----:B------:R-:W-:Y:S05]  /*61dd0*/  BSYNC B2 ;  /* 0x0000000000027941 */ /* 0x000fea0003800000 */
.L_x_1799:
        /* <DEDUP_REMOVED lines=54> */
.L_x_1805:
[----:B------:R-:W-:Y:S05]  /*62140*/  BSYNC B2 ;  /* 0x0000000000027941 */ /* 0x000fea0003800000 */
.L_x_1804:
        /* <DEDUP_REMOVED lines=40> */
.L_x_1807:
[----:B------:R-:W-:Y:S05]  /*623d0*/  BSYNC B2 ;  /* 0x0000000000027941 */ /* 0x000fea0003800000 */
.L_x_1806:
[----:B------:R-:W-:Y:S02]  /*623e0*/  R2UR UR4, R36 ;  /* 0x00000000240472ca */ /* 0x000fe400000e0000 */
[----:B------:R-:W-:Y:S02]  /*623f0*/  R2UR UR5, R37 ;  /* 0x00000000250572ca */ /* 0x000fe400000e0000 */
[----:B------:R-:W-:-:S11]  /*62400*/  PRMT R15, RZ, 0x7610, R15 ;  /* 0x00007610ff0f7816 */ /* 0x000fd6000000000f */
[----:B------:R4:W-:Y:S01]  /*62410*/  ST.E desc[UR4][R28.64], R13 ;  /* 0x0000000d1c007985 */ /* 0x0009e2000c101904 */
[----:B------:R-:W-:Y:S05]  /*62420*/  BRA `(.L_x_1797) ;  /* 0x0000000000147947 */ /* 0x000fea0003800000 */
.L_x_1798:
[----:B------:R-:W-:Y:S02]  /*62430*/  R2UR UR4, R36 ;  /* 0x00000000240472ca */ /* 0x000fe400000e0000 */
[----:B------:R-:W-:Y:S02]  /*62440*/  R2UR UR5, R37 ;  /* 0x00000000250572ca */ /* 0x000fe400000e0000 */
[----:B------:R-:W-:-:S05]  /*62450*/  IADD3 R8, P0, PT, R12, R6, RZ ;  /* 0x000000060c087210 */ /* 0x000fca0007f1e0ff */
[----:B------:R-:W-:-:S06]  /*62460*/  IMAD.X R9, RZ, RZ, R13, P0 ;  /* 0x000000ffff097224 */ /* 0x000fcc00000e060d */
[----:B------:R0:W5:Y:S02]  /*62470*/  LD.E.U8 R15, desc[UR4][R8.64+0x20] ;  /* 0x00002004080f7980 */ /* 0x000164000c101100 */
.L_x_1797:
[----:B------:R-:W-:Y:S05]  /*62480*/  BSYNC B1 ;  /* 0x0000000000017941 */ /* 0x000fea0003800000 */
.L_x_1796:
[----:B------:R-:W-:Y:S01]  /*62490*/  ISETP.NE.AND P0, PT, R3, -0x1, PT ;  /* 0xffffffff0300780c */ /* 0x000fe20003f05270 */
[----:B------:R-:W-:-:S12]  /*624a0*/  BSSY B1, `(.L_x_1808) ;  /* 0x000009a000017945 */ /* 0x000fd80003800000 */
[----:B------:R-:W-:Y:S01]  /*624b0*/  @!P0 R2UR UR4, R36 ;  /* 0x00000000240482ca */ /* 0x000fe200000e0000 */
[----:B0-----:R-:W-:Y:S01]  /*624c0*/  @!P0 IMAD.MOV.U32 R9, RZ, RZ, 0x5368 ;  /* 0x00005368ff098424 */ /* 0x001fe200078e00ff */
        /* <DEDUP_REMOVED lines=8> */
[----:B-1----:R-:W2:Y:S02]  /*62550*/  LDS.128 R8, [R18] ;  /* 0x0000000012087984 */ /* 0x002ea40000000c00 */
        /* <DEDUP_REMOVED lines=18> */
.L_x_1815:
[----:B------:R-:W0:Y:S02]  /*62680*/  LDS.64 R12, [R27+0x8] ;  /* 0x000008001b0c7984 */ /* 0x000e240000000a00 */
[----:B0-----:R-:W-:-:S05]  /*62690*/  IADD3 R14, P0, PT, R12, 0x30, RZ ;  /* 0x000000300c0e7810 */ /* 0x001fca0007f1e0ff */
[----:B------:R-:W-:-:S07]  /*626a0*/  IMAD.X R15, RZ, RZ, R13, P0 ;  /* 0x000000ffff0f7224 */ /* 0x000fce00000e060d */
[----:B------:R-:W0:Y:S02]  /*626b0*/  ATOMS.CAST.SPIN.64 P0, [R27+0x8], R12, R14 ;  /* 0x0000080c1b00758d */ /* 0x000e24000180040e */
[----:B0-----:R-:W-:Y:S05]  /*626c0*/  @!P0 BRA `(.L_x_1815) ;  /* 0xfffffffc00ec8947 */ /* 0x001fea000383ffff */
[----:B------:R-:W-:Y:S05]  /*626d0*/  BSYNC B3 ;  /* 0x0000000000037941 */ /* 0x000fea0003800000 */
.L_x_1814:
[----:B------:R-:W-:Y:S02]  /*626e0*/  IMAD.MOV.U32 R14, RZ, RZ, R12 ;  /* 0x000000ffff0e7224 */ /* 0x000fe400078e000c */
[----:B------:R-:W-:Y:S01]  /*626f0*/  IMAD.MOV.U32 R15, RZ, RZ, R13 ;  /* 0x000000ffff0f7224 */ /* 0x000fe200078e000d */
[----:B------:R-:W-:Y:S06]  /*62700*/  BRA `(.L_x_1812) ;  /* 0x0000000000187947 */ /* 0x000fec0003800000 */
.L_x_1813:
[----:B------:R-:W-:Y:S02]  /*62710*/  R2UR UR4, R36 ;  /* 0x00000000240472ca */ /* 0x000fe400000e0000 */
[----:B------:R-:W-:-:S13]  /*62720*/  R2UR UR5, R37 ;  /* 0x00000000250572ca */ /* 0x000fda00000e0000 */
[----:B------:R-:W2:Y:S02]  /*62730*/  LD.E.64 R14, desc[UR4][R30.64+0x8] ;  /* 0x000008041e0e7980 */ /* 0x000ea4000c101b00 */
[----:B--2---:R-:W-:-:S05]  /*62740*/  IADD3 R12, P0, PT, R14, 0x30, RZ ;  /* 0x000000300e0c7810 */ /* 0x004fca0007f1e0ff */
[----:B------:R-:W-:-:S05]  /*62750*/  IMAD.X R13, RZ, RZ, R15, P0 ;  /* 0x000000ffff0d7224 */ /* 0x000fca00000e060f */
[----:B------:R0:W-:Y:S03]  /*62760*/  ST.E.64 desc[UR4][R30.64+0x8], R12 ;  /* 0x0000080c1e007985 */ /* 0x0001e6000c101b04 */
.L_x_1812:
[----:B------:R-:W-:Y:S05]  /*62770*/  BSYNC B2 ;  /* 0x0000000000027941 */ /* 0x000fea0003800000 */
.L_x_1811:
        /* <DEDUP_REMOVED lines=54> */
.L_x_1817:
[----:B------:R-:W-:Y:S05]  /*62ae0*/  BSYNC B2 ;  /* 0x0000000000027941 */ /* 0x000fea0003800000 */
.L_x_1816:
        /* <DEDUP_REMOVED lines=40> */
.L_x_1819:
[----:B------:R-:W-:Y:S05]  /*62d70*/  BSYNC B2 ;  /* 0x0000000000027941 */ /* 0x000fea0003800000 */
.L_x_1818:
[----:B------:R-:W-:Y:S02]  /*62d80*/  R2UR UR4, R36 ;  /* 0x00000000240472ca */ /* 0x000fe400000e0000 */
[----:B------:R-:W-:-:S13]  /*62d90*/  R2UR UR5, R37 ;  /* 0x00000000250572ca */ /* 0x000fda00000e0000 */
[----:B------:R2:W-:Y:S01]  /*62da0*/  ST.E desc[UR4][R28.64], R13 ;  /* 0x0000000d1c007985 */ /* 0x0005e2000c101904 */
[----:B------:R-:W-:Y:S05]  /*62db0*/  BRA `(.L_x_1809) ;  /* 0x0000000000207947 */ /* 0x000fea0003800000 */
.L_x_1810:
        /* <DEDUP_REMOVED lines=8> */
.L_x_1809:
[----:B------:R-:W-:Y:S05]  /*62e40*/  BSYNC B1 ;  /* 0x0000000000017941 */ /* 0x000fea0003800000 */
.L_x_1808:
[----:B------:R-:W-:Y:S02]  /*62e50*/  VIADD R16, R16, 0x1 ;  /* 0x0000000110107836 */ /* 0x000fe40000000000 */
[----:B------:R-:W-:Y:S01]  /*62e60*/  VIADD R6, R6, 0x4 ;  /* 0x0000000406067836 */ /* 0x000fe20000000000 */
[----:B------:R-:W-:Y:S06]  /*62e70*/  @P2 BRA `(.L_x_1820) ;  /* 0xffffffec000c2947 */ /* 0x000fec000383ffff */
.L_x_1795:
[----:B------:R-:W-:Y:S05]  /*62e80*/  BSYNC B0 ;  /* 0x0000000000007941 */ /* 0x000fea0003800000 */
.L_x_1794:
[----:B------:R-:W-:Y:S01]  /*62e90*/  ISETP.GE.AND P0, PT, R7, 0x1, PT ;  /* 0x000000010700780c */ /* 0x000fe20003f06270 */
[----:B------:R-:W-:-:S12]  /*62ea0*/  BSSY B0, `(.L_x_1821) ;  /* 0x0000146000007945 */ /* 0x000fd80003800000 */
[----:B------:R-:W-:Y:S05]  /*62eb0*/  @!P0 BRA `(.L_x_1822) ;  /* 0x0000001400108947 */ /* 0x000fea0003800000 */
[----:B------:R-:W-:Y:S02]  /*62ec0*/  IMAD.MOV R7, RZ, RZ, -R7 ;  /* 0x000000ffff077224 */ /* 0x000fe400078e0a07 */
[----:B-1----:R-:W-:Y:S02]  /*62ed0*/  IMAD.SHL.U32 R2, R0, 0x4, RZ ;  /* 0x0000000400027824 */ /* 0x002fe400078e00ff */
[----:B------:R-:W-:Y:S02]  /*62ee0*/  IMAD.MOV.U32 R6, RZ, RZ, RZ ;  /* 0x000000ffff067224 */ /* 0x000fe400078e00ff */
[----:B------:R-:W-:-:S07]  /*62ef0*/  IMAD.MOV.U32 R16, RZ, RZ, RZ ;  /* 0x000000ffff107224 */ /* 0x000fce00078e00ff */
.L_x_1847:
        /* <DEDUP_REMOVED lines=35> */
.L_x_1830:
[----:B------:R-:W0:Y:S02]  /*63130*/  LDS.64 R12, [R27+0x8] ;  /* 0x000008001b0c7984 */ /* 0x000e240000000a00 */
[----:B0-----:R-:W-:-:S05]  /*63140*/  IADD3 R14, P0, PT, R12, 0x30, RZ ;  /* 0x000000300c0e7810 */ /* 0x001fca0007f1e0ff */
[----:B------:R-:W-:-:S07]  /*63150*/  IMAD.X R15, RZ, RZ, R13, P0 ;  /* 0x000000ffff0f7224 */ /* 0x000fce00000e060d */
[----:B------:R-:W0:Y:S02]  /*63160*/  ATOMS.CAST.SPIN.64 P0, [R27+0x8], R12, R14 ;  /* 0x0000080c1b00758d */ /* 0x000e24000180040e */
[----:B0-----:R-:W-:Y:S05]  /*63170*/  @!P0 BRA `(.L_x_1830) ;  /* 0xfffffffc00ec8947 */ /* 0x001fea000383ffff */
[----:B------:R-:W-:Y:S05]  /*63180*/  BSYNC B3 ;  /* 0x0000000000037941 */ /* 0x000fea0003800000 */
.L_x_1829:
[----:B------:R-:W-:Y:S02]  /*63190*/  IMAD.MOV.U32 R14, RZ, RZ, R12 ;  /* 0x000000ffff0e7224 */ /* 0x000fe400078e000c */
[----:B------:R-:W-:Y:S01]  /*631a0*/  IMAD.MOV.U32 R15, RZ, RZ, R13 ;  /* 0x000000ffff0f7224 */ /* 0x000fe200078e000d */
[----:B------:R-:W-:Y:S06]  /*631b0*/  BRA `(.L_x_1827) ;  /* 0x0000000000187947 */ /* 0x000fec0003800000 */
.L_x_1828:
[----:B------:R-:W-:Y:S02]  /*631c0*/  R2UR UR4, R36 ;  /* 0x00000000240472ca */ /* 0x000fe400000e0000 */
[----:B------:R-:W-:-:S13]  /*631d0*/  R2UR UR5, R37 ;  /* 0x00000000250572ca */ /* 0x000fda00000e0000 */
[----:B------:R-:W2:Y:S02]  /*631e0*/  LD.E.64 R14, desc[UR4][R30.64+0x8] ;  /* 0x000008041e0e7980 */ /* 0x000ea4000c101b00 */
[----:B--2---:R-:W-:-:S05]  /*631f0*/  IADD3 R12, P0, PT, R14, 0x30, RZ ;  /* 0x000000300e0c7810 */ /* 0x004fca0007f1e0ff */
[----:B------:R-:W-:-:S05]  /*63200*/  IMAD.X R13, RZ, RZ, R15, P0 ;  /* 0x000000ffff0d7224 */ /* 0x000fca00000e060f */
[----:B------:R0:W-:Y:S03]  /*63210*/  ST.E.64 desc[UR4][R30.64+0x8], R12 ;  /* 0x0000080c1e007985 */ /* 0x0001e6000c101b04 */
.L_x_1827:
[----:B------:R-:W-:Y:S05]  /*63220*/  BSYNC B2 ;  /* 0x0000000000027941 */ /* 0x000fea0003800000 */
.L_x_1826:
        /* <DEDUP_REMOVED lines=54> */
.L_x_1832:
[----:B------:R-:W-:Y:S05]  /*63590*/  BSYNC B2 ;  /* 0x0000000000027941 */ /* 0x000fea0003800000 */
.L_x_1831:
        /* <DEDUP_REMOVED lines=40> */
.L_x_1834:
[----:B------:R-:W-:Y:S05]  /*63820*/  BSYNC B2 ;  /* 0x0000000000027941 */ /* 0x000fea0003800000 */
.L_x_1833:
[----:B------:R-:W-:Y:S02]  /*63830*/  R2UR UR4, R36 ;  /* 0x00000000240472ca */ /* 0x000fe400000e0000 */
[----:B------:R-:W-:Y:S02]  /*63840*/  R2UR UR5, R37 ;  /* 0x00000000250572ca */ /* 0x000fe400000e0000 */
[----:B------:R-:W-:-:S11]  /*63850*/  PRMT R15, RZ, 0x7610, R15 ;  /* 0x00007610ff0f7816 */ /* 0x000fd6000000000f */
[----:B------:R4:W-:Y:S01]  /*63860*/  ST.E desc[UR4][R28.64], R13 ;  /* 0x0000000d1c007985 */ /* 0x0009e2000c101904 */
[----:B------:R-:W-:Y:S05]  /*63870*/  BRA `(.L_x_1824) ;  /* 0x0000000000147947 */ /* 0x000fea0003800000 */
.L_x_1825:
[----:B------:R-:W-:Y:S02]  /*63880*/  R2UR UR4, R36 ;  /* 0x00000000240472ca */ /* 0x000fe400000e0000 */
[----:B------:R-:W-:Y:S02]  /*63890*/  R2UR UR5, R37 ;  /* 0x00000000250572ca */ /* 0x000fe400000e0000 */
[----:B------:R-:W-:-:S05]  /*638a0*/  IADD3 R8, P0, PT, R12, R6, RZ ;  /* 0x000000060c087210 */ /* 0x000fca0007f1e0ff */
[----:B------:R-:W-:-:S06]  /*638b0*/  IMAD.X R9, RZ, RZ, R13, P0 ;  /* 0x000000ffff097224 */ /* 0x000fcc00000e060d */
[----:B------:R0:W5:Y:S02]  /*638c0*/  LD.E.U8 R15, desc[UR4][R8.64+0x20] ;  /* 0x00002004080f7980 */ /* 0x000164000c101100 */
.L_x_1824:
[----:B------:R-:W-:Y:S05]  /*638d0*/  BSYNC B1 ;  /* 0x0000000000017941 */ /* 0x000fea0003800000 */
.L_x_1823:
        /* <DEDUP_REMOVED lines=32> */
.L_x_1842:
[----:B------:R-:W0:Y:S02]  /*63ae0*/  LDS.64 R12, [R27+0x8] ;  /* 0x000008001b0c7984 */ /* 0x000e240000000a00 */
[----:B0-----:R-:W-:-:S05]  /*63af0*/  IADD3 R14, P0, PT, R12, 0x30, RZ ;  /* 0x000000300c0e7810 */ /* 0x001fca0007f1e0ff */
[----:B------:R-:W-:-:S07]  /*63b00*/  IMAD.X R15, RZ, RZ, R13, P0 ;  /* 0x000000ffff0f7224 */ /* 0x000fce00000e060d */
[----:B------:R-:W0:Y:S02]  /*63b10*/  ATOMS.CAST.SPIN.64 P0, [R27+0x8], R12, R14 ;  /* 0x0000080c1b00758d */ /* 0x000e24000180040e */
[----:B0-----:R-:W-:Y:S05]  /*63b20*/  @!P0 BRA `(.L_x_1842) ;  /* 0xfffffffc00ec8947 */ /* 0x001fea000383ffff */
[----:B------:R-:W-:Y:S05]  /*63b30*/  BSYNC B3 ;  /* 0x0000000000037941 */ /* 0x000fea0003800000 */
.L_x_1841:
[----:B------:R-:W-:Y:S02]  /*63b40*/  IMAD.MOV.U32 R14, RZ, RZ, R12 ;  /* 0x000000ffff0e7224 */ /* 0x000fe400078e000c */
[----:B------:R-:W-:Y:S01]  /*63b50*/  IMAD.MOV.U32 R15, RZ, RZ, R13 ;  /* 0x000000ffff0f7224 */ /* 0x000fe200078e000d */
[----:B------:R-:W-:Y:S06]  /*63b60*/  BRA `(.L_x_1839) ;  /* 0x0000000000187947 */ /* 0x000fec0003800000 */
.L_x_1840:
[----:B------:R-:W-:Y:S02]  /*63b70*/  R2UR UR4, R36 ;  /* 0x00000000240472ca */ /* 0x000fe400000e0000 */
[----:B------:R-:W-:-:S13]  /*63b80*/  R2UR UR5, R37 ;  /* 0x00000000250572ca */ /* 0x000fda00000e0000 */
[----:B------:R-:W2:Y:S02]  /*63b90*/  LD.E.64 R14, desc[UR4][R30.64+0x8] ;  /* 0x000008041e0e7980 */ /* 0x000ea4000c101b00 */
[----:B--2---:R-:W-:-:S05]  /*63ba0*/  IADD3 R12, P0, PT, R14, 0x30, RZ ;  /* 0x000000300e0c7810 */ /* 0x004fca0007f1e0ff */
[----:B------:R-:W-:-:S05]  /*63bb0*/  IMAD.X R13, RZ, RZ, R15, P0 ;  /* 0x000000ffff0d7224 */ /* 0x000fca00000e060f */
[----:B------:R0:W-:Y:S03]  /*63bc0*/  ST.E.64 desc[UR4][R30.64+0x8], R12 ;  /* 0x0000080c1e007985 */ /* 0x0001e6000c101b04 */
.L_x_1839:
[----:B------:R-:W-:Y:S05]  /*63bd0*/  BSYNC B2 ;  /* 0x0000000000027941 */ /* 0x000fea0003800000 */
.L_x_1838:
        /* <DEDUP_REMOVED lines=54> */
.L_x_1844:
[----:B------:R-:W-:Y:S05]  /*63f40*/  BSYNC B2 ;  /* 0x0000000000027941 */ /* 0x000fea0003800000 */
.L_x_1843:
        /* <DEDUP_REMOVED lines=40> */
.L_x_1846:
[----:B------:R-:W-:Y:S05]  /*641d0*/  BSYNC B2 ;  /* 0x0000000000027941 */ /* 0x000fea0003800000 */
.L_x_1845:
[----:B------:R-:W-:Y:S02]  /*641e0*/  R2UR UR4, R36 ;  /* 0x00000000240472ca */ /* 0x000fe400000e0000 */
[----:B------:R-:W-:-:S13]  /*641f0*/  R2UR UR5, R37 ;  /* 0x00000000250572ca */ /* 0x000fda00000e0000 */
[----:B------:R2:W-:Y:S01]  /*64200*/  ST.E desc[UR4][R28.64], R13 ;  /* 0x0000000d1c007985 */ /* 0x0005e2000c101904 */
[----:B------:R-:W-:Y:S05]  /*64210*/  BRA `(.L_x_1836) ;  /* 0x0000000000207947 */ /* 0x000fea0003800000 */
.L_x_1837:
        /* <DEDUP_REMOVED lines=8> */
.L_x_1836:
[----:B------:R-:W-:Y:S05]  /*642a0*/  BSYNC B1 ;  /* 0x0000000000017941 */ /* 0x000fea0003800000 */
.L_x_1835:
[----:B------:R-:W-:Y:S02]  /*642b0*/  VIADD R16, R16, 0x1 ;  /* 0x0000000110107836 */ /* 0x000fe40000000000 */
[----:B------:R-:W-:Y:S02]  /*642c0*/  VIADD R2, R2, 0x4 ;  /* 0x0000000402027836 */ /* 0x000fe40000000000 */
[----:B------:R-:W-:Y:S02]  /*642d0*/  VIADD R0, R0, 0x1 ;  /* 0x0000000100007836 */ /* 0x000fe40000000000 */
[----:B------:R-:W-:Y:S01]  /*642e0*/  VIADD R6, R6, 0x4 ;  /* 0x0000000406067836 */ /* 0x000fe20000000000 */
[----:B------:R-:W-:Y:S06]  /*642f0*/  @P2 BRA `(.L_x_1847) ;  /* 0xffffffec00002947 */ /* 0x000fec000383ffff */
.L_x_1822:
[----:B------:R-:W-:Y:S05]  /*64300*/  BSYNC B0 ;  /* 0x0000000000007941 */ /* 0x000fea0003800000 */
.L_x_1821:
[----:B------:R-:W2:Y:S01]  /*64310*/  S2UR UR5, SR_CgaCtaId ;  /* 0x00000000000579c3 */ /* 0x000ea20000008800 */
[----:B------:R-:W-:Y:S01]  /*64320*/  UMOV UR4, 0x400 ;  /* 0x0000040000047882 */ /* 0x000fe20000000000 */
[----:B------:R-:W-:Y:S01]  /*64330*/  R2UR UR6, R36 ;  /* 0x00000000240672ca */ /* 0x000fe200000e0000 */
[----:B01--4-:R-:W-:Y:S01]  /*64340*/  IMAD.MOV.U32 R8, RZ, RZ, 0x30 ;  /* 0x00000030ff087424 */ /* 0x013fe200078e00ff */
[----:B------:R-:W-:Y:S01]  /*64350*/  R2UR UR7, R37 ;  /* 0x00000000250772ca */ /* 0x000fe200000e0000 */
[----:B------:R-:W-:Y:S01]  /*64360*/  IMAD.MOV.U32 R9, RZ, RZ, 0x0 ;  /* 0x00000000ff097424 */ /* 0x000fe200078e00ff */
[----:B--2---:R-:W-:-:S06]  /*64370*/  ULEA UR4, UR5, UR4, 0x18 ;  /* 0x0000000405047291 */ /* 0x004fcc000f8ec0ff */
[----:B------:R-:W-:-:S05]  /*64380*/  IMAD.U32 R2, RZ, RZ, UR4 ;  /* 0x00000004ff027e24 */ /* 0x000fca000f8e00ff */
[----:B------:R0:W1:Y:S04]  /*64390*/  LDS.64 R6, [R2+0x8] ;  /* 0x0000080002067984 */ /* 0x0000680000000a00 */
[----:B------:R2:W4:Y:S01]  /*643a0*/  ATOM.E.ADD.64.STRONG.GPU P0, R8, desc[UR6][R30.64+0x8], R8 ;  /* 0x800008081e08798a */ /* 0x000522000810f506 */
[----:B------:R-:W-:Y:S01]  /*643b0*/  BSSY B0, `(.L_x_1848) ;  /* 0x0000018000007945 */ /* 0x000fe20003800000 */
[----:B----4-:R-:W-:Y:S02]  /*643c0*/  IMAD.MOV.U32 R10, RZ, RZ, R8 ;  /* 0x000000ffff0a7224 */ /* 0x010fe400078e0008 */
[----:B------:R-:W-:Y:S01]  /*643d0*/  IMAD.MOV.U32 R11, RZ, RZ, R9 ;  /* 0x000000ffff0b7224 */ /* 0x000fe200078e0009 */
[----:B012---:R-:W-:Y:S06]  /*643e0*/  @P0 BRA `(.L_x_1849) ;  /* 0x0000000000500947 */ /* 0x007fec0003800000 */
[----:B------:R-:W0:Y:S02]  /*643f0*/  QSPC.E.S P0, RZ, [R30+0x8] ;  /* 0x000008001eff73aa */ /* 0x000e240000000500 */
[----:B0-----:R-:W-:Y:S05]  /*64400*/  @!P0 BRA `(.L_x_1850) ;  /* 0x0000000000308947 */ /* 0x001fea0003800000 */
[----:B------:R-:W-:Y:S01]  /*64410*/  IMAD.MOV.U32 R8, RZ, RZ, R30 ;  /* 0x000000ffff087224 */ /* 0x000fe200078e001e */
[----:B------:R-:W-:Y:S04]  /*64420*/  BSSY B1, `(.L_x_1851) ;  /* 0x0000007000017945 */ /* 0x000fe80003800000 */
[----:B-----5:R-:W-:-:S07]  /*64430*/  MOV R5, R8 ;  /* 0x0000000800057202 */ /* 0x020fce0000000f00 */
.L_x_1852:
[----:B------:R-:W0:Y:S02]  /*64440*/  LDS.64 R8, [R5+0x8] ;  /* 0x0000080005087984 */ /* 0x000e240000000a00 */
[----:B0-----:R-:W-:-:S05]  /*64450*/  IADD3 R10, P0, PT, R8, 0x30, RZ ;  /* 0x00000030080a7810 */ /* 0x001fca0007f1e0ff */
[----:B------:R-:W-:-:S07]  /*64460*/  IMAD.X R11, RZ, RZ, R9, P0 ;  /* 0x000000ffff0b7224 */ /* 0x000fce00000e0609 */
[----:B------:R-:W0:Y:S02]  /*64470*/  ATOMS.CAST.SPIN.64 P0, [R5+0x8], R8, R10 ;  /* 0x000008080500758d */ /* 0x000e24000180040a */
[----:B0-----:R-:W-:Y:S05]  /*64480*/  @!P0 BRA `(.L_x_1852) ;  /* 0xfffffffc00ec8947 */ /* 0x001fea000383ffff */
[----:B------:R-:W-:Y:S05]  /*64490*/  BSYNC B1 ;  /* 0x0000000000017941 */ /* 0x000fea0003800000 */
.L_x_1851:
[----:B------:R-:W-:Y:S02]  /*644a0*/  IMAD.MOV.U32 R10, RZ, RZ, R8 ;  /* 0x000000ffff0a7224 */ /* 0x000fe400078e0008 */
[----:B------:R-:W-:Y:S01]  /*644b0*/  IMAD.MOV.U32 R11, RZ, RZ, R9 ;  /* 0x000000ffff0b7224 */ /* 0x000fe200078e0009 */
[----:B------:R-:W-:Y:S06]  /*644c0*/  BRA `(.L_x_1849) ;  /* 0x0000000000187947 */ /* 0x000fec0003800000 */
.L_x_1850:
[----:B------:R-:W-:Y:S02]  /*644d0*/  R2UR UR4, R36 ;  /* 0x00000000240472ca */ /* 0x000fe400000e0000 */
[----:B------:R-:W-:-:S13]  /*644e0*/  R2UR UR5, R37 ;  /* 0x00000000250572ca */ /* 0x000fda00000e0000 */
[----:B------:R-:W2:Y:S02]  /*644f0*/  LD.E.64 R10, desc[UR4][R30.64+0x8] ;  /* 0x000008041e0a7980 */ /* 0x000ea4000c101b00 */
[----:B--2---:R-:W-:-:S05]  /*64500*/  IADD3 R8, P0, PT, R10, 0x30, RZ ;  /* 0x000000300a087810 */ /* 0x004fca0007f1e0ff */
[----:B------:R-:W-:-:S05]  /*64510*/  IMAD.X R9, RZ, RZ, R11, P0 ;  /* 0x000000ffff097224 */ /* 0x000fca00000e060b */
[----:B------:R0:W-:Y:S03]  /*64520*/  ST.E.64 desc[UR4][R30.64+0x8], R8 ;  /* 0x000008081e007985 */ /* 0x0001e6000c101b04 */
.L_x_1849:
[----:B------:R-:W-:Y:S05]  /*64530*/  BSYNC B0 ;  /* 0x0000000000007941 */ /* 0x000fea0003800000 */
.L_x_1848:
[C---:B-----5:R-:W-:Y:S01]  /*64540*/  IADD3 R5, P1, PT, R10.reuse, 0x38, RZ ;  /* 0x000000380a057810 */ /* 0x060fe20007f3e0ff */
        /* <DEDUP_REMOVED lines=12> */
[----:B------:R-:W2:Y:S01]  /*64610*/  LDS.64 R6, [R2] ;  /* 0x0000000002067984 */ /* 0x000ea20000000a00 */
[C---:B------:R-:W-:Y:S01]  /*64620*/  R2UR UR8, R36.reuse ;  /* 0x00000000240872ca */ /* 0x040fe200000e0000 */
[----:B---3--:R-:W-:Y:S01]  /*64630*/  IMAD.MOV.U32 R13, RZ, RZ, 0xb59 ;  /* 0x00000b59ff0d7424 */ /* 0x008fe200078e00ff */
        /* <DEDUP_REMOVED lines=14> */
[----:B--2---:R-:W-:-:S05]  /*64720*/  IMAD.WIDE R6, R0, 0x10, R6 ;  /* 0x0000001000067825 */ /* 0x004fca00078e0206 */
[----:B------:R-:W-:Y:S04]  /*64730*/  ST.E desc[UR8][R6.64+0x4], R13 ;  /* 0x0000040d06007985 */ /* 0x000fe8000c101908 */
[----:B------:R-:W-:Y:S04]  /*64740*/  ST.E desc[UR12][R6.64+0x8], R15 ;  /* 0x0000080f06007985 */ /* 0x000fe8000c10190c */
[----:B------:R-:W-:Y:S04]  /*64750*/  ST.E desc[UR14][R6.64+0x10], R27 ;  /* 0x0000101b06007985 */ /* 0x000fe8000c10190e */
[----:B------:R-:W-:Y:S04]  /*64760*/  ST.E.U8 desc[UR6][R6.64+0x1], RZ ;  /* 0x000001ff06007985 */ /* 0x000fe8000c101106 */
[----:B------:R-:W-:Y:S04]  /*64770*/  ST.E.U8 desc[UR4][R6.64], R16 ;  /* 0x0000001006007985 */ /* 0x000fe8000c101104 */
[----:B------:R-:W-:Y:S04]  /*64780*/  ST.E.U8 desc[UR10][R6.64+0x3], R16 ;  /* 0x0000031006007985 */ /* 0x000fe8000c10110a */
[----:B0-----:R-:W0:Y:S02]  /*64790*/  LDS.128 R8, [R2] ;  /* 0x0000000002087984 */ /* 0x001e240000000c00 */
        /* <DEDUP_REMOVED lines=27> */
.L_x_1859:
[----:B------:R-:W0:Y:S02]  /*64950*/  LDS.64 R12, [R7+0x8] ;  /* 0x00000800070c7984 */ /* 0x000e240000000a00 */
[----:B0-----:R-:W-:-:S05]  /*64960*/  IADD3 R14, P0, PT, R8, R12, RZ ;  /* 0x0000000c080e7210 */ /* 0x001fca0007f1e0ff */
[----:B------:R-:W-:-:S07]  /*64970*/  IMAD.X R15, R9, 0x1, R13, P0 ;  /* 0x00000001090f7824 */ /* 0x000fce00000e060d */
[----:B------:R-:W0:Y:S02]  /*64980*/  ATOMS.CAST.SPIN.64 P0, [R7+0x8], R12, R14 ;  /* 0x0000080c0700758d */ /* 0x000e24000180040e */
[----:B0-----:R-:W-:Y:S05]  /*64990*/  @!P0 BRA `(.L_x_1859) ;  /* 0xfffffffc00ec8947 */ /* 0x001fea000383ffff */
[----:B------:R-:W-:Y:S05]  /*649a0*/  BSYNC B2 ;  /* 0x0000000000027941 */ /* 0x000fea0003800000 */
.L_x_1858:
[----:B------:R-:W-:Y:S05]  /*649b0*/  BRA `(.L_x_1856) ;  /* 0x0000000000187947 */ /* 0x000fea0003800000 */
.L_x_1857:
[----:B------:R-:W-:Y:S02]  /*649c0*/  R2UR UR4, R36 ;  /* 0x00000000240472ca */ /* 0x000fe400000e0000 */
[----:B------:R-:W-:-:S13]  /*649d0*/  R2UR UR5, R37 ;  /* 0x00000000250572ca */ /* 0x000fda00000e0000 */
[----:B------:R-:W2:Y:S02]  /*649e0*/  LD.E.64 R12, desc[UR4][R30.64+0x8] ;  /* 0x000008041e0c7980 */ /* 0x000ea4000c101b00 */
[----:B--2---:R-:W-:-:S05]  /*649f0*/  IADD3 R6, P0, PT, R8, R12, RZ ;  /* 0x0000000c08067210 */ /* 0x004fca0007f1e0ff */
[----:B------:R-:W-:-:S05]  /*64a00*/  IMAD.X R7, R9, 0x1, R13, P0 ;  /* 0x0000000109077824 */ /* 0x000fca00000e060d */
[----:B------:R0:W-:Y:S03]  /*64a10*/  ST.E.64 desc[UR4][R30.64+0x8], R6 ;  /* 0x000008061e007985 */ /* 0x0001e6000c101b04 */
.L_x_1856:
[----:B------:R-:W-:Y:S05]  /*64a20*/  BSYNC B1 ;  /* 0x0000000000017941 */ /* 0x000fea0003800000 */
.L_x_1855:
        /* <DEDUP_REMOVED lines=43> */
[----:B------:R-:W-:Y:S02]  /*64ce0*/  LOP3.LUT R6, R5, 0x7ffffffe, RZ, 0xc0, !PT ;  /* 0x7ffffffe05067812 */ /* 0x000fe400078ec0ff */
[----:B0-----:R-:W-:-:S03]  /*64cf0*/  CS2R R16, SRZ ;  /* 0x0000000000107805 */ /* 0x001fc6000001ff00 */
[----:B------:R-:W-:-:S07]  /*64d00*/  IMAD.MOV R18, RZ, RZ, -R6 ;  /* 0x000000ffff127224 */ /* 0x000fce00078e0a06 */
.L_x_1891:
        /* <DEDUP_REMOVED lines=29> */
.L_x_1872:
[----:B------:R-:W0:Y:S02]  /*64ee0*/  LDS.64 R12, [R9+0x8] ;  /* 0x00000800090c7984 */ /* 0x000e240000000a00 */
[----:B0-----:R-:W-:-:S05]  /*64ef0*/  IADD3 R14, P0, PT, R12, 0x30, RZ ;  /* 0x000000300c0e7810 */ /* 0x001fca0007f1e0ff */
[----:B------:R-:W-:-:S07]  /*64f00*/  IMAD.X R15, RZ, RZ, R13, P0 ;  /* 0x000000ffff0f7224 */ /* 0x000fce00000e060d */
[----:B------:R-:W0:Y:S02]  /*64f10*/  ATOMS.CAST.SPIN.64 P0, [R9+0x8], R12, R14 ;  /* 0x0000080c0900758d */ /* 0x000e24000180040e */
[----:B0-----:R-:W-:Y:S05]  /*64f20*/  @!P0 BRA `(.L_x_1872) ;  /* 0xfffffffc00ec8947 */ /* 0x001fea000383ffff */
[----:B------:R-:W-:Y:S05]  /*64f30*/  BSYNC B6 ;  /* 0x0000000000067941 */ /* 0x000fea0003800000 */
.L_x_1871:
[----:B------:R-:W-:Y:S02]  /*64f40*/  IMAD.MOV.U32 R14, RZ, RZ, R12 ;  /* 0x000000ffff0e7224 */ /* 0x000fe400078e000c */
[----:B------:R-:W-:Y:S01]  /*64f50*/  IMAD.MOV.U32 R15, RZ, RZ, R13 ;  /* 0x000000ffff0f7224 */ /* 0x000fe200078e000d */
[----:B------:R-:W-:Y:S06]  /*64f60*/  BRA `(.L_x_1869) ;  /* 0x0000000000187947 */ /* 0x000fec0003800000 */
.L_x_1870:
[----:B------:R-:W-:Y:S02]  /*64f70*/  R2UR UR4, R36 ;  /* 0x00000000240472ca */ /* 0x000fe400000e0000 */
[----:B------:R-:W-:-:S13]  /*64f80*/  R2UR UR5, R37 ;  /* 0x00000000250572ca */ /* 0x000fda00000e0000 */
[----:B------:R-:W2:Y:S02]  /*64f90*/  LD.E.64 R14, desc[UR4][R30.64+0x8] ;  /* 0x000008041e0e7980 */ /* 0x000ea4000c101b00 */
[----:B--2---:R-:W-:-:S05]  /*64fa0*/  IADD3 R12, P0, PT, R14, 0x30, RZ ;  /* 0x000000300e0c7810 */ /* 0x004fca0007f1e0ff */
[----:B------:R-:W-:-:S05]  /*64fb0*/  IMAD.X R13, RZ, RZ, R15, P0 ;  /* 0x000000ffff0d7224 */ /* 0x000fca00000e060f */
[----:B------:R0:W-:Y:S03]  /*64fc0*/  ST.E.64 desc[UR4][R30.64+0x8], R12 ;  /* 0x0000080c1e007985 */ /* 0x0001e6000c101b04 */
.L_x_1869:
[----:B------:R-:W-:Y:S05]  /*64fd0*/  BSYNC B5 ;  /* 0x0000000000057941 */ /* 0x000fea0003800000 */
.L_x_1868:
        /* <DEDUP_REMOVED lines=54> */
.L_x_1874:
[----:B------:R-:W-:Y:S05]  /*65340*/  BSYNC B5 ;  /* 0x0000000000057941 */ /* 0x000fea0003800000 */
.L_x_1873:
        /* <DEDUP_REMOVED lines=40> */
.L_x_1876:
[----:B------:R-:W-:Y:S05]  /*655d0*/  BSYNC B5 ;  /* 0x0000000000057941 */ /* 0x000fea0003800000 */
.L_x_1875:
[----:B------:R-:W-:Y:S02]  /*655e0*/  R2UR UR4, R36 ;  /* 0x00000000240472ca */ /* 0x000fe400000e0000 */
[----:B------:R-:W-:-:S13]  /*655f0*/  R2UR UR5, R37 ;  /* 0x00000000250572ca */ /* 0x000fda00000e0000 */
[----:B------:R2:W-:Y:S01]  /*65600*/  ST.E desc[UR4][R28.64], R13 ;  /* 0x0000000d1c007985 */ /* 0x0005e2000c101904 */
[----:B------:R-:W-:Y:S05]  /*65610*/  BRA `(.L_x_1877) ;  /* 0x0000000000147947 */ /* 0x000fea0003800000 */
.L_x_1867:
[----:B------:R-:W-:Y:S02]  /*65620*/  R2UR UR4, R36 ;  /* 0x00000000240472ca */ /* 0x000fe400000e0000 */
[----:B------:R-:W-:Y:S02]  /*65630*/  R2UR UR5, R37 ;  /* 0x00000000250572ca */ /* 0x000fe400000e0000 */
[----:B------:R-:W-:-:S05]  /*65640*/  IADD3 R8, P0, PT, R12, R16, RZ ;  /* 0x000000100c087210 */ /* 0x000fca0007f1e0ff */
[----:B------:R-:W-:-:S06]  /*65650*/  IMAD.X R9, RZ, RZ, R13, P0 ;  /* 0x000000ffff097224 */ /* 0x000fcc00000e060d */
[----:B------:R3:W-:Y:S02]  /*65660*/  ST.E desc[UR4][R8.64+0x20], RZ ;  /* 0x000020ff08007985 */ /* 0x0007e4000c101904 */
.L_x_1877:
[----:B------:R-:W-:Y:S05]  /*65670*/  BSYNC B4 ;  /* 0x0000000000047941 */ /* 0x000fea0003800000 */
.L_x_1866:
        /* <DEDUP_REMOVED lines=26> */
.L_x_1884:
[----:B------:R-:W0:Y:S02]  /*65820*/  LDS.64 R12, [R9+0x8] ;  /* 0x00000800090c7984 */ /* 0x000e240000000a00 */
[----:B0-----:R-:W-:-:S05]  /*65830*/  IADD3 R14, P0, PT, R12, 0x30, RZ ;  /* 0x000000300c0e7810 */ /* 0x001fca0007f1e0ff */
[----:B------:R-:W-:-:S07]  /*65840*/  IMAD.X R15, RZ, RZ, R13, P0 ;  /* 0x000000ffff0f7224 */ /* 0x000fce00000e060d */
[----:B------:R-:W0:Y:S02]  /*65850*/  ATOMS.CAST.SPIN.64 P0, [R9+0x8], R12, R14 ;  /* 0x0000080c0900758d */ /* 0x000e24000180040e */
[----:B0-----:R-:W-:Y:S05]  /*65860*/  @!P0 BRA `(.L_x_1884) ;  /* 0xfffffffc00ec8947 */ /* 0x001fea000383ffff */
[----:B------:R-:W-:Y:S05]  /*65870*/  BSYNC B6 ;  /* 0x0000000000067941 */ /* 0x000fea0003800000 */
.L_x_1883:
[----:B------:R-:W-:Y:S02]  /*65880*/  IMAD.MOV.U32 R14, RZ, RZ, R12 ;  /* 0x000000ffff0e7224 */ /* 0x000fe400078e000c */
[----:B------:R-:W-:Y:S01]  /*65890*/  IMAD.MOV.U32 R15, RZ, RZ, R13 ;  /* 0x000000ffff0f7224 */ /* 0x000fe200078e000d */
[----:B------:R-:W-:Y:S06]  /*658a0*/  BRA `(.L_x_1881) ;  /* 0x0000000000187947 */ /* 0x000fec0003800000 */
.L_x_1882:
[----:B------:R-:W-:Y:S02]  /*658b0*/  R2UR UR4, R36 ;  /* 0x00000000240472ca */ /* 0x000fe400000e0000 */
[----:B------:R-:W-:-:S13]  /*658c0*/  R2UR UR5, R37 ;  /* 0x00000000250572ca */ /* 0x000fda00000e0000 */
[----:B------:R-:W2:Y:S02]  /*658d0*/  LD.E.64 R14, desc[UR4][R30.64+0x8] ;  /* 0x000008041e0e7980 */ /* 0x000ea4000c101b00 */
[----:B--2---:R-:W-:-:S05]  /*658e0*/  IADD3 R12, P0, PT, R14, 0x30, RZ ;  /* 0x000000300e0c7810 */ /* 0x004fca0007f1e0ff */
[----:B------:R-:W-:-:S05]  /*658f0*/  IMAD.X R13, RZ, RZ, R15, P0 ;  /* 0x000000ffff0d7224 */ /* 0x000fca00000e060f */
[----:B------:R0:W-:Y:S03]  /*65900*/  ST.E.64 desc[UR4][R30.64+0x8], R12 ;  /* 0x0000080c1e007985 */ /* 0x0001e6000c101b04 */
.L_x_1881:
[----:B------:R-:W-:Y:S05]  /*65910*/  BSYNC B5 ;  /* 0x0000000000057941 */ /* 0x000fea0003800000 */
.L_x_1880:
        /* <DEDUP_REMOVED lines=51> */
.L_x_1886:
[----:B------:R-:W-:Y:S01]  /*65c50*/  R2UR UR4, R36 ;  /* 0x00000000240472ca */ /* 0x000fe200000e0000 */
[----:B------:R-:W-:Y:S01]  /*65c60*/  IMAD.MOV.U32 R9, RZ, RZ, 0x5272 ;  /* 0x00005272ff097424 */ /* 0x000fe200078e00ff */
[----:B------:R-:W-:Y:S01]  /*65c70*/  R2UR UR5, R37 ;  /* 0x00000000250572ca */ /* 0x000fe200000e0000 */
[----:B------:R-:W-:Y:S01]  /*65c80*/  IMAD.MOV.U32 R15, RZ, RZ, -0x1 ;  /* 0xffffffffff0f7424 */ /* 0x000fe200078e00ff */
[----:B------:R-:W-:-:S11]  /*65c90*/  PLOP3.LUT P0, PT, PT, PT, PT, 0x8, 0x80 ;  /* 0x000000000080781c */ /* 0x000fd60003f0e170 */
[----:B------:R1:W-:Y:S02]  /*65ca0*/  ST.E desc[UR4][R28.64], R9 ;  /* 0x000000091c007985 */ /* 0x0003e4000c101904 */
.L_x_1887:
[----:B------:R-:W-:Y:S05]  /*65cb0*/  BSYNC B5 ;  /* 0x0000000000057941 */ /* 0x000fea0003800000 */
.L_x_1885:
        /* <DEDUP_REMOVED lines=39> */
.L_x_1889:
[----:B------:R-:W-:Y:S05]  /*65f30*/  BSYNC B5 ;  /* 0x0000000000057941 */ /* 0x000fea0003800000 */
.L_x_1888:
[----:B------:R-:W-:Y:S02]  /*65f40*/  R2UR UR4, R36 ;  /* 0x00000000240472ca */ /* 0x000fe400000e0000 */
[----:B------:R-:W-:-:S13]  /*65f50*/  R2UR UR5, R37 ;  /* 0x00000000250572ca */ /* 0x000fda00000e0000 */
[----:B------:R2:W-:Y:S01]  /*65f60*/  ST.E desc[UR4][R28.64], R13 ;  /* 0x0000000d1c007985 */ /* 0x0005e2000c101904 */
[----:B------:R-:W-:Y:S05]  /*65f70*/  BRA `(.L_x_1890) ;  /* 0x0000000000187947 */ /* 0x000fea0003800000 */
.L_x_1879:
[----:B------:R-:W-:Y:S01]  /*65f80*/  VIADD R9, R16, 0x4 ;  /* 0x0000000410097836 */ /* 0x000fe20000000000 */
[----:B------:R-:W-:Y:S02]  /*65f90*/  R2UR UR4, R36 ;  /* 0x00000000240472ca */ /* 0x000fe400000e0000 */
[----:B------:R-:W-:Y:S02]  /*65fa0*/  R2UR UR5, R37 ;  /* 0x00000000250572ca */ /* 0x000fe400000e0000 */
[----:B------:R-:W-:-:S05]  /*65fb0*/  IADD3 R8, P0, PT, R12, R9, RZ ;  /* 0x000000090c087210 */ /* 0x000fca0007f1e0ff */
[----:B------:R-:W-:-:S06]  /*65fc0*/  IMAD.X R9, RZ, RZ, R13, P0 ;  /* 0x000000ffff097224 */ /* 0x000fcc00000e060d */
[----:B------:R3:W-:Y:S02]  /*65fd0*/  ST.E desc[UR4][R8.64+0x20], RZ ;  /* 0x000020ff08007985 */ /* 0x0007e4000c101904 */
.L_x_1890:
[----:B------:R-:W-:Y:S05]  /*65fe0*/  BSYNC B4 ;  /* 0x0000000000047941 */ /* 0x000fea0003800000 */
.L_x_1878:
[----:B------:R-:W-:Y:S02]  /*65ff0*/  VIADD R17, R17, 0x2 ;  /* 0x0000000211117836 */ /* 0x000fe40000000000 */
[----:B------:R-:W-:Y:S01]  /*66000*/  VIADD R16, R16, 0x8 ;  /* 0x0000000810107836 */ /* 0x000fe20000000000 */
[----:B------:R-:W-:Y:S06]  /*66010*/  @P2 BRA `(.L_x_1891) ;  /* 0xffffffec003c2947 */ /* 0x000fec000383ffff */
.L_x_1865:
[----:B------:R-:W-:Y:S05]  /*66020*/  BSYNC B1 ;  /* 0x0000000000017941 */ /* 0x000fea0003800000 */
.L_x_1864:
        /* <DEDUP_REMOVED lines=25> */
.L_x_1898:
[----:B------:R-:W0:Y:S02]  /*661c0*/  LDS.64 R12, [R17+0x8] ;  /* 0x00000800110c7984 */ /* 0x000e240000000a00 */
[----:B0-----:R-:W-:-:S05]  /*661d0*/  IADD3 R14, P0, PT, R12, 0x30, RZ ;  /* 0x000000300c0e7810 */ /* 0x001fca0007f1e0ff */
[----:B------:R-:W-:-:S07]  /*661e0*/  IMAD.X R15, RZ, RZ, R13, P0 ;  /* 0x000000ffff0f7224 */ /* 0x000fce00000e060d */
[----:B------:R-:W0:Y:S02]  /*661f0*/  ATOMS.CAST.SPIN.64 P0, [R17+0x8], R12, R14 ;  /* 0x0000080c1100758d */ /* 0x000e24000180040e */
[----:B0-----:R-:W-:Y:S05]  /*66200*/  @!P0 BRA `(.L_x_1898) ;  /* 0xfffffffc00ec8947 */ /* 0x001fea000383ffff */
[----:B------:R-:W-:Y:S05]  /*66210*/  BSYNC B5 ;  /* 0x0000000000057941 */ /* 0x000fea0003800000 */
.L_x_1897:
[----:B------:R-:W-:Y:S02]  /*66220*/  IMAD.MOV.U32 R14, RZ, RZ, R12 ;  /* 0x000000ffff0e7224 */ /* 0x000fe400078e000c */
[----:B------:R-:W-:Y:S01]  /*66230*/  IMAD.MOV.U32 R15, RZ, RZ, R13 ;  /* 0x000000ffff0f7224 */ /* 0x000fe200078e000d */
[----:B------:R-:W-:Y:S06]  /*66240*/  BRA `(.L_x_1895) ;  /* 0x0000000000187947 */ /* 0x000fec0003800000 */
.L_x_1896:
[----:B------:R-:W-:Y:S02]  /*66250*/  R2UR UR4, R36 ;  /* 0x00000000240472ca */ /* 0x000fe400000e0000 */
[----:B------:R-:W-:-:S13]  /*66260*/  R2UR UR5, R37 ;  /* 0x00000000250572ca */ /* 0x000fda00000e0000 */
[----:B------:R-:W2:Y:S02]  /*66270*/  LD.E.64 R14, desc[UR4][R30.64+0x8] ;  /* 0x000008041e0e7980 */ /* 0x000ea4000c101b00 */
[----:B--2---:R-:W-:-:S05]  /*66280*/  IADD3 R12, P0, PT, R14, 0x30, RZ ;  /* 0x000000300e0c7810 */ /* 0x004fca0007f1e0ff */
[----:B------:R-:W-:-:S05]  /*66290*/  IMAD.X R13, RZ, RZ, R15, P0 ;  /* 0x000000ffff0d7224 */ /* 0x000fca00000e060f */
[----:B------:R0:W-:Y:S03]  /*662a0*/  ST.E.64 desc[UR4][R30.64+0x8], R12 ;  /* 0x0000080c1e007985 */ /* 0x0001e6000c101b04 */
.L_x_1895:
[----:B------:R-:W-:Y:S05]  /*662b0*/  BSYNC B4 ;  /* 0x0000000000047941 */ /* 0x000fea0003800000 */
.L_x_1894:
        /* <DEDUP_REMOVED lines=51> */
.L_x_1900:
[----:B------:R-:W-:Y:S01]  /*665f0*/  R2UR UR4, R36 ;  /* 0x00000000240472ca */ /* 0x000fe200000e0000 */
[----:B------:R-:W-:Y:S01]  /*66600*/  IMAD.MOV.U32 R11, RZ, RZ, 0x5272 ;  /* 0x00005272ff0b7424 */ /* 0x000fe200078e00ff */
[----:B------:R-:W-:Y:S01]  /*66610*/  R2UR UR5, R37 ;  /* 0x00000000250572ca */ /* 0x000fe200000e0000 */
[----:B------:R-:W-:Y:S01]  /*66620*/  IMAD.MOV.U32 R15, RZ, RZ, -0x1 ;  /* 0xffffffffff0f7424 */ /* 0x000fe200078e00ff */
[----:B------:R-:W-:-:S11]  /*66630*/  PLOP3.LUT P0, PT, PT, PT, PT, 0x8, 0x80 ;  /* 0x000000000080781c */ /* 0x000fd60003f0e170 */
[----:B------:R0:W-:Y:S02]  /*66640*/  ST.E desc[UR4][R28.64], R11 ;  /* 0x0000000b1c007985 */ /* 0x0001e4000c101904 */
.L_x_1901:
[----:B------:R-:W-:Y:S05]  /*66650*/  BSYNC B4 ;  /* 0x0000000000047941 */ /* 0x000fea0003800000 */
.L_x_1899:
        /* <DEDUP_REMOVED lines=39> */
.L_x_1903:
[----:B------:R-:W-:Y:S05]  /*668d0*/  BSYNC B4 ;  /* 0x0000000000047941 */ /* 0x000fea0003800000 */
.L_x_1902:
[----:B------:R-:W-:Y:S02]  /*668e0*/  R2UR UR4, R36 ;  /* 0x00000000240472ca */ /* 0x000fe400000e0000 */
[----:B------:R-:W-:-:S13]  /*668f0*/  R2UR UR5, R37 ;  /* 0x00000000250572ca */ /* 0x000fda00000e0000 */
[----:B------:R3:W-:Y:S01]  /*66900*/  ST.E desc[UR4][R28.64], R13 ;  /* 0x0000000d1c007985 */ /* 0x0007e2000c101904 */
[----:B------:R-:W-:Y:S05]  /*66910*/  BRA `(.L_x_1892) ;  /* 0x0000000000147947 */ /* 0x000fea0003800000 */
.L_x_1893:
[----:B------:R-:W-:Y:S02]  /*66920*/  R2UR UR4, R36 ;  /* 0x00000000240472ca */ /* 0x000fe400000e0000 */
[----:B------:R-:W-:Y:S02]  /*66930*/  R2UR UR5, R37 ;  /* 0x00000000250572ca */ /* 0x000fe400000e0000 */
[----:B------:R-:W-:-:S05]  /*66940*/  LEA R8, P0, R6, R12, 0x2 ;  /* 0x0000000c06087211 */ /* 0x000fca00078010ff */
[----:B------:R-:W-:-:S06]  /*66950*/  IMAD.X R9, RZ, RZ, R13, P0 ;  /* 0x000000ffff097224 */ /* 0x000fcc00000e060d */
[----:B------:R4:W-:Y:S02]  /*66960*/  ST.E desc[UR4][R8.64+0x20], RZ ;  /* 0x000020ff08007985 */ /* 0x0009e4000c101904 */
.L_x_1892:
[----:B------:R-:W-:Y:S05]  /*66970*/  BSYNC B1 ;  /* 0x0000000000017941 */ /* 0x000fea0003800000 */
.L_x_1862:
[----:B------:R-:W-:-:S13]  /*66980*/  ISETP.GE.AND P0, PT, R5, 0x1, PT ;  /* 0x000000010500780c */ /* 0x000fda0003f06270 */
[----:B------:R-:W-:Y:S05]  /*66990*/  @!P0 BREAK B2 ;  /* 0x0000000000028942 */ /* 0x000fea0003800000 */
[----:B------:R-:W-:Y:S05]  /*669a0*/  @!P0 BRA `(.L_x_1863) ;  /* 0x0000001400048947 */ /* 0x000fea0003800000 */
[----:B------:R-:W-:Y:S05]  /*669b0*/  BSYNC B2 ;  /* 0x0000000000027941 */ /* 0x000fea0003800000 */
.L_x_1861:
[----:B------:R-:W-:Y:S02]  /*669c0*/  IMAD.MOV R2, RZ, RZ, -R5 ;  /* 0x000000ffff027224 */ /* 0x000fe400078e0a05 */
[----:B------:R-:W-:Y:S02]  /*669d0*/  IMAD.MOV.U32 R6, RZ, RZ, RZ ;  /* 0x000000ffff067224 */ /* 0x000fe400078e00ff */
[----:B------:R-:W-:-:S07]  /*669e0*/  IMAD.MOV.U32 R16, RZ, RZ, RZ ;  /* 0x000000ffff107224 */ /* 0x000fce00078e00ff */
.L_x_1928:
        /* <DEDUP_REMOVED lines=35> */
.L_x_1911:
[----:B------:R-:W0:Y:S02]  /*66c20*/  LDS.64 R12, [R27+0x8] ;  /* 0x000008001b0c7984 */ /* 0x000e240000000a00 */
[----:B0-----:R-:W-:-:S05]  /*66c30*/  IADD3 R14, P0, PT, R12, 0x30, RZ ;  /* 0x000000300c0e7810 */ /* 0x001fca0007f1e0ff */
[----:B------:R-:W-:-:S07]  /*66c40*/  IMAD.X R15, RZ, RZ, R13, P0 ;  /* 0x000000ffff0f7224 */ /* 0x000fce00000e060d */
[----:B------:R-:W0:Y:S02]  /*66c50*/  ATOMS.CAST.SPIN.64 P0, [R27+0x8], R12, R14 ;  /* 0x0000080c1b00758d */ /* 0x000e24000180040e */
[----:B0-----:R-:W-:Y:S05]  /*66c60*/  @!P0 BRA `(.L_x_1911) ;  /* 0xfffffffc00ec8947 */ /* 0x001fea000383ffff */
[----:B------:R-:W-:Y:S05]  /*66c70*/  BSYNC B4 ;  /* 0x0000000000047941 */ /* 0x000fea0003800000 */
.L_x_1910:
[----:B------:R-:W-:Y:S02]  /*66c80*/  IMAD.MOV.U32 R14, RZ, RZ, R12 ;  /* 0x000000ffff0e7224 */ /* 0x000fe400078e000c */
[----:B------:R-:W-:Y:S01]  /*66c90*/  IMAD.MOV.U32 R15, RZ, RZ, R13 ;  /* 0x000000ffff0f7224 */ /* 0x000fe200078e000d */
[----:B------:R-:W-:Y:S06]  /*66ca0*/  BRA `(.L_x_1908) ;  /* 0x0000000000187947 */ /* 0x000fec0003800000 */
.L_x_1909:
[----:B------:R-:W-:Y:S02]  /*66cb0*/  R2UR UR4, R36 ;  /* 0x00000000240472ca */ /* 0x000fe400000e0000 */
[----:B------:R-:W-:-:S13]  /*66cc0*/  R2UR UR5, R37 ;  /* 0x00000000250572ca */ /* 0x000fda00000e0000 */
[----:B------:R-:W2:Y:S02]  /*66cd0*/  LD.E.64 R14, desc[UR4][R30.64+0x8] ;  /* 0x000008041e0e7980 */ /* 0x000ea4000c101b00 */
[----:B--2---:R-:W-:-:S05]  /*66ce0*/  IADD3 R12, P0, PT, R14, 0x30, RZ ;  /* 0x000000300e0c7810 */ /* 0x004fca0007f1e0ff */
[----:B------:R-:W-:-:S05]  /*66cf0*/  IMAD.X R13, RZ, RZ, R15, P0 ;  /* 0x000000ffff0d7224 */ /* 0x000fca00000e060f */
[----:B------:R0:W-:Y:S03]  /*66d00*/  ST.E.64 desc[UR4][R30.64+0x8], R12 ;  /* 0x0000080c1e007985 */ /* 0x0001e6000c101b04 */
.L_x_1908:
[----:B------:R-:W-:Y:S05]  /*66d10*/  BSYNC B2 ;  /* 0x0000000000027941 */ /* 0x000fea0003800000 */
.L_x_1907:
        /* <DEDUP_REMOVED lines=54> */
.L_x_1913:
[----:B------:R-:W-:Y:S05]  /*67080*/  BSYNC B2 ;  /* 0x0000000000027941 */ /* 0x000fea0003800000 */
.L_x_1912:
        /* <DEDUP_REMOVED lines=40> */
.L_x_1915:
[----:B------:R-:W-:Y:S05]  /*67310*/  BSYNC B2 ;  /* 0x0000000000027941 */ /* 0x000fea0003800000 */
.L_x_1914:
[----:B------:R-:W-:Y:S02]  /*67320*/  R2UR UR4, R36 ;  /* 0x00000000240472ca */ /* 0x000fe400000e0000 */
[----:B------:R-:W-:Y:S02]  /*67330*/  R2UR UR5, R37 ;  /* 0x00000000250572ca */ /* 0x000fe400000e0000 */
[----:B------:R-:W-:-:S11]  /*67340*/  PRMT R15, RZ, 0x7610, R15 ;  /* 0x00007610ff0f7816 */ /* 0x000fd6000000000f */
[----:B------:R4:W-:Y:S01]  /*67350*/  ST.E desc[UR4][R28.64], R13 ;  /* 0x0000000d1c007985 */ /* 0x0009e2000c101904 */
[----:B------:R-:W-:Y:S05]  /*67360*/  BRA `(.L_x_1905) ;  /* 0x0000000000147947 */ /* 0x000fea0003800000 */
.L_x_1906:
[----:B------:R-:W-:Y:S02]  /*67370*/  R2UR UR4, R36 ;  /* 0x00000000240472ca */ /* 0x000fe400000e0000 */
[----:B------:R-:W-:Y:S02]  /*67380*/  R2UR UR5, R37 ;  /* 0x00000000250572ca */ /* 0x000fe400000e0000 */
[----:B------:R-:W-:-:S05]  /*67390*/  IADD3 R8, P0, PT, R12, R6, RZ ;  /* 0x000000060c087210 */ /* 0x000fca0007f1e0ff */
[----:B------:R-:W-:-:S06]  /*673a0*/  IMAD.X R9, RZ, RZ, R13, P0 ;  /* 0x000000ffff097224 */ /* 0x000fcc00000e060d */
[----:B------:R0:W5:Y:S02]  /*673b0*/  LD.E.U8 R15, desc[UR4][R8.64+0x20] ;  /* 0x00002004080f7980 */ /* 0x000164000c101100 */
.L_x_1905:
[----:B------:R-:W-:Y:S05]  /*673c0*/  BSYNC B1 ;  /* 0x0000000000017941 */ /* 0x000fea0003800000 */
.L_x_1904:
        /* <DEDUP_REMOVED lines=31> */
.L_x_1923:
[----:B------:R-:W0:Y:S02]  /*675c0*/  LDS.64 R12, [R27+0x8] ;  /* 0x000008001b0c7984 */ /* 0x000e240000000a00 */
[----:B0-----:R-:W-:-:S05]  /*675d0*/  IADD3 R14, P0, PT, R12, 0x30, RZ ;  /* 0x000000300c0e7810 */ /* 0x001fca0007f1e0ff */
[----:B------:R-:W-:-:S07]  /*675e0*/  IMAD.X R15, RZ, RZ, R13, P0 ;  /* 0x000000ffff0f7224 */ /* 0x000fce00000e060d */
[----:B------:R-:W0:Y:S02]  /*675f0*/  ATOMS.CAST.SPIN.64 P0, [R27+0x8], R12, R14 ;  /* 0x0000080c1b00758d */ /* 0x000e24000180040e */
[----:B0-----:R-:W-:Y:S05]  /*67600*/  @!P0 BRA `(.L_x_1923) ;  /* 0xfffffffc00ec8947 */ /* 0x001fea000383ffff */
[----:B------:R-:W-:Y:S05]  /*67610*/  BSYNC B4 ;  /* 0x0000000000047941 */ /* 0x000fea0003800000 */
.L_x_1922:
[----:B------:R-:W-:Y:S02]  /*67620*/  IMAD.MOV.U32 R14, RZ, RZ, R12 ;  /* 0x000000ffff0e7224 */ /* 0x000fe400078e000c */
[----:B------:R-:W-:Y:S01]  /*67630*/  IMAD.MOV.U32 R15, RZ, RZ, R13 ;  /* 0x000000ffff0f7224 */ /* 0x000fe200078e000d */
[----:B------:R-:W-:Y:S06]  /*67640*/  BRA `(.L_x_1920) ;  /* 0x0000000000187947 */ /* 0x000fec0003800000 */
.L_x_1921:
[----:B------:R-:W-:Y:S02]  /*67650*/  R2UR UR4, R36 ;  /* 0x00000000240472ca */ /* 0x000fe400000e0000 */
[----:B------:R-:W-:-:S13]  /*67660*/  R2UR UR5, R37 ;  /* 0x00000000250572ca */ /* 0x000fda00000e0000 */
[----:B------:R-:W2:Y:S02]  /*67670*/  LD.E.64 R14, desc[UR4][R30.64+0x8] ;  /* 0x000008041e0e7980 */ /* 0x000ea4000c101b00 */
[----:B--2---:R-:W-:-:S05]  /*67680*/  IADD3 R12, P0, PT, R14, 0x30, RZ ;  /* 0x000000300e0c7810 */ /* 0x004fca0007f1e0ff */
[----:B------:R-:W-:-:S05]  /*67690*/  IMAD.X R13, RZ, RZ, R15, P0 ;  /* 0x000000ffff0d7224 */ /* 0x000fca00000e060f */
[----:B------:R0:W-:Y:S03]  /*676a0*/  ST.E.64 desc[UR4][R30.64+0x8], R12 ;  /* 0x0000080c1e007985 */ /* 0x0001e6000c101b04 */
.L_x_1920:
[----:B------:R-:W-:Y:S05]  /*676b0*/  BSYNC B2 ;  /* 0x0000000000027941 */ /* 0x000fea0003800000 */
.L_x_1919:
        /* <DEDUP_REMOVED lines=54> */
.L_x_1925:
[----:B------:R-:W-:Y:S05]  /*67a20*/  BSYNC B2 ;  /* 0x0000000000027941 */ /* 0x000fea0003800000 */
.L_x_1924:
        /* <DEDUP_REMOVED lines=40> */
.L_x_1927:
[----:B------:R-:W-:Y:S05]  /*67cb0*/  BSYNC B2 ;  /* 0x0000000000027941 */ /* 0x000fea0003800000 */
.L_x_1926:
[----:B------:R-:W-:Y:S02]  /*67cc0*/  R2UR UR4, R36 ;  /* 0x00000000240472ca */ /* 0x000fe400000e0000 */
[----:B------:R-:W-:-:S13]  /*67cd0*/  R2UR UR5, R37 ;  /* 0x00000000250572ca */ /* 0x000fda00000e0000 */
[----:B------:R2:W-:Y:S01]  /*67ce0*/  ST.E desc[UR4][R28.64], R13 ;  /* 0x0000000d1c007985 */ /* 0x0005e2000c101904 */
[----:B------:R-:W-:Y:S05]  /*67cf0*/  BRA `(.L_x_1917) ;  /* 0x0000000000207947 */ /* 0x000fea0003800000 */
.L_x_1918:
        /* <DEDUP_REMOVED lines=8> */
.L_x_1917:
[----:B------:R-:W-:Y:S05]  /*67d80*/  BSYNC B1 ;  /* 0x0000000000017941 */ /* 0x000fea0003800000 */
.L_x_1916:
[----:B------:R-:W-:Y:S02]  /*67d90*/  VIADD R16, R16, 0x1 ;  /* 0x0000000110107836 */ /* 0x000fe40000000000 */
[----:B------:R-:W-:Y:S01]  /*67da0*/  VIADD R6, R6, 0x4 ;  /* 0x0000000406067836 */ /* 0x000fe20000000000 */
[----:B------:R-:W-:Y:S06]  /*67db0*/  @P2 BRA `(.L_x_1928) ;  /* 0xffffffec000c2947 */ /* 0x000fec000383ffff */
.L_x_1863:
[----:B------:R-:W-:Y:S05]  /*67dc0*/  BSYNC B3 ;  /* 0x0000000000037941 */ /* 0x000fea0003800000 */
.L_x_1860:
        /* <DEDUP_REMOVED lines=15> */
.L_x_1854:
[----:B------:R-:W-:Y:S05]  /*67ec0*/  BSYNC B0 ;  /* 0x0000000000007941 */ /* 0x000fea0003800000 */
.L_x_1853:
[----:B------:R-:W-:Y:S01]  /*67ed0*/  R2UR UR4, R36 ;  /* 0x00000000240472ca */ /* 0x000fe200000e0000 */
[----:B0-----:R-:W-:Y:S01]  /*67ee0*/  IMAD.MOV.U32 R8, RZ, RZ, 0x30 ;  /* 0x00000030ff087424 */ /* 0x001fe200078e00ff */
[----:B------:R-:W-:Y:S01]  /*67ef0*/  R2UR UR5, R37 ;  /* 0x00000000250572ca */ /* 0x000fe200000e0000 */
[----:B------:R-:W-:Y:S01]  /*67f00*/  IMAD.MOV.U32 R9, RZ, RZ, 0x0 ;  /* 0x00000000ff097424 */ /* 0x000fe200078e00ff */
[----:B------:R0:W4:Y:S11]  /*67f10*/  LDS.64 R6, [R2+0x8] ;  /* 0x0000080002067984 */ /* 0x0001360000000a00 */
[----:B------:R1:W2:Y:S01]  /*67f20*/  ATOM.E.ADD.64.STRONG.GPU P0, R10, desc[UR4][R30.64+0x8], R8 ;  /* 0x800008081e0a798a */ /* 0x0002a2000810f504 */
[----:B------:R-:W-:Y:S01]  /*67f30*/  BSSY B0, `(.L_x_1929) ;  /* 0x0000016000007945 */ /* 0x000fe20003800000 */
[----:B--2---:R-:W-:-:S02]  /*67f40*/  IMAD.MOV.U32 R12, RZ, RZ, R10 ;  /* 0x000000ffff0c7224 */ /* 0x004fc400078e000a */
[----:B---3--:R-:W-:Y:S01]  /*67f50*/  IMAD.MOV.U32 R13, RZ, RZ, R11 ;  /* 0x000000ffff0d7224 */ /* 0x008fe200078e000b */
[----:B01--4-:R-:W-:Y:S06]  /*67f60*/  @P0 BRA `(.L_x_1930) ;  /* 0x0000000000480947 */ /* 0x013fec0003800000 */
[----:B------:R-:W0:Y:S02]  /*67f70*/  QSPC.E.S P0, RZ, [R30+0x8] ;  /* 0x000008001eff73aa */ /* 0x000e240000000500 */
[----:B0-----:R-:W-:Y:S05]  /*67f80*/  @!P0 BRA `(.L_x_1931) ;  /* 0x0000000000288947 */ /* 0x001fea0003800000 */
[----:B------:R-:W-:Y:S01]  /*67f90*/  IMAD.MOV.U32 R10, RZ, RZ, R30 ;  /* 0x000000ffff0a7224 */ /* 0x000fe200078e001e */
[----:B------:R-:W-:Y:S04]  /*67fa0*/  BSSY B1, `(.L_x_1932) ;  /* 0x0000007000017945 */ /* 0x000fe80003800000 */
[----:B------:R-:W-:-:S07]  /*67fb0*/  MOV R11, R10 ;  /* 0x0000000a000b7202 */ /* 0x000fce0000000f00 */
.L_x_1933:
[----:B------:R-:W0:Y:S02]  /*67fc0*/  LDS.64 R12, [R11+0x8] ;  /* 0x000008000b0c7984 */ /* 0x000e240000000a00 */
[----:B0-----:R-:W-:-:S05]  /*67fd0*/  IADD3 R14, P0, PT, R12, 0x30, RZ ;  /* 0x000000300c0e7810 */ /* 0x001fca0007f1e0ff */
[----:B-----5:R-:W-:-:S07]  /*67fe0*/  IMAD.X R15, RZ, RZ, R13, P0 ;  /* 0x000000ffff0f7224 */ /* 0x020fce00000e060d */
[----:B------:R-:W0:Y:S02]  /*67ff0*/  ATOMS.CAST.SPIN.64 P0, [R11+0x8], R12, R14 ;  /* 0x0000080c0b00758d */ /* 0x000e24000180040e */
[----:B0-----:R-:W-:Y:S05]  /*68000*/  @!P0 BRA `(.L_x_1933) ;  /* 0xfffffffc00ec8947 */ /* 0x001fea000383ffff */
[----:B------:R-:W-:Y:S05]  /*68010*/  BSYNC B1 ;  /* 0x0000000000017941 */ /* 0x000fea0003800000 */
.L_x_1932:
[----:B------:R-:W-:Y:S05]  /*68020*/  BRA `(.L_x_1930) ;  /* 0x0000000000187947 */ /* 0x000fea0003800000 */
.L_x_1931:
[----:B------:R-:W-:Y:S02]  /*68030*/  R2UR UR4, R36 ;  /* 0x00000000240472ca */ /* 0x000fe400000e0000 */
[----:B------:R-:W-:-:S13]  /*68040*/  R2UR UR5, R37 ;  /* 0x00000000250572ca */ /* 0x000fda00000e0000 */
[----:B------:R-:W2:Y:S02]  /*68050*/  LD.E.64 R12, desc[UR4][R30.64+0x8] ;  /* 0x000008041e0c7980 */ /* 0x000ea4000c101b00 */
[----:B--2---:R-:W-:-:S05]  /*68060*/  IADD3 R10, P0, PT, R12, 0x30, RZ ;  /* 0x000000300c0a7810 */ /* 0x004fca0007f1e0ff */
[----:B------:R-:W-:-:S05]  /*68070*/  IMAD.X R11, RZ, RZ, R13, P0 ;  /* 0x000000ffff0b7224 */ /* 0x000fca00000e060d */
[----:B------:R0:W-:Y:S03]  /*68080*/  ST.E.64 desc[UR4][R30.64+0x8], R10 ;  /* 0x0000080a1e007985 */ /* 0x0001e6000c101b04 */
.L_x_1930:
[----:B------:R-:W-:Y:S05]  /*68090*/  BSYNC B0 ;  /* 0x0000000000007941 */ /* 0x000fea0003800000 */
.L_x_1929:
        /* <DEDUP_REMOVED lines=14> */
[----:B------:R-:W2:Y:S01]  /*68180*/  LDS.64 R6, [R2] ;  /* 0x0000000002067984 */ /* 0x000ea20000000a00 */
[----:B------:R-:W-:Y:S01]  /*68190*/  ISETP.NE.AND P2, PT, R0, -0x1, PT ;  /* 0xffffffff0000780c */ /* 0x000fe20003f45270 */
[----:B0-----:R-:W-:Y:S01]  /*681a0*/  IMAD.MOV.U32 R11, RZ, RZ, 0x1 ;  /* 0x00000001ff0b7424 */ /* 0x001fe200078e00ff */
[----:B------:R-:W-:Y:S01]  /*681b0*/  SHF.R.S64 R17, RZ, 0x1c, R12 ;  /* 0x0000001cff117819 */ /* 0x000fe2000000100c */
[----:B-1----:R-:W-:Y:S01]  /*681c0*/  IMAD.MOV.U32 R5, RZ, RZ, 0x4205 ;  /* 0x00004205ff057424 */ /* 0x002fe200078e00ff */
[C---:B------:R-:W-:Y:S01]  /*681d0*/  R2UR UR8, R36.reuse ;  /* 0x00000000240872ca */ /* 0x040fe200000e0000 */
[----:B------:R-:W-:Y:S01]  /*681e0*/  IMAD.MOV.U32 R13, RZ, RZ, 0x2c ;  /* 0x0000002cff0d7424 */ /* 0x000fe200078e00ff */
[C---:B------:R-:W-:Y:S01]  /*681f0*/  R2UR UR9, R37.reuse ;  /* 0x00000000250972ca */ /* 0x040fe200000e0000 */
[----:B-----5:R-:W-:Y:S01]  /*68200*/  IMAD.MOV.U32 R15, RZ, RZ, -0x1 ;  /* 0xffffffffff0f7424 */ /* 0x020fe200078e00ff */
        /* <DEDUP_REMOVED lines=14> */
[----:B--2---:R-:W-:-:S05]  /*682f0*/  IADD3 R6, P1, PT, R6, R17, RZ ;  /* 0x0000001106067210 */ /* 0x004fca0007f3e0ff */
        /* <DEDUP_REMOVED lines=26> */
[----:B------:R-:W3:Y:S02]  /*684a0*/  LD.E R0, desc[UR6][R28.64] ;  /* 0x000000061c007980 */ /* 0x000ee4000c101900 */
[----:B--23--:R-:W-:-:S13]  /*684b0*/  ISETP.EQ.AND P1, PT, R0, RZ, PT ;  /* 0x000000ff0000720c */ /* 0x00cfda0003f22270 */
.L_x_1935:
[----:B------:R-:W-:Y:S05]  /*684c0*/  BSYNC B0 ;  /* 0x0000000000007941 */ /* 0x000fea0003800000 */
.L_x_1934:
[----:B------:R-:W-:Y:S01]  /*684d0*/  @!P0 IMAD.MOV.U32 R3, RZ, RZ, -0x1 ;  /* 0xffffffffff038424 */ /* 0x000fe200078e00ff */
[----:B------:R-:W-:Y:S06]  /*684e0*/  @!P1 BRA `(.L_x_1166) ;  /* 0x0000098800bc9947 */ /* 0x000fec0003800000 */
[----:B------:R-:W-:Y:S01]  /*684f0*/  ISETP.NE.AND P0, PT, R3, -0x1, PT ;  /* 0xffffffff0300780c */ /* 0x000fe20003f05270 */
[----:B------:R-:W-:-:S12]  /*68500*/  BSSY B8, `(.L_x_1936) ;  /* 0x00094e5000087945 */ /* 0x000fd80003800000 */
[----:B------:R-:W-:Y:S01]  /*68510*/  @!P0 R2UR UR4, R36 ;  /* 0x00000000240482ca */ /* 0x000fe200000e0000 */
[----:B-1----:R-:W-:Y:S01]  /*68520*/  @!P0 IMAD.MOV.U32 R5, RZ, RZ, -0x2 ;  /* 0xfffffffeff058424 */ /* 0x002fe200078e00ff */
[----:B------:R-:W-:Y:S01]  /*68530*/  @!P0 R2UR UR5, R37 ;  /* 0x00000000250582ca */ /* 0x000fe200000e0000 */
[----:B------:R-:W-:-:S12]  /*68540*/  @!P0 IMAD.MOV.U32 R4, RZ, RZ, -0x1 ;  /* 0xffffffffff048424 */ /* 0x000fd800078e00ff */
[----:B------:R1:W-:Y:S01]  /*68550*/  @!P0 ST.E desc[UR4][R28.64], R5 ;  /* 0x000000051c008985 */ /* 0x0003e2000c101904 */
[----:B------:R-:W-:Y:S05]  /*68560*/  @!P0 BRA `(.L_x_1937) ;  /* 0x0000094c00788947 */ /* 0x000fea0003800000 */
[----:B-1----:R-:W0:Y:S01]  /*68570*/  LDS.128 R4, [R2] ;  /* 0x0000000002047984 */ /* 0x002e220000000c00 */
[----:B------:R-:W-:Y:S02]  /*68580*/  R2UR UR4, R36 ;  /* 0x00000000240472ca */ /* 0x000fe400000e0000 */
[----:B------:R-:W-:Y:S01]  /*68590*/  R2UR UR5, R37 ;  /* 0x00000000250572ca */ /* 0x000fe200000e0000 */
[----:B0-----:R-:W-:-:S12]  /*685a0*/  IMAD.WIDE R10, R3, 0x10, R4 ;  /* 0x00000010030a7825 */ /* 0x001fd800078e0204 */
[----:B------:R-:W2:Y:S01]  /*685b0*/  LD.E R0, desc[UR4][R10.64+0x4] ;  /* 0x000004040a007980 */ /* 0x000ea2000c101900 */
[----:B------:R-:W-:Y:S01]  /*685c0*/  IMAD.MOV.U32 R4, RZ, RZ, -0x1 ;  /* 0xffffffffff047424 */ /* 0x000fe200078e00ff */
[----:B--2---:R-:W-:-:S13]  /*685d0*/  ISETP.NE.AND P0, PT, R0, 0x4205, PT ;  /* 0x000042050000780c */ /* 0x004fda0003f05270 */
[----:B------:R-:W-:Y:S05]  /*685e0*/  @!P0 BRA `(.L_x_1938) ;  /* 0x00000910007c8947 */ /* 0x000fea0003800000 */
[----:B------:R-:W-:-:S13]  /*685f0*/  ISETP.NE.AND P0, PT, R0, 0x1, PT ;  /* 0x000000010000780c */ /* 0x000fda0003f05270 */
[----:B------:R-:W-:Y:S05]  /*68600*/  @P0 BRA `(.L_x_1937) ;  /* 0x0000094c00500947 */ /* 0x000fea0003800000 */
[----:B------:R-:W-:Y:S02]  /*68610*/  R2UR UR4, R36 ;  /* 0x00000000240472ca */ /* 0x000fe400000e0000 */
[----:B------:R-:W-:-:S13]  /*68620*/  R2UR UR5, R37 ;  /* 0x00000000250572ca */ /* 0x000fda00000e0000 */
[----:B------:R0:W5:Y:S01]  /*68630*/  ATOM.E.ADD.64.STRONG.GPU P0, R8, desc[UR4][R30.64+0x8], R8 ;  /* 0x800008081e08798a */ /* 0x000162000810f504 */
[----:B------:R-:W-:Y:S04]  /*68640*/  BSSY B0, `(.L_x_1939) ;  /* 0x0000014000007945 */ /* 0x000fe80003800000 */
[----:B0-----:R-:W-:Y:S05]  /*68650*/  @P0 BRA `(.L_x_1940) ;  /* 0x0000000000480947 */ /* 0x001fea0003800000 */
[----:B------:R-:W0:Y:S02]  /*68660*/  QSPC.E.S P0, RZ, [R30+0x8] ;  /* 0x000008001eff73aa */ /* 0x000e240000000500 */
[----:B0-----:R-:W-:Y:S05]  /*68670*/  @!P0 BRA `(.L_x_1941) ;  /* 0x0000000000288947 */ /* 0x001fea0003800000 */
[----:B------:R-:W-:Y:S01]  /*68680*/  IMAD.MOV.U32 R4, RZ, RZ, R30 ;  /* 0x000000ffff047224 */ /* 0x000fe200078e001e */
[----:B------:R-:W-:Y:S04]  /*68690*/  BSSY B1, `(.L_x_1942) ;  /* 0x0000007000017945 */ /* 0x000fe80003800000 */
[----:B------:R-:W-:-:S07]  /*686a0*/  MOV R5, R4 ;  /* 0x0000000400057202 */ /* 0x000fce0000000f00 */
.L_x_1943:
[----:B-----5:R-:W0:Y:S02]  /*686b0*/  LDS.64 R8, [R5+0x8] ;  /* 0x0000080005087984 */ /* 0x020e240000000a00 */
[----:B0-----:R-:W-:-:S05]  /*686c0*/  IADD3 R10, P0, PT, R8, 0x30, RZ ;  /* 0x00000030080a7810 */ /* 0x001fca0007f1e0ff */
[----:B------:R-:W-:-:S07]  /*686d0*/  IMAD.X R11, RZ, RZ, R9, P0 ;  /* 0x000000ffff0b7224 */ /* 0x000fce00000e0609 */
[----:B------:R-:W0:Y:S02]  /*686e0*/  ATOMS.CAST.SPIN.64 P0, [R5+0x8], R8, R10 ;  /* 0x000008080500758d */ /* 0x000e24000180040a */
[----:B0-----:R-:W-:Y:S05]  /*686f0*/  @!P0 BRA `(.L_x_1943) ;  /* 0xfffffffc00ec8947 */ /* 0x001fea000383ffff */
[----:B------:R-:W-:Y:S05]  /*68700*/  BSYNC B1 ;  /* 0x0000000000017941 */ /* 0x000fea0003800000 */
.L_x_1942:
[----:B------:R-:W-:Y:S05]  /*68710*/  BRA `(.L_x_1940) ;  /* 0x0000000000187947 */ /* 0x000fea0003800000 */
.L_x_1941:
[----:B------:R-:W-:Y:S02]  /*68720*/  R2UR UR4, R36 ;  /* 0x00000000240472ca */ /* 0x000fe400000e0000 */
[----:B------:R-:W-:-:S13]  /*68730*/  R2UR UR5, R37 ;  /* 0x00000000250572ca */ /* 0x000fda00000e0000 */
[----:B-----5:R-:W2:Y:S02]  /*68740*/  LD.E.64 R8, desc[UR4][R30.64+0x8] ;  /* 0x000008041e087980 */ /* 0x020ea4000c101b00 */
[----:B--2---:R-:W-:-:S05]  /*68750*/  IADD3 R4, P0, PT, R8, 0x30, RZ ;  /* 0x0000003008047810 */ /* 0x004fca0007f1e0ff */
[----:B------:R-:W-:-:S05]  /*68760*/  IMAD.X R5, RZ, RZ, R9, P0 ;  /* 0x000000ffff057224 */ /* 0x000fca00000e0609 */
[----:B------:R0:W-:Y:S03]  /*68770*/  ST.E.64 desc[UR4][R30.64+0x8], R4 ;  /* 0x000008041e007985 */ /* 0x0001e6000c101b04 */
.L_x_1940:
[----:B------:R-:W-:Y:S05]  /*68780*/  BSYNC B0 ;  /* 0x0000000000007941 */ /* 0x000fea0003800000 */
.L_x_1939:
[C---:B0----5:R-:W-:Y:S01]  /*68790*/  IADD3 R5, P0, PT, R8.reuse, 0x38, RZ ;  /* 0x0000003808057810 */ /* 0x061fe20007f1e0ff */
        /* <DEDUP_REMOVED lines=45> */
[----:B------:R1:W2:Y:S04]  /*68a70*/  LDS.64 R8, [R2+0x8] ;  /* 0x0000080002087984 */ /* 0x0002a80000000a00 */
[----:B------:R3:W4:Y:S01]  /*68a80*/  ATOM.E.ADD.64.STRONG.GPU P0, R6, desc[UR16][R30.64+0x8], R6 ;  /* 0x800008061e06798a */ /* 0x000722000810f510 */
[----:B------:R-:W-:Y:S01]  /*68a90*/  BSSY B1, `(.L_x_1946) ;  /* 0x0000018000017945 */ /* 0x000fe20003800000 */
[----:B----4-:R-:W-:-:S02]  /*68aa0*/  IMAD.MOV.U32 R10, RZ, RZ, R6 ;  /* 0x000000ffff0a7224 */ /* 0x010fc400078e0006 */
[----:B0-----:R-:W-:Y:S01]  /*68ab0*/  IMAD.MOV.U32 R11, RZ, RZ, R7 ;  /* 0x000000ffff0b7224 */ /* 0x001fe200078e0007 */
[----:B-123--:R-:W-:Y:S06]  /*68ac0*/  @P0 BRA `(.L_x_1947) ;  /* 0x0000000000500947 */ /* 0x00efec0003800000 */
[----:B------:R-:W0:Y:S02]  /*68ad0*/  QSPC.E.S P0, RZ, [R30+0x8] ;  /* 0x000008001eff73aa */ /* 0x000e240000000500 */
[----:B0-----:R-:W-:Y:S05]  /*68ae0*/  @!P0 BRA `(.L_x_1948) ;  /* 0x0000000000308947 */ /* 0x001fea0003800000 */
[----:B------:R-:W-:Y:S01]  /*68af0*/  IMAD.MOV.U32 R4, RZ, RZ, R30 ;  /* 0x000000ffff047224 */ /* 0x000fe200078e001e */
[----:B------:R-:W-:Y:S04]  /*68b00*/  BSSY B2, `(.L_x_1949) ;  /* 0x0000007000027945 */ /* 0x000fe80003800000 */
[----:B------:R-:W-:-:S07]  /*68b10*/  MOV R11, R4 ;  /* 0x00000004000b7202 */ /* 0x000fce0000000f00 */
.L_x_1950:
[----:B------:R-:W0:Y:S02]  /*68b20*/  LDS.64 R4, [R11+0x8] ;  /* 0x000008000b047984 */ /* 0x000e240000000a00 */
[----:B0-----:R-:W-:-:S05]  /*68b30*/  IADD3 R6, P0, PT, R4, 0x20, RZ ;  /* 0x0000002004067810 */ /* 0x001fca0007f1e0ff */
[----:B------:R-:W-:-:S07]  /*68b40*/  IMAD.X R7, RZ, RZ, R5, P0 ;  /* 0x000000ffff077224 */ /* 0x000fce00000e0605 */
[----:B------:R-:W0:Y:S02]  /*68b50*/  ATOMS.CAST.SPIN.64 P0, [R11+0x8], R4, R6 ;  /* 0x000008040b00758d */ /* 0x000e240001800406 */
[----:B0-----:R-:W-:Y:S05]  /*68b60*/  @!P0 BRA `(.L_x_1950) ;  /* 0xfffffffc00ec8947 */ /* 0x001fea000383ffff */
[----:B------:R-:W-:Y:S05]  /*68b70*/  BSYNC B2 ;  /* 0x0000000000027941 */ /* 0x000fea0003800000 */
.L_x_1949:
[----:B------:R-:W-:Y:S02]  /*68b80*/  IMAD.MOV.U32 R10, RZ, RZ, R4 ;  /* 0x000000ffff0a7224 */ /* 0x000fe400078e0004 */
[----:B------:R-:W-:Y:S01]  /*68b90*/  IMAD.MOV.U32 R11, RZ, RZ, R5 ;  /* 0x000000ffff0b7224 */ /* 0x000fe200078e0005 */
[----:B------:R-:W-:Y:S06]  /*68ba0*/  BRA `(.L_x_1947) ;  /* 0x0000000000187947 */ /* 0x000fec0003800000 */
.L_x_1948:
[----:B------:R-:W-:Y:S02]  /*68bb0*/  R2UR UR4, R36 ;  /* 0x00000000240472ca */ /* 0x000fe400000e0000 */
[----:B------:R-:W-:-:S13]  /*68bc0*/  R2UR UR5, R37 ;  /* 0x00000000250572ca */ /* 0x000fda00000e0000 */
[----:B------:R-:W2:Y:S02]  /*68bd0*/  LD.E.64 R10, desc[UR4][R30.64+0x8] ;  /* 0x000008041e0a7980 */ /* 0x000ea4000c101b00 */
[----:B--2---:R-:W-:-:S05]  /*68be0*/  IADD3 R4, P0, PT, R10, 0x20, RZ ;  /* 0x000000200a047810 */ /* 0x004fca0007f1e0ff */
[----:B------:R-:W-:-:S05]  /*68bf0*/  IMAD.X R5, RZ, RZ, R11, P0 ;  /* 0x000000ffff057224 */ /* 0x000fca00000e060b */
[----:B------:R0:W-:Y:S03]  /*68c00*/  ST.E.64 desc[UR4][R30.64+0x8], R4 ;  /* 0x000008041e007985 */ /* 0x0001e6000c101b04 */
.L_x_1947:
[----:B------:R-:W-:Y:S05]  /*68c10*/  BSYNC B1 ;  /* 0x0000000000017941 */ /* 0x000fea0003800000 */
.L_x_1946:
        /* <DEDUP_REMOVED lines=16> */
[----:B------:R-:W-:Y:S02]  /*68d20*/  SHF.R.S64 R7, RZ, 0x1c, R17 ;  /* 0x0000001cff077819 */ /* 0x000fe40000001011 */
        /* <DEDUP_REMOVED lines=19> */
.L_x_1952:
[----:B------:R-:W-:Y:S05]  /*68e60*/  BSYNC B1 ;  /* 0x0000000000017941 */ /* 0x000fea0003800000 */
.L_x_1951:
[----:B01----:R-:W0:Y:S01]  /*68e70*/  LDS.64 R4, [R2] ;  /* 0x0000000002047984 */ /* 0x003e220000000a00 */
[C---:B------:R-:W-:Y:S01]  /*68e80*/  R2UR UR4, R36.reuse ;  /* 0x00000000240472ca */ /* 0x040fe200000e0000 */
[----:B------:R-:W-:Y:S01]  /*68e90*/  IMAD.MOV.U32 R9, RZ, RZ, R17 ;  /* 0x000000ffff097224 */ /* 0x000fe200078e0011 */
        /* <DEDUP_REMOVED lines=11> */
[----:B------:R-:W2:Y:S02]  /*68f50*/  LD.E R8, desc[UR6][R28.64] ;  /* 0x000000061c087980 */ /* 0x000ea4000c101900 */
[----:B-12---:R-:W-:-:S13]  /*68f60*/  ISETP.EQ.AND P1, PT, R8, RZ, PT ;  /* 0x000000ff0800720c */ /* 0x006fda0003f22270 */
.L_x_1945:
[----:B------:R-:W-:Y:S05]  /*68f70*/  BSYNC B0 ;  /* 0x0000000000007941 */ /* 0x000fea0003800000 */
.L_x_1944:
[----:B------:R-:W-:Y:S01]  /*68f80*/  IMAD.MOV.U32 R4, RZ, RZ, RZ ;  /* 0x000000ffff047224 */ /* 0x000fe200078e00ff */
[----:B------:R-:W-:Y:S06]  /*68f90*/  @!P1 BRA `(.L_x_1937) ;  /* 0x0000094000ec9947 */ /* 0x000fec0003800000 */
[----:B------:R-:W1:Y:S01]  /*68fa0*/  LDS.64 R6, [R2] ;  /* 0x0000000002067984 */ /* 0x000e620000000a00 */
[----:B------:R-:W-:Y:S02]  /*68fb0*/  R2UR UR4, R36 ;  /* 0x00000000240472ca */ /* 0x000fe400000e0000 */
[----:B------:R-:W-:Y:S01]  /*68fc0*/  R2UR UR5, R37 ;  /* 0x00000000250572ca */ /* 0x000fe200000e0000 */
[----:B------:R-:W2:Y:S01]  /*68fd0*/  LDS.64 R10, [R2+0x10] ;  /* 0x00001000020a7984 */ /* 0x000ea20000000a00 */
[----:B-1----:R-:W-:-:S11]  /*68fe0*/  IMAD.WIDE R8, R3, 0x10, R6 ;  /* 0x0000001003087825 */ /* 0x002fd600078e0206 */
        /* <DEDUP_REMOVED lines=9> */
[----:B0-----:R-:W-:-:S12]  /*69080*/  @!P0 IMAD.MOV.U32 R5, RZ, RZ, RZ ;  /* 0x000000ffff058224 */ /* 0x001fd800078e00ff */
[----:B------:R0:W-:Y:S01]  /*69090*/  @!P0 ST.E desc[UR4][R28.64], R13 ;  /* 0x0000000d1c008985 */ /* 0x0001e2000c101904 */
[----:B------:R-:W-:Y:S05]  /*690a0*/  @!P0 BRA `(.L_x_1954) ;  /* 0x0000000000108947 */ /* 0x000fea0003800000 */
[----:B------:R-:W-:Y:S01]  /*690b0*/  R2UR UR4, R36 ;  /* 0x00000000240472ca */ /* 0x000fe200000e0000 */
[----:B------:R-:W-:Y:S01]  /*690c0*/  IMAD.WIDE R6, R11, 0x10, R6 ;  /* 0x000000100b067825 */ /* 0x000fe200078e0206 */
[----:B------:R-:W-:-:S13]  /*690d0*/  R2UR UR5, R37 ;  /* 0x00000000250572ca */ /* 0x000fda00000e0000 */
[----:B------:R1:W5:Y:S02]  /*690e0*/  LD.E R5, desc[UR4][R6.64+0x20] ;  /* 0x0000200406057980 */ /* 0x000364000c101900 */
.L_x_1954:
[----:B------:R-:W-:Y:S05]  /*690f0*/  BSYNC B0 ;  /* 0x0000000000007941 */ /* 0x000fea0003800000 */
.L_x_1953:
[----:B------:R-:W-:Y:S05]  /*69100*/  @!P1 BRA `(.L_x_1937) ;  /* 0x0000094000909947 */ /* 0x000fea0003800000 */
[----:B------:R-:W-:Y:S02]  /*69110*/  ISETP.NE.AND P0, PT, R0, -0x1, PT ;  /* 0xffffffff0000780c */ /* 0x000fe40003f05270 */
[----:B-----5:R-:W-:-:S11]  /*69120*/  ISETP.NE.AND P1, PT, R5, -0x1, PT ;  /* 0xffffffff0500780c */ /* 0x020fd60003f25270 */
[C---:B------:R-:W-:Y:S01]  /*69130*/  @!P0 R2UR UR4, R36.reuse ;  /* 0x00000000240482ca */ /* 0x040fe200000e0000 */
[----:B------:R-:W-:Y:S01]  /*69140*/  @!P0 IMAD.MOV.U32 R11, RZ, RZ, 0x5368 ;  /* 0x00005368ff0b8424 */ /* 0x000fe200078e00ff */
[C---:B------:R-:W-:Y:S01]  /*69150*/  @!P0 R2UR UR5, R37.reuse ;  /* 0x00000000250582ca */ /* 0x040fe200000e0000 */
[----:B------:R-:W-:Y:S01]  /*69160*/  @!P0 IMAD.MOV.U32 R27, RZ, RZ, RZ ;  /* 0x000000ffff1b8224 */ /* 0x000fe200078e00ff */
[C---:B------:R-:W-:Y:S01]  /*69170*/  @P0 R2UR UR6, R36.reuse ;  /* 0x00000000240602ca */ /* 0x040fe200000e0000 */
[----:B0-----:R-:W-:Y:S01]  /*69180*/  @!P1 IMAD.MOV.U32 R13, RZ, RZ, 0x5368 ;  /* 0x00005368ff0d9424 */ /* 0x001fe200078e00ff */
        /* <DEDUP_REMOVED lines=49> */
.L_x_1959:
[----:B------:R-:W0:Y:S02]  /*694a0*/  LDS.64 R8, [R7+0x8] ;  /* 0x0000080007087984 */ /* 0x000e240000000a00 */
[----:B0-----:R-:W-:-:S05]  /*694b0*/  IADD3 R10, P0, PT, R12, R8, RZ ;  /* 0x000000080c0a7210 */ /* 0x001fca0007f1e0ff */
[----:B------:R-:W-:-:S07]  /*694c0*/  IMAD.X R11, R13, 0x1, R9, P0 ;  /* 0x000000010d0b7824 */ /* 0x000fce00000e0609 */
[----:B------:R-:W0:Y:S02]  /*694d0*/  ATOMS.CAST.SPIN.64 P0, [R7+0x8], R8, R10 ;  /* 0x000008080700758d */ /* 0x000e24000180040a */
[----:B0-----:R-:W-:Y:S05]  /*694e0*/  @!P0 BRA `(.L_x_1959) ;  /* 0xfffffffc00ec8947 */ /* 0x001fea000383ffff */
[----:B------:R-:W-:Y:S05]  /*694f0*/  BSYNC B1 ;  /* 0x0000000000017941 */ /* 0x000fea0003800000 */
.L_x_1958:
[----:B------:R-:W-:Y:S02]  /*69500*/  IMAD.MOV.U32 R34, RZ, RZ, R8 ;  /* 0x000000ffff227224 */ /* 0x000fe400078e0008 */
[----:B------:R-:W-:Y:S01]  /*69510*/  IMAD.MOV.U32 R35, RZ, RZ, R9 ;  /* 0x000000ffff237224 */ /* 0x000fe200078e0009 */
[----:B------:R-:W-:Y:S06]  /*69520*/  BRA `(.L_x_1956) ;  /* 0x0000000000187947 */ /* 0x000fec0003800000 */
.L_x_1957:
[----:B------:R-:W-:Y:S02]  /*69530*/  R2UR UR4, R36 ;  /* 0x00000000240472ca */ /* 0x000fe400000e0000 */
[----:B------:R-:W-:-:S13]  /*69540*/  R2UR UR5, R37 ;  /* 0x00000000250572ca */ /* 0x000fda00000e0000 */
[----:B------:R-:W2:Y:S02]  /*69550*/  LD.E.64 R34, desc[UR4][R30.64+0x8] ;  /* 0x000008041e227980 */ /* 0x000ea4000c101b00 */
[----:B--2---:R-:W-:-:S05]  /*69560*/  IADD3 R8, P0, PT, R12, R34, RZ ;  /* 0x000000220c087210 */ /* 0x004fca0007f1e0ff */
[----:B------:R-:W-:-:S05]  /*69570*/  IMAD.X R9, R13, 0x1, R35, P0 ;  /* 0x000000010d097824 */ /* 0x000fca00000e0623 */
[----:B------:R0:W-:Y:S03]  /*69580*/  ST.E.64 desc[UR4][R30.64+0x8], R8 ;  /* 0x000008081e007985 */ /* 0x0001e6000c101b04 */
.L_x_1956:
[----:B------:R-:W-:Y:S05]  /*69590*/  BSYNC B0 ;  /* 0x0000000000007941 */ /* 0x000fea0003800000 */
.L_x_1955:
        /* <DEDUP_REMOVED lines=43> */
[----:B------:R-:W-:Y:S02]  /*69850*/  IMAD.MOV.U32 R18, RZ, RZ, RZ ;  /* 0x000000ffff127224 */ /* 0x000fe400078e00ff */
[----:B------:R-:W-:Y:S02]  /*69860*/  IMAD.MOV.U32 R32, RZ, RZ, RZ ;  /* 0x000000ffff207224 */ /* 0x000fe400078e00ff */
[----:B-1----:R-:W-:-:S07]  /*69870*/  IMAD.MOV R33, RZ, RZ, -R16 ;  /* 0x000000ffff217224 */ /* 0x002fce00078e0a10 */
.L_x_1989:
        /* <DEDUP_REMOVED lines=29> */
.L_x_1970:
[----:B------:R-:W0:Y:S02]  /*69a50*/  LDS.64 R12, [R35+0x8] ;  /* 0x00000800230c7984 */ /* 0x000e240000000a00 */
[----:B0-----:R-:W-:-:S05]  /*69a60*/  IADD3 R14, P0, PT, R12, 0x30, RZ ;  /* 0x000000300c0e7810 */ /* 0x001fca0007f1e0ff */
[----:B------:R-:W-:-:S07]  /*69a70*/  IMAD.X R15, RZ, RZ, R13, P0 ;  /* 0x000000ffff0f7224 */ /* 0x000fce00000e060d */
[----:B------:R-:W0:Y:S02]  /*69a80*/  ATOMS.CAST.SPIN.64 P0, [R35+0x8], R12, R14 ;  /* 0x0000080c2300758d */ /* 0x000e24000180040e */
[----:B0-----:R-:W-:Y:S05]  /*69a90*/  @!P0 BRA `(.L_x_1970) ;  /* 0xfffffffc00ec8947 */ /* 0x001fea000383ffff */
[----:B------:R-:W-:Y:S05]  /*69aa0*/  BSYNC B4 ;  /* 0x0000000000047941 */ /* 0x000fea0003800000 */
.L_x_1969:
[----:B------:R-:W-:Y:S02]  /*69ab0*/  IMAD.MOV.U32 R14, RZ, RZ, R12 ;  /* 0x000000ffff0e7224 */ /* 0x000fe400078e000c */
[----:B------:R-:W-:Y:S01]  /*69ac0*/  IMAD.MOV.U32 R15, RZ, RZ, R13 ;  /* 0x000000ffff0f7224 */ /* 0x000fe200078e000d */
[----:B------:R-:W-:Y:S06]  /*69ad0*/  BRA `(.L_x_1967) ;  /* 0x0000000000187947 */ /* 0x000fec0003800000 */
.L_x_1968:
[----:B------:R-:W-:Y:S02]  /*69ae0*/  R2UR UR4, R36 ;  /* 0x00000000240472ca */ /* 0x000fe400000e0000 */
[----:B------:R-:W-:-:S13]  /*69af0*/  R2UR UR5, R37 ;  /* 0x00000000250572ca */ /* 0x000fda00000e0000 */
[----:B------:R-:W2:Y:S02]  /*69b00*/  LD.E.64 R14, desc[UR4][R30.64+0x8] ;  /* 0x000008041e0e7980 */ /* 0x000ea4000c101b00 */
[----:B--2---:R-:W-:-:S05]  /*69b10*/  IADD3 R12, P0, PT, R14, 0x30, RZ ;  /* 0x000000300e0c7810 */ /* 0x004fca0007f1e0ff */
[----:B------:R-:W-:-:S05]  /*69b20*/  IMAD.X R13, RZ, RZ, R15, P0 ;  /* 0x000000ffff0d7224 */ /* 0x000fca00000e060f */
[----:B------:R0:W-:Y:S03]  /*69b30*/  ST.E.64 desc[UR4][R30.64+0x8], R12 ;  /* 0x0000080c1e007985 */ /* 0x0001e6000c101b04 */
.L_x_1967:
[----:B------:R-:W-:Y:S05]  /*69b40*/  BSYNC B3 ;  /* 0x0000000000037941 */ /* 0x000fea0003800000 */
.L_x_1966:
        /* <DEDUP_REMOVED lines=54> */
.L_x_1972:
[----:B------:R-:W-:Y:S05]  /*69eb0*/  BSYNC B3 ;  /* 0x0000000000037941 */ /* 0x000fea0003800000 */
.L_x_1971:
        /* <DEDUP_REMOVED lines=40> */
.L_x_1974:
[----:B------:R-:W-:Y:S05]  /*6a140*/  BSYNC B3 ;  /* 0x0000000000037941 */ /* 0x000fea0003800000 */
.L_x_1973:
[----:B------:R-:W-:Y:S02]  /*6a150*/  R2UR UR4, R36 ;  /* 0x00000000240472ca */ /* 0x000fe400000e0000 */
[----:B------:R-:W-:-:S13]  /*6a160*/  R2UR UR5, R37 ;  /* 0x00000000250572ca */ /* 0x000fda00000e0000 */
[----:B------:R2:W-:Y:S01]  /*6a170*/  ST.E desc[UR4][R28.64], R13 ;  /* 0x0000000d1c007985 */ /* 0x0005e2000c101904 */
[----:B------:R-:W-:Y:S05]  /*6a180*/  BRA `(.L_x_1975) ;  /* 0x0000000000147947 */ /* 0x000fea0003800000 */
.L_x_1965:
[----:B------:R-:W-:Y:S02]  /*6a190*/  R2UR UR4, R36 ;  /* 0x00000000240472ca */ /* 0x000fe400000e0000 */
[----:B------:R-:W-:Y:S02]  /*6a1a0*/  R2UR UR5, R37 ;  /* 0x00000000250572ca */ /* 0x000fe400000e0000 */
[----:B------:R-:W-:-:S05]  /*6a1b0*/  IADD3 R8, P0, PT, R12, R18, RZ ;  /* 0x000000120c087210 */ /* 0x000fca0007f1e0ff */
[----:B------:R-:W-:-:S06]  /*6a1c0*/  IMAD.X R9, RZ, RZ, R13, P0 ;  /* 0x000000ffff097224 */ /* 0x000fcc00000e060d */
[----:B------:R3:W-:Y:S02]  /*6a1d0*/  ST.E desc[UR4][R8.64+0x20], RZ ;  /* 0x000020ff08007985 */ /* 0x0007e4000c101904 */
.L_x_1975:
[----:B------:R-:W-:Y:S05]  /*6a1e0*/  BSYNC B2 ;  /* 0x0000000000027941 */ /* 0x000fea0003800000 */
.L_x_1964:
        /* <DEDUP_REMOVED lines=26> */
.L_x_1982:
[----:B------:R-:W0:Y:S02]  /*6a390*/  LDS.64 R12, [R35+0x8] ;  /* 0x00000800230c7984 */ /* 0x000e240000000a00 */
[----:B0-----:R-:W-:-:S05]  /*6a3a0*/  IADD3 R14, P0, PT, R12, 0x30, RZ ;  /* 0x000000300c0e7810 */ /* 0x001fca0007f1e0ff */
[----:B------:R-:W-:-:S07]  /*6a3b0*/  IMAD.X R15, RZ, RZ, R13, P0 ;  /* 0x000000ffff0f7224 */ /* 0x000fce00000e060d */
[----:B------:R-:W0:Y:S02]  /*6a3c0*/  ATOMS.CAST.SPIN.64 P0, [R35+0x8], R12, R14 ;  /* 0x0000080c2300758d */ /* 0x000e24000180040e */
[----:B0-----:R-:W-:Y:S05]  /*6a3d0*/  @!P0 BRA `(.L_x_1982) ;  /* 0xfffffffc00ec8947 */ /* 0x001fea000383ffff */
[----:B------:R-:W-:Y:S05]  /*6a3e0*/  BSYNC B4 ;  /* 0x0000000000047941 */ /* 0x000fea0003800000 */
.L_x_1981:
[----:B------:R-:W-:Y:S02]  /*6a3f0*/  IMAD.MOV.U32 R14, RZ, RZ, R12 ;  /* 0x000000ffff0e7224 */ /* 0x000fe400078e000c */
[----:B------:R-:W-:Y:S01]  /*6a400*/  IMAD.MOV.U32 R15, RZ, RZ, R13 ;  /* 0x000000ffff0f7224 */ /* 0x000fe200078e000d */
[----:B------:R-:W-:Y:S06]  /*6a410*/  BRA `(.L_x_1979) ;  /* 0x0000000000187947 */ /* 0x000fec0003800000 */
.L_x_1980:
[----:B------:R-:W-:Y:S02]  /*6a420*/  R2UR UR4, R36 ;  /* 0x00000000240472ca */ /* 0x000fe400000e0000 */
[----:B------:R-:W-:-:S13]  /*6a430*/  R2UR UR5, R37 ;  /* 0x00000000250572ca */ /* 0x000fda00000e0000 */
[----:B------:R-:W2:Y:S02]  /*6a440*/  LD.E.64 R14, desc[UR4][R30.64+0x8] ;  /* 0x000008041e0e7980 */ /* 0x000ea4000c101b00 */
[----:B--2---:R-:W-:-:S05]  /*6a450*/  IADD3 R12, P0, PT, R14, 0x30, RZ ;  /* 0x000000300e0c7810 */ /* 0x004fca0007f1e0ff */
[----:B------:R-:W-:-:S05]  /*6a460*/  IMAD.X R13, RZ, RZ, R15, P0 ;  /* 0x000000ffff0d7224 */ /* 0x000fca00000e060f */
[----:B------:R0:W-:Y:S03]  /*6a470*/  ST.E.64 desc[UR4][R30.64+0x8], R12 ;  /* 0x0000080c1e007985 */ /* 0x0001e6000c101b04 */
.L_x_1979:
[----:B------:R-:W-:Y:S05]  /*6a480*/  BSYNC B3 ;  /* 0x0000000000037941 */ /* 0x000fea0003800000 */
.L_x_1978:
        /* <DEDUP_REMOVED lines=51> */
.L_x_1984:
[----:B------:R-:W-:Y:S01]  /*6a7c0*/  R2UR UR4, R36 ;  /* 0x00000000240472ca */ /* 0x000fe200000e0000 */
[----:B------:R-:W-:Y:S01]  /*6a7d0*/  IMAD.MOV.U32 R11, RZ, RZ, 0x5272 ;  /* 0x00005272ff0b7424 */ /* 0x000fe200078e00ff */
[----:B------:R-:W-:Y:S01]  /*6a7e0*/  R2UR UR5, R37 ;  /* 0x00000000250572ca */ /* 0x000fe200000e0000 */
[----:B------:R-:W-:Y:S01]  /*6a7f0*/  IMAD.MOV.U32 R15, RZ, RZ, -0x1 ;  /* 0xffffffffff0f7424 */ /* 0x000fe200078e00ff */
[----:B------:R-:W-:-:S11]  /*6a800*/  PLOP3.LUT P0, PT, PT, PT, PT, 0x8, 0x80 ;  /* 0x000000000080781c */ /* 0x000fd60003f0e170 */
[----:B------:R0:W-:Y:S02]  /*6a810*/  ST.E desc[UR4][R28.64], R11 ;  /* 0x0000000b1c007985 */ /* 0x0001e4000c101904 */
.L_x_1985:
[----:B------:R-:W-:Y:S05]  /*6a820*/  BSYNC B3 ;  /* 0x0000000000037941 */ /* 0x000fea0003800000 */
.L_x_1983:
        /* <DEDUP_REMOVED lines=39> */
.L_x_1987:
[----:B------:R-:W-:Y:S05]  /*6aaa0*/  BSYNC B3 ;  /* 0x0000000000037941 */ /* 0x000fea0003800000 */
.L_x_1986:
[----:B------:R-:W-:Y:S02]  /*6aab0*/  R2UR UR4, R36 ;  /* 0x00000000240472ca */ /* 0x000fe400000e0000 */
[----:B------:R-:W-:-:S13]  /*6aac0*/  R2UR UR5, R37 ;  /* 0x00000000250572ca */ /* 0x000fda00000e0000 */
[----:B------:R2:W-:Y:S01]  /*6aad0*/  ST.E desc[UR4][R28.64], R13 ;  /* 0x0000000d1c007985 */ /* 0x0005e2000c101904 */
[----:B------:R-:W-:Y:S05]  /*6aae0*/  BRA `(.L_x_1988) ;  /* 0x0000000000187947 */ /* 0x000fea0003800000 */
.L_x_1977:
[----:B------:R-:W-:Y:S01]  /*6aaf0*/  VIADD R9, R18, 0x4 ;  /* 0x0000000412097836 */ /* 0x000fe20000000000 */
[----:B------:R-:W-:Y:S02]  /*6ab00*/  R2UR UR4, R36 ;  /* 0x00000000240472ca */ /* 0x000fe400000e0000 */
[----:B------:R-:W-:Y:S02]  /*6ab10*/  R2UR UR5, R37 ;  /* 0x00000000250572ca */ /* 0x000fe400000e0000 */
[----:B------:R-:W-:-:S05]  /*6ab20*/  IADD3 R8, P0, PT, R12, R9, RZ ;  /* 0x000000090c087210 */ /* 0x000fca0007f1e0ff */
[----:B------:R-:W-:-:S06]  /*6ab30*/  IMAD.X R9, RZ, RZ, R13, P0 ;  /* 0x000000ffff097224 */ /* 0x000fcc00000e060d */
[----:B------:R0:W-:Y:S02]  /*6ab40*/  ST.E desc[UR4][R8.64+0x20], RZ ;  /* 0x000020ff08007985 */ /* 0x0001e4000c101904 */
.L_x_1988:
[----:B------:R-:W-:Y:S05]  /*6ab50*/  BSYNC B2 ;  /* 0x0000000000027941 */ /* 0x000fea0003800000 */
.L_x_1976:
[----:B------:R-:W-:Y:S02]  /*6ab60*/  VIADD R32, R32, 0x2 ;  /* 0x0000000220207836 */ /* 0x000fe40000000000 */
[----:B------:R-:W-:Y:S01]  /*6ab70*/  VIADD R18, R18, 0x8 ;  /* 0x0000000812127836 */ /* 0x000fe20000000000 */
[----:B------:R-:W-:Y:S06]  /*6ab80*/  @P2 BRA `(.L_x_1989) ;  /* 0xffffffec003c2947 */ /* 0x000fec000383ffff */
.L_x_1963:
[----:B------:R-:W-:Y:S05]  /*6ab90*/  BSYNC B0 ;  /* 0x0000000000007941 */ /* 0x000fea0003800000 */
.L_x_1962:
        /* <DEDUP_REMOVED lines=24> */
.L_x_1995:
[----:B------:R-:W0:Y:S02]  /*6ad20*/  LDS.64 R12, [R33+0x8] ;  /* 0x00000800210c7984 */ /* 0x000e240000000a00 */
[----:B0-----:R-:W-:-:S05]  /*6ad30*/  IADD3 R14, P0, PT, R12, 0x30, RZ ;  /* 0x000000300c0e7810 */ /* 0x001fca0007f1e0ff */
[----:B------:R-:W-:-:S07]  /*6ad40*/  IMAD.X R15, RZ, RZ, R13, P0 ;  /* 0x000000ffff0f7224 */ /* 0x000fce00000e060d */
[----:B------:R-:W0:Y:S02]  /*6ad50*/  ATOMS.CAST.SPIN.64 P0, [R33+0x8], R12, R14 ;  /* 0x0000080c2100758d */ /* 0x000e24000180040e */
[----:B0-----:R-:W-:Y:S05]  /*6ad60*/  @!P0 BRA `(.L_x_1995) ;  /* 0xfffffffc00ec8947 */ /* 0x001fea000383ffff */
[----:B------:R-:W-:Y:S05]  /*6ad70*/  BSYNC B2 ;  /* 0x0000000000027941 */ /* 0x000fea0003800000 */
.L_x_1994:
[----:B------:R-:W-:Y:S02]  /*6ad80*/  IMAD.MOV.U32 R14, RZ, RZ, R12 ;  /* 0x000000ffff0e7224 */ /* 0x000fe400078e000c */
[----:B------:R-:W-:Y:S01]  /*6ad90*/  IMAD.MOV.U32 R15, RZ, RZ, R13 ;  /* 0x000000ffff0f7224 */ /* 0x000fe200078e000d */
[----:B------:R-:W-:Y:S06]  /*6ada0*/  BRA `(.L_x_1992) ;  /* 0x0000000000187947 */ /* 0x000fec0003800000 */
.L_x_1993:
[----:B------:R-:W-:Y:S02]  /*6adb0*/  R2UR UR4, R36 ;  /* 0x00000000240472ca */ /* 0x000fe400000e0000 */
[----:B------:R-:W-:-:S13]  /*6adc0*/  R2UR UR5, R37 ;  /* 0x00000000250572ca */ /* 0x000fda00000e0000 */
[----:B------:R-:W2:Y:S02]  /*6add0*/  LD.E.64 R14, desc[UR4][R30.64+0x8] ;  /* 0x000008041e0e7980 */ /* 0x000ea4000c101b00 */
[----:B--2---:R-:W-:-:S05]  /*6ade0*/  IADD3 R12, P0, PT, R14, 0x30, RZ ;  /* 0x000000300e0c7810 */ /* 0x004fca0007f1e0ff */
[----:B------:R-:W-:-:S05]  /*6adf0*/  IMAD.X R13, RZ, RZ, R15, P0 ;  /* 0x000000ffff0d7224 */ /* 0x000fca00000e060f */
[----:B------:R0:W-:Y:S03]  /*6ae00*/  ST.E.64 desc[UR4][R30.64+0x8], R12 ;  /* 0x0000080c1e007985 */ /* 0x0001e6000c101b04 */
.L_x_1992:
[----:B------:R-:W-:Y:S05]  /*6ae10*/  BSYNC B0 ;  /* 0x0000000000007941 */ /* 0x000fea0003800000 */
.L_x_1991:
        /* <DEDUP_REMOVED lines=51> */
.L_x_1997:
[----:B------:R-:W-:Y:S01]  /*6b150*/  R2UR UR4, R36 ;  /* 0x00000000240472ca */ /* 0x000fe200000e0000 */
[----:B------:R-:W-:Y:S01]  /*6b160*/  IMAD.MOV.U32 R11, RZ, RZ, 0x5272 ;  /* 0x00005272ff0b7424 */ /* 0x000fe200078e00ff */
[----:B------:R-:W-:Y:S01]  /*6b170*/  R2UR UR5, R37 ;  /* 0x00000000250572ca */ /* 0x000fe200000e0000 */
[----:B------:R-:W-:Y:S01]  /*6b180*/  IMAD.MOV.U32 R15, RZ, RZ, -0x1 ;  /* 0xffffffffff0f7424 */ /* 0x000fe200078e00ff */
[----:B------:R-:W-:-:S11]  /*6b190*/  PLOP3.LUT P0, PT, PT, PT, PT, 0x8, 0x80 ;  /* 0x000000000080781c */ /* 0x000fd60003f0e170 */
[----:B------:R0:W-:Y:S02]  /*6b1a0*/  ST.E desc[UR4][R28.64], R11 ;  /* 0x0000000b1c007985 */ /* 0x0001e4000c101904 */
.L_x_1998:
[----:B------:R-:W-:Y:S05]  /*6b1b0*/  BSYNC B0 ;  /* 0x0000000000007941 */ /* 0x000fea0003800000 */
.L_x_1996:
        /* <DEDUP_REMOVED lines=39> */
.L_x_2000:
[----:B------:R-:W-:Y:S05]  /*6b430*/  BSYNC B0 ;  /* 0x0000000000007941 */ /* 0x000fea0003800000 */
.L_x_1999:
[----:B------:R-:W-:Y:S02]  /*6b440*/  R2UR UR4, R36 ;  /* 0x00000000240472ca */ /* 0x000fe400000e0000 */
[----:B------:R-:W-:-:S13]  /*6b450*/  R2UR UR5, R37 ;  /* 0x00000000250572ca */ /* 0x000fda00000e0000 */
[----:B------:R4:W-:Y:S01]  /*6b460*/  ST.E desc[UR4][R28.64], R13 ;  /* 0x0000000d1c007985 */ /* 0x0009e2000c101904 */
[----:B------:R-:W-:Y:S05]  /*6b470*/  BRA `(.L_x_1961) ;  /* 0x0000000000147947 */ /* 0x000fea0003800000 */
.L_x_1990:
[----:B------:R-:W-:Y:S02]  /*6b480*/  R2UR UR4, R36 ;  /* 0x00000000240472ca */ /* 0x000fe400000e0000 */
[----:B------:R-:W-:Y:S02]  /*6b490*/  R2UR UR5, R37 ;  /* 0x00000000250572ca */ /* 0x000fe400000e0000 */
[----:B------:R-:W-:-:S05]  /*6b4a0*/  LEA R8, P0, R16, R12, 0x2 ;  /* 0x0000000c10087211 */ /* 0x000fca00078010ff */
[----:B------:R-:W-:-:S06]  /*6b4b0*/  IMAD.X R9, RZ, RZ, R13, P0 ;  /* 0x000000ffff097224 */ /* 0x000fcc00000e060d */
[----:B------:R3:W-:Y:S02]  /*6b4c0*/  ST.E desc[UR4][R8.64+0x20], RZ ;  /* 0x000020ff08007985 */ /* 0x0007e4000c101904 */
.L_x_1961:
[----:B------:R-:W-:Y:S05]  /*6b4d0*/  BSYNC B1 ;  /* 0x0000000000017941 */ /* 0x000fea0003800000 */
.L_x_1960:
[----:B------:R-:W-:Y:S01]  /*6b4e0*/  ISETP.GE.AND P0, PT, R0, 0x1, PT ;  /* 0x000000010000780c */ /* 0x000fe20003f06270 */
[----:B------:R-:W-:-:S12]  /*6b4f0*/  BSSY B0, `(.L_x_2001) ;  /* 0x0000142000007945 */ /* 0x000fd80003800000 */
[----:B------:R-:W-:Y:S05]  /*6b500*/  @!P0 BRA `(.L_x_2002) ;  /* 0x0000001400008947 */ /* 0x000fea0003800000 */
[----:B------:R-:W-:Y:S02]  /*6b510*/  IMAD.MOV R2, RZ, RZ, -R0 ;  /* 0x000000ffff027224 */ /* 0x000fe400078e0a00 */
[----:B-1----:R-:W-:Y:S02]  /*6b520*/  IMAD.MOV.U32 R6, RZ, RZ, RZ ;  /* 0x000000ffff067224 */ /* 0x002fe400078e00ff */
[----:B------:R-:W-:-:S07]  /*6b530*/  IMAD.MOV.U32 R16, RZ, RZ, RZ ;  /* 0x000000ffff107224 */ /* 0x000fce00078e00ff */
.L_x_2027:
        /* <DEDUP_REMOVED lines=35> */
.L_x_2010:
[----:B------:R-:W0:Y:S02]  /*6b770*/  LDS.64 R12, [R33+0x8] ;  /* 0x00000800210c7984 */ /* 0x000e240000000a00 */
[----:B0-----:R-:W-:-:S05]  /*6b780*/  IADD3 R14, P0, PT, R12, 0x30, RZ ;  /* 0x000000300c0e7810 */ /* 0x001fca0007f1e0ff */
[----:B------:R-:W-:-:S07]  /*6b790*/  IMAD.X R15, RZ, RZ, R13, P0 ;  /* 0x000000ffff0f7224 */ /* 0x000fce00000e060d */
[----:B------:R-:W0:Y:S02]  /*6b7a0*/  ATOMS.CAST.SPIN.64 P0, [R33+0x8], R12, R14 ;  /* 0x0000080c2100758d */ /* 0x000e24000180040e */
[----:B0-----:R-:W-:Y:S05]  /*6b7b0*/  @!P0 BRA `(.L_x_2010) ;  /* 0xfffffffc00ec8947 */ /* 0x001fea000383ffff */
[----:B------:R-:W-:Y:S05]  /*6b7c0*/  BSYNC B3 ;  /* 0x0000000000037941 */ /* 0x000fea0003800000 */
.L_x_2009:
[----:B------:R-:W-:Y:S02]  /*6b7d0*/  IMAD.MOV.U32 R14, RZ, RZ, R12 ;  /* 0x000000ffff0e7224 */ /* 0x000fe400078e000c */
[----:B------:R-:W-:Y:S01]  /*6b7e0*/  IMAD.MOV.U32 R15, RZ, RZ, R13 ;  /* 0x000000ffff0f7224 */ /* 0x000fe200078e000d */
[----:B------:R-:W-:Y:S06]  /*6b7f0*/  BRA `(.L_x_2007) ;  /* 0x0000000000187947 */ /* 0x000fec0003800000 */
.L_x_2008:
[----:B------:R-:W-:Y:S02]  /*6b800*/  R2UR UR4, R36 ;  /* 0x00000000240472ca */ /* 0x000fe400000e0000 */
[----:B------:R-:W-:-:S13]  /*6b810*/  R2UR UR5, R37 ;  /* 0x00000000250572ca */ /* 0x000fda00000e0000 */
[----:B------:R-:W2:Y:S02]  /*6b820*/  LD.E.64 R14, desc[UR4][R30.64+0x8] ;  /* 0x000008041e0e7980 */ /* 0x000ea4000c101b00 */
[----:B--2---:R-:W-:-:S05]  /*6b830*/  IADD3 R12, P0, PT, R14, 0x30, RZ ;  /* 0x000000300e0c7810 */ /* 0x004fca0007f1e0ff */
[----:B------:R-:W-:-:S05]  /*6b840*/  IMAD.X R13, RZ, RZ, R15, P0 ;  /* 0x000000ffff0d7224 */ /* 0x000fca00000e060f */
[----:B------:R0:W-:Y:S03]  /*6b850*/  ST.E.64 desc[UR4][R30.64+0x8], R12 ;  /* 0x0000080c1e007985 */ /* 0x0001e6000c101b04 */
.L_x_2007:
[----:B------:R-:W-:Y:S05]  /*6b860*/  BSYNC B2 ;  /* 0x0000000000027941 */ /* 0x000fea0003800000 */
.L_x_2006:
        /* <DEDUP_REMOVED lines=54> */
.L_x_2012:
[----:B------:R-:W-:Y:S05]  /*6bbd0*/  BSYNC B2 ;  /* 0x0000000000027941 */ /* 0x000fea0003800000 */
.L_x_2011:
        /* <DEDUP_REMOVED lines=40> */
.L_x_2014:
[----:B------:R-:W-:Y:S05]  /*6be60*/  BSYNC B2 ;  /* 0x0000000000027941 */ /* 0x000fea0003800000 */
.L_x_2013:
[----:B------:R-:W-:Y:S02]  /*6be70*/  R2UR UR4, R36 ;  /* 0x00000000240472ca */ /* 0x000fe400000e0000 */
[----:B------:R-:W-:Y:S02]  /*6be80*/  R2UR UR5, R37 ;  /* 0x00000000250572ca */ /* 0x000fe400000e0000 */
[----:B------:R-:W-:-:S11]  /*6be90*/  PRMT R15, RZ, 0x7610, R15 ;  /* 0x00007610ff0f7816 */ /* 0x000fd6000000000f */
[----:B------:R3:W-:Y:S01]  /*6bea0*/  ST.E desc[UR4][R28.64], R13 ;  /* 0x0000000d1c007985 */ /* 0x0007e2000c101904 */
[----:B------:R-:W-:Y:S05]  /*6beb0*/  BRA `(.L_x_2004) ;  /* 0x0000000000147947 */ /* 0x000fea0003800000 */
.L_x_2005:
[----:B------:R-:W-:Y:S02]  /*6bec0*/  R2UR UR4, R36 ;  /* 0x00000000240472ca */ /* 0x000fe400000e0000 */
[----:B------:R-:W-:Y:S02]  /*6bed0*/  R2UR UR5, R37 ;  /* 0x00000000250572ca */ /* 0x000fe400000e0000 */
[----:B------:R-:W-:-:S05]  /*6bee0*/  IADD3 R8, P0, PT, R12, R6, RZ ;  /* 0x000000060c087210 */ /* 0x000fca0007f1e0ff */
[----:B------:R-:W-:-:S06]  /*6bef0*/  IMAD.X R9, RZ, RZ, R13, P0 ;  /* 0x000000ffff097224 */ /* 0x000fcc00000e060d */
[----:B------:R0:W5:Y:S02]  /*6bf00*/  LD.E.U8 R15, desc[UR4][R8.64+0x20] ;  /* 0x00002004080f7980 */ /* 0x000164000c101100 */
.L_x_2004:
[----:B------:R-:W-:Y:S05]  /*6bf10*/  BSYNC B1 ;  /* 0x0000000000017941 */ /* 0x000fea0003800000 */
.L_x_2003:
        /* <DEDUP_REMOVED lines=31> */
.L_x_2022:
[----:B------:R-:W0:Y:S02]  /*6c110*/  LDS.64 R12, [R33+0x8] ;  /* 0x00000800210c7984 */ /* 0x000e240000000a00 */
[----:B0-----:R-:W-:-:S05]  /*6c120*/  IADD3 R14, P0, PT, R12, 0x30, RZ ;  /* 0x000000300c0e7810 */ /* 0x001fca0007f1e0ff */
[----:B------:R-:W-:-:S07]  /*6c130*/  IMAD.X R15, RZ, RZ, R13, P0 ;  /* 0x000000ffff0f7224 */ /* 0x000fce00000e060d */
[----:B------:R-:W0:Y:S02]  /*6c140*/  ATOMS.CAST.SPIN.64 P0, [R33+0x8], R12, R14 ;  /* 0x0000080c2100758d */ /* 0x000e24000180040e */
[----:B0-----:R-:W-:Y:S05]  /*6c150*/  @!P0 BRA `(.L_x_2022) ;  /* 0xfffffffc00ec8947 */ /* 0x001fea000383ffff */
[----:B------:R-:W-:Y:S05]  /*6c160*/  BSYNC B3 ;  /* 0x0000000000037941 */ /* 0x000fea0003800000 */
.L_x_2021:
[----:B------:R-:W-:Y:S02]  /*6c170*/  IMAD.MOV.U32 R14, RZ, RZ, R12 ;  /* 0x000000ffff0e7224 */ /* 0x000fe400078e000c */
[----:B------:R-:W-:Y:S01]  /*6c180*/  IMAD.MOV.U32 R15, RZ, RZ, R13 ;  /* 0x000000ffff0f7224 */ /* 0x000fe200078e000d */
[----:B------:R-:W-:Y:S06]  /*6c190*/  BRA `(.L_x_2019) ;  /* 0x0000000000187947 */ /* 0x000fec0003800000 */
.L_x_2020:
[----:B------:R-:W-:Y:S02]  /*6c1a0*/  R2UR UR4, R36 ;  /* 0x00000000240472ca */ /* 0x000fe400000e0000 */
[----:B------:R-:W-:-:S13]  /*6c1b0*/  R2UR UR5, R37 ;  /* 0x00000000250572ca */ /* 0x000fda00000e0000 */
[----:B------:R-:W2:Y:S02]  /*6c1c0*/  LD.E.64 R14, desc[UR4][R30.64+0x8] ;  /* 0x000008041e0e7980 */ /* 0x000ea4000c101b00 */
[----:B--2---:R-:W-:-:S05]  /*6c1d0*/  IADD3 R12, P0, PT, R14, 0x30, RZ ;  /* 0x000000300e0c7810 */ /* 0x004fca0007f1e0ff */
[----:B------:R-:W-:-:S05]  /*6c1e0*/  IMAD.X R13, RZ, RZ, R15, P0 ;  /* 0x000000ffff0d7224 */ /* 0x000fca00000e060f */
[----:B------:R0:W-:Y:S03]  /*6c1f0*/  ST.E.64 desc[UR4][R30.64+0x8], R12 ;  /* 0x0000080c1e007985 */ /* 0x0001e6000c101b04 */
.L_x_2019:
[----:B------:R-:W-:Y:S05]  /*6c200*/  BSYNC B2 ;  /* 0x0000000000027941 */ /* 0x000fea0003800000 */
.L_x_2018:
        /* <DEDUP_REMOVED lines=54> */
.L_x_2024:
[----:B------:R-:W-:Y:S05]  /*6c570*/  BSYNC B2 ;  /* 0x0000000000027941 */ /* 0x000fea0003800000 */
.L_x_2023:
        /* <DEDUP_REMOVED lines=40> */
.L_x_2026:
[----:B------:R-:W-:Y:S05]  /*6c800*/  BSYNC B2 ;  /* 0x0000000000027941 */ /* 0x000fea0003800000 */
.L_x_2025:
[----:B------:R-:W-:Y:S02]  /*6c810*/  R2UR UR4, R36 ;  /* 0x00000000240472ca */ /* 0x000fe400000e0000 */
[----:B------:R-:W-:-:S13]  /*6c820*/  R2UR UR5, R37 ;  /* 0x00000000250572ca */ /* 0x000fda00000e0000 */
[----:B------:R2:W-:Y:S01]  /*6c830*/  ST.E desc[UR4][R28.64], R13 ;  /* 0x0000000d1c007985 */ /* 0x0005e2000c101904 */
[----:B------:R-:W-:Y:S05]  /*6c840*/  BRA `(.L_x_2016) ;  /* 0x0000000000207947 */ /* 0x000fea0003800000 */
.L_x_2017:
        /* <DEDUP_REMOVED lines=8> */
.L_x_2016:
[----:B------:R-:W-:Y:S05]  /*6c8d0*/  BSYNC B1 ;  /* 0x0000000000017941 */ /* 0x000fea0003800000 */
.L_x_2015:
[----:B------:R-:W-:Y:S02]  /*6c8e0*/  VIADD R16, R16, 0x1 ;  /* 0x0000000110107836 */ /* 0x000fe40000000000 */
[----:B------:R-:W-:Y:S01]  /*6c8f0*/  VIADD R6, R6, 0x4 ;  /* 0x0000000406067836 */ /* 0x000fe20000000000 */
[----:B------:R-:W-:Y:S06]  /*6c900*/  @P2 BRA `(.L_x_2027) ;  /* 0xffffffec000c2947 */ /* 0x000fec000383ffff */
.L_x_2002:
[----:B------:R-:W-:Y:S05]  /*6c910*/  BSYNC B0 ;  /* 0x0000000000007941 */ /* 0x000fea0003800000 */
.L_x_2001:
[----:B------:R-:W-:Y:S01]  /*6c920*/  ISETP.GE.AND P0, PT, R17, 0x1, PT ;  /* 0x000000011100780c */ /* 0x000fe20003f06270 */
[----:B------:R-:W-:-:S12]  /*6c930*/  BSSY B0, `(.L_x_2028) ;  /* 0x0000146000007945 */ /* 0x000fd80003800000 */
[----:B------:R-:W-:Y:S05]  /*6c940*/  @!P0 BRA `(.L_x_2029) ;  /* 0x0000001400108947 */ /* 0x000fea0003800000 */
[----:B------:R-:W-:Y:S02]  /*6c950*/  IMAD.MOV R17, RZ, RZ, -R17 ;  /* 0x000000ffff117224 */ /* 0x000fe400078e0a11 */
[----:B------:R-:W-:Y:S02]  /*6c960*/  IMAD.SHL.U32 R2, R0, 0x4, RZ ;  /* 0x0000000400027824 */ /* 0x000fe400078e00ff */
[----:B-1----:R-:W-:Y:S02]  /*6c970*/  IMAD.MOV.U32 R6, RZ, RZ, RZ ;  /* 0x000000ffff067224 */ /* 0x002fe400078e00ff */
[----:B------:R-:W-:-:S07]  /*6c980*/  IMAD.MOV.U32 R16, RZ, RZ, RZ ;  /* 0x000000ffff107224 */ /* 0x000fce00078e00ff */
.L_x_2054:
        /* <DEDUP_REMOVED lines=35> */
.L_x_2037:
[----:B------:R-:W0:Y:S02]  /*6cbc0*/  LDS.64 R12, [R27+0x8] ;  /* 0x000008001b0c7984 */ /* 0x000e240000000a00 */
[----:B0-----:R-:W-:-:S05]  /*6cbd0*/  IADD3 R14, P0, PT, R12, 0x30, RZ ;  /* 0x000000300c0e7810 */ /* 0x001fca0007f1e0ff */
[----:B------:R-:W-:-:S07]  /*6cbe0*/  IMAD.X R15, RZ, RZ, R13, P0 ;  /* 0x000000ffff0f7224 */ /* 0x000fce00000e060d */
[----:B------:R-:W0:Y:S02]  /*6cbf0*/  ATOMS.CAST.SPIN.64 P0, [R27+0x8], R12, R14 ;  /* 0x0000080c1b00758d */ /* 0x000e24000180040e */
[----:B0-----:R-:W-:Y:S05]  /*6cc00*/  @!P0 BRA `(.L_x_2037) ;  /* 0xfffffffc00ec8947 */ /* 0x001fea000383ffff */
[----:B------:R-:W-:Y:S05]  /*6cc10*/  BSYNC B3 ;  /* 0x0000000000037941 */ /* 0x000fea0003800000 */
.L_x_2036:
[----:B------:R-:W-:Y:S02]  /*6cc20*/  IMAD.MOV.U32 R14, RZ, RZ, R12 ;  /* 0x000000ffff0e7224 */ /* 0x000fe400078e000c */
[----:B------:R-:W-:Y:S01]  /*6cc30*/  IMAD.MOV.U32 R15, RZ, RZ, R13 ;  /* 0x000000ffff0f7224 */ /* 0x000fe200078e000d */
[----:B------:R-:W-:Y:S06]  /*6cc40*/  BRA `(.L_x_2034) ;  /* 0x0000000000187947 */ /* 0x000fec0003800000 */
.L_x_2035:
[----:B------:R-:W-:Y:S02]  /*6cc50*/  R2UR UR4, R36 ;  /* 0x00000000240472ca */ /* 0x000fe400000e0000 */
[----:B------:R-:W-:-:S13]  /*6cc60*/  R2UR UR5, R37 ;  /* 0x00000000250572ca */ /* 0x000fda00000e0000 */
[----:B------:R-:W2:Y:S02]  /*6cc70*/  LD.E.64 R14, desc[UR4][R30.64+0x8] ;  /* 0x000008041e0e7980 */ /* 0x000ea4000c101b00 */
[----:B--2---:R-:W-:-:S05]  /*6cc80*/  IADD3 R12, P0, PT, R14, 0x30, RZ ;  /* 0x000000300e0c7810 */ /* 0x004fca0007f1e0ff */
[----:B------:R-:W-:-:S05]  /*6cc90*/  IMAD.X R13, RZ, RZ, R15, P0 ;  /* 0x000000ffff0d7224 */ /* 0x000fca00000e060f */
[----:B------:R0:W-:Y:S03]  /*6cca0*/  ST.E.64 desc[UR4][R30.64+0x8], R12 ;  /* 0x0000080c1e007985 */ /* 0x0001e6000c101b04 */
.L_x_2034:
[----:B------:R-:W-:Y:S05]  /*6ccb0*/  BSYNC B2 ;  /* 0x0000000000027941 */ /* 0x000fea0003800000 */
.L_x_2033:
        /* <DEDUP_REMOVED lines=54> */
.L_x_2039:
[----:B------:R-:W-:Y:S05]  /*6d020*/  BSYNC B2 ;  /* 0x0000000000027941 */ /* 0x000fea0003800000 */
.L_x_2038:
        /* <DEDUP_REMOVED lines=40> */
.L_x_2041:
[----:B------:R-:W-:Y:S05]  /*6d2b0*/  BSYNC B2 ;  /* 0x0000000000027941 */ /* 0x000fea0003800000 */
.L_x_2040:
[----:B------:R-:W-:Y:S02]  /*6d2c0*/  R2UR UR4, R36 ;  /* 0x00000000240472ca */ /* 0x000fe400000e0000 */
[----:B------:R-:W-:Y:S02]  /*6d2d0*/  R2UR UR5, R37 ;  /* 0x00000000250572ca */ /* 0x000fe400000e0000 */
[----:B------:R-:W-:-:S11]  /*6d2e0*/  PRMT R15, RZ, 0x7610, R15 ;  /* 0x00007610ff0f7816 */ /* 0x000fd6000000000f */
[----:B------:R3:W-:Y:S01]  /*6d2f0*/  ST.E desc[UR4][R28.64], R13 ;  /* 0x0000000d1c007985 */ /* 0x0007e2000c101904 */
[----:B------:R-:W-:Y:S05]  /*6d300*/  BRA `(.L_x_2031) ;  /* 0x0000000000147947 */ /* 0x000fea0003800000 */
.L_x_2032:
[----:B------:R-:W-:Y:S02]  /*6d310*/  R2UR UR4, R36 ;  /* 0x00000000240472ca */ /* 0x000fe400000e0000 */
[----:B------:R-:W-:Y:S02]  /*6d320*/  R2UR UR5, R37 ;  /* 0x00000000250572ca */ /* 0x000fe400000e0000 */
[----:B------:R-:W-:-:S05]  /*6d330*/  IADD3 R8, P0, PT, R12, R6, RZ ;  /* 0x000000060c087210 */ /* 0x000fca0007f1e0ff */
[----:B------:R-:W-:-:S06]  /*6d340*/  IMAD.X R9, RZ, RZ, R13, P0 ;  /* 0x000000ffff097224 */ /* 0x000fcc00000e060d */
[----:B------:R0:W5:Y:S02]  /*6d350*/  LD.E.U8 R15, desc[UR4][R8.64+0x20] ;  /* 0x00002004080f7980 */ /* 0x000164000c101100 */
.L_x_2031:
[----:B------:R-:W-:Y:S05]  /*6d360*/  BSYNC B1 ;  /* 0x0000000000017941 */ /* 0x000fea0003800000 */
.L_x_2030:
        /* <DEDUP_REMOVED lines=32> */
.L_x_2049:
[----:B------:R-:W0:Y:S02]  /*6d570*/  LDS.64 R12, [R27+0x8] ;  /* 0x000008001b0c7984 */ /* 0x000e240000000a00 */
[----:B0-----:R-:W-:-:S05]  /*6d580*/  IADD3 R14, P0, PT, R12, 0x30, RZ ;  /* 0x000000300c0e7810 */ /* 0x001fca0007f1e0ff */
[----:B------:R-:W-:-:S07]  /*6d590*/  IMAD.X R15, RZ, RZ, R13, P0 ;  /* 0x000000ffff0f7224 */ /* 0x000fce00000e060d */
[----:B------:R-:W0:Y:S02]  /*6d5a0*/  ATOMS.CAST.SPIN.64 P0, [R27+0x8], R12, R14 ;  /* 0x0000080c1b00758d */ /* 0x000e24000180040e */
[----:B0-----:R-:W-:Y:S05]  /*6d5b0*/  @!P0 BRA `(.L_x_2049) ;  /* 0xfffffffc00ec8947 */ /* 0x001fea000383ffff */
[----:B------:R-:W-:Y:S05]  /*6d5c0*/  BSYNC B3 ;  /* 0x0000000000037941 */ /* 0x000fea0003800000 */
.L_x_2048:
[----:B------:R-:W-:Y:S02]  /*6d5d0*/  IMAD.MOV.U32 R14, RZ, RZ, R12 ;  /* 0x000000ffff0e7224 */ /* 0x000fe400078e000c */
[----:B------:R-:W-:Y:S01]  /*6d5e0*/  IMAD.MOV.U32 R15, RZ, RZ, R13 ;  /* 0x000000ffff0f7224 */ /* 0x000fe200078e000d */
[----:B------:R-:W-:Y:S06]  /*6d5f0*/  BRA `(.L_x_2046) ;  /* 0x0000000000187947 */ /* 0x000fec0003800000 */
.L_x_2047:
[----:B------:R-:W-:Y:S02]  /*6d600*/  R2UR UR4, R36 ;  /* 0x00000000240472ca */ /* 0x000fe400000e0000 */
[----:B------:R-:W-:-:S13]  /*6d610*/  R2UR UR5, R37 ;  /* 0x00000000250572ca */ /* 0x000fda00000e0000 */
[----:B------:R-:W2:Y:S02]  /*6d620*/  LD.E.64 R14, desc[UR4][R30.64+0x8] ;  /* 0x000008041e0e7980 */ /* 0x000ea4000c101b00 */
[----:B--2---:R-:W-:-:S05]  /*6d630*/  IADD3 R12, P0, PT, R14, 0x30, RZ ;  /* 0x000000300e0c7810 */ /* 0x004fca0007f1e0ff */
[----:B------:R-:W-:-:S05]  /*6d640*/  IMAD.X R13, RZ, RZ, R15, P0 ;  /* 0x000000ffff0d7224 */ /* 0x000fca00000e060f */
[----:B------:R0:W-:Y:S03]  /*6d650*/  ST.E.64 desc[UR4][R30.64+0x8], R12 ;  /* 0x0000080c1e007985 */ /* 0x0001e6000c101b04 */
.L_x_2046:
[----:B------:R-:W-:Y:S05]  /*6d660*/  BSYNC B2 ;  /* 0x0000000000027941 */ /* 0x000fea0003800000 */
.L_x_2045:
        /* <DEDUP_REMOVED lines=54> */
.L_x_2051:
[----:B------:R-:W-:Y:S05]  /*6d9d0*/  BSYNC B2 ;  /* 0x0000000000027941 */ /* 0x000fea0003800000 */
.L_x_2050:
        /* <DEDUP_REMOVED lines=40> */
.L_x_2053:
[----:B------:R-:W-:Y:S05]  /*6dc60*/  BSYNC B2 ;  /* 0x0000000000027941 */ /* 0x000fea0003800000 */
.L_x_2052:
[----:B------:R-:W-:Y:S02]  /*6dc70*/  R2UR UR4, R36 ;  /* 0x00000000240472ca */ /* 0x000fe400000e0000 */
[----:B------:R-:W-:-:S13]  /*6dc80*/  R2UR UR5, R37 ;  /* 0x00000000250572ca */ /* 0x000fda00000e0000 */
[----:B------:R2:W-:Y:S01]  /*6dc90*/  ST.E desc[UR4][R28.64], R13 ;  /* 0x0000000d1c007985 */ /* 0x0005e2000c101904 */
[----:B------:R-:W-:Y:S05]  /*6dca0*/  BRA `(.L_x_2043) ;  /* 0x0000000000207947 */ /* 0x000fea0003800000 */
.L_x_2044:
        /* <DEDUP_REMOVED lines=8> */
.L_x_2043:
[----:B------:R-:W-:Y:S05]  /*6dd30*/  BSYNC B1 ;  /* 0x0000000000017941 */ /* 0x000fea0003800000 */
.L_x_2042:
[----:B------:R-:W-:Y:S02]  /*6dd40*/  VIADD R16, R16, 0x1 ;  /* 0x0000000110107836 */ /* 0x000fe40000000000 */
[----:B------:R-:W-:Y:S02]  /*6dd50*/  VIADD R2, R2, 0x4 ;  /* 0x0000000402027836 */ /* 0x000fe40000000000 */
[----:B------:R-:W-:Y:S02]  /*6dd60*/  VIADD R0, R0, 0x1 ;  /* 0x0000000100007836 */ /* 0x000fe40000000000 */
[----:B------:R-:W-:Y:S01]  /*6dd70*/  VIADD R6, R6, 0x4 ;  /* 0x0000000406067836 */ /* 0x000fe20000000000 */
[----:B------:R-:W-:Y:S06]  /*6dd80*/  @P2 BRA `(.L_x_2054) ;  /* 0xffffffec00002947 */ /* 0x000fec000383ffff */
.L_x_2029:
[----:B------:R-:W-:Y:S05]  /*6dd90*/  BSYNC B0 ;  /* 0x0000000000007941 */ /* 0x000fea0003800000 */
.L_x_2028:
        /* <DEDUP_REMOVED lines=8> */
[----:B----4-:R0:W1:Y:S04]  /*6de20*/  LDS.64 R12, [R0+0x8] ;  /* 0x00000800000c7984 */ /* 0x0100680000000a00 */
        /* <DEDUP_REMOVED lines=9> */
[----:B-----5:R-:W-:-:S07]  /*6dec0*/  MOV R5, R8 ;  /* 0x0000000800057202 */ /* 0x020fce0000000f00 */
.L_x_2059:
[----:B------:R-:W0:Y:S02]  /*6ded0*/  LDS.64 R8, [R5+0x8] ;  /* 0x0000080005087984 */ /* 0x000e240000000a00 */
[----:B0-----:R-:W-:-:S05]  /*6dee0*/  IADD3 R10, P0, PT, R8, 0x30, RZ ;  /* 0x00000030080a7810 */ /* 0x001fca0007f1e0ff */
[----:B------:R-:W-:-:S07]  /*6def0*/  IMAD.X R11, RZ, RZ, R9, P0 ;  /* 0x000000ffff0b7224 */ /* 0x000fce00000e0609 */
[----:B------:R-:W0:Y:S02]  /*6df00*/  ATOMS.CAST.SPIN.64 P0, [R5+0x8], R8, R10 ;  /* 0x000008080500758d */ /* 0x000e24000180040a */
[----:B0-----:R-:W-:Y:S05]  /*6df10*/  @!P0 BRA `(.L_x_2059) ;  /* 0xfffffffc00ec8947 */ /* 0x001fea000383ffff */
[----:B------:R-:W-:Y:S05]  /*6df20*/  BSYNC B1 ;  /* 0x0000000000017941 */ /* 0x000fea0003800000 */
.L_x_2058:
[----:B------:R-:W-:Y:S02]  /*6df30*/  IMAD.MOV.U32 R10, RZ, RZ, R8 ;  /* 0x000000ffff0a7224 */ /* 0x000fe400078e0008 */
[----:B------:R-:W-:Y:S01]  /*6df40*/  IMAD.MOV.U32 R11, RZ, RZ, R9 ;  /* 0x000000ffff0b7224 */ /* 0x000fe200078e0009 */
[----:B------:R-:W-:Y:S06]  /*6df50*/  BRA `(.L_x_2056) ;  /* 0x0000000000187947 */ /* 0x000fec0003800000 */
.L_x_2057:
[----:B------:R-:W-:Y:S02]  /*6df60*/  R2UR UR4, R36 ;  /* 0x00000000240472ca */ /* 0x000fe400000e0000 */
[----:B------:R-:W-:-:S13]  /*6df70*/  R2UR UR5, R37 ;  /* 0x00000000250572ca */ /* 0x000fda00000e0000 */
[----:B------:R-:W2:Y:S02]  /*6df80*/  LD.E.64 R10, desc[UR4][R30.64+0x8] ;  /* 0x000008041e0a7980 */ /* 0x000ea4000c101b00 */
[----:B--2---:R-:W-:-:S05]  /*6df90*/  IADD3 R8, P0, PT, R10, 0x30, RZ ;  /* 0x000000300a087810 */ /* 0x004fca0007f1e0ff */
[----:B------:R-:W-:-:S05]  /*6dfa0*/  IMAD.X R9, RZ, RZ, R11, P0 ;  /* 0x000000ffff097224 */ /* 0x000fca00000e060b */
[----:B------:R0:W-:Y:S03]  /*6dfb0*/  ST.E.64 desc[UR4][R30.64+0x8], R8 ;  /* 0x000008081e007985 */ /* 0x0001e6000c101b04 */
.L_x_2056:
[----:B------:R-:W-:Y:S05]  /*6dfc0*/  BSYNC B0 ;  /* 0x0000000000007941 */ /* 0x000fea0003800000 */
.L_x_2055:
[C---:B-----5:R-:W-:Y:S01]  /*6dfd0*/  IADD3 R5, P1, PT, R10.reuse, 0x38, RZ ;  /* 0x000000380a057810 */ /* 0x060fe20007f3e0ff */
[----:B------:R-:W-:Y:S03]  /*6dfe0*/  BSSY B0, `(.L_x_2060) ;  /* 0x0000398000007945 */ /* 0x000fe60003800000 */
[----:B------:R-:W-:Y:S01]  /*6dff0*/  ISETP.GE.U32.AND P0, PT, R5, R12, PT ;  /* 0x0000000c0500720c */ /* 0x000fe20003f06070 */
[--C-:B0-----:R-:W-:Y:S01]  /*6e000*/  IMAD.X R9, RZ, RZ, R11.reuse, P1 ;  /* 0x000000ffff097224 */ /* 0x101fe200008e060b */
        /* <DEDUP_REMOVED lines=61> */
.L_x_2066:
[----:B------:R-:W0:Y:S02]  /*6e3e0*/  LDS.64 R12, [R9+0x8] ;  /* 0x00000800090c7984 */ /* 0x000e240000000a00 */
[----:B0-----:R-:W-:-:S05]  /*6e3f0*/  IADD3 R14, P0, PT, R16, R12, RZ ;  /* 0x0000000c100e7210 */ /* 0x001fca0007f1e0ff */
[----:B------:R-:W-:-:S07]  /*6e400*/  IMAD.X R15, R17, 0x1, R13, P0 ;  /* 0x00000001110f7824 */ /* 0x000fce00000e060d */
[----:B------:R-:W0:Y:S02]  /*6e410*/  ATOMS.CAST.SPIN.64 P0, [R9+0x8], R12, R14 ;  /* 0x0000080c0900758d */ /* 0x000e24000180040e */
[----:B0-----:R-:W-:Y:S05]  /*6e420*/  @!P0 BRA `(.L_x_2066) ;  /* 0xfffffffc00ec8947 */ /* 0x001fea000383ffff */
[----:B------:R-:W-:Y:S05]  /*6e430*/  BSYNC B2 ;  /* 0x0000000000027941 */ /* 0x000fea0003800000 */
.L_x_2065:
[----:B------:R-:W-:Y:S05]  /*6e440*/  BRA `(.L_x_2063) ;  /* 0x0000000000187947 */ /* 0x000fea0003800000 */
.L_x_2064:
[----:B------:R-:W-:Y:S02]  /*6e450*/  R2UR UR4, R36 ;  /* 0x00000000240472ca */ /* 0x000fe400000e0000 */
[----:B------:R-:W-:-:S13]  /*6e460*/  R2UR UR5, R37 ;  /* 0x00000000250572ca */ /* 0x000fda00000e0000 */
[----:B------:R-:W2:Y:S02]  /*6e470*/  LD.E.64 R12, desc[UR4][R30.64+0x8] ;  /* 0x000008041e0c7980 */ /* 0x000ea4000c101b00 */
[----:B--2---:R-:W-:-:S05]  /*6e480*/  IADD3 R8, P0, PT, R16, R12, RZ ;  /* 0x0000000c10087210 */ /* 0x004fca0007f1e0ff */
[----:B------:R-:W-:-:S05]  /*6e490*/  IMAD.X R9, R17, 0x1, R13, P0 ;  /* 0x0000000111097824 */ /* 0x000fca00000e060d */
[----:B------:R0:W-:Y:S03]  /*6e4a0*/  ST.E.64 desc[UR4][R30.64+0x8], R8 ;  /* 0x000008081e007985 */ /* 0x0001e6000c101b04 */
.L_x_2063:
[----:B------:R-:W-:Y:S05]  /*6e4b0*/  BSYNC B1 ;  /* 0x0000000000017941 */ /* 0x000fea0003800000 */
.L_x_2062:
        /* <DEDUP_REMOVED lines=47> */
.L_x_2098:
        /* <DEDUP_REMOVED lines=29> */
.L_x_2079:
[----:B------:R-:W0:Y:S02]  /*6e980*/  LDS.64 R12, [R33+0x8] ;  /* 0x00000800210c7984 */ /* 0x000e240000000a00 */
[----:B0-----:R-:W-:-:S05]  /*6e990*/  IADD3 R14, P0, PT, R12, 0x30, RZ ;  /* 0x000000300c0e7810 */ /* 0x001fca0007f1e0ff */
[----:B------:R-:W-:-:S07]  /*6e9a0*/  IMAD.X R15, RZ, RZ, R13, P0 ;  /* 0x000000ffff0f7224 */ /* 0x000fce00000e060d */
[----:B------:R-:W0:Y:S02]  /*6e9b0*/  ATOMS.CAST.SPIN.64 P0, [R33+0x8], R12, R14 ;  /* 0x0000080c2100758d */ /* 0x000e24000180040e */
[----:B0-----:R-:W-:Y:S05]  /*6e9c0*/  @!P0 BRA `(.L_x_2079) ;  /* 0xfffffffc00ec8947 */ /* 0x001fea000383ffff */
[----:B------:R-:W-:Y:S05]  /*6e9d0*/  BSYNC B6 ;  /* 0x0000000000067941 */ /* 0x000fea0003800000 */
.L_x_2078:
[----:B------:R-:W-:Y:S02]  /*6e9e0*/  IMAD.MOV.U32 R14, RZ, RZ, R12 ;  /* 0x000000ffff0e7224 */ /* 0x000fe400078e000c */
[----:B------:R-:W-:Y:S01]  /*6e9f0*/  IMAD.MOV.U32 R15, RZ, RZ, R13 ;  /* 0x000000ffff0f7224 */ /* 0x000fe200078e000d */
[----:B------:R-:W-:Y:S06]  /*6ea00*/  BRA `(.L_x_2076) ;  /* 0x0000000000187947 */ /* 0x000fec0003800000 */
.L_x_2077:
[----:B------:R-:W-:Y:S02]  /*6ea10*/  R2UR UR4, R36 ;  /* 0x00000000240472ca */ /* 0x000fe400000e0000 */
[----:B------:R-:W-:-:S13]  /*6ea20*/  R2UR UR5, R37 ;  /* 0x00000000250572ca */ /* 0x000fda00000e0000 */
[----:B------:R-:W2:Y:S02]  /*6ea30*/  LD.E.64 R14, desc[UR4][R30.64+0x8] ;  /* 0x000008041e0e7980 */ /* 0x000ea4000c101b00 */
[----:B--2---:R-:W-:-:S05]  /*6ea40*/  IADD3 R12, P0, PT, R14, 0x30, RZ ;  /* 0x000000300e0c7810 */ /* 0x004fca0007f1e0ff */
[----:B------:R-:W-:-:S05]  /*6ea50*/  IMAD.X R13, RZ, RZ, R15, P0 ;  /* 0x000000ffff0d7224 */ /* 0x000fca00000e060f */
[----:B------:R0:W-:Y:S03]  /*6ea60*/  ST.E.64 desc[UR4][R30.64+0x8], R12 ;  /* 0x0000080c1e007985 */ /* 0x0001e6000c101b04 */
.L_x_2076:
[----:B------:R-:W-:Y:S05]  /*6ea70*/  BSYNC B5 ;  /* 0x0000000000057941 */ /* 0x000fea0003800000 */
.L_x_2075:
        /* <DEDUP_REMOVED lines=54> */
.L_x_2081:
[----:B------:R-:W-:Y:S05]  /*6ede0*/  BSYNC B5 ;  /* 0x0000000000057941 */ /* 0x000fea0003800000 */
.L_x_2080:
        /* <DEDUP_REMOVED lines=40> */
.L_x_2083:
[----:B------:R-:W-:Y:S05]  /*6f070*/  BSYNC B5 ;  /* 0x0000000000057941 */ /* 0x000fea0003800000 */
.L_x_2082:
[----:B------:R-:W-:Y:S02]  /*6f080*/  R2UR UR4, R36 ;  /* 0x00000000240472ca */ /* 0x000fe400000e0000 */
[----:B------:R-:W-:-:S13]  /*6f090*/  R2UR UR5, R37 ;  /* 0x00000000250572ca */ /* 0x000fda00000e0000 */
[----:B------:R2:W-:Y:S01]  /*6f0a0*/  ST.E desc[UR4][R28.64], R13 ;  /* 0x0000000d1c007985 */ /* 0x0005e2000c101904 */
[----:B------:R-:W-:Y:S05]  /*6f0b0*/  BRA `(.L_x_2084) ;  /* 0x0000000000147947 */ /* 0x000fea0003800000 */
.L_x_2074:
[----:B------:R-:W-:Y:S02]  /*6f0c0*/  R2UR UR4, R36 ;  /* 0x00000000240472ca */ /* 0x000fe400000e0000 */
[----:B------:R-:W-:Y:S02]  /*6f0d0*/  R2UR UR5, R37 ;  /* 0x00000000250572ca */ /* 0x000fe400000e0000 */
[----:B------:R-:W-:-:S05]  /*6f0e0*/  IADD3 R8, P0, PT, R12, R16, RZ ;  /* 0x000000100c087210 */ /* 0x000fca0007f1e0ff */
[----:B------:R-:W-:-:S06]  /*6f0f0*/  IMAD.X R9, RZ, RZ, R13, P0 ;  /* 0x000000ffff097224 */ /* 0x000fcc00000e060d */
[----:B------:R3:W-:Y:S02]  /*6f100*/  ST.E desc[UR4][R8.64+0x20], RZ ;  /* 0x000020ff08007985 */ /* 0x0007e4000c101904 */
.L_x_2084:
[----:B------:R-:W-:Y:S05]  /*6f110*/  BSYNC B4 ;  /* 0x0000000000047941 */ /* 0x000fea0003800000 */
.L_x_2073:
        /* <DEDUP_REMOVED lines=26> */
.L_x_2091:
[----:B------:R-:W0:Y:S02]  /*6f2c0*/  LDS.64 R12, [R33+0x8] ;  /* 0x00000800210c7984 */ /* 0x000e240000000a00 */
[----:B0-----:R-:W-:-:S05]  /*6f2d0*/  IADD3 R14, P0, PT, R12, 0x30, RZ ;  /* 0x000000300c0e7810 */ /* 0x001fca0007f1e0ff */
[----:B------:R-:W-:-:S07]  /*6f2e0*/  IMAD.X R15, RZ, RZ, R13, P0 ;  /* 0x000000ffff0f7224 */ /* 0x000fce00000e060d */
[----:B------:R-:W0:Y:S02]  /*6f2f0*/  ATOMS.CAST.SPIN.64 P0, [R33+0x8], R12, R14 ;  /* 0x0000080c2100758d */ /* 0x000e24000180040e */
[----:B0-----:R-:W-:Y:S05]  /*6f300*/  @!P0 BRA `(.L_x_2091) ;  /* 0xfffffffc00ec8947 */ /* 0x001fea000383ffff */
[----:B------:R-:W-:Y:S05]  /*6f310*/  BSYNC B6 ;  /* 0x0000000000067941 */ /* 0x000fea0003800000 */
.L_x_2090:
[----:B------:R-:W-:Y:S02]  /*6f320*/  IMAD.MOV.U32 R14, RZ, RZ, R12 ;  /* 0x000000ffff0e7224 */ /* 0x000fe400078e000c */
[----:B------:R-:W-:Y:S01]  /*6f330*/  IMAD.MOV.U32 R15, RZ, RZ, R13 ;  /* 0x000000ffff0f7224 */ /* 0x000fe200078e000d */
[----:B------:R-:W-:Y:S06]  /*6f340*/  BRA `(.L_x_2088) ;  /* 0x0000000000187947 */ /* 0x000fec0003800000 */
.L_x_2089:
[----:B------:R-:W-:Y:S02]  /*6f350*/  R2UR UR4, R36 ;  /* 0x00000000240472ca */ /* 0x000fe400000e0000 */
[----:B------:R-:W-:-:S13]  /*6f360*/  R2UR UR5, R37 ;  /* 0x00000000250572ca */ /* 0x000fda00000e0000 */
[----:B------:R-:W2:Y:S02]  /*6f370*/  LD.E.64 R14, desc[UR4][R30.64+0x8] ;  /* 0x000008041e0e7980 */ /* 0x000ea4000c101b00 */
[----:B--2---:R-:W-:-:S05]  /*6f380*/  IADD3 R12, P0, PT, R14, 0x30, RZ ;  /* 0x000000300e0c7810 */ /* 0x004fca0007f1e0ff */
[----:B------:R-:W-:-:S05]  /*6f390*/  IMAD.X R13, RZ, RZ, R15, P0 ;  /* 0x000000ffff0d7224 */ /* 0x000fca00000e060f */
[----:B------:R0:W-:Y:S03]  /*6f3a0*/  ST.E.64 desc[UR4][R30.64+0x8], R12 ;  /* 0x0000080c1e007985 */ /* 0x0001e6000c101b04 */
.L_x_2088:
[----:B------:R-:W-:Y:S05]  /*6f3b0*/  BSYNC B5 ;  /* 0x0000000000057941 */ /* 0x000fea0003800000 */
.L_x_2087:
        /* <DEDUP_REMOVED lines=51> */
.L_x_2093:
[----:B------:R-:W-:Y:S01]  /*6f6f0*/  R2UR UR4, R36 ;  /* 0x00000000240472ca */ /* 0x000fe200000e0000 */
[----:B------:R-:W-:Y:S01]  /*6f700*/  IMAD.MOV.U32 R11, RZ, RZ, 0x5272 ;  /* 0x00005272ff0b7424 */ /* 0x000fe200078e00ff */
[----:B------:R-:W-:Y:S01]  /*6f710*/  R2UR UR5, R37 ;  /* 0x00000000250572ca */ /* 0x000fe200000e0000 */
[----:B------:R-:W-:Y:S01]  /*6f720*/  IMAD.MOV.U32 R15, RZ, RZ, -0x1 ;  /* 0xffffffffff0f7424 */ /* 0x000fe200078e00ff */
[----:B------:R-:W-:-:S11]  /*6f730*/  PLOP3.LUT P0, PT, PT, PT, PT, 0x8, 0x80 ;  /* 0x000000000080781c */ /* 0x000fd60003f0e170 */
[----:B------:R0:W-:Y:S02]  /*6f740*/  ST.E desc[UR4][R28.64], R11 ;  /* 0x0000000b1c007985 */ /* 0x0001e4000c101904 */
.L_x_2094:
[----:B------:R-:W-:Y:S05]  /*6f750*/  BSYNC B5 ;  /* 0x0000000000057941 */ /* 0x000fea0003800000 */
.L_x_2092:
        /* <DEDUP_REMOVED lines=39> */
.L_x_2096:
[----:B------:R-:W-:Y:S05]  /*6f9d0*/  BSYNC B5 ;  /* 0x0000000000057941 */ /* 0x000fea0003800000 */
.L_x_2095:
[----:B------:R-:W-:Y:S02]  /*6f9e0*/  R2UR UR4, R36 ;  /* 0x00000000240472ca */ /* 0x000fe400000e0000 */
[----:B------:R-:W-:-:S13]  /*6f9f0*/  R2UR UR5, R37 ;  /* 0x00000000250572ca */ /* 0x000fda00000e0000 */
[----:B------:R2:W-:Y:S01]  /*6fa00*/  ST.E desc[UR4][R28.64], R13 ;  /* 0x0000000d1c007985 */ /* 0x0005e2000c101904 */
[----:B------:R-:W-:Y:S05]  /*6fa10*/  BRA `(.L_x_2097) ;  /* 0x0000000000187947 */ /* 0x000fea0003800000 */
.L_x_2086:
[----:B------:R-:W-:Y:S01]  /*6fa20*/  VIADD R9, R16, 0x4 ;  /* 0x0000000410097836 */ /* 0x000fe20000000000 */
[----:B------:R-:W-:Y:S02]  /*6fa30*/  R2UR UR4, R36 ;  /* 0x00000000240472ca */ /* 0x000fe400000e0000 */
[----:B------:R-:W-:Y:S02]  /*6fa40*/  R2UR UR5, R37 ;  /* 0x00000000250572ca */ /* 0x000fe400000e0000 */
[----:B------:R-:W-:-:S05]  /*6fa50*/  IADD3 R8, P0, PT, R12, R9, RZ ;  /* 0x000000090c087210 */ /* 0x000fca0007f1e0ff */
[----:B------:R-:W-:-:S06]  /*6fa60*/  IMAD.X R9, RZ, RZ, R13, P0 ;  /* 0x000000ffff097224 */ /* 0x000fcc00000e060d */
[----:B------:R0:W-:Y:S02]  /*6fa70*/  ST.E desc[UR4][R8.64+0x20], RZ ;  /* 0x000020ff08007985 */ /* 0x0001e4000c101904 */
.L_x_2097:
[----:B------:R-:W-:Y:S05]  /*6fa80*/  BSYNC B4 ;  /* 0x0000000000047941 */ /* 0x000fea0003800000 */
.L_x_2085:
[----:B------:R-:W-:Y:S02]  /*6fa90*/  VIADD R18, R18, 0x2 ;  /* 0x0000000212127836 */ /* 0x000fe40000000000 */
[----:B------:R-:W-:Y:S01]  /*6faa0*/  VIADD R16, R16, 0x8 ;  /* 0x0000000810107836 */ /* 0x000fe20000000000 */
[----:B------:R-:W-:Y:S06]  /*6fab0*/  @P2 BRA `(.L_x_2098) ;  /* 0xffffffec003c2947 */ /* 0x000fec000383ffff */
.L_x_2072:
[----:B------:R-:W-:Y:S05]  /*6fac0*/  BSYNC B1 ;  /* 0x0000000000017941 */ /* 0x000fea0003800000 */
.L_x_2071:
        /* <DEDUP_REMOVED lines=25> */
.L_x_2105:
[----:B------:R-:W0:Y:S02]  /*6fc60*/  LDS.64 R12, [R27+0x8] ;  /* 0x000008001b0c7984 */ /* 0x000e240000000a00 */
[----:B0-----:R-:W-:-:S05]  /*6fc70*/  IADD3 R14, P0, PT, R12, 0x30, RZ ;  /* 0x000000300c0e7810 */ /* 0x001fca0007f1e0ff */
[----:B------:R-:W-:-:S07]  /*6fc80*/  IMAD.X R15, RZ, RZ, R13, P0 ;  /* 0x000000ffff0f7224 */ /* 0x000fce00000e060d */
[----:B------:R-:W0:Y:S02]  /*6fc90*/  ATOMS.CAST.SPIN.64 P0, [R27+0x8], R12, R14 ;  /* 0x0000080c1b00758d */ /* 0x000e24000180040e */
[----:B0-----:R-:W-:Y:S05]  /*6fca0*/  @!P0 BRA `(.L_x_2105) ;  /* 0xfffffffc00ec8947 */ /* 0x001fea000383ffff */
[----:B------:R-:W-:Y:S05]  /*6fcb0*/  BSYNC B5 ;  /* 0x0000000000057941 */ /* 0x000fea0003800000 */
.L_x_2104:
[----:B------:R-:W-:Y:S02]  /*6fcc0*/  IMAD.MOV.U32 R14, RZ, RZ, R12 ;  /* 0x000000ffff0e7224 */ /* 0x000fe400078e000c */
[----:B------:R-:W-:Y:S01]  /*6fcd0*/  IMAD.MOV.U32 R15, RZ, RZ, R13 ;  /* 0x000000ffff0f7224 */ /* 0x000fe200078e000d */
[----:B------:R-:W-:Y:S06]  /*6fce0*/  BRA `(.L_x_2102) ;  /* 0x0000000000187947 */ /* 0x000fec0003800000 */
.L_x_2103:
[----:B------:R-:W-:Y:S02]  /*6fcf0*/  R2UR UR4, R36 ;  /* 0x00000000240472ca */ /* 0x000fe400000e0000 */
[----:B------:R-:W-:-:S13]  /*6fd00*/  R2UR UR5, R37 ;  /* 0x00000000250572ca */ /* 0x000fda00000e0000 */
[----:B------:R-:W2:Y:S02]  /*6fd10*/  LD.E.64 R14, desc[UR4][R30.64+0x8] ;  /* 0x000008041e0e7980 */ /* 0x000ea4000c101b00 */
[----:B--2---:R-:W-:-:S05]  /*6fd20*/  IADD3 R12, P0, PT, R14, 0x30, RZ ;  /* 0x000000300e0c7810 */ /* 0x004fca0007f1e0ff */
[----:B------:R-:W-:-:S05]  /*6fd30*/  IMAD.X R13, RZ, RZ, R15, P0 ;  /* 0x000000ffff0d7224 */ /* 0x000fca00000e060f */
[----:B------:R0:W-:Y:S03]  /*6fd40*/  ST.E.64 desc[UR4][R30.64+0x8], R12 ;  /* 0x0000080c1e007985 */ /* 0x0001e6000c101b04 */
.L_x_2102:
[----:B------:R-:W-:Y:S05]  /*6fd50*/  BSYNC B4 ;  /* 0x0000000000047941 */ /* 0x000fea0003800000 */
.L_x_2101:
        /* <DEDUP_REMOVED lines=51> */
.L_x_2107:
[----:B------:R-:W-:Y:S01]  /*70090*/  R2UR UR4, R36 ;  /* 0x00000000240472ca */ /* 0x000fe200000e0000 */
[----:B------:R-:W-:Y:S01]  /*700a0*/  IMAD.MOV.U32 R11, RZ, RZ, 0x5272 ;  /* 0x00005272ff0b7424 */ /* 0x000fe200078e00ff */
[----:B------:R-:W-:Y:S01]  /*700b0*/  R2UR UR5, R37 ;  /* 0x00000000250572ca */ /* 0x000fe200000e0000 */
[----:B------:R-:W-:Y:S01]  /*700c0*/  IMAD.MOV.U32 R15, RZ, RZ, -0x1 ;  /* 0xffffffffff0f7424 */ /* 0x000fe200078e00ff */
[----:B------:R-:W-:-:S11]  /*700d0*/  PLOP3.LUT P0, PT, PT, PT, PT, 0x8, 0x80 ;  /* 0x000000000080781c */ /* 0x000fd60003f0e170 */
[----:B------:R0:W-:Y:S02]  /*700e0*/  ST.E desc[UR4][R28.64], R11 ;  /* 0x0000000b1c007985 */ /* 0x0001e4000c101904 */
.L_x_2108:
[----:B------:R-:W-:Y:S05]  /*700f0*/  BSYNC B4 ;  /* 0x0000000000047941 */ /* 0x000fea0003800000 */
.L_x_2106:
        /* <DEDUP_REMOVED lines=39> */
.L_x_2110:
[----:B------:R-:W-:Y:S05]  /*70370*/  BSYNC B4 ;  /* 0x0000000000047941 */ /* 0x000fea0003800000 */
.L_x_2109:
[----:B------:R-:W-:Y:S02]  /*70380*/  R2UR UR4, R36 ;  /* 0x00000000240472ca */ /* 0x000fe400000e0000 */
[----:B------:R-:W-:-:S13]  /*70390*/  R2UR UR5, R37 ;  /* 0x00000000250572ca */ /* 0x000fda00000e0000 */
[----:B------:R3:W-:Y:S01]  /*703a0*/  ST.E desc[UR4][R28.64], R13 ;  /* 0x0000000d1c007985 */ /* 0x0007e2000c101904 */
[----:B------:R-:W-:Y:S05]  /*703b0*/  BRA `(.L_x_2099) ;  /* 0x0000000000147947 */ /* 0x000fea0003800000 */
.L_x_2100:
[----:B------:R-:W-:Y:S02]  /*703c0*/  R2UR UR4, R36 ;  /* 0x00000000240472ca */ /* 0x000fe400000e0000 */
[----:B------:R-:W-:Y:S02]  /*703d0*/  R2UR UR5, R37 ;  /* 0x00000000250572ca */ /* 0x000fe400000e0000 */
[----:B------:R-:W-:-:S05]  /*703e0*/  LEA R8, P0, R6, R12, 0x2 ;  /* 0x0000000c06087211 */ /* 0x000fca00078010ff */
[----:B------:R-:W-:-:S06]  /*703f0*/  IMAD.X R9, RZ, RZ, R13, P0 ;  /* 0x000000ffff097224 */ /* 0x000fcc00000e060d */
[----:B------:R4:W-:Y:S02]  /*70400*/  ST.E desc[UR4][R8.64+0x20], RZ ;  /* 0x000020ff08007985 */ /* 0x0009e4000c101904 */
.L_x_2099:
[----:B------:R-:W-:Y:S05]  /*70410*/  BSYNC B1 ;  /* 0x0000000000017941 */ /* 0x000fea0003800000 */
.L_x_2069:
[----:B------:R-:W-:-:S13]  /*70420*/  ISETP.GE.AND P0, PT, R2, 0x1, PT ;  /* 0x000000010200780c */ /* 0x000fda0003f06270 */
[----:B------:R-:W-:Y:S05]  /*70430*/  @!P0 BREAK B2 ;  /* 0x0000000000028942 */ /* 0x000fea0003800000 */
[----:B------:R-:W-:Y:S05]  /*70440*/  @!P0 BRA `(.L_x_2070) ;  /* 0x0000001400048947 */ /* 0x000fea0003800000 */
[----:B------:R-:W-:Y:S05]  /*70450*/  BSYNC B2 ;  /* 0x0000000000027941 */ /* 0x000fea0003800000 */
.L_x_2068:
[----:B------:R-:W-:Y:S02]  /*70460*/  IMAD.MOV R0, RZ, RZ, -R2 ;  /* 0x000000ffff007224 */ /* 0x000fe400078e0a02 */
[----:B------:R-:W-:Y:S02]  /*70470*/  IMAD.MOV.U32 R6, RZ, RZ, RZ ;  /* 0x000000ffff067224 */ /* 0x000fe400078e00ff */
[----:B------:R-:W-:-:S07]  /*70480*/  IMAD.MOV.U32 R16, RZ, RZ, RZ ;  /* 0x000000ffff107224 */ /* 0x000fce00078e00ff */
.L_x_2135:
[----:B------:R-:W-:Y:S01]  /*70490*/  ISETP.NE.AND P0, PT, R7, -0x1, PT ;  /* 0xffffffff0700780c */ /* 0x000fe20003f05270 */
[----:B------:R-:W-:Y:S05]  /*704a0*/  YIELD ;  /* 0x0000000000007946 */ /* 0x000fea0003800000 */
[----:B------:R-:W-:Y:S01]  /*704b0*/  VIADD R0, R0, 0x1 ;  /* 0x0000000100007836 */ /* 0x000fe20000000000 */
[----:B------:R-:W-:Y:S04]  /*704c0*/  BSSY B1, `(.L_x_2111) ;  /* 0x000009a000017945 */ /* 0x000fe80003800000 */
[----:B------:R-:W-:-:S02]  /*704d0*/  ISETP.NE.AND P2, PT, R0, RZ, PT ;  /* 0x000000ff0000720c */ /* 0x000fc40003f45270 */
[----:B------:R-:W-:Y:S01]  /*704e0*/  @!P0 R2UR UR4, R36 ;  /* 0x00000000240482ca */ /* 0x000fe200000e0000 */
[----:B0---4-:R-:W-:Y:S01]  /*704f0*/  @!P0 IMAD.MOV.U32 R9, RZ, RZ, 0x5368 ;  /* 0x00005368ff098424 */ /* 0x011fe200078e00ff */
        /* <DEDUP_REMOVED lines=28> */
.L_x_2118:
[----:B------:R-:W0:Y:S02]  /*706c0*/  LDS.64 R12, [R27+0x8] ;  /* 0x000008001b0c7984 */ /* 0x000e240000000a00 */
[----:B0-----:R-:W-:-:S05]  /*706d0*/  IADD3 R14, P0, PT, R12, 0x30, RZ ;  /* 0x000000300c0e7810 */ /* 0x001fca0007f1e0ff */
[----:B------:R-:W-:-:S07]  /*706e0*/  IMAD.X R15, RZ, RZ, R13, P0 ;  /* 0x000000ffff0f7224 */ /* 0x000fce00000e060d */
[----:B------:R-:W0:Y:S02]  /*706f0*/  ATOMS.CAST.SPIN.64 P0, [R27+0x8], R12, R14 ;  /* 0x0000080c1b00758d */ /* 0x000e24000180040e */
[----:B0-----:R-:W-:Y:S05]  /*70700*/  @!P0 BRA `(.L_x_2118) ;  /* 0xfffffffc00ec8947 */ /* 0x001fea000383ffff */
[----:B------:R-:W-:Y:S05]  /*70710*/  BSYNC B4 ;  /* 0x0000000000047941 */ /* 0x000fea0003800000 */
.L_x_2117:
[----:B------:R-:W-:Y:S02]  /*70720*/  IMAD.MOV.U32 R14, RZ, RZ, R12 ;  /* 0x000000ffff0e7224 */ /* 0x000fe400078e000c */
[----:B------:R-:W-:Y:S01]  /*70730*/  IMAD.MOV.U32 R15, RZ, RZ, R13 ;  /* 0x000000ffff0f7224 */ /* 0x000fe200078e000d */
[----:B------:R-:W-:Y:S06]  /*70740*/  BRA `(.L_x_2115) ;  /* 0x0000000000187947 */ /* 0x000fec0003800000 */
.L_x_2116:
[----:B------:R-:W-:Y:S02]  /*70750*/  R2UR UR4, R36 ;  /* 0x00000000240472ca */ /* 0x000fe400000e0000 */
[----:B------:R-:W-:-:S13]  /*70760*/  R2UR UR5, R37 ;  /* 0x00000000250572ca */ /* 0x000fda00000e0000 */
[----:B------:R-:W2:Y:S02]  /*70770*/  LD.E.64 R14, desc[UR4][R30.64+0x8] ;  /* 0x000008041e0e7980 */ /* 0x000ea4000c101b00 */
[----:B--2---:R-:W-:-:S05]  /*70780*/  IADD3 R12, P0, PT, R14, 0x30, RZ ;  /* 0x000000300e0c7810 */ /* 0x004fca0007f1e0ff */
[----:B------:R-:W-:-:S05]  /*70790*/  IMAD.X R13, RZ, RZ, R15, P0 ;  /* 0x000000ffff0d7224 */ /* 0x000fca00000e060f */
[----:B------:R0:W-:Y:S03]  /*707a0*/  ST.E.64 desc[UR4][R30.64+0x8], R12 ;  /* 0x0000080c1e007985 */ /* 0x0001e6000c101b04 */
.L_x_2115:
[----:B------:R-:W-:Y:S05]  /*707b0*/  BSYNC B2 ;  /* 0x0000000000027941 */ /* 0x000fea0003800000 */
.L_x_2114:
        /* <DEDUP_REMOVED lines=54> */
.L_x_2120:
[----:B------:R-:W-:Y:S05]  /*70b20*/  BSYNC B2 ;  /* 0x0000000000027941 */ /* 0x000fea0003800000 */
.L_x_2119:
        /* <DEDUP_REMOVED lines=40> */
.L_x_2122:
[----:B------:R-:W-:Y:S05]  /*70db0*/  BSYNC B2 ;  /* 0x0000000000027941 */ /* 0x000fea0003800000 */
.L_x_2121:
[----:B------:R-:W-:Y:S02]  /*70dc0*/  R2UR UR4, R36 ;  /* 0x00000000240472ca */ /* 0x000fe400000e0000 */
[----:B------:R-:W-:Y:S02]  /*70dd0*/  R2UR UR5, R37 ;  /* 0x00000000250572ca */ /* 0x000fe400000e0000 */
[----:B------:R-:W-:-:S11]  /*70de0*/  PRMT R15, RZ, 0x7610, R15 ;  /* 0x00007610ff0f7816 */ /* 0x000fd6000000000f */
[----:B------:R4:W-:Y:S01]  /*70df0*/  ST.E desc[UR4][R28.64], R13 ;  /* 0x0000000d1c007985 */ /* 0x0009e2000c101904 */
[----:B------:R-:W-:Y:S05]  /*70e00*/  BRA `(.L_x_2112) ;  /* 0x0000000000147947 */ /* 0x000fea0003800000 */
.L_x_2113:
[----:B------:R-:W-:Y:S02]  /*70e10*/  R2UR UR4, R36 ;  /* 0x00000000240472ca */ /* 0x000fe400000e0000 */
[----:B------:R-:W-:Y:S02]  /*70e20*/  R2UR UR5, R37 ;  /* 0x00000000250572ca */ /* 0x000fe400000e0000 */
[----:B------:R-:W-:-:S05]  /*70e30*/  IADD3 R8, P0, PT, R12, R6, RZ ;  /* 0x000000060c087210 */ /* 0x000fca0007f1e0ff */
[----:B------:R-:W-:-:S06]  /*70e40*/  IMAD.X R9, RZ, RZ, R13, P0 ;  /* 0x000000ffff097224 */ /* 0x000fcc00000e060d */
[----:B------:R0:W5:Y:S02]  /*70e50*/  LD.E.U8 R15, desc[UR4][R8.64+0x20] ;  /* 0x00002004080f7980 */ /* 0x000164000c101100 */
.L_x_2112:
[----:B------:R-:W-:Y:S05]  /*70e60*/  BSYNC B1 ;  /* 0x0000000000017941 */ /* 0x000fea0003800000 */
.L_x_2111:
        /* <DEDUP_REMOVED lines=31> */
.L_x_2130:
[----:B------:R-:W0:Y:S02]  /*71060*/  LDS.64 R12, [R27+0x8] ;  /* 0x000008001b0c7984 */ /* 0x000e240000000a00 */
[----:B0-----:R-:W-:-:S05]  /*71070*/  IADD3 R14, P0, PT, R12, 0x30, RZ ;  /* 0x000000300c0e7810 */ /* 0x001fca0007f1e0ff */
[----:B------:R-:W-:-:S07]  /*71080*/  IMAD.X R15, RZ, RZ, R13, P0 ;  /* 0x000000ffff0f7224 */ /* 0x000fce00000e060d */
[----:B------:R-:W0:Y:S02]  /*71090*/  ATOMS.CAST.SPIN.64 P0, [R27+0x8], R12, R14 ;  /* 0x0000080c1b00758d */ /* 0x000e24000180040e */
[----:B0-----:R-:W-:Y:S05]  /*710a0*/  @!P0 BRA `(.L_x_2130) ;  /* 0xfffffffc00ec8947 */ /* 0x001fea000383ffff */
[----:B------:R-:W-:Y:S05]  /*710b0*/  BSYNC B4 ;  /* 0x0000000000047941 */ /* 0x000fea0003800000 */
.L_x_2129:
[----:B------:R-:W-:Y:S02]  /*710c0*/  IMAD.MOV.U32 R14, RZ, RZ, R12 ;  /* 0x000000ffff0e7224 */ /* 0x000fe400078e000c */
[----:B------:R-:W-:Y:S01]  /*710d0*/  IMAD.MOV.U32 R15, RZ, RZ, R13 ;  /* 0x000000ffff0f7224 */ /* 0x000fe200078e000d */
[----:B------:R-:W-:Y:S06]  /*710e0*/  BRA `(.L_x_2127) ;  /* 0x0000000000187947 */ /* 0x000fec0003800000 */
.L_x_2128:
[----:B------:R-:W-:Y:S02]  /*710f0*/  R2UR UR4, R36 ;  /* 0x00000000240472ca */ /* 0x000fe400000e0000 */
[----:B------:R-:W-:-:S13]  /*71100*/  R2UR UR5, R37 ;  /* 0x00000000250572ca */ /* 0x000fda00000e0000 */
[----:B------:R-:W2:Y:S02]  /*71110*/  LD.E.64 R14, desc[UR4][R30.64+0x8] ;  /* 0x000008041e0e7980 */ /* 0x000ea4000c101b00 */
[----:B--2---:R-:W-:-:S05]  /*71120*/  IADD3 R12, P0, PT, R14, 0x30, RZ ;  /* 0x000000300e0c7810 */ /* 0x004fca0007f1e0ff */
[----:B------:R-:W-:-:S05]  /*71130*/  IMAD.X R13, RZ, RZ, R15, P0 ;  /* 0x000000ffff0d7224 */ /* 0x000fca00000e060f */
[----:B------:R0:W-:Y:S03]  /*71140*/  ST.E.64 desc[UR4][R30.64+0x8], R12 ;  /* 0x0000080c1e007985 */ /* 0x0001e6000c101b04 */
.L_x_2127:
[----:B------:R-:W-:Y:S05]  /*71150*/  BSYNC B2 ;  /* 0x0000000000027941 */ /* 0x000fea0003800000 */
.L_x_2126:
        /* <DEDUP_REMOVED lines=54> */
.L_x_2132:
[----:B------:R-:W-:Y:S05]  /*714c0*/  BSYNC B2 ;  /* 0x0000000000027941 */ /* 0x000fea0003800000 */
.L_x_2131:
        /* <DEDUP_REMOVED lines=40> */
.L_x_2134:
[----:B------:R-:W-:Y:S05]  /*71750*/  BSYNC B2 ;  /* 0x0000000000027941 */ /* 0x000fea0003800000 */
.L_x_2133:
[----:B------:R-:W-:Y:S02]  /*71760*/  R2UR UR4, R36 ;  /* 0x00000000240472ca */ /* 0x000fe400000e0000 */
[----:B------:R-:W-:-:S13]  /*71770*/  R2UR UR5, R37 ;  /* 0x00000000250572ca */ /* 0x000fda00000e0000 */
[----:B------:R2:W-:Y:S01]  /*71780*/  ST.E desc[UR4][R28.64], R13 ;  /* 0x0000000d1c007985 */ /* 0x0005e2000c101904 */
[----:B------:R-:W-:Y:S05]  /*71790*/  BRA `(.L_x_2124) ;  /* 0x0000000000207947 */ /* 0x000fea0003800000 */
.L_x_2125:
        /* <DEDUP_REMOVED lines=8> */
.L_x_2124:
[----:B------:R-:W-:Y:S05]  /*71820*/  BSYNC B1 ;  /* 0x0000000000017941 */ /* 0x000fea0003800000 */
.L_x_2123:
[----:B------:R-:W-:Y:S02]  /*71830*/  VIADD R16, R16, 0x1 ;  /* 0x0000000110107836 */ /* 0x000fe40000000000 */
[----:B------:R-:W-:Y:S01]  /*71840*/  VIADD R6, R6, 0x4 ;  /* 0x0000000406067836 */ /* 0x000fe20000000000 */
[----:B------:R-:W-:Y:S06]  /*71850*/  @P2 BRA `(.L_x_2135) ;  /* 0xffffffec000c2947 */ /* 0x000fec000383ffff */
.L_x_2070:
[----:B------:R-:W-:Y:S05]  /*71860*/  BSYNC B3 ;  /* 0x0000000000037941 */ /* 0x000fea0003800000 */
.L_x_2067:
        /* <DEDUP_REMOVED lines=9> */
[----:B----4-:R-:W0:Y:S02]  /*71900*/  LDS.64 R8, [R0] ;  /* 0x0000000000087984 */ /* 0x010e240000000a00 */
[----:B0-----:R-:W-:-:S05]  /*71910*/  IMAD.WIDE R8, R5, 0x10, R8 ;  /* 0x0000001005087825 */ /* 0x001fca00078e0208 */
[----:B------:R-:W-:Y:S04]  /*71920*/  ST.E desc[UR4][R8.64+0x28], R2 ;  /* 0x0000280208007985 */ /* 0x000fe8000c101904 */
[----:B-1----:R-:W0:Y:S02]  /*71930*/  LDS.64 R10, [R0] ;  /* 0x00000000000a7984 */ /* 0x002e240000000a00 */
[----:B0-----:R-:W-:-:S05]  /*71940*/  IMAD.WIDE R10, R5, 0x10, R10 ;  /* 0x00000010050a7825 */ /* 0x001fca00078e020a */
[----:B------:R1:W-:Y:S02]  /*71950*/  ST.E desc[UR4][R10.64+0x30], RZ ;  /* 0x000030ff0a007985 */ /* 0x0003e4000c101904 */
.L_x_2061:
[----:B------:R-:W-:Y:S05]  /*71960*/  BSYNC B0 ;  /* 0x0000000000007941 */ /* 0x000fea0003800000 */
.L_x_2060:
[----:B------:R-:W-:Y:S01]  /*71970*/  R2UR UR4, R36 ;  /* 0x00000000240472ca */ /* 0x000fe200000e0000 */
[----:B------:R-:W-:Y:S01]  /*71980*/  IMAD.MOV.U32 R8, RZ, RZ, 0x30 ;  /* 0x00000030ff087424 */ /* 0x000fe200078e00ff */
[----:B------:R-:W-:Y:S01]  /*71990*/  R2UR UR5, R37 ;  /* 0x00000000250572ca */ /* 0x000fe200000e0000 */
[----:B0-----:R-:W-:Y:S01]  /*719a0*/  IMAD.MOV.U32 R9, RZ, RZ, 0x0 ;  /* 0x00000000ff097424 */ /* 0x001fe200078e00ff */
[----:B------:R0:W4:Y:S11]  /*719b0*/  LDS.64 R6, [R0+0x8] ;  /* 0x0000080000067984 */ /* 0x0001360000000a00 */
[----:B-1----:R1:W2:Y:S01]  /*719c0*/  ATOM.E.ADD.64.STRONG.GPU P0, R10, desc[UR4][R30.64+0x8], R8 ;  /* 0x800008081e0a798a */ /* 0x0022a2000810f504 */
        /* <DEDUP_REMOVED lines=9> */
.L_x_2140:
[----:B------:R-:W0:Y:S02]  /*71a60*/  LDS.64 R12, [R11+0x8] ;  /* 0x000008000b0c7984 */ /* 0x000e240000000a00 */
[----:B0-----:R-:W-:-:S05]  /*71a70*/  IADD3 R14, P0, PT, R12, 0x30, RZ ;  /* 0x000000300c0e7810 */ /* 0x001fca0007f1e0ff */
[----:B-----5:R-:W-:-:S07]  /*71a80*/  IMAD.X R15, RZ, RZ, R13, P0 ;  /* 0x000000ffff0f7224 */ /* 0x020fce00000e060d */
[----:B------:R-:W0:Y:S02]  /*71a90*/  ATOMS.CAST.SPIN.64 P0, [R11+0x8], R12, R14 ;  /* 0x0000080c0b00758d */ /* 0x000e24000180040e */
[----:B0-----:R-:W-:Y:S05]  /*71aa0*/  @!P0 BRA `(.L_x_2140) ;  /* 0xfffffffc00ec8947 */ /* 0x001fea000383ffff */
[----:B------:R-:W-:Y:S05]  /*71ab0*/  BSYNC B1 ;  /* 0x0000000000017941 */ /* 0x000fea0003800000 */
.L_x_2139:
[----:B------:R-:W-:Y:S05]  /*71ac0*/  BRA `(.L_x_2137) ;  /* 0x0000000000187947 */ /* 0x000fea0003800000 */
.L_x_2138:
[----:B------:R-:W-:Y:S02]  /*71ad0*/  R2UR UR4, R36 ;  /* 0x00000000240472ca */ /* 0x000fe400000e0000 */
[----:B------:R-:W-:-:S13]  /*71ae0*/  R2UR UR5, R37 ;  /* 0x00000000250572ca */ /* 0x000fda00000e0000 */
[----:B------:R-:W2:Y:S02]  /*71af0*/  LD.E.64 R12, desc[UR4][R30.64+0x8] ;  /* 0x000008041e0c7980 */ /* 0x000ea4000c101b00 */
[----:B--2---:R-:W-:-:S05]  /*71b00*/  IADD3 R10, P0, PT, R12, 0x30, RZ ;  /* 0x000000300c0a7810 */ /* 0x004fca0007f1e0ff */
[----:B------:R-:W-:-:S05]  /*71b10*/  IMAD.X R11, RZ, RZ, R13, P0 ;  /* 0x000000ffff0b7224 */ /* 0x000fca00000e060d */
[----:B------:R0:W-:Y:S03]  /*71b20*/  ST.E.64 desc[UR4][R30.64+0x8], R10 ;  /* 0x0000080a1e007985 */ /* 0x0001e6000c101b04 */
.L_x_2137:
[----:B------:R-:W-:Y:S05]  /*71b30*/  BSYNC B0 ;  /* 0x0000000000007941 */ /* 0x000fea0003800000 */
.L_x_2136:
        /* <DEDUP_REMOVED lines=17> */
[----:B------:R-:W-:Y:S01]  /*71c50*/  IMAD.MOV.U32 R13, RZ, RZ, 0x4205 ;  /* 0x00004205ff0d7424 */ /* 0x000fe200078e00ff */
[C---:B------:R-:W-:Y:S01]  /*71c60*/  R2UR UR8, R36.reuse ;  /* 0x00000000240872ca */ /* 0x040fe200000e0000 */
[----:B------:R-:W-:Y:S01]  /*71c70*/  IMAD.MOV.U32 R33, RZ, RZ, 0x2c ;  /* 0x0000002cff217424 */ /* 0x000fe200078e00ff */
[C---:B------:R-:W-:Y:S01]  /*71c80*/  R2UR UR9, R37.reuse ;  /* 0x00000000250972ca */ /* 0x040fe200000e0000 */
[----:B------:R-:W-:Y:S01]  /*71c90*/  IMAD.MOV.U32 R35, RZ, RZ, -0x1 ;  /* 0xffffffffff237424 */ /* 0x000fe200078e00ff */
[----:B------:R-:W-:Y:S02]  /*71ca0*/  R2UR UR12, R36 ;  /* 0x00000000240c72ca */ /* 0x000fe400000e0000 */
[----:B------:R-:W-:-:S02]  /*71cb0*/  R2UR UR13, R37 ;  /* 0x00000000250d72ca */ /* 0x000fc400000e0000 */
[C---:B------:R-:W-:Y:S01]  /*71cc0*/  R2UR UR4, R36.reuse ;  /* 0x00000000240472ca */ /* 0x040fe200000e0000 */
[----:B------:R-:W-:Y:S01]  /*71cd0*/  @!P2 IMAD.MOV.U32 R39, RZ, RZ, 0x5368 ;  /* 0x00005368ff27a424 */ /* 0x000fe200078e00ff */
[C---:B------:R-:W-:Y:S01]  /*71ce0*/  R2UR UR5, R37.reuse ;  /* 0x00000000250572ca */ /* 0x040fe200000e0000 */
[----:B-----5:R-:W-:Y:S01]  /*71cf0*/  @!P2 IMAD.MOV.U32 R15, RZ, RZ, RZ ;  /* 0x000000ffff0fa224 */ /* 0x020fe200078e00ff */
        /* <DEDUP_REMOVED lines=9> */
[----:B0-----:R-:W-:-:S05]  /*71d90*/  IADD3 R6, P1, PT, R6, R17, RZ ;  /* 0x0000001106067210 */ /* 0x001fca0007f3e0ff */
[----:B------:R-:W-:-:S05]  /*71da0*/  IMAD.X R7, R7, 0x1, R27, P1 ;  /* 0x0000000107077824 */ /* 0x000fca00008e061b */
[----:B------:R-:W-:Y:S04]  /*71db0*/  ST.E desc[UR8][R6.64+0x4], R13 ;  /* 0x0000040d06007985 */ /* 0x000fe8000c101908 */
[----:B------:R-:W-:Y:S04]  /*71dc0*/  ST.E desc[UR12][R6.64+0x8], R33 ;  /* 0x0000082106007985 */ /* 0x000fe8000c10190c */
[----:B------:R-:W-:Y:S04]  /*71dd0*/  ST.E desc[UR14][R6.64+0x10], R35 ;  /* 0x0000102306007985 */ /* 0x000fe8000c10190e */
[----:B------:R-:W-:Y:S04]  /*71de0*/  ST.E.U8 desc[UR10][R6.64+0x3], R11 ;  /* 0x0000030b06007985 */ /* 0x000fe8000c10110a */
[----:B------:R-:W-:Y:S01]  /*71df0*/  ST.E.U8 desc[UR4][R6.64], RZ ;  /* 0x000000ff06007985 */ /* 0x000fe2000c101104 */
[----:B------:R-:W-:-:S02]  /*71e00*/  @P2 R2UR UR4, R36 ;  /* 0x00000000240422ca */ /* 0x000fc400000e0000 */
        /* <DEDUP_REMOVED lines=19> */
[----:B-12---:R-:W-:-:S13]  /*71f40*/  ISETP.EQ.AND P1, PT, R12, RZ, PT ;  /* 0x000000ff0c00720c */ /* 0x006fda0003f22270 */
.L_x_2142:
[----:B------:R-:W-:Y:S05]  /*71f50*/  BSYNC B0 ;  /* 0x0000000000007941 */ /* 0x000fea0003800000 */
.L_x_2141:
[----:B------:R-:W-:Y:S01]  /*71f60*/  @!P0 IMAD.MOV.U32 R2, RZ, RZ, -0x1 ;  /* 0xffffffffff028424 */ /* 0x000fe200078e00ff */
[----:B------:R-:W-:Y:S06]  /*71f70*/  @!P1 BRA `(.L_x_1937) ;  /* 0x000008b000f49947 */ /* 0x000fec0003800000 */
[----:B------:R-:W-:Y:S01]  /*71f80*/  R2UR UR4, R36 ;  /* 0x00000000240472ca */ /* 0x000fe200000e0000 */
[----:B0-----:R0:W1:Y:S01]  /*71f90*/  LDS.64 R6, [R0+0x8] ;  /* 0x0000080000067984 */ /* 0x0010620000000a00 */
[----:B------:R-:W-:-:S13]  /*71fa0*/  R2UR UR5, R37 ;  /* 0x00000000250572ca */ /* 0x000fda00000e0000 */
        /* <DEDUP_REMOVED lines=10> */
.L_x_2147:
[----:B------:R-:W0:Y:S02]  /*72050*/  LDS.64 R12, [R11+0x8] ;  /* 0x000008000b0c7984 */ /* 0x000e240000000a00 */
[----:B0-----:R-:W-:-:S05]  /*72060*/  IADD3 R14, P0, PT, R12, 0x30, RZ ;  /* 0x000000300c0e7810 */ /* 0x001fca0007f1e0ff */
[----:B-----5:R-:W-:-:S07]  /*72070*/  IMAD.X R15, RZ, RZ, R13, P0 ;  /* 0x000000ffff0f7224 */ /* 0x020fce00000e060d */
[----:B------:R-:W0:Y:S02]  /*72080*/  ATOMS.CAST.SPIN.64 P0, [R11+0x8], R12, R14 ;  /* 0x0000080c0b00758d */ /* 0x000e24000180040e */
[----:B0-----:R-:W-:Y:S05]  /*72090*/  @!P0 BRA `(.L_x_2147) ;  /* 0xfffffffc00ec8947 */ /* 0x001fea000383ffff */
[----:B------:R-:W-:Y:S05]  /*720a0*/  BSYNC B1 ;  /* 0x0000000000017941 */ /* 0x000fea0003800000 */
.L_x_2146:
[----:B------:R-:W-:Y:S05]  /*720b0*/  BRA `(.L_x_2144) ;  /* 0x0000000000187947 */ /* 0x000fea0003800000 */
.L_x_2145:
[----:B------:R-:W-:Y:S02]  /*720c0*/  R2UR UR4, R36 ;  /* 0x00000000240472ca */ /* 0x000fe400000e0000 */
[----:B------:R-:W-:-:S13]  /*720d0*/  R2UR UR5, R37 ;  /* 0x00000000250572ca */ /* 0x000fda00000e0000 */
[----:B------:R-:W2:Y:S02]  /*720e0*/  LD.E.64 R12, desc[UR4][R30.64+0x8] ;  /* 0x000008041e0c7980 */ /* 0x000ea4000c101b00 */
[----:B--2---:R-:W-:-:S05]  /*720f0*/  IADD3 R10, P0, PT, R12, 0x30, RZ ;  /* 0x000000300c0a7810 */ /* 0x004fca0007f1e0ff */
[----:B------:R-:W-:-:S05]  /*72100*/  IMAD.X R11, RZ, RZ, R13, P0 ;  /* 0x000000ffff0b7224 */ /* 0x000fca00000e060d */
[----:B------:R0:W-:Y:S03]  /*72110*/  ST.E.64 desc[UR4][R30.64+0x8], R10 ;  /* 0x0000080a1e007985 */ /* 0x0001e6000c101b04 */
.L_x_2144:
[----:B------:R-:W-:Y:S05]  /*72120*/  BSYNC B0 ;  /* 0x0000000000007941 */ /* 0x000fea0003800000 */
.L_x_2143:
        /* <DEDUP_REMOVED lines=15> */
[----:B-1----:R-:W-:Y:S01]  /*72220*/  IMAD.MOV.U32 R5, RZ, RZ, 0x10ef ;  /* 0x000010efff057424 */ /* 0x002fe200078e00ff */
        /* <DEDUP_REMOVED lines=19> */
[----:B------:R-:W-:Y:S04]  /*72360*/  ST.E.U8 desc[UR6][R10.64+0x1], RZ ;  /* 0x000001ff0a007985 */ /* 0x000fe8000c101106 */
[----:B------:R-:W-:Y:S04]  /*72370*/  ST.E.U8 desc[UR10][R10.64+0x3], R6 ;  /* 0x000003060a007985 */ /* 0x000fe8000c10110a */
[----:B-----5:R-:W0:Y:S02]  /*72380*/  LDS.128 R12, [R0] ;  /* 0x00000000000c7984 */ /* 0x020e240000000c00 */
        /* <DEDUP_REMOVED lines=16> */
.L_x_2155:
[----:B------:R-:W0:Y:S02]  /*72490*/  LDS.64 R32, [R11+0x8] ;  /* 0x000008000b207984 */ /* 0x000e240000000a00 */
[----:B0-----:R-:W-:-:S05]  /*724a0*/  IADD3 R34, P0, PT, R32, 0x30, RZ ;  /* 0x0000003020227810 */ /* 0x001fca0007f1e0ff */
[----:B------:R-:W-:-:S07]  /*724b0*/  IMAD.X R35, RZ, RZ, R33, P0 ;  /* 0x000000ffff237224 */ /* 0x000fce00000e0621 */
[----:B------:R-:W0:Y:S02]  /*724c0*/  ATOMS.CAST.SPIN.64 P0, [R11+0x8], R32, R34 ;  /* 0x000008200b00758d */ /* 0x000e240001800422 */
[----:B0-----:R-:W-:Y:S05]  /*724d0*/  @!P0 BRA `(.L_x_2155) ;  /* 0xfffffffc00ec8947 */ /* 0x001fea000383ffff */
[----:B------:R-:W-:Y:S05]  /*724e0*/  BSYNC B2 ;  /* 0x0000000000027941 */ /* 0x000fea0003800000 */
.L_x_2154:
[----:B------:R-:W-:Y:S05]  /*724f0*/  BRA `(.L_x_2152) ;  /* 0x0000000000187947 */ /* 0x000fea0003800000 */
.L_x_2153:
[----:B------:R-:W-:Y:S02]  /*72500*/  R2UR UR4, R36 ;  /* 0x00000000240472ca */ /* 0x000fe400000e0000 */
[----:B------:R-:W-:-:S13]  /*72510*/  R2UR UR5, R37 ;  /* 0x00000000250572ca */ /* 0x000fda00000e0000 */
[----:B------:R-:W2:Y:S02]  /*72520*/  LD.E.64 R32, desc[UR4][R30.64+0x8] ;  /* 0x000008041e207980 */ /* 0x000ea4000c101b00 */
[----:B--2---:R-:W-:-:S05]  /*72530*/  IADD3 R10, P0, PT, R32, 0x30, RZ ;  /* 0x00000030200a7810 */ /* 0x004fca0007f1e0ff */
[----:B------:R-:W-:-:S05]  /*72540*/  IMAD.X R11, RZ, RZ, R33, P0 ;  /* 0x000000ffff0b7224 */ /* 0x000fca00000e0621 */
[----:B------:R0:W-:Y:S03]  /*72550*/  ST.E.64 desc[UR4][R30.64+0x8], R10 ;  /* 0x0000080a1e007985 */ /* 0x0001e6000c101b04 */
.L_x_2152:
[----:B------:R-:W-:Y:S05]  /*72560*/  BSYNC B1 ;  /* 0x0000000000017941 */ /* 0x000fea0003800000 */
.L_x_2151:
        /* <DEDUP_REMOVED lines=9> */
[----:B0-----:R-:W-:Y:S01]  /*72600*/  @!P0 IMAD.MOV.U32 R11, RZ, RZ, 0x5272 ;  /* 0x00005272ff0b8424 */ /* 0x001fe200078e00ff */
        /* <DEDUP_REMOVED lines=44> */
.L_x_2157:
[----:B------:R-:W-:Y:S05]  /*728d0*/  BSYNC B1 ;  /* 0x0000000000017941 */ /* 0x000fea0003800000 */
.L_x_2156:
        /* <DEDUP_REMOVED lines=27> */
[----:B------:R-:W3:Y:S01]  /*72a90*/  LD.E R6, desc[UR6][R28.64] ;  /* 0x000000061c067980 */ /* 0x000ee2000c101900 */
[----:B------:R-:W-:Y:S01]  /*72aa0*/  IMAD.MOV.U32 R13, RZ, RZ, RZ ;  /* 0x000000ffff0d7224 */ /* 0x000fe200078e00ff */
        /* <DEDUP_REMOVED lines=12> */
.L_x_2159:
[----:B------:R-:W-:Y:S05]  /*72b70*/  BSYNC B1 ;  /* 0x0000000000017941 */ /* 0x000fea0003800000 */
.L_x_2158:
[----:B------:R-:W-:Y:S02]  /*72b80*/  R2UR UR4, R36 ;  /* 0x00000000240472ca */ /* 0x000fe400000e0000 */
[----:B------:R-:W-:-:S13]  /*72b90*/  R2UR UR5, R37 ;  /* 0x00000000250572ca */ /* 0x000fda00000e0000 */
[----:B------:R2:W-:Y:S01]  /*72ba0*/  ST.E desc[UR4][R28.64], R13 ;  /* 0x0000000d1c007985 */ /* 0x0005e2000c101904 */
[----:B------:R-:W-:Y:S05]  /*72bb0*/  BRA `(.L_x_2149) ;  /* 0x00000000000c7947 */ /* 0x000fea0003800000 */
.L_x_2150:
[----:B------:R-:W-:Y:S02]  /*72bc0*/  R2UR UR4, R36 ;  /* 0x00000000240472ca */ /* 0x000fe400000e0000 */
[----:B------:R-:W-:-:S13]  /*72bd0*/  R2UR UR5, R37 ;  /* 0x00000000250572ca */ /* 0x000fda00000e0000 */
[----:B------:R3:W-:Y:S02]  /*72be0*/  ST.E desc[UR4][R12.64+0x20], RZ ;  /* 0x000020ff0c007985 */ /* 0x0007e4000c101904 */
.L_x_2149:
[----:B------:R-:W-:Y:S05]  /*72bf0*/  BSYNC B0 ;  /* 0x0000000000007941 */ /* 0x000fea0003800000 */
.L_x_2148:
[----:B------:R-:W-:Y:S01]  /*72c00*/  @!P2 R2UR UR4, R36 ;  /* 0x000000002404a2ca */ /* 0x000fe200000e0000 */
[----:B-1----:R-:W-:Y:S01]  /*72c10*/  @!P2 IMAD.MOV.U32 R5, RZ, RZ, 0x5368 ;  /* 0x00005368ff05a424 */ /* 0x002fe200078e00ff */
[----:B------:R-:W-:Y:S01]  /*72c20*/  @!P2 R2UR UR5, R37 ;  /* 0x000000002505a2ca */ /* 0x000fe200000e0000 */
[----:B------:R-:W-:-:S12]  /*72c30*/  BSSY B0, `(.L_x_2160) ;  /* 0x000008e000007945 */ /* 0x000fd80003800000 */
[----:B------:R1:W-:Y:S01]  /*72c40*/  @!P2 ST.E desc[UR4][R28.64], R5 ;  /* 0x000000051c00a985 */ /* 0x0003e2000c101904 */
[----:B------:R-:W-:Y:S05]  /*72c50*/  @!P2 BRA `(.L_x_2161) ;  /* 0x00000008002ca947 */ /* 0x000fea0003800000 */
[----:B--23-5:R-:W2:Y:S01]  /*72c60*/  LDS.128 R12, [R0] ;  /* 0x00000000000c7984 */ /* 0x02cea20000000c00 */
[----:B------:R-:W-:Y:S02]  /*72c70*/  R2UR UR4, R36 ;  /* 0x00000000240472ca */ /* 0x000fe400000e0000 */
[----:B------:R-:W-:Y:S01]  /*72c80*/  R2UR UR5, R37 ;  /* 0x00000000250572ca */ /* 0x000fe200000e0000 */
[----:B--2---:R-:W-:-:S12]  /*72c90*/  IMAD.WIDE R12, R7, 0x10, R12 ;  /* 0x00000010070c7825 */ /* 0x004fd800078e020c */
[----:B------:R-:W2:Y:S02]  /*72ca0*/  LD.E R39, desc[UR4][R12.64+0xc] ;  /* 0x00000c040c277980 */ /* 0x000ea4000c101900 */
[----:B--2---:R-:W-:-:S13]  /*72cb0*/  ISETP.GT.AND P0, PT, R39, RZ, PT ;  /* 0x000000ff2700720c */ /* 0x004fda0003f04270 */
[----:B------:R-:W-:Y:S05]  /*72cc0*/  @P0 BRA `(.L_x_2162) ;  /* 0x0000000800000947 */ /* 0x000fea0003800000 */
[----:B------:R-:W-:Y:S02]  /*72cd0*/  R2UR UR4, R36 ;  /* 0x00000000240472ca */ /* 0x000fe400000e0000 */
[----:B------:R-:W-:-:S13]  /*72ce0*/  R2UR UR5, R37 ;  /* 0x00000000250572ca */ /* 0x000fda00000e0000 */
[----:B0-----:R0:W2:Y:S01]  /*72cf0*/  ATOM.E.ADD.64.STRONG.GPU P0, R10, desc[UR4][R30.64+0x8], R8 ;  /* 0x800008081e0a798a */ /* 0x0010a2000810f504 */
        /* <DEDUP_REMOVED lines=9> */
.L_x_2167:
[----:B------:R-:W0:Y:S02]  /*72d90*/  LDS.64 R32, [R11+0x8] ;  /* 0x000008000b207984 */ /* 0x000e240000000a00 */
[----:B0-----:R-:W-:-:S05]  /*72da0*/  IADD3 R34, P0, PT, R32, 0x30, RZ ;  /* 0x0000003020227810 */ /* 0x001fca0007f1e0ff */
[----:B------:R-:W-:-:S07]  /*72db0*/  IMAD.X R35, RZ, RZ, R33, P0 ;  /* 0x000000ffff237224 */ /* 0x000fce00000e0621 */
[----:B------:R-:W0:Y:S02]  /*72dc0*/  ATOMS.CAST.SPIN.64 P0, [R11+0x8], R32, R34 ;  /* 0x000008200b00758d */ /* 0x000e240001800422 */
[----:B0-----:R-:W-:Y:S05]  /*72dd0*/  @!P0 BRA `(.L_x_2167) ;  /* 0xfffffffc00ec8947 */ /* 0x001fea000383ffff */
[----:B------:R-:W-:Y:S05]  /*72de0*/  BSYNC B2 ;  /* 0x0000000000027941 */ /* 0x000fea0003800000 */
.L_x_2166:
[----:B------:R-:W-:Y:S05]  /*72df0*/  BRA `(.L_x_2164) ;  /* 0x0000000000187947 */ /* 0x000fea0003800000 */
.L_x_2165:
[----:B------:R-:W-:Y:S02]  /*72e00*/  R2UR UR4, R36 ;  /* 0x00000000240472ca */ /* 0x000fe400000e0000 */
[----:B------:R-:W-:-:S13]  /*72e10*/  R2UR UR5, R37 ;  /* 0x00000000250572ca */ /* 0x000fda00000e0000 */
[----:B------:R-:W2:Y:S02]  /*72e20*/  LD.E.64 R32, desc[UR4][R30.64+0x8] ;  /* 0x000008041e207980 */ /* 0x000ea4000c101b00 */
[----:B--2---:R-:W-:-:S05]  /*72e30*/  IADD3 R10, P0, PT, R32, 0x30, RZ ;  /* 0x00000030200a7810 */ /* 0x004fca0007f1e0ff */
[----:B------:R-:W-:-:S05]  /*72e40*/  IMAD.X R11, RZ, RZ, R33, P0 ;  /* 0x000000ffff0b7224 */ /* 0x000fca00000e0621 */
[----:B------:R0:W-:Y:S03]  /*72e50*/  ST.E.64 desc[UR4][R30.64+0x8], R10 ;  /* 0x0000080a1e007985 */ /* 0x0001e6000c101b04 */
.L_x_2164:
[----:B------:R-:W-:Y:S05]  /*72e60*/  BSYNC B1 ;  /* 0x0000000000017941 */ /* 0x000fea0003800000 */
.L_x_2163:
[C---:B-1----:R-:W-:Y:S01]  /*72e70*/  IADD3 R5, P0, PT, R32.reuse, 0x38, RZ ;  /* 0x0000003820057810 */ /* 0x042fe20007f1e0ff */
        /* <DEDUP_REMOVED lines=54> */
.L_x_2169:
[----:B------:R-:W-:Y:S05]  /*731e0*/  BSYNC B1 ;  /* 0x0000000000017941 */ /* 0x000fea0003800000 */
.L_x_2168:
        /* <DEDUP_REMOVED lines=41> */
.L_x_2171:
[----:B------:R-:W-:Y:S05]  /*73480*/  BSYNC B1 ;  /* 0x0000000000017941 */ /* 0x000fea0003800000 */
.L_x_2170:
[----:B------:R-:W-:Y:S02]  /*73490*/  R2UR UR4, R36 ;  /* 0x00000000240472ca */ /* 0x000fe400000e0000 */
[----:B------:R-:W-:-:S13]  /*734a0*/  R2UR UR5, R37 ;  /* 0x00000000250572ca */ /* 0x000fda00000e0000 */
[----:B------:R2:W-:Y:S01]  /*734b0*/  ST.E desc[UR4][R28.64], R13 ;  /* 0x0000000d1c007985 */ /* 0x0005e2000c101904 */
[----:B------:R-:W-:Y:S05]  /*734c0*/  BRA `(.L_x_2161) ;  /* 0x0000000000107947 */ /* 0x000fea0003800000 */
.L_x_2162:
[----:B------:R-:W-:Y:S01]  /*734d0*/  R2UR UR4, R36 ;  /* 0x00000000240472ca */ /* 0x000fe200000e0000 */
[----:B-1----:R-:W-:Y:S01]  /*734e0*/  IMAD.MOV.U32 R5, RZ, RZ, 0x40 ;  /* 0x00000040ff057424 */ /* 0x002fe200078e00ff */
[----:B------:R-:W-:-:S13]  /*734f0*/  R2UR UR5, R37 ;  /* 0x00000000250572ca */ /* 0x000fda00000e0000 */
[----:B------:R4:W-:Y:S02]  /*73500*/  ST.E desc[UR4][R12.64+0x20], R5 ;  /* 0x000020050c007985 */ /* 0x0009e4000c101904 */
.L_x_2161:
[----:B------:R-:W-:Y:S05]  /*73510*/  BSYNC B0 ;  /* 0x0000000000007941 */ /* 0x000fea0003800000 */
.L_x_2160:
[----:B------:R-:W-:Y:S01]  /*73520*/  R2UR UR4, R36 ;  /* 0x00000000240472ca */ /* 0x000fe200000e0000 */
[----:B--234-:R2:W3:Y:S01]  /*73530*/  LDS.64 R12, [R0+0x8] ;  /* 0x00000800000c7984 */ /* 0x01c4e20000000a00 */
[----:B------:R-:W-:-:S13]  /*73540*/  R2UR UR5, R37 ;  /* 0x00000000250572ca */ /* 0x000fda00000e0000 */
[----:B------:R4:W0:Y:S01]  /*73550*/  ATOM.E.ADD.64.STRONG.GPU P0, R8, desc[UR4][R30.64+0x8], R8 ;  /* 0x800008081e08798a */ /* 0x000822000810f504 */
[----:B------:R-:W-:Y:S01]  /*73560*/  BSSY B0, `(.L_x_2172) ;  /* 0x0000018000007945 */ /* 0x000fe20003800000 */
[----:B0-----:R-:W-:Y:S02]  /*73570*/  IMAD.MOV.U32 R10, RZ, RZ, R8 ;  /* 0x000000ffff0a7224 */ /* 0x001fe400078e0008 */
[----:B-1----:R-:W-:Y:S01]  /*73580*/  IMAD.MOV.U32 R11, RZ, RZ, R9 ;  /* 0x000000ffff0b7224 */ /* 0x002fe200078e0009 */
[----:B--234-:R-:W-:Y:S06]  /*73590*/  @P0 BRA `(.L_x_2173) ;  /* 0x0000000000500947 */ /* 0x01cfec0003800000 */
[----:B------:R-:W0:Y:S02]  /*735a0*/  QSPC.E.S P0, RZ, [R30+0x8] ;  /* 0x000008001eff73aa */ /* 0x000e240000000500 */
[----:B0-----:R-:W-:Y:S05]  /*735b0*/  @!P0 BRA `(.L_x_2174) ;  /* 0x0000000000308947 */ /* 0x001fea0003800000 */
[----:B------:R-:W-:Y:S01]  /*735c0*/  IMAD.MOV.U32 R8, RZ, RZ, R30 ;  /* 0x000000ffff087224 */ /* 0x000fe200078e001e */
[----:B------:R-:W-:Y:S04]  /*735d0*/  BSSY B1, `(.L_x_2175) ;  /* 0x0000007000017945 */ /* 0x000fe80003800000 */
[----:B------:R-:W-:-:S07]  /*735e0*/  MOV R5, R8 ;  /* 0x0000000800057202 */ /* 0x000fce0000000f00 */
.L_x_2176:
[----:B------:R-:W0:Y:S02]  /*735f0*/  LDS.64 R8, [R5+0x8] ;  /* 0x0000080005087984 */ /* 0x000e240000000a00 */
[----:B0-----:R-:W-:-:S05]  /*73600*/  IADD3 R10, P0, PT, R8, 0x30, RZ ;  /* 0x00000030080a7810 */ /* 0x001fca0007f1e0ff */
[----:B------:R-:W-:-:S07]  /*73610*/  IMAD.X R11, RZ, RZ, R9, P0 ;  /* 0x000000ffff0b7224 */ /* 0x000fce00000e0609 */
[----:B------:R-:W0:Y:S02]  /*73620*/  ATOMS.CAST.SPIN.64 P0, [R5+0x8], R8, R10 ;  /* 0x000008080500758d */ /* 0x000e24000180040a */
[----:B0-----:R-:W-:Y:S05]  /*73630*/  @!P0 BRA `(.L_x_2176) ;  /* 0xfffffffc00ec8947 */ /* 0x001fea000383ffff */
[----:B------:R-:W-:Y:S05]  /*73640*/  BSYNC B1 ;  /* 0x0000000000017941 */ /* 0x000fea0003800000 */
.L_x_2175:
[----:B------:R-:W-:Y:S02]  /*73650*/  IMAD.MOV.U32 R10, RZ, RZ, R8 ;  /* 0x000000ffff0a7224 */ /* 0x000fe400078e0008 */
[----:B------:R-:W-:Y:S01]  /*73660*/  IMAD.MOV.U32 R11, RZ, RZ, R9 ;  /* 0x000000ffff0b7224 */ /* 0x000fe200078e0009 */
[----:B------:R-:W-:Y:S06]  /*73670*/  BRA `(.L_x_2173) ;  /* 0x0000000000187947 */ /* 0x000fec0003800000 */
.L_x_2174:
[----:B------:R-:W-:Y:S02]  /*73680*/  R2UR UR4, R36 ;  /* 0x00000000240472ca */ /* 0x000fe400000e0000 */
[----:B------:R-:W-:-:S13]  /*73690*/  R2UR UR5, R37 ;  /* 0x00000000250572ca */ /* 0x000fda00000e0000 */
[----:B------:R-:W2:Y:S02]  /*736a0*/  LD.E.64 R10, desc[UR4][R30.64+0x8] ;  /* 0x000008041e0a7980 */ /* 0x000ea4000c101b00 */
[----:B--2---:R-:W-:-:S05]  /*736b0*/  IADD3 R8, P0, PT, R10, 0x30, RZ ;  /* 0x000000300a087810 */ /* 0x004fca0007f1e0ff */
[----:B------:R-:W-:-:S05]  /*736c0*/  IMAD.X R9, RZ, RZ, R11, P0 ;  /* 0x000000ffff097224 */ /* 0x000fca00000e060b */
[----:B------:R0:W-:Y:S03]  /*736d0*/  ST.E.64 desc[UR4][R30.64+0x8], R8 ;  /* 0x000008081e007985 */ /* 0x0001e6000c101b04 */
.L_x_2173:
[----:B------:R-:W-:Y:S05]  /*736e0*/  BSYNC B0 ;  /* 0x0000000000007941 */ /* 0x000fea0003800000 */
.L_x_2172:
[C---:B------:R-:W-:Y:S01]  /*736f0*/  IADD3 R5, P1, PT, R10.reuse, 0x38, RZ ;  /* 0x000000380a057810 */ /* 0x040fe20007f3e0ff */
        /* <DEDUP_REMOVED lines=14> */
[----:B-----5:R-:W-:Y:S01]  /*737e0*/  IMAD.MOV.U32 R15, RZ, RZ, 0xb59 ;  /* 0x00000b59ff0f7424 */ /* 0x020fe200078e00ff */
        /* <DEDUP_REMOVED lines=49> */
.L_x_2183:
[----:B------:R-:W0:Y:S02]  /*73b00*/  LDS.64 R12, [R9+0x8] ;  /* 0x00000800090c7984 */ /* 0x000e240000000a00 */
[----:B0-----:R-:W-:-:S05]  /*73b10*/  IADD3 R14, P0, PT, R16, R12, RZ ;  /* 0x0000000c100e7210 */ /* 0x001fca0007f1e0ff */
[----:B------:R-:W-:-:S07]  /*73b20*/  IMAD.X R15, R17, 0x1, R13, P0 ;  /* 0x00000001110f7824 */ /* 0x000fce00000e060d */
[----:B------:R-:W0:Y:S02]  /*73b30*/  ATOMS.CAST.SPIN.64 P0, [R9+0x8], R12, R14 ;  /* 0x0000080c0900758d */ /* 0x000e24000180040e */
[----:B0-----:R-:W-:Y:S05]  /*73b40*/  @!P0 BRA `(.L_x_2183) ;  /* 0xfffffffc00ec8947 */ /* 0x001fea000383ffff */
[----:B------:R-:W-:Y:S05]  /*73b50*/  BSYNC B2 ;  /* 0x0000000000027941 */ /* 0x000fea0003800000 */
.L_x_2182:
[----:B------:R-:W-:Y:S05]  /*73b60*/  BRA `(.L_x_2180) ;  /* 0x0000000000187947 */ /* 0x000fea0003800000 */
.L_x_2181:
[----:B------:R-:W-:Y:S02]  /*73b70*/  R2UR UR4, R36 ;  /* 0x00000000240472ca */ /* 0x000fe400000e0000 */
[----:B------:R-:W-:-:S13]  /*73b80*/  R2UR UR5, R37 ;  /* 0x00000000250572ca */ /* 0x000fda00000e0000 */
[----:B------:R-:W2:Y:S02]  /*73b90*/  LD.E.64 R12, desc[UR4][R30.64+0x8] ;  /* 0x000008041e0c7980 */ /* 0x000ea4000c101b00 */
[----:B--2---:R-:W-:-:S05]  /*73ba0*/  IADD3 R8, P0, PT, R16, R12, RZ ;  /* 0x0000000c10087210 */ /* 0x004fca0007f1e0ff */
[----:B------:R-:W-:-:S05]  /*73bb0*/  IMAD.X R9, R17, 0x1, R13, P0 ;  /* 0x0000000111097824 */ /* 0x000fca00000e060d */
[----:B------:R0:W-:Y:S03]  /*73bc0*/  ST.E.64 desc[UR4][R30.64+0x8], R8 ;  /* 0x000008081e007985 */ /* 0x0001e6000c101b04 */
.L_x_2180:
[----:B------:R-:W-:Y:S05]  /*73bd0*/  BSYNC B1 ;  /* 0x0000000000017941 */ /* 0x000fea0003800000 */
.L_x_2179:
        /* <DEDUP_REMOVED lines=48> */
.L_x_2215:
        /* <DEDUP_REMOVED lines=28> */
.L_x_2196:
[----:B------:R-:W0:Y:S02]  /*740a0*/  LDS.64 R12, [R9+0x8] ;  /* 0x00000800090c7984 */ /* 0x000e240000000a00 */
[----:B0-----:R-:W-:-:S05]  /*740b0*/  IADD3 R14, P0, PT, R12, 0x30, RZ ;  /* 0x000000300c0e7810 */ /* 0x001fca0007f1e0ff */
[----:B------:R-:W-:-:S07]  /*740c0*/  IMAD.X R15, RZ, RZ, R13, P0 ;  /* 0x000000ffff0f7224 */ /* 0x000fce00000e060d */
[----:B------:R-:W0:Y:S02]  /*740d0*/  ATOMS.CAST.SPIN.64 P0, [R9+0x8], R12, R14 ;  /* 0x0000080c0900758d */ /* 0x000e24000180040e */
[----:B0-----:R-:W-:Y:S05]  /*740e0*/  @!P0 BRA `(.L_x_2196) ;  /* 0xfffffffc00ec8947 */ /* 0x001fea000383ffff */
[----:B------:R-:W-:Y:S05]  /*740f0*/  BSYNC B7 ;  /* 0x0000000000077941 */ /* 0x000fea0003800000 */
.L_x_2195:
[----:B------:R-:W-:Y:S02]  /*74100*/  IMAD.MOV.U32 R14, RZ, RZ, R12 ;  /* 0x000000ffff0e7224 */ /* 0x000fe400078e000c */
[----:B------:R-:W-:Y:S01]  /*74110*/  IMAD.MOV.U32 R15, RZ, RZ, R13 ;  /* 0x000000ffff0f7224 */ /* 0x000fe200078e000d */
[----:B------:R-:W-:Y:S06]  /*74120*/  BRA `(.L_x_2193) ;  /* 0x0000000000187947 */ /* 0x000fec0003800000 */
.L_x_2194:
[----:B------:R-:W-:Y:S02]  /*74130*/  R2UR UR4, R36 ;  /* 0x00000000240472ca */ /* 0x000fe400000e0000 */
[----:B------:R-:W-:-:S13]  /*74140*/  R2UR UR5, R37 ;  /* 0x00000000250572ca */ /* 0x000fda00000e0000 */
[----:B------:R-:W2:Y:S02]  /*74150*/  LD.E.64 R14, desc[UR4][R30.64+0x8] ;  /* 0x000008041e0e7980 */ /* 0x000ea4000c101b00 */
[----:B--2---:R-:W-:-:S05]  /*74160*/  IADD3 R12, P0, PT, R14, 0x30, RZ ;  /* 0x000000300e0c7810 */ /* 0x004fca0007f1e0ff */
[----:B------:R-:W-:-:S05]  /*74170*/  IMAD.X R13, RZ, RZ, R15, P0 ;  /* 0x000000ffff0d7224 */ /* 0x000fca00000e060f */
[----:B------:R0:W-:Y:S03]  /*74180*/  ST.E.64 desc[UR4][R30.64+0x8], R12 ;  /* 0x0000080c1e007985 */ /* 0x0001e6000c101b04 */
.L_x_2193:
[----:B------:R-:W-:Y:S05]  /*74190*/  BSYNC B6 ;  /* 0x0000000000067941 */ /* 0x000fea0003800000 */
.L_x_2192:
        /* <DEDUP_REMOVED lines=54> */
.L_x_2198:
[----:B------:R-:W-:Y:S05]  /*74500*/  BSYNC B6 ;  /* 0x0000000000067941 */ /* 0x000fea0003800000 */
.L_x_2197:
        /* <DEDUP_REMOVED lines=40> */
.L_x_2200:
[----:B------:R-:W-:Y:S05]  /*74790*/  BSYNC B6 ;  /* 0x0000000000067941 */ /* 0x000fea0003800000 */
.L_x_2199:
[----:B------:R-:W-:Y:S02]  /*747a0*/  R2UR UR4, R36 ;  /* 0x00000000240472ca */ /* 0x000fe400000e0000 */
[----:B------:R-:W-:-:S13]  /*747b0*/  R2UR UR5, R37 ;  /* 0x00000000250572ca */ /* 0x000fda00000e0000 */
[----:B------:R2:W-:Y:S01]  /*747c0*/  ST.E desc[UR4][R28.64], R13 ;  /* 0x0000000d1c007985 */ /* 0x0005e2000c101904 */
[----:B------:R-:W-:Y:S05]  /*747d0*/  BRA `(.L_x_2201) ;  /* 0x0000000000147947 */ /* 0x000fea0003800000 */
.L_x_2191:
[----:B------:R-:W-:Y:S02]  /*747e0*/  R2UR UR4, R36 ;  /* 0x00000000240472ca */ /* 0x000fe400000e0000 */
[----:B------:R-:W-:Y:S02]  /*747f0*/  R2UR UR5, R37 ;  /* 0x00000000250572ca */ /* 0x000fe400000e0000 */
[----:B------:R-:W-:-:S05]  /*74800*/  IADD3 R8, P0, PT, R12, R18, RZ ;  /* 0x000000120c087210 */ /* 0x000fca0007f1e0ff */
[----:B------:R-:W-:-:S06]  /*74810*/  IMAD.X R9, RZ, RZ, R13, P0 ;  /* 0x000000ffff097224 */ /* 0x000fcc00000e060d */
[----:B------:R3:W-:Y:S02]  /*74820*/  ST.E desc[UR4][R8.64+0x20], RZ ;  /* 0x000020ff08007985 */ /* 0x0007e4000c101904 */
.L_x_2201:
[----:B------:R-:W-:Y:S05]  /*74830*/  BSYNC B5 ;  /* 0x0000000000057941 */ /* 0x000fea0003800000 */
.L_x_2190:
        /* <DEDUP_REMOVED lines=27> */
.L_x_2208:
[----:B------:R-:W0:Y:S02]  /*749f0*/  LDS.64 R12, [R33+0x8] ;  /* 0x00000800210c7984 */ /* 0x000e240000000a00 */
[----:B0-----:R-:W-:-:S05]  /*74a00*/  IADD3 R14, P0, PT, R12, 0x30, RZ ;  /* 0x000000300c0e7810 */ /* 0x001fca0007f1e0ff */
[----:B------:R-:W-:-:S07]  /*74a10*/  IMAD.X R15, RZ, RZ, R13, P0 ;  /* 0x000000ffff0f7224 */ /* 0x000fce00000e060d */
[----:B------:R-:W0:Y:S02]  /*74a20*/  ATOMS.CAST.SPIN.64 P0, [R33+0x8], R12, R14 ;  /* 0x0000080c2100758d */ /* 0x000e24000180040e */
[----:B0-----:R-:W-:Y:S05]  /*74a30*/  @!P0 BRA `(.L_x_2208) ;  /* 0xfffffffc00ec8947 */ /* 0x001fea000383ffff */
[----:B------:R-:W-:Y:S05]  /*74a40*/  BSYNC B7 ;  /* 0x0000000000077941 */ /* 0x000fea0003800000 */
.L_x_2207:
[----:B------:R-:W-:Y:S02]  /*74a50*/  IMAD.MOV.U32 R14, RZ, RZ, R12 ;  /* 0x000000ffff0e7224 */ /* 0x000fe400078e000c */
[----:B------:R-:W-:Y:S01]  /*74a60*/  IMAD.MOV.U32 R15, RZ, RZ, R13 ;  /* 0x000000ffff0f7224 */ /* 0x000fe200078e000d */
[----:B------:R-:W-:Y:S06]  /*74a70*/  BRA `(.L_x_2205) ;  /* 0x0000000000187947 */ /* 0x000fec0003800000 */
.L_x_2206:
[----:B------:R-:W-:Y:S02]  /*74a80*/  R2UR UR4, R36 ;  /* 0x00000000240472ca */ /* 0x000fe400000e0000 */
[----:B------:R-:W-:-:S13]  /*74a90*/  R2UR UR5, R37 ;  /* 0x00000000250572ca */ /* 0x000fda00000e0000 */
[----:B------:R-:W2:Y:S02]  /*74aa0*/  LD.E.64 R14, desc[UR4][R30.64+0x8] ;  /* 0x000008041e0e7980 */ /* 0x000ea4000c101b00 */
[----:B--2---:R-:W-:-:S05]  /*74ab0*/  IADD3 R12, P0, PT, R14, 0x30, RZ ;  /* 0x000000300e0c7810 */ /* 0x004fca0007f1e0ff */
[----:B------:R-:W-:-:S05]  /*74ac0*/  IMAD.X R13, RZ, RZ, R15, P0 ;  /* 0x000000ffff0d7224 */ /* 0x000fca00000e060f */
[----:B------:R0:W-:Y:S03]  /*74ad0*/  ST.E.64 desc[UR4][R30.64+0x8], R12 ;  /* 0x0000080c1e007985 */ /* 0x0001e6000c101b04 */
.L_x_2205:
[----:B------:R-:W-:Y:S05]  /*74ae0*/  BSYNC B6 ;  /* 0x0000000000067941 */ /* 0x000fea0003800000 */
.L_x_2204:
        /* <DEDUP_REMOVED lines=51> */
.L_x_2210:
[----:B------:R-:W-:Y:S01]  /*74e20*/  R2UR UR4, R36 ;  /* 0x00000000240472ca */ /* 0x000fe200000e0000 */
[----:B------:R-:W-:Y:S01]  /*74e30*/  IMAD.MOV.U32 R11, RZ, RZ, 0x5272 ;  /* 0x00005272ff0b7424 */ /* 0x000fe200078e00ff */
[----:B------:R-:W-:Y:S01]  /*74e40*/  R2UR UR5, R37 ;  /* 0x00000000250572ca */ /* 0x000fe200000e0000 */
[----:B------:R-:W-:Y:S01]  /*74e50*/  IMAD.MOV.U32 R15, RZ, RZ, -0x1 ;  /* 0xffffffffff0f7424 */ /* 0x000fe200078e00ff */
[----:B------:R-:W-:-:S11]  /*74e60*/  PLOP3.LUT P0, PT, PT, PT, PT, 0x8, 0x80 ;  /* 0x000000000080781c */ /* 0x000fd60003f0e170 */
[----:B------:R0:W-:Y:S02]  /*74e70*/  ST.E desc[UR4][R28.64], R11 ;  /* 0x0000000b1c007985 */ /* 0x0001e4000c101904 */
.L_x_2211:
[----:B------:R-:W-:Y:S05]  /*74e80*/  BSYNC B6 ;  /* 0x0000000000067941 */ /* 0x000fea0003800000 */
.L_x_2209:
        /* <DEDUP_REMOVED lines=39> */
.L_x_2213:
[----:B------:R-:W-:Y:S05]  /*75100*/  BSYNC B6 ;  /* 0x0000000000067941 */ /* 0x000fea0003800000 */
.L_x_2212:
[----:B------:R-:W-:Y:S02]  /*75110*/  R2UR UR4, R36 ;  /* 0x00000000240472ca */ /* 0x000fe400000e0000 */
[----:B------:R-:W-:-:S13]  /*75120*/  R2UR UR5, R37 ;  /* 0x00000000250572ca */ /* 0x000fda00000e0000 */
[----:B------:R2:W-:Y:S01]  /*75130*/  ST.E desc[UR4][R28.64], R13 ;  /* 0x0000000d1c007985 */ /* 0x0005e2000c101904 */
[----:B------:R-:W-:Y:S05]  /*75140*/  BRA `(.L_x_2214) ;  /* 0x0000000000187947 */ /* 0x000fea0003800000 */
.L_x_2203:
[----:B------:R-:W-:Y:S01]  /*75150*/  VIADD R9, R18, 0x4 ;  /* 0x0000000412097836 */ /* 0x000fe20000000000 */
[----:B------:R-:W-:Y:S02]  /*75160*/  R2UR UR4, R36 ;  /* 0x00000000240472ca */ /* 0x000fe400000e0000 */
[----:B------:R-:W-:Y:S02]  /*75170*/  R2UR UR5, R37 ;  /* 0x00000000250572ca */ /* 0x000fe400000e0000 */
[----:B------:R-:W-:-:S05]  /*75180*/  IADD3 R8, P0, PT, R12, R9, RZ ;  /* 0x000000090c087210 */ /* 0x000fca0007f1e0ff */
[----:B------:R-:W-:-:S06]  /*75190*/  IMAD.X R9, RZ, RZ, R13, P0 ;  /* 0x000000ffff097224 */ /* 0x000fcc00000e060d */
[----:B------:R0:W-:Y:S02]  /*751a0*/  ST.E desc[UR4][R8.64+0x20], RZ ;  /* 0x000020ff08007985 */ /* 0x0001e4000c101904 */
.L_x_2214:
[----:B------:R-:W-:Y:S05]  /*751b0*/  BSYNC B5 ;  /* 0x0000000000057941 */ /* 0x000fea0003800000 */
.L_x_2202:
[----:B------:R-:W-:Y:S02]  /*751c0*/  VIADD R27, R27, 0x2 ;  /* 0x000000021b1b7836 */ /* 0x000fe40000000000 */
[----:B------:R-:W-:Y:S01]  /*751d0*/  VIADD R18, R18, 0x8 ;  /* 0x0000000812127836 */ /* 0x000fe20000000000 */
[----:B------:R-:W-:Y:S06]  /*751e0*/  @P2 BRA `(.L_x_2215) ;  /* 0xffffffec003c2947 */ /* 0x000fec000383ffff */
[----:B------:R-:W-:Y:S05]  /*751f0*/  BSYNC B1 ;  /* 0x0000000000017941 */ /* 0x000fea0003800000 */
.L_x_2189:
[----:B------:R-:W-:Y:S05]  /*75200*/  BSYNC B2 ;  /* 0x0000000000027941 */ /* 0x000fea0003800000 */
.L_x_2188:
        /* <DEDUP_REMOVED lines=25> */
.L_x_2222:
[----:B------:R-:W0:Y:S02]  /*753a0*/  LDS.64 R12, [R27+0x8] ;  /* 0x000008001b0c7984 */ /* 0x000e240000000a00 */
[----:B0-----:R-:W-:-:S05]  /*753b0*/  IADD3 R14, P0, PT, R12, 0x30, RZ ;  /* 0x000000300c0e7810 */ /* 0x001fca0007f1e0ff */
[----:B------:R-:W-:-:S07]  /*753c0*/  IMAD.X R15, RZ, RZ, R13, P0 ;  /* 0x000000ffff0f7224 */ /* 0x000fce00000e060d */
[----:B------:R-:W0:Y:S02]  /*753d0*/  ATOMS.CAST.SPIN.64 P0, [R27+0x8], R12, R14 ;  /* 0x0000080c1b00758d */ /* 0x000e24000180040e */
[----:B0-----:R-:W-:Y:S05]  /*753e0*/  @!P0 BRA `(.L_x_2222) ;  /* 0xfffffffc00ec8947 */ /* 0x001fea000383ffff */
[----:B------:R-:W-:Y:S05]  /*753f0*/  BSYNC B5 ;  /* 0x0000000000057941 */ /* 0x000fea0003800000 */
.L_x_2221:
[----:B------:R-:W-:Y:S02]  /*75400*/  IMAD.MOV.U32 R14, RZ, RZ, R12 ;  /* 0x000000ffff0e7224 */ /* 0x000fe400078e000c */
[----:B------:R-:W-:Y:S01]  /*75410*/  IMAD.MOV.U32 R15, RZ, RZ, R13 ;  /* 0x000000ffff0f7224 */ /* 0x000fe200078e000d */
[----:B------:R-:W-:Y:S06]  /*75420*/  BRA `(.L_x_2219) ;  /* 0x0000000000187947 */ /* 0x000fec0003800000 */
.L_x_2220:
[----:B------:R-:W-:Y:S02]  /*75430*/  R2UR UR4, R36 ;  /* 0x00000000240472ca */ /* 0x000fe400000e0000 */
[----:B------:R-:W-:-:S13]  /*75440*/  R2UR UR5, R37 ;  /* 0x00000000250572ca */ /* 0x000fda00000e0000 */
[----:B------:R-:W2:Y:S02]  /*75450*/  LD.E.64 R14, desc[UR4][R30.64+0x8] ;  /* 0x000008041e0e7980 */ /* 0x000ea4000c101b00 */
[----:B--2---:R-:W-:-:S05]  /*75460*/  IADD3 R12, P0, PT, R14, 0x30, RZ ;  /* 0x000000300e0c7810 */ /* 0x004fca0007f1e0ff */
[----:B------:R-:W-:-:S05]  /*75470*/  IMAD.X R13, RZ, RZ, R15, P0 ;  /* 0x000000ffff0d7224 */ /* 0x000fca00000e060f */
[----:B------:R0:W-:Y:S03]  /*75480*/  ST.E.64 desc[UR4][R30.64+0x8], R12 ;  /* 0x0000080c1e007985 */ /* 0x0001e6000c101b04 */
.L_x_2219:
[----:B------:R-:W-:Y:S05]  /*75490*/  BSYNC B2 ;  /* 0x0000000000027941 */ /* 0x000fea0003800000 */
.L_x_2218:
        /* <DEDUP_REMOVED lines=51> */
.L_x_2224:
[----:B------:R-:W-:Y:S01]  /*757d0*/  R2UR UR4, R36 ;  /* 0x00000000240472ca */ /* 0x000fe200000e0000 */
[----:B------:R-:W-:Y:S01]  /*757e0*/  IMAD.MOV.U32 R11, RZ, RZ, 0x5272 ;  /* 0x00005272ff0b7424 */ /* 0x000fe200078e00ff */
[----:B------:R-:W-:Y:S01]  /*757f0*/  R2UR UR5, R37 ;  /* 0x00000000250572ca */ /* 0x000fe200000e0000 */
[----:B------:R-:W-:Y:S01]  /*75800*/  IMAD.MOV.U32 R15, RZ, RZ, -0x1 ;  /* 0xffffffffff0f7424 */ /* 0x000fe200078e00ff */
[----:B------:R-:W-:-:S11]  /*75810*/  PLOP3.LUT P0, PT, PT, PT, PT, 0x8, 0x80 ;  /* 0x000000000080781c */ /* 0x000fd60003f0e170 */
[----:B------:R0:W-:Y:S02]  /*75820*/  ST.E desc[UR4][R28.64], R11 ;  /* 0x0000000b1c007985 */ /* 0x0001e4000c101904 */
.L_x_2225:
[----:B------:R-:W-:Y:S05]  /*75830*/  BSYNC B2 ;  /* 0x0000000000027941 */ /* 0x000fea0003800000 */
.L_x_2223:
        /* <DEDUP_REMOVED lines=39> */
.L_x_2227:
[----:B------:R-:W-:Y:S05]  /*75ab0*/  BSYNC B2 ;  /* 0x0000000000027941 */ /* 0x000fea0003800000 */
.L_x_2226:
[----:B------:R-:W-:Y:S02]  /*75ac0*/  R2UR UR4, R36 ;  /* 0x00000000240472ca */ /* 0x000fe400000e0000 */
[----:B------:R-:W-:-:S13]  /*75ad0*/  R2UR UR5, R37 ;  /* 0x00000000250572ca */ /* 0x000fda00000e0000 */
[----:B------:R3:W-:Y:S01]  /*75ae0*/  ST.E desc[UR4][R28.64], R13 ;  /* 0x0000000d1c007985 */ /* 0x0007e2000c101904 */
[----:B------:R-:W-:Y:S05]  /*75af0*/  BRA `(.L_x_2216) ;  /* 0x0000000000147947 */ /* 0x000fea0003800000 */
.L_x_2217:
[----:B------:R-:W-:Y:S02]  /*75b00*/  R2UR UR4, R36 ;  /* 0x00000000240472ca */ /* 0x000fe400000e0000 */
[----:B------:R-:W-:Y:S02]  /*75b10*/  R2UR UR5, R37 ;  /* 0x00000000250572ca */ /* 0x000fe400000e0000 */
[----:B------:R-:W-:-:S05]  /*75b20*/  LEA R8, P0, R16, R12, 0x2 ;  /* 0x0000000c10087211 */ /* 0x000fca00078010ff */
[----:B------:R-:W-:-:S06]  /*75b30*/  IMAD.X R9, RZ, RZ, R13, P0 ;  /* 0x000000ffff097224 */ /* 0x000fcc00000e060d */
[----:B------:R0:W-:Y:S02]  /*75b40*/  ST.E desc[UR4][R8.64+0x20], RZ ;  /* 0x000020ff08007985 */ /* 0x0001e4000c101904 */
.L_x_2216:
[----:B------:R-:W-:Y:S05]  /*75b50*/  BSYNC B1 ;  /* 0x0000000000017941 */ /* 0x000fea0003800000 */
.L_x_2186:
[----:B------:R-:W-:-:S13]  /*75b60*/  ISETP.GE.AND P0, PT, R6, 0x1, PT ;  /* 0x000000010600780c */ /* 0x000fda0003f06270 */
[----:B------:R-:W-:Y:S05]  /*75b70*/  @!P0 BREAK B3 ;  /* 0x0000000000038942 */ /* 0x000fea0003800000 */
[----:B------:R-:W-:Y:S05]  /*75b80*/  @!P0 BRA `(.L_x_2187) ;  /* 0x0000001400048947 */ /* 0x000fea0003800000 */
[----:B------:R-:W-:Y:S05]  /*75b90*/  BSYNC B3 ;  /* 0x0000000000037941 */ /* 0x000fea0003800000 */
.L_x_2185:
[----:B------:R-:W-:Y:S02]  /*75ba0*/  IMAD.MOV R0, RZ, RZ, -R6 ;  /* 0x000000ffff007224 */ /* 0x000fe400078e0a06 */
[----:B------:R-:W-:Y:S02]  /*75bb0*/  IMAD.MOV.U32 R16, RZ, RZ, RZ ;  /* 0x000000ffff107224 */ /* 0x000fe400078e00ff */
[----:B------:R-:W-:-:S07]  /*75bc0*/  IMAD.MOV.U32 R18, RZ, RZ, RZ ;  /* 0x000000ffff127224 */ /* 0x000fce00078e00ff */
.L_x_2252:
        /* <DEDUP_REMOVED lines=35> */
.L_x_2235:
[----:B------:R-:W0:Y:S02]  /*75e00*/  LDS.64 R12, [R33+0x8] ;  /* 0x00000800210c7984 */ /* 0x000e240000000a00 */
[----:B0-----:R-:W-:-:S05]  /*75e10*/  IADD3 R14, P0, PT, R12, 0x30, RZ ;  /* 0x000000300c0e7810 */ /* 0x001fca0007f1e0ff */
[----:B------:R-:W-:-:S07]  /*75e20*/  IMAD.X R15, RZ, RZ, R13, P0 ;  /* 0x000000ffff0f7224 */ /* 0x000fce00000e060d */
[----:B------:R-:W0:Y:S02]  /*75e30*/  ATOMS.CAST.SPIN.64 P0, [R33+0x8], R12, R14 ;  /* 0x0000080c2100758d */ /* 0x000e24000180040e */
[----:B0-----:R-:W-:Y:S05]  /*75e40*/  @!P0 BRA `(.L_x_2235) ;  /* 0xfffffffc00ec8947 */ /* 0x001fea000383ffff */
[----:B------:R-:W-:Y:S05]  /*75e50*/  BSYNC B3 ;  /* 0x0000000000037941 */ /* 0x000fea0003800000 */
.L_x_2234:
[----:B------:R-:W-:Y:S02]  /*75e60*/  IMAD.MOV.U32 R14, RZ, RZ, R12 ;  /* 0x000000ffff0e7224 */ /* 0x000fe400078e000c */
[----:B------:R-:W-:Y:S01]  /*75e70*/  IMAD.MOV.U32 R15, RZ, RZ, R13 ;  /* 0x000000ffff0f7224 */ /* 0x000fe200078e000d */
[----:B------:R-:W-:Y:S06]  /*75e80*/  BRA `(.L_x_2232) ;  /* 0x0000000000187947 */ /* 0x000fec0003800000 */
.L_x_2233:
[----:B------:R-:W-:Y:S02]  /*75e90*/  R2UR UR4, R36 ;  /* 0x00000000240472ca */ /* 0x000fe400000e0000 */
[----:B------:R-:W-:-:S13]  /*75ea0*/  R2UR UR5, R37 ;  /* 0x00000000250572ca */ /* 0x000fda00000e0000 */
[----:B------:R-:W2:Y:S02]  /*75eb0*/  LD.E.64 R14, desc[UR4][R30.64+0x8] ;  /* 0x000008041e0e7980 */ /* 0x000ea4000c101b00 */
[----:B--2---:R-:W-:-:S05]  /*75ec0*/  IADD3 R12, P0, PT, R14, 0x30, RZ ;  /* 0x000000300e0c7810 */ /* 0x004fca0007f1e0ff */
[----:B------:R-:W-:-:S05]  /*75ed0*/  IMAD.X R13, RZ, RZ, R15, P0 ;  /* 0x000000ffff0d7224 */ /* 0x000fca00000e060f */
[----:B------:R0:W-:Y:S03]  /*75ee0*/  ST.E.64 desc[UR4][R30.64+0x8], R12 ;  /* 0x0000080c1e007985 */ /* 0x0001e6000c101b04 */
.L_x_2232:
[----:B------:R-:W-:Y:S05]  /*75ef0*/  BSYNC B2 ;  /* 0x0000000000027941 */ /* 0x000fea0003800000 */
.L_x_2231:
        /* <DEDUP_REMOVED lines=54> */
.L_x_2237:
[----:B------:R-:W-:Y:S05]  /*76260*/  BSYNC B2 ;  /* 0x0000000000027941 */ /* 0x000fea0003800000 */
.L_x_2236:
        /* <DEDUP_REMOVED lines=40> */
.L_x_2239:
[----:B------:R-:W-:Y:S05]  /*764f0*/  BSYNC B2 ;  /* 0x0000000000027941 */ /* 0x000fea0003800000 */
.L_x_2238:
[----:B------:R-:W-:Y:S02]  /*76500*/  R2UR UR4, R36 ;  /* 0x00000000240472ca */ /* 0x000fe400000e0000 */
[----:B------:R-:W-:Y:S02]  /*76510*/  R2UR UR5, R37 ;  /* 0x00000000250572ca */ /* 0x000fe400000e0000 */
[----:B------:R-:W-:-:S11]  /*76520*/  PRMT R15, RZ, 0x7610, R15 ;  /* 0x00007610ff0f7816 */ /* 0x000fd6000000000f */
[----:B------:R4:W-:Y:S01]  /*76530*/  ST.E desc[UR4][R28.64], R13 ;  /* 0x0000000d1c007985 */ /* 0x0009e2000c101904 */
[----:B------:R-:W-:Y:S05]  /*76540*/  BRA `(.L_x_2229) ;  /* 0x0000000000147947 */ /* 0x000fea0003800000 */
.L_x_2230:
[----:B------:R-:W-:Y:S02]  /*76550*/  R2UR UR4, R36 ;  /* 0x00000000240472ca */ /* 0x000fe400000e0000 */
[----:B------:R-:W-:Y:S02]  /*76560*/  R2UR UR5, R37 ;  /* 0x00000000250572ca */ /* 0x000fe400000e0000 */
[----:B------:R-:W-:-:S05]  /*76570*/  IADD3 R8, P0, PT, R12, R16, RZ ;  /* 0x000000100c087210 */ /* 0x000fca0007f1e0ff */
[----:B------:R-:W-:-:S06]  /*76580*/  IMAD.X R9, RZ, RZ, R13, P0 ;  /* 0x000000ffff097224 */ /* 0x000fcc00000e060d */
[----:B------:R0:W5:Y:S02]  /*76590*/  LD.E.U8 R15, desc[UR4][R8.64+0x20] ;  /* 0x00002004080f7980 */ /* 0x000164000c101100 */
.L_x_2229:
[----:B------:R-:W-:Y:S05]  /*765a0*/  BSYNC B1 ;  /* 0x0000000000017941 */ /* 0x000fea0003800000 */
.L_x_2228:
        /* <DEDUP_REMOVED lines=31> */
.L_x_2247:
[----:B------:R-:W0:Y:S02]  /*767a0*/  LDS.64 R12, [R33+0x8] ;  /* 0x00000800210c7984 */ /* 0x000e240000000a00 */
[----:B0-----:R-:W-:-:S05]  /*767b0*/  IADD3 R14, P0, PT, R12, 0x30, RZ ;  /* 0x000000300c0e7810 */ /* 0x001fca0007f1e0ff */
[----:B------:R-:W-:-:S07]  /*767c0*/  IMAD.X R15, RZ, RZ, R13, P0 ;  /* 0x000000ffff0f7224 */ /* 0x000fce00000e060d */
[----:B------:R-:W0:Y:S02]  /*767d0*/  ATOMS.CAST.SPIN.64 P0, [R33+0x8], R12, R14 ;  /* 0x0000080c2100758d */ /* 0x000e24000180040e */
[----:B0-----:R-:W-:Y:S05]  /*767e0*/  @!P0 BRA `(.L_x_2247) ;  /* 0xfffffffc00ec8947 */ /* 0x001fea000383ffff */
[----:B------:R-:W-:Y:S05]  /*767f0*/  BSYNC B3 ;  /* 0x0000000000037941 */ /* 0x000fea0003800000 */
.L_x_2246:
[----:B------:R-:W-:Y:S02]  /*76800*/  IMAD.MOV.U32 R14, RZ, RZ, R12 ;  /* 0x000000ffff0e7224 */ /* 0x000fe400078e000c */
[----:B------:R-:W-:Y:S01]  /*76810*/  IMAD.MOV.U32 R15, RZ, RZ, R13 ;  /* 0x000000ffff0f7224 */ /* 0x000fe200078e000d */
[----:B------:R-:W-:Y:S06]  /*76820*/  BRA `(.L_x_2244) ;  /* 0x0000000000187947 */ /* 0x000fec0003800000 */
.L_x_2245:
[----:B------:R-:W-:Y:S02]  /*76830*/  R2UR UR4, R36 ;  /* 0x00000000240472ca */ /* 0x000fe400000e0000 */
[----:B------:R-:W-:-:S13]  /*76840*/  R2UR UR5, R37 ;  /* 0x00000000250572ca */ /* 0x000fda00000e0000 */
[----:B------:R-:W2:Y:S02]  /*76850*/  LD.E.64 R14, desc[UR4][R30.64+0x8] ;  /* 0x000008041e0e7980 */ /* 0x000ea4000c101b00 */
[----:B--2---:R-:W-:-:S05]  /*76860*/  IADD3 R12, P0, PT, R14, 0x30, RZ ;  /* 0x000000300e0c7810 */ /* 0x004fca0007f1e0ff */
[----:B------:R-:W-:-:S05]  /*76870*/  IMAD.X R13, RZ, RZ, R15, P0 ;  /* 0x000000ffff0d7224 */ /* 0x000fca00000e060f */
[----:B------:R0:W-:Y:S03]  /*76880*/  ST.E.64 desc[UR4][R30.64+0x8], R12 ;  /* 0x0000080c1e007985 */ /* 0x0001e6000c101b04 */
.L_x_2244:
[----:B------:R-:W-:Y:S05]  /*76890*/  BSYNC B2 ;  /* 0x0000000000027941 */ /* 0x000fea0003800000 */
.L_x_2243:
        /* <DEDUP_REMOVED lines=54> */
.L_x_2249:
[----:B------:R-:W-:Y:S05]  /*76c00*/  BSYNC B2 ;  /* 0x0000000000027941 */ /* 0x000fea0003800000 */
.L_x_2248:
        /* <DEDUP_REMOVED lines=40> */
.L_x_2251:
[----:B------:R-:W-:Y:S05]  /*76e90*/  BSYNC B2 ;  /* 0x0000000000027941 */ /* 0x000fea0003800000 */
.L_x_2250:
[----:B------:R-:W-:Y:S02]  /*76ea0*/  R2UR UR4, R36 ;  /* 0x00000000240472ca */ /* 0x000fe400000e0000 */
[----:B------:R-:W-:-:S13]  /*76eb0*/  R2UR UR5, R37 ;  /* 0x00000000250572ca */ /* 0x000fda00000e0000 */
[----:B------:R2:W-:Y:S01]  /*76ec0*/  ST.E desc[UR4][R28.64], R13 ;  /* 0x0000000d1c007985 */ /* 0x0005e2000c101904 */
[----:B------:R-:W-:Y:S05]  /*76ed0*/  BRA `(.L_x_2241) ;  /* 0x0000000000207947 */ /* 0x000fea0003800000 */
.L_x_2242:
        /* <DEDUP_REMOVED lines=8> */
.L_x_2241:
[----:B------:R-:W-:Y:S05]  /*76f60*/  BSYNC B1 ;  /* 0x0000000000017941 */ /* 0x000fea0003800000 */
.L_x_2240:
[----:B------:R-:W-:Y:S02]  /*76f70*/  VIADD R18, R18, 0x1 ;  /* 0x0000000112127836 */ /* 0x000fe40000000000 */
[----:B------:R-:W-:Y:S01]  /*76f80*/  VIADD R16, R16, 0x4 ;  /* 0x0000000410107836 */ /* 0x000fe20000000000 */
[----:B------:R-:W-:Y:S06]  /*76f90*/  @P2 BRA `(.L_x_2252) ;  /* 0xffffffec000c2947 */ /* 0x000fec000383ffff */
.L_x_2187:
[----:B------:R-:W-:Y:S05]  /*76fa0*/  BSYNC B4 ;  /* 0x0000000000047941 */ /* 0x000fea0003800000 */
.L_x_2184:
        /* <DEDUP_REMOVED lines=15> */
.L_x_2178:
[----:B------:R-:W-:Y:S05]  /*770a0*/  BSYNC B0 ;  /* 0x0000000000007941 */ /* 0x000fea0003800000 */
.L_x_2177:
[----:B------:R-:W-:Y:S02]  /*770b0*/  ISETP.NE.AND P0, PT, R2, -0x1, PT ;  /* 0xffffffff0200780c */ /* 0x000fe40003f05270 */
[----:B------:R-:W-:-:S11]  /*770c0*/  ISETP.NE.AND P1, PT, R5, -0x1, PT ;  /* 0xffffffff0500780c */ /* 0x000fd60003f25270 */
[C---:B------:R-:W-:Y:S01]  /*770d0*/  @!P0 R2UR UR4, R36.reuse ;  /* 0x00000000240482ca */ /* 0x040fe200000e0000 */
[----:B------:R-:W-:Y:S01]  /*770e0*/  @!P0 IMAD.MOV.U32 R11, RZ, RZ, 0x5368 ;  /* 0x00005368ff0b8424 */ /* 0x000fe200078e00ff */
[C---:B------:R-:W-:Y:S01]  /*770f0*/  @!P0 R2UR UR5, R37.reuse ;  /* 0x00000000250582ca */ /* 0x040fe200000e0000 */
[----:B------:R-:W-:Y:S01]  /*77100*/  @!P0 IMAD.MOV.U32 R27, RZ, RZ, RZ ;  /* 0x000000ffff1b8224 */ /* 0x000fe200078e00ff */
[C---:B------:R-:W-:Y:S01]  /*77110*/  @P0 R2UR UR6, R36.reuse ;  /* 0x00000000240602ca */ /* 0x040fe200000e0000 */
[----:B-1----:R-:W-:Y:S01]  /*77120*/  @!P1 IMAD.MOV.U32 R13, RZ, RZ, 0x5368 ;  /* 0x00005368ff0d9424 */ /* 0x002fe200078e00ff */
[C---:B------:R-:W-:Y:S02]  /*77130*/  @P0 R2UR UR7, R37.reuse ;  /* 0x00000000250702ca */ /* 0x040fe400000e0000 */
[----:B------:R-:W-:Y:S02]  /*77140*/  @!P1 R2UR UR8, R36 ;  /* 0x00000000240892ca */ /* 0x000fe400000e0000 */
[----:B------:R-:W-:-:S05]  /*77150*/  @!P1 R2UR UR9, R37 ;  /* 0x00000000250992ca */ /* 0x000fca00000e0000 */
[----:B------:R-:W-:Y:S01]  /*77160*/  @!P0 ST.E desc[UR4][R28.64], R11 ;  /* 0x0000000b1c008985 */ /* 0x000fe2000c101904 */
[----:B------:R-:W-:Y:S02]  /*77170*/  @P0 R2UR UR4, R36 ;  /* 0x00000000240402ca */ /* 0x000fe400000e0000 */
[----:B------:R-:W-:Y:S01]  /*77180*/  @P0 R2UR UR5, R37 ;  /* 0x00000000250502ca */ /* 0x000fe200000e0000 */
[----:B------:R-:W0:Y:S02]  /*77190*/  @P0 LDS.64 R6, [R0] ;  /* 0x0000000000060984 */ /* 0x000e240000000a00 */
        /* <DEDUP_REMOVED lines=42> */
.L_x_2257:
[----:B------:R-:W0:Y:S02]  /*77440*/  LDS.64 R8, [R7+0x8] ;  /* 0x0000080007087984 */ /* 0x000e240000000a00 */
[----:B0-----:R-:W-:-:S05]  /*77450*/  IADD3 R10, P0, PT, R12, R8, RZ ;  /* 0x000000080c0a7210 */ /* 0x001fca0007f1e0ff */
[----:B------:R-:W-:-:S07]  /*77460*/  IMAD.X R11, R13, 0x1, R9, P0 ;  /* 0x000000010d0b7824 */ /* 0x000fce00000e0609 */
[----:B------:R-:W0:Y:S02]  /*77470*/  ATOMS.CAST.SPIN.64 P0, [R7+0x8], R8, R10 ;  /* 0x000008080700758d */ /* 0x000e24000180040a */
[----:B0-----:R-:W-:Y:S05]  /*77480*/  @!P0 BRA `(.L_x_2257) ;  /* 0xfffffffc00ec8947 */ /* 0x001fea000383ffff */
[----:B------:R-:W-:Y:S05]  /*77490*/  BSYNC B1 ;  /* 0x0000000000017941 */ /* 0x000fea0003800000 */
.L_x_2256:
[----:B------:R-:W-:Y:S02]  /*774a0*/  IMAD.MOV.U32 R34, RZ, RZ, R8 ;  /* 0x000000ffff227224 */ /* 0x000fe400078e0008 */
[----:B------:R-:W-:Y:S01]  /*774b0*/  IMAD.MOV.U32 R35, RZ, RZ, R9 ;  /* 0x000000ffff237224 */ /* 0x000fe200078e0009 */
[----:B------:R-:W-:Y:S06]  /*774c0*/  BRA `(.L_x_2254) ;  /* 0x0000000000187947 */ /* 0x000fec0003800000 */
.L_x_2255:
[----:B------:R-:W-:Y:S02]  /*774d0*/  R2UR UR4, R36 ;  /* 0x00000000240472ca */ /* 0x000fe400000e0000 */
[----:B------:R-:W-:-:S13]  /*774e0*/  R2UR UR5, R37 ;  /* 0x00000000250572ca */ /* 0x000fda00000e0000 */
[----:B------:R-:W2:Y:S02]  /*774f0*/  LD.E.64 R34, desc[UR4][R30.64+0x8] ;  /* 0x000008041e227980 */ /* 0x000ea4000c101b00 */
[----:B--2---:R-:W-:-:S05]  /*77500*/  IADD3 R8, P0, PT, R12, R34, RZ ;  /* 0x000000220c087210 */ /* 0x004fca0007f1e0ff */
[----:B------:R-:W-:-:S05]  /*77510*/  IMAD.X R9, R13, 0x1, R35, P0 ;  /* 0x000000010d097824 */ /* 0x000fca00000e0623 */
[----:B------:R0:W-:Y:S03]  /*77520*/  ST.E.64 desc[UR4][R30.64+0x8], R8 ;  /* 0x000008081e007985 */ /* 0x0001e6000c101b04 */
.L_x_2254:
[----:B------:R-:W-:Y:S05]  /*77530*/  BSYNC B0 ;  /* 0x0000000000007941 */ /* 0x000fea0003800000 */
.L_x_2253:
        /* <DEDUP_REMOVED lines=46> */
.L_x_2287:
        /* <DEDUP_REMOVED lines=29> */
.L_x_2268:
[----:B------:R-:W0:Y:S02]  /*779f0*/  LDS.64 R12, [R35+0x8] ;  /* 0x00000800230c7984 */ /* 0x000e240000000a00 */
[----:B0-----:R-:W-:-:S05]  /*77a00*/  IADD3 R14, P0, PT, R12, 0x30, RZ ;  /* 0x000000300c0e7810 */ /* 0x001fca0007f1e0ff */
[----:B------:R-:W-:-:S07]  /*77a10*/  IMAD.X R15, RZ, RZ, R13, P0 ;  /* 0x000000ffff0f7224 */ /* 0x000fce00000e060d */
[----:B------:R-:W0:Y:S02]  /*77a20*/  ATOMS.CAST.SPIN.64 P0, [R35+0x8], R12, R14 ;  /* 0x0000080c2300758d */ /* 0x000e24000180040e */
[----:B0-----:R-:W-:Y:S05]  /*77a30*/  @!P0 BRA `(.L_x_2268) ;  /* 0xfffffffc00ec8947 */ /* 0x001fea000383ffff */
[----:B------:R-:W-:Y:S05]  /*77a40*/  BSYNC B4 ;  /* 0x0000000000047941 */ /* 0x000fea0003800000 */
.L_x_2267:
[----:B------:R-:W-:Y:S02]  /*77a50*/  IMAD.MOV.U32 R14, RZ, RZ, R12 ;  /* 0x000000ffff0e7224 */ /* 0x000fe400078e000c */
[----:B------:R-:W-:Y:S01]  /*77a60*/  IMAD.MOV.U32 R15, RZ, RZ, R13 ;  /* 0x000000ffff0f7224 */ /* 0x000fe200078e000d */
[----:B------:R-:W-:Y:S06]  /*77a70*/  BRA `(.L_x_2265) ;  /* 0x0000000000187947 */ /* 0x000fec0003800000 */
.L_x_2266:
[----:B------:R-:W-:Y:S02]  /*77a80*/  R2UR UR4, R36 ;  /* 0x00000000240472ca */ /* 0x000fe400000e0000 */
[----:B------:R-:W-:-:S13]  /*77a90*/  R2UR UR5, R37 ;  /* 0x00000000250572ca */ /* 0x000fda00000e0000 */
[----:B------:R-:W2:Y:S02]  /*77aa0*/  LD.E.64 R14, desc[UR4][R30.64+0x8] ;  /* 0x000008041e0e7980 */ /* 0x000ea4000c101b00 */
[----:B--2---:R-:W-:-:S05]  /*77ab0*/  IADD3 R12, P0, PT, R14, 0x30, RZ ;  /* 0x000000300e0c7810 */ /* 0x004fca0007f1e0ff */
[----:B------:R-:W-:-:S05]  /*77ac0*/  IMAD.X R13, RZ, RZ, R15, P0 ;  /* 0x000000ffff0d7224 */ /* 0x000fca00000e060f */
[----:B------:R0:W-:Y:S03]  /*77ad0*/  ST.E.64 desc[UR4][R30.64+0x8], R12 ;  /* 0x0000080c1e007985 */ /* 0x0001e6000c101b04 */
.L_x_2265:
[----:B------:R-:W-:Y:S05]  /*77ae0*/  BSYNC B3 ;  /* 0x0000000000037941 */ /* 0x000fea0003800000 */
.L_x_2264:
        /* <DEDUP_REMOVED lines=54> */
.L_x_2270:
[----:B------:R-:W-:Y:S05]  /*77e50*/  BSYNC B3 ;  /* 0x0000000000037941 */ /* 0x000fea0003800000 */
.L_x_2269:
        /* <DEDUP_REMOVED lines=40> */
.L_x_2272:
[----:B------:R-:W-:Y:S05]  /*780e0*/  BSYNC B3 ;  /* 0x0000000000037941 */ /* 0x000fea0003800000 */
.L_x_2271:
[----:B------:R-:W-:Y:S02]  /*780f0*/  R2UR UR4, R36 ;  /* 0x00000000240472ca */ /* 0x000fe400000e0000 */
[----:B------:R-:W-:-:S13]  /*78100*/  R2UR UR5, R37 ;  /* 0x00000000250572ca */ /* 0x000fda00000e0000 */
[----:B------:R2:W-:Y:S01]  /*78110*/  ST.E desc[UR4][R28.64], R13 ;  /* 0x0000000d1c007985 */ /* 0x0005e2000c101904 */
[----:B------:R-:W-:Y:S05]  /*78120*/  BRA `(.L_x_2273) ;  /* 0x0000000000147947 */ /* 0x000fea0003800000 */
.L_x_2263:
[----:B------:R-:W-:Y:S02]  /*78130*/  R2UR UR4, R36 ;  /* 0x00000000240472ca */ /* 0x000fe400000e0000 */
[----:B------:R-:W-:Y:S02]  /*78140*/  R2UR UR5, R37 ;  /* 0x00000000250572ca */ /* 0x000fe400000e0000 */
[----:B------:R-:W-:-:S05]  /*78150*/  IADD3 R8, P0, PT, R12, R18, RZ ;  /* 0x000000120c087210 */ /* 0x000fca0007f1e0ff */
[----:B------:R-:W-:-:S06]  /*78160*/  IMAD.X R9, RZ, RZ, R13, P0 ;  /* 0x000000ffff097224 */ /* 0x000fcc00000e060d */
[----:B------:R0:W-:Y:S02]  /*78170*/  ST.E desc[UR4][R8.64+0x20], RZ ;  /* 0x000020ff08007985 */ /* 0x0001e4000c101904 */
.L_x_2273:
[----:B------:R-:W-:Y:S05]  /*78180*/  BSYNC B2 ;  /* 0x0000000000027941 */ /* 0x000fea0003800000 */
.L_x_2262:
        /* <DEDUP_REMOVED lines=26> */
.L_x_2280:
[----:B------:R-:W0:Y:S02]  /*78330*/  LDS.64 R12, [R35+0x8] ;  /* 0x00000800230c7984 */ /* 0x000e240000000a00 */
[----:B0-----:R-:W-:-:S05]  /*78340*/  IADD3 R14, P0, PT, R12, 0x30, RZ ;  /* 0x000000300c0e7810 */ /* 0x001fca0007f1e0ff */
[----:B------:R-:W-:-:S07]  /*78350*/  IMAD.X R15, RZ, RZ, R13, P0 ;  /* 0x000000ffff0f7224 */ /* 0x000fce00000e060d */
[----:B------:R-:W0:Y:S02]  /*78360*/  ATOMS.CAST.SPIN.64 P0, [R35+0x8], R12, R14 ;  /* 0x0000080c2300758d */ /* 0x000e24000180040e */
[----:B0-----:R-:W-:Y:S05]  /*78370*/  @!P0 BRA `(.L_x_2280) ;  /* 0xfffffffc00ec8947 */ /* 0x001fea000383ffff */
[----:B------:R-:W-:Y:S05]  /*78380*/  BSYNC B4 ;  /* 0x0000000000047941 */ /* 0x000fea0003800000 */
.L_x_2279:
[----:B------:R-:W-:Y:S02]  /*78390*/  IMAD.MOV.U32 R14, RZ, RZ, R12 ;  /* 0x000000ffff0e7224 */ /* 0x000fe400078e000c */
[----:B------:R-:W-:Y:S01]  /*783a0*/  IMAD.MOV.U32 R15, RZ, RZ, R13 ;  /* 0x000000ffff0f7224 */ /* 0x000fe200078e000d */
[----:B------:R-:W-:Y:S06]  /*783b0*/  BRA `(.L_x_2277) ;  /* 0x0000000000187947 */ /* 0x000fec0003800000 */
.L_x_2278:
[----:B------:R-:W-:Y:S02]  /*783c0*/  R2UR UR4, R36 ;  /* 0x00000000240472ca */ /* 0x000fe400000e0000 */
[----:B------:R-:W-:-:S13]  /*783d0*/  R2UR UR5, R37 ;  /* 0x00000000250572ca */ /* 0x000fda00000e0000 */
[----:B------:R-:W2:Y:S02]  /*783e0*/  LD.E.64 R14, desc[UR4][R30.64+0x8] ;  /* 0x000008041e0e7980 */ /* 0x000ea4000c101b00 */
[----:B--2---:R-:W-:-:S05]  /*783f0*/  IADD3 R12, P0, PT, R14, 0x30, RZ ;  /* 0x000000300e0c7810 */ /* 0x004fca0007f1e0ff */
[----:B------:R-:W-:-:S05]  /*78400*/  IMAD.X R13, RZ, RZ, R15, P0 ;  /* 0x000000ffff0d7224 */ /* 0x000fca00000e060f */
[----:B------:R0:W-:Y:S03]  /*78410*/  ST.E.64 desc[UR4][R30.64+0x8], R12 ;  /* 0x0000080c1e007985 */ /* 0x0001e6000c101b04 */
.L_x_2277:
[----:B------:R-:W-:Y:S05]  /*78420*/  BSYNC B3 ;  /* 0x0000000000037941 */ /* 0x000fea0003800000 */
.L_x_2276:
        /* <DEDUP_REMOVED lines=51> */
.L_x_2282:
[----:B------:R-:W-:Y:S01]  /*78760*/  R2UR UR4, R36 ;  /* 0x00000000240472ca */ /* 0x000fe200000e0000 */
[----:B------:R-:W-:Y:S01]  /*78770*/  IMAD.MOV.U32 R11, RZ, RZ, 0x5272 ;  /* 0x00005272ff0b7424 */ /* 0x000fe200078e00ff */
[----:B------:R-:W-:Y:S01]  /*78780*/  R2UR UR5, R37 ;  /* 0x00000000250572ca */ /* 0x000fe200000e0000 */
[----:B------:R-:W-:Y:S01]  /*78790*/  IMAD.MOV.U32 R15, RZ, RZ, -0x1 ;  /* 0xffffffffff0f7424 */ /* 0x000fe200078e00ff */
[----:B------:R-:W-:-:S11]  /*787a0*/  PLOP3.LUT P0, PT, PT, PT, PT, 0x8, 0x80 ;  /* 0x000000000080781c */ /* 0x000fd60003f0e170 */
[----:B------:R0:W-:Y:S02]  /*787b0*/  ST.E desc[UR4][R28.64], R11 ;  /* 0x0000000b1c007985 */ /* 0x0001e4000c101904 */
.L_x_2283:
[----:B------:R-:W-:Y:S05]  /*787c0*/  BSYNC B3 ;  /* 0x0000000000037941 */ /* 0x000fea0003800000 */
.L_x_2281:
        /* <DEDUP_REMOVED lines=39> */
.L_x_2285:
[----:B------:R-:W-:Y:S05]  /*78a40*/  BSYNC B3 ;  /* 0x0000000000037941 */ /* 0x000fea0003800000 */
.L_x_2284:
[----:B------:R-:W-:Y:S02]  /*78a50*/  R2UR UR4, R36 ;  /* 0x00000000240472ca */ /* 0x000fe400000e0000 */
[----:B------:R-:W-:-:S13]  /*78a60*/  R2UR UR5, R37 ;  /* 0x00000000250572ca */ /* 0x000fda00000e0000 */
[----:B------:R2:W-:Y:S01]  /*78a70*/  ST.E desc[UR4][R28.64], R13 ;  /* 0x0000000d1c007985 */ /* 0x0005e2000c101904 */
[----:B------:R-:W-:Y:S05]  /*78a80*/  BRA `(.L_x_2286) ;  /* 0x0000000000187947 */ /* 0x000fea0003800000 */
.L_x_2275:
[----:B------:R-:W-:Y:S01]  /*78a90*/  VIADD R9, R18, 0x4 ;  /* 0x0000000412097836 */ /* 0x000fe20000000000 */
[----:B------:R-:W-:Y:S02]  /*78aa0*/  R2UR UR4, R36 ;  /* 0x00000000240472ca */ /* 0x000fe400000e0000 */
[----:B------:R-:W-:Y:S02]  /*78ab0*/  R2UR UR5, R37 ;  /* 0x00000000250572ca */ /* 0x000fe400000e0000 */
[----:B------:R-:W-:-:S05]  /*78ac0*/  IADD3 R8, P0, PT, R12, R9, RZ ;  /* 0x000000090c087210 */ /* 0x000fca0007f1e0ff */
[----:B------:R-:W-:-:S06]  /*78ad0*/  IMAD.X R9, RZ, RZ, R13, P0 ;  /* 0x000000ffff097224 */ /* 0x000fcc00000e060d */
[----:B------:R3:W-:Y:S02]  /*78ae0*/  ST.E desc[UR4][R8.64+0x20], RZ ;  /* 0x000020ff08007985 */ /* 0x0007e4000c101904 */
.L_x_2286:
[----:B------:R-:W-:Y:S05]  /*78af0*/  BSYNC B2 ;  /* 0x0000000000027941 */ /* 0x000fea0003800000 */
.L_x_2274:
[----:B------:R-:W-:Y:S02]  /*78b00*/  VIADD R32, R32, 0x2 ;  /* 0x0000000220207836 */ /* 0x000fe40000000000 */
[----:B------:R-:W-:Y:S01]  /*78b10*/  VIADD R18, R18, 0x8 ;  /* 0x0000000812127836 */ /* 0x000fe20000000000 */
[----:B------:R-:W-:Y:S06]  /*78b20*/  @P2 BRA `(.L_x_2287) ;  /* 0xffffffec003c2947 */ /* 0x000fec000383ffff */
.L_x_2261:
[----:B------:R-:W-:Y:S05]  /*78b30*/  BSYNC B0 ;  /* 0x0000000000007941 */ /* 0x000fea0003800000 */
.L_x_2260:
[----:B-1----:R-:W-:-:S04]  /*78b40*/  LOP3.LUT R6, R6, 0x1, RZ, 0xc0, !PT ;  /* 0x0000000106067812 */ /* 0x002fc800078ec0ff */
[----:B------:R-:W-:-:S13]  /*78b50*/  ISETP.NE.U32.AND P0, PT, R6, 0x1, PT ;  /* 0x000000010600780c */ /* 0x000fda0003f05070 */
[----:B------:R-:W-:Y:S05]  /*78b60*/  @P0 BRA `(.L_x_2259) ;  /* 0x0000000800400947 */ /* 0x000fea0003800000 */
[----:B0--3--:R-:W2:Y:S01]  /*78b70*/  LDS.128 R8, [R0] ;  /* 0x0000000000087984 */ /* 0x009ea20000000c00 */
        /* <DEDUP_REMOVED lines=20> */
.L_x_2293:
[----:B------:R-:W0:Y:S02]  /*78cc0*/  LDS.64 R12, [R33+0x8] ;  /* 0x00000800210c7984 */ /* 0x000e240000000a00 */
[----:B0-----:R-:W-:-:S05]  /*78cd0*/  IADD3 R14, P0, PT, R12, 0x30, RZ ;  /* 0x000000300c0e7810 */ /* 0x001fca0007f1e0ff */
[----:B------:R-:W-:-:S07]  /*78ce0*/  IMAD.X R15, RZ, RZ, R13, P0 ;  /* 0x000000ffff0f7224 */ /* 0x000fce00000e060d */
[----:B------:R-:W0:Y:S02]  /*78cf0*/  ATOMS.CAST.SPIN.64 P0, [R33+0x8], R12, R14 ;  /* 0x0000080c2100758d */ /* 0x000e24000180040e */
[----:B0-----:R-:W-:Y:S05]  /*78d00*/  @!P0 BRA `(.L_x_2293) ;  /* 0xfffffffc00ec8947 */ /* 0x001fea000383ffff */
[----:B------:R-:W-:Y:S05]  /*78d10*/  BSYNC B2 ;  /* 0x0000000000027941 */ /* 0x000fea0003800000 */
.L_x_2292:
[----:B------:R-:W-:Y:S02]  /*78d20*/  IMAD.MOV.U32 R14, RZ, RZ, R12 ;  /* 0x000000ffff0e7224 */ /* 0x000fe400078e000c */
[----:B------:R-:W-:Y:S01]  /*78d30*/  IMAD.MOV.U32 R15, RZ, RZ, R13 ;  /* 0x000000ffff0f7224 */ /* 0x000fe200078e000d */
[----:B------:R-:W-:Y:S06]  /*78d40*/  BRA `(.L_x_2290) ;  /* 0x0000000000187947 */ /* 0x000fec0003800000 */
.L_x_2291:
[----:B------:R-:W-:Y:S02]  /*78d50*/  R2UR UR4, R36 ;  /* 0x00000000240472ca */ /* 0x000fe400000e0000 */
[----:B------:R-:W-:-:S13]  /*78d60*/  R2UR UR5, R37 ;  /* 0x00000000250572ca */ /* 0x000fda00000e0000 */
[----:B------:R-:W2:Y:S02]  /*78d70*/  LD.E.64 R14, desc[UR4][R30.64+0x8] ;  /* 0x000008041e0e7980 */ /* 0x000ea4000c101b00 */
[----:B--2---:R-:W-:-:S05]  /*78d80*/  IADD3 R12, P0, PT, R14, 0x30, RZ ;  /* 0x000000300e0c7810 */ /* 0x004fca0007f1e0ff */
[----:B------:R-:W-:-:S05]  /*78d90*/  IMAD.X R13, RZ, RZ, R15, P0 ;  /* 0x000000ffff0d7224 */ /* 0x000fca00000e060f */
[----:B------:R0:W-:Y:S03]  /*78da0*/  ST.E.64 desc[UR4][R30.64+0x8], R12 ;  /* 0x0000080c1e007985 */ /* 0x0001e6000c101b04 */
.L_x_2290:
[----:B------:R-:W-:Y:S05]  /*78db0*/  BSYNC B0 ;  /* 0x0000000000007941 */ /* 0x000fea0003800000 */
.L_x_2289:
        /* <DEDUP_REMOVED lines=51> */
.L_x_2295:
[----:B------:R-:W-:Y:S01]  /*790f0*/  R2UR UR4, R36 ;  /* 0x00000000240472ca */ /* 0x000fe200000e0000 */
[----:B------:R-:W-:Y:S01]  /*79100*/  IMAD.MOV.U32 R11, RZ, RZ, 0x5272 ;  /* 0x00005272ff0b7424 */ /* 0x000fe200078e00ff */
[----:B------:R-:W-:Y:S01]  /*79110*/  R2UR UR5, R37 ;  /* 0x00000000250572ca */ /* 0x000fe200000e0000 */
[----:B------:R-:W-:Y:S01]  /*79120*/  IMAD.MOV.U32 R15, RZ, RZ, -0x1 ;  /* 0xffffffffff0f7424 */ /* 0x000fe200078e00ff */
[----:B------:R-:W-:-:S11]  /*79130*/  PLOP3.LUT P0, PT, PT, PT, PT, 0x8, 0x80 ;  /* 0x000000000080781c */ /* 0x000fd60003f0e170 */
[----:B------:R0:W-:Y:S02]  /*79140*/  ST.E desc[UR4][R28.64], R11 ;  /* 0x0000000b1c007985 */ /* 0x0001e4000c101904 */
.L_x_2296:
[----:B------:R-:W-:Y:S05]  /*79150*/  BSYNC B0 ;  /* 0x0000000000007941 */ /* 0x000fea0003800000 */
.L_x_2294:
        /* <DEDUP_REMOVED lines=39> */
.L_x_2298:
[----:B------:R-:W-:Y:S05]  /*793d0*/  BSYNC B0 ;  /* 0x0000000000007941 */ /* 0x000fea0003800000 */
.L_x_2297:
[----:B------:R-:W-:Y:S02]  /*793e0*/  R2UR UR4, R36 ;  /* 0x00000000240472ca */ /* 0x000fe400000e0000 */
[----:B------:R-:W-:-:S13]  /*793f0*/  R2UR UR5, R37 ;  /* 0x00000000250572ca */ /* 0x000fda00000e0000 */
[----:B------:R2:W-:Y:S01]  /*79400*/  ST.E desc[UR4][R28.64], R13 ;  /* 0x0000000d1c007985 */ /* 0x0005e2000c101904 */
[----:B------:R-:W-:Y:S05]  /*79410*/  BRA `(.L_x_2259) ;  /* 0x0000000000147947 */ /* 0x000fea0003800000 */
.L_x_2288:
[----:B------:R-:W-:Y:S02]  /*79420*/  R2UR UR4, R36 ;  /* 0x00000000240472ca */ /* 0x000fe400000e0000 */
[----:B------:R-:W-:Y:S02]  /*79430*/  R2UR UR5, R37 ;  /* 0x00000000250572ca */ /* 0x000fe400000e0000 */
[----:B------:R-:W-:-:S05]  /*79440*/  LEA R8, P0, R16, R12, 0x2 ;  /* 0x0000000c10087211 */ /* 0x000fca00078010ff */
[----:B------:R-:W-:-:S06]  /*79450*/  IMAD.X R9, RZ, RZ, R13, P0 ;  /* 0x000000ffff097224 */ /* 0x000fcc00000e060d */
[----:B------:R4:W-:Y:S02]  /*79460*/  ST.E desc[UR4][R8.64+0x20], RZ ;  /* 0x000020ff08007985 */ /* 0x0009e4000c101904 */
.L_x_2259:
[----:B------:R-:W-:Y:S05]  /*79470*/  BSYNC B1 ;  /* 0x0000000000017941 */ /* 0x000fea0003800000 */
.L_x_2258:
[----:B------:R-:W-:Y:S01]  /*79480*/  ISETP.GE.AND P0, PT, R2, 0x1, PT ;  /* 0x000000010200780c */ /* 0x000fe20003f06270 */
[----:B------:R-:W-:-:S12]  /*79490*/  BSSY B0, `(.L_x_2299) ;  /* 0x0000142000007945 */ /* 0x000fd80003800000 */
[----:B------:R-:W-:Y:S05]  /*794a0*/  @!P0 BRA `(.L_x_2300) ;  /* 0x0000001400008947 */ /* 0x000fea0003800000 */
[----:B------:R-:W-:Y:S02]  /*794b0*/  IMAD.MOV R0, RZ, RZ, -R2 ;  /* 0x000000ffff007224 */ /* 0x000fe400078e0a02 */
[----:B-1----:R-:W-:Y:S02]  /*794c0*/  IMAD.MOV.U32 R6, RZ, RZ, RZ ;  /* 0x000000ffff067224 */ /* 0x002fe400078e00ff */
[----:B------:R-:W-:-:S07]  /*794d0*/  IMAD.MOV.U32 R16, RZ, RZ, RZ ;  /* 0x000000ffff107224 */ /* 0x000fce00078e00ff */
.L_x_2325:
        /* <DEDUP_REMOVED lines=35> */
.L_x_2308:
[----:B------:R-:W0:Y:S02]  /*79710*/  LDS.64 R12, [R33+0x8] ;  /* 0x00000800210c7984 */ /* 0x000e240000000a00 */
[----:B0-----:R-:W-:-:S05]  /*79720*/  IADD3 R14, P0, PT, R12, 0x30, RZ ;  /* 0x000000300c0e7810 */ /* 0x001fca0007f1e0ff */
[----:B------:R-:W-:-:S07]  /*79730*/  IMAD.X R15, RZ, RZ, R13, P0 ;  /* 0x000000ffff0f7224 */ /* 0x000fce00000e060d */
[----:B------:R-:W0:Y:S02]  /*79740*/  ATOMS.CAST.SPIN.64 P0, [R33+0x8], R12, R14 ;  /* 0x0000080c2100758d */ /* 0x000e24000180040e */
[----:B0-----:R-:W-:Y:S05]  /*79750*/  @!P0 BRA `(.L_x_2308) ;  /* 0xfffffffc00ec8947 */ /* 0x001fea000383ffff */
[----:B------:R-:W-:Y:S05]  /*79760*/  BSYNC B3 ;  /* 0x0000000000037941 */ /* 0x000fea0003800000 */
.L_x_2307:
[----:B------:R-:W-:Y:S02]  /*79770*/  IMAD.MOV.U32 R14, RZ, RZ, R12 ;  /* 0x000000ffff0e7224 */ /* 0x000fe400078e000c */
[----:B------:R-:W-:Y:S01]  /*79780*/  IMAD.MOV.U32 R15, RZ, RZ, R13 ;  /* 0x000000ffff0f7224 */ /* 0x000fe200078e000d */
[----:B------:R-:W-:Y:S06]  /*79790*/  BRA `(.L_x_2305) ;  /* 0x0000000000187947 */ /* 0x000fec0003800000 */
.L_x_2306:
[----:B------:R-:W-:Y:S02]  /*797a0*/  R2UR UR4, R36 ;  /* 0x00000000240472ca */ /* 0x000fe400000e0000 */
[----:B------:R-:W-:-:S13]  /*797b0*/  R2UR UR5, R37 ;  /* 0x00000000250572ca */ /* 0x000fda00000e0000 */
[----:B------:R-:W2:Y:S02]  /*797c0*/  LD.E.64 R14, desc[UR4][R30.64+0x8] ;  /* 0x000008041e0e7980 */ /* 0x000ea4000c101b00 */
[----:B--2---:R-:W-:-:S05]  /*797d0*/  IADD3 R12, P0, PT, R14, 0x30, RZ ;  /* 0x000000300e0c7810 */ /* 0x004fca0007f1e0ff */
[----:B------:R-:W-:-:S05]  /*797e0*/  IMAD.X R13, RZ, RZ, R15, P0 ;  /* 0x000000ffff0d7224 */ /* 0x000fca00000e060f */
[----:B------:R0:W-:Y:S03]  /*797f0*/  ST.E.64 desc[UR4][R30.64+0x8], R12 ;  /* 0x0000080c1e007985 */ /* 0x0001e6000c101b04 */
.L_x_2305:
[----:B------:R-:W-:Y:S05]  /*79800*/  BSYNC B2 ;  /* 0x0000000000027941 */ /* 0x000fea0003800000 */
.L_x_2304:
        /* <DEDUP_REMOVED lines=54> */
.L_x_2310:
[----:B------:R-:W-:Y:S05]  /*79b70*/  BSYNC B2 ;  /* 0x0000000000027941 */ /* 0x000fea0003800000 */
.L_x_2309:
        /* <DEDUP_REMOVED lines=40> */
.L_x_2312:
[----:B------:R-:W-:Y:S05]  /*79e00*/  BSYNC B2 ;  /* 0x0000000000027941 */ /* 0x000fea0003800000 */
.L_x_2311:
[----:B------:R-:W-:Y:S02]  /*79e10*/  R2UR UR4, R36 ;  /* 0x00000000240472ca */ /* 0x000fe400000e0000 */
[----:B------:R-:W-:Y:S02]  /*79e20*/  R2UR UR5, R37 ;  /* 0x00000000250572ca */ /* 0x000fe400000e0000 */
[----:B------:R-:W-:-:S11]  /*79e30*/  PRMT R15, RZ, 0x7610, R15 ;  /* 0x00007610ff0f7816 */ /* 0x000fd6000000000f */
[----:B------:R3:W-:Y:S01]  /*79e40*/  ST.E desc[UR4][R28.64], R13 ;  /* 0x0000000d1c007985 */ /* 0x0007e2000c101904 */
[----:B------:R-:W-:Y:S05]  /*79e50*/  BRA `(.L_x_2302) ;  /* 0x0000000000147947 */ /* 0x000fea0003800000 */
.L_x_2303:
[----:B------:R-:W-:Y:S02]  /*79e60*/  R2UR UR4, R36 ;  /* 0x00000000240472ca */ /* 0x000fe400000e0000 */
[----:B------:R-:W-:Y:S02]  /*79e70*/  R2UR UR5, R37 ;  /* 0x00000000250572ca */ /* 0x000fe400000e0000 */
[----:B------:R-:W-:-:S05]  /*79e80*/  IADD3 R8, P0, PT, R12, R6, RZ ;  /* 0x000000060c087210 */ /* 0x000fca0007f1e0ff */
[----:B------:R-:W-:-:S06]  /*79e90*/  IMAD.X R9, RZ, RZ, R13, P0 ;  /* 0x000000ffff097224 */ /* 0x000fcc00000e060d */
[----:B------:R1:W5:Y:S02]  /*79ea0*/  LD.E.U8 R15, desc[UR4][R8.64+0x20] ;  /* 0x00002004080f7980 */ /* 0x000364000c101100 */
.L_x_2302:
[----:B------:R-:W-:Y:S05]  /*79eb0*/  BSYNC B1 ;  /* 0x0000000000017941 */ /* 0x000fea0003800000 */
.L_x_2301:
        /* <DEDUP_REMOVED lines=31> */
.L_x_2320:
[----:B------:R-:W0:Y:S02]  /*7a0b0*/  LDS.64 R12, [R33+0x8] ;  /* 0x00000800210c7984 */ /* 0x000e240000000a00 */
[----:B0-----:R-:W-:-:S05]  /*7a0c0*/  IADD3 R14, P0, PT, R12, 0x30, RZ ;  /* 0x000000300c0e7810 */ /* 0x001fca0007f1e0ff */
[----:B------:R-:W-:-:S07]  /*7a0d0*/  IMAD.X R15, RZ, RZ, R13, P0 ;  /* 0x000000ffff0f7224 */ /* 0x000fce00000e060d */
[----:B------:R-:W0:Y:S02]  /*7a0e0*/  ATOMS.CAST.SPIN.64 P0, [R33+0x8], R12, R14 ;  /* 0x0000080c2100758d */ /* 0x000e24000180040e */
[----:B0-----:R-:W-:Y:S05]  /*7a0f0*/  @!P0 BRA `(.L_x_2320) ;  /* 0xfffffffc00ec8947 */ /* 0x001fea000383ffff */
[----:B------:R-:W-:Y:S05]  /*7a100*/  BSYNC B3 ;  /* 0x0000000000037941 */ /* 0x000fea0003800000 */
.L_x_2319:
[----:B------:R-:W-:Y:S02]  /*7a110*/  IMAD.MOV.U32 R14, RZ, RZ, R12 ;  /* 0x000000ffff0e7224 */ /* 0x000fe400078e000c */
[----:B------:R-:W-:Y:S01]  /*7a120*/  IMAD.MOV.U32 R15, RZ, RZ, R13 ;  /* 0x000000ffff0f7224 */ /* 0x000fe200078e000d */
[----:B------:R-:W-:Y:S06]  /*7a130*/  BRA `(.L_x_2317) ;  /* 0x0000000000187947 */ /* 0x000fec0003800000 */
.L_x_2318:
[----:B------:R-:W-:Y:S02]  /*7a140*/  R2UR UR4, R36 ;  /* 0x00000000240472ca */ /* 0x000fe400000e0000 */
[----:B------:R-:W-:-:S13]  /*7a150*/  R2UR UR5, R37 ;  /* 0x00000000250572ca */ /* 0x000fda00000e0000 */
[----:B------:R-:W2:Y:S02]  /*7a160*/  LD.E.64 R14, desc[UR4][R30.64+0x8] ;  /* 0x000008041e0e7980 */ /* 0x000ea4000c101b00 */
[----:B--2---:R-:W-:-:S05]  /*7a170*/  IADD3 R12, P0, PT, R14, 0x30, RZ ;  /* 0x000000300e0c7810 */ /* 0x004fca0007f1e0ff */
[----:B------:R-:W-:-:S05]  /*7a180*/  IMAD.X R13, RZ, RZ, R15, P0 ;  /* 0x000000ffff0d7224 */ /* 0x000fca00000e060f */
[----:B------:R0:W-:Y:S03]  /*7a190*/  ST.E.64 desc[UR4][R30.64+0x8], R12 ;  /* 0x0000080c1e007985 */ /* 0x0001e6000c101b04 */
.L_x_2317:
[----:B------:R-:W-:Y:S05]  /*7a1a0*/  BSYNC B2 ;  /* 0x0000000000027941 */ /* 0x000fea0003800000 */
.L_x_2316:
        /* <DEDUP_REMOVED lines=54> */
.L_x_2322:
[----:B------:R-:W-:Y:S05]  /*7a510*/  BSYNC B2 ;  /* 0x0000000000027941 */ /* 0x000fea0003800000 */
.L_x_2321:
        /* <DEDUP_REMOVED lines=40> */
.L_x_2324:
[----:B------:R-:W-:Y:S05]  /*7a7a0*/  BSYNC B2 ;  /* 0x0000000000027941 */ /* 0x000fea0003800000 */
.L_x_2323:
[----:B------:R-:W-:Y:S02]  /*7a7b0*/  R2UR UR4, R36 ;  /* 0x00000000240472ca */ /* 0x000fe400000e0000 */
[----:B------:R-:W-:-:S13]  /*7a7c0*/  R2UR UR5, R37 ;  /* 0x00000000250572ca */ /* 0x000fda00000e0000 */
[----:B------:R4:W-:Y:S01]  /*7a7d0*/  ST.E desc[UR4][R28.64], R13 ;  /* 0x0000000d1c007985 */ /* 0x0009e2000c101904 */
[----:B------:R-:W-:Y:S05]  /*7a7e0*/  BRA `(.L_x_2314) ;  /* 0x0000000000207947 */ /* 0x000fea0003800000 */
.L_x_2315:
        /* <DEDUP_REMOVED lines=8> */
.L_x_2314:
[----:B------:R-:W-:Y:S05]  /*7a870*/  BSYNC B1 ;  /* 0x0000000000017941 */ /* 0x000fea0003800000 */
.L_x_2313:
[----:B------:R-:W-:Y:S02]  /*7a880*/  VIADD R16, R16, 0x1 ;  /* 0x0000000110107836 */ /* 0x000fe40000000000 */
[----:B------:R-:W-:Y:S01]  /*7a890*/  VIADD R6, R6, 0x4 ;  /* 0x0000000406067836 */ /* 0x000fe20000000000 */
[----:B------:R-:W-:Y:S06]  /*7a8a0*/  @P2 BRA `(.L_x_2325) ;  /* 0xffffffec000c2947 */ /* 0x000fec000383ffff */
.L_x_2300:
[----:B------:R-:W-:Y:S05]  /*7a8b0*/  BSYNC B0 ;  /* 0x0000000000007941 */ /* 0x000fea0003800000 */
.L_x_2299:
[----:B------:R-:W-:Y:S01]  /*7a8c0*/  ISETP.GE.AND P0, PT, R17, 0x1, PT ;  /* 0x000000011100780c */ /* 0x000fe20003f06270 */
[----:B------:R-:W-:-:S12]  /*7a8d0*/  BSSY B0, `(.L_x_2326) ;  /* 0x0000146000007945 */ /* 0x000fd80003800000 */
[----:B------:R-:W-:Y:S05]  /*7a8e0*/  @!P0 BRA `(.L_x_2327) ;  /* 0x0000001400108947 */ /* 0x000fea0003800000 */
[----:B------:R-:W-:Y:S02]  /*7a8f0*/  IMAD.MOV R17, RZ, RZ, -R17 ;  /* 0x000000ffff117224 */ /* 0x000fe400078e0a11 */
[----:B------:R-:W-:Y:S02]  /*7a900*/  IMAD.SHL.U32 R0, R2, 0x4, RZ ;  /* 0x0000000402007824 */ /* 0x000fe400078e00ff */
[----:B-1----:R-:W-:Y:S02]  /*7a910*/  IMAD.MOV.U32 R6, RZ, RZ, RZ ;  /* 0x000000ffff067224 */ /* 0x002fe400078e00ff */
[----:B------:R-:W-:-:S07]  /*7a920*/  IMAD.MOV.U32 R16, RZ, RZ, RZ ;  /* 0x000000ffff107224 */ /* 0x000fce00078e00ff */
.L_x_2352:
[----:B-----5:R-:W-:Y:S01]  /*7a930*/  ISETP.NE.AND P0, PT, R5, -0x1, PT ;  /* 0xffffffff0500780c */ /* 0x020fe20003f05270 */
[----:B------:R-:W-:Y:S05]  /*7a940*/  YIELD ;  /* 0x0000000000007946 */ /* 0x000fea0003800000 */
[----:B------:R-:W-:Y:S01]  /*7a950*/  VIADD R17, R17, 0x1 ;  /* 0x0000000111117836 */ /* 0x000fe20000000000 */
[----:B------:R-:W-:Y:S04]  /*7a960*/  BSSY B1, `(.L_x_2328) ;  /* 0x000009a000017945 */ /* 0x000fe80003800000 */
[----:B------:R-:W-:-:S02]  /*7a970*/  ISETP.NE.AND P2, PT, R17, RZ, PT ;  /* 0x000000ff1100720c */ /* 0x000fc40003f45270 */
[----:B------:R-:W-:Y:S01]  /*7a980*/  @!P0 R2UR UR4, R36 ;  /* 0x00000000240482ca */ /* 0x000fe200000e0000 */
[----:B0--34-:R-:W-:Y:S01]  /*7a990*/  @!P0 IMAD.MOV.U32 R9, RZ, RZ, 0x5368 ;  /* 0x00005368ff098424 */ /* 0x019fe200078e00ff */
        /* <DEDUP_REMOVED lines=28> */
.L_x_2335:
[----:B------:R-:W0:Y:S02]  /*7ab60*/  LDS.64 R12, [R27+0x8] ;  /* 0x000008001b0c7984 */ /* 0x000e240000000a00 */
[----:B0-----:R-:W-:-:S05]  /*7ab70*/  IADD3 R14, P0, PT, R12, 0x30, RZ ;  /* 0x000000300c0e7810 */ /* 0x001fca0007f1e0ff */
[----:B------:R-:W-:-:S07]  /*7ab80*/  IMAD.X R15, RZ, RZ, R13, P0 ;  /* 0x000000ffff0f7224 */ /* 0x000fce00000e060d */
[----:B------:R-:W0:Y:S02]  /*7ab90*/  ATOMS.CAST.SPIN.64 P0, [R27+0x8], R12, R14 ;  /* 0x0000080c1b00758d */ /* 0x000e24000180040e */
[----:B0-----:R-:W-:Y:S05]  /*7aba0*/  @!P0 BRA `(.L_x_2335) ;  /* 0xfffffffc00ec8947 */ /* 0x001fea000383ffff */
[----:B------:R-:W-:Y:S05]  /*7abb0*/  BSYNC B3 ;  /* 0x0000000000037941 */ /* 0x000fea0003800000 */
.L_x_2334:
[----:B------:R-:W-:Y:S02]  /*7abc0*/  IMAD.MOV.U32 R14, RZ, RZ, R12 ;  /* 0x000000ffff0e7224 */ /* 0x000fe400078e000c */
[----:B------:R-:W-:Y:S01]  /*7abd0*/  IMAD.MOV.U32 R15, RZ, RZ, R13 ;  /* 0x000000ffff0f7224 */ /* 0x000fe200078e000d */
[----:B------:R-:W-:Y:S06]  /*7abe0*/  BRA `(.L_x_2332) ;  /* 0x0000000000187947 */ /* 0x000fec0003800000 */
.L_x_2333:
[----:B------:R-:W-:Y:S02]  /*7abf0*/  R2UR UR4, R36 ;  /* 0x00000000240472ca */ /* 0x000fe400000e0000 */
[----:B------:R-:W-:-:S13]  /*7ac00*/  R2UR UR5, R37 ;  /* 0x00000000250572ca */ /* 0x000fda00000e0000 */
[----:B------:R-:W2:Y:S02]  /*7ac10*/  LD.E.64 R14, desc[UR4][R30.64+0x8] ;  /* 0x000008041e0e7980 */ /* 0x000ea4000c101b00 */
[----:B--2---:R-:W-:-:S05]  /*7ac20*/  IADD3 R12, P0, PT, R14, 0x30, RZ ;  /* 0x000000300e0c7810 */ /* 0x004fca0007f1e0ff */
[----:B------:R-:W-:-:S05]  /*7ac30*/  IMAD.X R13, RZ, RZ, R15, P0 ;  /* 0x000000ffff0d7224 */ /* 0x000fca00000e060f */
[----:B------:R0:W-:Y:S03]  /*7ac40*/  ST.E.64 desc[UR4][R30.64+0x8], R12 ;  /* 0x0000080c1e007985 */ /* 0x0001e6000c101b04 */
.L_x_2332:
[----:B------:R-:W-:Y:S05]  /*7ac50*/  BSYNC B2 ;  /* 0x0000000000027941 */ /* 0x000fea0003800000 */
.L_x_2331:
        /* <DEDUP_REMOVED lines=54> */
.L_x_2337:
[----:B------:R-:W-:Y:S05]  /*7afc0*/  BSYNC B2 ;  /* 0x0000000000027941 */ /* 0x000fea0003800000 */
.L_x_2336:
        /* <DEDUP_REMOVED lines=40> */
.L_x_2339:
[----:B------:R-:W-:Y:S05]  /*7b250*/  BSYNC B2 ;  /* 0x0000000000027941 */ /* 0x000fea0003800000 */
.L_x_2338:
[----:B------:R-:W-:Y:S02]  /*7b260*/  R2UR UR4, R36 ;  /* 0x00000000240472ca */ /* 0x000fe400000e0000 */
[----:B------:R-:W-:Y:S02]  /*7b270*/  R2UR UR5, R37 ;  /* 0x00000000250572ca */ /* 0x000fe400000e0000 */
[----:B------:R-:W-:-:S11]  /*7b280*/  PRMT R15, RZ, 0x7610, R15 ;  /* 0x00007610ff0f7816 */ /* 0x000fd6000000000f */
[----:B------:R3:W-:Y:S01]  /*7b290*/  ST.E desc[UR4][R28.64], R13 ;  /* 0x0000000d1c007985 */ /* 0x0007e2000c101904 */
[----:B------:R-:W-:Y:S05]  /*7b2a0*/  BRA `(.L_x_2329) ;  /* 0x0000000000147947 */ /* 0x000fea0003800000 */
.L_x_2330:
[----:B------:R-:W-:Y:S02]  /*7b2b0*/  R2UR UR4, R36 ;  /* 0x00000000240472ca */ /* 0x000fe400000e0000 */
[----:B------:R-:W-:Y:S02]  /*7b2c0*/  R2UR UR5, R37 ;  /* 0x00000000250572ca */ /* 0x000fe400000e0000 */
[----:B------:R-:W-:-:S05]  /*7b2d0*/  IADD3 R8, P0, PT, R12, R6, RZ ;  /* 0x000000060c087210 */ /* 0x000fca0007f1e0ff */
[----:B------:R-:W-:-:S06]  /*7b2e0*/  IMAD.X R9, RZ, RZ, R13, P0 ;  /* 0x000000ffff097224 */ /* 0x000fcc00000e060d */
[----:B------:R1:W5:Y:S02]  /*7b2f0*/  LD.E.U8 R15, desc[UR4][R8.64+0x20] ;  /* 0x00002004080f7980 */ /* 0x000364000c101100 */
.L_x_2329:
[----:B------:R-:W-:Y:S05]  /*7b300*/  BSYNC B1 ;  /* 0x0000000000017941 */ /* 0x000fea0003800000 */
.L_x_2328:
        /* <DEDUP_REMOVED lines=32> */
.L_x_2347:
[----:B------:R-:W0:Y:S02]  /*7b510*/  LDS.64 R12, [R27+0x8] ;  /* 0x000008001b0c7984 */ /* 0x000e240000000a00 */
[----:B0-----:R-:W-:-:S05]  /*7b520*/  IADD3 R14, P0, PT, R12, 0x30, RZ ;  /* 0x000000300c0e7810 */ /* 0x001fca0007f1e0ff */
[----:B------:R-:W-:-:S07]  /*7b530*/  IMAD.X R15, RZ, RZ, R13, P0 ;  /* 0x000000ffff0f7224 */ /* 0x000fce00000e060d */
[----:B------:R-:W0:Y:S02]  /*7b540*/  ATOMS.CAST.SPIN.64 P0, [R27+0x8], R12, R14 ;  /* 0x0000080c1b00758d */ /* 0x000e24000180040e */
[----:B0-----:R-:W-:Y:S05]  /*7b550*/  @!P0 BRA `(.L_x_2347) ;  /* 0xfffffffc00ec8947 */ /* 0x001fea000383ffff */
[----:B------:R-:W-:Y:S05]  /*7b560*/  BSYNC B3 ;  /* 0x0000000000037941 */ /* 0x000fea0003800000 */
.L_x_2346:
[----:B------:R-:W-:Y:S02]  /*7b570*/  IMAD.MOV.U32 R14, RZ, RZ, R12 ;  /* 0x000000ffff0e7224 */ /* 0x000fe400078e000c */
[----:B------:R-:W-:Y:S01]  /*7b580*/  IMAD.MOV.U32 R15, RZ, RZ, R13 ;  /* 0x000000ffff0f7224 */ /* 0x000fe200078e000d */
[----:B------:R-:W-:Y:S06]  /*7b590*/  BRA `(.L_x_2344) ;  /* 0x0000000000187947 */ /* 0x000fec0003800000 */
.L_x_2345:
[----:B------:R-:W-:Y:S02]  /*7b5a0*/  R2UR UR4, R36 ;  /* 0x00000000240472ca */ /* 0x000fe400000e0000 */
[----:B------:R-:W-:-:S13]  /*7b5b0*/  R2UR UR5, R37 ;  /* 0x00000000250572ca */ /* 0x000fda00000e0000 */
[----:B------:R-:W2:Y:S02]  /*7b5c0*/  LD.E.64 R14, desc[UR4][R30.64+0x8] ;  /* 0x000008041e0e7980 */ /* 0x000ea4000c101b00 */
[----:B--2---:R-:W-:-:S05]  /*7b5d0*/  IADD3 R12, P0, PT, R14, 0x30, RZ ;  /* 0x000000300e0c7810 */ /* 0x004fca0007f1e0ff */
[----:B------:R-:W-:-:S05]  /*7b5e0*/  IMAD.X R13, RZ, RZ, R15, P0 ;  /* 0x000000ffff0d7224 */ /* 0x000fca00000e060f */
[----:B------:R0:W-:Y:S03]  /*7b5f0*/  ST.E.64 desc[UR4][R30.64+0x8], R12 ;  /* 0x0000080c1e007985 */ /* 0x0001e6000c101b04 */
.L_x_2344:
[----:B------:R-:W-:Y:S05]  /*7b600*/  BSYNC B2 ;  /* 0x0000000000027941 */ /* 0x000fea0003800000 */
.L_x_2343:
        /* <DEDUP_REMOVED lines=54> */
.L_x_2349:
[----:B------:R-:W-:Y:S05]  /*7b970*/  BSYNC B2 ;  /* 0x0000000000027941 */ /* 0x000fea0003800000 */
.L_x_2348:
        /* <DEDUP_REMOVED lines=40> */
.L_x_2351:
[----:B------:R-:W-:Y:S05]  /*7bc00*/  BSYNC B2 ;  /* 0x0000000000027941 */ /* 0x000fea0003800000 */
.L_x_2350:
[----:B------:R-:W-:Y:S02]  /*7bc10*/  R2UR UR4, R36 ;  /* 0x00000000240472ca */ /* 0x000fe400000e0000 */
[----:B------:R-:W-:-:S13]  /*7bc20*/  R2UR UR5, R37 ;  /* 0x00000000250572ca */ /* 0x000fda00000e0000 */
[----:B------:R4:W-:Y:S01]  /*7bc30*/  ST.E desc[UR4][R28.64], R13 ;  /* 0x0000000d1c007985 */ /* 0x0009e2000c101904 */
[----:B------:R-:W-:Y:S05]  /*7bc40*/  BRA `(.L_x_2341) ;  /* 0x0000000000207947 */ /* 0x000fea0003800000 */
.L_x_2342:
        /* <DEDUP_REMOVED lines=8> */
.L_x_2341:
[----:B------:R-:W-:Y:S05]  /*7bcd0*/  BSYNC B1 ;  /* 0x0000000000017941 */ /* 0x000fea0003800000 */
.L_x_2340:
[----:B------:R-:W-:Y:S02]  /*7bce0*/  VIADD R16, R16, 0x1 ;  /* 0x0000000110107836 */ /* 0x000fe40000000000 */
[----:B------:R-:W-:Y:S02]  /*7bcf0*/  VIADD R0, R0, 0x4 ;  /* 0x0000000400007836 */ /* 0x000fe40000000000 */
[----:B------:R-:W-:Y:S02]  /*7bd00*/  VIADD R2, R2, 0x1 ;  /* 0x0000000102027836 */ /* 0x000fe40000000000 */
[----:B------:R-:W-:Y:S01]  /*7bd10*/  VIADD R6, R6, 0x4 ;  /* 0x0000000406067836 */ /* 0x000fe20000000000 */
[----:B------:R-:W-:Y:S06]  /*7bd20*/  @P2 BRA `(.L_x_2352) ;  /* 0xffffffec00002947 */ /* 0x000fec000383ffff */
.L_x_2327:
[----:B------:R-:W-:Y:S05]  /*7bd30*/  BSYNC B0 ;  /* 0x0000000000007941 */ /* 0x000fea0003800000 */
.L_x_2326:
[----:B------:R-:W2:Y:S01]  /*7bd40*/  S2UR UR5, SR_CgaCtaId ;  /* 0x00000000000579c3 */ /* 0x000ea20000008800 */
[----:B------:R-:W-:Y:S01]  /*7bd50*/  UMOV UR4, 0x400 ;  /* 0x0000040000047882 */ /* 0x000fe20000000000 */
[----:B------:R-:W-:Y:S01]  /*7bd60*/  R2UR UR6, R36 ;  /* 0x00000000240672ca */ /* 0x000fe200000e0000 */
[----:B01-34-:R-:W-:Y:S01]  /*7bd70*/  IMAD.MOV.U32 R8, RZ, RZ, 0x30 ;  /* 0x00000030ff087424 */ /* 0x01bfe200078e00ff */
[----:B------:R-:W-:Y:S01]  /*7bd80*/  R2UR UR7, R37 ;  /* 0x00000000250772ca */ /* 0x000fe200000e0000 */
[----:B------:R-:W-:Y:S01]  /*7bd90*/  IMAD.MOV.U32 R9, RZ, RZ, 0x0 ;  /* 0x00000000ff097424 */ /* 0x000fe200078e00ff */
[----:B--2---:R-:W-:-:S06]  /*7bda0*/  ULEA UR4, UR5, UR4, 0x18 ;  /* 0x0000000405047291 */ /* 0x004fcc000f8ec0ff */
        /* <DEDUP_REMOVED lines=12> */
.L_x_2357:
[----:B------:R-:W0:Y:S02]  /*7be70*/  LDS.64 R8, [R5+0x8] ;  /* 0x0000080005087984 */ /* 0x000e240000000a00 */
[----:B0-----:R-:W-:-:S05]  /*7be80*/  IADD3 R10, P0, PT, R8, 0x30, RZ ;  /* 0x00000030080a7810 */ /* 0x001fca0007f1e0ff */
[----:B------:R-:W-:-:S07]  /*7be90*/  IMAD.X R11, RZ, RZ, R9, P0 ;  /* 0x000000ffff0b7224 */ /* 0x000fce00000e0609 */
[----:B------:R-:W0:Y:S02]  /*7bea0*/  ATOMS.CAST.SPIN.64 P0, [R5+0x8], R8, R10 ;  /* 0x000008080500758d */ /* 0x000e24000180040a */
[----:B0-----:R-:W-:Y:S05]  /*7beb0*/  @!P0 BRA `(.L_x_2357) ;  /* 0xfffffffc00ec8947 */ /* 0x001fea000383ffff */
[----:B------:R-:W-:Y:S05]  /*7bec0*/  BSYNC B1 ;  /* 0x0000000000017941 */ /* 0x000fea0003800000 */
.L_x_2356:
[----:B------:R-:W-:Y:S02]  /*7bed0*/  IMAD.MOV.U32 R10, RZ, RZ, R8 ;  /* 0x000000ffff0a7224 */ /* 0x000fe400078e0008 */
[----:B------:R-:W-:Y:S01]  /*7bee0*/  IMAD.MOV.U32 R11, RZ, RZ, R9 ;  /* 0x000000ffff0b7224 */ /* 0x000fe200078e0009 */
[----:B------:R-:W-:Y:S06]  /*7bef0*/  BRA `(.L_x_2354) ;  /* 0x0000000000187947 */ /* 0x000fec0003800000 */
.L_x_2355:
[----:B------:R-:W-:Y:S02]  /*7bf00*/  R2UR UR4, R36 ;  /* 0x00000000240472ca */ /* 0x000fe400000e0000 */
[----:B------:R-:W-:-:S13]  /*7bf10*/  R2UR UR5, R37 ;  /* 0x00000000250572ca */ /* 0x000fda00000e0000 */
[----:B------:R-:W2:Y:S02]  /*7bf20*/  LD.E.64 R10, desc[UR4][R30.64+0x8] ;  /* 0x000008041e0a7980 */ /* 0x000ea4000c101b00 */
[----:B--2---:R-:W-:-:S05]  /*7bf30*/  IADD3 R8, P0, PT, R10, 0x30, RZ ;  /* 0x000000300a087810 */ /* 0x004fca0007f1e0ff */
[----:B------:R-:W-:-:S05]  /*7bf40*/  IMAD.X R9, RZ, RZ, R11, P0 ;  /* 0x000000ffff097224 */ /* 0x000fca00000e060b */
[----:B------:R0:W-:Y:S03]  /*7bf50*/  ST.E.64 desc[UR4][R30.64+0x8], R8 ;  /* 0x000008081e007985 */ /* 0x0001e6000c101b04 */
.L_x_2354:
[----:B------:R-:W-:Y:S05]  /*7bf60*/  BSYNC B0 ;  /* 0x0000000000007941 */ /* 0x000fea0003800000 */
.L_x_2353:
        /* <DEDUP_REMOVED lines=65> */
.L_x_2364:
[----:B------:R-:W0:Y:S02]  /*7c380*/  LDS.64 R12, [R9+0x8] ;  /* 0x00000800090c7984 */ /* 0x000e240000000a00 */
[----:B0-----:R-:W-:-:S05]  /*7c390*/  IADD3 R14, P0, PT, R32, R12, RZ ;  /* 0x0000000c200e7210 */ /* 0x001fca0007f1e0ff */
[----:B------:R-:W-:-:S07]  /*7c3a0*/  IMAD.X R15, R33, 0x1, R13, P0 ;  /* 0x00000001210f7824 */ /* 0x000fce00000e060d */
[----:B------:R-:W0:Y:S02]  /*7c3b0*/  ATOMS.CAST.SPIN.64 P0, [R9+0x8], R12, R14 ;  /* 0x0000080c0900758d */ /* 0x000e24000180040e */
[----:B0-----:R-:W-:Y:S05]  /*7c3c0*/  @!P0 BRA `(.L_x_2364) ;  /* 0xfffffffc00ec8947 */ /* 0x001fea000383ffff */
[----:B------:R-:W-:Y:S05]  /*7c3d0*/  BSYNC B2 ;  /* 0x0000000000027941 */ /* 0x000fea0003800000 */
.L_x_2363:
[----:B------:R-:W-:Y:S05]  /*7c3e0*/  BRA `(.L_x_2361) ;  /* 0x0000000000187947 */ /* 0x000fea0003800000 */
.L_x_2362:
[----:B------:R-:W-:Y:S02]  /*7c3f0*/  R2UR UR4, R36 ;  /* 0x00000000240472ca */ /* 0x000fe400000e0000 */
[----:B------:R-:W-:-:S13]  /*7c400*/  R2UR UR5, R37 ;  /* 0x00000000250572ca */ /* 0x000fda00000e0000 */
[----:B------:R-:W2:Y:S02]  /*7c410*/  LD.E.64 R12, desc[UR4][R30.64+0x8] ;  /* 0x000008041e0c7980 */ /* 0x000ea4000c101b00 */
[----:B--2---:R-:W-:-:S05]  /*7c420*/  IADD3 R8, P0, PT, R32, R12, RZ ;  /* 0x0000000c20087210 */ /* 0x004fca0007f1e0ff */
[----:B------:R-:W-:-:S05]  /*7c430*/  IMAD.X R9, R33, 0x1, R13, P0 ;  /* 0x0000000121097824 */ /* 0x000fca00000e060d */
[----:B------:R0:W-:Y:S03]  /*7c440*/  ST.E.64 desc[UR4][R30.64+0x8], R8 ;  /* 0x000008081e007985 */ /* 0x0001e6000c101b04 */
.L_x_2361:
[----:B------:R-:W-:Y:S05]  /*7c450*/  BSYNC B1 ;  /* 0x0000000000017941 */ /* 0x000fea0003800000 */
.L_x_2360:
[----:B------:R-:W-:Y:S01]  /*7c460*/  IADD3 R5, P1, P2, R17, 0x8, R12 ;  /* 0x0000000811057810 */ /* 0x000fe20007a3e00c */
[----:B------:R-:W-:Y:S01]  /*7c470*/  BSSY B3, `(.L_x_2365) ;  /* 0x0000338000037945 */ /* 0x000fe20003800000 */
[----:B------:R-:W-:-:S03]  /*7c480*/  SHF.R.S32.HI R6, RZ, 0x1f, R17 ;  /* 0x0000001fff067819 */ /* 0x000fc60000011411 */
[----:B------:R-:W-:Y:S01]  /*7c490*/  BSSY B2, `(.L_x_2366) ;  /* 0x00001f6000027945 */ /* 0x000fe20003800000 */
        /* <DEDUP_REMOVED lines=43> */
.L_x_2396:
        /* <DEDUP_REMOVED lines=29> */
.L_x_2377:
[----:B------:R-:W0:Y:S02]  /*7c920*/  LDS.64 R12, [R33+0x8] ;  /* 0x00000800210c7984 */ /* 0x000e240000000a00 */
[----:B0-----:R-:W-:-:S05]  /*7c930*/  IADD3 R14, P0, PT, R12, 0x30, RZ ;  /* 0x000000300c0e7810 */ /* 0x001fca0007f1e0ff */
[----:B------:R-:W-:-:S07]  /*7c940*/  IMAD.X R15, RZ, RZ, R13, P0 ;  /* 0x000000ffff0f7224 */ /* 0x000fce00000e060d */
[----:B------:R-:W0:Y:S02]  /*7c950*/  ATOMS.CAST.SPIN.64 P0, [R33+0x8], R12, R14 ;  /* 0x0000080c2100758d */ /* 0x000e24000180040e */
[----:B0-----:R-:W-:Y:S05]  /*7c960*/  @!P0 BRA `(.L_x_2377) ;  /* 0xfffffffc00ec8947 */ /* 0x001fea000383ffff */
[----:B------:R-:W-:Y:S05]  /*7c970*/  BSYNC B6 ;  /* 0x0000000000067941 */ /* 0x000fea0003800000 */
.L_x_2376:
[----:B------:R-:W-:Y:S02]  /*7c980*/  IMAD.MOV.U32 R14, RZ, RZ, R12 ;  /* 0x000000ffff0e7224 */ /* 0x000fe400078e000c */
[----:B------:R-:W-:Y:S01]  /*7c990*/  IMAD.MOV.U32 R15, RZ, RZ, R13 ;  /* 0x000000ffff0f7224 */ /* 0x000fe200078e000d */
[----:B------:R-:W-:Y:S06]  /*7c9a0*/  BRA `(.L_x_2374) ;  /* 0x0000000000187947 */ /* 0x000fec0003800000 */
.L_x_2375:
[----:B------:R-:W-:Y:S02]  /*7c9b0*/  R2UR UR4, R36 ;  /* 0x00000000240472ca */ /* 0x000fe400000e0000 */
[----:B------:R-:W-:-:S13]  /*7c9c0*/  R2UR UR5, R37 ;  /* 0x00000000250572ca */ /* 0x000fda00000e0000 */
[----:B------:R-:W2:Y:S02]  /*7c9d0*/  LD.E.64 R14, desc[UR4][R30.64+0x8] ;  /* 0x000008041e0e7980 */ /* 0x000ea4000c101b00 */
[----:B--2---:R-:W-:-:S05]  /*7c9e0*/  IADD3 R12, P0, PT, R14, 0x30, RZ ;  /* 0x000000300e0c7810 */ /* 0x004fca0007f1e0ff */
[----:B------:R-:W-:-:S05]  /*7c9f0*/  IMAD.X R13, RZ, RZ, R15, P0 ;  /* 0x000000ffff0d7224 */ /* 0x000fca00000e060f */
[----:B------:R0:W-:Y:S03]  /*7ca00*/  ST.E.64 desc[UR4][R30.64+0x8], R12 ;  /* 0x0000080c1e007985 */ /* 0x0001e6000c101b04 */
.L_x_2374:
[----:B------:R-:W-:Y:S05]  /*7ca10*/  BSYNC B5 ;  /* 0x0000000000057941 */ /* 0x000fea0003800000 */
.L_x_2373:
        /* <DEDUP_REMOVED lines=54> */
.L_x_2379:
[----:B------:R-:W-:Y:S05]  /*7cd80*/  BSYNC B5 ;  /* 0x0000000000057941 */ /* 0x000fea0003800000 */
.L_x_2378:
        /* <DEDUP_REMOVED lines=40> */
.L_x_2381:
[----:B------:R-:W-:Y:S05]  /*7d010*/  BSYNC B5 ;  /* 0x0000000000057941 */ /* 0x000fea0003800000 */
.L_x_2380:
[----:B------:R-:W-:Y:S02]  /*7d020*/  R2UR UR4, R36 ;  /* 0x00000000240472ca */ /* 0x000fe400000e0000 */
[----:B------:R-:W-:-:S13]  /*7d030*/  R2UR UR5, R37 ;  /* 0x00000000250572ca */ /* 0x000fda00000e0000 */
[----:B------:R2:W-:Y:S01]  /*7d040*/  ST.E desc[UR4][R28.64], R13 ;  /* 0x0000000d1c007985 */ /* 0x0005e2000c101904 */
[----:B------:R-:W-:Y:S05]  /*7d050*/  BRA `(.L_x_2382) ;  /* 0x0000000000147947 */ /* 0x000fea0003800000 */
.L_x_2372:
[----:B------:R-:W-:Y:S02]  /*7d060*/  R2UR UR4, R36 ;  /* 0x00000000240472ca */ /* 0x000fe400000e0000 */
[----:B------:R-:W-:Y:S02]  /*7d070*/  R2UR UR5, R37 ;  /* 0x00000000250572ca */ /* 0x000fe400000e0000 */
[----:B------:R-:W-:-:S05]  /*7d080*/  IADD3 R8, P0, PT, R12, R17, RZ ;  /* 0x000000110c087210 */ /* 0x000fca0007f1e0ff */
[----:B------:R-:W-:-:S06]  /*7d090*/  IMAD.X R9, RZ, RZ, R13, P0 ;  /* 0x000000ffff097224 */ /* 0x000fcc00000e060d */
[----:B------:R0:W-:Y:S02]  /*7d0a0*/  ST.E desc[UR4][R8.64+0x20], RZ ;  /* 0x000020ff08007985 */ /* 0x0001e4000c101904 */
.L_x_2382:
[----:B------:R-:W-:Y:S05]  /*7d0b0*/  BSYNC B4 ;  /* 0x0000000000047941 */ /* 0x000fea0003800000 */
.L_x_2371:
        /* <DEDUP_REMOVED lines=26> */
.L_x_2389:
[----:B------:R-:W0:Y:S02]  /*7d260*/  LDS.64 R12, [R33+0x8] ;  /* 0x00000800210c7984 */ /* 0x000e240000000a00 */
[----:B0-----:R-:W-:-:S05]  /*7d270*/  IADD3 R14, P0, PT, R12, 0x30, RZ ;  /* 0x000000300c0e7810 */ /* 0x001fca0007f1e0ff */
[----:B------:R-:W-:-:S07]  /*7d280*/  IMAD.X R15, RZ, RZ, R13, P0 ;  /* 0x000000ffff0f7224 */ /* 0x000fce00000e060d */
[----:B------:R-:W0:Y:S02]  /*7d290*/  ATOMS.CAST.SPIN.64 P0, [R33+0x8], R12, R14 ;  /* 0x0000080c2100758d */ /* 0x000e24000180040e */
[----:B0-----:R-:W-:Y:S05]  /*7d2a0*/  @!P0 BRA `(.L_x_2389) ;  /* 0xfffffffc00ec8947 */ /* 0x001fea000383ffff */
[----:B------:R-:W-:Y:S05]  /*7d2b0*/  BSYNC B6 ;  /* 0x0000000000067941 */ /* 0x000fea0003800000 */
.L_x_2388:
[----:B------:R-:W-:Y:S02]  /*7d2c0*/  IMAD.MOV.U32 R14, RZ, RZ, R12 ;  /* 0x000000ffff0e7224 */ /* 0x000fe400078e000c */
[----:B------:R-:W-:Y:S01]  /*7d2d0*/  IMAD.MOV.U32 R15, RZ, RZ, R13 ;  /* 0x000000ffff0f7224 */ /* 0x000fe200078e000d */
[----:B------:R-:W-:Y:S06]  /*7d2e0*/  BRA `(.L_x_2386) ;  /* 0x0000000000187947 */ /* 0x000fec0003800000 */
.L_x_2387:
[----:B------:R-:W-:Y:S02]  /*7d2f0*/  R2UR UR4, R36 ;  /* 0x00000000240472ca */ /* 0x000fe400000e0000 */
[----:B------:R-:W-:-:S13]  /*7d300*/  R2UR UR5, R37 ;  /* 0x00000000250572ca */ /* 0x000fda00000e0000 */
[----:B------:R-:W2:Y:S02]  /*7d310*/  LD.E.64 R14, desc[UR4][R30.64+0x8] ;  /* 0x000008041e0e7980 */ /* 0x000ea4000c101b00 */
[----:B--2---:R-:W-:-:S05]  /*7d320*/  IADD3 R12, P0, PT, R14, 0x30, RZ ;  /* 0x000000300e0c7810 */ /* 0x004fca0007f1e0ff */
[----:B------:R-:W-:-:S05]  /*7d330*/  IMAD.X R13, RZ, RZ, R15, P0 ;  /* 0x000000ffff0d7224 */ /* 0x000fca00000e060f */
[----:B------:R0:W-:Y:S03]  /*7d340*/  ST.E.64 desc[UR4][R30.64+0x8], R12 ;  /* 0x0000080c1e007985 */ /* 0x0001e6000c101b04 */
.L_x_2386:
[----:B------:R-:W-:Y:S05]  /*7d350*/  BSYNC B5 ;  /* 0x0000000000057941 */ /* 0x000fea0003800000 */
.L_x_2385:
        /* <DEDUP_REMOVED lines=51> */
.L_x_2391:
[----:B------:R-:W-:Y:S01]  /*7d690*/  R2UR UR4, R36 ;  /* 0x00000000240472ca */ /* 0x000fe200000e0000 */
[----:B------:R-:W-:Y:S01]  /*7d6a0*/  IMAD.MOV.U32 R11, RZ, RZ, 0x5272 ;  /* 0x00005272ff0b7424 */ /* 0x000fe200078e00ff */
[----:B------:R-:W-:Y:S01]  /*7d6b0*/  R2UR UR5, R37 ;  /* 0x00000000250572ca */ /* 0x000fe200000e0000 */
[----:B------:R-:W-:Y:S01]  /*7d6c0*/  IMAD.MOV.U32 R15, RZ, RZ, -0x1 ;  /* 0xffffffffff0f7424 */ /* 0x000fe200078e00ff */
[----:B------:R-:W-:-:S11]  /*7d6d0*/  PLOP3.LUT P0, PT, PT, PT, PT, 0x8, 0x80 ;  /* 0x000000000080781c */ /* 0x000fd60003f0e170 */
[----:B------:R0:W-:Y:S02]  /*7d6e0*/  ST.E desc[UR4][R28.64], R11 ;  /* 0x0000000b1c007985 */ /* 0x0001e4000c101904 */
.L_x_2392:
[----:B------:R-:W-:Y:S05]  /*7d6f0*/  BSYNC B5 ;  /* 0x0000000000057941 */ /* 0x000fea0003800000 */
.L_x_2390:
        /* <DEDUP_REMOVED lines=39> */
.L_x_2394:
[----:B------:R-:W-:Y:S05]  /*7d970*/  BSYNC B5 ;  /* 0x0000000000057941 */ /* 0x000fea0003800000 */
.L_x_2393:
[----:B------:R-:W-:Y:S02]  /*7d980*/  R2UR UR4, R36 ;  /* 0x00000000240472ca */ /* 0x000fe400000e0000 */
[----:B------:R-:W-:-:S13]  /*7d990*/  R2UR UR5, R37 ;  /* 0x00000000250572ca */ /* 0x000fda00000e0000 */
[----:B------:R2:W-:Y:S01]  /*7d9a0*/  ST.E desc[UR4][R28.64], R13 ;  /* 0x0000000d1c007985 */ /* 0x0005e2000c101904 */
[----:B------:R-:W-:Y:S05]  /*7d9b0*/  BRA `(.L_x_2395) ;  /* 0x0000000000187947 */ /* 0x000fea0003800000 */
.L_x_2384:
[----:B------:R-:W-:Y:S01]  /*7d9c0*/  VIADD R9, R17, 0x4 ;  /* 0x0000000411097836 */ /* 0x000fe20000000000 */
[----:B------:R-:W-:Y:S02]  /*7d9d0*/  R2UR UR4, R36 ;  /* 0x00000000240472ca */ /* 0x000fe400000e0000 */
[----:B------:R-:W-:Y:S02]  /*7d9e0*/  R2UR UR5, R37 ;  /* 0x00000000250572ca */ /* 0x000fe400000e0000 */
[----:B------:R-:W-:-:S05]  /*7d9f0*/  IADD3 R8, P0, PT, R12, R9, RZ ;  /* 0x000000090c087210 */ /* 0x000fca0007f1e0ff */
[----:B------:R-:W-:-:S06]  /*7da00*/  IMAD.X R9, RZ, RZ, R13, P0 ;  /* 0x000000ffff097224 */ /* 0x000fcc00000e060d */
[----:B------:R0:W-:Y:S02]  /*7da10*/  ST.E desc[UR4][R8.64+0x20], RZ ;  /* 0x000020ff08007985 */ /* 0x0001e4000c101904 */
.L_x_2395:
[----:B------:R-:W-:Y:S05]  /*7da20*/  BSYNC B4 ;  /* 0x0000000000047941 */ /* 0x000fea0003800000 */
.L_x_2383:
[----:B------:R-:W-:Y:S02]  /*7da30*/  VIADD R18, R18, 0x2 ;  /* 0x0000000212127836 */ /* 0x000fe40000000000 */
[----:B------:R-:W-:Y:S01]  /*7da40*/  VIADD R17, R17, 0x8 ;  /* 0x0000000811117836 */ /* 0x000fe20000000000 */
[----:B------:R-:W-:Y:S06]  /*7da50*/  @P2 BRA `(.L_x_2396) ;  /* 0xffffffec003c2947 */ /* 0x000fec000383ffff */
.L_x_2370:
[----:B------:R-:W-:Y:S05]  /*7da60*/  BSYNC B1 ;  /* 0x0000000000017941 */ /* 0x000fea0003800000 */
.L_x_2369:
        /* <DEDUP_REMOVED lines=25> */
.L_x_2403:
[----:B------:R-:W0:Y:S02]  /*7dc00*/  LDS.64 R12, [R17+0x8] ;  /* 0x00000800110c7984 */ /* 0x000e240000000a00 */
[----:B0-----:R-:W-:-:S05]  /*7dc10*/  IADD3 R14, P0, PT, R12, 0x30, RZ ;  /* 0x000000300c0e7810 */ /* 0x001fca0007f1e0ff */
[----:B------:R-:W-:-:S07]  /*7dc20*/  IMAD.X R15, RZ, RZ, R13, P0 ;  /* 0x000000ffff0f7224 */ /* 0x000fce00000e060d */
[----:B------:R-:W0:Y:S02]  /*7dc30*/  ATOMS.CAST.SPIN.64 P0, [R17+0x8], R12, R14 ;  /* 0x0000080c1100758d */ /* 0x000e24000180040e */
[----:B0-----:R-:W-:Y:S05]  /*7dc40*/  @!P0 BRA `(.L_x_2403) ;  /* 0xfffffffc00ec8947 */ /* 0x001fea000383ffff */
[----:B------:R-:W-:Y:S05]  /*7dc50*/  BSYNC B5 ;  /* 0x0000000000057941 */ /* 0x000fea0003800000 */
.L_x_2402:
[----:B------:R-:W-:Y:S02]  /*7dc60*/  IMAD.MOV.U32 R14, RZ, RZ, R12 ;  /* 0x000000ffff0e7224 */ /* 0x000fe400078e000c */
[----:B------:R-:W-:Y:S01]  /*7dc70*/  IMAD.MOV.U32 R15, RZ, RZ, R13 ;  /* 0x000000ffff0f7224 */ /* 0x000fe200078e000d */
[----:B------:R-:W-:Y:S06]  /*7dc80*/  BRA `(.L_x_2400) ;  /* 0x0000000000187947 */ /* 0x000fec0003800000 */
.L_x_2401:
[----:B------:R-:W-:Y:S02]  /*7dc90*/  R2UR UR4, R36 ;  /* 0x00000000240472ca */ /* 0x000fe400000e0000 */
[----:B------:R-:W-:-:S13]  /*7dca0*/  R2UR UR5, R37 ;  /* 0x00000000250572ca */ /* 0x000fda00000e0000 */
[----:B------:R-:W2:Y:S02]  /*7dcb0*/  LD.E.64 R14, desc[UR4][R30.64+0x8] ;  /* 0x000008041e0e7980 */ /* 0x000ea4000c101b00 */
[----:B--2---:R-:W-:-:S05]  /*7dcc0*/  IADD3 R12, P0, PT, R14, 0x30, RZ ;  /* 0x000000300e0c7810 */ /* 0x004fca0007f1e0ff */
[----:B------:R-:W-:-:S05]  /*7dcd0*/  IMAD.X R13, RZ, RZ, R15, P0 ;  /* 0x000000ffff0d7224 */ /* 0x000fca00000e060f */
[----:B------:R0:W-:Y:S03]  /*7dce0*/  ST.E.64 desc[UR4][R30.64+0x8], R12 ;  /* 0x0000080c1e007985 */ /* 0x0001e6000c101b04 */
.L_x_2400:
[----:B------:R-:W-:Y:S05]  /*7dcf0*/  BSYNC B4 ;  /* 0x0000000000047941 */ /* 0x000fea0003800000 */
.L_x_2399:
        /* <DEDUP_REMOVED lines=51> */
.L_x_2405:
[----:B------:R-:W-:Y:S01]  /*7e030*/  R2UR UR4, R36 ;  /* 0x00000000240472ca */ /* 0x000fe200000e0000 */
[----:B------:R-:W-:Y:S01]  /*7e040*/  IMAD.MOV.U32 R11, RZ, RZ, 0x5272 ;  /* 0x00005272ff0b7424 */ /* 0x000fe200078e00ff */
[----:B------:R-:W-:Y:S01]  /*7e050*/  R2UR UR5, R37 ;  /* 0x00000000250572ca */ /* 0x000fe200000e0000 */
[----:B------:R-:W-:Y:S01]  /*7e060*/  IMAD.MOV.U32 R15, RZ, RZ, -0x1 ;  /* 0xffffffffff0f7424 */ /* 0x000fe200078e00ff */
[----:B------:R-:W-:-:S11]  /*7e070*/  PLOP3.LUT P0, PT, PT, PT, PT, 0x8, 0x80 ;  /* 0x000000000080781c */ /* 0x000fd60003f0e170 */
[----:B------:R0:W-:Y:S02]  /*7e080*/  ST.E desc[UR4][R28.64], R11 ;  /* 0x0000000b1c007985 */ /* 0x0001e4000c101904 */
.L_x_2406:
[----:B------:R-:W-:Y:S05]  /*7e090*/  BSYNC B4 ;  /* 0x0000000000047941 */ /* 0x000fea0003800000 */
.L_x_2404:
        /* <DEDUP_REMOVED lines=39> */
.L_x_2408:
[----:B------:R-:W-:Y:S05]  /*7e310*/  BSYNC B4 ;  /* 0x0000000000047941 */ /* 0x000fea0003800000 */
.L_x_2407:
[----:B------:R-:W-:Y:S02]  /*7e320*/  R2UR UR4, R36 ;  /* 0x00000000240472ca */ /* 0x000fe400000e0000 */
[----:B------:R-:W-:-:S13]  /*7e330*/  R2UR UR5, R37 ;  /* 0x00000000250572ca */ /* 0x000fda00000e0000 */
[----:B------:R3:W-:Y:S01]  /*7e340*/  ST.E desc[UR4][R28.64], R13 ;  /* 0x0000000d1c007985 */ /* 0x0007e2000c101904 */
[----:B------:R-:W-:Y:S05]  /*7e350*/  BRA `(.L_x_2397) ;  /* 0x0000000000147947 */ /* 0x000fea0003800000 */
.L_x_2398:
[----:B------:R-:W-:Y:S02]  /*7e360*/  R2UR UR4, R36 ;  /* 0x00000000240472ca */ /* 0x000fe400000e0000 */
[----:B------:R-:W-:Y:S02]  /*7e370*/  R2UR UR5, R37 ;  /* 0x00000000250572ca */ /* 0x000fe400000e0000 */
[----:B------:R-:W-:-:S05]  /*7e380*/  LEA R8, P0, R6, R12, 0x2 ;  /* 0x0000000c06087211 */ /* 0x000fca00078010ff */
[----:B------:R-:W-:-:S06]  /*7e390*/  IMAD.X R9, RZ, RZ, R13, P0 ;  /* 0x000000ffff097224 */ /* 0x000fcc00000e060d */
[----:B------:R0:W-:Y:S02]  /*7e3a0*/  ST.E desc[UR4][R8.64+0x20], RZ ;  /* 0x000020ff08007985 */ /* 0x0001e4000c101904 */
.L_x_2397:
[----:B------:R-:W-:Y:S05]  /*7e3b0*/  BSYNC B1 ;  /* 0x0000000000017941 */ /* 0x000fea0003800000 */
.L_x_2367:
[----:B------:R-:W-:-:S13]  /*7e3c0*/  ISETP.GE.AND P0, PT, R2, 0x1, PT ;  /* 0x000000010200780c */ /* 0x000fda0003f06270 */
[----:B------:R-:W-:Y:S05]  /*7e3d0*/  @!P0 BREAK B2 ;  /* 0x0000000000028942 */ /* 0x000fea0003800000 */
[----:B------:R-:W-:Y:S05]  /*7e3e0*/  @!P0 BRA `(.L_x_2368) ;  /* 0x0000001400008947 */ /* 0x000fea0003800000 */
[----:B------:R-:W-:Y:S05]  /*7e3f0*/  BSYNC B2 ;  /* 0x0000000000027941 */ /* 0x000fea0003800000 */
.L_x_2366:
[----:B------:R-:W-:Y:S01]  /*7e400*/  IMAD.MOV R6, RZ, RZ, -R2 ;  /* 0x000000ffff067224 */ /* 0x000fe200078e0a02 */
[----:B------:R-:W-:-:S07]  /*7e410*/  CS2R R16, SRZ ;  /* 0x0000000000107805 */ /* 0x000fce000001ff00 */
.L_x_2433:
        /* <DEDUP_REMOVED lines=35> */
.L_x_2416:
[----:B------:R-:W0:Y:S02]  /*7e650*/  LDS.64 R12, [R9+0x8] ;  /* 0x00000800090c7984 */ /* 0x000e240000000a00 */
[----:B0-----:R-:W-:-:S05]  /*7e660*/  IADD3 R14, P0, PT, R12, 0x30, RZ ;  /* 0x000000300c0e7810 */ /* 0x001fca0007f1e0ff */
[----:B------:R-:W-:-:S07]  /*7e670*/  IMAD.X R15, RZ, RZ, R13, P0 ;  /* 0x000000ffff0f7224 */ /* 0x000fce00000e060d */
[----:B------:R-:W0:Y:S02]  /*7e680*/  ATOMS.CAST.SPIN.64 P0, [R9+0x8], R12, R14 ;  /* 0x0000080c0900758d */ /* 0x000e24000180040e */
[----:B0-----:R-:W-:Y:S05]  /*7e690*/  @!P0 BRA `(.L_x_2416) ;  /* 0xfffffffc00ec8947 */ /* 0x001fea000383ffff */
[----:B------:R-:W-:Y:S05]  /*7e6a0*/  BSYNC B4 ;  /* 0x0000000000047941 */ /* 0x000fea0003800000 */
.L_x_2415:
[----:B------:R-:W-:Y:S02]  /*7e6b0*/  IMAD.MOV.U32 R14, RZ, RZ, R12 ;  /* 0x000000ffff0e7224 */ /* 0x000fe400078e000c */
[----:B------:R-:W-:Y:S01]  /*7e6c0*/  IMAD.MOV.U32 R15, RZ, RZ, R13 ;  /* 0x000000ffff0f7224 */ /* 0x000fe200078e000d */
[----:B------:R-:W-:Y:S06]  /*7e6d0*/  BRA `(.L_x_2413) ;  /* 0x0000000000187947 */ /* 0x000fec0003800000 */
.L_x_2414:
[----:B------:R-:W-:Y:S02]  /*7e6e0*/  R2UR UR4, R36 ;  /* 0x00000000240472ca */ /* 0x000fe400000e0000 */
[----:B------:R-:W-:-:S13]  /*7e6f0*/  R2UR UR5, R37 ;  /* 0x00000000250572ca */ /* 0x000fda00000e0000 */
[----:B------:R-:W2:Y:S02]  /*7e700*/  LD.E.64 R14, desc[UR4][R30.64+0x8] ;  /* 0x000008041e0e7980 */ /* 0x000ea4000c101b00 */
[----:B--2---:R-:W-:-:S05]  /*7e710*/  IADD3 R12, P0, PT, R14, 0x30, RZ ;  /* 0x000000300e0c7810 */ /* 0x004fca0007f1e0ff */
[----:B------:R-:W-:-:S05]  /*7e720*/  IMAD.X R13, RZ, RZ, R15, P0 ;  /* 0x000000ffff0d7224 */ /* 0x000fca00000e060f */
[----:B------:R0:W-:Y:S03]  /*7e730*/  ST.E.64 desc[UR4][R30.64+0x8], R12 ;  /* 0x0000080c1e007985 */ /* 0x0001e6000c101b04 */
.L_x_2413:
[----:B------:R-:W-:Y:S05]  /*7e740*/  BSYNC B2 ;  /* 0x0000000000027941 */ /* 0x000fea0003800000 */
.L_x_2412:
        /* <DEDUP_REMOVED lines=54> */
.L_x_2418:
[----:B------:R-:W-:Y:S05]  /*7eab0*/  BSYNC B2 ;  /* 0x0000000000027941 */ /* 0x000fea0003800000 */
.L_x_2417:
        /* <DEDUP_REMOVED lines=40> */
.L_x_2420:
[----:B------:R-:W-:Y:S05]  /*7ed40*/  BSYNC B2 ;  /* 0x0000000000027941 */ /* 0x000fea0003800000 */
.L_x_2419:
[----:B------:R-:W-:Y:S02]  /*7ed50*/  R2UR UR4, R36 ;  /* 0x00000000240472ca */ /* 0x000fe400000e0000 */
[----:B------:R-:W-:Y:S02]  /*7ed60*/  R2UR UR5, R37 ;  /* 0x00000000250572ca */ /* 0x000fe400000e0000 */
[----:B------:R-:W-:-:S11]  /*7ed70*/  PRMT R15, RZ, 0x7610, R15 ;  /* 0x00007610ff0f7816 */ /* 0x000fd6000000000f */
[----:B------:R2:W-:Y:S01]  /*7ed80*/  ST.E desc[UR4][R28.64], R13 ;  /* 0x0000000d1c007985 */ /* 0x0005e2000c101904 */
[----:B------:R-:W-:Y:S05]  /*7ed90*/  BRA `(.L_x_2410) ;  /* 0x0000000000147947 */ /* 0x000fea0003800000 */
.L_x_2411:
[----:B------:R-:W-:Y:S02]  /*7eda0*/  R2UR UR4, R36 ;  /* 0x00000000240472ca */ /* 0x000fe400000e0000 */
[----:B------:R-:W-:Y:S02]  /*7edb0*/  R2UR UR5, R37 ;  /* 0x00000000250572ca */ /* 0x000fe400000e0000 */
[----:B------:R-:W-:-:S05]  /*7edc0*/  IADD3 R8, P0, PT, R12, R16, RZ ;  /* 0x000000100c087210 */ /* 0x000fca0007f1e0ff */
[----:B------:R-:W-:-:S06]  /*7edd0*/  IMAD.X R9, RZ, RZ, R13, P0 ;  /* 0x000000ffff097224 */ /* 0x000fcc00000e060d */
[----:B------:R4:W5:Y:S02]  /*7ede0*/  LD.E.U8 R15, desc[UR4][R8.64+0x20] ;  /* 0x00002004080f7980 */ /* 0x000964000c101100 */
.L_x_2410:
[----:B------:R-:W-:Y:S05]  /*7edf0*/  BSYNC B1 ;  /* 0x0000000000017941 */ /* 0x000fea0003800000 */
.L_x_2409:
[----:B------:R-:W-:Y:S01]  /*7ee00*/  ISETP.NE.AND P0, PT, R5, -0x1, PT ;  /* 0xffffffff0500780c */ /* 0x000fe20003f05270 */
[----:B------:R-:W-:-:S12]  /*7ee10*/  BSSY B1, `(.L_x_2421) ;  /* 0x000009a000017945 */ /* 0x000fd80003800000 */
[----:B------:R-:W-:Y:S01]  /*7ee20*/  @!P0 R2UR UR4, R36 ;  /* 0x00000000240482ca */ /* 0x000fe200000e0000 */
[----:B01--4-:R-:W-:Y:S01]  /*7ee30*/  @!P0 IMAD.MOV.U32 R9, RZ, RZ, 0x5368 ;  /* 0x00005368ff098424 */ /* 0x013fe200078e00ff */
        /* <DEDUP_REMOVED lines=27> */
.L_x_2428:
[----:B------:R-:W0:Y:S02]  /*7eff0*/  LDS.64 R12, [R9+0x8] ;  /* 0x00000800090c7984 */ /* 0x000e240000000a00 */
[----:B0-----:R-:W-:-:S05]  /*7f000*/  IADD3 R14, P0, PT, R12, 0x30, RZ ;  /* 0x000000300c0e7810 */ /* 0x001fca0007f1e0ff */
[----:B------:R-:W-:-:S07]  /*7f010*/  IMAD.X R15, RZ, RZ, R13, P0 ;  /* 0x000000ffff0f7224 */ /* 0x000fce00000e060d */
[----:B------:R-:W0:Y:S02]  /*7f020*/  ATOMS.CAST.SPIN.64 P0, [R9+0x8], R12, R14 ;  /* 0x0000080c0900758d */ /* 0x000e24000180040e */
[----:B0-----:R-:W-:Y:S05]  /*7f030*/  @!P0 BRA `(.L_x_2428) ;  /* 0xfffffffc00ec8947 */ /* 0x001fea000383ffff */
[----:B------:R-:W-:Y:S05]  /*7f040*/  BSYNC B4 ;  /* 0x0000000000047941 */ /* 0x000fea0003800000 */
.L_x_2427:
[----:B------:R-:W-:Y:S02]  /*7f050*/  IMAD.MOV.U32 R14, RZ, RZ, R12 ;  /* 0x000000ffff0e7224 */ /* 0x000fe400078e000c */
[----:B------:R-:W-:Y:S01]  /*7f060*/  IMAD.MOV.U32 R15, RZ, RZ, R13 ;  /* 0x000000ffff0f7224 */ /* 0x000fe200078e000d */
[----:B------:R-:W-:Y:S06]  /*7f070*/  BRA `(.L_x_2425) ;  /* 0x0000000000187947 */ /* 0x000fec0003800000 */
.L_x_2426:
[----:B------:R-:W-:Y:S02]  /*7f080*/  R2UR UR4, R36 ;  /* 0x00000000240472ca */ /* 0x000fe400000e0000 */
[----:B------:R-:W-:-:S13]  /*7f090*/  R2UR UR5, R37 ;  /* 0x00000000250572ca */ /* 0x000fda00000e0000 */
[----:B------:R-:W2:Y:S02]  /*7f0a0*/  LD.E.64 R14, desc[UR4][R30.64+0x8] ;  /* 0x000008041e0e7980 */ /* 0x000ea4000c101b00 */
[----:B--2---:R-:W-:-:S05]  /*7f0b0*/  IADD3 R12, P0, PT, R14, 0x30, RZ ;  /* 0x000000300e0c7810 */ /* 0x004fca0007f1e0ff */
[----:B------:R-:W-:-:S05]  /*7f0c0*/  IMAD.X R13, RZ, RZ, R15, P0 ;  /* 0x000000ffff0d7224 */ /* 0x000fca00000e060f */
[----:B------:R0:W-:Y:S03]  /*7f0d0*/  ST.E.64 desc[UR4][R30.64+0x8], R12 ;  /* 0x0000080c1e007985 */ /* 0x0001e6000c101b04 */
.L_x_2425:
[----:B------:R-:W-:Y:S05]  /*7f0e0*/  BSYNC B2 ;  /* 0x0000000000027941 */ /* 0x000fea0003800000 */
.L_x_2424:
        /* <DEDUP_REMOVED lines=54> */
.L_x_2430:
[----:B------:R-:W-:Y:S05]  /*7f450*/  BSYNC B2 ;  /* 0x0000000000027941 */ /* 0x000fea0003800000 */
.L_x_2429:
        /* <DEDUP_REMOVED lines=40> */
.L_x_2432:
[----:B------:R-:W-:Y:S05]  /*7f6e0*/  BSYNC B2 ;  /* 0x0000000000027941 */ /* 0x000fea0003800000 */
.L_x_2431:
[----:B------:R-:W-:Y:S02]  /*7f6f0*/  R2UR UR4, R36 ;  /* 0x00000000240472ca */ /* 0x000fe400000e0000 */
[----:B------:R-:W-:-:S13]  /*7f700*/  R2UR UR5, R37 ;  /* 0x00000000250572ca */ /* 0x000fda00000e0000 */
[----:B------:R4:W-:Y:S01]  /*7f710*/  ST.E desc[UR4][R28.64], R13 ;  /* 0x0000000d1c007985 */ /* 0x0009e2000c101904 */
[----:B------:R-:W-:Y:S05]  /*7f720*/  BRA `(.L_x_2422) ;  /* 0x0000000000207947 */ /* 0x000fea0003800000 */
.L_x_2423:
        /* <DEDUP_REMOVED lines=8> */
.L_x_2422:
[----:B------:R-:W-:Y:S05]  /*7f7b0*/  BSYNC B1 ;  /* 0x0000000000017941 */ /* 0x000fea0003800000 */
.L_x_2421:
[----:B------:R-:W-:Y:S02]  /*7f7c0*/  VIADD R17, R17, 0x1 ;  /* 0x0000000111117836 */ /* 0x000fe40000000000 */
[----:B------:R-:W-:Y:S01]  /*7f7d0*/  VIADD R16, R16, 0x4 ;  /* 0x0000000410107836 */ /* 0x000fe20000000000 */
[----:B------:R-:W-:Y:S06]  /*7f7e0*/  @P2 BRA `(.L_x_2433) ;  /* 0xffffffec000c2947 */ /* 0x000fec000383ffff */
.L_x_2368:
[----:B------:R-:W-:Y:S05]  /*7f7f0*/  BSYNC B3 ;  /* 0x0000000000037941 */ /* 0x000fea0003800000 */
.L_x_2365:
        /* <DEDUP_REMOVED lines=12> */
[----:B------:R-:W0:Y:S02]  /*7f8c0*/  LDS.64 R10, [R16] ;  /* 0x00000000100a7984 */ /* 0x000e240000000a00 */
[----:B0-----:R-:W-:-:S05]  /*7f8d0*/  IMAD.WIDE R10, R0, 0x10, R10 ;  /* 0x00000010000a7825 */ /* 0x001fca00078e020a */
[----:B------:R0:W-:Y:S02]  /*7f8e0*/  ST.E desc[UR4][R10.64+0x30], RZ ;  /* 0x000030ff0a007985 */ /* 0x0001e4000c101904 */
.L_x_2359:
[----:B------:R-:W-:Y:S05]  /*7f8f0*/  BSYNC B0 ;  /* 0x0000000000007941 */ /* 0x000fea0003800000 */
.L_x_2358:
[----:B------:R-:W-:Y:S01]  /*7f900*/  R2UR UR4, R36 ;  /* 0x00000000240472ca */ /* 0x000fe200000e0000 */
[----:B0-----:R-:W-:Y:S01]  /*7f910*/  IMAD.MOV.U32 R8, RZ, RZ, 0x30 ;  /* 0x00000030ff087424 */ /* 0x001fe200078e00ff */
[----:B------:R-:W-:Y:S01]  /*7f920*/  R2UR UR5, R37 ;  /* 0x00000000250572ca */ /* 0x000fe200000e0000 */
[----:B------:R-:W-:Y:S01]  /*7f930*/  IMAD.MOV.U32 R9, RZ, RZ, 0x0 ;  /* 0x00000000ff097424 */ /* 0x000fe200078e00ff */
[----:B------:R0:W0:Y:S11]  /*7f940*/  LDS.64 R6, [R16+0x8] ;  /* 0x0000080010067984 */ /* 0x0000360000000a00 */
[----:B------:R2:W3:Y:S01]  /*7f950*/  ATOM.E.ADD.64.STRONG.GPU P0, R8, desc[UR4][R30.64+0x8], R8 ;  /* 0x800008081e08798a */ /* 0x0004e2000810f504 */
[----:B------:R-:W-:Y:S01]  /*7f960*/  BSSY B0, `(.L_x_2434) ;  /* 0x0000018000007945 */ /* 0x000fe20003800000 */
[----:B---3--:R-:W-:-:S02]  /*7f970*/  IMAD.MOV.U32 R10, RZ, RZ, R8 ;  /* 0x000000ffff0a7224 */ /* 0x008fc400078e0008 */
[----:B------:R-:W-:Y:S01]  /*7f980*/  IMAD.MOV.U32 R11, RZ, RZ, R9 ;  /* 0x000000ffff0b7224 */ /* 0x000fe200078e0009 */
[----:B0-2---:R-:W-:Y:S06]  /*7f990*/  @P0 BRA `(.L_x_2435) ;  /* 0x0000000000500947 */ /* 0x005fec0003800000 */
[----:B------:R-:W0:Y:S02]  /*7f9a0*/  QSPC.E.S P0, RZ, [R30+0x8] ;  /* 0x000008001eff73aa */ /* 0x000e240000000500 */
[----:B0-----:R-:W-:Y:S05]  /*7f9b0*/  @!P0 BRA `(.L_x_2436) ;  /* 0x0000000000308947 */ /* 0x001fea0003800000 */
[----:B------:R-:W-:Y:S01]  /*7f9c0*/  IMAD.MOV.U32 R8, RZ, RZ, R30 ;  /* 0x000000ffff087224 */ /* 0x000fe200078e001e */
[----:B------:R-:W-:Y:S04]  /*7f9d0*/  BSSY B1, `(.L_x_2437) ;  /* 0x0000007000017945 */ /* 0x000fe80003800000 */
[----:B-1----:R-:W-:-:S07]  /*7f9e0*/  MOV R5, R8 ;  /* 0x0000000800057202 */ /* 0x002fce0000000f00 */
.L_x_2438:
[----:B------:R-:W0:Y:S02]  /*7f9f0*/  LDS.64 R8, [R5+0x8] ;  /* 0x0000080005087984 */ /* 0x000e240000000a00 */
[----:B0-----:R-:W-:-:S05]  /*7fa00*/  IADD3 R10, P0, PT, R8, 0x30, RZ ;  /* 0x00000030080a7810 */ /* 0x001fca0007f1e0ff */
[----:B------:R-:W-:-:S07]  /*7fa10*/  IMAD.X R11, RZ, RZ, R9, P0 ;  /* 0x000000ffff0b7224 */ /* 0x000fce00000e0609 */
[----:B------:R-:W0:Y:S02]  /*7fa20*/  ATOMS.CAST.SPIN.64 P0, [R5+0x8], R8, R10 ;  /* 0x000008080500758d */ /* 0x000e24000180040a */
[----:B0-----:R-:W-:Y:S05]  /*7fa30*/  @!P0 BRA `(.L_x_2438) ;  /* 0xfffffffc00ec8947 */ /* 0x001fea000383ffff */
[----:B------:R-:W-:Y:S05]  /*7fa40*/  BSYNC B1 ;  /* 0x0000000000017941 */ /* 0x000fea0003800000 */
.L_x_2437:
[----:B------:R-:W-:Y:S02]  /*7fa50*/  IMAD.MOV.U32 R10, RZ, RZ, R8 ;  /* 0x000000ffff0a7224 */ /* 0x000fe400078e0008 */
[----:B------:R-:W-:Y:S01]  /*7fa60*/  IMAD.MOV.U32 R11, RZ, RZ, R9 ;  /* 0x000000ffff0b7224 */ /* 0x000fe200078e0009 */
[----:B------:R-:W-:Y:S06]  /*7fa70*/  BRA `(.L_x_2435) ;  /* 0x0000000000187947 */ /* 0x000fec0003800000 */
.L_x_2436:
[----:B------:R-:W-:Y:S02]  /*7fa80*/  R2UR UR4, R36 ;  /* 0x00000000240472ca */ /* 0x000fe400000e0000 */
[----:B------:R-:W-:-:S13]  /*7fa90*/  R2UR UR5, R37 ;  /* 0x00000000250572ca */ /* 0x000fda00000e0000 */
[----:B------:R-:W2:Y:S02]  /*7faa0*/  LD.E.64 R10, desc[UR4][R30.64+0x8] ;  /* 0x000008041e0a7980 */ /* 0x000ea4000c101b00 */
[----:B--2---:R-:W-:-:S05]  /*7fab0*/  IADD3 R8, P0, PT, R10, 0x30, RZ ;  /* 0x000000300a087810 */ /* 0x004fca0007f1e0ff */
[----:B------:R-:W-:-:S05]  /*7fac0*/  IMAD.X R9, RZ, RZ, R11, P0 ;  /* 0x000000ffff097224 */ /* 0x000fca00000e060b */
[----:B------:R0:W-:Y:S03]  /*7fad0*/  ST.E.64 desc[UR4][R30.64+0x8], R8 ;  /* 0x000008081e007985 */ /* 0x0001e6000c101b04 */
.L_x_2435:
[----:B------:R-:W-:Y:S05]  /*7fae0*/  BSYNC B0 ;  /* 0x0000000000007941 */ /* 0x000fea0003800000 */
.L_x_2434:
[C---:B-1----:R-:W-:Y:S01]  /*7faf0*/  IADD3 R5, P0, PT, R10.reuse, 0x38, RZ ;  /* 0x000000380a057810 */ /* 0x042fe20007f1e0ff */
        /* <DEDUP_REMOVED lines=14> */
[----:B------:R-:W-:Y:S01]  /*7fbe0*/  IMAD.MOV.U32 R2, RZ, RZ, 0x1 ;  /* 0x00000001ff027424 */ /* 0x000fe200078e00ff */
[----:B-----5:R-:W-:Y:S01]  /*7fbf0*/  SHF.R.S64 R15, RZ, 0x1c, R17 ;  /* 0x0000001cff0f7819 */ /* 0x020fe20000001011 */
[----:B-1----:R-:W-:Y:S01]  /*7fc00*/  IMAD.MOV.U32 R5, RZ, RZ, 0x4205 ;  /* 0x00004205ff057424 */ /* 0x002fe200078e00ff */
[C---:B------:R-:W-:Y:S01]  /*7fc10*/  R2UR UR8, R36.reuse ;  /* 0x00000000240872ca */ /* 0x040fe200000e0000 */
[----:B------:R-:W-:Y:S01]  /*7fc20*/  IMAD.MOV.U32 R11, RZ, RZ, 0x2c ;  /* 0x0000002cff0b7424 */ /* 0x000fe200078e00ff */
[C---:B------:R-:W-:Y:S01]  /*7fc30*/  R2UR UR9, R37.reuse ;  /* 0x00000000250972ca */ /* 0x040fe200000e0000 */
[----:B----4-:R-:W-:Y:S01]  /*7fc40*/  IMAD.MOV.U32 R13, RZ, RZ, -0x1 ;  /* 0xffffffffff0d7424 */ /* 0x010fe200078e00ff */
        /* <DEDUP_REMOVED lines=20> */
[----:B-1----:R-:W-:-:S03]  /*7fd90*/  @!P2 IMAD.MOV.U32 R5, RZ, RZ, RZ ;  /* 0x000000ffff05a224 */ /* 0x002fc600078e00ff */
[----:B------:R-:W-:Y:S01]  /*7fda0*/  ST.E.U8 desc[UR4][R6.64], RZ ;  /* 0x000000ff06007985 */ /* 0x000fe2000c101104 */
[----:B------:R-:W-:Y:S02]  /*7fdb0*/  @P2 R2UR UR4, R36 ;  /* 0x00000000240422ca */ /* 0x000fe400000e0000 */
[----:B------:R-:W-:Y:S01]  /*7fdc0*/  @P2 R2UR UR5, R37 ;  /* 0x00000000250522ca */ /* 0x000fe200000e0000 */
[----:B------:R-:W-:Y:S04]  /*7fdd0*/  ST.E.U8 desc[UR6][R6.64+0x1], RZ ;  /* 0x000001ff06007985 */ /* 0x000fe8000c101106 */
[----:B------:R-:W-:Y:S04]  /*7fde0*/  @!P2 ST.E desc[UR16][R28.64], R33 ;  /* 0x000000211c00a985 */ /* 0x000fe8000c101910 */
[----:B0-----:R-:W-:Y:S04]  /*7fdf0*/  @!P2 LDS.64 R8, [R16] ;  /* 0x000000001008a984 */ /* 0x001fe80000000a00 */
        /* <DEDUP_REMOVED lines=16> */
.L_x_2440:
[----:B------:R-:W-:Y:S05]  /*7ff00*/  BSYNC B0 ;  /* 0x0000000000007941 */ /* 0x000fea0003800000 */
.L_x_2439:
[----:B------:R-:W-:Y:S01]  /*7ff10*/  @!P0 IMAD.MOV.U32 R17, RZ, RZ, -0x1 ;  /* 0xffffffffff118424 */ /* 0x000fe200078e00ff */
[----:B------:R-:W-:Y:S06]  /*7ff20*/  @!P1 BRA `(.L_x_1937) ;  /* 0x000007d400089947 */ /* 0x000fec0003800000 */
[----:B-1----:R-:W1:Y:S01]  /*7ff30*/  LDS.64 R4, [R16] ;  /* 0x0000000010047984 */ /* 0x002e620000000a00 */
[----:B------:R-:W-:Y:S02]  /*7ff40*/  R2UR UR4, R36 ;  /* 0x00000000240472ca */ /* 0x000fe400000e0000 */
[----:B------:R-:W-:Y:S01]  /*7ff50*/  R2UR UR5, R37 ;  /* 0x00000000250572ca */ /* 0x000fe200000e0000 */
[----:B-1----:R-:W-:-:S12]  /*7ff60*/  IMAD.WIDE R4, R3, 0x10, R4 ;  /* 0x0000001003047825 */ /* 0x002fd800078e0204 */
[----:B------:R-:W2:Y:S01]  /*7ff70*/  LD.E R0, desc[UR4][R4.64+0x4] ;  /* 0x0000040404007980 */ /* 0x000ea2000c101900 */
[----:B------:R-:W-:Y:S01]  /*7ff80*/  BSSY B0, `(.L_x_2441) ;  /* 0x00000d4000007945 */ /* 0x000fe20003800000 */
[----:B------:R-:W-:Y:S01]  /*7ff90*/  IMAD.MOV.U32 R11, RZ, RZ, RZ ;  /* 0x000000ffff0b7224 */ /* 0x000fe200078e00ff */
[----:B--2---:R-:W-:-:S13]  /*7ffa0*/  ISETP.NE.AND P0, PT, R0, 0xb59, PT ;  /* 0x00000b590000780c */ /* 0x004fda0003f05270 */
[----:B------:R-:W-:Y:S05]  /*7ffb0*/  @!P0 BRA `(.L_x_2442) ;  /* 0x0000000000148947 */ /* 0x000fea0003800000 */
[----:B------:R-:W-:Y:S01]  /*7ffc0*/  ISETP.NE.AND P0, PT, R0, 0x1, PT ;  /* 0x000000010000780c */ /* 0x000fe20003f05270 */
[----:B------:R-:W-:-:S12]  /*7ffd0*/  IMAD.MOV.U32 R2, RZ, RZ, -0x1 ;  /* 0xffffffffff027424 */ /* 0x000fd800078e00ff */
[----:B------:R-:W-:Y:S05]  /*7ffe0*/  @P0 BRA `(.L_x_2443) ;  /* 0x0000000c00340947 */ /* 0x000fea0003800000 */
[----:B------:R-:W-:Y:S01]  /*7fff0*/  IMAD.MOV.U32 R2, RZ, RZ, R3 ;  /* 0x000000ffff027224 */ /* 0x000fe200078e0003 */
[----:B------:R-:W-:Y:S06]  /*80000*/  BRA `(.L_x_2443) ;  /* 0x0000000c002c7947 */ /* 0x000fec0003800000 */
.L_x_2442:
[C---:B------:R-:W-:Y:S02]  /*80010*/  R2UR UR6, R36.reuse ;  /* 0x00000000240672ca */ /* 0x040fe400000e0000 */
[C---:B------:R-:W-:Y:S02]  /*80020*/  R2UR UR7, R37.reuse ;  /* 0x00000000250772ca */ /* 0x040fe400000e0000 */
[----:B------:R-:W-:Y:S02]  /*80030*/  R2UR UR4, R36 ;  /* 0x00000000240472ca */ /* 0x000fe400000e0000 */
[----:B------:R-:W-:-:S09]  /*80040*/  R2UR UR5, R37 ;  /* 0x00000000250572ca */ /* 0x000fd200000e0000 */
[----:B------:R-:W2:Y:S04]  /*80050*/  LD.E R12, desc[UR6][R4.64+0x28] ;  /* 0x00002806040c7980 */ /* 0x000ea8000c101900 */
[----:B------:R-:W3:Y:S01]  /*80060*/  LD.E R2, desc[UR4][R4.64+0x2c] ;  /* 0x00002c0404027980 */ /* 0x000ee2000c101900 */
[----:B--2---:R-:W-:-:S04]  /*80070*/  ISETP.GE.AND P0, PT, R12, 0x1, PT ;  /* 0x000000010c00780c */ /* 0x004fc80003f06270 */
[----:B---3--:R-:W-:-:S13]  /*80080*/  ISETP.NE.OR P0, PT, R2, RZ, !P0 ;  /* 0x000000ff0200720c */ /* 0x008fda0004705670 */
[----:B------:R-:W-:Y:S05]  /*80090*/  @P0 BRA `(.L_x_2443) ;  /* 0x0000000c00080947 */ /* 0x000fea0003800000 */
[C---:B------:R-:W-:Y:S02]  /*800a0*/  R2UR UR6, R36.reuse ;  /* 0x00000000240672ca */ /* 0x040fe400000e0000 */
[C---:B------:R-:W-:Y:S02]  /*800b0*/  R2UR UR7, R37.reuse ;  /* 0x00000000250772ca */ /* 0x040fe400000e0000 */
[----:B------:R-:W-:Y:S02]  /*800c0*/  R2UR UR4, R36 ;  /* 0x00000000240472ca */ /* 0x000fe400000e0000 */
[----:B------:R-:W-:-:S09]  /*800d0*/  R2UR UR5, R37 ;  /* 0x00000000250572ca */ /* 0x000fd200000e0000 */
[----:B----4-:R-:W2:Y:S04]  /*800e0*/  LD.E R13, desc[UR6][R4.64+0x20] ;  /* 0x00002006040d7980 */ /* 0x010ea8000c101900 */
[----:B------:R1:W5:Y:S01]  /*800f0*/  LD.E R14, desc[UR4][R4.64+0x30] ;  /* 0x00003004040e7980 */ /* 0x000362000c101900 */
[----:B------:R-:W-:Y:S01]  /*80100*/  BSSY B1, `(.L_x_2444) ;  /* 0x00000ae000017945 */ /* 0x000fe20003800000 */
[----:B------:R-:W-:Y:S02]  /*80110*/  IMAD.MOV.U32 R11, RZ, RZ, RZ ;  /* 0x000000ffff0b7224 */ /* 0x000fe400078e00ff */
[----:B-----5:R-:W-:Y:S02]  /*80120*/  IMAD.MOV.U32 R15, RZ, RZ, RZ ;  /* 0x000000ffff0f7224 */ /* 0x020fe400078e00ff */
[----:B------:R-:W-:Y:S01]  /*80130*/  IMAD.MOV.U32 R0, RZ, RZ, RZ ;  /* 0x000000ffff007224 */ /* 0x000fe200078e00ff */
[----:B-12---:R-:W-:-:S13]  /*80140*/  ISETP.NE.AND P2, PT, R13, -0x1, PT ;  /* 0xffffffff0d00780c */ /* 0x006fda0003f45270 */
.L_x_2457:
[----:B------:R-:W-:Y:S05]  /*80150*/  YIELD ;  /* 0x0000000000007946 */ /* 0x000fea0003800000 */
[----:B------:R-:W-:Y:S01]  /*80160*/  @!P2 R2UR UR4, R36 ;  /* 0x000000002404a2ca */ /* 0x000fe200000e0000 */
[----:B01----:R-:W-:Y:S01]  /*80170*/  @!P2 IMAD.MOV.U32 R7, RZ, RZ, 0x5368 ;  /* 0x00005368ff07a424 */ /* 0x003fe200078e00ff */
[----:B------:R-:W-:Y:S01]  /*80180*/  @!P2 R2UR UR5, R37 ;  /* 0x000000002505a2ca */ /* 0x000fe200000e0000 */
[----:B------:R-:W-:Y:S01]  /*80190*/  BSSY B2, `(.L_x_2445) ;  /* 0x000009c000027945 */ /* 0x000fe20003800000 */
[----:B------:R-:W-:Y:S01]  /*801a0*/  @!P2 PLOP3.LUT P0, PT, PT, PT, PT, 0x8, 0x80 ;  /* 0x000000000080a81c */ /* 0x000fe20003f0e170 */
[----:B---3--:R-:W-:-:S02]  /*801b0*/  @!P2 IMAD.MOV.U32 R11, RZ, RZ, 0x5368 ;  /* 0x00005368ff0ba424 */ /* 0x008fc400078e00ff */
[----:B------:R-:W-:-:S08]  /*801c0*/  @!P2 IMAD.MOV.U32 R5, RZ, RZ, RZ ;  /* 0x000000ffff05a224 */ /* 0x000fd000078e00ff */
[----:B------:R1:W-:Y:S01]  /*801d0*/  @!P2 ST.E desc[UR4][R28.64], R7 ;  /* 0x000000071c00a985 */ /* 0x0003e2000c101904 */
[----:B--2---:R-:W-:Y:S05]  /*801e0*/  @!P2 BRA `(.L_x_2446) ;  /* 0x000000080058a947 */ /* 0x004fea0003800000 */
[----:B------:R-:W2:Y:S01]  /*801f0*/  S2R R5, SR_CgaCtaId ;  /* 0x0000000000057919 */ /* 0x000ea20000008800 */
[----:B------:R-:W-:Y:S02]  /*80200*/  MOV R2, 0x400 ;  /* 0x0000040000027802 */ /* 0x000fe40000000f00 */
[----:B------:R-:W-:Y:S02]  /*80210*/  R2UR UR4, R36 ;  /* 0x00000000240472ca */ /* 0x000fe400000e0000 */
[----:B------:R-:W-:Y:S02]  /*80220*/  R2UR UR5, R37 ;  /* 0x00000000250572ca */ /* 0x000fe400000e0000 */
[----:B--2---:R-:W-:-:S05]  /*80230*/  LEA R2, R5, R2, 0x18 ;  /* 0x0000000205027211 */ /* 0x004fca00078ec0ff */
        /* <DEDUP_REMOVED lines=20> */
.L_x_2452:
[----:B------:R-:W0:Y:S02]  /*80380*/  LDS.64 R8, [R27+0x8] ;  /* 0x000008001b087984 */ /* 0x000e240000000a00 */
[----:B0-----:R-:W-:-:S05]  /*80390*/  IADD3 R10, P0, PT, R8, 0x30, RZ ;  /* 0x00000030080a7810 */ /* 0x001fca0007f1e0ff */
[----:B------:R-:W-:-:S07]  /*803a0*/  IMAD.X R11, RZ, RZ, R9, P0 ;  /* 0x000000ffff0b7224 */ /* 0x000fce00000e0609 */
[----:B------:R-:W0:Y:S02]  /*803b0*/  ATOMS.CAST.SPIN.64 P0, [R27+0x8], R8, R10 ;  /* 0x000008081b00758d */ /* 0x000e24000180040a */
[----:B0-----:R-:W-:Y:S05]  /*803c0*/  @!P0 BRA `(.L_x_2452) ;  /* 0xfffffffc00ec8947 */ /* 0x001fea000383ffff */
[----:B------:R-:W-:Y:S05]  /*803d0*/  BSYNC B4 ;  /* 0x0000000000047941 */ /* 0x000fea0003800000 */
.L_x_2451:
[----:B------:R-:W-:Y:S02]  /*803e0*/  IMAD.MOV.U32 R10, RZ, RZ, R8 ;  /* 0x000000ffff0a7224 */ /* 0x000fe400078e0008 */
[----:B------:R-:W-:Y:S01]  /*803f0*/  IMAD.MOV.U32 R11, RZ, RZ, R9 ;  /* 0x000000ffff0b7224 */ /* 0x000fe200078e0009 */
[----:B------:R-:W-:Y:S06]  /*80400*/  BRA `(.L_x_2449) ;  /* 0x0000000000187947 */ /* 0x000fec0003800000 */
.L_x_2450:
[----:B------:R-:W-:Y:S02]  /*80410*/  R2UR UR4, R36 ;  /* 0x00000000240472ca */ /* 0x000fe400000e0000 */
[----:B------:R-:W-:-:S13]  /*80420*/  R2UR UR5, R37 ;  /* 0x00000000250572ca */ /* 0x000fda00000e0000 */
[----:B------:R-:W2:Y:S02]  /*80430*/  LD.E.64 R10, desc[UR4][R30.64+0x8] ;  /* 0x000008041e0a7980 */ /* 0x000ea4000c101b00 */
[----:B--2---:R-:W-:-:S05]  /*80440*/  IADD3 R8, P0, PT, R10, 0x30, RZ ;  /* 0x000000300a087810 */ /* 0x004fca0007f1e0ff */
[----:B------:R-:W-:-:S05]  /*80450*/  IMAD.X R9, RZ, RZ, R11, P0 ;  /* 0x000000ffff097224 */ /* 0x000fca00000e060b */
[----:B------:R0:W-:Y:S03]  /*80460*/  ST.E.64 desc[UR4][R30.64+0x8], R8 ;  /* 0x000008081e007985 */ /* 0x0001e6000c101b04 */
.L_x_2449:
[----:B------:R-:W-:Y:S05]  /*80470*/  BSYNC B3 ;  /* 0x0000000000037941 */ /* 0x000fea0003800000 */
.L_x_2448:
        /* <DEDUP_REMOVED lines=54> */
.L_x_2454:
[----:B------:R-:W-:Y:S05]  /*807e0*/  BSYNC B3 ;  /* 0x0000000000037941 */ /* 0x000fea0003800000 */
.L_x_2453:
        /* <DEDUP_REMOVED lines=40> */
.L_x_2456:
[----:B------:R-:W-:Y:S05]  /*80a70*/  BSYNC B3 ;  /* 0x0000000000037941 */ /* 0x000fea0003800000 */
.L_x_2455:
[----:B------:R-:W-:Y:S01]  /*80a80*/  R2UR UR4, R36 ;  /* 0x00000000240472ca */ /* 0x000fe200000e0000 */
[----:B------:R-:W-:Y:S01]  /*80a90*/  IMAD.MOV.U32 R5, RZ, RZ, RZ ;  /* 0x000000ffff057224 */ /* 0x000fe200078e00ff */
[----:B------:R-:W-:Y:S02]  /*80aa0*/  R2UR UR5, R37 ;  /* 0x00000000250572ca */ /* 0x000fe400000e0000 */
[----:B------:R-:W-:-:S11]  /*80ab0*/  ISETP.EQ.AND P0, PT, R11, RZ, PT ;  /* 0x000000ff0b00720c */ /* 0x000fd60003f02270 */
[----:B------:R3:W-:Y:S01]  /*80ac0*/  ST.E desc[UR4][R28.64], R11 ;  /* 0x0000000b1c007985 */ /* 0x0007e2000c101904 */
[----:B------:R-:W-:Y:S05]  /*80ad0*/  BRA `(.L_x_2446) ;  /* 0x00000000001c7947 */ /* 0x000fea0003800000 */
.L_x_2447:
[----:B------:R-:W-:Y:S02]  /*80ae0*/  LEA R5, R14, 0x20, 0x2 ;  /* 0x000000200e057811 */ /* 0x000fe400078e10ff */
[----:B------:R-:W-:Y:S02]  /*80af0*/  R2UR UR4, R36 ;  /* 0x00000000240472ca */ /* 0x000fe400000e0000 */
[----:B------:R-:W-:Y:S02]  /*80b00*/  R2UR UR5, R37 ;  /* 0x00000000250572ca */ /* 0x000fe400000e0000 */
[----:B------:R-:W-:-:S05]  /*80b10*/  IADD3 R4, P0, PT, R8, R5, RZ ;  /* 0x0000000508047210 */ /* 0x000fca0007f1e0ff */
[----:B------:R-:W-:-:S06]  /*80b20*/  IMAD.X R5, RZ, RZ, R9, P0 ;  /* 0x000000ffff057224 */ /* 0x000fcc00000e0609 */
[----:B------:R2:W5:Y:S01]  /*80b30*/  LD.E.S8 R5, desc[UR4][R4.64] ;  /* 0x0000000404057980 */ /* 0x000562000c101300 */
[----:B------:R-:W-:-:S13]  /*80b40*/  PLOP3.LUT P0, PT, PT, PT, PT, 0x80, 0x8 ;  /* 0x000000000008781c */ /* 0x000fda0003f0f070 */
.L_x_2446:
[----:B------:R-:W-:Y:S05]  /*80b50*/  BSYNC B2 ;  /* 0x0000000000027941 */ /* 0x000fea0003800000 */
.L_x_2445:
        /* <DEDUP_REMOVED lines=9> */
.L_x_2444:
[----:B------:R-:W4:Y:S01]  /*80bf0*/  S2UR UR5, SR_CgaCtaId ;  /* 0x00000000000579c3 */ /* 0x000f220000008800 */
[----:B------:R-:W-:Y:S01]  /*80c00*/  UMOV UR4, 0x400 ;  /* 0x0000040000047882 */ /* 0x000fe20000000000 */
[----:B------:R-:W-:Y:S02]  /*80c10*/  R2UR UR6, R36 ;  /* 0x00000000240672ca */ /* 0x000fe400000e0000 */
[C---:B------:R-:W-:Y:S01]  /*80c20*/  R2UR UR7, R37.reuse ;  /* 0x00000000250772ca */ /* 0x040fe200000e0000 */
[----:B----4-:R-:W-:Y:S01]  /*80c30*/  ULEA UR4, UR5, UR4, 0x18 ;  /* 0x0000000405047291 */ /* 0x010fe2000f8ec0ff */
[----:B------:R-:W-:-:S08]  /*80c40*/  R2UR UR5, R37 ;  /* 0x00000000250572ca */ /* 0x000fd000000e0000 */
[----:B--2---:R-:W2:Y:S01]  /*80c50*/  LDS.64 R4, [UR4] ;  /* 0x00000004ff047984 */ /* 0x004ea20008000a00 */
[----:B------:R-:W-:Y:S01]  /*80c60*/  R2UR UR4, R36 ;  /* 0x00000000240472ca */ /* 0x000fe200000e0000 */
[----:B--2---:R-:W-:-:S12]  /*80c70*/  IMAD.WIDE R4, R3, 0x10, R4 ;  /* 0x0000001003047825 */ /* 0x004fd800078e0204 */
[----:B------:R2:W-:Y:S04]  /*80c80*/  ST.E desc[UR4][R4.64+0x2c], R0 ;  /* 0x00002c0004007985 */ /* 0x0005e8000c101904 */
[----:B---3--:R-:W3:Y:S02]  /*80c90*/  LD.E R11, desc[UR6][R28.64] ;  /* 0x000000061c0b7980 */ /* 0x008ee4000c101900 */
[----:B---3--:R-:W-:-:S04]  /*80ca0*/  ISETP.NE.AND P0, PT, R11, RZ, PT ;  /* 0x000000ff0b00720c */ /* 0x008fc80003f05270 */
[----:B--2---:R-:W-:-:S09]  /*80cb0*/  SEL R2, R0, RZ, !P0 ;  /* 0x000000ff00027207 */ /* 0x004fd20004000000 */
.L_x_2443:
[----:B------:R-:W-:Y:S05]  /*80cc0*/  BSYNC B0 ;  /* 0x0000000000007941 */ /* 0x000fea0003800000 */
.L_x_2441:
[----:B------:R-:W-:Y:S01]  /*80cd0*/  ISETP.NE.AND P0, PT, R11, RZ, PT ;  /* 0x000000ff0b00720c */ /* 0x000fe20003f05270 */
[----:B--2---:R-:W-:-:S12]  /*80ce0*/  IMAD.MOV.U32 R4, RZ, RZ, RZ ;  /* 0x000000ffff047224 */ /* 0x004fd800078e00ff */
[----:B------:R-:W-:Y:S05]  /*80cf0*/  @P0 BRA `(.L_x_1937) ;  /* 0x000007c400940947 */ /* 0x000fea0003800000 */
[----:B------:R-:W2:Y:S01]  /*80d00*/  S2UR UR5, SR_CgaCtaId ;  /* 0x00000000000579c3 */ /* 0x000ea20000008800 */
[----:B------:R-:W-:Y:S01]  /*80d10*/  UMOV UR4, 0x400 ;  /* 0x0000040000047882 */ /* 0x000fe20000000000 */
[----:B------:R-:W-:Y:S01]  /*80d20*/  R2UR UR6, R36 ;  /* 0x00000000240672ca */ /* 0x000fe200000e0000 */
[----:B------:R-:W-:Y:S01]  /*80d30*/  IMAD.MOV.U32 R6, RZ, RZ, 0xa0 ;  /* 0x000000a0ff067424 */ /* 0x000fe200078e00ff */
[----:B------:R-:W-:Y:S01]  /*80d40*/  R2UR UR7, R37 ;  /* 0x00000000250772ca */ /* 0x000fe200000e0000 */
[----:B01----:R-:W-:Y:S01]  /*80d50*/  IMAD.MOV.U32 R7, RZ, RZ, 0x0 ;  /* 0x00000000ff077424 */ /* 0x003fe200078e00ff */
        /* <DEDUP_REMOVED lines=13> */
.L_x_2462:
[----:B------:R-:W0:Y:S02]  /*80e30*/  LDS.64 R8, [R7+0x8] ;  /* 0x0000080007087984 */ /* 0x000e240000000a00 */
[----:B0-----:R-:W-:-:S05]  /*80e40*/  IADD3 R10, P0, PT, R8, 0xa0, RZ ;  /* 0x000000a0080a7810 */ /* 0x001fca0007f1e0ff */
[----:B------:R-:W-:-:S07]  /*80e50*/  IMAD.X R11, RZ, RZ, R9, P0 ;  /* 0x000000ffff0b7224 */ /* 0x000fce00000e0609 */
[----:B------:R-:W0:Y:S02]  /*80e60*/  ATOMS.CAST.SPIN.64 P0, [R7+0x8], R8, R10 ;  /* 0x000008080700758d */ /* 0x000e24000180040a */
[----:B0-----:R-:W-:Y:S05]  /*80e70*/  @!P0 BRA `(.L_x_2462) ;  /* 0xfffffffc00ec8947 */ /* 0x001fea000383ffff */
[----:B------:R-:W-:Y:S05]  /*80e80*/  BSYNC B1 ;  /* 0x0000000000017941 */ /* 0x000fea0003800000 */
.L_x_2461:
[----:B------:R-:W-:Y:S05]  /*80e90*/  BRA `(.L_x_2459) ;  /* 0x0000000000187947 */ /* 0x000fea0003800000 */
.L_x_2460:
[----:B------:R-:W-:Y:S02]  /*80ea0*/  R2UR UR4, R36 ;  /* 0x00000000240472ca */ /* 0x000fe400000e0000 */
[----:B------:R-:W-:-:S13]  /*80eb0*/  R2UR UR5, R37 ;  /* 0x00000000250572ca */ /* 0x000fda00000e0000 */
[----:B------:R-:W2:Y:S02]  /*80ec0*/  LD.E.64 R8, desc[UR4][R30.64+0x8] ;  /* 0x000008041e087980 */ /* 0x000ea4000c101b00 */
[----:B--2---:R-:W-:-:S05]  /*80ed0*/  IADD3 R6, P0, PT, R8, 0xa0, RZ ;  /* 0x000000a008067810 */ /* 0x004fca0007f1e0ff */
[----:B------:R-:W-:-:S05]  /*80ee0*/  IMAD.X R7, RZ, RZ, R9, P0 ;  /* 0x000000ffff077224 */ /* 0x000fca00000e0609 */
[----:B------:R0:W-:Y:S03]  /*80ef0*/  ST.E.64 desc[UR4][R30.64+0x8], R6 ;  /* 0x000008061e007985 */ /* 0x0001e6000c101b04 */
.L_x_2459:
[----:B------:R-:W-:Y:S05]  /*80f00*/  BSYNC B0 ;  /* 0x0000000000007941 */ /* 0x000fea0003800000 */
.L_x_2458:
[C---:B------:R-:W-:Y:S01]  /*80f10*/  IADD3 R3, P1, PT, R8.reuse, 0xa8, RZ ;  /* 0x000000a808037810 */ /* 0x040fe20007f3e0ff */
[----:B------:R-:W-:Y:S01]  /*80f20*/  BSSY B0, `(.L_x_2463) ;  /* 0x0000159000007945 */ /* 0x000fe20003800000 */
[--C-:B----4-:R-:W-:Y:S02]  /*80f30*/  SHF.R.U64 R13, R8, 0x4, R9.reuse ;  /* 0x00000004080d7819 */ /* 0x110fe40000001209 */
        /* <DEDUP_REMOVED lines=11> */
[----:B------:R-:W-:Y:S01]  /*80ff0*/  IMAD.WIDE R14, R13, 0x10, RZ ;  /* 0x000000100d0e7825 */ /* 0x000fe200078e02ff */
[C---:B------:R-:W-:Y:S02]  /*81000*/  R2UR UR8, R36.reuse ;  /* 0x00000000240872ca */ /* 0x040fe400000e0000 */
[C---:B------:R-:W-:Y:S01]  /*81010*/  R2UR UR9, R37.reuse ;  /* 0x00000000250972ca */ /* 0x040fe200000e0000 */
[----:B0-----:R-:W-:Y:S01]  /*81020*/  IMAD.MOV.U32 R6, RZ, RZ, 0x1 ;  /* 0x00000001ff067424 */ /* 0x001fe200078e00ff */
        /* <DEDUP_REMOVED lines=9> */
[----:B-1----:R-:W-:Y:S01]  /*810c0*/  IMAD.MOV.U32 R3, RZ, RZ, R14 ;  /* 0x000000ffff037224 */ /* 0x002fe200078e000e */
[----:B------:R-:W-:Y:S01]  /*810d0*/  R2UR UR11, R37 ;  /* 0x00000000250b72ca */ /* 0x000fe200000e0000 */
[----:B------:R-:W-:Y:S01]  /*810e0*/  IMAD.MOV.U32 R27, RZ, RZ, R15 ;  /* 0x000000ffff1b7224 */ /* 0x000fe200078e000f */
[----:B------:R-:W-:-:S02]  /*810f0*/  R2UR UR4, R36 ;  /* 0x00000000240472ca */ /* 0x000fc400000e0000 */
[C---:B------:R-:W-:Y:S02]  /*81100*/  R2UR UR5, R37.reuse ;  /* 0x00000000250572ca */ /* 0x040fe400000e0000 */
[----:B------:R-:W-:Y:S02]  /*81110*/  R2UR UR6, R36 ;  /* 0x00000000240672ca */ /* 0x000fe400000e0000 */
[----:B------:R-:W-:Y:S02]  /*81120*/  R2UR UR7, R37 ;  /* 0x00000000250772ca */ /* 0x000fe400000e0000 */
[----:B--2---:R-:W-:-:S05]  /*81130*/  IADD3 R4, P0, PT, R4, R14, RZ ;  /* 0x0000000e04047210 */ /* 0x004fca0007f1e0ff */
[----:B------:R-:W-:-:S05]  /*81140*/  IMAD.X R5, R5, 0x1, R15, P0 ;  /* 0x0000000105057824 */ /* 0x000fca00000e060f */
[----:B------:R0:W-:Y:S04]  /*81150*/  ST.E desc[UR8][R4.64+0x4], R7 ;  /* 0x0000040704007985 */ /* 0x0001e8000c101908 */
[----:B------:R0:W-:Y:S04]  /*81160*/  ST.E desc[UR12][R4.64+0x8], R9 ;  /* 0x0000080904007985 */ /* 0x0001e8000c10190c */
[----:B------:R0:W-:Y:S04]  /*81170*/  ST.E desc[UR14][R4.64+0xc], R11 ;  /* 0x00000c0b04007985 */ /* 0x0001e8000c10190e */
[----:B------:R0:W-:Y:S04]  /*81180*/  ST.E.U8 desc[UR10][R4.64+0x3], R6 ;  /* 0x0000030604007985 */ /* 0x0001e8000c10110a */
[----:B------:R0:W-:Y:S04]  /*81190*/  ST.E.U8 desc[UR4][R4.64], RZ ;  /* 0x000000ff04007985 */ /* 0x0001e8000c101104 */
[----:B------:R0:W-:Y:S02]  /*811a0*/  ST.E.U8 desc[UR6][R4.64+0x1], RZ ;  /* 0x000001ff04007985 */ /* 0x0001e4000c101106 */
.L_x_2490:
        /* <DEDUP_REMOVED lines=28> */
.L_x_2471:
[----:B------:R-:W0:Y:S02]  /*81370*/  LDS.64 R8, [R5+0x8] ;  /* 0x0000080005087984 */ /* 0x000e240000000a00 */
[----:B0-----:R-:W-:-:S05]  /*81380*/  IADD3 R10, P0, PT, R8, 0x30, RZ ;  /* 0x00000030080a7810 */ /* 0x001fca0007f1e0ff */
[----:B------:R-:W-:-:S07]  /*81390*/  IMAD.X R11, RZ, RZ, R9, P0 ;  /* 0x000000ffff0b7224 */ /* 0x000fce00000e0609 */
[----:B------:R-:W0:Y:S02]  /*813a0*/  ATOMS.CAST.SPIN.64 P0, [R5+0x8], R8, R10 ;  /* 0x000008080500758d */ /* 0x000e24000180040a */
[----:B0-----:R-:W-:Y:S05]  /*813b0*/  @!P0 BRA `(.L_x_2471) ;  /* 0xfffffffc00ec8947 */ /* 0x001fea000383ffff */
[----:B------:R-:W-:Y:S05]  /*813c0*/  BSYNC B3 ;  /* 0x0000000000037941 */ /* 0x000fea0003800000 */
.L_x_2470:
[----:B------:R-:W-:Y:S02]  /*813d0*/  IMAD.MOV.U32 R10, RZ, RZ, R8 ;  /* 0x000000ffff0a7224 */ /* 0x000fe400078e0008 */
[----:B------:R-:W-:Y:S01]  /*813e0*/  IMAD.MOV.U32 R11, RZ, RZ, R9 ;  /* 0x000000ffff0b7224 */ /* 0x000fe200078e0009 */
[----:B------:R-:W-:Y:S06]  /*813f0*/  BRA `(.L_x_2468) ;  /* 0x0000000000187947 */ /* 0x000fec0003800000 */
.L_x_2469:
[----:B------:R-:W-:Y:S02]  /*81400*/  R2UR UR4, R36 ;  /* 0x00000000240472ca */ /* 0x000fe400000e0000 */
[----:B------:R-:W-:-:S13]  /*81410*/  R2UR UR5, R37 ;  /* 0x00000000250572ca */ /* 0x000fda00000e0000 */
[----:B------:R-:W2:Y:S02]  /*81420*/  LD.E.64 R10, desc[UR4][R30.64+0x8] ;  /* 0x000008041e0a7980 */ /* 0x000ea4000c101b00 */
[----:B--2---:R-:W-:-:S05]  /*81430*/  IADD3 R8, P0, PT, R10, 0x30, RZ ;  /* 0x000000300a087810 */ /* 0x004fca0007f1e0ff */
[----:B------:R-:W-:-:S05]  /*81440*/  IMAD.X R9, RZ, RZ, R11, P0 ;  /* 0x000000ffff097224 */ /* 0x000fca00000e060b */
[----:B------:R0:W-:Y:S03]  /*81450*/  ST.E.64 desc[UR4][R30.64+0x8], R8 ;  /* 0x000008081e007985 */ /* 0x0001e6000c101b04 */
.L_x_2468:
[----:B------:R-:W-:Y:S05]  /*81460*/  BSYNC B2 ;  /* 0x0000000000027941 */ /* 0x000fea0003800000 */
.L_x_2467:
        /* <DEDUP_REMOVED lines=54> */
.L_x_2473:
[----:B------:R-:W-:Y:S05]  /*817d0*/  BSYNC B2 ;  /* 0x0000000000027941 */ /* 0x000fea0003800000 */
.L_x_2472:
        /* <DEDUP_REMOVED lines=40> */
.L_x_2475:
[----:B------:R-:W-:Y:S05]  /*81a60*/  BSYNC B2 ;  /* 0x0000000000027941 */ /* 0x000fea0003800000 */
.L_x_2474:
[----:B------:R-:W-:Y:S02]  /*81a70*/  R2UR UR4, R36 ;  /* 0x00000000240472ca */ /* 0x000fe400000e0000 */
[----:B------:R-:W-:-:S13]  /*81a80*/  R2UR UR5, R37 ;  /* 0x00000000250572ca */ /* 0x000fda00000e0000 */
[----:B------:R2:W-:Y:S01]  /*81a90*/  ST.E desc[UR4][R28.64], R5 ;  /* 0x000000051c007985 */ /* 0x0005e2000c101904 */
[----:B------:R-:W-:Y:S05]  /*81aa0*/  BRA `(.L_x_2476) ;  /* 0x0000000000147947 */ /* 0x000fea0003800000 */
.L_x_2466:
[----:B------:R-:W-:Y:S02]  /*81ab0*/  R2UR UR4, R36 ;  /* 0x00000000240472ca */ /* 0x000fe400000e0000 */
[----:B------:R-:W-:Y:S02]  /*81ac0*/  R2UR UR5, R37 ;  /* 0x00000000250572ca */ /* 0x000fe400000e0000 */
[----:B------:R-:W-:-:S05]  /*81ad0*/  IADD3 R4, P0, PT, R4, R3, RZ ;  /* 0x0000000304047210 */ /* 0x000fca0007f1e0ff */
[----:B------:R-:W-:-:S06]  /*81ae0*/  IMAD.X R5, R5, 0x1, R27, P0 ;  /* 0x0000000105057824 */ /* 0x000fcc00000e061b */
[----:B------:R0:W-:Y:S02]  /*81af0*/  ST.E desc[UR4][R4.64+0x20], RZ ;  /* 0x000020ff04007985 */ /* 0x0001e4000c101904 */
.L_x_2476:
[----:B------:R-:W-:Y:S05]  /*81b00*/  BSYNC B1 ;  /* 0x0000000000017941 */ /* 0x000fea0003800000 */
.L_x_2465:
        /* <DEDUP_REMOVED lines=27> */
.L_x_2483:
[----:B------:R-:W0:Y:S02]  /*81cc0*/  LDS.64 R8, [R5+0x8] ;  /* 0x0000080005087984 */ /* 0x000e240000000a00 */
[----:B0-----:R-:W-:-:S05]  /*81cd0*/  IADD3 R10, P0, PT, R8, 0x30, RZ ;  /* 0x00000030080a7810 */ /* 0x001fca0007f1e0ff */
[----:B------:R-:W-:-:S07]  /*81ce0*/  IMAD.X R11, RZ, RZ, R9, P0 ;  /* 0x000000ffff0b7224 */ /* 0x000fce00000e0609 */
[----:B------:R-:W0:Y:S02]  /*81cf0*/  ATOMS.CAST.SPIN.64 P0, [R5+0x8], R8, R10 ;  /* 0x000008080500758d */ /* 0x000e24000180040a */
[----:B0-----:R-:W-:Y:S05]  /*81d00*/  @!P0 BRA `(.L_x_2483) ;  /* 0xfffffffc00ec8947 */ /* 0x001fea000383ffff */
[----:B------:R-:W-:Y:S05]  /*81d10*/  BSYNC B3 ;  /* 0x0000000000037941 */ /* 0x000fea0003800000 */
.L_x_2482:
[----:B------:R-:W-:Y:S05]  /*81d20*/  BRA `(.L_x_2480) ;  /* 0x0000000000187947 */ /* 0x000fea0003800000 */
.L_x_2481:
[----:B------:R-:W-:Y:S02]  /*81d30*/  R2UR UR4, R36 ;  /* 0x00000000240472ca */ /* 0x000fe400000e0000 */
[----:B------:R-:W-:-:S13]  /*81d40*/  R2UR UR5, R37 ;  /* 0x00000000250572ca */ /* 0x000fda00000e0000 */
[----:B------:R-:W2:Y:S02]  /*81d50*/  LD.E.64 R8, desc[UR4][R30.64+0x8] ;  /* 0x000008041e087980 */ /* 0x000ea4000c101b00 */
[----:B--2---:R-:W-:-:S05]  /*81d60*/  IADD3 R4, P0, PT, R8, 0x30, RZ ;  /* 0x0000003008047810 */ /* 0x004fca0007f1e0ff */
[----:B------:R-:W-:-:S05]  /*81d70*/  IMAD.X R5, RZ, RZ, R9, P0 ;  /* 0x000000ffff057224 */ /* 0x000fca00000e0609 */
[----:B------:R0:W-:Y:S03]  /*81d80*/  ST.E.64 desc[UR4][R30.64+0x8], R4 ;  /* 0x000008041e007985 */ /* 0x0001e6000c101b04 */
.L_x_2480:
[----:B------:R-:W-:Y:S05]  /*81d90*/  BSYNC B2 ;  /* 0x0000000000027941 */ /* 0x000fea0003800000 */
.L_x_2479:
        /* <DEDUP_REMOVED lines=51> */
.L_x_2485:
[----:B------:R-:W-:Y:S01]  /*820d0*/  R2UR UR4, R36 ;  /* 0x00000000240472ca */ /* 0x000fe200000e0000 */
[----:B------:R-:W-:Y:S01]  /*820e0*/  IMAD.MOV.U32 R5, RZ, RZ, 0x5272 ;  /* 0x00005272ff057424 */ /* 0x000fe200078e00ff */
[----:B------:R-:W-:Y:S01]  /*820f0*/  R2UR UR5, R37 ;  /* 0x00000000250572ca */ /* 0x000fe200000e0000 */
[----:B------:R-:W-:Y:S01]  /*82100*/  IMAD.MOV.U32 R9, RZ, RZ, -0x1 ;  /* 0xffffffffff097424 */ /* 0x000fe200078e00ff */
[----:B------:R-:W-:-:S11]  /*82110*/  PLOP3.LUT P0, PT, PT, PT, PT, 0x8, 0x80 ;  /* 0x000000000080781c */ /* 0x000fd60003f0e170 */
[----:B------:R0:W-:Y:S02]  /*82120*/  ST.E desc[UR4][R28.64], R5 ;  /* 0x000000051c007985 */ /* 0x0001e4000c101904 */
.L_x_2486:
[----:B------:R-:W-:Y:S05]  /*82130*/  BSYNC B2 ;  /* 0x0000000000027941 */ /* 0x000fea0003800000 */
.L_x_2484:
        /* <DEDUP_REMOVED lines=39> */
.L_x_2488:
[----:B------:R-:W-:Y:S05]  /*823b0*/  BSYNC B2 ;  /* 0x0000000000027941 */ /* 0x000fea0003800000 */
.L_x_2487:
[----:B------:R-:W-:Y:S02]  /*823c0*/  R2UR UR4, R36 ;  /* 0x00000000240472ca */ /* 0x000fe400000e0000 */
[----:B------:R-:W-:-:S13]  /*823d0*/  R2UR UR5, R37 ;  /* 0x00000000250572ca */ /* 0x000fda00000e0000 */
[----:B------:R2:W-:Y:S01]  /*823e0*/  ST.E desc[UR4][R28.64], R7 ;  /* 0x000000071c007985 */ /* 0x0005e2000c101904 */
[----:B------:R-:W-:Y:S05]  /*823f0*/  BRA `(.L_x_2489) ;  /* 0x0000000000147947 */ /* 0x000fea0003800000 */
.L_x_2478:
[----:B------:R-:W-:Y:S02]  /*82400*/  R2UR UR4, R36 ;  /* 0x00000000240472ca */ /* 0x000fe400000e0000 */
[----:B------:R-:W-:Y:S02]  /*82410*/  R2UR UR5, R37 ;  /* 0x00000000250572ca */ /* 0x000fe400000e0000 */
[----:B------:R-:W-:-:S05]  /*82420*/  IADD3 R4, P0, PT, R4, R3, RZ ;  /* 0x0000000304047210 */ /* 0x000fca0007f1e0ff */
[----:B------:R-:W-:-:S06]  /*82430*/  IMAD.X R5, R5, 0x1, R27, P0 ;  /* 0x0000000105057824 */ /* 0x000fcc00000e061b */
[----:B------:R3:W-:Y:S02]  /*82440*/  ST.E desc[UR4][R4.64+0x24], RZ ;  /* 0x000024ff04007985 */ /* 0x0007e4000c101904 */
.L_x_2489:
[----:B------:R-:W-:Y:S05]  /*82450*/  BSYNC B1 ;  /* 0x0000000000017941 */ /* 0x000fea0003800000 */
.L_x_2477:
[----:B------:R-:W-:Y:S01]  /*82460*/  VIADD R0, R0, 0x2 ;  /* 0x0000000200007836 */ /* 0x000fe20000000000 */
[----:B------:R-:W-:-:S04]  /*82470*/  IADD3 R3, P1, PT, R3, 0x8, RZ ;  /* 0x0000000803037810 */ /* 0x000fc80007f3e0ff */
[----:B------:R-:W-:Y:S01]  /*82480*/  ISETP.NE.AND P0, PT, R0, 0x21, PT ;  /* 0x000000210000780c */ /* 0x000fe20003f05270 */
[----:B------:R-:W-:-:S12]  /*82490*/  IMAD.X R27, RZ, RZ, R27, P1 ;  /* 0x000000ffff1b7224 */ /* 0x000fd800008e061b */
[----:B------:R-:W-:Y:S05]  /*824a0*/  @P0 BRA `(.L_x_2490) ;  /* 0xffffffec00400947 */ /* 0x000fea000383ffff */
.L_x_2464:
[----:B------:R-:W-:Y:S05]  /*824b0*/  BSYNC B0 ;  /* 0x0000000000007941 */ /* 0x000fea0003800000 */
.L_x_2463:
[----:B------:R-:W-:Y:S04]  /*824c0*/  BSSY B7, `(.L_x_2491) ;  /* 0x0006e36000077945 */ /* 0x000fe80003800000 */
[----:B------:R-:W-:Y:S01]  /*824d0*/  BSSY B0, `(.L_x_2492) ;  /* 0x0000163000007945 */ /* 0x000fe20003800000 */
[----:B-1----:R-:W-:Y:S02]  /*824e0*/  IMAD.MOV.U32 R3, RZ, RZ, 0x20 ;  /* 0x00000020ff037424 */ /* 0x002fe400078e00ff */
[----:B------:R-:W-:Y:S02]  /*824f0*/  IMAD.MOV.U32 R14, RZ, RZ, 0x1 ;  /* 0x00000001ff0e7424 */ /* 0x000fe400078e00ff */
[----:B------:R-:W-:Y:S02]  /*82500*/  IMAD.MOV.U32 R15, RZ, RZ, -0x1f ;  /* 0xffffffe1ff0f7424 */ /* 0x000fe400078e00ff */
[----:B------:R-:W-:-:S02]  /*82510*/  IMAD.MOV.U32 R18, RZ, RZ, 0x26 ;  /* 0x00000026ff127424 */ /* 0x000fc400078e00ff */
[----:B------:R-:W-:-:S07]  /*82520*/  IMAD.MOV.U32 R27, RZ, RZ, -0x1 ;  /* 0xffffffffff1b7424 */ /* 0x000fce00078e00ff */
.L_x_2518:
[----:B01-3--:R-:W0:Y:S01]  /*82530*/  LDS.64 R4, [R12] ;  /* 0x000000000c047984 */ /* 0x00be220000000a00 */
[----:B------:R-:W-:Y:S05]  /*82540*/  YIELD ;  /* 0x0000000000007946 */ /* 0x000fea0003800000 */
[----:B------:R-:W-:Y:S02]  /*82550*/  R2UR UR4, R36 ;  /* 0x00000000240472ca */ /* 0x000fe400000e0000 */
[----:B------:R-:W-:-:S13]  /*82560*/  R2UR UR5, R37 ;  /* 0x00000000250572ca */ /* 0x000fda00000e0000 */
[----:B0-----:R-:W3:Y:S01]  /*82570*/  LD.E R8, desc[UR4][R4.64] ;  /* 0x0000000404087980 */ /* 0x001ee2000c101900 */
[----:B------:R-:W-:Y:S01]  /*82580*/  BSSY B1, `(.L_x_2493) ;  /* 0x00000a6000017945 */ /* 0x000fe20003800000 */
[----:B------:R-:W-:Y:S02]  /*82590*/  IMAD.MOV.U32 R0, RZ, RZ, R3 ;  /* 0x000000ffff007224 */ /* 0x000fe400078e0003 */
[----:B------:R-:W-:Y:S02]  /*825a0*/  IMAD.MOV.U32 R34, RZ, RZ, R14 ;  /* 0x000000ffff227224 */ /* 0x000fe400078e000e */
[----:B------:R-:W-:Y:S02]  /*825b0*/  IMAD.MOV.U32 R33, RZ, RZ, R15 ;  /* 0x000000ffff217224 */ /* 0x000fe400078e000f */
[----:B------:R-:W-:Y:S02]  /*825c0*/  IMAD.MOV.U32 R32, RZ, RZ, R18 ;  /* 0x000000ffff207224 */ /* 0x000fe400078e0012 */
[----:B------:R-:W-:-:S02]  /*825d0*/  IMAD.MOV.U32 R16, RZ, RZ, R27 ;  /* 0x000000ffff107224 */ /* 0x000fc400078e001b */
        /* <DEDUP_REMOVED lines=35> */
.L_x_2500:
[----:B------:R-:W0:Y:S02]  /*82810*/  LDS.64 R4, [R35+0x8] ;  /* 0x0000080023047984 */ /* 0x000e240000000a00 */
[----:B0-----:R-:W-:-:S05]  /*82820*/  IADD3 R6, P0, PT, R4, 0x30, RZ ;  /* 0x0000003004067810 */ /* 0x001fca0007f1e0ff */
[----:B------:R-:W-:-:S07]  /*82830*/  IMAD.X R7, RZ, RZ, R5, P0 ;  /* 0x000000ffff077224 */ /* 0x000fce00000e0605 */
[----:B------:R-:W0:Y:S02]  /*82840*/  ATOMS.CAST.SPIN.64 P0, [R35+0x8], R4, R6 ;  /* 0x000008042300758d */ /* 0x000e240001800406 */
[----:B0-----:R-:W-:Y:S05]  /*82850*/  @!P0 BRA `(.L_x_2500) ;  /* 0xfffffffc00ec8947 */ /* 0x001fea000383ffff */
[----:B------:R-:W-:Y:S05]  /*82860*/  BSYNC B3 ;  /* 0x0000000000037941 */ /* 0x000fea0003800000 */
.L_x_2499:
[----:B------:R-:W-:Y:S02]  /*82870*/  IMAD.MOV.U32 R6, RZ, RZ, R4 ;  /* 0x000000ffff067224 */ /* 0x000fe400078e0004 */
[----:B------:R-:W-:Y:S01]  /*82880*/  IMAD.MOV.U32 R7, RZ, RZ, R5 ;  /* 0x000000ffff077224 */ /* 0x000fe200078e0005 */
[----:B------:R-:W-:Y:S06]  /*82890*/  BRA `(.L_x_2497) ;  /* 0x0000000000187947 */ /* 0x000fec0003800000 */
.L_x_2498:
[----:B------:R-:W-:Y:S02]  /*828a0*/  R2UR UR4, R36 ;  /* 0x00000000240472ca */ /* 0x000fe400000e0000 */
[----:B------:R-:W-:-:S13]  /*828b0*/  R2UR UR5, R37 ;  /* 0x00000000250572ca */ /* 0x000fda00000e0000 */
[----:B------:R-:W2:Y:S02]  /*828c0*/  LD.E.64 R6, desc[UR4][R30.64+0x8] ;  /* 0x000008041e067980 */ /* 0x000ea4000c101b00 */
[----:B--2---:R-:W-:-:S05]  /*828d0*/  IADD3 R4, P0, PT, R6, 0x30, RZ ;  /* 0x0000003006047810 */ /* 0x004fca0007f1e0ff */
[----:B------:R-:W-:-:S05]  /*828e0*/  IMAD.X R5, RZ, RZ, R7, P0 ;  /* 0x000000ffff057224 */ /* 0x000fca00000e0607 */
[----:B------:R0:W-:Y:S03]  /*828f0*/  ST.E.64 desc[UR4][R30.64+0x8], R4 ;  /* 0x000008041e007985 */ /* 0x0001e6000c101b04 */
.L_x_2497:
[----:B------:R-:W-:Y:S05]  /*82900*/  BSYNC B2 ;  /* 0x0000000000027941 */ /* 0x000fea0003800000 */
.L_x_2496:
        /* <DEDUP_REMOVED lines=54> */
.L_x_2502:
[----:B------:R-:W-:Y:S05]  /*82c70*/  BSYNC B2 ;  /* 0x0000000000027941 */ /* 0x000fea0003800000 */
.L_x_2501:
        /* <DEDUP_REMOVED lines=40> */
.L_x_2504:
[----:B------:R-:W-:Y:S05]  /*82f00*/  BSYNC B2 ;  /* 0x0000000000027941 */ /* 0x000fea0003800000 */
.L_x_2503:
[----:B------:R-:W-:Y:S02]  /*82f10*/  R2UR UR4, R36 ;  /* 0x00000000240472ca */ /* 0x000fe400000e0000 */
[----:B------:R-:W-:Y:S02]  /*82f20*/  R2UR UR5, R37 ;  /* 0x00000000250572ca */ /* 0x000fe400000e0000 */
[----:B------:R-:W-:-:S11]  /*82f30*/  PRMT R11, RZ, 0x7610, R11 ;  /* 0x00007610ff0b7816 */ /* 0x000fd6000000000b */
[----:B------:R2:W-:Y:S01]  /*82f40*/  ST.E desc[UR4][R28.64], R7 ;  /* 0x000000071c007985 */ /* 0x0005e2000c101904 */
[----:B------:R-:W-:Y:S05]  /*82f50*/  BRA `(.L_x_2494) ;  /* 0x0000000000207947 */ /* 0x000fea0003800000 */
.L_x_2495:
        /* <DEDUP_REMOVED lines=8> */
.L_x_2494:
[----:B------:R-:W-:Y:S05]  /*82fe0*/  BSYNC B1 ;  /* 0x0000000000017941 */ /* 0x000fea0003800000 */
.L_x_2493:
[----:B-----5:R-:W-:Y:S01]  /*82ff0*/  ISETP.NE.AND P0, PT, R7, RZ, PT ;  /* 0x000000ff0700720c */ /* 0x020fe20003f05270 */
[----:B------:R-:W-:Y:S01]  /*83000*/  IMAD.MOV.U32 R35, RZ, RZ, RZ ;  /* 0x000000ffff237224 */ /* 0x000fe200078e00ff */
[----:B------:R-:W-:-:S11]  /*83010*/  PLOP3.LUT P2, PT, PT, PT, PT, 0x8, 0x80 ;  /* 0x000000000080781c */ /* 0x000fd60003f4e170 */
[----:B------:R-:W-:Y:S05]  /*83020*/  @P0 BREAK B0 ;  /* 0x0000000000000942 */ /* 0x000fea0003800000 */
[----:B------:R-:W-:Y:S05]  /*83030*/  @P0 BRA `(.L_x_2505) ;  /* 0x000006d400f80947 */ /* 0x000fea0003800000 */
[----:B------:R-:W-:Y:S01]  /*83040*/  ISETP.NE.AND P0, PT, R13, -0x1, PT ;  /* 0xffffffff0d00780c */ /* 0x000fe20003f05270 */
[----:B------:R-:W-:-:S12]  /*83050*/  BSSY B1, `(.L_x_2506) ;  /* 0x00000a0000017945 */ /* 0x000fd80003800000 */
[----:B------:R-:W-:Y:S01]  /*83060*/  @!P0 R2UR UR4, R36 ;  /* 0x00000000240482ca */ /* 0x000fe200000e0000 */
[----:B01-3--:R-:W-:Y:S01]  /*83070*/  @!P0 IMAD.MOV.U32 R5, RZ, RZ, 0x5368 ;  /* 0x00005368ff058424 */ /* 0x00bfe200078e00ff */
[----:B------:R-:W-:Y:S01]  /*83080*/  @!P0 R2UR UR5, R37 ;  /* 0x00000000250582ca */ /* 0x000fe200000e0000 */
[----:B------:R-:W-:-:S12]  /*83090*/  @!P0 IMAD.MOV.U32 R9, RZ, RZ, 0x5368 ;  /* 0x00005368ff098424 */ /* 0x000fd800078e00ff */
        /* <DEDUP_REMOVED lines=8> */
[----:B0-2---:R-:W0:Y:S02]  /*83120*/  LDS.128 R4, [R12] ;  /* 0x000000000c047984 */ /* 0x005e240000000c00 */
        /* <DEDUP_REMOVED lines=19> */
.L_x_2513:
[----:B------:R-:W0:Y:S02]  /*83260*/  LDS.64 R8, [R39+0x8] ;  /* 0x0000080027087984 */ /* 0x000e240000000a00 */
[----:B0-----:R-:W-:-:S05]  /*83270*/  IADD3 R10, P0, PT, R8, 0x30, RZ ;  /* 0x00000030080a7810 */ /* 0x001fca0007f1e0ff */
[----:B------:R-:W-:-:S07]  /*83280*/  IMAD.X R11, RZ, RZ, R9, P0 ;  /* 0x000000ffff0b7224 */ /* 0x000fce00000e0609 */
[----:B------:R-:W0:Y:S02]  /*83290*/  ATOMS.CAST.SPIN.64 P0, [R39+0x8], R8, R10 ;  /* 0x000008082700758d */ /* 0x000e24000180040a */
[----:B0-----:R-:W-:Y:S05]  /*832a0*/  @!P0 BRA `(.L_x_2513) ;  /* 0xfffffffc00ec8947 */ /* 0x001fea000383ffff */
[----:B------:R-:W-:Y:S05]  /*832b0*/  BSYNC B3 ;  /* 0x0000000000037941 */ /* 0x000fea0003800000 */
.L_x_2512:
[----:B------:R-:W-:Y:S02]  /*832c0*/  IMAD.MOV.U32 R10, RZ, RZ, R8 ;  /* 0x000000ffff0a7224 */ /* 0x000fe400078e0008 */
[----:B------:R-:W-:Y:S01]  /*832d0*/  IMAD.MOV.U32 R11, RZ, RZ, R9 ;  /* 0x000000ffff0b7224 */ /* 0x000fe200078e0009 */
[----:B------:R-:W-:Y:S06]  /*832e0*/  BRA `(.L_x_2510) ;  /* 0x0000000000187947 */ /* 0x000fec0003800000 */
.L_x_2511:
[----:B------:R-:W-:Y:S02]  /*832f0*/  R2UR UR4, R36 ;  /* 0x00000000240472ca */ /* 0x000fe400000e0000 */
[----:B------:R-:W-:-:S13]  /*83300*/  R2UR UR5, R37 ;  /* 0x00000000250572ca */ /* 0x000fda00000e0000 */
[----:B------:R-:W2:Y:S02]  /*83310*/  LD.E.64 R10, desc[UR4][R30.64+0x8] ;  /* 0x000008041e0a7980 */ /* 0x000ea4000c101b00 */
[----:B--2---:R-:W-:-:S05]  /*83320*/  IADD3 R8, P0, PT, R10, 0x30, RZ ;  /* 0x000000300a087810 */ /* 0x004fca0007f1e0ff */
[----:B------:R-:W-:-:S05]  /*83330*/  IMAD.X R9, RZ, RZ, R11, P0 ;  /* 0x000000ffff097224 */ /* 0x000fca00000e060b */
[----:B------:R0:W-:Y:S03]  /*83340*/  ST.E.64 desc[UR4][R30.64+0x8], R8 ;  /* 0x000008081e007985 */ /* 0x0001e6000c101b04 */
.L_x_2510:
[----:B------:R-:W-:Y:S05]  /*83350*/  BSYNC B2 ;  /* 0x0000000000027941 */ /* 0x000fea0003800000 */
.L_x_2509:
        /* <DEDUP_REMOVED lines=54> */
.L_x_2515:
[----:B------:R-:W-:Y:S05]  /*836c0*/  BSYNC B2 ;  /* 0x0000000000027941 */ /* 0x000fea0003800000 */
.L_x_2514:
        /* <DEDUP_REMOVED lines=40> */
.L_x_2517:
[----:B------:R-:W-:Y:S05]  /*83950*/  BSYNC B2 ;  /* 0x0000000000027941 */ /* 0x000fea0003800000 */
.L_x_2516:
[----:B------:R-:W-:Y:S02]  /*83960*/  R2UR UR4, R36 ;  /* 0x00000000240472ca */ /* 0x000fe400000e0000 */
[----:B------:R-:W-:-:S13]  /*83970*/  R2UR UR5, R37 ;  /* 0x00000000250572ca */ /* 0x000fda00000e0000 */
[----:B------:R3:W-:Y:S01]  /*83980*/  ST.E desc[UR4][R28.64], R9 ;  /* 0x000000091c007985 */ /* 0x0007e2000c101904 */
[----:B------:R-:W-:Y:S05]  /*83990*/  BRA `(.L_x_2507) ;  /* 0x00000000002c7947 */ /* 0x000fea0003800000 */
.L_x_2508:
        /* <DEDUP_REMOVED lines=11> */
.L_x_2507:
[----:B------:R-:W-:Y:S05]  /*83a50*/  BSYNC B1 ;  /* 0x0000000000017941 */ /* 0x000fea0003800000 */
.L_x_2506:
[----:B-----5:R-:W-:-:S13]  /*83a60*/  ISETP.NE.AND P0, PT, R9, RZ, PT ;  /* 0x000000ff0900720c */ /* 0x020fda0003f05270 */
[----:B------:R-:W-:Y:S05]  /*83a70*/  @P0 BREAK B0 ;  /* 0x0000000000000942 */ /* 0x000fea0003800000 */
[----:B------:R-:W-:Y:S05]  /*83a80*/  @P0 BRA `(.L_x_2505) ;  /* 0x000006cc00640947 */ /* 0x000fea0003800000 */
[----:B------:R-:W-:Y:S01]  /*83a90*/  SHF.R.S32.HI R2, RZ, 0x4, R2 ;  /* 0x00000004ff027819 */ /* 0x000fe20000011402 */
[----:B------:R-:W-:Y:S02]  /*83aa0*/  VIADD R14, R14, 0x1 ;  /* 0x000000010e0e7836 */ /* 0x000fe40000000000 */
[----:B------:R-:W-:Y:S01]  /*83ab0*/  VIADD R15, R15, 0x1 ;  /* 0x000000010f0f7836 */ /* 0x000fe20000000000 */
[----:B------:R-:W-:Y:S01]  /*83ac0*/  LOP3.LUT P0, R2, R2, 0x7fffffff, RZ, 0xc0, !PT ;  /* 0x7fffffff02027812 */ /* 0x000fe2000780c0ff */
[----:B------:R-:W-:Y:S02]  /*83ad0*/  VIADD R18, R18, 0xffffffff ;  /* 0xffffffff12127836 */ /* 0x000fe40000000000 */
[----:B------:R-:W-:-:S10]  /*83ae0*/  VIADD R27, R27, 0xffffffff ;  /* 0xffffffff1b1b7836 */ /* 0x000fd40000000000 */
[----:B------:R-:W-:Y:S05]  /*83af0*/  @P0 BRA `(.L_x_2518) ;  /* 0xffffffe8008c0947 */ /* 0x000fea000383ffff */
[----:B------:R-:W-:Y:S05]  /*83b00*/  BSYNC B0 ;  /* 0x0000000000007941 */ /* 0x000fea0003800000 */
.L_x_2492:
[----:B------:R-:W4:Y:S01]  /*83b10*/  S2UR UR5, SR_CgaCtaId ;  /* 0x00000000000579c3 */ /* 0x000f220000008800 */
[----:B------:R-:W-:Y:S01]  /*83b20*/  UMOV UR4, 0x400 ;  /* 0x0000040000047882 */ /* 0x000fe20000000000 */
[----:B------:R-:W-:Y:S01]  /*83b30*/  R2UR UR6, R36 ;  /* 0x00000000240672ca */ /* 0x000fe200000e0000 */
[----:B-1----:R-:W-:Y:S01]  /*83b40*/  IMAD.MOV.U32 R4, RZ, RZ, 0x40 ;  /* 0x00000040ff047424 */ /* 0x002fe200078e00ff */
[----:B------:R-:W-:Y:S01]  /*83b50*/  R2UR UR7, R37 ;  /* 0x00000000250772ca */ /* 0x000fe200000e0000 */
[----:B0-----:R-:W-:Y:S01]  /*83b60*/  IMAD.MOV.U32 R5, RZ, RZ, 0x0 ;  /* 0x00000000ff057424 */ /* 0x001fe200078e00ff */
[----:B----4-:R-:W-:-:S06]  /*83b70*/  ULEA UR4, UR5, UR4, 0x18 ;  /* 0x0000000405047291 */ /* 0x010fcc000f8ec0ff */
[----:B------:R-:W-:-:S05]  /*83b80*/  IMAD.U32 R14, RZ, RZ, UR4 ;  /* 0x00000004ff0e7e24 */ /* 0x000fca000f8e00ff */
[----:B---3--:R0:W1:Y:S04]  /*83b90*/  LDS.64 R8, [R14+0x8] ;  /* 0x000008000e087984 */ /* 0x0080680000000a00 */
[----:B------:R3:W4:Y:S01]  /*83ba0*/  ATOM.E.ADD.64.STRONG.GPU P0, R4, desc[UR6][R30.64+0x8], R4 ;  /* 0x800008041e04798a */ /* 0x000722000810f506 */
[----:B------:R-:W-:Y:S01]  /*83bb0*/  BSSY B0, `(.L_x_2519) ;  /* 0x0000019000007945 */ /* 0x000fe20003800000 */
[----:B------:R-:W-:Y:S01]  /*83bc0*/  IADD3 R12, PT, PT, -R0, 0x21, RZ ;  /* 0x00000021000c7810 */ /* 0x000fe20007ffe1ff */
[----:B----4-:R-:W-:Y:S02]  /*83bd0*/  IMAD.MOV.U32 R6, RZ, RZ, R4 ;  /* 0x000000ffff067224 */ /* 0x010fe400078e0004 */
[----:B--2---:R-:W-:Y:S01]  /*83be0*/  IMAD.MOV.U32 R7, RZ, RZ, R5 ;  /* 0x000000ffff077224 */ /* 0x004fe200078e0005 */
[----:B01-3--:R-:W-:Y:S06]  /*83bf0*/  @P0 BRA `(.L_x_2520) ;  /* 0x0000000000500947 */ /* 0x00bfec0003800000 */
[----:B------:R-:W0:Y:S02]  /*83c00*/  QSPC.E.S P0, RZ, [R30+0x8] ;  /* 0x000008001eff73aa */ /* 0x000e240000000500 */
[----:B0-----:R-:W-:Y:S05]  /*83c10*/  @!P0 BRA `(.L_x_2521) ;  /* 0x0000000000308947 */ /* 0x001fea0003800000 */
[----:B------:R-:W-:Y:S01]  /*83c20*/  IMAD.MOV.U32 R4, RZ, RZ, R30 ;  /* 0x000000ffff047224 */ /* 0x000fe200078e001e */
[----:B------:R-:W-:Y:S04]  /*83c30*/  BSSY B1, `(.L_x_2522) ;  /* 0x0000007000017945 */ /* 0x000fe80003800000 */
[----:B------:R-:W-:-:S07]  /*83c40*/  MOV R11, R4 ;  /* 0x00000004000b7202 */ /* 0x000fce0000000f00 */
.L_x_2523:
[----:B------:R-:W0:Y:S02]  /*83c50*/  LDS.64 R4, [R11+0x8] ;  /* 0x000008000b047984 */ /* 0x000e240000000a00 */
[----:B0-----:R-:W-:-:S05]  /*83c60*/  IADD3 R6, P0, PT, R4, 0x40, RZ ;  /* 0x0000004004067810 */ /* 0x001fca0007f1e0ff */
[----:B------:R-:W-:-:S07]  /*83c70*/  IMAD.X R7, RZ, RZ, R5, P0 ;  /* 0x000000ffff077224 */ /* 0x000fce00000e0605 */
[----:B------:R-:W0:Y:S02]  /*83c80*/  ATOMS.CAST.SPIN.64 P0, [R11+0x8], R4, R6 ;  /* 0x000008040b00758d */ /* 0x000e240001800406 */
[----:B0-----:R-:W-:Y:S05]  /*83c90*/  @!P0 BRA `(.L_x_2523) ;  /* 0xfffffffc00ec8947 */ /* 0x001fea000383ffff */
[----:B------:R-:W-:Y:S05]  /*83ca0*/  BSYNC B1 ;  /* 0x0000000000017941 */ /* 0x000fea0003800000 */
.L_x_2522:
[----:B------:R-:W-:Y:S02]  /*83cb0*/  IMAD.MOV.U32 R6, RZ, RZ, R4 ;  /* 0x000000ffff067224 */ /* 0x000fe400078e0004 */
[----:B------:R-:W-:Y:S01]  /*83cc0*/  IMAD.MOV.U32 R7, RZ, RZ, R5 ;  /* 0x000000ffff077224 */ /* 0x000fe200078e0005 */
[----:B------:R-:W-:Y:S06]  /*83cd0*/  BRA `(.L_x_2520) ;  /* 0x0000000000187947 */ /* 0x000fec0003800000 */
.L_x_2521:
[----:B------:R-:W-:Y:S02]  /*83ce0*/  R2UR UR4, R36 ;  /* 0x00000000240472ca */ /* 0x000fe400000e0000 */
[----:B------:R-:W-:-:S13]  /*83cf0*/  R2UR UR5, R37 ;  /* 0x00000000250572ca */ /* 0x000fda00000e0000 */
[----:B------:R-:W2:Y:S02]  /*83d00*/  LD.E.64 R6, desc[UR4][R30.64+0x8] ;  /* 0x000008041e067980 */ /* 0x000ea4000c101b00 */
[----:B--2---:R-:W-:-:S05]  /*83d10*/  IADD3 R4, P0, PT, R6, 0x40, RZ ;  /* 0x0000004006047810 */ /* 0x004fca0007f1e0ff */
[----:B------:R-:W-:-:S05]  /*83d20*/  IMAD.X R5, RZ, RZ, R7, P0 ;  /* 0x000000ffff057224 */ /* 0x000fca00000e0607 */
[----:B------:R0:W-:Y:S03]  /*83d30*/  ST.E.64 desc[UR4][R30.64+0x8], R4 ;  /* 0x000008041e007985 */ /* 0x0001e6000c101b04 */
.L_x_2520:
[----:B------:R-:W-:Y:S05]  /*83d40*/  BSYNC B0 ;  /* 0x0000000000007941 */ /* 0x000fea0003800000 */
.L_x_2519:
[C---:B0-----:R-:W-:Y:S01]  /*83d50*/  IADD3 R5, P0, PT, R6.reuse, 0x48, RZ ;  /* 0x0000004806057810 */ /* 0x041fe20007f1e0ff */
[----:B------:R-:W-:Y:S01]  /*83d60*/  BSSY B0, `(.L_x_2524) ;  /* 0x0006ca8000007945 */ /* 0x000fe20003800000 */
[--C-:B------:R-:W-:Y:S02]  /*83d70*/  SHF.R.U64 R2, R6, 0x4, R7.reuse ;  /* 0x0000000406027819 */ /* 0x100fe40000001207 */
[----:B------:R-:W-:Y:S01]  /*83d80*/  ISETP.LT.U32.AND P1, PT, R5, R8, PT ;  /* 0x000000080500720c */ /* 0x000fe20003f21070 */
[----:B------:R-:W-:Y:S01]  /*83d90*/  IMAD.X R5, RZ, RZ, R7, P0 ;  /* 0x000000ffff057224 */ /* 0x000fe200000e0607 */
[----:B------:R-:W-:Y:S01]  /*83da0*/  ISETP.NE.AND P0, PT, R2, -0x1, PT ;  /* 0xffffffff0200780c */ /* 0x000fe20003f05270 */
[----:B------:R-:W0:Y:S05]  /*83db0*/  BMOV.32.CLEAR R18, B0 ;  /* 0x0000000000127355 */ /* 0x000e2a0000100000 */
[----:B------:R-:W-:-:S13]  /*83dc0*/  ISETP.LT.U32.AND.EX P0, PT, R5, R9, P0, P1 ;  /* 0x000000090500720c */ /* 0x000fda0000701110 */
[----:B------:R-:W-:Y:S01]  /*83dd0*/  @!P0 R2UR UR4, R36 ;  /* 0x00000000240482ca */ /* 0x000fe200000e0000 */
[----:B------:R-:W-:Y:S01]  /*83de0*/  @!P0 IMAD.MOV.U32 R7, RZ, RZ, 0x5272 ;  /* 0x00005272ff078424 */ /* 0x000fe200078e00ff */
[----:B------:R-:W-:Y:S01]  /*83df0*/  @!P0 R2UR UR5, R37 ;  /* 0x00000000250582ca */ /* 0x000fe200000e0000 */
[----:B------:R-:W-:Y:S02]  /*83e00*/  @!P0 IMAD.MOV.U32 R5, RZ, RZ, 0x5272 ;  /* 0x00005272ff058424 */ /* 0x000fe400078e00ff */
[----:B------:R-:W-:-:S10]  /*83e10*/  @!P0 IMAD.MOV.U32 R35, RZ, RZ, -0x1 ;  /* 0xffffffffff238424 */ /* 0x000fd400078e00ff */
[----:B------:R1:W-:Y:S01]  /*83e20*/  @!P0 ST.E desc[UR4][R28.64], R7 ;  /* 0x000000071c008985 */ /* 0x0003e2000c101904 */
[----:B0-----:R-:W-:Y:S05]  /*83e30*/  @!P0 BRA `(.L_x_2525) ;  /* 0x000006c800648947 */ /* 0x001fea0003800000 */
        /* <DEDUP_REMOVED lines=22> */
[----:B------:R-:W-:Y:S04]  /*83fa0*/  ST.E.U8 desc[UR6][R4.64+0x1], RZ ;  /* 0x000001ff04007985 */ /* 0x000fe8000c101106 */
[----:B------:R-:W-:Y:S04]  /*83fb0*/  ST.E.U8 desc[UR4][R4.64], R8 ;  /* 0x0000000804007985 */ /* 0x000fe8000c101104 */
[----:B------:R-:W-:Y:S04]  /*83fc0*/  ST.E.U8 desc[UR10][R4.64+0x3], R8 ;  /* 0x0000030804007985 */ /* 0x000fe8000c10110a */
[----:B------:R-:W-:Y:S04]  /*83fd0*/  ST.E desc[UR8][R4.64+0x4], R10 ;  /* 0x0000040a04007985 */ /* 0x000fe8000c101908 */
[----:B------:R-:W-:Y:S04]  /*83fe0*/  ST.E desc[UR14][R4.64+0x10], R9 ;  /* 0x0000100904007985 */ /* 0x000fe8000c10190e */
[----:B-1----:R-:W0:Y:S02]  /*83ff0*/  LDS.64 R6, [R14] ;  /* 0x000000000e067984 */ /* 0x002e240000000a00 */
[----:B0-----:R-:W-:-:S05]  /*84000*/  IADD3 R38, P0, PT, R6, R27, RZ ;  /* 0x0000001b06267210 */ /* 0x001fca0007f1e0ff */
[----:B------:R-:W-:-:S05]  /*84010*/  IMAD.X R39, R7, 0x1, R15, P0 ;  /* 0x0000000107277824 */ /* 0x000fca00000e060f */
        /* <DEDUP_REMOVED lines=11> */
[----:B------:R-:W-:Y:S01]  /*840d0*/  IMAD.X R5, R5, 0x1, R15, P0 ;  /* 0x0000000105057824 */ /* 0x000fe200000e060f */
[----:B------:R-:W-:-:S04]  /*840e0*/  ISETP.GT.AND P0, PT, R0, RZ, PT ;  /* 0x000000ff0000720c */ /* 0x000fc80003f04270 */
[----:B------:R0:W-:Y:S09]  /*840f0*/  ST.E desc[UR4][R4.64+0x30], RZ ;  /* 0x000030ff04007985 */ /* 0x0001f2000c101904 */
[----:B------:R-:W-:Y:S05]  /*84100*/  @P0 BRA `(.L_x_2526) ;  /* 0x0000028800500947 */ /* 0x000fea0003800000 */
[----:B------:R-:W-:Y:S01]  /*84110*/  R2UR UR4, R36 ;  /* 0x00000000240472ca */ /* 0x000fe200000e0000 */
[----:B------:R-:W-:Y:S01]  /*84120*/  IMAD.MOV.U32 R32, RZ, RZ, 0x20 ;  /* 0x00000020ff207424 */ /* 0x000fe200078e00ff */
[----:B------:R-:W-:Y:S01]  /*84130*/  R2UR UR5, R37 ;  /* 0x00000000250572ca */ /* 0x000fe200000e0000 */
[----:B------:R-:W-:Y:S01]  /*84140*/  IMAD.MOV.U32 R33, RZ, RZ, 0x0 ;  /* 0x00000000ff217424 */ /* 0x000fe200078e00ff */
[----:B------:R1:W2:Y:S11]  /*84150*/  LDS.64 R12, [R14+0x8] ;  /* 0x000008000e0c7984 */ /* 0x0002b60000000a00 */
[----:B0-----:R0:W3:Y:S01]  /*84160*/  ATOM.E.ADD.64.STRONG.GPU P0, R4, desc[UR4][R30.64+0x8], R32 ;  /* 0x800008201e04798a */ /* 0x0010e2000810f504 */
[----:B------:R-:W-:Y:S01]  /*84170*/  BSSY B0, `(.L_x_2527) ;  /* 0x0000018000007945 */ /* 0x000fe20003800000 */
[----:B---3--:R-:W-:-:S02]  /*84180*/  IMAD.MOV.U32 R6, RZ, RZ, R4 ;  /* 0x000000ffff067224 */ /* 0x008fc400078e0004 */
[----:B------:R-:W-:Y:S01]  /*84190*/  IMAD.MOV.U32 R7, RZ, RZ, R5 ;  /* 0x000000ffff077224 */ /* 0x000fe200078e0005 */
[----:B012---:R-:W-:Y:S06]  /*841a0*/  @P0 BRA `(.L_x_2528) ;  /* 0x0000000000500947 */ /* 0x007fec0003800000 */
[----:B------:R-:W0:Y:S02]  /*841b0*/  QSPC.E.S P0, RZ, [R30+0x8] ;  /* 0x000008001eff73aa */ /* 0x000e240000000500 */
[----:B0-----:R-:W-:Y:S05]  /*841c0*/  @!P0 BRA `(.L_x_2529) ;  /* 0x0000000000308947 */ /* 0x001fea0003800000 */
[----:B------:R-:W-:Y:S01]  /*841d0*/  IMAD.MOV.U32 R4, RZ, RZ, R30 ;  /* 0x000000ffff047224 */ /* 0x000fe200078e001e */
[----:B------:R-:W-:Y:S04]  /*841e0*/  BSSY B1, `(.L_x_2530) ;  /* 0x0000007000017945 */ /* 0x000fe80003800000 */
[----:B------:R-:W-:-:S07]  /*841f0*/  MOV R11, R4 ;  /* 0x00000004000b7202 */ /* 0x000fce0000000f00 */
.L_x_2531:
[----:B------:R-:W0:Y:S02]  /*84200*/  LDS.64 R4, [R11+0x8] ;  /* 0x000008000b047984 */ /* 0x000e240000000a00 */
[----:B0-----:R-:W-:-:S05]  /*84210*/  IADD3 R6, P0, PT, R4, 0x20, RZ ;  /* 0x0000002004067810 */ /* 0x001fca0007f1e0ff */
[----:B------:R-:W-:-:S07]  /*84220*/  IMAD.X R7, RZ, RZ, R5, P0 ;  /* 0x000000ffff077224 */ /* 0x000fce00000e0605 */
[----:B------:R-:W0:Y:S02]  /*84230*/  ATOMS.CAST.SPIN.64 P0, [R11+0x8], R4, R6 ;  /* 0x000008040b00758d */ /* 0x000e240001800406 */
[----:B0-----:R-:W-:Y:S05]  /*84240*/  @!P0 BRA `(.L_x_2531) ;  /* 0xfffffffc00ec8947 */ /* 0x001fea000383ffff */
[----:B------:R-:W-:Y:S05]  /*84250*/  BSYNC B1 ;  /* 0x0000000000017941 */ /* 0x000fea0003800000 */
.L_x_2530:
[----:B------:R-:W-:Y:S02]  /*84260*/  IMAD.MOV.U32 R6, RZ, RZ, R4 ;  /* 0x000000ffff067224 */ /* 0x000fe400078e0004 */
[----:B------:R-:W-:Y:S01]  /*84270*/  IMAD.MOV.U32 R7, RZ, RZ, R5 ;  /* 0x000000ffff077224 */ /* 0x000fe200078e0005 */
[----:B------:R-:W-:Y:S06]  /*84280*/  BRA `(.L_x_2528) ;  /* 0x0000000000187947 */ /* 0x000fec0003800000 */
.L_x_2529:
[----:B------:R-:W-:Y:S02]  /*84290*/  R2UR UR4, R36 ;  /* 0x00000000240472ca */ /* 0x000fe400000e0000 */
[----:B------:R-:W-:-:S13]  /*842a0*/  R2UR UR5, R37 ;  /* 0x00000000250572ca */ /* 0x000fda00000e0000 */
[----:B------:R-:W2:Y:S02]  /*842b0*/  LD.E.64 R6, desc[UR4][R30.64+0x8] ;  /* 0x000008041e067980 */ /* 0x000ea4000c101b00 */
[----:B--2---:R-:W-:-:S05]  /*842c0*/  IADD3 R4, P0, PT, R6, 0x20, RZ ;  /* 0x0000002006047810 */ /* 0x004fca0007f1e0ff */
[----:B------:R-:W-:-:S05]  /*842d0*/  IMAD.X R5, RZ, RZ, R7, P0 ;  /* 0x000000ffff057224 */ /* 0x000fca00000e0607 */
[----:B------:R0:W-:Y:S03]  /*842e0*/  ST.E.64 desc[UR4][R30.64+0x8], R4 ;  /* 0x000008041e007985 */ /* 0x0001e6000c101b04 */
.L_x_2528:
[----:B------:R-:W-:Y:S05]  /*842f0*/  BSYNC B0 ;  /* 0x0000000000007941 */ /* 0x000fea0003800000 */
.L_x_2527:
[C---:B0-----:R-:W-:Y:S01]  /*84300*/  IADD3 R5, P1, PT, R6.reuse, 0x28, RZ ;  /* 0x0000002806057810 */ /* 0x041fe20007f3e0ff */
        /* <DEDUP_REMOVED lines=9> */
[----:B------:R-:W-:Y:S01]  /*843a0*/  @!P0 R2UR UR5, R37 ;  /* 0x00000000250582ca */ /* 0x000fe200000e0000 */
[----:B------:R-:W-:Y:S02]  /*843b0*/  @!P0 IMAD.MOV.U32 R5, RZ, RZ, 0x5272 ;  /* 0x00005272ff058424 */ /* 0x000fe400078e00ff */
[----:B------:R-:W-:-:S10]  /*843c0*/  @!P0 IMAD.MOV.U32 R27, RZ, RZ, -0x1 ;  /* 0xffffffffff1b8424 */ /* 0x000fd400078e00ff */
[----:B------:R0:W-:Y:S01]  /*843d0*/  @!P0 ST.E desc[UR4][R28.64], R7 ;  /* 0x000000071c008985 */ /* 0x0001e2000c101904 */
[----:B------:R-:W-:Y:S05]  /*843e0*/  @!P0 BRA `(.L_x_2533) ;  /* 0x0000028400748947 */ /* 0x000fea0003800000 */
[----:B------:R-:W1:Y:S01]  /*843f0*/  LDS.64 R4, [R14] ;  /* 0x000000000e047984 */ /* 0x000e620000000a00 */
        /* <DEDUP_REMOVED lines=16> */
[----:B-1----:R-:W-:-:S05]  /*84500*/  IMAD.WIDE R4, R2, 0x10, R4 ;  /* 0x0000001002047825 */ /* 0x002fca00078e0204 */
[----:B------:R-:W-:Y:S04]  /*84510*/  ST.E desc[UR8][R4.64+0x4], R15 ;  /* 0x0000040f04007985 */ /* 0x000fe8000c101908 */
[----:B------:R-:W-:Y:S04]  /*84520*/  ST.E.U8 desc[UR4][R4.64], RZ ;  /* 0x000000ff04007985 */ /* 0x000fe8000c101104 */
[----:B------:R-:W-:Y:S04]  /*84530*/  ST.E.U8 desc[UR6][R4.64+0x1], RZ ;  /* 0x000001ff04007985 */ /* 0x000fe8000c101106 */
[----:B------:R-:W-:Y:S04]  /*84540*/  ST.E.U8 desc[UR10][R4.64+0x3], R8 ;  /* 0x0000030804007985 */ /* 0x000fe8000c10110a */
[----:B------:R-:W-:Y:S04]  /*84550*/  ST.E desc[UR12][R4.64+0x8], R11 ;  /* 0x0000080b04007985 */ /* 0x000fe8000c10190c */
[----:B------:R-:W-:Y:S04]  /*84560*/  ST.E desc[UR14][R4.64+0x10], R9 ;  /* 0x0000100904007985 */ /* 0x000fe8000c10190e */
[----:B0-----:R-:W0:Y:S02]  /*84570*/  LDS.64 R6, [R14] ;  /* 0x000000000e067984 */ /* 0x001e240000000a00 */
[----:B0-----:R-:W-:-:S05]  /*84580*/  IMAD.WIDE R6, R2, 0x10, R6 ;  /* 0x0000001002067825 */ /* 0x001fca00078e0206 */
[----:B------:R-:W-:Y:S04]  /*84590*/  ST.E desc[UR4][R6.64+0x20], R9 ;  /* 0x0000200906007985 */ /* 0x000fe8000c101904 */
[----:B------:R-:W0:Y:S02]  /*845a0*/  LDS.64 R12, [R14] ;  /* 0x000000000e0c7984 */ /* 0x000e240000000a00 */
[----:B0-----:R-:W-:-:S05]  /*845b0*/  IMAD.WIDE R12, R2, 0x10, R12 ;  /* 0x00000010020c7825 */ /* 0x001fca00078e020c */
[----:B------:R0:W-:Y:S04]  /*845c0*/  ST.E desc[UR4][R12.64+0x24], R9 ;  /* 0x000024090c007985 */ /* 0x0001e8000c101904 */
[----:B------:R0:W1:Y:S04]  /*845d0*/  LDS.64 R34, [R14+0x8] ;  /* 0x000008000e227984 */ /* 0x0000680000000a00 */
[----:B------:R2:W3:Y:S01]  /*845e0*/  ATOM.E.ADD.64.STRONG.GPU P0, R4, desc[UR6][R30.64+0x8], R38 ;  /* 0x800008261e04798a */ /* 0x0004e2000810f506 */
        /* <DEDUP_REMOVED lines=9> */
.L_x_2538:
[----:B------:R-:W0:Y:S02]  /*84680*/  LDS.64 R4, [R13+0x8] ;  /* 0x000008000d047984 */ /* 0x000e240000000a00 */
[----:B0-----:R-:W-:-:S05]  /*84690*/  IADD3 R6, P0, PT, R4, 0x30, RZ ;  /* 0x0000003004067810 */ /* 0x001fca0007f1e0ff */
[----:B------:R-:W-:-:S07]  /*846a0*/  IMAD.X R7, RZ, RZ, R5, P0 ;  /* 0x000000ffff077224 */ /* 0x000fce00000e0605 */
[----:B------:R-:W0:Y:S02]  /*846b0*/  ATOMS.CAST.SPIN.64 P0, [R13+0x8], R4, R6 ;  /* 0x000008040d00758d */ /* 0x000e240001800406 */
[----:B0-----:R-:W-:Y:S05]  /*846c0*/  @!P0 BRA `(.L_x_2538) ;  /* 0xfffffffc00ec8947 */ /* 0x001fea000383ffff */
[----:B------:R-:W-:Y:S05]  /*846d0*/  BSYNC B1 ;  /* 0x0000000000017941 */ /* 0x000fea0003800000 */
.L_x_2537:
[----:B------:R-:W-:Y:S02]  /*846e0*/  IMAD.MOV.U32 R40, RZ, RZ, R4 ;  /* 0x000000ffff287224 */ /* 0x000fe400078e0004 */
[----:B------:R-:W-:Y:S01]  /*846f0*/  IMAD.MOV.U32 R41, RZ, RZ, R5 ;  /* 0x000000ffff297224 */ /* 0x000fe200078e0005 */
[----:B------:R-:W-:Y:S06]  /*84700*/  BRA `(.L_x_2535) ;  /* 0x0000000000187947 */ /* 0x000fec0003800000 */
.L_x_2536:
[----:B------:R-:W-:Y:S02]  /*84710*/  R2UR UR4, R36 ;  /* 0x00000000240472ca */ /* 0x000fe400000e0000 */
[----:B------:R-:W-:-:S13]  /*84720*/  R2UR UR5, R37 ;  /* 0x00000000250572ca */ /* 0x000fda00000e0000 */
[----:B------:R-:W2:Y:S02]  /*84730*/  LD.E.64 R40, desc[UR4][R30.64+0x8] ;  /* 0x000008041e287980 */ /* 0x000ea4000c101b00 */
[----:B--2---:R-:W-:-:S05]  /*84740*/  IADD3 R4, P0, PT, R40, 0x30, RZ ;  /* 0x0000003028047810 */ /* 0x004fca0007f1e0ff */
[----:B------:R-:W-:-:S05]  /*84750*/  IMAD.X R5, RZ, RZ, R41, P0 ;  /* 0x000000ffff057224 */ /* 0x000fca00000e0629 */
[----:B------:R0:W-:Y:S03]  /*84760*/  ST.E.64 desc[UR4][R30.64+0x8], R4 ;  /* 0x000008041e007985 */ /* 0x0001e6000c101b04 */
.L_x_2535:
[----:B------:R-:W-:Y:S05]  /*84770*/  BSYNC B0 ;  /* 0x0000000000007941 */ /* 0x000fea0003800000 */
.L_x_2534:
[C---:B0-----:R-:W-:Y:S01]  /*84780*/  IADD3 R5, P0, PT, R40.reuse, 0x38, RZ ;  /* 0x0000003828057810 */ /* 0x041fe20007f1e0ff */
        /* <DEDUP_REMOVED lines=10> */
[----:B------:R-:W-:Y:S02]  /*84830*/  @!P0 IMAD.MOV.U32 R13, RZ, RZ, -0x1 ;  /* 0xffffffffff0d8424 */ /* 0x000fe400078e00ff */
[----:B------:R-:W-:-:S10]  /*84840*/  @!P0 IMAD.MOV.U32 R5, RZ, RZ, 0x5368 ;  /* 0x00005368ff058424 */ /* 0x000fd400078e00ff */
[----:B------:R0:W-:Y:S01]  /*84850*/  @!P0 ST.E desc[UR4][R28.64], R7 ;  /* 0x000000071c008985 */ /* 0x0001e2000c101904 */
[----:B------:R-:W-:Y:S05]  /*84860*/  @!P0 BRA `(.L_x_2540) ;  /* 0x00000004009c8947 */ /* 0x000fea0003800000 */
[----:B------:R-:W1:Y:S01]  /*84870*/  LDS.64 R4, [R14] ;  /* 0x000000000e047984 */ /* 0x000e620000000a00 */
[----:B------:R-:W-:Y:S01]  /*84880*/  SHF.R.S64 R15, RZ, 0x1c, R40 ;  /* 0x0000001cff0f7819 */ /* 0x000fe20000001028 */
        /* <DEDUP_REMOVED lines=12> */
[C---:B------:R-:W-:Y:S02]  /*84950*/  R2UR UR11, R37.reuse ;  /* 0x00000000250b72ca */ /* 0x040fe400000e0000 */
[----:B------:R-:W-:Y:S02]  /*84960*/  R2UR UR16, R36 ;  /* 0x00000000241072ca */ /* 0x000fe400000e0000 */
[----:B------:R-:W-:Y:S02]  /*84970*/  R2UR UR17, R37 ;  /* 0x00000000251172ca */ /* 0x000fe400000e0000 */
[----:B------:R-:W-:Y:S02]  /*84980*/  SHF.R.S32.HI R27, RZ, 0x1c, R40 ;  /* 0x0000001cff1b7819 */ /* 0x000fe40000011428 */
[----:B-1----:R-:W-:-:S05]  /*84990*/  IADD3 R4, P0, PT, R4, R15, RZ ;  /* 0x0000000f04047210 */ /* 0x002fca0007f1e0ff */
[----:B------:R-:W-:-:S05]  /*849a0*/  IMAD.X R5, R5, 0x1, R27, P0 ;  /* 0x0000000105057824 */ /* 0x000fca00000e061b */
[----:B------:R1:W-:Y:S04]  /*849b0*/  ST.E desc[UR8][R4.64+0x4], R10 ;  /* 0x0000040a04007985 */ /* 0x0003e8000c101908 */
[----:B------:R1:W-:Y:S04]  /*849c0*/  ST.E desc[UR12][R4.64+0x8], R39 ;  /* 0x0000082704007985 */ /* 0x0003e8000c10190c */
[----:B------:R1:W-:Y:S04]  /*849d0*/  ST.E desc[UR14][R4.64+0x10], R9 ;  /* 0x0000100904007985 */ /* 0x0003e8000c10190e */
[----:B------:R1:W-:Y:S04]  /*849e0*/  ST.E.U8 desc[UR4][R4.64], R8 ;  /* 0x0000000804007985 */ /* 0x0003e8000c101104 */
[----:B------:R1:W-:Y:S04]  /*849f0*/  ST.E.U8 desc[UR6][R4.64+0x1], RZ ;  /* 0x000001ff04007985 */ /* 0x0003e8000c101106 */
        /* <DEDUP_REMOVED lines=12> */
.L_x_2545:
[----:B------:R-:W0:Y:S02]  /*84ac0*/  LDS.64 R4, [R9+0x8] ;  /* 0x0000080009047984 */ /* 0x000e240000000a00 */
[----:B0-----:R-:W-:-:S05]  /*84ad0*/  IADD3 R6, P0, PT, R4, 0x20, RZ ;  /* 0x0000002004067810 */ /* 0x001fca0007f1e0ff */
[----:B------:R-:W-:-:S07]  /*84ae0*/  IMAD.X R7, RZ, RZ, R5, P0 ;  /* 0x000000ffff077224 */ /* 0x000fce00000e0605 */
[----:B------:R-:W0:Y:S02]  /*84af0*/  ATOMS.CAST.SPIN.64 P0, [R9+0x8], R4, R6 ;  /* 0x000008040900758d */ /* 0x000e240001800406 */
[----:B0-----:R-:W-:Y:S05]  /*84b00*/  @!P0 BRA `(.L_x_2545) ;  /* 0xfffffffc00ec8947 */ /* 0x001fea000383ffff */
[----:B------:R-:W-:Y:S05]  /*84b10*/  BSYNC B2 ;  /* 0x0000000000027941 */ /* 0x000fea0003800000 */
.L_x_2544:
[----:B------:R-:W-:Y:S02]  /*84b20*/  IMAD.MOV.U32 R6, RZ, RZ, R4 ;  /* 0x000000ffff067224 */ /* 0x000fe400078e0004 */
[----:B------:R-:W-:Y:S01]  /*84b30*/  IMAD.MOV.U32 R7, RZ, RZ, R5 ;  /* 0x000000ffff077224 */ /* 0x000fe200078e0005 */
[----:B------:R-:W-:Y:S06]  /*84b40*/  BRA `(.L_x_2542) ;  /* 0x0000000000187947 */ /* 0x000fec0003800000 */
.L_x_2543:
[----:B------:R-:W-:Y:S02]  /*84b50*/  R2UR UR4, R36 ;  /* 0x00000000240472ca */ /* 0x000fe400000e0000 */
[----:B------:R-:W-:-:S13]  /*84b60*/  R2UR UR5, R37 ;  /* 0x00000000250572ca */ /* 0x000fda00000e0000 */
[----:B------:R-:W2:Y:S02]  /*84b70*/  LD.E.64 R6, desc[UR4][R30.64+0x8] ;  /* 0x000008041e067980 */ /* 0x000ea4000c101b00 */
[----:B--2---:R-:W-:-:S05]  /*84b80*/  IADD3 R4, P0, PT, R6, 0x20, RZ ;  /* 0x0000002006047810 */ /* 0x004fca0007f1e0ff */
[----:B------:R-:W-:-:S05]  /*84b90*/  IMAD.X R5, RZ, RZ, R7, P0 ;  /* 0x000000ffff057224 */ /* 0x000fca00000e0607 */
[----:B------:R0:W-:Y:S03]  /*84ba0*/  ST.E.64 desc[UR4][R30.64+0x8], R4 ;  /* 0x000008041e007985 */ /* 0x0001e6000c101b04 */
.L_x_2542:
[----:B------:R-:W-:Y:S05]  /*84bb0*/  BSYNC B1 ;  /* 0x0000000000017941 */ /* 0x000fea0003800000 */
.L_x_2541:
        /* <DEDUP_REMOVED lines=13> */
[C---:B------:R-:W-:Y:S02]  /*84c90*/  R2UR UR4, R36.reuse ;  /* 0x00000000240472ca */ /* 0x040fe400000e0000 */
        /* <DEDUP_REMOVED lines=17> */
[----:B------:R1:W-:Y:S04]  /*84db0*/  ST.E.U8 desc[UR4][R4.64], RZ ;  /* 0x000000ff04007985 */ /* 0x0003e8000c101104 */
[----:B------:R1:W-:Y:S04]  /*84dc0*/  ST.E.U8 desc[UR6][R4.64+0x1], RZ ;  /* 0x000001ff04007985 */ /* 0x0003e8000c101106 */
[----:B------:R1:W-:Y:S04]  /*84dd0*/  ST.E.U8 desc[UR10][R4.64+0x3], R8 ;  /* 0x0000030804007985 */ /* 0x0003e8000c10110a */
[----:B------:R1:W-:Y:S02]  /*84de0*/  ST.E desc[UR14][R4.64+0xc], RZ ;  /* 0x00000cff04007985 */ /* 0x0003e4000c10190e */
.L_x_2547:
[----:B------:R-:W-:Y:S05]  /*84df0*/  BSYNC B1 ;  /* 0x0000000000017941 */ /* 0x000fea0003800000 */
.L_x_2546:
[----:B01----:R-:W0:Y:S01]  /*84e00*/  LDS.64 R4, [R14] ;  /* 0x000000000e047984 */ /* 0x003e220000000a00 */
[C---:B------:R-:W-:Y:S01]  /*84e10*/  R2UR UR4, R36.reuse ;  /* 0x00000000240472ca */ /* 0x040fe200000e0000 */
[----:B------:R-:W-:Y:S01]  /*84e20*/  @!P0 IMAD.MOV.U32 R9, RZ, RZ, -0x1 ;  /* 0xffffffffff098424 */ /* 0x000fe200078e00ff */
[C---:B------:R-:W-:Y:S02]  /*84e30*/  R2UR UR5, R37.reuse ;  /* 0x00000000250572ca */ /* 0x040fe400000e0000 */
        /* <DEDUP_REMOVED lines=9> */
[----:B------:R1:W5:Y:S02]  /*84ed0*/  LD.E R5, desc[UR6][R28.64] ;  /* 0x000000061c057980 */ /* 0x000364000c101900 */
.L_x_2540:
[----:B------:R-:W-:Y:S05]  /*84ee0*/  BSYNC B0 ;  /* 0x0000000000007941 */ /* 0x000fea0003800000 */
.L_x_2539:
[----:B-----5:R-:W-:Y:S01]  /*84ef0*/  ISETP.NE.AND P0, PT, R5, RZ, PT ;  /* 0x000000ff0500720c */ /* 0x020fe20003f05270 */
[----:B------:R-:W-:-:S12]  /*84f00*/  IMAD.MOV.U32 R27, RZ, RZ, RZ ;  /* 0x000000ffff1b7224 */ /* 0x000fd800078e00ff */
[----:B------:R-:W-:Y:S05]  /*84f10*/  @P0 BRA `(.L_x_2533) ;  /* 0x0000027800a80947 */ /* 0x000fea0003800000 */
[----:B------:R-:W-:Y:S01]  /*84f20*/  R2UR UR4, R36 ;  /* 0x00000000240472ca */ /* 0x000fe200000e0000 */
[----:B------:R-:W-:Y:S01]  /*84f30*/  IMAD.MOV.U32 R4, RZ, RZ, 0x90 ;  /* 0x00000090ff047424 */ /* 0x000fe200078e00ff */
[----:B------:R-:W-:Y:S01]  /*84f40*/  R2UR UR5, R37 ;  /* 0x00000000250572ca */ /* 0x000fe200000e0000 */
[----:B------:R-:W-:Y:S01]  /*84f50*/  IMAD.MOV.U32 R5, RZ, RZ, 0x0 ;  /* 0x00000000ff057424 */ /* 0x000fe200078e00ff */
[----:B-1----:R1:W2:Y:S11]  /*84f60*/  LDS.64 R10, [R14+0x8] ;  /* 0x000008000e0a7984 */ /* 0x0022b60000000a00 */
        /* <DEDUP_REMOVED lines=10> */
.L_x_2552:
[----:B------:R-:W0:Y:S02]  /*85010*/  LDS.64 R4, [R9+0x8] ;  /* 0x0000080009047984 */ /* 0x000e240000000a00 */
[----:B0-----:R-:W-:-:S05]  /*85020*/  IADD3 R6, P0, PT, R4, 0x90, RZ ;  /* 0x0000009004067810 */ /* 0x001fca0007f1e0ff */
[----:B------:R-:W-:-:S07]  /*85030*/  IMAD.X R7, RZ, RZ, R5, P0 ;  /* 0x000000ffff077224 */ /* 0x000fce00000e0605 */
[----:B------:R-:W0:Y:S02]  /*85040*/  ATOMS.CAST.SPIN.64 P0, [R9+0x8], R4, R6 ;  /* 0x000008040900758d */ /* 0x000e240001800406 */
[----:B0-----:R-:W-:Y:S05]  /*85050*/  @!P0 BRA `(.L_x_2552) ;  /* 0xfffffffc00ec8947 */ /* 0x001fea000383ffff */
[----:B------:R-:W-:Y:S05]  /*85060*/  BSYNC B1 ;  /* 0x0000000000017941 */ /* 0x000fea0003800000 */
.L_x_2551:
[----:B------:R-:W-:Y:S02]  /*85070*/  IMAD.MOV.U32 R6, RZ, RZ, R4 ;  /* 0x000000ffff067224 */ /* 0x000fe400078e0004 */
[----:B------:R-:W-:Y:S01]  /*85080*/  IMAD.MOV.U32 R7, RZ, RZ, R5 ;  /* 0x000000ffff077224 */ /* 0x000fe200078e0005 */
[----:B------:R-:W-:Y:S06]  /*85090*/  BRA `(.L_x_2549) ;  /* 0x0000000000187947 */ /* 0x000fec0003800000 */
.L_x_2550:
[----:B------:R-:W-:Y:S02]  /*850a0*/  R2UR UR4, R36 ;  /* 0x00000000240472ca */ /* 0x000fe400000e0000 */
[----:B------:R-:W-:-:S13]  /*850b0*/  R2UR UR5, R37 ;  /* 0x00000000250572ca */ /* 0x000fda00000e0000 */
[----:B------:R-:W2:Y:S02]  /*850c0*/  LD.E.64 R6, desc[UR4][R30.64+0x8] ;  /* 0x000008041e067980 */ /* 0x000ea4000c101b00 */
[----:B--2---:R-:W-:-:S05]  /*850d0*/  IADD3 R4, P0, PT, R6, 0x90, RZ ;  /* 0x0000009006047810 */ /* 0x004fca0007f1e0ff */
[----:B------:R-:W-:-:S05]  /*850e0*/  IMAD.X R5, RZ, RZ, R7, P0 ;  /* 0x000000ffff057224 */ /* 0x000fca00000e0607 */
[----:B------:R0:W-:Y:S03]  /*850f0*/  ST.E.64 desc[UR4][R30.64+0x8], R4 ;  /* 0x000008041e007985 */ /* 0x0001e6000c101b04 */
.L_x_2549:
[----:B------:R-:W-:Y:S05]  /*85100*/  BSYNC B0 ;  /* 0x0000000000007941 */ /* 0x000fea0003800000 */
.L_x_2548:
        /* <DEDUP_REMOVED lines=14> */
[----:B------:R-:W-:Y:S01]  /*851f0*/  IMAD.WIDE R32, R12, 0x10, RZ ;  /* 0x000000100c207825 */ /* 0x000fe200078e02ff */
[C---:B------:R-:W-:Y:S01]  /*85200*/  R2UR UR8, R36.reuse ;  /* 0x00000000240872ca */ /* 0x040fe200000e0000 */
[----:B------:R-:W-:Y:S01]  /*85210*/  BSSY B0, `(.L_x_2554) ;  /* 0x000014c000007945 */ /* 0x000fe20003800000 */
        /* <DEDUP_REMOVED lines=9> */
[----:B------:R-:W-:Y:S01]  /*852b0*/  IMAD.MOV.U32 R35, RZ, RZ, R32 ;  /* 0x000000ffff237224 */ /* 0x000fe200078e0020 */
[----:B------:R-:W-:Y:S01]  /*852c0*/  R2UR UR14, R36 ;  /* 0x00000000240e72ca */ /* 0x000fe200000e0000 */
[----:B------:R-:W-:Y:S01]  /*852d0*/  IMAD.MOV.U32 R39, RZ, RZ, R33 ;  /* 0x000000ffff277224 */ /* 0x000fe200078e0021 */
[----:B------:R-:W-:-:S02]  /*852e0*/  R2UR UR15, R37 ;  /* 0x00000000250f72ca */ /* 0x000fc400000e0000 */
[C---:B------:R-:W-:Y:S02]  /*852f0*/  R2UR UR4, R36.reuse ;  /* 0x00000000240472ca */ /* 0x040fe400000e0000 */
[C---:B------:R-:W-:Y:S02]  /*85300*/  R2UR UR5, R37.reuse ;  /* 0x00000000250572ca */ /* 0x040fe400000e0000 */
[----:B------:R-:W-:Y:S02]  /*85310*/  R2UR UR6, R36 ;  /* 0x00000000240672ca */ /* 0x000fe400000e0000 */
[----:B------:R-:W-:Y:S02]  /*85320*/  R2UR UR7, R37 ;  /* 0x00000000250772ca */ /* 0x000fe400000e0000 */
[----:B0-----:R-:W-:-:S05]  /*85330*/  IADD3 R4, P0, PT, R4, R32, RZ ;  /* 0x0000002004047210 */ /* 0x001fca0007f1e0ff */
[----:B------:R-:W-:-:S05]  /*85340*/  IMAD.X R5, R5, 0x1, R33, P0 ;  /* 0x0000000105057824 */ /* 0x000fca00000e0621 */
[----:B------:R0:W-:Y:S04]  /*85350*/  ST.E desc[UR8][R4.64+0x4], R11 ;  /* 0x0000040b04007985 */ /* 0x0001e8000c101908 */
[----:B------:R0:W-:Y:S04]  /*85360*/  ST.E desc[UR12][R4.64+0x8], R7 ;  /* 0x0000080704007985 */ /* 0x0001e8000c10190c */
[----:B------:R0:W-:Y:S04]  /*85370*/  ST.E desc[UR14][R4.64+0xc], R9 ;  /* 0x00000c0904007985 */ /* 0x0001e8000c10190e */
[----:B------:R0:W-:Y:S04]  /*85380*/  ST.E.U8 desc[UR10][R4.64+0x3], R8 ;  /* 0x0000030804007985 */ /* 0x0001e8000c10110a */
[----:B------:R0:W-:Y:S04]  /*85390*/  ST.E.U8 desc[UR4][R4.64], RZ ;  /* 0x000000ff04007985 */ /* 0x0001e8000c101104 */
[----:B------:R0:W-:Y:S02]  /*853a0*/  ST.E.U8 desc[UR6][R4.64+0x1], RZ ;  /* 0x000001ff04007985 */ /* 0x0001e4000c101106 */
.L_x_2581:
[----:B012---:R-:W0:Y:S01]  /*853b0*/  LDS.128 R4, [R14] ;  /* 0x000000000e047984 */ /* 0x007e220000000c00 */
[----:B------:R-:W-:Y:S05]  /*853c0*/  YIELD ;  /* 0x0000000000007946 */ /* 0x000fea0003800000 */
[----:B------:R-:W-:Y:S02]  /*853d0*/  R2UR UR4, R36 ;  /* 0x00000000240472ca */ /* 0x000fe400000e0000 */
[----:B------:R-:W-:Y:S02]  /*853e0*/  R2UR UR5, R37 ;  /* 0x00000000250572ca */ /* 0x000fe400000e0000 */
[----:B0-----:R-:W-:-:S05]  /*853f0*/  IADD3 R8, P0, PT, R32, R4, RZ ;  /* 0x0000000420087210 */ /* 0x001fca0007f1e0ff */
[----:B------:R-:W-:-:S06]  /*85400*/  IMAD.X R9, R33, 0x1, R5, P0 ;  /* 0x0000000121097824 */ /* 0x000fcc00000e0605 */
[----:B------:R-:W2:Y:S01]  /*85410*/  LD.E R41, desc[UR4][R8.64+0xc] ;  /* 0x00000c0408297980 */ /* 0x000ea2000c101900 */
[C---:B------:R-:W-:Y:S01]  /*85420*/  VIADD R34, R15.reuse, 0x1a ;  /* 0x0000001a0f227836 */ /* 0x040fe20000000000 */
[----:B------:R-:W-:Y:S01]  /*85430*/  BSSY B2, `(.L_x_2555) ;  /* 0x000008e000027945 */ /* 0x000fe20003800000 */
[----:B------:R-:W-:-:S03]  /*85440*/  VIADD R16, R15, 0x1b ;  /* 0x0000001b0f107836 */ /* 0x000fc60000000000 */
        /* <DEDUP_REMOVED lines=19> */
.L_x_2561:
[----:B------:R-:W0:Y:S02]  /*85580*/  LDS.64 R8, [R5+0x8] ;  /* 0x0000080005087984 */ /* 0x000e240000000a00 */
[----:B0-----:R-:W-:-:S05]  /*85590*/  IADD3 R10, P0, PT, R8, 0x30, RZ ;  /* 0x00000030080a7810 */ /* 0x001fca0007f1e0ff */
[----:B------:R-:W-:-:S07]  /*855a0*/  IMAD.X R11, RZ, RZ, R9, P0 ;  /* 0x000000ffff0b7224 */ /* 0x000fce00000e0609 */
[----:B------:R-:W0:Y:S02]  /*855b0*/  ATOMS.CAST.SPIN.64 P0, [R5+0x8], R8, R10 ;  /* 0x000008080500758d */ /* 0x000e24000180040a */
[----:B0-----:R-:W-:Y:S05]  /*855c0*/  @!P0 BRA `(.L_x_2561) ;  /* 0xfffffffc00ec8947 */ /* 0x001fea000383ffff */
[----:B------:R-:W-:Y:S05]  /*855d0*/  BSYNC B4 ;  /* 0x0000000000047941 */ /* 0x000fea0003800000 */
.L_x_2560:
[----:B------:R-:W-:Y:S02]  /*855e0*/  IMAD.MOV.U32 R10, RZ, RZ, R8 ;  /* 0x000000ffff0a7224 */ /* 0x000fe400078e0008 */
[----:B------:R-:W-:Y:S01]  /*855f0*/  IMAD.MOV.U32 R11, RZ, RZ, R9 ;  /* 0x000000ffff0b7224 */ /* 0x000fe200078e0009 */
[----:B------:R-:W-:Y:S06]  /*85600*/  BRA `(.L_x_2558) ;  /* 0x0000000000187947 */ /* 0x000fec0003800000 */
.L_x_2559:
[----:B------:R-:W-:Y:S02]  /*85610*/  R2UR UR4, R36 ;  /* 0x00000000240472ca */ /* 0x000fe400000e0000 */
[----:B------:R-:W-:-:S13]  /*85620*/  R2UR UR5, R37 ;  /* 0x00000000250572ca */ /* 0x000fda00000e0000 */
[----:B------:R-:W2:Y:S02]  /*85630*/  LD.E.64 R10, desc[UR4][R30.64+0x8] ;  /* 0x000008041e0a7980 */ /* 0x000ea4000c101b00 */
[----:B--2---:R-:W-:-:S05]  /*85640*/  IADD3 R8, P0, PT, R10, 0x30, RZ ;  /* 0x000000300a087810 */ /* 0x004fca0007f1e0ff */
[----:B------:R-:W-:-:S05]  /*85650*/  IMAD.X R9, RZ, RZ, R11, P0 ;  /* 0x000000ffff097224 */ /* 0x000fca00000e060b */
[----:B------:R0:W-:Y:S03]  /*85660*/  ST.E.64 desc[UR4][R30.64+0x8], R8 ;  /* 0x000008081e007985 */ /* 0x0001e6000c101b04 */
.L_x_2558:
[----:B------:R-:W-:Y:S05]  /*85670*/  BSYNC B3 ;  /* 0x0000000000037941 */ /* 0x000fea0003800000 */
.L_x_2557:
        /* <DEDUP_REMOVED lines=54> */
.L_x_2563:
[----:B------:R-:W-:Y:S05]  /*859e0*/  BSYNC B3 ;  /* 0x0000000000037941 */ /* 0x000fea0003800000 */
.L_x_2562:
        /* <DEDUP_REMOVED lines=40> */
.L_x_2565:
[----:B------:R-:W-:Y:S05]  /*85c70*/  BSYNC B3 ;  /* 0x0000000000037941 */ /* 0x000fea0003800000 */
.L_x_2564:
[----:B------:R-:W-:Y:S02]  /*85c80*/  R2UR UR4, R36 ;  /* 0x00000000240472ca */ /* 0x000fe400000e0000 */
[----:B------:R-:W-:-:S13]  /*85c90*/  R2UR UR5, R37 ;  /* 0x00000000250572ca */ /* 0x000fda00000e0000 */
[----:B------:R2:W-:Y:S01]  /*85ca0*/  ST.E desc[UR4][R28.64], R5 ;  /* 0x000000051c007985 */ /* 0x0005e2000c101904 */
[----:B------:R-:W-:Y:S05]  /*85cb0*/  BRA `(.L_x_2566) ;  /* 0x0000000000147947 */ /* 0x000fea0003800000 */
.L_x_2556:
[----:B------:R-:W-:Y:S02]  /*85cc0*/  R2UR UR4, R36 ;  /* 0x00000000240472ca */ /* 0x000fe400000e0000 */
[----:B------:R-:W-:Y:S02]  /*85cd0*/  R2UR UR5, R37 ;  /* 0x00000000250572ca */ /* 0x000fe400000e0000 */
[----:B------:R-:W-:-:S05]  /*85ce0*/  IADD3 R4, P0, PT, R4, R35, RZ ;  /* 0x0000002304047210 */ /* 0x000fca0007f1e0ff */
[----:B------:R-:W-:-:S06]  /*85cf0*/  IMAD.X R5, R5, 0x1, R39, P0 ;  /* 0x0000000105057824 */ /* 0x000fcc00000e0627 */
[----:B------:R3:W-:Y:S02]  /*85d00*/  ST.E desc[UR4][R4.64+0x20], RZ ;  /* 0x000020ff04007985 */ /* 0x0007e4000c101904 */
.L_x_2566:
[----:B------:R-:W-:Y:S05]  /*85d10*/  BSYNC B2 ;  /* 0x0000000000027941 */ /* 0x000fea0003800000 */
.L_x_2555:
[----:B------:R-:W-:-:S13]  /*85d20*/  ISETP.NE.AND P0, PT, R16, 0x1b, PT ;  /* 0x0000001b1000780c */ /* 0x000fda0003f05270 */
[----:B------:R-:W-:Y:S05]  /*85d30*/  @!P0 BRA `(.L_x_2567) ;  /* 0x0000000800648947 */ /* 0x000fea0003800000 */
[----:B------:R-:W4:Y:S01]  /*85d40*/  S2UR UR5, SR_CgaCtaId ;  /* 0x00000000000579c3 */ /* 0x000f220000008800 */
[----:B------:R-:W-:Y:S02]  /*85d50*/  UMOV UR4, 0x400 ;  /* 0x0000040000047882 */ /* 0x000fe40000000000 */
[----:B----4-:R-:W-:Y:S01]  /*85d60*/  ULEA UR4, UR5, UR4, 0x18 ;  /* 0x0000000405047291 */ /* 0x010fe2000f8ec0ff */
[----:B------:R-:W-:-:S05]  /*85d70*/  R2UR UR5, R37 ;  /* 0x00000000250572ca */ /* 0x000fca00000e0000 */
[----:B------:R-:W-:Y:S01]  /*85d80*/  IMAD.U32 R14, RZ, RZ, UR4 ;  /* 0x00000004ff0e7e24 */ /* 0x000fe2000f8e00ff */
[----:B------:R-:W-:-:S04]  /*85d90*/  R2UR UR4, R36 ;  /* 0x00000000240472ca */ /* 0x000fc800000e0000 */
[----:B-123--:R-:W0:Y:S02]  /*85da0*/  LDS.128 R4, [R14] ;  /* 0x000000000e047984 */ /* 0x00ee240000000c00 */
        /* <DEDUP_REMOVED lines=20> */
.L_x_2574:
[----:B------:R-:W0:Y:S02]  /*85ef0*/  LDS.64 R8, [R5+0x8] ;  /* 0x0000080005087984 */ /* 0x000e240000000a00 */
[----:B0-----:R-:W-:-:S05]  /*85f00*/  IADD3 R10, P0, PT, R8, 0x30, RZ ;  /* 0x00000030080a7810 */ /* 0x001fca0007f1e0ff */
[----:B------:R-:W-:-:S07]  /*85f10*/  IMAD.X R11, RZ, RZ, R9, P0 ;  /* 0x000000ffff0b7224 */ /* 0x000fce00000e0609 */
[----:B------:R-:W0:Y:S02]  /*85f20*/  ATOMS.CAST.SPIN.64 P0, [R5+0x8], R8, R10 ;  /* 0x000008080500758d */ /* 0x000e24000180040a */
[----:B0-----:R-:W-:Y:S05]  /*85f30*/  @!P0 BRA `(.L_x_2574) ;  /* 0xfffffffc00ec8947 */ /* 0x001fea000383ffff */
[----:B------:R-:W-:Y:S05]  /*85f40*/  BSYNC B4 ;  /* 0x0000000000047941 */ /* 0x000fea0003800000 */
.L_x_2573:
[----:B------:R-:W-:Y:S05]  /*85f50*/  BRA `(.L_x_2571) ;  /* 0x0000000000187947 */ /* 0x000fea0003800000 */
.L_x_2572:
[----:B------:R-:W-:Y:S02]  /*85f60*/  R2UR UR4, R36 ;  /* 0x00000000240472ca */ /* 0x000fe400000e0000 */
[----:B------:R-:W-:-:S13]  /*85f70*/  R2UR UR5, R37 ;  /* 0x00000000250572ca */ /* 0x000fda00000e0000 */
[----:B------:R-:W2:Y:S02]  /*85f80*/  LD.E.64 R8, desc[UR4][R30.64+0x8] ;  /* 0x000008041e087980 */ /* 0x000ea4000c101b00 */
[----:B--2---:R-:W-:-:S05]  /*85f90*/  IADD3 R4, P0, PT, R8, 0x30, RZ ;  /* 0x0000003008047810 */ /* 0x004fca0007f1e0ff */
[----:B------:R-:W-:-:S05]  /*85fa0*/  IMAD.X R5, RZ, RZ, R9, P0 ;  /* 0x000000ffff057224 */ /* 0x000fca00000e0609 */
[----:B------:R0:W-:Y:S03]  /*85fb0*/  ST.E.64 desc[UR4][R30.64+0x8], R4 ;  /* 0x000008041e007985 */ /* 0x0001e6000c101b04 */
.L_x_2571:
[----:B------:R-:W-:Y:S05]  /*85fc0*/  BSYNC B3 ;  /* 0x0000000000037941 */ /* 0x000fea0003800000 */
.L_x_2570:
        /* <DEDUP_REMOVED lines=51> */
.L_x_2576:
[----:B------:R-:W-:Y:S01]  /*86300*/  R2UR UR4, R36 ;  /* 0x00000000240472ca */ /* 0x000fe200000e0000 */
[----:B------:R-:W-:Y:S01]  /*86310*/  IMAD.MOV.U32 R5, RZ, RZ, 0x5272 ;  /* 0x00005272ff057424 */ /* 0x000fe200078e00ff */
[----:B------:R-:W-:Y:S01]  /*86320*/  R2UR UR5, R37 ;  /* 0x00000000250572ca */ /* 0x000fe200000e0000 */
[----:B------:R-:W-:Y:S01]  /*86330*/  IMAD.MOV.U32 R9, RZ, RZ, -0x1 ;  /* 0xffffffffff097424 */ /* 0x000fe200078e00ff */
[----:B------:R-:W-:-:S11]  /*86340*/  PLOP3.LUT P0, PT, PT, PT, PT, 0x8, 0x80 ;  /* 0x000000000080781c */ /* 0x000fd60003f0e170 */
[----:B------:R0:W-:Y:S02]  /*86350*/  ST.E desc[UR4][R28.64], R5 ;  /* 0x000000051c007985 */ /* 0x0001e4000c101904 */
.L_x_2577:
[----:B------:R-:W-:Y:S05]  /*86360*/  BSYNC B3 ;  /* 0x0000000000037941 */ /* 0x000fea0003800000 */
.L_x_2575:
        /* <DEDUP_REMOVED lines=39> */
.L_x_2579:
[----:B------:R-:W-:Y:S05]  /*865e0*/  BSYNC B3 ;  /* 0x0000000000037941 */ /* 0x000fea0003800000 */
.L_x_2578:
[----:B------:R-:W-:Y:S02]  /*865f0*/  R2UR UR4, R36 ;  /* 0x00000000240472ca */ /* 0x000fe400000e0000 */
[----:B------:R-:W-:-:S13]  /*86600*/  R2UR UR5, R37 ;  /* 0x00000000250572ca */ /* 0x000fda00000e0000 */
[----:B------:R2:W-:Y:S01]  /*86610*/  ST.E desc[UR4][R28.64], R7 ;  /* 0x000000071c007985 */ /* 0x0005e2000c101904 */
[----:B------:R-:W-:Y:S05]  /*86620*/  BRA `(.L_x_2580) ;  /* 0x0000000000147947 */ /* 0x000fea0003800000 */
.L_x_2569:
[----:B------:R-:W-:Y:S02]  /*86630*/  R2UR UR4, R36 ;  /* 0x00000000240472ca */ /* 0x000fe400000e0000 */
[----:B------:R-:W-:Y:S02]  /*86640*/  R2UR UR5, R37 ;  /* 0x00000000250572ca */ /* 0x000fe400000e0000 */
[----:B------:R-:W-:-:S05]  /*86650*/  IADD3 R4, P0, PT, R4, R35, RZ ;  /* 0x0000002304047210 */ /* 0x000fca0007f1e0ff */
[----:B------:R-:W-:-:S06]  /*86660*/  IMAD.X R5, R5, 0x1, R39, P0 ;  /* 0x0000000105057824 */ /* 0x000fcc00000e0627 */
[----:B------:R0:W-:Y:S02]  /*86670*/  ST.E desc[UR4][R4.64+0x24], RZ ;  /* 0x000024ff04007985 */ /* 0x0001e4000c101904 */
.L_x_2580:
[----:B------:R-:W-:Y:S05]  /*86680*/  BSYNC B2 ;  /* 0x0000000000027941 */ /* 0x000fea0003800000 */
.L_x_2568:
[----:B------:R-:W-:Y:S01]  /*86690*/  IADD3 R35, P0, PT, R35, 0x8, RZ ;  /* 0x0000000823237810 */ /* 0x000fe20007f1e0ff */
[----:B------:R-:W-:-:S04]  /*866a0*/  VIADD R15, R15, 0x2 ;  /* 0x000000020f0f7836 */ /* 0x000fc80000000000 */
[----:B------:R-:W-:Y:S01]  /*866b0*/  IMAD.X R39, RZ, RZ, R39, P0 ;  /* 0x000000ffff277224 */ /* 0x000fe200000e0627 */
[----:B------:R-:W-:Y:S07]  /*866c0*/  BRA `(.L_x_2581) ;  /* 0xffffffec00387947 */ /* 0x000fee000383ffff */
.L_x_2567:
[----:B------:R-:W-:Y:S05]  /*866d0*/  BSYNC B0 ;  /* 0x0000000000007941 */ /* 0x000fea0003800000 */
.L_x_2554:
[----:B------:R-:W-:Y:S05]  /*866e0*/  BSYNC B1 ;  /* 0x0000000000017941 */ /* 0x000fea0003800000 */
.L_x_2553:
[----:B------:R-:W4:Y:S01]  /*866f0*/  LDCU.64 UR4, c[0x4][0xc8] ;  /* 0x01001900ff0477ac */ /* 0x000f220008000a00 */
[----:B------:R-:W-:Y:S01]  /*86700*/  IMAD.WIDE R14, R12, 0x10, RZ ;  /* 0x000000100c0e7825 */ /* 0x000fe200078e02ff */
[----:B------:R-:W-:Y:S03]  /*86710*/  BSSY B0, `(.L_x_2582) ;  /* 0x000014e000007945 */ /* 0x000fe60003800000 */
[----:B------:R-:W-:Y:S02]  /*86720*/  IMAD.MOV.U32 R40, RZ, RZ, -0x1a ;  /* 0xffffffe6ff287424 */ /* 0x000fe400078e00ff */
[----:B------:R-:W-:Y:S02]  /*86730*/  IMAD.MOV.U32 R35, RZ, RZ, R14 ;  /* 0x000000ffff237224 */ /* 0x000fe400078e000e */
[----:B------:R-:W-:Y:S01]  /*86740*/  IMAD.MOV.U32 R39, RZ, RZ, R15 ;  /* 0x000000ffff277224 */ /* 0x000fe200078e000f */
[----:B----4-:R-:W-:-:S04]  /*86750*/  UIADD3 UR4, UP0, UPT, UR4, 0x1, URZ ;  /* 0x0000000104047890 */ /* 0x010fc8000ff1e0ff */
[----:B------:R-:W-:Y:S02]  /*86760*/  UIADD3.X UR5, UPT, UPT, URZ, UR5, URZ, UP0, !UPT ;  /* 0x00000005ff057290 */ /* 0x000fe400087fe4ff */
[----:B------:R-:W-:-:S04]  /*86770*/  IMAD.U32 R32, RZ, RZ, UR4 ;  /* 0x00000004ff207e24 */ /* 0x000fc8000f8e00ff */
[----:B------:R-:W-:-:S07]  /*86780*/  IMAD.U32 R33, RZ, RZ, UR5 ;  /* 0x00000005ff217e24 */ /* 0x000fce000f8e00ff */
.L_x_2610:
[----:B------:R-:W-:Y:S01]  /*86790*/  ISETP.NE.AND P0, PT, R12, -0x1, PT ;  /* 0xffffffff0c00780c */ /* 0x000fe20003f05270 */
[----:B------:R-:W-:Y:S05]  /*867a0*/  YIELD ;  /* 0x0000000000007946 */ /* 0x000fea0003800000 */
[----:B------:R-:W-:Y:S01]  /*867b0*/  BSSY B1, `(.L_x_2583) ;  /* 0x000009c000017945 */ /* 0x000fe20003800000 */
[----:B------:R-:W-:-:S06]  /*867c0*/  VIADD R16, R40, 0x1b ;  /* 0x0000001b28107836 */ /* 0x000fcc0000000000 */
[----:B------:R-:W-:Y:S01]  /*867d0*/  @!P0 R2UR UR4, R36 ;  /* 0x00000000240482ca */ /* 0x000fe200000e0000 */
[----:B0123--:R-:W-:Y:S01]  /*867e0*/  @!P0 IMAD.MOV.U32 R5, RZ, RZ, 0x5368 ;  /* 0x00005368ff058424 */ /* 0x00ffe200078e00ff */
        /* <DEDUP_REMOVED lines=8> */
[----:B-1----:R-:W0:Y:S02]  /*86870*/  LDS.128 R4, [R34] ;  /* 0x0000000022047984 */ /* 0x002e240000000c00 */
[----:B0-----:R-:W-:-:S05]  /*86880*/  IADD3 R8, P0, PT, R14, R4, RZ ;  /* 0x000000040e087210 */ /* 0x001fca0007f1e0ff */
[----:B------:R-:W-:-:S05]  /*86890*/  IMAD.X R9, R15, 0x1, R5, P0 ;  /* 0x000000010f097824 */ /* 0x000fca00000e0605 */
        /* <DEDUP_REMOVED lines=18> */
.L_x_2590:
[----:B------:R-:W0:Y:S02]  /*869c0*/  LDS.64 R8, [R5+0x8] ;  /* 0x0000080005087984 */ /* 0x000e240000000a00 */
[----:B0-----:R-:W-:-:S05]  /*869d0*/  IADD3 R10, P0, PT, R8, 0x30, RZ ;  /* 0x00000030080a7810 */ /* 0x001fca0007f1e0ff */
[----:B------:R-:W-:-:S07]  /*869e0*/  IMAD.X R11, RZ, RZ, R9, P0 ;  /* 0x000000ffff0b7224 */ /* 0x000fce00000e0609 */
[----:B------:R-:W0:Y:S02]  /*869f0*/  ATOMS.CAST.SPIN.64 P0, [R5+0x8], R8, R10 ;  /* 0x000008080500758d */ /* 0x000e24000180040a */
[----:B0-----:R-:W-:Y:S05]  /*86a00*/  @!P0 BRA `(.L_x_2590) ;  /* 0xfffffffc00ec8947 */ /* 0x001fea000383ffff */
[----:B------:R-:W-:Y:S05]  /*86a10*/  BSYNC B3 ;  /* 0x0000000000037941 */ /* 0x000fea0003800000 */
.L_x_2589:
[----:B------:R-:W-:Y:S05]  /*86a20*/  BRA `(.L_x_2587) ;  /* 0x0000000000187947 */ /* 0x000fea0003800000 */
.L_x_2588:
[----:B------:R-:W-:Y:S02]  /*86a30*/  R2UR UR4, R36 ;  /* 0x00000000240472ca */ /* 0x000fe400000e0000 */
[----:B------:R-:W-:-:S13]  /*86a40*/  R2UR UR5, R37 ;  /* 0x00000000250572ca */ /* 0x000fda00000e0000 */
[----:B------:R-:W2:Y:S02]  /*86a50*/  LD.E.64 R8, desc[UR4][R30.64+0x8] ;  /* 0x000008041e087980 */ /* 0x000ea4000c101b00 */
[----:B--2---:R-:W-:-:S05]  /*86a60*/  IADD3 R4, P0, PT, R8, 0x30, RZ ;  /* 0x0000003008047810 */ /* 0x004fca0007f1e0ff */
[----:B------:R-:W-:-:S05]  /*86a70*/  IMAD.X R5, RZ, RZ, R9, P0 ;  /* 0x000000ffff057224 */ /* 0x000fca00000e0609 */
[----:B------:R0:W-:Y:S03]  /*86a80*/  ST.E.64 desc[UR4][R30.64+0x8], R4 ;  /* 0x000008041e007985 */ /* 0x0001e6000c101b04 */
.L_x_2587:
[----:B------:R-:W-:Y:S05]  /*86a90*/  BSYNC B2 ;  /* 0x0000000000027941 */ /* 0x000fea0003800000 */
.L_x_2586:
        /* <DEDUP_REMOVED lines=54> */
.L_x_2592:
[----:B------:R-:W-:Y:S05]  /*86e00*/  BSYNC B2 ;  /* 0x0000000000027941 */ /* 0x000fea0003800000 */
.L_x_2591:
        /* <DEDUP_REMOVED lines=40> */
.L_x_2594:
[----:B------:R-:W-:Y:S05]  /*87090*/  BSYNC B2 ;  /* 0x0000000000027941 */ /* 0x000fea0003800000 */
.L_x_2593:
[----:B------:R-:W-:Y:S02]  /*870a0*/  R2UR UR4, R36 ;  /* 0x00000000240472ca */ /* 0x000fe400000e0000 */
[----:B------:R-:W-:-:S13]  /*870b0*/  R2UR UR5, R37 ;  /* 0x00000000250572ca */ /* 0x000fda00000e0000 */
[----:B------:R2:W-:Y:S01]  /*870c0*/  ST.E desc[UR4][R28.64], R7 ;  /* 0x000000071c007985 */ /* 0x0005e2000c101904 */
[----:B------:R-:W-:Y:S05]  /*870d0*/  BRA `(.L_x_2584) ;  /* 0x0000000000247947 */ /* 0x000fea0003800000 */
.L_x_2585:
[----:B------:R-:W-:Y:S02]  /*870e0*/  R2UR UR4, R36 ;  /* 0x00000000240472ca */ /* 0x000fe400000e0000 */
[----:B------:R-:W-:-:S13]  /*870f0*/  R2UR UR5, R37 ;  /* 0x00000000250572ca */ /* 0x000fda00000e0000 */
[----:B------:R-:W2:Y:S01]  /*87100*/  LDG.E.U8.CONSTANT R7, desc[UR4][R32.64+-0x1] ;  /* 0xffffff0420077981 */ /* 0x000ea2000c1e9100 */
[----:B------:R-:W-:Y:S02]  /*87110*/  R2UR UR6, R36 ;  /* 0x00000000240672ca */ /* 0x000fe400000e0000 */
[----:B------:R-:W-:Y:S02]  /*87120*/  R2UR UR7, R37 ;  /* 0x00000000250772ca */ /* 0x000fe400000e0000 */
[----:B------:R-:W-:-:S05]  /*87130*/  IADD3 R4, P0, PT, R4, R35, RZ ;  /* 0x0000002304047210 */ /* 0x000fca0007f1e0ff */
[----:B------:R-:W-:-:S05]  /*87140*/  IMAD.X R5, R5, 0x1, R39, P0 ;  /* 0x0000000105057824 */ /* 0x000fca00000e0627 */
[----:B------:R3:W-:Y:S04]  /*87150*/  ST.E desc[UR4][R4.64+0x20], RZ ;  /* 0x000020ff04007985 */ /* 0x0007e8000c101904 */
[----:B--2---:R3:W-:Y:S02]  /*87160*/  ST.E.U8 desc[UR6][R4.64+0x20], R7 ;  /* 0x0000200704007985 */ /* 0x0047e4000c101106 */
.L_x_2584:
[----:B------:R-:W-:Y:S05]  /*87170*/  BSYNC B1 ;  /* 0x0000000000017941 */ /* 0x000fea0003800000 */
.L_x_2583:
[----:B------:R-:W-:-:S13]  /*87180*/  ISETP.NE.AND P0, PT, R16, 0x1b, PT ;  /* 0x0000001b1000780c */ /* 0x000fda0003f05270 */
[----:B------:R-:W-:Y:S05]  /*87190*/  @!P0 BRA `(.L_x_2595) ;  /* 0x0000000800948947 */ /* 0x000fea0003800000 */
[----:B------:R-:W-:Y:S01]  /*871a0*/  ISETP.NE.AND P0, PT, R12, -0x1, PT ;  /* 0xffffffff0c00780c */ /* 0x000fe20003f05270 */
[----:B------:R-:W-:-:S12]  /*871b0*/  BSSY B1, `(.L_x_2596) ;  /* 0x000009d000017945 */ /* 0x000fd80003800000 */
[----:B------:R-:W-:Y:S05]  /*871c0*/  @!P0 BRA `(.L_x_2597) ;  /* 0x00000008005c8947 */ /* 0x000fea0003800000 */
[----:B01-3--:R-:W0:Y:S01]  /*871d0*/  S2R R5, SR_CgaCtaId ;  /* 0x0000000000057919 */ /* 0x00be220000008800 */
[----:B------:R-:W-:Y:S02]  /*871e0*/  MOV R34, 0x400 ;  /* 0x0000040000227802 */ /* 0x000fe40000000f00 */
[----:B------:R-:W-:Y:S02]  /*871f0*/  R2UR UR4, R36 ;  /* 0x00000000240472ca */ /* 0x000fe400000e0000 */
[----:B------:R-:W-:Y:S02]  /*87200*/  R2UR UR5, R37 ;  /* 0x00000000250572ca */ /* 0x000fe400000e0000 */
[----:B0-----:R-:W-:-:S05]  /*87210*/  LEA R34, R5, R34, 0x18 ;  /* 0x0000002205227211 */ /* 0x001fca00078ec0ff */
[----:B--2---:R-:W0:Y:S02]  /*87220*/  LDS.128 R4, [R34] ;  /* 0x0000000022047984 */ /* 0x004e240000000c00 */
[----:B0-----:R-:W-:-:S05]  /*87230*/  IADD3 R8, P0, PT, R14, R4, RZ ;  /* 0x000000040e087210 */ /* 0x001fca0007f1e0ff */
[----:B------:R-:W-:-:S05]  /*87240*/  IMAD.X R9, R15, 0x1, R5, P0 ;  /* 0x000000010f097824 */ /* 0x000fca00000e0605 */
        /* <DEDUP_REMOVED lines=17> */
.L_x_2603:
[----:B------:R-:W0:Y:S02]  /*87360*/  LDS.64 R8, [R5+0x8] ;  /* 0x0000080005087984 */ /* 0x000e240000000a00 */
[----:B0-----:R-:W-:-:S05]  /*87370*/  IADD3 R10, P0, PT, R8, 0x30, RZ ;  /* 0x00000030080a7810 */ /* 0x001fca0007f1e0ff */
[----:B------:R-:W-:-:S07]  /*87380*/  IMAD.X R11, RZ, RZ, R9, P0 ;  /* 0x000000ffff0b7224 */ /* 0x000fce00000e0609 */
[----:B------:R-:W0:Y:S02]  /*87390*/  ATOMS.CAST.SPIN.64 P0, [R5+0x8], R8, R10 ;  /* 0x000008080500758d */ /* 0x000e24000180040a */
[----:B0-----:R-:W-:Y:S05]  /*873a0*/  @!P0 BRA `(.L_x_2603) ;  /* 0xfffffffc00ec8947 */ /* 0x001fea000383ffff */
[----:B------:R-:W-:Y:S05]  /*873b0*/  BSYNC B3 ;  /* 0x0000000000037941 */ /* 0x000fea0003800000 */
.L_x_2602:
[----:B------:R-:W-:Y:S05]  /*873c0*/  BRA `(.L_x_2600) ;  /* 0x0000000000187947 */ /* 0x000fea0003800000 */
.L_x_2601:
[----:B------:R-:W-:Y:S02]  /*873d0*/  R2UR UR4, R36 ;  /* 0x00000000240472ca */ /* 0x000fe400000e0000 */
[----:B------:R-:W-:-:S13]  /*873e0*/  R2UR UR5, R37 ;  /* 0x00000000250572ca */ /* 0x000fda00000e0000 */
[----:B------:R-:W2:Y:S02]  /*873f0*/  LD.E.64 R8, desc[UR4][R30.64+0x8] ;  /* 0x000008041e087980 */ /* 0x000ea4000c101b00 */
[----:B--2---:R-:W-:-:S05]  /*87400*/  IADD3 R4, P0, PT, R8, 0x30, RZ ;  /* 0x0000003008047810 */ /* 0x004fca0007f1e0ff */
[----:B------:R-:W-:-:S05]  /*87410*/  IMAD.X R5, RZ, RZ, R9, P0 ;  /* 0x000000ffff057224 */ /* 0x000fca00000e0609 */
[----:B------:R0:W-:Y:S03]  /*87420*/  ST.E.64 desc[UR4][R30.64+0x8], R4 ;  /* 0x000008041e007985 */ /* 0x0001e6000c101b04 */
.L_x_2600:
[----:B------:R-:W-:Y:S05]  /*87430*/  BSYNC B2 ;  /* 0x0000000000027941 */ /* 0x000fea0003800000 */
.L_x_2599:
        /* <DEDUP_REMOVED lines=51> */
.L_x_2605:
[----:B------:R-:W-:Y:S01]  /*87770*/  R2UR UR4, R36 ;  /* 0x00000000240472ca */ /* 0x000fe200000e0000 */
[----:B------:R-:W-:Y:S01]  /*87780*/  IMAD.MOV.U32 R5, RZ, RZ, 0x5272 ;  /* 0x00005272ff057424 */ /* 0x000fe200078e00ff */
[----:B------:R-:W-:Y:S01]  /*87790*/  R2UR UR5, R37 ;  /* 0x00000000250572ca */ /* 0x000fe200000e0000 */
[----:B------:R-:W-:Y:S01]  /*877a0*/  IMAD.MOV.U32 R9, RZ, RZ, -0x1 ;  /* 0xffffffffff097424 */ /* 0x000fe200078e00ff */
[----:B------:R-:W-:-:S11]  /*877b0*/  PLOP3.LUT P0, PT, PT, PT, PT, 0x8, 0x80 ;  /* 0x000000000080781c */ /* 0x000fd60003f0e170 */
[----:B------:R0:W-:Y:S02]  /*877c0*/  ST.E desc[UR4][R28.64], R5 ;  /* 0x000000051c007985 */ /* 0x0001e4000c101904 */
.L_x_2606:
[----:B------:R-:W-:Y:S05]  /*877d0*/  BSYNC B2 ;  /* 0x0000000000027941 */ /* 0x000fea0003800000 */
.L_x_2604:
        /* <DEDUP_REMOVED lines=39> */
.L_x_2608:
[----:B------:R-:W-:Y:S05]  /*87a50*/  BSYNC B2 ;  /* 0x0000000000027941 */ /* 0x000fea0003800000 */
.L_x_2607:
[----:B------:R-:W-:Y:S02]  /*87a60*/  R2UR UR4, R36 ;  /* 0x00000000240472ca */ /* 0x000fe400000e0000 */
[----:B------:R-:W-:-:S13]  /*87a70*/  R2UR UR5, R37 ;  /* 0x00000000250572ca */ /* 0x000fda00000e0000 */
[----:B------:R2:W-:Y:S01]  /*87a80*/  ST.E desc[UR4][R28.64], R7 ;  /* 0x000000071c007985 */ /* 0x0005e2000c101904 */
[----:B------:R-:W-:Y:S05]  /*87a90*/  BRA `(.L_x_2609) ;  /* 0x0000000000387947 */ /* 0x000fea0003800000 */
.L_x_2598:
        /* <DEDUP_REMOVED lines=8> */
[----:B--2---:R0:W-:Y:S01]  /*87b20*/  ST.E.U8 desc[UR6][R4.64+0x24], R7 ;  /* 0x0000240704007985 */ /* 0x0041e2000c101106 */
[----:B------:R-:W-:Y:S05]  /*87b30*/  BRA `(.L_x_2609) ;  /* 0x0000000000107947 */ /* 0x000fea0003800000 */
.L_x_2597:
[----:B------:R-:W-:Y:S01]  /*87b40*/  R2UR UR4, R36 ;  /* 0x00000000240472ca */ /* 0x000fe200000e0000 */
[----:B01-3--:R-:W-:Y:S01]  /*87b50*/  IMAD.MOV.U32 R5, RZ, RZ, 0x5368 ;  /* 0x00005368ff057424 */ /* 0x00bfe200078e00ff */
[----:B------:R-:W-:-:S13]  /*87b60*/  R2UR UR5, R37 ;  /* 0x00000000250572ca */ /* 0x000fda00000e0000 */
[----:B------:R3:W-:Y:S02]  /*87b70*/  ST.E desc[UR4][R28.64], R5 ;  /* 0x000000051c007985 */ /* 0x0007e4000c101904 */
.L_x_2609:
[----:B------:R-:W-:Y:S05]  /*87b80*/  BSYNC B1 ;  /* 0x0000000000017941 */ /* 0x000fea0003800000 */
.L_x_2596:
[----:B------:R-:W-:Y:S01]  /*87b90*/  IADD3 R35, P0, PT, R35, 0x8, RZ ;  /* 0x0000000823237810 */ /* 0x000fe20007f1e0ff */
[----:B------:R-:W-:Y:S01]  /*87ba0*/  VIADD R40, R40, 0x2 ;  /* 0x0000000228287836 */ /* 0x000fe20000000000 */
[----:B------:R-:W-:-:S03]  /*87bb0*/  IADD3 R32, P1, PT, R32, 0x2, RZ ;  /* 0x0000000220207810 */ /* 0x000fc60007f3e0ff */
[----:B------:R-:W-:Y:S02]  /*87bc0*/  IMAD.X R39, RZ, RZ, R39, P0 ;  /* 0x000000ffff277224 */ /* 0x000fe400000e0627 */
[----:B------:R-:W-:Y:S01]  /*87bd0*/  IMAD.X R33, RZ, RZ, R33, P1 ;  /* 0x000000ffff217224 */ /* 0x000fe200008e0621 */
[----:B------:R-:W-:Y:S07]  /*87be0*/  BRA `(.L_x_2610) ;  /* 0xffffffe800e87947 */ /* 0x000fee000383ffff */
.L_x_2595:
[----:B------:R-:W-:Y:S05]  /*87bf0*/  BSYNC B0 ;  /* 0x0000000000007941 */ /* 0x000fea0003800000 */
.L_x_2582:
[----:B------:R-:W4:Y:S01]  /*87c00*/  S2UR UR5, SR_CgaCtaId ;  /* 0x00000000000579c3 */ /* 0x000f220000008800 */
[----:B------:R-:W-:Y:S01]  /*87c10*/  UMOV UR4, 0x400 ;  /* 0x0000040000047882 */ /* 0x000fe20000000000 */
[----:B------:R-:W-:Y:S01]  /*87c20*/  R2UR UR6, R36 ;  /* 0x00000000240672ca */ /* 0x000fe200000e0000 */
[----:B---3--:R-:W-:Y:S01]  /*87c30*/  IMAD.MOV.U32 R4, RZ, RZ, 0x30 ;  /* 0x00000030ff047424 */ /* 0x008fe200078e00ff */
[----:B------:R-:W-:Y:S01]  /*87c40*/  R2UR UR7, R37 ;  /* 0x00000000250772ca */ /* 0x000fe200000e0000 */
[----:B01----:R-:W-:Y:S01]  /*87c50*/  IMAD.MOV.U32 R5, RZ, RZ, 0x0 ;  /* 0x00000000ff057424 */ /* 0x003fe200078e00ff */
[----:B----4-:R-:W-:-:S06]  /*87c60*/  ULEA UR4, UR5, UR4, 0x18 ;  /* 0x0000000405047291 */ /* 0x010fcc000f8ec0ff */
[----:B------:R-:W-:-:S05]  /*87c70*/  IMAD.U32 R16, RZ, RZ, UR4 ;  /* 0x00000004ff107e24 */ /* 0x000fca000f8e00ff */
[----:B------:R0:W1:Y:S04]  /*87c80*/  LDS.64 R8, [R16+0x8] ;  /* 0x0000080010087984 */ /* 0x0000680000000a00 */
[----:B------:R3:W4:Y:S01]  /*87c90*/  ATOM.E.ADD.64.STRONG.GPU P0, R4, desc[UR6][R30.64+0x8], R4 ;  /* 0x800008041e04798a */ /* 0x000722000810f506 */
[----:B------:R-:W-:Y:S01]  /*87ca0*/  BSSY B0, `(.L_x_2611) ;  /* 0x0000018000007945 */ /* 0x000fe20003800000 */
[----:B----4-:R-:W-:Y:S02]  /*87cb0*/  IMAD.MOV.U32 R32, RZ, RZ, R4 ;  /* 0x000000ffff207224 */ /* 0x010fe400078e0004 */
[----:B------:R-:W-:Y:S01]  /*87cc0*/  IMAD.MOV.U32 R33, RZ, RZ, R5 ;  /* 0x000000ffff217224 */ /* 0x000fe200078e0005 */
[----:B01-3--:R-:W-:Y:S06]  /*87cd0*/  @P0 BRA `(.L_x_2612) ;  /* 0x0000000000500947 */ /* 0x00bfec0003800000 */
[----:B------:R-:W0:Y:S02]  /*87ce0*/  QSPC.E.S P0, RZ, [R30+0x8] ;  /* 0x000008001eff73aa */ /* 0x000e240000000500 */
[----:B0-----:R-:W-:Y:S05]  /*87cf0*/  @!P0 BRA `(.L_x_2613) ;  /* 0x0000000000308947 */ /* 0x001fea0003800000 */
[----:B------:R-:W-:Y:S01]  /*87d00*/  IMAD.MOV.U32 R4, RZ, RZ, R30 ;  /* 0x000000ffff047224 */ /* 0x000fe200078e001e */
[----:B------:R-:W-:Y:S04]  /*87d10*/  BSSY B1, `(.L_x_2614) ;  /* 0x0000007000017945 */ /* 0x000fe80003800000 */
[----:B------:R-:W-:-:S07]  /*87d20*/  MOV R11, R4 ;  /* 0x00000004000b7202 */ /* 0x000fce0000000f00 */
.L_x_2615:
[----:B------:R-:W0:Y:S02]  /*87d30*/  LDS.64 R4, [R11+0x8] ;  /* 0x000008000b047984 */ /* 0x000e240000000a00 */
[----:B0-----:R-:W-:-:S05]  /*87d40*/  IADD3 R6, P0, PT, R4, 0x30, RZ ;  /* 0x0000003004067810 */ /* 0x001fca0007f1e0ff */
[----:B--2---:R-:W-:-:S07]  /*87d50*/  IMAD.X R7, RZ, RZ, R5, P0 ;  /* 0x000000ffff077224 */ /* 0x004fce00000e0605 */
[----:B------:R-:W0:Y:S02]  /*87d60*/  ATOMS.CAST.SPIN.64 P0, [R11+0x8], R4, R6 ;  /* 0x000008040b00758d */ /* 0x000e240001800406 */
[----:B0-----:R-:W-:Y:S05]  /*87d70*/  @!P0 BRA `(.L_x_2615) ;  /* 0xfffffffc00ec8947 */ /* 0x001fea000383ffff */
[----:B------:R-:W-:Y:S05]  /*87d80*/  BSYNC B1 ;  /* 0x0000000000017941 */ /* 0x000fea0003800000 */
.L_x_2614:
[----:B------:R-:W-:Y:S02]  /*87d90*/  IMAD.MOV.U32 R32, RZ, RZ, R4 ;  /* 0x000000ffff207224 */ /* 0x000fe400078e0004 */
[----:B------:R-:W-:Y:S01]  /*87da0*/  IMAD.MOV.U32 R33, RZ, RZ, R5 ;  /* 0x000000ffff217224 */ /* 0x000fe200078e0005 */
[----:B------:R-:W-:Y:S06]  /*87db0*/  BRA `(.L_x_2612) ;  /* 0x0000000000187947 */ /* 0x000fec0003800000 */
.L_x_2613:
[----:B------:R-:W-:Y:S02]  /*87dc0*/  R2UR UR4, R36 ;  /* 0x00000000240472ca */ /* 0x000fe400000e0000 */
[----:B------:R-:W-:-:S13]  /*87dd0*/  R2UR UR5, R37 ;  /* 0x00000000250572ca */ /* 0x000fda00000e0000 */
[----:B------:R-:W3:Y:S02]  /*87de0*/  LD.E.64 R32, desc[UR4][R30.64+0x8] ;  /* 0x000008041e207980 */ /* 0x000ee4000c101b00 */
[----:B---3--:R-:W-:-:S05]  /*87df0*/  IADD3 R4, P0, PT, R32, 0x30, RZ ;  /* 0x0000003020047810 */ /* 0x008fca0007f1e0ff */
[----:B------:R-:W-:-:S05]  /*87e00*/  IMAD.X R5, RZ, RZ, R33, P0 ;  /* 0x000000ffff057224 */ /* 0x000fca00000e0621 */
[----:B------:R0:W-:Y:S03]  /*87e10*/  ST.E.64 desc[UR4][R30.64+0x8], R4 ;  /* 0x000008041e007985 */ /* 0x0001e6000c101b04 */
.L_x_2612:
[----:B------:R-:W-:Y:S05]  /*87e20*/  BSYNC B0 ;  /* 0x0000000000007941 */ /* 0x000fea0003800000 */
.L_x_2611:
        /* <DEDUP_REMOVED lines=37> */
[----:B--2---:R-:W0:Y:S02]  /*88080*/  LDS.128 R4, [R16] ;  /* 0x0000000010047984 */ /* 0x004e240000000c00 */
[----:B0-----:R-:W-:-:S05]  /*88090*/  IADD3 R4, P0, PT, R14, R4, RZ ;  /* 0x000000040e047210 */ /* 0x001fca0007f1e0ff */
[----:B------:R-:W-:-:S05]  /*880a0*/  IMAD.X R5, R15, 0x1, R5, P0 ;  /* 0x000000010f057824 */ /* 0x000fca00000e0605 */
        /* <DEDUP_REMOVED lines=26> */
.L_x_2622:
[----:B------:R-:W0:Y:S02]  /*88250*/  LDS.64 R8, [R5+0x8] ;  /* 0x0000080005087984 */ /* 0x000e240000000a00 */
[----:B0-----:R-:W-:-:S05]  /*88260*/  IADD3 R10, P0, PT, R34, R8, RZ ;  /* 0x00000008220a7210 */ /* 0x001fca0007f1e0ff */
[----:B------:R-:W-:-:S07]  /*88270*/  IMAD.X R11, R35, 0x1, R9, P0 ;  /* 0x00000001230b7824 */ /* 0x000fce00000e0609 */
[----:B------:R-:W0:Y:S02]  /*88280*/  ATOMS.CAST.SPIN.64 P0, [R5+0x8], R8, R10 ;  /* 0x000008080500758d */ /* 0x000e24000180040a */
[----:B0-----:R-:W-:Y:S05]  /*88290*/  @!P0 BRA `(.L_x_2622) ;  /* 0xfffffffc00ec8947 */ /* 0x001fea000383ffff */
[----:B------:R-:W-:Y:S05]  /*882a0*/  BSYNC B1 ;  /* 0x0000000000017941 */ /* 0x000fea0003800000 */
.L_x_2621:
[----:B------:R-:W-:Y:S05]  /*882b0*/  BRA `(.L_x_2619) ;  /* 0x0000000000187947 */ /* 0x000fea0003800000 */
.L_x_2620:
[----:B------:R-:W-:Y:S02]  /*882c0*/  R2UR UR4, R36 ;  /* 0x00000000240472ca */ /* 0x000fe400000e0000 */
[----:B------:R-:W-:-:S13]  /*882d0*/  R2UR UR5, R37 ;  /* 0x00000000250572ca */ /* 0x000fda00000e0000 */
[----:B------:R-:W2:Y:S02]  /*882e0*/  LD.E.64 R8, desc[UR4][R30.64+0x8] ;  /* 0x000008041e087980 */ /* 0x000ea4000c101b00 */
[----:B--2---:R-:W-:-:S05]  /*882f0*/  IADD3 R4, P0, PT, R34, R8, RZ ;  /* 0x0000000822047210 */ /* 0x004fca0007f1e0ff */
[----:B------:R-:W-:-:S05]  /*88300*/  IMAD.X R5, R35, 0x1, R9, P0 ;  /* 0x0000000123057824 */ /* 0x000fca00000e0609 */
[----:B------:R0:W-:Y:S03]  /*88310*/  ST.E.64 desc[UR4][R30.64+0x8], R4 ;  /* 0x000008041e007985 */ /* 0x0001e6000c101b04 */
.L_x_2619:
[----:B------:R-:W-:Y:S05]  /*88320*/  BSYNC B0 ;  /* 0x0000000000007941 */ /* 0x000fea0003800000 */
.L_x_2618:
        /* <DEDUP_REMOVED lines=45> */
[----:B0-----:R-:W-:-:S03]  /*88600*/  CS2R R38, SRZ ;  /* 0x0000000000267805 */ /* 0x001fc6000001ff00 */
[----:B------:R-:W-:-:S07]  /*88610*/  IMAD.MOV R40, RZ, RZ, -R34 ;  /* 0x000000ffff287224 */ /* 0x000fce00078e0a22 */
.L_x_2654:
[----:B01----:R-:W0:Y:S01]  /*88620*/  LDS.128 R4, [R16] ;  /* 0x0000000010047984 */ /* 0x003e220000000c00 */
[----:B------:R-:W-:Y:S05]  /*88630*/  YIELD ;  /* 0x0000000000007946 */ /* 0x000fea0003800000 */
[----:B------:R-:W-:Y:S02]  /*88640*/  R2UR UR4, R36 ;  /* 0x00000000240472ca */ /* 0x000fe400000e0000 */
[----:B------:R-:W-:Y:S01]  /*88650*/  R2UR UR5, R37 ;  /* 0x00000000250572ca */ /* 0x000fe200000e0000 */
[----:B0-----:R-:W-:-:S12]  /*88660*/  IMAD.WIDE R4, R35, 0x10, R4 ;  /* 0x0000001023047825 */ /* 0x001fd800078e0204 */
[----:B--2---:R-:W2:Y:S01]  /*88670*/  LD.E R42, desc[UR4][R4.64+0xc] ;  /* 0x00000c04042a7980 */ /* 0x004ea2000c101900 */
        /* <DEDUP_REMOVED lines=20> */
[----:B------:R-:W-:Y:S05]  /*887c0*/  BMOV.32.CLEAR RZ, B11 ;  /* 0x000000000bff7355 */ /* 0x000fea0000100000 */
[----:B------:R-:W-:Y:S01]  /*887d0*/  BSSY B11, `(.L_x_2634) ;  /* 0x00000070000b7945 */ /* 0x000fe20003800000 */
[----:B------:R-:W-:-:S07]  /*887e0*/  MOV R5, R8 ;  /* 0x0000000800057202 */ /* 0x000fce0000000f00 */
.L_x_2635:
[----:B------:R-:W0:Y:S02]  /*887f0*/  LDS.64 R8, [R5+0x8] ;  /* 0x0000080005087984 */ /* 0x000e240000000a00 */
[----:B0-----:R-:W-:-:S05]  /*88800*/  IADD3 R10, P0, PT, R8, 0x30, RZ ;  /* 0x00000030080a7810 */ /* 0x001fca0007f1e0ff */
[----:B------:R-:W-:-:S07]  /*88810*/  IMAD.X R11, RZ, RZ, R9, P0 ;  /* 0x000000ffff0b7224 */ /* 0x000fce00000e0609 */
[----:B------:R-:W0:Y:S02]  /*88820*/  ATOMS.CAST.SPIN.64 P0, [R5+0x8], R8, R10 ;  /* 0x000008080500758d */ /* 0x000e24000180040a */
[----:B0-----:R-:W-:Y:S05]  /*88830*/  @!P0 BRA `(.L_x_2635) ;  /* 0xfffffffc00ec8947 */ /* 0x001fea000383ffff */
[----:B------:R-:W-:Y:S05]  /*88840*/  BSYNC B11 ;  /* 0x00000000000b7941 */ /* 0x000fea0003800000 */
.L_x_2634:
[----:B------:R-:W-:Y:S02]  /*88850*/  IMAD.MOV.U32 R10, RZ, RZ, R8 ;  /* 0x000000ffff0a7224 */ /* 0x000fe400078e0008 */
[----:B------:R-:W-:Y:S01]  /*88860*/  IMAD.MOV.U32 R11, RZ, RZ, R9 ;  /* 0x000000ffff0b7224 */ /* 0x000fe200078e0009 */
[----:B------:R-:W-:Y:S06]  /*88870*/  BRA `(.L_x_2632) ;  /* 0x0000000000187947 */ /* 0x000fec0003800000 */
.L_x_2633:
[----:B------:R-:W-:Y:S02]  /*88880*/  R2UR UR4, R36 ;  /* 0x00000000240472ca */ /* 0x000fe400000e0000 */
[----:B------:R-:W-:-:S13]  /*88890*/  R2UR UR5, R37 ;  /* 0x00000000250572ca */ /* 0x000fda00000e0000 */
[----:B------:R-:W2:Y:S02]  /*888a0*/  LD.E.64 R10, desc[UR4][R30.64+0x8] ;  /* 0x000008041e0a7980 */ /* 0x000ea4000c101b00 */
[----:B--2---:R-:W-:-:S05]  /*888b0*/  IADD3 R8, P0, PT, R10, 0x30, RZ ;  /* 0x000000300a087810 */ /* 0x004fca0007f1e0ff */
[----:B------:R-:W-:-:S05]  /*888c0*/  IMAD.X R9, RZ, RZ, R11, P0 ;  /* 0x000000ffff097224 */ /* 0x000fca00000e060b */
[----:B------:R0:W-:Y:S03]  /*888d0*/  ST.E.64 desc[UR4][R30.64+0x8], R8 ;  /* 0x000008081e007985 */ /* 0x0001e6000c101b04 */
.L_x_2632:
[----:B------:R-:W-:Y:S05]  /*888e0*/  BSYNC B10 ;  /* 0x00000000000a7941 */ /* 0x000fea0003800000 */
.L_x_2631:
        /* <DEDUP_REMOVED lines=54> */
.L_x_2637:
[----:B------:R-:W-:Y:S05]  /*88c50*/  BSYNC B10 ;  /* 0x00000000000a7941 */ /* 0x000fea0003800000 */
.L_x_2636:
        /* <DEDUP_REMOVED lines=40> */
.L_x_2639:
[----:B------:R-:W-:Y:S05]  /*88ee0*/  BSYNC B10 ;  /* 0x00000000000a7941 */ /* 0x000fea0003800000 */
.L_x_2638:
[----:B------:R-:W-:Y:S02]  /*88ef0*/  R2UR UR4, R36 ;  /* 0x00000000240472ca */ /* 0x000fe400000e0000 */
[----:B------:R-:W-:-:S13]  /*88f00*/  R2UR UR5, R37 ;  /* 0x00000000250572ca */ /* 0x000fda00000e0000 */
[----:B------:R2:W-:Y:S01]  /*88f10*/  ST.E desc[UR4][R28.64], R5 ;  /* 0x000000051c007985 */ /* 0x0005e2000c101904 */
[----:B------:R-:W-:Y:S05]  /*88f20*/  BRA `(.L_x_2640) ;  /* 0x0000000000147947 */ /* 0x000fea0003800000 */
.L_x_2630:
[----:B------:R-:W-:Y:S02]  /*88f30*/  R2UR UR4, R36 ;  /* 0x00000000240472ca */ /* 0x000fe400000e0000 */
[----:B------:R-:W-:Y:S02]  /*88f40*/  R2UR UR5, R37 ;  /* 0x00000000250572ca */ /* 0x000fe400000e0000 */
[----:B------:R-:W-:-:S05]  /*88f50*/  IADD3 R4, P0, PT, R4, R38, RZ ;  /* 0x0000002604047210 */ /* 0x000fca0007f1e0ff */
[----:B------:R-:W-:-:S06]  /*88f60*/  IMAD.X R5, RZ, RZ, R5, P0 ;  /* 0x000000ffff057224 */ /* 0x000fcc00000e0605 */
[----:B------:R3:W-:Y:S02]  /*88f70*/  ST.E desc[UR4][R4.64+0x20], RZ ;  /* 0x000020ff04007985 */ /* 0x0007e4000c101904 */
.L_x_2640:
[----:B------:R-:W-:Y:S05]  /*88f80*/  BSYNC B5 ;  /* 0x0000000000057941 */ /* 0x000fea0003800000 */
.L_x_2629:
[----:B------:R-:W4:Y:S01]  /*88f90*/  S2UR UR5, SR_CgaCtaId ;  /* 0x00000000000579c3 */ /* 0x000f220000008800 */
[----:B------:R-:W-:Y:S02]  /*88fa0*/  UMOV UR4, 0x400 ;  /* 0x0000040000047882 */ /* 0x000fe40000000000 */
[----:B----4-:R-:W-:Y:S01]  /*88fb0*/  ULEA UR4, UR5, UR4, 0x18 ;  /* 0x0000000405047291 */ /* 0x010fe2000f8ec0ff */
[----:B------:R-:W-:-:S05]  /*88fc0*/  R2UR UR5, R37 ;  /* 0x00000000250572ca */ /* 0x000fca00000e0000 */
[----:B------:R-:W-:Y:S01]  /*88fd0*/  IMAD.U32 R16, RZ, RZ, UR4 ;  /* 0x00000004ff107e24 */ /* 0x000fe2000f8e00ff */
[----:B------:R-:W-:-:S04]  /*88fe0*/  R2UR UR4, R36 ;  /* 0x00000000240472ca */ /* 0x000fc800000e0000 */
[----:B-123--:R-:W0:Y:S02]  /*88ff0*/  LDS.128 R4, [R16] ;  /* 0x0000000010047984 */ /* 0x00ee240000000c00 */
        /* <DEDUP_REMOVED lines=21> */
.L_x_2647:
[----:B------:R-:W0:Y:S02]  /*89150*/  LDS.64 R8, [R41+0x8] ;  /* 0x0000080029087984 */ /* 0x000e240000000a00 */
[----:B0-----:R-:W-:-:S05]  /*89160*/  IADD3 R10, P0, PT, R8, 0x30, RZ ;  /* 0x00000030080a7810 */ /* 0x001fca0007f1e0ff */
[----:B------:R-:W-:-:S07]  /*89170*/  IMAD.X R11, RZ, RZ, R9, P0 ;  /* 0x000000ffff0b7224 */ /* 0x000fce00000e0609 */
[----:B------:R-:W0:Y:S02]  /*89180*/  ATOMS.CAST.SPIN.64 P0, [R41+0x8], R8, R10 ;  /* 0x000008082900758d */ /* 0x000e24000180040a */
[----:B0-----:R-:W-:Y:S05]  /*89190*/  @!P0 BRA `(.L_x_2647) ;  /* 0xfffffffc00ec8947 */ /* 0x001fea000383ffff */
[----:B------:R-:W-:Y:S05]  /*891a0*/  BSYNC B11 ;  /* 0x00000000000b7941 */ /* 0x000fea0003800000 */
.L_x_2646:
[----:B------:R-:W-:Y:S02]  /*891b0*/  IMAD.MOV.U32 R10, RZ, RZ, R8 ;  /* 0x000000ffff0a7224 */ /* 0x000fe400078e0008 */
[----:B------:R-:W-:Y:S01]  /*891c0*/  IMAD.MOV.U32 R11, RZ, RZ, R9 ;  /* 0x000000ffff0b7224 */ /* 0x000fe200078e0009 */
[----:B------:R-:W-:Y:S06]  /*891d0*/  BRA `(.L_x_2644) ;  /* 0x0000000000187947 */ /* 0x000fec0003800000 */
.L_x_2645:
[----:B------:R-:W-:Y:S02]  /*891e0*/  R2UR UR4, R36 ;  /* 0x00000000240472ca */ /* 0x000fe400000e0000 */
[----:B------:R-:W-:-:S13]  /*891f0*/  R2UR UR5, R37 ;  /* 0x00000000250572ca */ /* 0x000fda00000e0000 */
[----:B------:R-:W2:Y:S02]  /*89200*/  LD.E.64 R10, desc[UR4][R30.64+0x8] ;  /* 0x000008041e0a7980 */ /* 0x000ea4000c101b00 */
[----:B--2---:R-:W-:-:S05]  /*89210*/  IADD3 R8, P0, PT, R10, 0x30, RZ ;  /* 0x000000300a087810 */ /* 0x004fca0007f1e0ff */
[----:B------:R-:W-:-:S05]  /*89220*/  IMAD.X R9, RZ, RZ, R11, P0 ;  /* 0x000000ffff097224 */ /* 0x000fca00000e060b */
[----:B------:R0:W-:Y:S03]  /*89230*/  ST.E.64 desc[UR4][R30.64+0x8], R8 ;  /* 0x000008081e007985 */ /* 0x0001e6000c101b04 */
.L_x_2644:
[----:B------:R-:W-:Y:S05]  /*89240*/  BSYNC B10 ;  /* 0x00000000000a7941 */ /* 0x000fea0003800000 */
.L_x_2643:
        /* <DEDUP_REMOVED lines=51> */
.L_x_2649:
[----:B------:R-:W-:Y:S01]  /*89580*/  R2UR UR4, R36 ;  /* 0x00000000240472ca */ /* 0x000fe200000e0000 */
[----:B------:R-:W-:Y:S01]  /*89590*/  IMAD.MOV.U32 R7, RZ, RZ, 0x5272 ;  /* 0x00005272ff077424 */ /* 0x000fe200078e00ff */
[----:B------:R-:W-:Y:S01]  /*895a0*/  R2UR UR5, R37 ;  /* 0x00000000250572ca */ /* 0x000fe200000e0000 */
[----:B------:R-:W-:Y:S01]  /*895b0*/  IMAD.MOV.U32 R11, RZ, RZ, -0x1 ;  /* 0xffffffffff0b7424 */ /* 0x000fe200078e00ff */
[----:B------:R-:W-:-:S11]  /*895c0*/  PLOP3.LUT P0, PT, PT, PT, PT, 0x8, 0x80 ;  /* 0x000000000080781c */ /* 0x000fd60003f0e170 */
[----:B------:R0:W-:Y:S02]  /*895d0*/  ST.E desc[UR4][R28.64], R7 ;  /* 0x000000071c007985 */ /* 0x0001e4000c101904 */
.L_x_2650:
[----:B------:R-:W-:Y:S05]  /*895e0*/  BSYNC B10 ;  /* 0x00000000000a7941 */ /* 0x000fea0003800000 */
.L_x_2648:
        /* <DEDUP_REMOVED lines=39> */
.L_x_2652:
[----:B------:R-:W-:Y:S05]  /*89860*/  BSYNC B10 ;  /* 0x00000000000a7941 */ /* 0x000fea0003800000 */
.L_x_2651:
[----:B------:R-:W-:Y:S02]  /*89870*/  R2UR UR4, R36 ;  /* 0x00000000240472ca */ /* 0x000fe400000e0000 */
[----:B------:R-:W-:-:S13]  /*89880*/  R2UR UR5, R37 ;  /* 0x00000000250572ca */ /* 0x000fda00000e0000 */
[----:B------:R2:W-:Y:S01]  /*89890*/  ST.E desc[UR4][R28.64], R9 ;  /* 0x000000091c007985 */ /* 0x0005e2000c101904 */
[----:B------:R-:W-:Y:S05]  /*898a0*/  BRA `(.L_x_2653) ;  /* 0x0000000000187947 */ /* 0x000fea0003800000 */
.L_x_2642:
[----:B------:R-:W-:Y:S01]  /*898b0*/  VIADD R5, R38, 0x4 ;  /* 0x0000000426057836 */ /* 0x000fe20000000000 */
[----:B------:R-:W-:Y:S02]  /*898c0*/  R2UR UR4, R36 ;  /* 0x00000000240472ca */ /* 0x000fe400000e0000 */
[----:B------:R-:W-:Y:S02]  /*898d0*/  R2UR UR5, R37 ;  /* 0x00000000250572ca */ /* 0x000fe400000e0000 */
[----:B------:R-:W-:-:S05]  /*898e0*/  IADD3 R4, P0, PT, R8, R5, RZ ;  /* 0x0000000508047210 */ /* 0x000fca0007f1e0ff */
[----:B------:R-:W-:-:S06]  /*898f0*/  IMAD.X R5, RZ, RZ, R9, P0 ;  /* 0x000000ffff057224 */ /* 0x000fcc00000e0609 */
[----:B------:R0:W-:Y:S02]  /*89900*/  ST.E desc[UR4][R4.64+0x20], RZ ;  /* 0x000020ff04007985 */ /* 0x0001e4000c101904 */
.L_x_2653:
[----:B------:R-:W-:Y:S05]  /*89910*/  BSYNC B5 ;  /* 0x0000000000057941 */ /* 0x000fea0003800000 */
.L_x_2641:
[----:B------:R-:W-:Y:S02]  /*89920*/  VIADD R39, R39, 0x2 ;  /* 0x0000000227277836 */ /* 0x000fe40000000000 */
[----:B------:R-:W-:Y:S01]  /*89930*/  VIADD R38, R38, 0x8 ;  /* 0x0000000826267836 */ /* 0x000fe20000000000 */
[----:B------:R-:W-:Y:S06]  /*89940*/  @P2 BRA `(.L_x_2654) ;  /* 0xffffffec00342947 */ /* 0x000fec000383ffff */
[----:B------:R-:W-:Y:S05]  /*89950*/  BSYNC B0 ;  /* 0x0000000000007941 */ /* 0x000fea0003800000 */
.L_x_2628:
[----:B------:R-:W-:Y:S05]  /*89960*/  BSYNC B1 ;  /* 0x0000000000017941 */ /* 0x000fea0003800000 */
.L_x_2627:
        /* <DEDUP_REMOVED lines=25> */
.L_x_2661:
[----:B------:R-:W0:Y:S02]  /*89b00*/  LDS.64 R8, [R39+0x8] ;  /* 0x0000080027087984 */ /* 0x000e240000000a00 */
[----:B0-----:R-:W-:-:S05]  /*89b10*/  IADD3 R10, P0, PT, R8, 0x30, RZ ;  /* 0x00000030080a7810 */ /* 0x001fca0007f1e0ff */
[----:B------:R-:W-:-:S07]  /*89b20*/  IMAD.X R11, RZ, RZ, R9, P0 ;  /* 0x000000ffff0b7224 */ /* 0x000fce00000e0609 */
[----:B------:R-:W0:Y:S02]  /*89b30*/  ATOMS.CAST.SPIN.64 P0, [R39+0x8], R8, R10 ;  /* 0x000008082700758d */ /* 0x000e24000180040a */
[----:B0-----:R-:W-:Y:S05]  /*89b40*/  @!P0 BRA `(.L_x_2661) ;  /* 0xfffffffc00ec8947 */ /* 0x001fea000383ffff */
[----:B------:R-:W-:Y:S05]  /*89b50*/  BSYNC B5 ;  /* 0x0000000000057941 */ /* 0x000fea0003800000 */
.L_x_2660:
[----:B------:R-:W-:Y:S02]  /*89b60*/  IMAD.MOV.U32 R10, RZ, RZ, R8 ;  /* 0x000000ffff0a7224 */ /* 0x000fe400078e0008 */
[----:B------:R-:W-:Y:S01]  /*89b70*/  IMAD.MOV.U32 R11, RZ, RZ, R9 ;  /* 0x000000ffff0b7224 */ /* 0x000fe200078e0009 */
[----:B------:R-:W-:Y:S06]  /*89b80*/  BRA `(.L_x_2658) ;  /* 0x0000000000187947 */ /* 0x000fec0003800000 */
.L_x_2659:
[----:B------:R-:W-:Y:S02]  /*89b90*/  R2UR UR4, R36 ;  /* 0x00000000240472ca */ /* 0x000fe400000e0000 */
[----:B------:R-:W-:-:S13]  /*89ba0*/  R2UR UR5, R37 ;  /* 0x00000000250572ca */ /* 0x000fda00000e0000 */
[----:B------:R-:W2:Y:S02]  /*89bb0*/  LD.E.64 R10, desc[UR4][R30.64+0x8] ;  /* 0x000008041e0a7980 */ /* 0x000ea4000c101b00 */
[----:B--2---:R-:W-:-:S05]  /*89bc0*/  IADD3 R8, P0, PT, R10, 0x30, RZ ;  /* 0x000000300a087810 */ /* 0x004fca0007f1e0ff */
[----:B------:R-:W-:-:S05]  /*89bd0*/  IMAD.X R9, RZ, RZ, R11, P0 ;  /* 0x000000ffff097224 */ /* 0x000fca00000e060b */
[----:B------:R0:W-:Y:S03]  /*89be0*/  ST.E.64 desc[UR4][R30.64+0x8], R8 ;  /* 0x000008081e007985 */ /* 0x0001e6000c101b04 */
.L_x_2658:
[----:B------:R-:W-:Y:S05]  /*89bf0*/  BSYNC B1 ;  /* 0x0000000000017941 */ /* 0x000fea0003800000 */
.L_x_2657:
        /* <DEDUP_REMOVED lines=51> */
.L_x_2663:
[----:B------:R-:W-:Y:S01]  /*89f30*/  R2UR UR4, R36 ;  /* 0x00000000240472ca */ /* 0x000fe200000e0000 */
[----:B------:R-:W-:Y:S01]  /*89f40*/  IMAD.MOV.U32 R7, RZ, RZ, 0x5272 ;  /* 0x00005272ff077424 */ /* 0x000fe200078e00ff */
[----:B------:R-:W-:Y:S01]  /*89f50*/  R2UR UR5, R37 ;  /* 0x00000000250572ca */ /* 0x000fe200000e0000 */
[----:B------:R-:W-:Y:S01]  /*89f60*/  IMAD.MOV.U32 R11, RZ, RZ, -0x1 ;  /* 0xffffffffff0b7424 */ /* 0x000fe200078e00ff */
[----:B------:R-:W-:-:S11]  /*89f70*/  PLOP3.LUT P0, PT, PT, PT, PT, 0x8, 0x80 ;  /* 0x000000000080781c */ /* 0x000fd60003f0e170 */
[----:B------:R0:W-:Y:S02]  /*89f80*/  ST.E desc[UR4][R28.64], R7 ;  /* 0x000000071c007985 */ /* 0x0001e4000c101904 */
.L_x_2664:
[----:B------:R-:W-:Y:S05]  /*89f90*/  BSYNC B1 ;  /* 0x0000000000017941 */ /* 0x000fea0003800000 */
.L_x_2662:
        /* <DEDUP_REMOVED lines=39> */
.L_x_2666:
[----:B------:R-:W-:Y:S05]  /*8a210*/  BSYNC B1 ;  /* 0x0000000000017941 */ /* 0x000fea0003800000 */
.L_x_2665:
[----:B------:R-:W-:Y:S02]  /*8a220*/  R2UR UR4, R36 ;  /* 0x00000000240472ca */ /* 0x000fe400000e0000 */
[----:B------:R-:W-:-:S13]  /*8a230*/  R2UR UR5, R37 ;  /* 0x00000000250572ca */ /* 0x000fda00000e0000 */
[----:B------:R3:W-:Y:S01]  /*8a240*/  ST.E desc[UR4][R28.64], R9 ;  /* 0x000000091c007985 */ /* 0x0007e2000c101904 */
[----:B------:R-:W-:Y:S05]  /*8a250*/  BRA `(.L_x_2655) ;  /* 0x0000000000147947 */ /* 0x000fea0003800000 */
.L_x_2656:
[----:B------:R-:W-:Y:S02]  /*8a260*/  R2UR UR4, R36 ;  /* 0x00000000240472ca */ /* 0x000fe400000e0000 */
[----:B------:R-:W-:Y:S02]  /*8a270*/  R2UR UR5, R37 ;  /* 0x00000000250572ca */ /* 0x000fe400000e0000 */
[----:B------:R-:W-:-:S05]  /*8a280*/  LEA R4, P0, R34, R8, 0x2 ;  /* 0x0000000822047211 */ /* 0x000fca00078010ff */
[----:B------:R-:W-:-:S06]  /*8a290*/  IMAD.X R5, RZ, RZ, R9, P0 ;  /* 0x000000ffff057224 */ /* 0x000fcc00000e0609 */
[----:B------:R0:W-:Y:S02]  /*8a2a0*/  ST.E desc[UR4][R4.64+0x20], RZ ;  /* 0x000020ff04007985 */ /* 0x0001e4000c101904 */
.L_x_2655:
[----:B------:R-:W-:Y:S05]  /*8a2b0*/  BSYNC B0 ;  /* 0x0000000000007941 */ /* 0x000fea0003800000 */
.L_x_2625:
[----:B------:R-:W-:-:S13]  /*8a2c0*/  ISETP.GE.AND P0, PT, R33, 0x1, PT ;  /* 0x000000012100780c */ /* 0x000fda0003f06270 */
[----:B------:R-:W-:Y:S05]  /*8a2d0*/  @!P0 BREAK B2 ;  /* 0x0000000000028942 */ /* 0x000fea0003800000 */
[----:B------:R-:W-:Y:S05]  /*8a2e0*/  @!P0 BRA `(.L_x_2626) ;  /* 0x0000001400088947 */ /* 0x000fea0003800000 */
[----:B------:R-:W-:Y:S05]  /*8a2f0*/  BSYNC B2 ;  /* 0x0000000000027941 */ /* 0x000fea0003800000 */
.L_x_2624:
[----:B------:R-:W-:Y:S02]  /*8a300*/  IMAD.MOV R16, RZ, RZ, -R33 ;  /* 0x000000ffff107224 */ /* 0x000fe400078e0a21 */
[----:B------:R-:W-:Y:S02]  /*8a310*/  IMAD.MOV.U32 R34, RZ, RZ, RZ ;  /* 0x000000ffff227224 */ /* 0x000fe400078e00ff */
[----:B------:R-:W-:-:S07]  /*8a320*/  IMAD.MOV.U32 R38, RZ, RZ, RZ ;  /* 0x000000ffff267224 */ /* 0x000fce00078e00ff */
.L_x_2691:
        /* <DEDUP_REMOVED lines=16> */
[----:B01----:R-:W0:Y:S02]  /*8a430*/  LDS.128 R4, [R39] ;  /* 0x0000000027047984 */ /* 0x003e240000000c00 */
[----:B0-----:R-:W-:-:S05]  /*8a440*/  IADD3 R8, P0, PT, R14, R4, RZ ;  /* 0x000000040e087210 */ /* 0x001fca0007f1e0ff */
[----:B--23--:R-:W-:-:S05]  /*8a450*/  IMAD.X R9, R15, 0x1, R5, P0 ;  /* 0x000000010f097824 */ /* 0x00cfca00000e0605 */
        /* <DEDUP_REMOVED lines=17> */
.L_x_2674:
[----:B------:R-:W0:Y:S02]  /*8a570*/  LDS.64 R8, [R41+0x8] ;  /* 0x0000080029087984 */ /* 0x000e240000000a00 */
[----:B0-----:R-:W-:-:S05]  /*8a580*/  IADD3 R10, P0, PT, R8, 0x30, RZ ;  /* 0x00000030080a7810 */ /* 0x001fca0007f1e0ff */
[----:B------:R-:W-:-:S07]  /*8a590*/  IMAD.X R11, RZ, RZ, R9, P0 ;  /* 0x000000ffff0b7224 */ /* 0x000fce00000e0609 */
[----:B------:R-:W0:Y:S02]  /*8a5a0*/  ATOMS.CAST.SPIN.64 P0, [R41+0x8], R8, R10 ;  /* 0x000008082900758d */ /* 0x000e24000180040a */
[----:B0-----:R-:W-:Y:S05]  /*8a5b0*/  @!P0 BRA `(.L_x_2674) ;  /* 0xfffffffc00ec8947 */ /* 0x001fea000383ffff */
[----:B------:R-:W-:Y:S05]  /*8a5c0*/  BSYNC B2 ;  /* 0x0000000000027941 */ /* 0x000fea0003800000 */
.L_x_2673:
[----:B------:R-:W-:Y:S02]  /*8a5d0*/  IMAD.MOV.U32 R10, RZ, RZ, R8 ;  /* 0x000000ffff0a7224 */ /* 0x000fe400078e0008 */
[----:B------:R-:W-:Y:S01]  /*8a5e0*/  IMAD.MOV.U32 R11, RZ, RZ, R9 ;  /* 0x000000ffff0b7224 */ /* 0x000fe200078e0009 */
[----:B------:R-:W-:Y:S06]  /*8a5f0*/  BRA `(.L_x_2671) ;  /* 0x0000000000187947 */ /* 0x000fec0003800000 */
.L_x_2672:
[----:B------:R-:W-:Y:S02]  /*8a600*/  R2UR UR4, R36 ;  /* 0x00000000240472ca */ /* 0x000fe400000e0000 */
[----:B------:R-:W-:-:S13]  /*8a610*/  R2UR UR5, R37 ;  /* 0x00000000250572ca */ /* 0x000fda00000e0000 */
[----:B------:R-:W2:Y:S02]  /*8a620*/  LD.E.64 R10, desc[UR4][R30.64+0x8] ;  /* 0x000008041e0a7980 */ /* 0x000ea4000c101b00 */
[----:B--2---:R-:W-:-:S05]  /*8a630*/  IADD3 R8, P0, PT, R10, 0x30, RZ ;  /* 0x000000300a087810 */ /* 0x004fca0007f1e0ff */
[----:B------:R-:W-:-:S05]  /*8a640*/  IMAD.X R9, RZ, RZ, R11, P0 ;  /* 0x000000ffff097224 */ /* 0x000fca00000e060b */
[----:B------:R0:W-:Y:S03]  /*8a650*/  ST.E.64 desc[UR4][R30.64+0x8], R8 ;  /* 0x000008081e007985 */ /* 0x0001e6000c101b04 */
.L_x_2671:
[----:B------:R-:W-:Y:S05]  /*8a660*/  BSYNC B1 ;  /* 0x0000000000017941 */ /* 0x000fea0003800000 */
.L_x_2670:
        /* <DEDUP_REMOVED lines=54> */
.L_x_2676:
[----:B------:R-:W-:Y:S05]  /*8a9d0*/  BSYNC B1 ;  /* 0x0000000000017941 */ /* 0x000fea0003800000 */
.L_x_2675:
        /* <DEDUP_REMOVED lines=40> */
.L_x_2678:
[----:B------:R-:W-:Y:S05]  /*8ac60*/  BSYNC B1 ;  /* 0x0000000000017941 */ /* 0x000fea0003800000 */
.L_x_2677:
[----:B------:R-:W-:Y:S02]  /*8ac70*/  R2UR UR4, R36 ;  /* 0x00000000240472ca */ /* 0x000fe400000e0000 */
[----:B------:R-:W-:Y:S02]  /*8ac80*/  R2UR UR5, R37 ;  /* 0x00000000250572ca */ /* 0x000fe400000e0000 */
[----:B------:R-:W-:-:S11]  /*8ac90*/  PRMT R11, RZ, 0x7610, R11 ;  /* 0x00007610ff0b7816 */ /* 0x000fd6000000000b */
[----:B------:R2:W-:Y:S01]  /*8aca0*/  ST.E desc[UR4][R28.64], R9 ;  /* 0x000000091c007985 */ /* 0x0005e2000c101904 */
[----:B------:R-:W-:Y:S05]  /*8acb0*/  BRA `(.L_x_2668) ;  /* 0x0000000000147947 */ /* 0x000fea0003800000 */
.L_x_2669:
[----:B------:R-:W-:Y:S02]  /*8acc0*/  R2UR UR4, R36 ;  /* 0x00000000240472ca */ /* 0x000fe400000e0000 */
[----:B------:R-:W-:Y:S02]  /*8acd0*/  R2UR UR5, R37 ;  /* 0x00000000250572ca */ /* 0x000fe400000e0000 */
[----:B------:R-:W-:-:S05]  /*8ace0*/  IADD3 R4, P0, PT, R34, R8, RZ ;  /* 0x0000000822047210 */ /* 0x000fca0007f1e0ff */
[----:B------:R-:W-:-:S06]  /*8acf0*/  IMAD.X R5, RZ, RZ, R9, P0 ;  /* 0x000000ffff057224 */ /* 0x000fcc00000e0609 */
[----:B------:R4:W5:Y:S02]  /*8ad00*/  LD.E.U8 R11, desc[UR4][R4.64+0x20] ;  /* 0x00002004040b7980 */ /* 0x000964000c101100 */
.L_x_2668:
[----:B------:R-:W-:Y:S05]  /*8ad10*/  BSYNC B0 ;  /* 0x0000000000007941 */ /* 0x000fea0003800000 */
.L_x_2667:
        /* <DEDUP_REMOVED lines=31> */
.L_x_2686:
[----:B------:R-:W0:Y:S02]  /*8af10*/  LDS.64 R8, [R41+0x8] ;  /* 0x0000080029087984 */ /* 0x000e240000000a00 */
[----:B0-----:R-:W-:-:S05]  /*8af20*/  IADD3 R10, P0, PT, R8, 0x30, RZ ;  /* 0x00000030080a7810 */ /* 0x001fca0007f1e0ff */
[----:B------:R-:W-:-:S07]  /*8af30*/  IMAD.X R11, RZ, RZ, R9, P0 ;  /* 0x000000ffff0b7224 */ /* 0x000fce00000e0609 */
[----:B------:R-:W0:Y:S02]  /*8af40*/  ATOMS.CAST.SPIN.64 P0, [R41+0x8], R8, R10 ;  /* 0x000008082900758d */ /* 0x000e24000180040a */
[----:B0-----:R-:W-:Y:S05]  /*8af50*/  @!P0 BRA `(.L_x_2686) ;  /* 0xfffffffc00ec8947 */ /* 0x001fea000383ffff */
[----:B------:R-:W-:Y:S05]  /*8af60*/  BSYNC B2 ;  /* 0x0000000000027941 */ /* 0x000fea0003800000 */
.L_x_2685:
[----:B------:R-:W-:Y:S02]  /*8af70*/  IMAD.MOV.U32 R10, RZ, RZ, R8 ;  /* 0x000000ffff0a7224 */ /* 0x000fe400078e0008 */
[----:B------:R-:W-:Y:S01]  /*8af80*/  IMAD.MOV.U32 R11, RZ, RZ, R9 ;  /* 0x000000ffff0b7224 */ /* 0x000fe200078e0009 */
[----:B------:R-:W-:Y:S06]  /*8af90*/  BRA `(.L_x_2683) ;  /* 0x0000000000187947 */ /* 0x000fec0003800000 */
.L_x_2684:
[----:B------:R-:W-:Y:S02]  /*8afa0*/  R2UR UR4, R36 ;  /* 0x00000000240472ca */ /* 0x000fe400000e0000 */
[----:B------:R-:W-:-:S13]  /*8afb0*/  R2UR UR5, R37 ;  /* 0x00000000250572ca */ /* 0x000fda00000e0000 */
[----:B------:R-:W2:Y:S02]  /*8afc0*/  LD.E.64 R10, desc[UR4][R30.64+0x8] ;  /* 0x000008041e0a7980 */ /* 0x000ea4000c101b00 */
[----:B--2---:R-:W-:-:S05]  /*8afd0*/  IADD3 R8, P0, PT, R10, 0x30, RZ ;  /* 0x000000300a087810 */ /* 0x004fca0007f1e0ff */
[----:B------:R-:W-:-:S05]  /*8afe0*/  IMAD.X R9, RZ, RZ, R11, P0 ;  /* 0x000000ffff097224 */ /* 0x000fca00000e060b */
[----:B------:R0:W-:Y:S03]  /*8aff0*/  ST.E.64 desc[UR4][R30.64+0x8], R8 ;  /* 0x000008081e007985 */ /* 0x0001e6000c101b04 */
.L_x_2683:
[----:B------:R-:W-:Y:S05]  /*8b000*/  BSYNC B1 ;  /* 0x0000000000017941 */ /* 0x000fea0003800000 */
.L_x_2682:
        /* <DEDUP_REMOVED lines=54> */
.L_x_2688:
[----:B------:R-:W-:Y:S05]  /*8b370*/  BSYNC B1 ;  /* 0x0000000000017941 */ /* 0x000fea0003800000 */
.L_x_2687:
        /* <DEDUP_REMOVED lines=40> */
.L_x_2690:
[----:B------:R-:W-:Y:S05]  /*8b600*/  BSYNC B1 ;  /* 0x0000000000017941 */ /* 0x000fea0003800000 */
.L_x_2689:
[----:B------:R-:W-:Y:S02]  /*8b610*/  R2UR UR4, R36 ;  /* 0x00000000240472ca */ /* 0x000fe400000e0000 */
[----:B------:R-:W-:-:S13]  /*8b620*/  R2UR UR5, R37 ;  /* 0x00000000250572ca */ /* 0x000fda00000e0000 */
[----:B------:R4:W-:Y:S01]  /*8b630*/  ST.E desc[UR4][R28.64], R9 ;  /* 0x000000091c007985 */ /* 0x0009e2000c101904 */
[----:B------:R-:W-:Y:S05]  /*8b640*/  BRA `(.L_x_2680) ;  /* 0x0000000000207947 */ /* 0x000fea0003800000 */
.L_x_2681:
        /* <DEDUP_REMOVED lines=8> */
.L_x_2680:
[----:B------:R-:W-:Y:S05]  /*8b6d0*/  BSYNC B0 ;  /* 0x0000000000007941 */ /* 0x000fea0003800000 */
.L_x_2679:
[----:B------:R-:W-:Y:S02]  /*8b6e0*/  VIADD R38, R38, 0x1 ;  /* 0x0000000126267836 */ /* 0x000fe40000000000 */
[----:B------:R-:W-:Y:S01]  /*8b6f0*/  VIADD R34, R34, 0x4 ;  /* 0x0000000422227836 */ /* 0x000fe20000000000 */
[----:B------:R-:W-:Y:S06]  /*8b700*/  @P2 BRA `(.L_x_2691) ;  /* 0xffffffec00082947 */ /* 0x000fec000383ffff */
.L_x_2626:
[----:B------:R-:W-:Y:S05]  /*8b710*/  BSYNC B3 ;  /* 0x0000000000037941 */ /* 0x000fea0003800000 */
.L_x_2623:
        /* <DEDUP_REMOVED lines=15> */
.L_x_2617:
[----:B------:R-:W-:Y:S05]  /*8b810*/  BSYNC B4 ;  /* 0x0000000000047941 */ /* 0x000fea0003800000 */
.L_x_2616:
[----:B------:R-:W-:Y:S02]  /*8b820*/  ISETP.NE.AND P0, PT, R13, -0x1, PT ;  /* 0xffffffff0d00780c */ /* 0x000fe40003f05270 */
[----:B------:R-:W-:-:S11]  /*8b830*/  ISETP.NE.AND P1, PT, R32, -0x1, PT ;  /* 0xffffffff2000780c */ /* 0x000fd60003f25270 */
[C---:B------:R-:W-:Y:S01]  /*8b840*/  @!P0 R2UR UR4, R36.reuse ;  /* 0x00000000240482ca */ /* 0x040fe200000e0000 */
[----:B--2---:R-:W-:Y:S01]  /*8b850*/  @!P0 IMAD.MOV.U32 R7, RZ, RZ, 0x5368 ;  /* 0x00005368ff078424 */ /* 0x004fe200078e00ff */
[C---:B------:R-:W-:Y:S01]  /*8b860*/  @!P0 R2UR UR5, R37.reuse ;  /* 0x00000000250582ca */ /* 0x040fe200000e0000 */
[----:B------:R-:W-:Y:S01]  /*8b870*/  @!P0 IMAD.MOV.U32 R35, RZ, RZ, RZ ;  /* 0x000000ffff238224 */ /* 0x000fe200078e00ff */
[C---:B------:R-:W-:Y:S01]  /*8b880*/  @P0 R2UR UR6, R36.reuse ;  /* 0x00000000240602ca */ /* 0x040fe200000e0000 */
[----:B------:R-:W-:Y:S01]  /*8b890*/  @!P0 IMAD.MOV.U32 R12, RZ, RZ, RZ ;  /* 0x000000ffff0c8224 */ /* 0x000fe200078e00ff */
[C---:B------:R-:W-:Y:S01]  /*8b8a0*/  @P0 R2UR UR7, R37.reuse ;  /* 0x00000000250702ca */ /* 0x040fe200000e0000 */
[----:B-1----:R-:W-:Y:S01]  /*8b8b0*/  @!P1 IMAD.MOV.U32 R9, RZ, RZ, 0x5368 ;  /* 0x00005368ff099424 */ /* 0x002fe200078e00ff */
[----:B------:R-:W-:Y:S02]  /*8b8c0*/  @!P1 R2UR UR8, R36 ;  /* 0x00000000240892ca */ /* 0x000fe400000e0000 */
[----:B------:R-:W-:-:S05]  /*8b8d0*/  @!P1 R2UR UR9, R37 ;  /* 0x00000000250992ca */ /* 0x000fca00000e0000 */
[----:B------:R-:W-:Y:S01]  /*8b8e0*/  @!P0 ST.E desc[UR4][R28.64], R7 ;  /* 0x000000071c008985 */ /* 0x000fe2000c101904 */
[----:B------:R-:W-:Y:S02]  /*8b8f0*/  @P0 R2UR UR4, R36 ;  /* 0x00000000240402ca */ /* 0x000fe400000e0000 */
[----:B------:R-:W-:Y:S01]  /*8b900*/  @P0 R2UR UR5, R37 ;  /* 0x00000000250502ca */ /* 0x000fe200000e0000 */
[----:B0-----:R-:W0:Y:S02]  /*8b910*/  @P0 LDS.64 R4, [R16] ;  /* 0x0000000010040984 */ /* 0x001e240000000a00 */
[----:B0-----:R-:W-:-:S10]  /*8b920*/  @P0 IMAD.WIDE R4, R13, 0x10, R4 ;  /* 0x000000100d040825 */ /* 0x001fd400078e0204 */
        /* <DEDUP_REMOVED lines=11> */
[----:B------:R-:W-:-:S05]  /*8b9e0*/  R2UR UR7, R37 ;  /* 0x00000000250772ca */ /* 0x000fca00000e0000 */
[----:B------:R1:W5:Y:S01]  /*8b9f0*/  @P1 LD.E R15, desc[UR4][R6.64+0x20] ;  /* 0x00002004060f1980 */ /* 0x000362000c101900 */
[----:B--2---:R-:W-:-:S05]  /*8ba00*/  IMAD.IADD R14, R12, 0x1, R33 ;  /* 0x000000010c0e7824 */ /* 0x004fca00078e0221 */
[----:B------:R-:W-:-:S04]  /*8ba10*/  LEA R39, R14, 0x20, 0x2 ;  /* 0x000000200e277811 */ /* 0x000fc800078e10ff */
[----:B------:R-:W-:-:S04]  /*8ba20*/  SHF.R.S32.HI R8, RZ, 0x1f, R39 ;  /* 0x0000001fff087819 */ /* 0x000fc80000011427 */
[----:B------:R-:W-:-:S04]  /*8ba30*/  LEA.HI R8, R8, R39, RZ, 0x3 ;  /* 0x0000002708087211 */ /* 0x000fc800078f18ff */
[----:B------:R-:W-:-:S05]  /*8ba40*/  LOP3.LUT R8, R8, 0xfffffff8, RZ, 0xc0, !PT ;  /* 0xfffffff808087812 */ /* 0x000fca00078ec0ff */
[----:B0-----:R-:W-:Y:S02]  /*8ba50*/  IMAD.IADD R5, R39, 0x1, -R8 ;  /* 0x0000000127057824 */ /* 0x001fe400078e0a08 */
[----:B------:R1:W0:Y:S03]  /*8ba60*/  LDS.64 R8, [R16+0x8] ;  /* 0x0000080010087984 */ /* 0x0002260000000a00 */
        /* <DEDUP_REMOVED lines=9> */
[----:B-----5:R-:W-:-:S05]  /*8bb00*/  SHF.R.S32.HI R11, RZ, 0x1f, R10 ;  /* 0x0000001fff0b7819 */ /* 0x020fca000001140a */
        /* <DEDUP_REMOVED lines=10> */
.L_x_2696:
[----:B------:R-:W0:Y:S02]  /*8bbb0*/  LDS.64 R4, [R13+0x8] ;  /* 0x000008000d047984 */ /* 0x000e240000000a00 */
[----:B0-----:R-:W-:-:S05]  /*8bbc0*/  IADD3 R6, P0, PT, R10, R4, RZ ;  /* 0x000000040a067210 */ /* 0x001fca0007f1e0ff */
[----:B------:R-:W-:-:S07]  /*8bbd0*/  IMAD.X R7, R11, 0x1, R5, P0 ;  /* 0x000000010b077824 */ /* 0x000fce00000e0605 */
[----:B------:R-:W0:Y:S02]  /*8bbe0*/  ATOMS.CAST.SPIN.64 P0, [R13+0x8], R4, R6 ;  /* 0x000008040d00758d */ /* 0x000e240001800406 */
[----:B0-----:R-:W-:Y:S05]  /*8bbf0*/  @!P0 BRA `(.L_x_2696) ;  /* 0xfffffffc00ec8947 */ /* 0x001fea000383ffff */
[----:B------:R-:W-:Y:S05]  /*8bc00*/  BSYNC B1 ;  /* 0x0000000000017941 */ /* 0x000fea0003800000 */
.L_x_2695:
[----:B------:R-:W-:Y:S02]  /*8bc10*/  IMAD.MOV.U32 R40, RZ, RZ, R4 ;  /* 0x000000ffff287224 */ /* 0x000fe400078e0004 */
[----:B------:R-:W-:Y:S01]  /*8bc20*/  IMAD.MOV.U32 R41, RZ, RZ, R5 ;  /* 0x000000ffff297224 */ /* 0x000fe200078e0005 */
[----:B------:R-:W-:Y:S06]  /*8bc30*/  BRA `(.L_x_2693) ;  /* 0x0000000000187947 */ /* 0x000fec0003800000 */
.L_x_2694:
[----:B------:R-:W-:Y:S02]  /*8bc40*/  R2UR UR4, R36 ;  /* 0x00000000240472ca */ /* 0x000fe400000e0000 */
[----:B------:R-:W-:-:S13]  /*8bc50*/  R2UR UR5, R37 ;  /* 0x00000000250572ca */ /* 0x000fda00000e0000 */
[----:B------:R-:W2:Y:S02]  /*8bc60*/  LD.E.64 R40, desc[UR4][R30.64+0x8] ;  /* 0x000008041e287980 */ /* 0x000ea4000c101b00 */
[----:B--2---:R-:W-:-:S05]  /*8bc70*/  IADD3 R4, P0, PT, R10, R40, RZ ;  /* 0x000000280a047210 */ /* 0x004fca0007f1e0ff */
[----:B------:R-:W-:-:S05]  /*8bc80*/  IMAD.X R5, R11, 0x1, R41, P0 ;  /* 0x000000010b057824 */ /* 0x000fca00000e0629 */
[----:B------:R0:W-:Y:S03]  /*8bc90*/  ST.E.64 desc[UR4][R30.64+0x8], R4 ;  /* 0x000008041e007985 */ /* 0x0001e6000c101b04 */
.L_x_2693:
[----:B------:R-:W-:Y:S05]  /*8bca0*/  BSYNC B0 ;  /* 0x0000000000007941 */ /* 0x000fea0003800000 */
.L_x_2692:
[----:B0-----:R-:W-:Y:S01]  /*8bcb0*/  IADD3 R5, P1, P2, R39, 0x8, R40 ;  /* 0x0000000827057810 */ /* 0x001fe20007a3e028 */
[----:B------:R-:W-:Y:S01]  /*8bcc0*/  BSSY B1, `(.L_x_2697) ;  /* 0x00001f2000017945 */ /* 0x000fe20003800000 */
[----:B------:R-:W-:Y:S02]  /*8bcd0*/  SHF.R.S32.HI R4, RZ, 0x1f, R39 ;  /* 0x0000001fff047819 */ /* 0x000fe40000011427 */
        /* <DEDUP_REMOVED lines=43> */
.L_x_2726:
        /* <DEDUP_REMOVED lines=28> */
.L_x_2707:
[----:B------:R-:W0:Y:S02]  /*8c150*/  LDS.64 R8, [R41+0x8] ;  /* 0x0000080029087984 */ /* 0x000e240000000a00 */
[----:B0-----:R-:W-:-:S05]  /*8c160*/  IADD3 R10, P0, PT, R8, 0x30, RZ ;  /* 0x00000030080a7810 */ /* 0x001fca0007f1e0ff */
[----:B------:R-:W-:-:S07]  /*8c170*/  IMAD.X R11, RZ, RZ, R9, P0 ;  /* 0x000000ffff0b7224 */ /* 0x000fce00000e0609 */
[----:B------:R-:W0:Y:S02]  /*8c180*/  ATOMS.CAST.SPIN.64 P0, [R41+0x8], R8, R10 ;  /* 0x000008082900758d */ /* 0x000e24000180040a */
[----:B0-----:R-:W-:Y:S05]  /*8c190*/  @!P0 BRA `(.L_x_2707) ;  /* 0xfffffffc00ec8947 */ /* 0x001fea000383ffff */
[----:B------:R-:W-:Y:S05]  /*8c1a0*/  BSYNC B4 ;  /* 0x0000000000047941 */ /* 0x000fea0003800000 */
.L_x_2706:
[----:B------:R-:W-:Y:S02]  /*8c1b0*/  IMAD.MOV.U32 R10, RZ, RZ, R8 ;  /* 0x000000ffff0a7224 */ /* 0x000fe400078e0008 */
[----:B------:R-:W-:Y:S01]  /*8c1c0*/  IMAD.MOV.U32 R11, RZ, RZ, R9 ;  /* 0x000000ffff0b7224 */ /* 0x000fe200078e0009 */
[----:B------:R-:W-:Y:S06]  /*8c1d0*/  BRA `(.L_x_2704) ;  /* 0x0000000000187947 */ /* 0x000fec0003800000 */
.L_x_2705:
[----:B------:R-:W-:Y:S02]  /*8c1e0*/  R2UR UR4, R36 ;  /* 0x00000000240472ca */ /* 0x000fe400000e0000 */
[----:B------:R-:W-:-:S13]  /*8c1f0*/  R2UR UR5, R37 ;  /* 0x00000000250572ca */ /* 0x000fda00000e0000 */
[----:B------:R-:W2:Y:S02]  /*8c200*/  LD.E.64 R10, desc[UR4][R30.64+0x8] ;  /* 0x000008041e0a7980 */ /* 0x000ea4000c101b00 */
[----:B--2---:R-:W-:-:S05]  /*8c210*/  IADD3 R8, P0, PT, R10, 0x30, RZ ;  /* 0x000000300a087810 */ /* 0x004fca0007f1e0ff */
[----:B------:R-:W-:-:S05]  /*8c220*/  IMAD.X R9, RZ, RZ, R11, P0 ;  /* 0x000000ffff097224 */ /* 0x000fca00000e060b */
[----:B------:R0:W-:Y:S03]  /*8c230*/  ST.E.64 desc[UR4][R30.64+0x8], R8 ;  /* 0x000008081e007985 */ /* 0x0001e6000c101b04 */
.L_x_2704:
[----:B------:R-:W-:Y:S05]  /*8c240*/  BSYNC B3 ;  /* 0x0000000000037941 */ /* 0x000fea0003800000 */
.L_x_2703:
        /* <DEDUP_REMOVED lines=54> */
.L_x_2709:
[----:B------:R-:W-:Y:S05]  /*8c5b0*/  BSYNC B3 ;  /* 0x0000000000037941 */ /* 0x000fea0003800000 */
.L_x_2708:
        /* <DEDUP_REMOVED lines=40> */
.L_x_2711:
[----:B------:R-:W-:Y:S05]  /*8c840*/  BSYNC B3 ;  /* 0x0000000000037941 */ /* 0x000fea0003800000 */
.L_x_2710:
[----:B------:R-:W-:Y:S02]  /*8c850*/  R2UR UR4, R36 ;  /* 0x00000000240472ca */ /* 0x000fe400000e0000 */
[----:B------:R-:W-:-:S13]  /*8c860*/  R2UR UR5, R37 ;  /* 0x00000000250572ca */ /* 0x000fda00000e0000 */
[----:B------:R2:W-:Y:S01]  /*8c870*/  ST.E desc[UR4][R28.64], R9 ;  /* 0x000000091c007985 */ /* 0x0005e2000c101904 */
[----:B------:R-:W-:Y:S05]  /*8c880*/  BRA `(.L_x_2712) ;  /* 0x0000000000147947 */ /* 0x000fea0003800000 */
.L_x_2702:
[----:B------:R-:W-:Y:S02]  /*8c890*/  R2UR UR4, R36 ;  /* 0x00000000240472ca */ /* 0x000fe400000e0000 */
[----:B------:R-:W-:Y:S02]  /*8c8a0*/  R2UR UR5, R37 ;  /* 0x00000000250572ca */ /* 0x000fe400000e0000 */
[----:B------:R-:W-:-:S05]  /*8c8b0*/  IADD3 R4, P0, PT, R8, R34, RZ ;  /* 0x0000002208047210 */ /* 0x000fca0007f1e0ff */
[----:B------:R-:W-:-:S06]  /*8c8c0*/  IMAD.X R5, RZ, RZ, R9, P0 ;  /* 0x000000ffff057224 */ /* 0x000fcc00000e0609 */
[----:B------:R3:W-:Y:S02]  /*8c8d0*/  ST.E desc[UR4][R4.64+0x20], RZ ;  /* 0x000020ff04007985 */ /* 0x0007e4000c101904 */
.L_x_2712:
[----:B------:R-:W-:Y:S05]  /*8c8e0*/  BSYNC B2 ;  /* 0x0000000000027941 */ /* 0x000fea0003800000 */
.L_x_2701:
        /* <DEDUP_REMOVED lines=27> */
.L_x_2719:
[----:B------:R-:W0:Y:S02]  /*8caa0*/  LDS.64 R8, [R41+0x8] ;  /* 0x0000080029087984 */ /* 0x000e240000000a00 */
[----:B0-----:R-:W-:-:S05]  /*8cab0*/  IADD3 R10, P0, PT, R8, 0x30, RZ ;  /* 0x00000030080a7810 */ /* 0x001fca0007f1e0ff */
[----:B------:R-:W-:-:S07]  /*8cac0*/  IMAD.X R11, RZ, RZ, R9, P0 ;  /* 0x000000ffff0b7224 */ /* 0x000fce00000e0609 */
[----:B------:R-:W0:Y:S02]  /*8cad0*/  ATOMS.CAST.SPIN.64 P0, [R41+0x8], R8, R10 ;  /* 0x000008082900758d */ /* 0x000e24000180040a */
[----:B0-----:R-:W-:Y:S05]  /*8cae0*/  @!P0 BRA `(.L_x_2719) ;  /* 0xfffffffc00ec8947 */ /* 0x001fea000383ffff */
[----:B------:R-:W-:Y:S05]  /*8caf0*/  BSYNC B4 ;  /* 0x0000000000047941 */ /* 0x000fea0003800000 */
.L_x_2718:
[----:B------:R-:W-:Y:S02]  /*8cb00*/  IMAD.MOV.U32 R10, RZ, RZ, R8 ;  /* 0x000000ffff0a7224 */ /* 0x000fe400078e0008 */
[----:B------:R-:W-:Y:S01]  /*8cb10*/  IMAD.MOV.U32 R11, RZ, RZ, R9 ;  /* 0x000000ffff0b7224 */ /* 0x000fe200078e0009 */
[----:B------:R-:W-:Y:S06]  /*8cb20*/  BRA `(.L_x_2716) ;  /* 0x0000000000187947 */ /* 0x000fec0003800000 */
.L_x_2717:
[----:B------:R-:W-:Y:S02]  /*8cb30*/  R2UR UR4, R36 ;  /* 0x00000000240472ca */ /* 0x000fe400000e0000 */
[----:B------:R-:W-:-:S13]  /*8cb40*/  R2UR UR5, R37 ;  /* 0x00000000250572ca */ /* 0x000fda00000e0000 */
[----:B------:R-:W2:Y:S02]  /*8cb50*/  LD.E.64 R10, desc[UR4][R30.64+0x8] ;  /* 0x000008041e0a7980 */ /* 0x000ea4000c101b00 */
[----:B--2---:R-:W-:-:S05]  /*8cb60*/  IADD3 R8, P0, PT, R10, 0x30, RZ ;  /* 0x000000300a087810 */ /* 0x004fca0007f1e0ff */
[----:B------:R-:W-:-:S05]  /*8cb70*/  IMAD.X R9, RZ, RZ, R11, P0 ;  /* 0x000000ffff097224 */ /* 0x000fca00000e060b */
[----:B------:R0:W-:Y:S03]  /*8cb80*/  ST.E.64 desc[UR4][R30.64+0x8], R8 ;  /* 0x000008081e007985 */ /* 0x0001e6000c101b04 */
.L_x_2716:
[----:B------:R-:W-:Y:S05]  /*8cb90*/  BSYNC B3 ;  /* 0x0000000000037941 */ /* 0x000fea0003800000 */
.L_x_2715:
        /* <DEDUP_REMOVED lines=51> */
.L_x_2721:
[----:B------:R-:W-:Y:S01]  /*8ced0*/  R2UR UR4, R36 ;  /* 0x00000000240472ca */ /* 0x000fe200000e0000 */
[----:B------:R-:W-:Y:S01]  /*8cee0*/  IMAD.MOV.U32 R7, RZ, RZ, 0x5272 ;  /* 0x00005272ff077424 */ /* 0x000fe200078e00ff */
[----:B------:R-:W-:Y:S01]  /*8cef0*/  R2UR UR5, R37 ;  /* 0x00000000250572ca */ /* 0x000fe200000e0000 */
[----:B------:R-:W-:Y:S01]  /*8cf00*/  IMAD.MOV.U32 R11, RZ, RZ, -0x1 ;  /* 0xffffffffff0b7424 */ /* 0x000fe200078e00ff */
[----:B------:R-:W-:-:S11]  /*8cf10*/  PLOP3.LUT P0, PT, PT, PT, PT, 0x8, 0x80 ;  /* 0x000000000080781c */ /* 0x000fd60003f0e170 */
[----:B------:R0:W-:Y:S02]  /*8cf20*/  ST.E desc[UR4][R28.64], R7 ;  /* 0x000000071c007985 */ /* 0x0001e4000c101904 */
.L_x_2722:
[----:B------:R-:W-:Y:S05]  /*8cf30*/  BSYNC B3 ;  /* 0x0000000000037941 */ /* 0x000fea0003800000 */
.L_x_2720:
        /* <DEDUP_REMOVED lines=39> */
.L_x_2724:
[----:B------:R-:W-:Y:S05]  /*8d1b0*/  BSYNC B3 ;  /* 0x0000000000037941 */ /* 0x000fea0003800000 */
.L_x_2723:
[----:B------:R-:W-:Y:S02]  /*8d1c0*/  R2UR UR4, R36 ;  /* 0x00000000240472ca */ /* 0x000fe400000e0000 */
[----:B------:R-:W-:-:S13]  /*8d1d0*/  R2UR UR5, R37 ;  /* 0x00000000250572ca */ /* 0x000fda00000e0000 */
[----:B------:R2:W-:Y:S01]  /*8d1e0*/  ST.E desc[UR4][R28.64], R9 ;  /* 0x000000091c007985 */ /* 0x0005e2000c101904 */
[----:B------:R-:W-:Y:S05]  /*8d1f0*/  BRA `(.L_x_2725) ;  /* 0x0000000000187947 */ /* 0x000fea0003800000 */
.L_x_2714:
[----:B------:R-:W-:Y:S01]  /*8d200*/  VIADD R5, R34, 0x4 ;  /* 0x0000000422057836 */ /* 0x000fe20000000000 */
[----:B------:R-:W-:Y:S02]  /*8d210*/  R2UR UR4, R36 ;  /* 0x00000000240472ca */ /* 0x000fe400000e0000 */
[----:B------:R-:W-:Y:S02]  /*8d220*/  R2UR UR5, R37 ;  /* 0x00000000250572ca */ /* 0x000fe400000e0000 */
[----:B------:R-:W-:-:S05]  /*8d230*/  IADD3 R4, P0, PT, R8, R5, RZ ;  /* 0x0000000508047210 */ /* 0x000fca0007f1e0ff */
[----:B------:R-:W-:-:S06]  /*8d240*/  IMAD.X R5, RZ, RZ, R9, P0 ;  /* 0x000000ffff057224 */ /* 0x000fcc00000e0609 */
[----:B------:R0:W-:Y:S02]  /*8d250*/  ST.E desc[UR4][R4.64+0x20], RZ ;  /* 0x000020ff04007985 */ /* 0x0001e4000c101904 */
.L_x_2725:
[----:B------:R-:W-:Y:S05]  /*8d260*/  BSYNC B2 ;  /* 0x0000000000027941 */ /* 0x000fea0003800000 */
.L_x_2713:
[----:B------:R-:W-:Y:S02]  /*8d270*/  VIADD R38, R38, 0x2 ;  /* 0x0000000226267836 */ /* 0x000fe40000000000 */
[----:B------:R-:W-:Y:S01]  /*8d280*/  VIADD R34, R34, 0x8 ;  /* 0x0000000822227836 */ /* 0x000fe20000000000 */
[----:B------:R-:W-:Y:S06]  /*8d290*/  @P2 BRA `(.L_x_2726) ;  /* 0xffffffec003c2947 */ /* 0x000fec000383ffff */
.L_x_2700:
[----:B------:R-:W-:Y:S05]  /*8d2a0*/  BSYNC B0 ;  /* 0x0000000000007941 */ /* 0x000fea0003800000 */
.L_x_2699:
        /* <DEDUP_REMOVED lines=24> */
.L_x_2732:
[----:B------:R-:W0:Y:S02]  /*8d430*/  LDS.64 R8, [R39+0x8] ;  /* 0x0000080027087984 */ /* 0x000e240000000a00 */
[----:B0-----:R-:W-:-:S05]  /*8d440*/  IADD3 R10, P0, PT, R8, 0x30, RZ ;  /* 0x00000030080a7810 */ /* 0x001fca0007f1e0ff */
[----:B------:R-:W-:-:S07]  /*8d450*/  IMAD.X R11, RZ, RZ, R9, P0 ;  /* 0x000000ffff0b7224 */ /* 0x000fce00000e0609 */
[----:B------:R-:W0:Y:S02]  /*8d460*/  ATOMS.CAST.SPIN.64 P0, [R39+0x8], R8, R10 ;  /* 0x000008082700758d */ /* 0x000e24000180040a */
[----:B0-----:R-:W-:Y:S05]  /*8d470*/  @!P0 BRA `(.L_x_2732) ;  /* 0xfffffffc00ec8947 */ /* 0x001fea000383ffff */
[----:B------:R-:W-:Y:S05]  /*8d480*/  BSYNC B2 ;  /* 0x0000000000027941 */ /* 0x000fea0003800000 */
.L_x_2731:
[----:B------:R-:W-:Y:S02]  /*8d490*/  IMAD.MOV.U32 R10, RZ, RZ, R8 ;  /* 0x000000ffff0a7224 */ /* 0x000fe400078e0008 */
[----:B------:R-:W-:Y:S01]  /*8d4a0*/  IMAD.MOV.U32 R11, RZ, RZ, R9 ;  /* 0x000000ffff0b7224 */ /* 0x000fe200078e0009 */
[----:B------:R-:W-:Y:S06]  /*8d4b0*/  BRA `(.L_x_2729) ;  /* 0x0000000000187947 */ /* 0x000fec0003800000 */
.L_x_2730:
[----:B------:R-:W-:Y:S02]  /*8d4c0*/  R2UR UR4, R36 ;  /* 0x00000000240472ca */ /* 0x000fe400000e0000 */
[----:B------:R-:W-:-:S13]  /*8d4d0*/  R2UR UR5, R37 ;  /* 0x00000000250572ca */ /* 0x000fda00000e0000 */
[----:B------:R-:W2:Y:S02]  /*8d4e0*/  LD.E.64 R10, desc[UR4][R30.64+0x8] ;  /* 0x000008041e0a7980 */ /* 0x000ea4000c101b00 */
[----:B--2---:R-:W-:-:S05]  /*8d4f0*/  IADD3 R8, P0, PT, R10, 0x30, RZ ;  /* 0x000000300a087810 */ /* 0x004fca0007f1e0ff */
[----:B------:R-:W-:-:S05]  /*8d500*/  IMAD.X R9, RZ, RZ, R11, P0 ;  /* 0x000000ffff097224 */ /* 0x000fca00000e060b */
[----:B------:R0:W-:Y:S03]  /*8d510*/  ST.E.64 desc[UR4][R30.64+0x8], R8 ;  /* 0x000008081e007985 */ /* 0x0001e6000c101b04 */
.L_x_2729:
[----:B------:R-:W-:Y:S05]  /*8d520*/  BSYNC B0 ;  /* 0x0000000000007941 */ /* 0x000fea0003800000 */
.L_x_2728:
        /* <DEDUP_REMOVED lines=51> */
.L_x_2734:
[----:B------:R-:W-:Y:S01]  /*8d860*/  R2UR UR4, R36 ;  /* 0x00000000240472ca */ /* 0x000fe200000e0000 */
[----:B------:R-:W-:Y:S01]  /*8d870*/  IMAD.MOV.U32 R7, RZ, RZ, 0x5272 ;  /* 0x00005272ff077424 */ /* 0x000fe200078e00ff */
[----:B------:R-:W-:Y:S01]  /*8d880*/  R2UR UR5, R37 ;  /* 0x00000000250572ca */ /* 0x000fe200000e0000 */
[----:B------:R-:W-:Y:S01]  /*8d890*/  IMAD.MOV.U32 R11, RZ, RZ, -0x1 ;  /* 0xffffffffff0b7424 */ /* 0x000fe200078e00ff */
[----:B------:R-:W-:-:S11]  /*8d8a0*/  PLOP3.LUT P0, PT, PT, PT, PT, 0x8, 0x80 ;  /* 0x000000000080781c */ /* 0x000fd60003f0e170 */
[----:B------:R0:W-:Y:S02]  /*8d8b0*/  ST.E desc[UR4][R28.64], R7 ;  /* 0x000000071c007985 */ /* 0x0001e4000c101904 */
.L_x_2735:
[----:B------:R-:W-:Y:S05]  /*8d8c0*/  BSYNC B0 ;  /* 0x0000000000007941 */ /* 0x000fea0003800000 */
.L_x_2733:
        /* <DEDUP_REMOVED lines=39> */
.L_x_2737:
[----:B------:R-:W-:Y:S05]  /*8db40*/  BSYNC B0 ;  /* 0x0000000000007941 */ /* 0x000fea0003800000 */
.L_x_2736:
[----:B------:R-:W-:Y:S02]  /*8db50*/  R2UR UR4, R36 ;  /* 0x00000000240472ca */ /* 0x000fe400000e0000 */
[----:B------:R-:W-:-:S13]  /*8db60*/  R2UR UR5, R37 ;  /* 0x00000000250572ca */ /* 0x000fda00000e0000 */
[----:B------:R3:W-:Y:S01]  /*8db70*/  ST.E desc[UR4][R28.64], R9 ;  /* 0x000000091c007985 */ /* 0x0007e2000c101904 */
[----:B------:R-:W-:Y:S05]  /*8db80*/  BRA `(.L_x_2698) ;  /* 0x0000000000147947 */ /* 0x000fea0003800000 */
.L_x_2727:
[----:B------:R-:W-:Y:S02]  /*8db90*/  R2UR UR4, R36 ;  /* 0x00000000240472ca */ /* 0x000fe400000e0000 */
[----:B------:R-:W-:Y:S02]  /*8dba0*/  R2UR UR5, R37 ;  /* 0x00000000250572ca */ /* 0x000fe400000e0000 */
[----:B------:R-:W-:-:S05]  /*8dbb0*/  LEA R4, P0, R32, R8, 0x2 ;  /* 0x0000000820047211 */ /* 0x000fca00078010ff */
[----:B------:R-:W-:-:S06]  /*8dbc0*/  IMAD.X R5, RZ, RZ, R9, P0 ;  /* 0x000000ffff057224 */ /* 0x000fcc00000e0609 */
[----:B------:R4:W-:Y:S02]  /*8dbd0*/  ST.E desc[UR4][R4.64+0x20], RZ ;  /* 0x000020ff04007985 */ /* 0x0009e4000c101904 */
.L_x_2698:
[----:B------:R-:W-:Y:S05]  /*8dbe0*/  BSYNC B1 ;  /* 0x0000000000017941 */ /* 0x000fea0003800000 */
.L_x_2697:
[----:B------:R-:W-:Y:S01]  /*8dbf0*/  ISETP.GE.AND P0, PT, R12, 0x1, PT ;  /* 0x000000010c00780c */ /* 0x000fe20003f06270 */
[----:B------:R-:W-:-:S12]  /*8dc00*/  BSSY B0, `(.L_x_2738) ;  /* 0x0000142000007945 */ /* 0x000fd80003800000 */
[----:B------:R-:W-:Y:S05]  /*8dc10*/  @!P0 BRA `(.L_x_2739) ;  /* 0x0000001400008947 */ /* 0x000fea0003800000 */
[----:B-1----:R-:W-:Y:S02]  /*8dc20*/  IMAD.MOV R14, RZ, RZ, -R12 ;  /* 0x000000ffff0e7224 */ /* 0x002fe400078e0a0c */
[----:B------:R-:W-:Y:S02]  /*8dc30*/  IMAD.MOV.U32 R16, RZ, RZ, RZ ;  /* 0x000000ffff107224 */ /* 0x000fe400078e00ff */
[----:B------:R-:W-:-:S07]  /*8dc40*/  IMAD.MOV.U32 R32, RZ, RZ, RZ ;  /* 0x000000ffff207224 */ /* 0x000fce00078e00ff */
.L_x_2764:
        /* <DEDUP_REMOVED lines=35> */
.L_x_2747:
[----:B------:R-:W0:Y:S02]  /*8de80*/  LDS.64 R8, [R39+0x8] ;  /* 0x0000080027087984 */ /* 0x000e240000000a00 */
[----:B0-----:R-:W-:-:S05]  /*8de90*/  IADD3 R10, P0, PT, R8, 0x30, RZ ;  /* 0x00000030080a7810 */ /* 0x001fca0007f1e0ff */
[----:B------:R-:W-:-:S07]  /*8dea0*/  IMAD.X R11, RZ, RZ, R9, P0 ;  /* 0x000000ffff0b7224 */ /* 0x000fce00000e0609 */
[----:B------:R-:W0:Y:S02]  /*8deb0*/  ATOMS.CAST.SPIN.64 P0, [R39+0x8], R8, R10 ;  /* 0x000008082700758d */ /* 0x000e24000180040a */
[----:B0-----:R-:W-:Y:S05]  /*8dec0*/  @!P0 BRA `(.L_x_2747) ;  /* 0xfffffffc00ec8947 */ /* 0x001fea000383ffff */
[----:B------:R-:W-:Y:S05]  /*8ded0*/  BSYNC B3 ;  /* 0x0000000000037941 */ /* 0x000fea0003800000 */
.L_x_2746:
[----:B------:R-:W-:Y:S02]  /*8dee0*/  IMAD.MOV.U32 R10, RZ, RZ, R8 ;  /* 0x000000ffff0a7224 */ /* 0x000fe400078e0008 */
[----:B------:R-:W-:Y:S01]  /*8def0*/  IMAD.MOV.U32 R11, RZ, RZ, R9 ;  /* 0x000000ffff0b7224 */ /* 0x000fe200078e0009 */
[----:B------:R-:W-:Y:S06]  /*8df00*/  BRA `(.L_x_2744) ;  /* 0x0000000000187947 */ /* 0x000fec0003800000 */
.L_x_2745:
[----:B------:R-:W-:Y:S02]  /*8df10*/  R2UR UR4, R36 ;  /* 0x00000000240472ca */ /* 0x000fe400000e0000 */
[----:B------:R-:W-:-:S13]  /*8df20*/  R2UR UR5, R37 ;  /* 0x00000000250572ca */ /* 0x000fda00000e0000 */
[----:B------:R-:W2:Y:S02]  /*8df30*/  LD.E.64 R10, desc[UR4][R30.64+0x8] ;  /* 0x000008041e0a7980 */ /* 0x000ea4000c101b00 */
[----:B--2---:R-:W-:-:S05]  /*8df40*/  IADD3 R8, P0, PT, R10, 0x30, RZ ;  /* 0x000000300a087810 */ /* 0x004fca0007f1e0ff */
[----:B------:R-:W-:-:S05]  /*8df50*/  IMAD.X R9, RZ, RZ, R11, P0 ;  /* 0x000000ffff097224 */ /* 0x000fca00000e060b */
[----:B------:R0:W-:Y:S03]  /*8df60*/  ST.E.64 desc[UR4][R30.64+0x8], R8 ;  /* 0x000008081e007985 */ /* 0x0001e6000c101b04 */
.L_x_2744:
[----:B------:R-:W-:Y:S05]  /*8df70*/  BSYNC B2 ;  /* 0x0000000000027941 */ /* 0x000fea0003800000 */
.L_x_2743:
        /* <DEDUP_REMOVED lines=54> */
.L_x_2749:
[----:B------:R-:W-:Y:S05]  /*8e2e0*/  BSYNC B2 ;  /* 0x0000000000027941 */ /* 0x000fea0003800000 */
.L_x_2748:
        /* <DEDUP_REMOVED lines=40> */
.L_x_2751:
[----:B------:R-:W-:Y:S05]  /*8e570*/  BSYNC B2 ;  /* 0x0000000000027941 */ /* 0x000fea0003800000 */
.L_x_2750:
[----:B------:R-:W-:Y:S02]  /*8e580*/  R2UR UR4, R36 ;  /* 0x00000000240472ca */ /* 0x000fe400000e0000 */
[----:B------:R-:W-:Y:S02]  /*8e590*/  R2UR UR5, R37 ;  /* 0x00000000250572ca */ /* 0x000fe400000e0000 */
[----:B------:R-:W-:-:S11]  /*8e5a0*/  PRMT R11, RZ, 0x7610, R11 ;  /* 0x00007610ff0b7816 */ /* 0x000fd6000000000b */
[----:B------:R4:W-:Y:S01]  /*8e5b0*/  ST.E desc[UR4][R28.64], R9 ;  /* 0x000000091c007985 */ /* 0x0009e2000c101904 */
[----:B------:R-:W-:Y:S05]  /*8e5c0*/  BRA `(.L_x_2741) ;  /* 0x0000000000147947 */ /* 0x000fea0003800000 */
.L_x_2742:
[----:B------:R-:W-:Y:S02]  /*8e5d0*/  R2UR UR4, R36 ;  /* 0x00000000240472ca */ /* 0x000fe400000e0000 */
[----:B------:R-:W-:Y:S02]  /*8e5e0*/  R2UR UR5, R37 ;  /* 0x00000000250572ca */ /* 0x000fe400000e0000 */
[----:B------:R-:W-:-:S05]  /*8e5f0*/  IADD3 R4, P0, PT, R8, R16, RZ ;  /* 0x0000001008047210 */ /* 0x000fca0007f1e0ff */
[----:B------:R-:W-:-:S06]  /*8e600*/  IMAD.X R5, RZ, RZ, R9, P0 ;  /* 0x000000ffff057224 */ /* 0x000fcc00000e0609 */
[----:B------:R0:W5:Y:S02]  /*8e610*/  LD.E.U8 R11, desc[UR4][R4.64+0x20] ;  /* 0x00002004040b7980 */ /* 0x000164000c101100 */
.L_x_2741:
[----:B------:R-:W-:Y:S05]  /*8e620*/  BSYNC B1 ;  /* 0x0000000000017941 */ /* 0x000fea0003800000 */
.L_x_2740:
        /* <DEDUP_REMOVED lines=31> */
.L_x_2759:
[----:B------:R-:W0:Y:S02]  /*8e820*/  LDS.64 R8, [R39+0x8] ;  /* 0x0000080027087984 */ /* 0x000e240000000a00 */
[----:B0-----:R-:W-:-:S05]  /*8e830*/  IADD3 R10, P0, PT, R8, 0x30, RZ ;  /* 0x00000030080a7810 */ /* 0x001fca0007f1e0ff */
[----:B------:R-:W-:-:S07]  /*8e840*/  IMAD.X R11, RZ, RZ, R9, P0 ;  /* 0x000000ffff0b7224 */ /* 0x000fce00000e0609 */
[----:B------:R-:W0:Y:S02]  /*8e850*/  ATOMS.CAST.SPIN.64 P0, [R39+0x8], R8, R10 ;  /* 0x000008082700758d */ /* 0x000e24000180040a */
[----:B0-----:R-:W-:Y:S05]  /*8e860*/  @!P0 BRA `(.L_x_2759) ;  /* 0xfffffffc00ec8947 */ /* 0x001fea000383ffff */
[----:B------:R-:W-:Y:S05]  /*8e870*/  BSYNC B3 ;  /* 0x0000000000037941 */ /* 0x000fea0003800000 */
.L_x_2758:
[----:B------:R-:W-:Y:S02]  /*8e880*/  IMAD.MOV.U32 R10, RZ, RZ, R8 ;  /* 0x000000ffff0a7224 */ /* 0x000fe400078e0008 */
[----:B------:R-:W-:Y:S01]  /*8e890*/  IMAD.MOV.U32 R11, RZ, RZ, R9 ;  /* 0x000000ffff0b7224 */ /* 0x000fe200078e0009 */
[----:B------:R-:W-:Y:S06]  /*8e8a0*/  BRA `(.L_x_2756) ;  /* 0x0000000000187947 */ /* 0x000fec0003800000 */
.L_x_2757:
[----:B------:R-:W-:Y:S02]  /*8e8b0*/  R2UR UR4, R36 ;  /* 0x00000000240472ca */ /* 0x000fe400000e0000 */
[----:B------:R-:W-:-:S13]  /*8e8c0*/  R2UR UR5, R37 ;  /* 0x00000000250572ca */ /* 0x000fda00000e0000 */
[----:B------:R-:W2:Y:S02]  /*8e8d0*/  LD.E.64 R10, desc[UR4][R30.64+0x8] ;  /* 0x000008041e0a7980 */ /* 0x000ea4000c101b00 */
[----:B--2---:R-:W-:-:S05]  /*8e8e0*/  IADD3 R8, P0, PT, R10, 0x30, RZ ;  /* 0x000000300a087810 */ /* 0x004fca0007f1e0ff */
[----:B------:R-:W-:-:S05]  /*8e8f0*/  IMAD.X R9, RZ, RZ, R11, P0 ;  /* 0x000000ffff097224 */ /* 0x000fca00000e060b */
[----:B------:R0:W-:Y:S03]  /*8e900*/  ST.E.64 desc[UR4][R30.64+0x8], R8 ;  /* 0x000008081e007985 */ /* 0x0001e6000c101b04 */
.L_x_2756:
[----:B------:R-:W-:Y:S05]  /*8e910*/  BSYNC B2 ;  /* 0x0000000000027941 */ /* 0x000fea0003800000 */
.L_x_2755:
        /* <DEDUP_REMOVED lines=54> */
.L_x_2761:
[----:B------:R-:W-:Y:S05]  /*8ec80*/  BSYNC B2 ;  /* 0x0000000000027941 */ /* 0x000fea0003800000 */
.L_x_2760:
        /* <DEDUP_REMOVED lines=40> */
.L_x_2763:
[----:B------:R-:W-:Y:S05]  /*8ef10*/  BSYNC B2 ;  /* 0x0000000000027941 */ /* 0x000fea0003800000 */
.L_x_2762:
[----:B------:R-:W-:Y:S02]  /*8ef20*/  R2UR UR4, R36 ;  /* 0x00000000240472ca */ /* 0x000fe400000e0000 */
[----:B------:R-:W-:-:S13]  /*8ef30*/  R2UR UR5, R37 ;  /* 0x00000000250572ca */ /* 0x000fda00000e0000 */
[----:B------:R2:W-:Y:S01]  /*8ef40*/  ST.E desc[UR4][R28.64], R9 ;  /* 0x000000091c007985 */ /* 0x0005e2000c101904 */
[----:B------:R-:W-:Y:S05]  /*8ef50*/  BRA `(.L_x_2753) ;  /* 0x0000000000207947 */ /* 0x000fea0003800000 */
.L_x_2754:
        /* <DEDUP_REMOVED lines=8> */
.L_x_2753:
[----:B------:R-:W-:Y:S05]  /*8efe0*/  BSYNC B1 ;  /* 0x0000000000017941 */ /* 0x000fea0003800000 */
.L_x_2752:
[----:B------:R-:W-:Y:S02]  /*8eff0*/  VIADD R32, R32, 0x1 ;  /* 0x0000000120207836 */ /* 0x000fe40000000000 */
[----:B------:R-:W-:Y:S01]  /*8f000*/  VIADD R16, R16, 0x4 ;  /* 0x0000000410107836 */ /* 0x000fe20000000000 */
[----:B------:R-:W-:Y:S06]  /*8f010*/  @P2 BRA `(.L_x_2764) ;  /* 0xffffffec000c2947 */ /* 0x000fec000383ffff */
.L_x_2739:
[----:B------:R-:W-:Y:S05]  /*8f020*/  BSYNC B0 ;  /* 0x0000000000007941 */ /* 0x000fea0003800000 */
.L_x_2738:
[----:B------:R-:W-:Y:S01]  /*8f030*/  ISETP.GE.AND P0, PT, R33, 0x1, PT ;  /* 0x000000012100780c */ /* 0x000fe20003f06270 */
[----:B------:R-:W-:-:S12]  /*8f040*/  BSSY B0, `(.L_x_2765) ;  /* 0x0000146000007945 */ /* 0x000fd80003800000 */
[----:B------:R-:W-:Y:S05]  /*8f050*/  @!P0 BRA `(.L_x_2766) ;  /* 0x0000001400108947 */ /* 0x000fea0003800000 */
[----:B------:R-:W-:Y:S02]  /*8f060*/  IMAD.MOV R33, RZ, RZ, -R33 ;  /* 0x000000ffff217224 */ /* 0x000fe400078e0a21 */
[----:B-1----:R-:W-:Y:S02]  /*8f070*/  IMAD.SHL.U32 R14, R12, 0x4, RZ ;  /* 0x000000040c0e7824 */ /* 0x002fe400078e00ff */
[----:B------:R-:W-:Y:S02]  /*8f080*/  IMAD.MOV.U32 R16, RZ, RZ, RZ ;  /* 0x000000ffff107224 */ /* 0x000fe400078e00ff */
[----:B------:R-:W-:-:S07]  /*8f090*/  IMAD.MOV.U32 R32, RZ, RZ, RZ ;  /* 0x000000ffff207224 */ /* 0x000fce00078e00ff */
.L_x_2791:
        /* <DEDUP_REMOVED lines=35> */
.L_x_2774:
[----:B------:R-:W0:Y:S02]  /*8f2d0*/  LDS.64 R8, [R35+0x8] ;  /* 0x0000080023087984 */ /* 0x000e240000000a00 */
[----:B0-----:R-:W-:-:S05]  /*8f2e0*/  IADD3 R10, P0, PT, R8, 0x30, RZ ;  /* 0x00000030080a7810 */ /* 0x001fca0007f1e0ff */
[----:B------:R-:W-:-:S07]  /*8f2f0*/  IMAD.X R11, RZ, RZ, R9, P0 ;  /* 0x000000ffff0b7224 */ /* 0x000fce00000e0609 */
[----:B------:R-:W0:Y:S02]  /*8f300*/  ATOMS.CAST.SPIN.64 P0, [R35+0x8], R8, R10 ;  /* 0x000008082300758d */ /* 0x000e24000180040a */
[----:B0-----:R-:W-:Y:S05]  /*8f310*/  @!P0 BRA `(.L_x_2774) ;  /* 0xfffffffc00ec8947 */ /* 0x001fea000383ffff */
[----:B------:R-:W-:Y:S05]  /*8f320*/  BSYNC B3 ;  /* 0x0000000000037941 */ /* 0x000fea0003800000 */
.L_x_2773:
[----:B------:R-:W-:Y:S02]  /*8f330*/  IMAD.MOV.U32 R10, RZ, RZ, R8 ;  /* 0x000000ffff0a7224 */ /* 0x000fe400078e0008 */
[----:B------:R-:W-:Y:S01]  /*8f340*/  IMAD.MOV.U32 R11, RZ, RZ, R9 ;  /* 0x000000ffff0b7224 */ /* 0x000fe200078e0009 */
[----:B------:R-:W-:Y:S06]  /*8f350*/  BRA `(.L_x_2771) ;  /* 0x0000000000187947 */ /* 0x000fec0003800000 */
.L_x_2772:
[----:B------:R-:W-:Y:S02]  /*8f360*/  R2UR UR4, R36 ;  /* 0x00000000240472ca */ /* 0x000fe400000e0000 */
[----:B------:R-:W-:-:S13]  /*8f370*/  R2UR UR5, R37 ;  /* 0x00000000250572ca */ /* 0x000fda00000e0000 */
[----:B------:R-:W2:Y:S02]  /*8f380*/  LD.E.64 R10, desc[UR4][R30.64+0x8] ;  /* 0x000008041e0a7980 */ /* 0x000ea4000c101b00 */
[----:B--2---:R-:W-:-:S05]  /*8f390*/  IADD3 R8, P0, PT, R10, 0x30, RZ ;  /* 0x000000300a087810 */ /* 0x004fca0007f1e0ff */
[----:B------:R-:W-:-:S05]  /*8f3a0*/  IMAD.X R9, RZ, RZ, R11, P0 ;  /* 0x000000ffff097224 */ /* 0x000fca00000e060b */
[----:B------:R0:W-:Y:S03]  /*8f3b0*/  ST.E.64 desc[UR4][R30.64+0x8], R8 ;  /* 0x000008081e007985 */ /* 0x0001e6000c101b04 */
.L_x_2771:
[----:B------:R-:W-:Y:S05]  /*8f3c0*/  BSYNC B2 ;  /* 0x0000000000027941 */ /* 0x000fea0003800000 */
.L_x_2770:
        /* <DEDUP_REMOVED lines=54> */
.L_x_2776:
[----:B------:R-:W-:Y:S05]  /*8f730*/  BSYNC B2 ;  /* 0x0000000000027941 */ /* 0x000fea0003800000 */
.L_x_2775:
        /* <DEDUP_REMOVED lines=40> */
.L_x_2778:
[----:B------:R-:W-:Y:S05]  /*8f9c0*/  BSYNC B2 ;  /* 0x0000000000027941 */ /* 0x000fea0003800000 */
.L_x_2777:
[----:B------:R-:W-:Y:S02]  /*8f9d0*/  R2UR UR4, R36 ;  /* 0x00000000240472ca */ /* 0x000fe400000e0000 */
[----:B------:R-:W-:Y:S02]  /*8f9e0*/  R2UR UR5, R37 ;  /* 0x00000000250572ca */ /* 0x000fe400000e0000 */
[----:B------:R-:W-:-:S11]  /*8f9f0*/  PRMT R11, RZ, 0x7610, R11 ;  /* 0x00007610ff0b7816 */ /* 0x000fd6000000000b */
[----:B------:R4:W-:Y:S01]  /*8fa00*/  ST.E desc[UR4][R28.64], R9 ;  /* 0x000000091c007985 */ /* 0x0009e2000c101904 */
[----:B------:R-:W-:Y:S05]  /*8fa10*/  BRA `(.L_x_2768) ;  /* 0x0000000000147947 */ /* 0x000fea0003800000 */
.L_x_2769:
[----:B------:R-:W-:Y:S02]  /*8fa20*/  R2UR UR4, R36 ;  /* 0x00000000240472ca */ /* 0x000fe400000e0000 */
[----:B------:R-:W-:Y:S02]  /*8fa30*/  R2UR UR5, R37 ;  /* 0x00000000250572ca */ /* 0x000fe400000e0000 */
[----:B------:R-:W-:-:S05]  /*8fa40*/  IADD3 R4, P0, PT, R8, R16, RZ ;  /* 0x0000001008047210 */ /* 0x000fca0007f1e0ff */
[----:B------:R-:W-:-:S06]  /*8fa50*/  IMAD.X R5, RZ, RZ, R9, P0 ;  /* 0x000000ffff057224 */ /* 0x000fcc00000e0609 */
[----:B------:R0:W5:Y:S02]  /*8fa60*/  LD.E.U8 R11, desc[UR4][R4.64+0x20] ;  /* 0x00002004040b7980 */ /* 0x000164000c101100 */
.L_x_2768:
[----:B------:R-:W-:Y:S05]  /*8fa70*/  BSYNC B1 ;  /* 0x0000000000017941 */ /* 0x000fea0003800000 */
.L_x_2767:
        /* <DEDUP_REMOVED lines=32> */
.L_x_2786:
[----:B------:R-:W0:Y:S02]  /*8fc80*/  LDS.64 R8, [R35+0x8] ;  /* 0x0000080023087984 */ /* 0x000e240000000a00 */
[----:B0-----:R-:W-:-:S05]  /*8fc90*/  IADD3 R10, P0, PT, R8, 0x30, RZ ;  /* 0x00000030080a7810 */ /* 0x001fca0007f1e0ff */
[----:B------:R-:W-:-:S07]  /*8fca0*/  IMAD.X R11, RZ, RZ, R9, P0 ;  /* 0x000000ffff0b7224 */ /* 0x000fce00000e0609 */
[----:B------:R-:W0:Y:S02]  /*8fcb0*/  ATOMS.CAST.SPIN.64 P0, [R35+0x8], R8, R10 ;  /* 0x000008082300758d */ /* 0x000e24000180040a */
[----:B0-----:R-:W-:Y:S05]  /*8fcc0*/  @!P0 BRA `(.L_x_2786) ;  /* 0xfffffffc00ec8947 */ /* 0x001fea000383ffff */
[----:B------:R-:W-:Y:S05]  /*8fcd0*/  BSYNC B3 ;  /* 0x0000000000037941 */ /* 0x000fea0003800000 */
.L_x_2785:
[----:B------:R-:W-:Y:S02]  /*8fce0*/  IMAD.MOV.U32 R10, RZ, RZ, R8 ;  /* 0x000000ffff0a7224 */ /* 0x000fe400078e0008 */
[----:B------:R-:W-:Y:S01]  /*8fcf0*/  IMAD.MOV.U32 R11, RZ, RZ, R9 ;  /* 0x000000ffff0b7224 */ /* 0x000fe200078e0009 */
[----:B------:R-:W-:Y:S06]  /*8fd00*/  BRA `(.L_x_2783) ;  /* 0x0000000000187947 */ /* 0x000fec0003800000 */
.L_x_2784:
[----:B------:R-:W-:Y:S02]  /*8fd10*/  R2UR UR4, R36 ;  /* 0x00000000240472ca */ /* 0x000fe400000e0000 */
[----:B------:R-:W-:-:S13]  /*8fd20*/  R2UR UR5, R37 ;  /* 0x00000000250572ca */ /* 0x000fda00000e0000 */
[----:B------:R-:W2:Y:S02]  /*8fd30*/  LD.E.64 R10, desc[UR4][R30.64+0x8] ;  /* 0x000008041e0a7980 */ /* 0x000ea4000c101b00 */
[----:B--2---:R-:W-:-:S05]  /*8fd40*/  IADD3 R8, P0, PT, R10, 0x30, RZ ;  /* 0x000000300a087810 */ /* 0x004fca0007f1e0ff */
[----:B------:R-:W-:-:S05]  /*8fd50*/  IMAD.X R9, RZ, RZ, R11, P0 ;  /* 0x000000ffff097224 */ /* 0x000fca00000e060b */
[----:B------:R0:W-:Y:S03]  /*8fd60*/  ST.E.64 desc[UR4][R30.64+0x8], R8 ;  /* 0x000008081e007985 */ /* 0x0001e6000c101b04 */
.L_x_2783:
[----:B------:R-:W-:Y:S05]  /*8fd70*/  BSYNC B2 ;  /* 0x0000000000027941 */ /* 0x000fea0003800000 */
.L_x_2782:
        /* <DEDUP_REMOVED lines=54> */
.L_x_2788:
[----:B------:R-:W-:Y:S05]  /*900e0*/  BSYNC B2 ;  /* 0x0000000000027941 */ /* 0x000fea0003800000 */
.L_x_2787:
        /* <DEDUP_REMOVED lines=40> */
.L_x_2790:
[----:B------:R-:W-:Y:S05]  /*90370*/  BSYNC B2 ;  /* 0x0000000000027941 */ /* 0x000fea0003800000 */
.L_x_2789:
[----:B------:R-:W-:Y:S02]  /*90380*/  R2UR UR4, R36 ;  /* 0x00000000240472ca */ /* 0x000fe400000e0000 */
[----:B------:R-:W-:-:S13]  /*90390*/  R2UR UR5, R37 ;  /* 0x00000000250572ca */ /* 0x000fda00000e0000 */
[----:B------:R2:W-:Y:S01]  /*903a0*/  ST.E desc[UR4][R28.64], R9 ;  /* 0x000000091c007985 */ /* 0x0005e2000c101904 */
[----:B------:R-:W-:Y:S05]  /*903b0*/  BRA `(.L_x_2780) ;  /* 0x0000000000207947 */ /* 0x000fea0003800000 */
.L_x_2781:
        /* <DEDUP_REMOVED lines=8> */
.L_x_2780:
[----:B------:R-:W-:Y:S05]  /*90440*/  BSYNC B1 ;  /* 0x0000000000017941 */ /* 0x000fea0003800000 */
.L_x_2779:
[----:B------:R-:W-:Y:S02]  /*90450*/  VIADD R32, R32, 0x1 ;  /* 0x0000000120207836 */ /* 0x000fe40000000000 */
[----:B------:R-:W-:Y:S02]  /*90460*/  VIADD R12, R12, 0x1 ;  /* 0x000000010c0c7836 */ /* 0x000fe40000000000 */
[----:B------:R-:W-:Y:S02]  /*90470*/  VIADD R14, R14, 0x4 ;  /* 0x000000040e0e7836 */ /* 0x000fe40000000000 */
[----:B------:R-:W-:Y:S01]  /*90480*/  VIADD R16, R16, 0x4 ;  /* 0x0000000410107836 */ /* 0x000fe20000000000 */
[----:B------:R-:W-:Y:S06]  /*90490*/  @P2 BRA `(.L_x_2791) ;  /* 0xffffffec00002947 */ /* 0x000fec000383ffff */
.L_x_2766:
[----:B------:R-:W-:Y:S05]  /*904a0*/  BSYNC B0 ;  /* 0x0000000000007941 */ /* 0x000fea0003800000 */
.L_x_2765:
        /* <DEDUP_REMOVED lines=8> */
[----:B---3--:R0:W1:Y:S04]  /*90530*/  LDS.64 R8, [R16+0x8] ;  /* 0x0000080010087984 */ /* 0x0080680000000a00 */
        /* <DEDUP_REMOVED lines=10> */
.L_x_2796:
[----:B------:R-:W0:Y:S02]  /*905e0*/  LDS.64 R4, [R11+0x8] ;  /* 0x000008000b047984 */ /* 0x000e240000000a00 */
[----:B0-----:R-:W-:-:S05]  /*905f0*/  IADD3 R6, P0, PT, R4, 0x30, RZ ;  /* 0x0000003004067810 */ /* 0x001fca0007f1e0ff */
[----:B------:R-:W-:-:S07]  /*90600*/  IMAD.X R7, RZ, RZ, R5, P0 ;  /* 0x000000ffff077224 */ /* 0x000fce00000e0605 */
[----:B------:R-:W0:Y:S02]  /*90610*/  ATOMS.CAST.SPIN.64 P0, [R11+0x8], R4, R6 ;  /* 0x000008040b00758d */ /* 0x000e240001800406 */
[----:B0-----:R-:W-:Y:S05]  /*90620*/  @!P0 BRA `(.L_x_2796) ;  /* 0xfffffffc00ec8947 */ /* 0x001fea000383ffff */
[----:B------:R-:W-:Y:S05]  /*90630*/  BSYNC B1 ;  /* 0x0000000000017941 */ /* 0x000fea0003800000 */
.L_x_2795:
[----:B------:R-:W-:Y:S02]  /*90640*/  IMAD.MOV.U32 R6, RZ, RZ, R4 ;  /* 0x000000ffff067224 */ /* 0x000fe400078e0004 */
[----:B------:R-:W-:Y:S01]  /*90650*/  IMAD.MOV.U32 R7, RZ, RZ, R5 ;  /* 0x000000ffff077224 */ /* 0x000fe200078e0005 */
[----:B------:R-:W-:Y:S06]  /*90660*/  BRA `(.L_x_2793) ;  /* 0x0000000000187947 */ /* 0x000fec0003800000 */
.L_x_2794:
[----:B------:R-:W-:Y:S02]  /*90670*/  R2UR UR4, R36 ;  /* 0x00000000240472ca */ /* 0x000fe400000e0000 */
[----:B------:R-:W-:-:S13]  /*90680*/  R2UR UR5, R37 ;  /* 0x00000000250572ca */ /* 0x000fda00000e0000 */
[----:B------:R-:W2:Y:S02]  /*90690*/  LD.E.64 R6, desc[UR4][R30.64+0x8] ;  /* 0x000008041e067980 */ /* 0x000ea4000c101b00 */
[----:B--2---:R-:W-:-:S05]  /*906a0*/  IADD3 R4, P0, PT, R6, 0x30, RZ ;  /* 0x0000003006047810 */ /* 0x004fca0007f1e0ff */
[----:B------:R-:W-:-:S05]  /*906b0*/  IMAD.X R5, RZ, RZ, R7, P0 ;  /* 0x000000ffff057224 */ /* 0x000fca00000e0607 */
[----:B------:R0:W-:Y:S03]  /*906c0*/  ST.E.64 desc[UR4][R30.64+0x8], R4 ;  /* 0x000008041e007985 */ /* 0x0001e6000c101b04 */
.L_x_2793:
[----:B------:R-:W-:Y:S05]  /*906d0*/  BSYNC B0 ;  /* 0x0000000000007941 */ /* 0x000fea0003800000 */
.L_x_2792:
        /* <DEDUP_REMOVED lines=65> */
.L_x_2803:
[----:B------:R-:W0:Y:S02]  /*90af0*/  LDS.64 R8, [R5+0x8] ;  /* 0x0000080005087984 */ /* 0x000e240000000a00 */
[----:B0-----:R-:W-:-:S05]  /*90b00*/  IADD3 R10, P0, PT, R32, R8, RZ ;  /* 0x00000008200a7210 */ /* 0x001fca0007f1e0ff */
[----:B------:R-:W-:-:S07]  /*90b10*/  IMAD.X R11, R33, 0x1, R9, P0 ;  /* 0x00000001210b7824 */ /* 0x000fce00000e0609 */
[----:B------:R-:W0:Y:S02]  /*90b20*/  ATOMS.CAST.SPIN.64 P0, [R5+0x8], R8, R10 ;  /* 0x000008080500758d */ /* 0x000e24000180040a */
[----:B0-----:R-:W-:Y:S05]  /*90b30*/  @!P0 BRA `(.L_x_2803) ;  /* 0xfffffffc00ec8947 */ /* 0x001fea000383ffff */
[----:B------:R-:W-:Y:S05]  /*90b40*/  BSYNC B1 ;  /* 0x0000000000017941 */ /* 0x000fea0003800000 */
.L_x_2802:
[----:B------:R-:W-:Y:S05]  /*90b50*/  BRA `(.L_x_2800) ;  /* 0x0000000000187947 */ /* 0x000fea0003800000 */
.L_x_2801:
[----:B------:R-:W-:Y:S02]  /*90b60*/  R2UR UR4, R36 ;  /* 0x00000000240472ca */ /* 0x000fe400000e0000 */
[----:B------:R-:W-:-:S13]  /*90b70*/  R2UR UR5, R37 ;  /* 0x00000000250572ca */ /* 0x000fda00000e0000 */
[----:B------:R-:W2:Y:S02]  /*90b80*/  LD.E.64 R8, desc[UR4][R30.64+0x8] ;  /* 0x000008041e087980 */ /* 0x000ea4000c101b00 */
[----:B--2---:R-:W-:-:S05]  /*90b90*/  IADD3 R4, P0, PT, R32, R8, RZ ;  /* 0x0000000820047210 */ /* 0x004fca0007f1e0ff */
[----:B------:R-:W-:-:S05]  /*90ba0*/  IMAD.X R5, R33, 0x1, R9, P0 ;  /* 0x0000000121057824 */ /* 0x000fca00000e0609 */
[----:B------:R0:W-:Y:S03]  /*90bb0*/  ST.E.64 desc[UR4][R30.64+0x8], R4 ;  /* 0x000008041e007985 */ /* 0x0001e6000c101b04 */
.L_x_2800:
[----:B------:R-:W-:Y:S05]  /*90bc0*/  BSYNC B0 ;  /* 0x0000000000007941 */ /* 0x000fea0003800000 */
.L_x_2799:
        /* <DEDUP_REMOVED lines=45> */
[----:B------:R-:W-:Y:S02]  /*90ea0*/  IMAD.MOV.U32 R33, RZ, RZ, RZ ;  /* 0x000000ffff217224 */ /* 0x000fe400078e00ff */
[----:B0-----:R-:W-:Y:S02]  /*90eb0*/  IMAD.MOV.U32 R34, RZ, RZ, RZ ;  /* 0x000000ffff227224 */ /* 0x001fe400078e00ff */
[----:B------:R-:W-:-:S07]  /*90ec0*/  IMAD.MOV R35, RZ, RZ, -R32 ;  /* 0x000000ffff237224 */ /* 0x000fce00078e0a20 */
.L_x_2835:
[----:B01-3--:R-:W0:Y:S01]  /*90ed0*/  LDS.128 R4, [R16] ;  /* 0x0000000010047984 */ /* 0x00be220000000c00 */
        /* <DEDUP_REMOVED lines=28> */
.L_x_2816:
[----:B------:R-:W0:Y:S02]  /*910a0*/  LDS.64 R8, [R39+0x8] ;  /* 0x0000080027087984 */ /* 0x000e240000000a00 */
[----:B0-----:R-:W-:-:S05]  /*910b0*/  IADD3 R10, P0, PT, R8, 0x30, RZ ;  /* 0x00000030080a7810 */ /* 0x001fca0007f1e0ff */
[----:B------:R-:W-:-:S07]  /*910c0*/  IMAD.X R11, RZ, RZ, R9, P0 ;  /* 0x000000ffff0b7224 */ /* 0x000fce00000e0609 */
[----:B------:R-:W0:Y:S02]  /*910d0*/  ATOMS.CAST.SPIN.64 P0, [R39+0x8], R8, R10 ;  /* 0x000008082700758d */ /* 0x000e24000180040a */
[----:B0-----:R-:W-:Y:S05]  /*910e0*/  @!P0 BRA `(.L_x_2816) ;  /* 0xfffffffc00ec8947 */ /* 0x001fea000383ffff */
[----:B------:R-:W-:Y:S05]  /*910f0*/  BSYNC B11 ;  /* 0x00000000000b7941 */ /* 0x000fea0003800000 */
.L_x_2815:
[----:B------:R-:W-:Y:S02]  /*91100*/  IMAD.MOV.U32 R10, RZ, RZ, R8 ;  /* 0x000000ffff0a7224 */ /* 0x000fe400078e0008 */
[----:B------:R-:W-:Y:S01]  /*91110*/  IMAD.MOV.U32 R11, RZ, RZ, R9 ;  /* 0x000000ffff0b7224 */ /* 0x000fe200078e0009 */
[----:B------:R-:W-:Y:S06]  /*91120*/  BRA `(.L_x_2813) ;  /* 0x0000000000187947 */ /* 0x000fec0003800000 */
.L_x_2814:
[----:B------:R-:W-:Y:S02]  /*91130*/  R2UR UR4, R36 ;  /* 0x00000000240472ca */ /* 0x000fe400000e0000 */
[----:B------:R-:W-:-:S13]  /*91140*/  R2UR UR5, R37 ;  /* 0x00000000250572ca */ /* 0x000fda00000e0000 */
[----:B------:R-:W2:Y:S02]  /*91150*/  LD.E.64 R10, desc[UR4][R30.64+0x8] ;  /* 0x000008041e0a7980 */ /* 0x000ea4000c101b00 */
[----:B--2---:R-:W-:-:S05]  /*91160*/  IADD3 R8, P0, PT, R10, 0x30, RZ ;  /* 0x000000300a087810 */ /* 0x004fca0007f1e0ff */
[----:B------:R-:W-:-:S05]  /*91170*/  IMAD.X R9, RZ, RZ, R11, P0 ;  /* 0x000000ffff097224 */ /* 0x000fca00000e060b */
[----:B------:R0:W-:Y:S03]  /*91180*/  ST.E.64 desc[UR4][R30.64+0x8], R8 ;  /* 0x000008081e007985 */ /* 0x0001e6000c101b04 */
.L_x_2813:
[----:B------:R-:W-:Y:S05]  /*91190*/  BSYNC B10 ;  /* 0x00000000000a7941 */ /* 0x000fea0003800000 */
.L_x_2812:
        /* <DEDUP_REMOVED lines=54> */
.L_x_2818:
[----:B------:R-:W-:Y:S05]  /*91500*/  BSYNC B10 ;  /* 0x00000000000a7941 */ /* 0x000fea0003800000 */
.L_x_2817:
        /* <DEDUP_REMOVED lines=40> */
.L_x_2820:
[----:B------:R-:W-:Y:S05]  /*91790*/  BSYNC B10 ;  /* 0x00000000000a7941 */ /* 0x000fea0003800000 */
.L_x_2819:
[----:B------:R-:W-:Y:S02]  /*917a0*/  R2UR UR4, R36 ;  /* 0x00000000240472ca */ /* 0x000fe400000e0000 */
[----:B------:R-:W-:-:S13]  /*917b0*/  R2UR UR5, R37 ;  /* 0x00000000250572ca */ /* 0x000fda00000e0000 */
[----:B------:R2:W-:Y:S01]  /*917c0*/  ST.E desc[UR4][R28.64], R9 ;  /* 0x000000091c007985 */ /* 0x0005e2000c101904 */
[----:B------:R-:W-:Y:S05]  /*917d0*/  BRA `(.L_x_2821) ;  /* 0x0000000000147947 */ /* 0x000fea0003800000 */
.L_x_2811:
[----:B------:R-:W-:Y:S02]  /*917e0*/  R2UR UR4, R36 ;  /* 0x00000000240472ca */ /* 0x000fe400000e0000 */
[----:B------:R-:W-:Y:S02]  /*917f0*/  R2UR UR5, R37 ;  /* 0x00000000250572ca */ /* 0x000fe400000e0000 */
[----:B------:R-:W-:-:S05]  /*91800*/  IADD3 R4, P0, PT, R8, R33, RZ ;  /* 0x0000002108047210 */ /* 0x000fca0007f1e0ff */
[----:B------:R-:W-:-:S06]  /*91810*/  IMAD.X R5, RZ, RZ, R9, P0 ;  /* 0x000000ffff057224 */ /* 0x000fcc00000e0609 */
[----:B------:R3:W-:Y:S02]  /*91820*/  ST.E desc[UR4][R4.64+0x20], RZ ;  /* 0x000020ff04007985 */ /* 0x0007e4000c101904 */
.L_x_2821:
[----:B------:R-:W-:Y:S05]  /*91830*/  BSYNC B5 ;  /* 0x0000000000057941 */ /* 0x000fea0003800000 */
.L_x_2810:
        /* <DEDUP_REMOVED lines=28> */
.L_x_2828:
[----:B------:R-:W0:Y:S02]  /*91a00*/  LDS.64 R8, [R39+0x8] ;  /* 0x0000080027087984 */ /* 0x000e240000000a00 */
[----:B0-----:R-:W-:-:S05]  /*91a10*/  IADD3 R10, P0, PT, R8, 0x30, RZ ;  /* 0x00000030080a7810 */ /* 0x001fca0007f1e0ff */
[----:B------:R-:W-:-:S07]  /*91a20*/  IMAD.X R11, RZ, RZ, R9, P0 ;  /* 0x000000ffff0b7224 */ /* 0x000fce00000e0609 */
[----:B------:R-:W0:Y:S02]  /*91a30*/  ATOMS.CAST.SPIN.64 P0, [R39+0x8], R8, R10 ;  /* 0x000008082700758d */ /* 0x000e24000180040a */
[----:B0-----:R-:W-:Y:S05]  /*91a40*/  @!P0 BRA `(.L_x_2828) ;  /* 0xfffffffc00ec8947 */ /* 0x001fea000383ffff */
[----:B------:R-:W-:Y:S05]  /*91a50*/  BSYNC B11 ;  /* 0x00000000000b7941 */ /* 0x000fea0003800000 */
.L_x_2827:
[----:B------:R-:W-:Y:S02]  /*91a60*/  IMAD.MOV.U32 R10, RZ, RZ, R8 ;  /* 0x000000ffff0a7224 */ /* 0x000fe400078e0008 */
[----:B------:R-:W-:Y:S01]  /*91a70*/  IMAD.MOV.U32 R11, RZ, RZ, R9 ;  /* 0x000000ffff0b7224 */ /* 0x000fe200078e0009 */
[----:B------:R-:W-:Y:S06]  /*91a80*/  BRA `(.L_x_2825) ;  /* 0x0000000000187947 */ /* 0x000fec0003800000 */
.L_x_2826:
[----:B------:R-:W-:Y:S02]  /*91a90*/  R2UR UR4, R36 ;  /* 0x00000000240472ca */ /* 0x000fe400000e0000 */
[----:B------:R-:W-:-:S13]  /*91aa0*/  R2UR UR5, R37 ;  /* 0x00000000250572ca */ /* 0x000fda00000e0000 */
[----:B------:R-:W2:Y:S02]  /*91ab0*/  LD.E.64 R10, desc[UR4][R30.64+0x8] ;  /* 0x000008041e0a7980 */ /* 0x000ea4000c101b00 */
[----:B--2---:R-:W-:-:S05]  /*91ac0*/  IADD3 R8, P0, PT, R10, 0x30, RZ ;  /* 0x000000300a087810 */ /* 0x004fca0007f1e0ff */
[----:B------:R-:W-:-:S05]  /*91ad0*/  IMAD.X R9, RZ, RZ, R11, P0 ;  /* 0x000000ffff097224 */ /* 0x000fca00000e060b */
[----:B------:R0:W-:Y:S03]  /*91ae0*/  ST.E.64 desc[UR4][R30.64+0x8], R8 ;  /* 0x000008081e007985 */ /* 0x0001e6000c101b04 */
.L_x_2825:
[----:B------:R-:W-:Y:S05]  /*91af0*/  BSYNC B10 ;  /* 0x00000000000a7941 */ /* 0x000fea0003800000 */
.L_x_2824:
        /* <DEDUP_REMOVED lines=51> */
.L_x_2830:
[----:B------:R-:W-:Y:S01]  /*91e30*/  R2UR UR4, R36 ;  /* 0x00000000240472ca */ /* 0x000fe200000e0000 */
[----:B------:R-:W-:Y:S01]  /*91e40*/  IMAD.MOV.U32 R7, RZ, RZ, 0x5272 ;  /* 0x00005272ff077424 */ /* 0x000fe200078e00ff */
[----:B------:R-:W-:Y:S01]  /*91e50*/  R2UR UR5, R37 ;  /* 0x00000000250572ca */ /* 0x000fe200000e0000 */
[----:B------:R-:W-:Y:S01]  /*91e60*/  IMAD.MOV.U32 R11, RZ, RZ, -0x1 ;  /* 0xffffffffff0b7424 */ /* 0x000fe200078e00ff */
[----:B------:R-:W-:-:S11]  /*91e70*/  PLOP3.LUT P0, PT, PT, PT, PT, 0x8, 0x80 ;  /* 0x000000000080781c */ /* 0x000fd60003f0e170 */
[----:B------:R0:W-:Y:S02]  /*91e80*/  ST.E desc[UR4][R28.64], R7 ;  /* 0x000000071c007985 */ /* 0x0001e4000c101904 */
.L_x_2831:
[----:B------:R-:W-:Y:S05]  /*91e90*/  BSYNC B10 ;  /* 0x00000000000a7941 */ /* 0x000fea0003800000 */
.L_x_2829:
        /* <DEDUP_REMOVED lines=39> */
.L_x_2833:
[----:B------:R-:W-:Y:S05]  /*92110*/  BSYNC B10 ;  /* 0x00000000000a7941 */ /* 0x000fea0003800000 */
.L_x_2832:
[----:B------:R-:W-:Y:S02]  /*92120*/  R2UR UR4, R36 ;  /* 0x00000000240472ca */ /* 0x000fe400000e0000 */
[----:B------:R-:W-:-:S13]  /*92130*/  R2UR UR5, R37 ;  /* 0x00000000250572ca */ /* 0x000fda00000e0000 */
[----:B------:R2:W-:Y:S01]  /*92140*/  ST.E desc[UR4][R28.64], R9 ;  /* 0x000000091c007985 */ /* 0x0005e2000c101904 */
[----:B------:R-:W-:Y:S05]  /*92150*/  BRA `(.L_x_2834) ;  /* 0x0000000000187947 */ /* 0x000fea0003800000 */
.L_x_2823:
[----:B------:R-:W-:Y:S01]  /*92160*/  VIADD R5, R33, 0x4 ;  /* 0x0000000421057836 */ /* 0x000fe20000000000 */
[----:B------:R-:W-:Y:S02]  /*92170*/  R2UR UR4, R36 ;  /* 0x00000000240472ca */ /* 0x000fe400000e0000 */
[----:B------:R-:W-:Y:S02]  /*92180*/  R2UR UR5, R37 ;  /* 0x00000000250572ca */ /* 0x000fe400000e0000 */
[----:B------:R-:W-:-:S05]  /*92190*/  IADD3 R4, P0, PT, R8, R5, RZ ;  /* 0x0000000508047210 */ /* 0x000fca0007f1e0ff */
[----:B------:R-:W-:-:S06]  /*921a0*/  IMAD.X R5, RZ, RZ, R9, P0 ;  /* 0x000000ffff057224 */ /* 0x000fcc00000e0609 */
[----:B------:R3:W-:Y:S02]  /*921b0*/  ST.E desc[UR4][R4.64+0x20], RZ ;  /* 0x000020ff04007985 */ /* 0x0007e4000c101904 */
.L_x_2834:
[----:B------:R-:W-:Y:S05]  /*921c0*/  BSYNC B5 ;  /* 0x0000000000057941 */ /* 0x000fea0003800000 */
.L_x_2822:
[----:B------:R-:W-:Y:S02]  /*921d0*/  VIADD R34, R34, 0x2 ;  /* 0x0000000222227836 */ /* 0x000fe40000000000 */
[----:B------:R-:W-:Y:S01]  /*921e0*/  VIADD R33, R33, 0x8 ;  /* 0x0000000821217836 */ /* 0x000fe20000000000 */
[----:B------:R-:W-:Y:S06]  /*921f0*/  @P2 BRA `(.L_x_2835) ;  /* 0xffffffec00342947 */ /* 0x000fec000383ffff */
[----:B------:R-:W-:Y:S05]  /*92200*/  BSYNC B0 ;  /* 0x0000000000007941 */ /* 0x000fea0003800000 */
.L_x_2809:
[----:B------:R-:W-:Y:S05]  /*92210*/  BSYNC B1 ;  /* 0x0000000000017941 */ /* 0x000fea0003800000 */
.L_x_2808:
        /* <DEDUP_REMOVED lines=25> */
.L_x_2842:
[----:B------:R-:W0:Y:S02]  /*923b0*/  LDS.64 R8, [R33+0x8] ;  /* 0x0000080021087984 */ /* 0x000e240000000a00 */
[----:B0-----:R-:W-:-:S05]  /*923c0*/  IADD3 R10, P0, PT, R8, 0x30, RZ ;  /* 0x00000030080a7810 */ /* 0x001fca0007f1e0ff */
[----:B------:R-:W-:-:S07]  /*923d0*/  IMAD.X R11, RZ, RZ, R9, P0 ;  /* 0x000000ffff0b7224 */ /* 0x000fce00000e0609 */
[----:B------:R-:W0:Y:S02]  /*923e0*/  ATOMS.CAST.SPIN.64 P0, [R33+0x8], R8, R10 ;  /* 0x000008082100758d */ /* 0x000e24000180040a */
[----:B0-----:R-:W-:Y:S05]  /*923f0*/  @!P0 BRA `(.L_x_2842) ;  /* 0xfffffffc00ec8947 */ /* 0x001fea000383ffff */
[----:B------:R-:W-:Y:S05]  /*92400*/  BSYNC B5 ;  /* 0x0000000000057941 */ /* 0x000fea0003800000 */
.L_x_2841:
[----:B------:R-:W-:Y:S02]  /*92410*/  IMAD.MOV.U32 R10, RZ, RZ, R8 ;  /* 0x000000ffff0a7224 */ /* 0x000fe400078e0008 */
[----:B------:R-:W-:Y:S01]  /*92420*/  IMAD.MOV.U32 R11, RZ, RZ, R9 ;  /* 0x000000ffff0b7224 */ /* 0x000fe200078e0009 */
[----:B------:R-:W-:Y:S06]  /*92430*/  BRA `(.L_x_2839) ;  /* 0x0000000000187947 */ /* 0x000fec0003800000 */
.L_x_2840:
[----:B------:R-:W-:Y:S02]  /*92440*/  R2UR UR4, R36 ;  /* 0x00000000240472ca */ /* 0x000fe400000e0000 */
[----:B------:R-:W-:-:S13]  /*92450*/  R2UR UR5, R37 ;  /* 0x00000000250572ca */ /* 0x000fda00000e0000 */
[----:B------:R-:W2:Y:S02]  /*92460*/  LD.E.64 R10, desc[UR4][R30.64+0x8] ;  /* 0x000008041e0a7980 */ /* 0x000ea4000c101b00 */
[----:B--2---:R-:W-:-:S05]  /*92470*/  IADD3 R8, P0, PT, R10, 0x30, RZ ;  /* 0x000000300a087810 */ /* 0x004fca0007f1e0ff */
[----:B------:R-:W-:-:S05]  /*92480*/  IMAD.X R9, RZ, RZ, R11, P0 ;  /* 0x000000ffff097224 */ /* 0x000fca00000e060b */
[----:B------:R0:W-:Y:S03]  /*92490*/  ST.E.64 desc[UR4][R30.64+0x8], R8 ;  /* 0x000008081e007985 */ /* 0x0001e6000c101b04 */
.L_x_2839:
[----:B------:R-:W-:Y:S05]  /*924a0*/  BSYNC B1 ;  /* 0x0000000000017941 */ /* 0x000fea0003800000 */
.L_x_2838:
        /* <DEDUP_REMOVED lines=51> */
.L_x_2844:
[----:B------:R-:W-:Y:S01]  /*927e0*/  R2UR UR4, R36 ;  /* 0x00000000240472ca */ /* 0x000fe200000e0000 */
[----:B------:R-:W-:Y:S01]  /*927f0*/  IMAD.MOV.U32 R7, RZ, RZ, 0x5272 ;  /* 0x00005272ff077424 */ /* 0x000fe200078e00ff */
[----:B------:R-:W-:Y:S01]  /*92800*/  R2UR UR5, R37 ;  /* 0x00000000250572ca */ /* 0x000fe200000e0000 */
[----:B------:R-:W-:Y:S01]  /*92810*/  IMAD.MOV.U32 R11, RZ, RZ, -0x1 ;  /* 0xffffffffff0b7424 */ /* 0x000fe200078e00ff */
[----:B------:R-:W-:-:S11]  /*92820*/  PLOP3.LUT P0, PT, PT, PT, PT, 0x8, 0x80 ;  /* 0x000000000080781c */ /* 0x000fd60003f0e170 */
[----:B------:R0:W-:Y:S02]  /*92830*/  ST.E desc[UR4][R28.64], R7 ;  /* 0x000000071c007985 */ /* 0x0001e4000c101904 */
.L_x_2845:
[----:B------:R-:W-:Y:S05]  /*92840*/  BSYNC B1 ;  /* 0x0000000000017941 */ /* 0x000fea0003800000 */
.L_x_2843:
        /* <DEDUP_REMOVED lines=39> */
.L_x_2847:
[----:B------:R-:W-:Y:S05]  /*92ac0*/  BSYNC B1 ;  /* 0x0000000000017941 */ /* 0x000fea0003800000 */
.L_x_2846:
[----:B------:R-:W-:Y:S02]  /*92ad0*/  R2UR UR4, R36 ;  /* 0x00000000240472ca */ /* 0x000fe400000e0000 */
[----:B------:R-:W-:-:S13]  /*92ae0*/  R2UR UR5, R37 ;  /* 0x00000000250572ca */ /* 0x000fda00000e0000 */
[----:B------:R3:W-:Y:S01]  /*92af0*/  ST.E desc[UR4][R28.64], R9 ;  /* 0x000000091c007985 */ /* 0x0007e2000c101904 */
[----:B------:R-:W-:Y:S05]  /*92b00*/  BRA `(.L_x_2836) ;  /* 0x0000000000147947 */ /* 0x000fea0003800000 */
.L_x_2837:
[----:B------:R-:W-:Y:S02]  /*92b10*/  R2UR UR4, R36 ;  /* 0x00000000240472ca */ /* 0x000fe400000e0000 */
[----:B------:R-:W-:Y:S02]  /*92b20*/  R2UR UR5, R37 ;  /* 0x00000000250572ca */ /* 0x000fe400000e0000 */
[----:B------:R-:W-:-:S05]  /*92b30*/  LEA R32, P0, R32, R8, 0x2 ;  /* 0x0000000820207211 */ /* 0x000fca00078010ff */
[----:B------:R-:W-:-:S06]  /*92b40*/  IMAD.X R33, RZ, RZ, R9, P0 ;  /* 0x000000ffff217224 */ /* 0x000fcc00000e0609 */
[----:B------:R4:W-:Y:S02]  /*92b50*/  ST.E desc[UR4][R32.64+0x20], RZ ;  /* 0x000020ff20007985 */ /* 0x0009e4000c101904 */
.L_x_2836:
[----:B------:R-:W-:Y:S05]  /*92b60*/  BSYNC B0 ;  /* 0x0000000000007941 */ /* 0x000fea0003800000 */
.L_x_2806:
[----:B------:R-:W-:-:S13]  /*92b70*/  ISETP.GE.AND P0, PT, R14, 0x1, PT ;  /* 0x000000010e00780c */ /* 0x000fda0003f06270 */
[----:B------:R-:W-:Y:S05]  /*92b80*/  @!P0 BREAK B2 ;  /* 0x0000000000028942 */ /* 0x000fea0003800000 */
[----:B------:R-:W-:Y:S05]  /*92b90*/  @!P0 BRA `(.L_x_2807) ;  /* 0x0000001400008947 */ /* 0x000fea0003800000 */
[----:B------:R-:W-:Y:S05]  /*92ba0*/  BSYNC B2 ;  /* 0x0000000000027941 */ /* 0x000fea0003800000 */
.L_x_2805:
[----:B------:R-:W-:Y:S01]  /*92bb0*/  IMAD.MOV R16, RZ, RZ, -R14 ;  /* 0x000000ffff107224 */ /* 0x000fe200078e0a0e */
[----:B----4-:R-:W-:-:S07]  /*92bc0*/  CS2R R32, SRZ ;  /* 0x0000000000207805 */ /* 0x010fce000001ff00 */
.L_x_2872:
        /* <DEDUP_REMOVED lines=35> */
.L_x_2855:
[----:B------:R-:W0:Y:S02]  /*92e00*/  LDS.64 R8, [R5+0x8] ;  /* 0x0000080005087984 */ /* 0x000e240000000a00 */
[----:B0-----:R-:W-:-:S05]  /*92e10*/  IADD3 R10, P0, PT, R8, 0x30, RZ ;  /* 0x00000030080a7810 */ /* 0x001fca0007f1e0ff */
[----:B------:R-:W-:-:S07]  /*92e20*/  IMAD.X R11, RZ, RZ, R9, P0 ;  /* 0x000000ffff0b7224 */ /* 0x000fce00000e0609 */
[----:B------:R-:W0:Y:S02]  /*92e30*/  ATOMS.CAST.SPIN.64 P0, [R5+0x8], R8, R10 ;  /* 0x000008080500758d */ /* 0x000e24000180040a */
[----:B0-----:R-:W-:Y:S05]  /*92e40*/  @!P0 BRA `(.L_x_2855) ;  /* 0xfffffffc00ec8947 */ /* 0x001fea000383ffff */
[----:B------:R-:W-:Y:S05]  /*92e50*/  BSYNC B2 ;  /* 0x0000000000027941 */ /* 0x000fea0003800000 */
.L_x_2854:
[----:B------:R-:W-:Y:S02]  /*92e60*/  IMAD.MOV.U32 R10, RZ, RZ, R8 ;  /* 0x000000ffff0a7224 */ /* 0x000fe400078e0008 */
[----:B------:R-:W-:Y:S01]  /*92e70*/  IMAD.MOV.U32 R11, RZ, RZ, R9 ;  /* 0x000000ffff0b7224 */ /* 0x000fe200078e0009 */
[----:B------:R-:W-:Y:S06]  /*92e80*/  BRA `(.L_x_2852) ;  /* 0x0000000000187947 */ /* 0x000fec0003800000 */
.L_x_2853:
[----:B------:R-:W-:Y:S02]  /*92e90*/  R2UR UR4, R36 ;  /* 0x00000000240472ca */ /* 0x000fe400000e0000 */
[----:B------:R-:W-:-:S13]  /*92ea0*/  R2UR UR5, R37 ;  /* 0x00000000250572ca */ /* 0x000fda00000e0000 */
[----:B------:R-:W2:Y:S02]  /*92eb0*/  LD.E.64 R10, desc[UR4][R30.64+0x8] ;  /* 0x000008041e0a7980 */ /* 0x000ea4000c101b00 */
[----:B--2---:R-:W-:-:S05]  /*92ec0*/  IADD3 R8, P0, PT, R10, 0x30, RZ ;  /* 0x000000300a087810 */ /* 0x004fca0007f1e0ff */
[----:B------:R-:W-:-:S05]  /*92ed0*/  IMAD.X R9, RZ, RZ, R11, P0 ;  /* 0x000000ffff097224 */ /* 0x000fca00000e060b */
[----:B------:R0:W-:Y:S03]  /*92ee0*/  ST.E.64 desc[UR4][R30.64+0x8], R8 ;  /* 0x000008081e007985 */ /* 0x0001e6000c101b04 */
.L_x_2852:
[----:B------:R-:W-:Y:S05]  /*92ef0*/  BSYNC B1 ;  /* 0x0000000000017941 */ /* 0x000fea0003800000 */
.L_x_2851:
        /* <DEDUP_REMOVED lines=54> */
.L_x_2857:
[----:B------:R-:W-:Y:S05]  /*93260*/  BSYNC B1 ;  /* 0x0000000000017941 */ /* 0x000fea0003800000 */
.L_x_2856:
        /* <DEDUP_REMOVED lines=40> */
.L_x_2859:
[----:B------:R-:W-:Y:S05]  /*934f0*/  BSYNC B1 ;  /* 0x0000000000017941 */ /* 0x000fea0003800000 */
.L_x_2858:
[----:B------:R-:W-:Y:S02]  /*93500*/  R2UR UR4, R36 ;  /* 0x00000000240472ca */ /* 0x000fe400000e0000 */
[----:B------:R-:W-:Y:S02]  /*93510*/  R2UR UR5, R37 ;  /* 0x00000000250572ca */ /* 0x000fe400000e0000 */
[----:B------:R-:W-:-:S11]  /*93520*/  PRMT R11, RZ, 0x7610, R11 ;  /* 0x00007610ff0b7816 */ /* 0x000fd6000000000b */
[----:B------:R4:W-:Y:S01]  /*93530*/  ST.E desc[UR4][R28.64], R9 ;  /* 0x000000091c007985 */ /* 0x0009e2000c101904 */
[----:B------:R-:W-:Y:S05]  /*93540*/  BRA `(.L_x_2849) ;  /* 0x0000000000147947 */ /* 0x000fea0003800000 */
.L_x_2850:
[----:B------:R-:W-:Y:S02]  /*93550*/  R2UR UR4, R36 ;  /* 0x00000000240472ca */ /* 0x000fe400000e0000 */
[----:B------:R-:W-:Y:S02]  /*93560*/  R2UR UR5, R37 ;  /* 0x00000000250572ca */ /* 0x000fe400000e0000 */
[----:B------:R-:W-:-:S05]  /*93570*/  IADD3 R4, P0, PT, R8, R32, RZ ;  /* 0x0000002008047210 */ /* 0x000fca0007f1e0ff */
[----:B------:R-:W-:-:S06]  /*93580*/  IMAD.X R5, RZ, RZ, R9, P0 ;  /* 0x000000ffff057224 */ /* 0x000fcc00000e0609 */
[----:B------:R0:W5:Y:S02]  /*93590*/  LD.E.U8 R11, desc[UR4][R4.64+0x20] ;  /* 0x00002004040b7980 */ /* 0x000164000c101100 */
.L_x_2849:
[----:B------:R-:W-:Y:S05]  /*935a0*/  BSYNC B0 ;  /* 0x0000000000007941 */ /* 0x000fea0003800000 */
.L_x_2848:
        /* <DEDUP_REMOVED lines=31> */
.L_x_2867:
[----:B------:R-:W0:Y:S02]  /*937a0*/  LDS.64 R8, [R5+0x8] ;  /* 0x0000080005087984 */ /* 0x000e240000000a00 */
[----:B0-----:R-:W-:-:S05]  /*937b0*/  IADD3 R10, P0, PT, R8, 0x30, RZ ;  /* 0x00000030080a7810 */ /* 0x001fca0007f1e0ff */
[----:B------:R-:W-:-:S07]  /*937c0*/  IMAD.X R11, RZ, RZ, R9, P0 ;  /* 0x000000ffff0b7224 */ /* 0x000fce00000e0609 */
[----:B------:R-:W0:Y:S02]  /*937d0*/  ATOMS.CAST.SPIN.64 P0, [R5+0x8], R8, R10 ;  /* 0x000008080500758d */ /* 0x000e24000180040a */
[----:B0-----:R-:W-:Y:S05]  /*937e0*/  @!P0 BRA `(.L_x_2867) ;  /* 0xfffffffc00ec8947 */ /* 0x001fea000383ffff */
[----:B------:R-:W-:Y:S05]  /*937f0*/  BSYNC B2 ;  /* 0x0000000000027941 */ /* 0x000fea0003800000 */
.L_x_2866:
[----:B------:R-:W-:Y:S02]  /*93800*/  IMAD.MOV.U32 R10, RZ, RZ, R8 ;  /* 0x000000ffff0a7224 */ /* 0x000fe400078e0008 */
[----:B------:R-:W-:Y:S01]  /*93810*/  IMAD.MOV.U32 R11, RZ, RZ, R9 ;  /* 0x000000ffff0b7224 */ /* 0x000fe200078e0009 */
[----:B------:R-:W-:Y:S06]  /*93820*/  BRA `(.L_x_2864) ;  /* 0x0000000000187947 */ /* 0x000fec0003800000 */
.L_x_2865:
[----:B------:R-:W-:Y:S02]  /*93830*/  R2UR UR4, R36 ;  /* 0x00000000240472ca */ /* 0x000fe400000e0000 */
[----:B------:R-:W-:-:S13]  /*93840*/  R2UR UR5, R37 ;  /* 0x00000000250572ca */ /* 0x000fda00000e0000 */
[----:B------:R-:W2:Y:S02]  /*93850*/  LD.E.64 R10, desc[UR4][R30.64+0x8] ;  /* 0x000008041e0a7980 */ /* 0x000ea4000c101b00 */
[----:B--2---:R-:W-:-:S05]  /*93860*/  IADD3 R8, P0, PT, R10, 0x30, RZ ;  /* 0x000000300a087810 */ /* 0x004fca0007f1e0ff */
[----:B------:R-:W-:-:S05]  /*93870*/  IMAD.X R9, RZ, RZ, R11, P0 ;  /* 0x000000ffff097224 */ /* 0x000fca00000e060b */
[----:B------:R0:W-:Y:S03]  /*93880*/  ST.E.64 desc[UR4][R30.64+0x8], R8 ;  /* 0x000008081e007985 */ /* 0x0001e6000c101b04 */
.L_x_2864:
[----:B------:R-:W-:Y:S05]  /*93890*/  BSYNC B1 ;  /* 0x0000000000017941 */ /* 0x000fea0003800000 */
.L_x_2863:
        /* <DEDUP_REMOVED lines=54> */
.L_x_2869:
[----:B------:R-:W-:Y:S05]  /*93c00*/  BSYNC B1 ;  /* 0x0000000000017941 */ /* 0x000fea0003800000 */
.L_x_2868:
        /* <DEDUP_REMOVED lines=40> */
.L_x_2871:
[----:B------:R-:W-:Y:S05]  /*93e90*/  BSYNC B1 ;  /* 0x0000000000017941 */ /* 0x000fea0003800000 */
.L_x_2870:
[----:B------:R-:W-:Y:S02]  /*93ea0*/  R2UR UR4, R36 ;  /* 0x00000000240472ca */ /* 0x000fe400000e0000 */
[----:B------:R-:W-:-:S13]  /*93eb0*/  R2UR UR5, R37 ;  /* 0x00000000250572ca */ /* 0x000fda00000e0000 */
[----:B------:R2:W-:Y:S01]  /*93ec0*/  ST.E desc[UR4][R28.64], R9 ;  /* 0x000000091c007985 */ /* 0x0005e2000c101904 */
[----:B------:R-:W-:Y:S05]  /*93ed0*/  BRA `(.L_x_2861) ;  /* 0x0000000000207947 */ /* 0x000fea0003800000 */
.L_x_2862:
        /* <DEDUP_REMOVED lines=8> */
.L_x_2861:
[----:B------:R-:W-:Y:S05]  /*93f60*/  BSYNC B0 ;  /* 0x0000000000007941 */ /* 0x000fea0003800000 */
.L_x_2860:
[----:B------:R-:W-:Y:S02]  /*93f70*/  VIADD R33, R33, 0x1 ;  /* 0x0000000121217836 */ /* 0x000fe40000000000 */
[----:B------:R-:W-:Y:S01]  /*93f80*/  VIADD R32, R32, 0x4 ;  /* 0x0000000420207836 */ /* 0x000fe20000000000 */
[----:B------:R-:W-:Y:S06]  /*93f90*/  @P2 BRA `(.L_x_2872) ;  /* 0xffffffec000c2947 */ /* 0x000fec000383ffff */
.L_x_2807:
[----:B------:R-:W-:Y:S05]  /*93fa0*/  BSYNC B3 ;  /* 0x0000000000037941 */ /* 0x000fea0003800000 */
.L_x_2804:
        /* <DEDUP_REMOVED lines=15> */
.L_x_2798:
[----:B------:R-:W-:Y:S05]  /*940a0*/  BSYNC B4 ;  /* 0x0000000000047941 */ /* 0x000fea0003800000 */
.L_x_2797:
[----:B------:R-:W-:Y:S01]  /*940b0*/  R2UR UR4, R36 ;  /* 0x00000000240472ca */ /* 0x000fe200000e0000 */
[----:B-1----:R-:W-:Y:S01]  /*940c0*/  IMAD.MOV.U32 R8, RZ, RZ, 0x30 ;  /* 0x00000030ff087424 */ /* 0x002fe200078e00ff */
[----:B------:R-:W-:Y:S01]  /*940d0*/  R2UR UR5, R37 ;  /* 0x00000000250572ca */ /* 0x000fe200000e0000 */
[----:B------:R-:W-:Y:S01]  /*940e0*/  IMAD.MOV.U32 R9, RZ, RZ, 0x0 ;  /* 0x00000000ff097424 */ /* 0x000fe200078e00ff */
[----:B-----5:R1:W2:Y:S11]  /*940f0*/  LDS.64 R10, [R16+0x8] ;  /* 0x00000800100a7984 */ /* 0x0202b60000000a00 */
        /* <DEDUP_REMOVED lines=10> */
.L_x_2877:
[----:B------:R-:W0:Y:S02]  /*941a0*/  LDS.64 R4, [R13+0x8] ;  /* 0x000008000d047984 */ /* 0x000e240000000a00 */
[----:B0-----:R-:W-:-:S05]  /*941b0*/  IADD3 R6, P0, PT, R4, 0x30, RZ ;  /* 0x0000003004067810 */ /* 0x001fca0007f1e0ff */
[----:B------:R-:W-:-:S07]  /*941c0*/  IMAD.X R7, RZ, RZ, R5, P0 ;  /* 0x000000ffff077224 */ /* 0x000fce00000e0605 */
[----:B------:R-:W0:Y:S02]  /*941d0*/  ATOMS.CAST.SPIN.64 P0, [R13+0x8], R4, R6 ;  /* 0x000008040d00758d */ /* 0x000e240001800406 */
[----:B0-----:R-:W-:Y:S05]  /*941e0*/  @!P0 BRA `(.L_x_2877) ;  /* 0xfffffffc00ec8947 */ /* 0x001fea000383ffff */
[----:B------:R-:W-:Y:S05]  /*941f0*/  BSYNC B1 ;  /* 0x0000000000017941 */ /* 0x000fea0003800000 */
.L_x_2876:
[----:B------:R-:W-:Y:S02]  /*94200*/  IMAD.MOV.U32 R6, RZ, RZ, R4 ;  /* 0x000000ffff067224 */ /* 0x000fe400078e0004 */
[----:B------:R-:W-:Y:S01]  /*94210*/  IMAD.MOV.U32 R7, RZ, RZ, R5 ;  /* 0x000000ffff077224 */ /* 0x000fe200078e0005 */
[----:B------:R-:W-:Y:S06]  /*94220*/  BRA `(.L_x_2874) ;  /* 0x0000000000187947 */ /* 0x000fec0003800000 */
.L_x_2875:
[----:B------:R-:W-:Y:S02]  /*94230*/  R2UR UR4, R36 ;  /* 0x00000000240472ca */ /* 0x000fe400000e0000 */
[----:B------:R-:W-:-:S13]  /*94240*/  R2UR UR5, R37 ;  /* 0x00000000250572ca */ /* 0x000fda00000e0000 */
[----:B------:R-:W2:Y:S02]  /*94250*/  LD.E.64 R6, desc[UR4][R30.64+0x8] ;  /* 0x000008041e067980 */ /* 0x000ea4000c101b00 */
[----:B--2---:R-:W-:-:S05]  /*94260*/  IADD3 R4, P0, PT, R6, 0x30, RZ ;  /* 0x0000003006047810 */ /* 0x004fca0007f1e0ff */
[----:B------:R-:W-:-:S05]  /*94270*/  IMAD.X R5, RZ, RZ, R7, P0 ;  /* 0x000000ffff057224 */ /* 0x000fca00000e0607 */
[----:B------:R0:W-:Y:S03]  /*94280*/  ST.E.64 desc[UR4][R30.64+0x8], R4 ;  /* 0x000008041e007985 */ /* 0x0001e6000c101b04 */
.L_x_2874:
[----:B------:R-:W-:Y:S05]  /*94290*/  BSYNC B0 ;  /* 0x0000000000007941 */ /* 0x000fea0003800000 */
.L_x_2873:
        /* <DEDUP_REMOVED lines=9> */
[----:B------:R-:W-:Y:S01]  /*94330*/  @!P0 R2UR UR5, R37 ;  /* 0x00000000250582ca */ /* 0x000fe200000e0000 */
[----:B------:R-:W-:-:S12]  /*94340*/  @!P0 IMAD.MOV.U32 R5, RZ, RZ, 0x5368 ;  /* 0x00005368ff058424 */ /* 0x000fd800078e00ff */
[----:B------:R0:W-:Y:S01]  /*94350*/  @!P0 ST.E desc[UR4][R28.64], R7 ;  /* 0x000000071c008985 */ /* 0x0001e2000c101904 */
[----:B------:R-:W-:Y:S05]  /*94360*/  @!P0 BRA `(.L_x_2879) ;  /* 0x0000000000cc8947 */ /* 0x000fea0003800000 */
[----:B------:R-:W1:Y:S01]  /*94370*/  LDS.64 R4, [R16] ;  /* 0x0000000010047984 */ /* 0x000e620000000a00 */
[----:B------:R-:W-:Y:S01]  /*94380*/  ISETP.NE.AND P2, PT, R12, -0x1, PT ;  /* 0xffffffff0c00780c */ /* 0x000fe20003f45270 */
[----:B0-----:R-:W-:Y:S01]  /*94390*/  IMAD.MOV.U32 R7, RZ, RZ, 0x1 ;  /* 0x00000001ff077424 */ /* 0x001fe200078e00ff */
        /* <DEDUP_REMOVED lines=11> */
[----:B------:R-:W-:Y:S01]  /*94450*/  @!P2 IMAD.MOV.U32 R15, RZ, RZ, RZ ;  /* 0x000000ffff0fa224 */ /* 0x000fe200078e00ff */
        /* <DEDUP_REMOVED lines=9> */
[----:B-1----:R-:W-:-:S05]  /*944f0*/  IADD3 R4, P1, PT, R4, R11, RZ ;  /* 0x0000000b04047210 */ /* 0x002fca0007f3e0ff */
        /* <DEDUP_REMOVED lines=25> */
[----:B------:R1:W5:Y:S02]  /*94690*/  LD.E R5, desc[UR6][R28.64] ;  /* 0x000000061c057980 */ /* 0x000364000c101900 */
.L_x_2879:
[----:B------:R-:W-:Y:S05]  /*946a0*/  BSYNC B0 ;  /* 0x0000000000007941 */ /* 0x000fea0003800000 */
.L_x_2878:
[----:B-----5:R-:W-:Y:S01]  /*946b0*/  ISETP.NE.AND P1, PT, R5, RZ, PT ;  /* 0x000000ff0500720c */ /* 0x020fe20003f25270 */
[----:B------:R-:W-:Y:S02]  /*946c0*/  IMAD.MOV.U32 R4, RZ, RZ, R14 ;  /* 0x000000ffff047224 */ /* 0x000fe400078e000e */
[----:B------:R-:W-:-:S10]  /*946d0*/  @!P0 IMAD.MOV.U32 R4, RZ, RZ, -0x1 ;  /* 0xffffffffff048424 */ /* 0x000fd400078e00ff */
[----:B------:R-:W-:Y:S05]  /*946e0*/  @P1 BRA `(.L_x_2533) ;  /* 0x0000018000b41947 */ /* 0x000fea0003800000 */
[----:B------:R-:W-:Y:S01]  /*946f0*/  ISETP.NE.AND P0, PT, R3, -0x80000000, PT ;  /* 0x800000000300780c */ /* 0x000fe20003f05270 */
[----:B------:R-:W-:-:S12]  /*94700*/  BSSY B4, `(.L_x_2880) ;  /* 0x0000f17000047945 */ /* 0x000fd80003800000 */
[----:B------:R-:W-:Y:S05]  /*94710*/  @P0 BRA `(.L_x_2881) ;  /* 0x0000006800480947 */ /* 0x000fea0003800000 */
[----:B------:R-:W-:Y:S01]  /*94720*/  R2UR UR4, R36 ;  /* 0x00000000240472ca */ /* 0x000fe200000e0000 */
[----:B------:R-:W-:Y:S01]  /*94730*/  IMAD.MOV.U32 R8, RZ, RZ, 0x50 ;  /* 0x00000050ff087424 */ /* 0x000fe200078e00ff */
[----:B------:R-:W-:Y:S01]  /*94740*/  R2UR UR5, R37 ;  /* 0x00000000250572ca */ /* 0x000fe200000e0000 */
[----:B------:R-:W-:Y:S01]  /*94750*/  IMAD.MOV.U32 R9, RZ, RZ, 0x0 ;  /* 0x00000000ff097424 */ /* 0x000fe200078e00ff */
[----:B0-----:R0:W2:Y:S11]  /*94760*/  LDS.64 R6, [R16+0x8] ;  /* 0x0000080010067984 */ /* 0x0010b60000000a00 */
[----:B------:R3:W1:Y:S01]  /*94770*/  ATOM.E.ADD.64.STRONG.GPU P0, R8, desc[UR4][R30.64+0x8], R8 ;  /* 0x800008081e08798a */ /* 0x000662000810f504 */
[----:B------:R-:W-:Y:S01]  /*94780*/  BSSY B0, `(.L_x_2882) ;  /* 0x0000018000007945 */ /* 0x000fe20003800000 */
[----:B-1----:R-:W-:-:S02]  /*94790*/  IMAD.MOV.U32 R10, RZ, RZ, R8 ;  /* 0x000000ffff0a7224 */ /* 0x002fc400078e0008 */
[----:B------:R-:W-:Y:S01]  /*947a0*/  IMAD.MOV.U32 R11, RZ, RZ, R9 ;  /* 0x000000ffff0b7224 */ /* 0x000fe200078e0009 */
[----:B0-23--:R-:W-:Y:S06]  /*947b0*/  @P0 BRA `(.L_x_2883) ;  /* 0x0000000000500947 */ /* 0x00dfec0003800000 */
[----:B------:R-:W0:Y:S02]  /*947c0*/  QSPC.E.S P0, RZ, [R30+0x8] ;  /* 0x000008001eff73aa */ /* 0x000e240000000500 */
[----:B0-----:R-:W-:Y:S05]  /*947d0*/  @!P0 BRA `(.L_x_2884) ;  /* 0x0000000000308947 */ /* 0x001fea0003800000 */
[----:B------:R-:W-:Y:S01]  /*947e0*/  IMAD.MOV.U32 R8, RZ, RZ, R30 ;  /* 0x000000ffff087224 */ /* 0x000fe200078e001e */
[----:B------:R-:W-:Y:S04]  /*947f0*/  BSSY B1, `(.L_x_2885) ;  /* 0x0000007000017945 */ /* 0x000fe80003800000 */
[----:B------:R-:W-:-:S07]  /*94800*/  MOV R3, R8 ;  /* 0x0000000800037202 */ /* 0x000fce0000000f00 */
.L_x_2886:
[----:B------:R-:W0:Y:S02]  /*94810*/  LDS.64 R8, [R3+0x8] ;  /* 0x0000080003087984 */ /* 0x000e240000000a00 */
[----:B0-----:R-:W-:-:S05]  /*94820*/  IADD3 R10, P0, PT, R8, 0x50, RZ ;  /* 0x00000050080a7810 */ /* 0x001fca0007f1e0ff */
[----:B------:R-:W-:-:S07]  /*94830*/  IMAD.X R11, RZ, RZ, R9, P0 ;  /* 0x000000ffff0b7224 */ /* 0x000fce00000e0609 */
[----:B------:R-:W0:Y:S02]  /*94840*/  ATOMS.CAST.SPIN.64 P0, [R3+0x8], R8, R10 ;  /* 0x000008080300758d */ /* 0x000e24000180040a */
[----:B0-----:R-:W-:Y:S05]  /*94850*/  @!P0 BRA `(.L_x_2886) ;  /* 0xfffffffc00ec8947 */ /* 0x001fea000383ffff */
[----:B------:R-:W-:Y:S05]  /*94860*/  BSYNC B1 ;  /* 0x0000000000017941 */ /* 0x000fea0003800000 */
.L_x_2885:
[----:B------:R-:W-:Y:S02]  /*94870*/  IMAD.MOV.U32 R10, RZ, RZ, R8 ;  /* 0x000000ffff0a7224 */ /* 0x000fe400078e0008 */
[----:B------:R-:W-:Y:S01]  /*94880*/  IMAD.MOV.U32 R11, RZ, RZ, R9 ;  /* 0x000000ffff0b7224 */ /* 0x000fe200078e0009 */
[----:B------:R-:W-:Y:S06]  /*94890*/  BRA `(.L_x_2883) ;  /* 0x0000000000187947 */ /* 0x000fec0003800000 */
.L_x_2884:
[----:B------:R-:W-:Y:S02]  /*948a0*/  R2UR UR4, R36 ;  /* 0x00000000240472ca */ /* 0x000fe400000e0000 */
[----:B------:R-:W-:-:S13]  /*948b0*/  R2UR UR5, R37 ;  /* 0x00000000250572ca */ /* 0x000fda00000e0000 */
[----:B------:R-:W2:Y:S02]  /*948c0*/  LD.E.64 R10, desc[UR4][R30.64+0x8] ;  /* 0x000008041e0a7980 */ /* 0x000ea4000c101b00 */
[----:B--2---:R-:W-:-:S05]  /*948d0*/  IADD3 R8, P0, PT, R10, 0x50, RZ ;  /* 0x000000500a087810 */ /* 0x004fca0007f1e0ff */
[----:B------:R-:W-:-:S05]  /*948e0*/  IMAD.X R9, RZ, RZ, R11, P0 ;  /* 0x000000ffff097224 */ /* 0x000fca00000e060b */
[----:B------:R0:W-:Y:S03]  /*948f0*/  ST.E.64 desc[UR4][R30.64+0x8], R8 ;  /* 0x000008081e007985 */ /* 0x0001e6000c101b04 */
.L_x_2883:
[----:B------:R-:W-:Y:S05]  /*94900*/  BSYNC B0 ;  /* 0x0000000000007941 */ /* 0x000fea0003800000 */
.L_x_2882:
        /* <DEDUP_REMOVED lines=26> */
[----:B-1----:R-:W-:Y:S01]  /*94ab0*/  IMAD.MOV.U32 R3, RZ, RZ, -0xa ;  /* 0xfffffff6ff037424 */ /* 0x002fe200078e00ff */
        /* <DEDUP_REMOVED lines=16> */
.L_x_2915:
[----:B0123--:R-:W0:Y:S01]  /*94bc0*/  LDS.128 R8, [R16] ;  /* 0x0000000010087984 */ /* 0x00fe220000000c00 */
        /* <DEDUP_REMOVED lines=28> */
.L_x_2895:
[----:B------:R-:W0:Y:S02]  /*94d90*/  LDS.64 R12, [R9+0x8] ;  /* 0x00000800090c7984 */ /* 0x000e240000000a00 */
[----:B0-----:R-:W-:-:S05]  /*94da0*/  IADD3 R14, P0, PT, R12, 0x30, RZ ;  /* 0x000000300c0e7810 */ /* 0x001fca0007f1e0ff */
[----:B------:R-:W-:-:S07]  /*94db0*/  IMAD.X R15, RZ, RZ, R13, P0 ;  /* 0x000000ffff0f7224 */ /* 0x000fce00000e060d */
[----:B------:R-:W0:Y:S02]  /*94dc0*/  ATOMS.CAST.SPIN.64 P0, [R9+0x8], R12, R14 ;  /* 0x0000080c0900758d */ /* 0x000e24000180040e */
[----:B0-----:R-:W-:Y:S05]  /*94dd0*/  @!P0 BRA `(.L_x_2895) ;  /* 0xfffffffc00ec8947 */ /* 0x001fea000383ffff */
[----:B------:R-:W-:Y:S05]  /*94de0*/  BSYNC B5 ;  /* 0x0000000000057941 */ /* 0x000fea0003800000 */
.L_x_2894:
[----:B------:R-:W-:Y:S02]  /*94df0*/  IMAD.MOV.U32 R14, RZ, RZ, R12 ;  /* 0x000000ffff0e7224 */ /* 0x000fe400078e000c */
[----:B------:R-:W-:Y:S01]  /*94e00*/  IMAD.MOV.U32 R15, RZ, RZ, R13 ;  /* 0x000000ffff0f7224 */ /* 0x000fe200078e000d */
[----:B------:R-:W-:Y:S06]  /*94e10*/  BRA `(.L_x_2892) ;  /* 0x0000000000187947 */ /* 0x000fec0003800000 */
.L_x_2893:
[----:B------:R-:W-:Y:S02]  /*94e20*/  R2UR UR4, R36 ;  /* 0x00000000240472ca */ /* 0x000fe400000e0000 */
[----:B------:R-:W-:-:S13]  /*94e30*/  R2UR UR5, R37 ;  /* 0x00000000250572ca */ /* 0x000fda00000e0000 */
[----:B------:R-:W2:Y:S02]  /*94e40*/  LD.E.64 R14, desc[UR4][R30.64+0x8] ;  /* 0x000008041e0e7980 */ /* 0x000ea4000c101b00 */
[----:B--2---:R-:W-:-:S05]  /*94e50*/  IADD3 R12, P0, PT, R14, 0x30, RZ ;  /* 0x000000300e0c7810 */ /* 0x004fca0007f1e0ff */
[----:B------:R-:W-:-:S05]  /*94e60*/  IMAD.X R13, RZ, RZ, R15, P0 ;  /* 0x000000ffff0d7224 */ /* 0x000fca00000e060f */
[----:B------:R0:W-:Y:S03]  /*94e70*/  ST.E.64 desc[UR4][R30.64+0x8], R12 ;  /* 0x0000080c1e007985 */ /* 0x0001e6000c101b04 */
.L_x_2892:
[----:B------:R-:W-:Y:S05]  /*94e80*/  BSYNC B3 ;  /* 0x0000000000037941 */ /* 0x000fea0003800000 */
.L_x_2891:
        /* <DEDUP_REMOVED lines=54> */
.L_x_2897:
[----:B------:R-:W-:Y:S05]  /*951f0*/  BSYNC B3 ;  /* 0x0000000000037941 */ /* 0x000fea0003800000 */
.L_x_2896:
        /* <DEDUP_REMOVED lines=40> */
.L_x_2899:
[----:B------:R-:W-:Y:S05]  /*95480*/  BSYNC B3 ;  /* 0x0000000000037941 */ /* 0x000fea0003800000 */
.L_x_2898:
[----:B------:R-:W-:Y:S02]  /*95490*/  R2UR UR4, R36 ;  /* 0x00000000240472ca */ /* 0x000fe400000e0000 */
[----:B------:R-:W-:-:S13]  /*954a0*/  R2UR UR5, R37 ;  /* 0x00000000250572ca */ /* 0x000fda00000e0000 */
[----:B------:R2:W-:Y:S01]  /*954b0*/  ST.E desc[UR4][R28.64], R9 ;  /* 0x000000091c007985 */ /* 0x0005e2000c101904 */
[----:B------:R-:W-:Y:S05]  /*954c0*/  BRA `(.L_x_2900) ;  /* 0x0000000000147947 */ /* 0x000fea0003800000 */
.L_x_2890:
[----:B------:R-:W-:Y:S02]  /*954d0*/  R2UR UR4, R36 ;  /* 0x00000000240472ca */ /* 0x000fe400000e0000 */
[----:B------:R-:W-:Y:S02]  /*954e0*/  R2UR UR5, R37 ;  /* 0x00000000250572ca */ /* 0x000fe400000e0000 */
[----:B------:R-:W-:-:S05]  /*954f0*/  IADD3 R8, P0, PT, R8, R5, RZ ;  /* 0x0000000508087210 */ /* 0x000fca0007f1e0ff */
[----:B------:R-:W-:-:S06]  /*95500*/  IMAD.X R9, R9, 0x1, R33, P0 ;  /* 0x0000000109097824 */ /* 0x000fcc00000e0621 */
[----:B------:R0:W-:Y:S02]  /*95510*/  ST.E desc[UR4][R8.64+0x20], RZ ;  /* 0x000020ff08007985 */ /* 0x0001e4000c101904 */
.L_x_2900:
[----:B------:R-:W-:Y:S05]  /*95520*/  BSYNC B2 ;  /* 0x0000000000027941 */ /* 0x000fea0003800000 */
.L_x_2889:
[----:B------:R-:W-:-:S13]  /*95530*/  ISETP.NE.AND P0, PT, R32, 0xb, PT ;  /* 0x0000000b2000780c */ /* 0x000fda0003f05270 */
[----:B------:R-:W-:Y:S05]  /*95540*/  @!P0 BRA `(.L_x_2901) ;  /* 0x0000000800648947 */ /* 0x000fea0003800000 */
        /* <DEDUP_REMOVED lines=27> */
.L_x_2908:
[----:B------:R-:W0:Y:S02]  /*95700*/  LDS.64 R12, [R9+0x8] ;  /* 0x00000800090c7984 */ /* 0x000e240000000a00 */
[----:B0-----:R-:W-:-:S05]  /*95710*/  IADD3 R14, P0, PT, R12, 0x30, RZ ;  /* 0x000000300c0e7810 */ /* 0x001fca0007f1e0ff */
[----:B------:R-:W-:-:S07]  /*95720*/  IMAD.X R15, RZ, RZ, R13, P0 ;  /* 0x000000ffff0f7224 */ /* 0x000fce00000e060d */
[----:B------:R-:W0:Y:S02]  /*95730*/  ATOMS.CAST.SPIN.64 P0, [R9+0x8], R12, R14 ;  /* 0x0000080c0900758d */ /* 0x000e24000180040e */
[----:B0-----:R-:W-:Y:S05]  /*95740*/  @!P0 BRA `(.L_x_2908) ;  /* 0xfffffffc00ec8947 */ /* 0x001fea000383ffff */
[----:B------:R-:W-:Y:S05]  /*95750*/  BSYNC B5 ;  /* 0x0000000000057941 */ /* 0x000fea0003800000 */
.L_x_2907:
[----:B------:R-:W-:Y:S05]  /*95760*/  BRA `(.L_x_2905) ;  /* 0x0000000000187947 */ /* 0x000fea0003800000 */
.L_x_2906:
[----:B------:R-:W-:Y:S02]  /*95770*/  R2UR UR4, R36 ;  /* 0x00000000240472ca */ /* 0x000fe400000e0000 */
[----:B------:R-:W-:-:S13]  /*95780*/  R2UR UR5, R37 ;  /* 0x00000000250572ca */ /* 0x000fda00000e0000 */
[----:B------:R-:W2:Y:S02]  /*95790*/  LD.E.64 R12, desc[UR4][R30.64+0x8] ;  /* 0x000008041e0c7980 */ /* 0x000ea4000c101b00 */
[----:B--2---:R-:W-:-:S05]  /*957a0*/  IADD3 R8, P0, PT, R12, 0x30, RZ ;  /* 0x000000300c087810 */ /* 0x004fca0007f1e0ff */
[----:B------:R-:W-:-:S05]  /*957b0*/  IMAD.X R9, RZ, RZ, R13, P0 ;  /* 0x000000ffff097224 */ /* 0x000fca00000e060d */
[----:B------:R0:W-:Y:S03]  /*957c0*/  ST.E.64 desc[UR4][R30.64+0x8], R8 ;  /* 0x000008081e007985 */ /* 0x0001e6000c101b04 */
.L_x_2905:
[----:B------:R-:W-:Y:S05]  /*957d0*/  BSYNC B3 ;  /* 0x0000000000037941 */ /* 0x000fea0003800000 */
.L_x_2904:
        /* <DEDUP_REMOVED lines=51> */
.L_x_2910:
[----:B------:R-:W-:Y:S01]  /*95b10*/  R2UR UR4, R36 ;  /* 0x00000000240472ca */ /* 0x000fe200000e0000 */
[----:B------:R-:W-:Y:S01]  /*95b20*/  IMAD.MOV.U32 R9, RZ, RZ, 0x5272 ;  /* 0x00005272ff097424 */ /* 0x000fe200078e00ff */
[----:B------:R-:W-:Y:S01]  /*95b30*/  R2UR UR5, R37 ;  /* 0x00000000250572ca */ /* 0x000fe200000e0000 */
[----:B------:R-:W-:Y:S01]  /*95b40*/  IMAD.MOV.U32 R13, RZ, RZ, -0x1 ;  /* 0xffffffffff0d7424 */ /* 0x000fe200078e00ff */
[----:B------:R-:W-:-:S11]  /*95b50*/  PLOP3.LUT P0, PT, PT, PT, PT, 0x8, 0x80 ;  /* 0x000000000080781c */ /* 0x000fd60003f0e170 */
[----:B------:R0:W-:Y:S02]  /*95b60*/  ST.E desc[UR4][R28.64], R9 ;  /* 0x000000091c007985 */ /* 0x0001e4000c101904 */
.L_x_2911:
[----:B------:R-:W-:Y:S05]  /*95b70*/  BSYNC B3 ;  /* 0x0000000000037941 */ /* 0x000fea0003800000 */
.L_x_2909:
        /* <DEDUP_REMOVED lines=39> */
.L_x_2913:
[----:B------:R-:W-:Y:S05]  /*95df0*/  BSYNC B3 ;  /* 0x0000000000037941 */ /* 0x000fea0003800000 */
.L_x_2912:
[----:B------:R-:W-:Y:S02]  /*95e00*/  R2UR UR4, R36 ;  /* 0x00000000240472ca */ /* 0x000fe400000e0000 */
[----:B------:R-:W-:-:S13]  /*95e10*/  R2UR UR5, R37 ;  /* 0x00000000250572ca */ /* 0x000fda00000e0000 */
[----:B------:R2:W-:Y:S01]  /*95e20*/  ST.E desc[UR4][R28.64], R11 ;  /* 0x0000000b1c007985 */ /* 0x0005e2000c101904 */
[----:B------:R-:W-:Y:S05]  /*95e30*/  BRA `(.L_x_2914) ;  /* 0x0000000000147947 */ /* 0x000fea0003800000 */
.L_x_2903:
[----:B------:R-:W-:Y:S02]  /*95e40*/  R2UR UR4, R36 ;  /* 0x00000000240472ca */ /* 0x000fe400000e0000 */
[----:B------:R-:W-:Y:S02]  /*95e50*/  R2UR UR5, R37 ;  /* 0x00000000250572ca */ /* 0x000fe400000e0000 */
[----:B------:R-:W-:-:S05]  /*95e60*/  IADD3 R8, P0, PT, R8, R5, RZ ;  /* 0x0000000508087210 */ /* 0x000fca0007f1e0ff */
[----:B------:R-:W-:-:S06]  /*95e70*/  IMAD.X R9, R9, 0x1, R33, P0 ;  /* 0x0000000109097824 */ /* 0x000fcc00000e0621 */
[----:B------:R3:W-:Y:S02]  /*95e80*/  ST.E desc[UR4][R8.64+0x24], RZ ;  /* 0x000024ff08007985 */ /* 0x0007e4000c101904 */
.L_x_2914:
[----:B------:R-:W-:Y:S05]  /*95e90*/  BSYNC B2 ;  /* 0x0000000000027941 */ /* 0x000fea0003800000 */
.L_x_2902:
[----:B------:R-:W-:Y:S01]  /*95ea0*/  IADD3 R5, P0, PT, R5, 0x8, RZ ;  /* 0x0000000805057810 */ /* 0x000fe20007f1e0ff */
[----:B------:R-:W-:-:S04]  /*95eb0*/  VIADD R3, R3, 0x2 ;  /* 0x0000000203037836 */ /* 0x000fc80000000000 */
[----:B------:R-:W-:Y:S01]  /*95ec0*/  IMAD.X R33, RZ, RZ, R33, P0 ;  /* 0x000000ffff217224 */ /* 0x000fe200000e0621 */
[----:B------:R-:W-:Y:S07]  /*95ed0*/  BRA `(.L_x_2915) ;  /* 0xffffffec00387947 */ /* 0x000fee000383ffff */
.L_x_2901:
[----:B------:R-:W-:Y:S05]  /*95ee0*/  BSYNC B0 ;  /* 0x0000000000007941 */ /* 0x000fea0003800000 */
.L_x_2888:
[----:B------:R-:W-:Y:S05]  /*95ef0*/  BSYNC B1 ;  /* 0x0000000000017941 */ /* 0x000fea0003800000 */
.L_x_2887:
[----:B------:R-:W3:Y:S01]  /*95f00*/  LDCU.64 UR4, c[0x4][0xc0] ;  /* 0x01001800ff0477ac */ /* 0x000ee20008000a00 */
[----:B------:R-:W-:Y:S01]  /*95f10*/  IMAD.WIDE R6, R0, 0x10, RZ ;  /* 0x0000001000067825 */ /* 0x000fe200078e02ff */
[----:B------:R-:W-:Y:S03]  /*95f20*/  BSSY B0, `(.L_x_2916) ;  /* 0x000014e000007945 */ /* 0x000fe60003800000 */
[----:B------:R-:W-:Y:S02]  /*95f30*/  IMAD.MOV.U32 R39, RZ, RZ, -0xa ;  /* 0xfffffff6ff277424 */ /* 0x000fe400078e00ff */
[----:B-1----:R-:W-:Y:S02]  /*95f40*/  IMAD.MOV.U32 R3, RZ, RZ, R6 ;  /* 0x000000ffff037224 */ /* 0x002fe400078e0006 */
[----:B------:R-:W-:Y:S01]  /*95f50*/  IMAD.MOV.U32 R5, RZ, RZ, R7 ;  /* 0x000000ffff057224 */ /* 0x000fe200078e0007 */
[----:B---3--:R-:W-:-:S04]  /*95f60*/  UIADD3 UR4, UP0, UPT, UR4, 0x1, URZ ;  /* 0x0000000104047890 */ /* 0x008fc8000ff1e0ff */
[----:B------:R-:W-:Y:S02]  /*95f70*/  UIADD3.X UR5, UPT, UPT, URZ, UR5, URZ, UP0, !UPT ;  /* 0x00000005ff057290 */ /* 0x000fe400087fe4ff */
[----:B------:R-:W-:-:S04]  /*95f80*/  IMAD.U32 R32, RZ, RZ, UR4 ;  /* 0x00000004ff207e24 */ /* 0x000fc8000f8e00ff */
[----:B------:R-:W-:-:S07]  /*95f90*/  IMAD.U32 R33, RZ, RZ, UR5 ;  /* 0x00000005ff217e24 */ /* 0x000fce000f8e00ff */
.L_x_2944:
[----:B------:R-:W-:Y:S01]  /*95fa0*/  ISETP.NE.AND P0, PT, R0, -0x1, PT ;  /* 0xffffffff0000780c */ /* 0x000fe20003f05270 */
[----:B------:R-:W-:Y:S05]  /*95fb0*/  YIELD ;  /* 0x0000000000007946 */ /* 0x000fea0003800000 */
[----:B------:R-:W-:Y:S01]  /*95fc0*/  BSSY B1, `(.L_x_2917) ;  /* 0x000009c000017945 */ /* 0x000fe20003800000 */
[----:B------:R-:W-:-:S06]  /*95fd0*/  VIADD R16, R39, 0xb ;  /* 0x0000000b27107836 */ /* 0x000fcc0000000000 */
[----:B------:R-:W-:Y:S01]  /*95fe0*/  @!P0 R2UR UR4, R36 ;  /* 0x00000000240482ca */ /* 0x000fe200000e0000 */
[----:B012---:R-:W-:Y:S01]  /*95ff0*/  @!P0 IMAD.MOV.U32 R9, RZ, RZ, 0x5368 ;  /* 0x00005368ff098424 */ /* 0x007fe200078e00ff */
[----:B------:R-:W-:-:S13]  /*96000*/  @!P0 R2UR UR5, R37 ;  /* 0x00000000250582ca */ /* 0x000fda00000e0000 */
[----:B------:R0:W-:Y:S01]  /*96010*/  @!P0 ST.E desc[UR4][R28.64], R9 ;  /* 0x000000091c008985 */ /* 0x0001e2000c101904 */
[----:B---3--:R-:W-:Y:S05]  /*96020*/  @!P0 BRA `(.L_x_2918) ;  /* 0x0000000800548947 */ /* 0x008fea0003800000 */
[----:B0-----:R-:W0:Y:S01]  /*96030*/  S2R R9, SR_CgaCtaId ;  /* 0x0000000000097919 */ /* 0x001e220000008800 */
[----:B------:R-:W-:Y:S02]  /*96040*/  MOV R34, 0x400 ;  /* 0x0000040000227802 */ /* 0x000fe40000000f00 */
[----:B------:R-:W-:Y:S02]  /*96050*/  R2UR UR4, R36 ;  /* 0x00000000240472ca */ /* 0x000fe400000e0000 */
[----:B------:R-:W-:Y:S02]  /*96060*/  R2UR UR5, R37 ;  /* 0x00000000250572ca */ /* 0x000fe400000e0000 */
[----:B0-----:R-:W-:-:S05]  /*96070*/  LEA R34, R9, R34, 0x18 ;  /* 0x0000002209227211 */ /* 0x001fca00078ec0ff */
[----:B------:R-:W0:Y:S02]  /*96080*/  LDS.128 R8, [R34] ;  /* 0x0000000022087984 */ /* 0x000e240000000c00 */
        /* <DEDUP_REMOVED lines=20> */
.L_x_2924:
[----:B------:R-:W0:Y:S02]  /*961d0*/  LDS.64 R12, [R9+0x8] ;  /* 0x00000800090c7984 */ /* 0x000e240000000a00 */
[----:B0-----:R-:W-:-:S05]  /*961e0*/  IADD3 R14, P0, PT, R12, 0x30, RZ ;  /* 0x000000300c0e7810 */ /* 0x001fca0007f1e0ff */
[----:B------:R-:W-:-:S07]  /*961f0*/  IMAD.X R15, RZ, RZ, R13, P0 ;  /* 0x000000ffff0f7224 */ /* 0x000fce00000e060d */
[----:B------:R-:W0:Y:S02]  /*96200*/  ATOMS.CAST.SPIN.64 P0, [R9+0x8], R12, R14 ;  /* 0x0000080c0900758d */ /* 0x000e24000180040e */
[----:B0-----:R-:W-:Y:S05]  /*96210*/  @!P0 BRA `(.L_x_2924) ;  /* 0xfffffffc00ec8947 */ /* 0x001fea000383ffff */
[----:B------:R-:W-:Y:S05]  /*96220*/  BSYNC B3 ;  /* 0x0000000000037941 */ /* 0x000fea0003800000 */
.L_x_2923:
[----:B------:R-:W-:Y:S05]  /*96230*/  BRA `(.L_x_2921) ;  /* 0x0000000000187947 */ /* 0x000fea0003800000 */
.L_x_2922:
[----:B------:R-:W-:Y:S02]  /*96240*/  R2UR UR4, R36 ;  /* 0x00000000240472ca */ /* 0x000fe400000e0000 */
[----:B------:R-:W-:-:S13]  /*96250*/  R2UR UR5, R37 ;  /* 0x00000000250572ca */ /* 0x000fda00000e0000 */
[----:B------:R-:W2:Y:S02]  /*96260*/  LD.E.64 R12, desc[UR4][R30.64+0x8] ;  /* 0x000008041e0c7980 */ /* 0x000ea4000c101b00 */
[----:B--2---:R-:W-:-:S05]  /*96270*/  IADD3 R8, P0, PT, R12, 0x30, RZ ;  /* 0x000000300c087810 */ /* 0x004fca0007f1e0ff */
[----:B------:R-:W-:-:S05]  /*96280*/  IMAD.X R9, RZ, RZ, R13, P0 ;  /* 0x000000ffff097224 */ /* 0x000fca00000e060d */
[----:B------:R0:W-:Y:S03]  /*96290*/  ST.E.64 desc[UR4][R30.64+0x8], R8 ;  /* 0x000008081e007985 */ /* 0x0001e6000c101b04 */
.L_x_2921:
[----:B------:R-:W-:Y:S05]  /*962a0*/  BSYNC B2 ;  /* 0x0000000000027941 */ /* 0x000fea0003800000 */
.L_x_2920:
        /* <DEDUP_REMOVED lines=54> */
.L_x_2926:
[----:B------:R-:W-:Y:S05]  /*96610*/  BSYNC B2 ;  /* 0x0000000000027941 */ /* 0x000fea0003800000 */
.L_x_2925:
        /* <DEDUP_REMOVED lines=40> */
.L_x_2928:
[----:B------:R-:W-:Y:S05]  /*968a0*/  BSYNC B2 ;  /* 0x0000000000027941 */ /* 0x000fea0003800000 */
.L_x_2927:
[----:B------:R-:W-:Y:S02]  /*968b0*/  R2UR UR4, R36 ;  /* 0x00000000240472ca */ /* 0x000fe400000e0000 */
[----:B------:R-:W-:-:S13]  /*968c0*/  R2UR UR5, R37 ;  /* 0x00000000250572ca */ /* 0x000fda00000e0000 */
[----:B------:R2:W-:Y:S01]  /*968d0*/  ST.E desc[UR4][R28.64], R11 ;  /* 0x0000000b1c007985 */ /* 0x0005e2000c101904 */
[----:B------:R-:W-:Y:S05]  /*968e0*/  BRA `(.L_x_2918) ;  /* 0x0000000000247947 */ /* 0x000fea0003800000 */
.L_x_2919:
        /* <DEDUP_REMOVED lines=9> */
.L_x_2918:
[----:B------:R-:W-:Y:S05]  /*96980*/  BSYNC B1 ;  /* 0x0000000000017941 */ /* 0x000fea0003800000 */
.L_x_2917:
[----:B------:R-:W-:-:S13]  /*96990*/  ISETP.NE.AND P0, PT, R16, 0xb, PT ;  /* 0x0000000b1000780c */ /* 0x000fda0003f05270 */
[----:B------:R-:W-:Y:S05]  /*969a0*/  @!P0 BRA `(.L_x_2929) ;  /* 0x0000000800948947 */ /* 0x000fea0003800000 */
[----:B------:R-:W-:Y:S01]  /*969b0*/  ISETP.NE.AND P0, PT, R0, -0x1, PT ;  /* 0xffffffff0000780c */ /* 0x000fe20003f05270 */
[----:B------:R-:W-:-:S12]  /*969c0*/  BSSY B1, `(.L_x_2930) ;  /* 0x000009d000017945 */ /* 0x000fd80003800000 */
[----:B------:R-:W-:Y:S05]  /*969d0*/  @!P0 BRA `(.L_x_2931) ;  /* 0x00000008005c8947 */ /* 0x000fea0003800000 */
[----:B01----:R-:W0:Y:S01]  /*969e0*/  S2R R9, SR_CgaCtaId ;  /* 0x0000000000097919 */ /* 0x003e220000008800 */
        /* <DEDUP_REMOVED lines=24> */
.L_x_2937:
[----:B------:R-:W0:Y:S02]  /*96b70*/  LDS.64 R12, [R9+0x8] ;  /* 0x00000800090c7984 */ /* 0x000e240000000a00 */
[----:B0-----:R-:W-:-:S05]  /*96b80*/  IADD3 R14, P0, PT, R12, 0x30, RZ ;  /* 0x000000300c0e7810 */ /* 0x001fca0007f1e0ff */
[----:B------:R-:W-:-:S07]  /*96b90*/  IMAD.X R15, RZ, RZ, R13, P0 ;  /* 0x000000ffff0f7224 */ /* 0x000fce00000e060d */
[----:B------:R-:W0:Y:S02]  /*96ba0*/  ATOMS.CAST.SPIN.64 P0, [R9+0x8], R12, R14 ;  /* 0x0000080c0900758d */ /* 0x000e24000180040e */
[----:B0-----:R-:W-:Y:S05]  /*96bb0*/  @!P0 BRA `(.L_x_2937) ;  /* 0xfffffffc00ec8947 */ /* 0x001fea000383ffff */
[----:B------:R-:W-:Y:S05]  /*96bc0*/  BSYNC B3 ;  /* 0x0000000000037941 */ /* 0x000fea0003800000 */
.L_x_2936:
[----:B------:R-:W-:Y:S05]  /*96bd0*/  BRA `(.L_x_2934) ;  /* 0x0000000000187947 */ /* 0x000fea0003800000 */
.L_x_2935:
[----:B------:R-:W-:Y:S02]  /*96be0*/  R2UR UR4, R36 ;  /* 0x00000000240472ca */ /* 0x000fe400000e0000 */
[----:B------:R-:W-:-:S13]  /*96bf0*/  R2UR UR5, R37 ;  /* 0x00000000250572ca */ /* 0x000fda00000e0000 */
[----:B------:R-:W2:Y:S02]  /*96c00*/  LD.E.64 R12, desc[UR4][R30.64+0x8] ;  /* 0x000008041e0c7980 */ /* 0x000ea4000c101b00 */
[----:B--2---:R-:W-:-:S05]  /*96c10*/  IADD3 R8, P0, PT, R12, 0x30, RZ ;  /* 0x000000300c087810 */ /* 0x004fca0007f1e0ff */
[----:B------:R-:W-:-:S05]  /*96c20*/  IMAD.X R9, RZ, RZ, R13, P0 ;  /* 0x000000ffff097224 */ /* 0x000fca00000e060d */
[----:B------:R0:W-:Y:S03]  /*96c30*/  ST.E.64 desc[UR4][R30.64+0x8], R8 ;  /* 0x000008081e007985 */ /* 0x0001e6000c101b04 */
.L_x_2934:
[----:B------:R-:W-:Y:S05]  /*96c40*/  BSYNC B2 ;  /* 0x0000000000027941 */ /* 0x000fea0003800000 */
.L_x_2933:
        /* <DEDUP_REMOVED lines=51> */
.L_x_2939:
[----:B------:R-:W-:Y:S01]  /*96f80*/  R2UR UR4, R36 ;  /* 0x00000000240472ca */ /* 0x000fe200000e0000 */
[----:B------:R-:W-:Y:S01]  /*96f90*/  IMAD.MOV.U32 R9, RZ, RZ, 0x5272 ;  /* 0x00005272ff097424 */ /* 0x000fe200078e00ff */
[----:B------:R-:W-:Y:S01]  /*96fa0*/  R2UR UR5, R37 ;  /* 0x00000000250572ca */ /* 0x000fe200000e0000 */
[----:B------:R-:W-:Y:S01]  /*96fb0*/  IMAD.MOV.U32 R13, RZ, RZ, -0x1 ;  /* 0xffffffffff0d7424 */ /* 0x000fe200078e00ff */
[----:B------:R-:W-:-:S11]  /*96fc0*/  PLOP3.LUT P0, PT, PT, PT, PT, 0x8, 0x80 ;  /* 0x000000000080781c */ /* 0x000fd60003f0e170 */
[----:B------:R0:W-:Y:S02]  /*96fd0*/  ST.E desc[UR4][R28.64], R9 ;  /* 0x000000091c007985 */ /* 0x0001e4000c101904 */
.L_x_2940:
[----:B------:R-:W-:Y:S05]  /*96fe0*/  BSYNC B2 ;  /* 0x0000000000027941 */ /* 0x000fea0003800000 */
.L_x_2938:
        /* <DEDUP_REMOVED lines=39> */
.L_x_2942:
[----:B------:R-:W-:Y:S05]  /*97260*/  BSYNC B2 ;  /* 0x0000000000027941 */ /* 0x000fea0003800000 */
.L_x_2941:
[----:B------:R-:W-:Y:S02]  /*97270*/  R2UR UR4, R36 ;  /* 0x00000000240472ca */ /* 0x000fe400000e0000 */
[----:B------:R-:W-:-:S13]  /*97280*/  R2UR UR5, R37 ;  /* 0x00000000250572ca */ /* 0x000fda00000e0000 */
[----:B------:R3:W-:Y:S01]  /*97290*/  ST.E desc[UR4][R28.64], R11 ;  /* 0x0000000b1c007985 */ /* 0x0007e2000c101904 */
[----:B------:R-:W-:Y:S05]  /*972a0*/  BRA `(.L_x_2943) ;  /* 0x0000000000387947 */ /* 0x000fea0003800000 */
.L_x_2932:
        /* <DEDUP_REMOVED lines=10> */
.L_x_2931:
[----:B------:R-:W-:Y:S01]  /*97350*/  R2UR UR4, R36 ;  /* 0x00000000240472ca */ /* 0x000fe200000e0000 */
[----:B01----:R-:W-:Y:S01]  /*97360*/  IMAD.MOV.U32 R9, RZ, RZ, 0x5368 ;  /* 0x00005368ff097424 */ /* 0x003fe200078e00ff */
[----:B------:R-:W-:-:S13]  /*97370*/  R2UR UR5, R37 ;  /* 0x00000000250572ca */ /* 0x000fda00000e0000 */
[----:B------:R0:W-:Y:S02]  /*97380*/  ST.E desc[UR4][R28.64], R9 ;  /* 0x000000091c007985 */ /* 0x0001e4000c101904 */
.L_x_2943:
[----:B------:R-:W-:Y:S05]  /*97390*/  BSYNC B1 ;  /* 0x0000000000017941 */ /* 0x000fea0003800000 */
.L_x_2930:
[----:B------:R-:W-:Y:S01]  /*973a0*/  IADD3 R3, P0, PT, R3, 0x8, RZ ;  /* 0x0000000803037810 */ /* 0x000fe20007f1e0ff */
[----:B------:R-:W-:Y:S01]  /*973b0*/  VIADD R39, R39, 0x2 ;  /* 0x0000000227277836 */ /* 0x000fe20000000000 */
[----:B------:R-:W-:-:S03]  /*973c0*/  IADD3 R32, P1, PT, R32, 0x2, RZ ;  /* 0x0000000220207810 */ /* 0x000fc60007f3e0ff */
[----:B------:R-:W-:Y:S02]  /*973d0*/  IMAD.X R5, RZ, RZ, R5, P0 ;  /* 0x000000ffff057224 */ /* 0x000fe400000e0605 */
[----:B------:R-:W-:Y:S01]  /*973e0*/  IMAD.X R33, RZ, RZ, R33, P1 ;  /* 0x000000ffff217224 */ /* 0x000fe200008e0621 */
[----:B------:R-:W-:Y:S07]  /*973f0*/  BRA `(.L_x_2944) ;  /* 0xffffffe800e87947 */ /* 0x000fee000383ffff */
.L_x_2929:
[----:B------:R-:W-:Y:S05]  /*97400*/  BSYNC B0 ;  /* 0x0000000000007941 */ /* 0x000fea0003800000 */
.L_x_2916:
[----:B------:R-:W3:Y:S01]  /*97410*/  S2UR UR5, SR_CgaCtaId ;  /* 0x00000000000579c3 */ /* 0x000ee20000008800 */
[----:B------:R-:W-:Y:S01]  /*97420*/  UMOV UR4, 0x400 ;  /* 0x0000040000047882 */ /* 0x000fe20000000000 */
[----:B------:R-:W-:Y:S01]  /*97430*/  R2UR UR6, R36 ;  /* 0x00000000240672ca */ /* 0x000fe200000e0000 */
[----:B-1----:R-:W-:Y:S01]  /*97440*/  IMAD.MOV.U32 R8, RZ, RZ, 0x30 ;  /* 0x00000030ff087424 */ /* 0x002fe200078e00ff */
[----:B------:R-:W-:Y:S01]  /*97450*/  R2UR UR7, R37 ;  /* 0x00000000250772ca */ /* 0x000fe200000e0000 */
[----:B0-----:R-:W-:Y:S01]  /*97460*/  IMAD.MOV.U32 R9, RZ, RZ, 0x0 ;  /* 0x00000000ff097424 */ /* 0x001fe200078e00ff */
[----:B---3--:R-:W-:-:S06]  /*97470*/  ULEA UR4, UR5, UR4, 0x18 ;  /* 0x0000000405047291 */ /* 0x008fcc000f8ec0ff */
[----:B------:R-:W-:-:S05]  /*97480*/  IMAD.U32 R16, RZ, RZ, UR4 ;  /* 0x00000004ff107e24 */ /* 0x000fca000f8e00ff */
[----:B------:R0:W1:Y:S04]  /*97490*/  LDS.64 R12, [R16+0x8] ;  /* 0x00000800100c7984 */ /* 0x0000680000000a00 */
[----:B------:R3:W4:Y:S01]  /*974a0*/  ATOM.E.ADD.64.STRONG.GPU P0, R8, desc[UR6][R30.64+0x8], R8 ;  /* 0x800008081e08798a */ /* 0x000722000810f506 */
[----:B------:R-:W-:Y:S01]  /*974b0*/  BSSY B0, `(.L_x_2945) ;  /* 0x0000018000007945 */ /* 0x000fe20003800000 */
        /* <DEDUP_REMOVED lines=8> */
.L_x_2949:
[----:B------:R-:W0:Y:S02]  /*97540*/  LDS.64 R8, [R3+0x8] ;  /* 0x0000080003087984 */ /* 0x000e240000000a00 */
[----:B0-----:R-:W-:-:S05]  /*97550*/  IADD3 R10, P0, PT, R8, 0x30, RZ ;  /* 0x00000030080a7810 */ /* 0x001fca0007f1e0ff */
[----:B------:R-:W-:-:S07]  /*97560*/  IMAD.X R11, RZ, RZ, R9, P0 ;  /* 0x000000ffff0b7224 */ /* 0x000fce00000e0609 */
[----:B------:R-:W0:Y:S02]  /*97570*/  ATOMS.CAST.SPIN.64 P0, [R3+0x8], R8, R10 ;  /* 0x000008080300758d */ /* 0x000e24000180040a */
[----:B0-----:R-:W-:Y:S05]  /*97580*/  @!P0 BRA `(.L_x_2949) ;  /* 0xfffffffc00ec8947 */ /* 0x001fea000383ffff */
[----:B------:R-:W-:Y:S05]  /*97590*/  BSYNC B1 ;  /* 0x0000000000017941 */ /* 0x000fea0003800000 */
.L_x_2948:
[----:B------:R-:W-:Y:S02]  /*975a0*/  IMAD.MOV.U32 R10, RZ, RZ, R8 ;  /* 0x000000ffff0a7224 */ /* 0x000fe400078e0008 */
[----:B------:R-:W-:Y:S01]  /*975b0*/  IMAD.MOV.U32 R11, RZ, RZ, R9 ;  /* 0x000000ffff0b7224 */ /* 0x000fe200078e0009 */
[----:B------:R-:W-:Y:S06]  /*975c0*/  BRA `(.L_x_2946) ;  /* 0x0000000000187947 */ /* 0x000fec0003800000 */
.L_x_2947:
[----:B------:R-:W-:Y:S02]  /*975d0*/  R2UR UR4, R36 ;  /* 0x00000000240472ca */ /* 0x000fe400000e0000 */
[----:B------:R-:W-:-:S13]  /*975e0*/  R2UR UR5, R37 ;  /* 0x00000000250572ca */ /* 0x000fda00000e0000 */
[----:B------:R-:W2:Y:S02]  /*975f0*/  LD.E.64 R10, desc[UR4][R30.64+0x8] ;  /* 0x000008041e0a7980 */ /* 0x000ea4000c101b00 */
[----:B--2---:R-:W-:-:S05]  /*97600*/  IADD3 R8, P0, PT, R10, 0x30, RZ ;  /* 0x000000300a087810 */ /* 0x004fca0007f1e0ff */
[----:B------:R-:W-:-:S05]  /*97610*/  IMAD.X R9, RZ, RZ, R11, P0 ;  /* 0x000000ffff097224 */ /* 0x000fca00000e060b */
[----:B------:R0:W-:Y:S03]  /*97620*/  ST.E.64 desc[UR4][R30.64+0x8], R8 ;  /* 0x000008081e007985 */ /* 0x0001e6000c101b04 */
.L_x_2946:
[----:B------:R-:W-:Y:S05]  /*97630*/  BSYNC B0 ;  /* 0x0000000000007941 */ /* 0x000fea0003800000 */
.L_x_2945:
[C---:B------:R-:W-:Y:S02]  /*97640*/  IADD3 R3, P1, PT, R10.reuse, 0x38, RZ ;  /* 0x000000380a037810 */ /* 0x040fe40007f3e0ff */
        /* <DEDUP_REMOVED lines=9> */
[----:B------:R-:W-:-:S12]  /*976e0*/  @!P0 IMAD.MOV.U32 R5, RZ, RZ, -0x1 ;  /* 0xffffffffff058424 */ /* 0x000fd800078e00ff */
        /* <DEDUP_REMOVED lines=27> */
[----:B0-----:R-:W-:-:S05]  /*978a0*/  IADD3 R8, P0, PT, R6, R8, RZ ;  /* 0x0000000806087210 */ /* 0x001fca0007f1e0ff */
[----:B------:R-:W-:-:S05]  /*978b0*/  IMAD.X R9, R7, 0x1, R9, P0 ;  /* 0x0000000107097824 */ /* 0x000fca00000e0609 */
        /* <DEDUP_REMOVED lines=26> */
.L_x_2955:
[----:B------:R-:W0:Y:S02]  /*97a60*/  LDS.64 R12, [R9+0x8] ;  /* 0x00000800090c7984 */ /* 0x000e240000000a00 */
[----:B0-----:R-:W-:-:S05]  /*97a70*/  IADD3 R14, P0, PT, R32, R12, RZ ;  /* 0x0000000c200e7210 */ /* 0x001fca0007f1e0ff */
[----:B------:R-:W-:-:S07]  /*97a80*/  IMAD.X R15, R33, 0x1, R13, P0 ;  /* 0x00000001210f7824 */ /* 0x000fce00000e060d */
[----:B------:R-:W0:Y:S02]  /*97a90*/  ATOMS.CAST.SPIN.64 P0, [R9+0x8], R12, R14 ;  /* 0x0000080c0900758d */ /* 0x000e24000180040e */
[----:B0-----:R-:W-:Y:S05]  /*97aa0*/  @!P0 BRA `(.L_x_2955) ;  /* 0xfffffffc00ec8947 */ /* 0x001fea000383ffff */
[----:B------:R-:W-:Y:S05]  /*97ab0*/  BSYNC B1 ;  /* 0x0000000000017941 */ /* 0x000fea0003800000 */
.L_x_2954:
[----:B------:R-:W-:Y:S05]  /*97ac0*/  BRA `(.L_x_2952) ;  /* 0x0000000000187947 */ /* 0x000fea0003800000 */
.L_x_2953:
[----:B------:R-:W-:Y:S02]  /*97ad0*/  R2UR UR4, R36 ;  /* 0x00000000240472ca */ /* 0x000fe400000e0000 */
[----:B------:R-:W-:-:S13]  /*97ae0*/  R2UR UR5, R37 ;  /* 0x00000000250572ca */ /* 0x000fda00000e0000 */
[----:B------:R-:W2:Y:S02]  /*97af0*/  LD.E.64 R12, desc[UR4][R30.64+0x8] ;  /* 0x000008041e0c7980 */ /* 0x000ea4000c101b00 */
[----:B--2---:R-:W-:-:S05]  /*97b00*/  IADD3 R8, P0, PT, R32, R12, RZ ;  /* 0x0000000c20087210 */ /* 0x004fca0007f1e0ff */
[----:B------:R-:W-:-:S05]  /*97b10*/  IMAD.X R9, R33, 0x1, R13, P0 ;  /* 0x0000000121097824 */ /* 0x000fca00000e060d */
[----:B------:R0:W-:Y:S03]  /*97b20*/  ST.E.64 desc[UR4][R30.64+0x8], R8 ;  /* 0x000008081e007985 */ /* 0x0001e6000c101b04 */
.L_x_2952:
[----:B------:R-:W-:Y:S05]  /*97b30*/  BSYNC B0 ;  /* 0x0000000000007941 */ /* 0x000fea0003800000 */
.L_x_2951:
        /* <DEDUP_REMOVED lines=47> */
.L_x_2987:
        /* <DEDUP_REMOVED lines=29> */
.L_x_2968:
[----:B------:R-:W0:Y:S02]  /*98000*/  LDS.64 R12, [R9+0x8] ;  /* 0x00000800090c7984 */ /* 0x000e240000000a00 */
[----:B0-----:R-:W-:-:S05]  /*98010*/  IADD3 R14, P0, PT, R12, 0x30, RZ ;  /* 0x000000300c0e7810 */ /* 0x001fca0007f1e0ff */
[----:B------:R-:W-:-:S07]  /*98020*/  IMAD.X R15, RZ, RZ, R13, P0 ;  /* 0x000000ffff0f7224 */ /* 0x000fce00000e060d */
[----:B------:R-:W0:Y:S02]  /*98030*/  ATOMS.CAST.SPIN.64 P0, [R9+0x8], R12, R14 ;  /* 0x0000080c0900758d */ /* 0x000e24000180040e */
[----:B0-----:R-:W-:Y:S05]  /*98040*/  @!P0 BRA `(.L_x_2968) ;  /* 0xfffffffc00ec8947 */ /* 0x001fea000383ffff */
[----:B------:R-:W-:Y:S05]  /*98050*/  BSYNC B11 ;  /* 0x00000000000b7941 */ /* 0x000fea0003800000 */
.L_x_2967:
[----:B------:R-:W-:Y:S02]  /*98060*/  IMAD.MOV.U32 R14, RZ, RZ, R12 ;  /* 0x000000ffff0e7224 */ /* 0x000fe400078e000c */
[----:B------:R-:W-:Y:S01]  /*98070*/  IMAD.MOV.U32 R15, RZ, RZ, R13 ;  /* 0x000000ffff0f7224 */ /* 0x000fe200078e000d */
[----:B------:R-:W-:Y:S06]  /*98080*/  BRA `(.L_x_2965) ;  /* 0x0000000000187947 */ /* 0x000fec0003800000 */
.L_x_2966:
[----:B------:R-:W-:Y:S02]  /*98090*/  R2UR UR4, R36 ;  /* 0x00000000240472ca */ /* 0x000fe400000e0000 */
[----:B------:R-:W-:-:S13]  /*980a0*/  R2UR UR5, R37 ;  /* 0x00000000250572ca */ /* 0x000fda00000e0000 */
[----:B------:R-:W2:Y:S02]  /*980b0*/  LD.E.64 R14, desc[UR4][R30.64+0x8] ;  /* 0x000008041e0e7980 */ /* 0x000ea4000c101b00 */
[----:B--2---:R-:W-:-:S05]  /*980c0*/  IADD3 R12, P0, PT, R14, 0x30, RZ ;  /* 0x000000300e0c7810 */ /* 0x004fca0007f1e0ff */
[----:B------:R-:W-:-:S05]  /*980d0*/  IMAD.X R13, RZ, RZ, R15, P0 ;  /* 0x000000ffff0d7224 */ /* 0x000fca00000e060f */
[----:B------:R0:W-:Y:S03]  /*980e0*/  ST.E.64 desc[UR4][R30.64+0x8], R12 ;  /* 0x0000080c1e007985 */ /* 0x0001e6000c101b04 */
.L_x_2965:
[----:B------:R-:W-:Y:S05]  /*980f0*/  BSYNC B10 ;  /* 0x00000000000a7941 */ /* 0x000fea0003800000 */
.L_x_2964:
        /* <DEDUP_REMOVED lines=54> */
.L_x_2970:
[----:B------:R-:W-:Y:S05]  /*98460*/  BSYNC B10 ;  /* 0x00000000000a7941 */ /* 0x000fea0003800000 */
.L_x_2969:
        /* <DEDUP_REMOVED lines=40> */
.L_x_2972:
[----:B------:R-:W-:Y:S05]  /*986f0*/  BSYNC B10 ;  /* 0x00000000000a7941 */ /* 0x000fea0003800000 */
.L_x_2971:
[----:B------:R-:W-:Y:S02]  /*98700*/  R2UR UR4, R36 ;  /* 0x00000000240472ca */ /* 0x000fe400000e0000 */
[----:B------:R-:W-:-:S13]  /*98710*/  R2UR UR5, R37 ;  /* 0x00000000250572ca */ /* 0x000fda00000e0000 */
[----:B------:R2:W-:Y:S01]  /*98720*/  ST.E desc[UR4][R28.64], R9 ;  /* 0x000000091c007985 */ /* 0x0005e2000c101904 */
[----:B------:R-:W-:Y:S05]  /*98730*/  BRA `(.L_x_2973) ;  /* 0x0000000000147947 */ /* 0x000fea0003800000 */
.L_x_2963:
[----:B------:R-:W-:Y:S02]  /*98740*/  R2UR UR4, R36 ;  /* 0x00000000240472ca */ /* 0x000fe400000e0000 */
[----:B------:R-:W-:Y:S02]  /*98750*/  R2UR UR5, R37 ;  /* 0x00000000250572ca */ /* 0x000fe400000e0000 */
[----:B------:R-:W-:-:S05]  /*98760*/  IADD3 R8, P0, PT, R8, R34, RZ ;  /* 0x0000002208087210 */ /* 0x000fca0007f1e0ff */
[----:B------:R-:W-:-:S06]  /*98770*/  IMAD.X R9, RZ, RZ, R9, P0 ;  /* 0x000000ffff097224 */ /* 0x000fcc00000e0609 */
[----:B------:R3:W-:Y:S02]  /*98780*/  ST.E desc[UR4][R8.64+0x20], RZ ;  /* 0x000020ff08007985 */ /* 0x0007e4000c101904 */
.L_x_2973:
[----:B------:R-:W-:Y:S05]  /*98790*/  BSYNC B5 ;  /* 0x0000000000057941 */ /* 0x000fea0003800000 */
.L_x_2962:
        /* <DEDUP_REMOVED lines=28> */
.L_x_2980:
[----:B------:R-:W0:Y:S02]  /*98960*/  LDS.64 R12, [R39+0x8] ;  /* 0x00000800270c7984 */ /* 0x000e240000000a00 */
[----:B0-----:R-:W-:-:S05]  /*98970*/  IADD3 R14, P0, PT, R12, 0x30, RZ ;  /* 0x000000300c0e7810 */ /* 0x001fca0007f1e0ff */
[----:B------:R-:W-:-:S07]  /*98980*/  IMAD.X R15, RZ, RZ, R13, P0 ;  /* 0x000000ffff0f7224 */ /* 0x000fce00000e060d */
[----:B------:R-:W0:Y:S02]  /*98990*/  ATOMS.CAST.SPIN.64 P0, [R39+0x8], R12, R14 ;  /* 0x0000080c2700758d */ /* 0x000e24000180040e */
[----:B0-----:R-:W-:Y:S05]  /*989a0*/  @!P0 BRA `(.L_x_2980) ;  /* 0xfffffffc00ec8947 */ /* 0x001fea000383ffff */
[----:B------:R-:W-:Y:S05]  /*989b0*/  BSYNC B11 ;  /* 0x00000000000b7941 */ /* 0x000fea0003800000 */
.L_x_2979:
[----:B------:R-:W-:Y:S02]  /*989c0*/  IMAD.MOV.U32 R14, RZ, RZ, R12 ;  /* 0x000000ffff0e7224 */ /* 0x000fe400078e000c */
[----:B------:R-:W-:Y:S01]  /*989d0*/  IMAD.MOV.U32 R15, RZ, RZ, R13 ;  /* 0x000000ffff0f7224 */ /* 0x000fe200078e000d */
[----:B------:R-:W-:Y:S06]  /*989e0*/  BRA `(.L_x_2977) ;  /* 0x0000000000187947 */ /* 0x000fec0003800000 */
.L_x_2978:
[----:B------:R-:W-:Y:S02]  /*989f0*/  R2UR UR4, R36 ;  /* 0x00000000240472ca */ /* 0x000fe400000e0000 */
[----:B------:R-:W-:-:S13]  /*98a00*/  R2UR UR5, R37 ;  /* 0x00000000250572ca */ /* 0x000fda00000e0000 */
[----:B------:R-:W2:Y:S02]  /*98a10*/  LD.E.64 R14, desc[UR4][R30.64+0x8] ;  /* 0x000008041e0e7980 */ /* 0x000ea4000c101b00 */
[----:B--2---:R-:W-:-:S05]  /*98a20*/  IADD3 R12, P0, PT, R14, 0x30, RZ ;  /* 0x000000300e0c7810 */ /* 0x004fca0007f1e0ff */
[----:B------:R-:W-:-:S05]  /*98a30*/  IMAD.X R13, RZ, RZ, R15, P0 ;  /* 0x000000ffff0d7224 */ /* 0x000fca00000e060f */
[----:B------:R0:W-:Y:S03]  /*98a40*/  ST.E.64 desc[UR4][R30.64+0x8], R12 ;  /* 0x0000080c1e007985 */ /* 0x0001e6000c101b04 */
.L_x_2977:
[----:B------:R-:W-:Y:S05]  /*98a50*/  BSYNC B10 ;  /* 0x00000000000a7941 */ /* 0x000fea0003800000 */
.L_x_2976:
        /* <DEDUP_REMOVED lines=51> */
.L_x_2982:
[----:B------:R-:W-:Y:S01]  /*98d90*/  R2UR UR4, R36 ;  /* 0x00000000240472ca */ /* 0x000fe200000e0000 */
[----:B------:R-:W-:Y:S01]  /*98da0*/  IMAD.MOV.U32 R11, RZ, RZ, 0x5272 ;  /* 0x00005272ff0b7424 */ /* 0x000fe200078e00ff */
[----:B------:R-:W-:Y:S01]  /*98db0*/  R2UR UR5, R37 ;  /* 0x00000000250572ca */ /* 0x000fe200000e0000 */
[----:B------:R-:W-:Y:S01]  /*98dc0*/  IMAD.MOV.U32 R15, RZ, RZ, -0x1 ;  /* 0xffffffffff0f7424 */ /* 0x000fe200078e00ff */
[----:B------:R-:W-:-:S11]  /*98dd0*/  PLOP3.LUT P0, PT, PT, PT, PT, 0x8, 0x80 ;  /* 0x000000000080781c */ /* 0x000fd60003f0e170 */
[----:B------:R0:W-:Y:S02]  /*98de0*/  ST.E desc[UR4][R28.64], R11 ;  /* 0x0000000b1c007985 */ /* 0x0001e4000c101904 */
.L_x_2983:
[----:B------:R-:W-:Y:S05]  /*98df0*/  BSYNC B10 ;  /* 0x00000000000a7941 */ /* 0x000fea0003800000 */
.L_x_2981:
        /* <DEDUP_REMOVED lines=39> */
.L_x_2985:
[----:B------:R-:W-:Y:S05]  /*99070*/  BSYNC B10 ;  /* 0x00000000000a7941 */ /* 0x000fea0003800000 */
.L_x_2984:
[----:B------:R-:W-:Y:S02]  /*99080*/  R2UR UR4, R36 ;  /* 0x00000000240472ca */ /* 0x000fe400000e0000 */
[----:B------:R-:W-:-:S13]  /*99090*/  R2UR UR5, R37 ;  /* 0x00000000250572ca */ /* 0x000fda00000e0000 */
[----:B------:R2:W-:Y:S01]  /*990a0*/  ST.E desc[UR4][R28.64], R13 ;  /* 0x0000000d1c007985 */ /* 0x0005e2000c101904 */
[----:B------:R-:W-:Y:S05]  /*990b0*/  BRA `(.L_x_2986) ;  /* 0x0000000000187947 */ /* 0x000fea0003800000 */
.L_x_2975:
[----:B------:R-:W-:Y:S01]  /*990c0*/  VIADD R9, R34, 0x4 ;  /* 0x0000000422097836 */ /* 0x000fe20000000000 */
[----:B------:R-:W-:Y:S02]  /*990d0*/  R2UR UR4, R36 ;  /* 0x00000000240472ca */ /* 0x000fe400000e0000 */
[----:B------:R-:W-:Y:S02]  /*990e0*/  R2UR UR5, R37 ;  /* 0x00000000250572ca */ /* 0x000fe400000e0000 */
[----:B------:R-:W-:-:S05]  /*990f0*/  IADD3 R8, P0, PT, R12, R9, RZ ;  /* 0x000000090c087210 */ /* 0x000fca0007f1e0ff */
[----:B------:R-:W-:-:S06]  /*99100*/  IMAD.X R9, RZ, RZ, R13, P0 ;  /* 0x000000ffff097224 */ /* 0x000fcc00000e060d */
[----:B------:R0:W-:Y:S02]  /*99110*/  ST.E desc[UR4][R8.64+0x20], RZ ;  /* 0x000020ff08007985 */ /* 0x0001e4000c101904 */
.L_x_2986:
[----:B------:R-:W-:Y:S05]  /*99120*/  BSYNC B5 ;  /* 0x0000000000057941 */ /* 0x000fea0003800000 */
.L_x_2974:
[----:B------:R-:W-:Y:S02]  /*99130*/  VIADD R35, R35, 0x2 ;  /* 0x0000000223237836 */ /* 0x000fe40000000000 */
[----:B------:R-:W-:Y:S01]  /*99140*/  VIADD R34, R34, 0x8 ;  /* 0x0000000822227836 */ /* 0x000fe20000000000 */
[----:B------:R-:W-:Y:S06]  /*99150*/  @P2 BRA `(.L_x_2987) ;  /* 0xffffffec00342947 */ /* 0x000fec000383ffff */
[----:B------:R-:W-:Y:S05]  /*99160*/  BSYNC B0 ;  /* 0x0000000000007941 */ /* 0x000fea0003800000 */
.L_x_2961:
[----:B------:R-:W-:Y:S05]  /*99170*/  BSYNC B1 ;  /* 0x0000000000017941 */ /* 0x000fea0003800000 */
.L_x_2960:
        /* <DEDUP_REMOVED lines=25> */
.L_x_2994:
[----:B------:R-:W0:Y:S02]  /*99310*/  LDS.64 R12, [R35+0x8] ;  /* 0x00000800230c7984 */ /* 0x000e240000000a00 */
[----:B0-----:R-:W-:-:S05]  /*99320*/  IADD3 R14, P0, PT, R12, 0x30, RZ ;  /* 0x000000300c0e7810 */ /* 0x001fca0007f1e0ff */
[----:B------:R-:W-:-:S07]  /*99330*/  IMAD.X R15, RZ, RZ, R13, P0 ;  /* 0x000000ffff0f7224 */ /* 0x000fce00000e060d */
[----:B------:R-:W0:Y:S02]  /*99340*/  ATOMS.CAST.SPIN.64 P0, [R35+0x8], R12, R14 ;  /* 0x0000080c2300758d */ /* 0x000e24000180040e */
[----:B0-----:R-:W-:Y:S05]  /*99350*/  @!P0 BRA `(.L_x_2994) ;  /* 0xfffffffc00ec8947 */ /* 0x001fea000383ffff */
[----:B------:R-:W-:Y:S05]  /*99360*/  BSYNC B5 ;  /* 0x0000000000057941 */ /* 0x000fea0003800000 */
.L_x_2993:
[----:B------:R-:W-:Y:S02]  /*99370*/  IMAD.MOV.U32 R14, RZ, RZ, R12 ;  /* 0x000000ffff0e7224 */ /* 0x000fe400078e000c */
[----:B------:R-:W-:Y:S01]  /*99380*/  IMAD.MOV.U32 R15, RZ, RZ, R13 ;  /* 0x000000ffff0f7224 */ /* 0x000fe200078e000d */
[----:B------:R-:W-:Y:S06]  /*99390*/  BRA `(.L_x_2991) ;  /* 0x0000000000187947 */ /* 0x000fec0003800000 */
.L_x_2992:
[----:B------:R-:W-:Y:S02]  /*993a0*/  R2UR UR4, R36 ;  /* 0x00000000240472ca */ /* 0x000fe400000e0000 */
[----:B------:R-:W-:-:S13]  /*993b0*/  R2UR UR5, R37 ;  /* 0x00000000250572ca */ /* 0x000fda00000e0000 */
[----:B------:R-:W2:Y:S02]  /*993c0*/  LD.E.64 R14, desc[UR4][R30.64+0x8] ;  /* 0x000008041e0e7980 */ /* 0x000ea4000c101b00 */
[----:B--2---:R-:W-:-:S05]  /*993d0*/  IADD3 R12, P0, PT, R14, 0x30, RZ ;  /* 0x000000300e0c7810 */ /* 0x004fca0007f1e0ff */
[----:B------:R-:W-:-:S05]  /*993e0*/  IMAD.X R13, RZ, RZ, R15, P0 ;  /* 0x000000ffff0d7224 */ /* 0x000fca00000e060f */
[----:B------:R0:W-:Y:S03]  /*993f0*/  ST.E.64 desc[UR4][R30.64+0x8], R12 ;  /* 0x0000080c1e007985 */ /* 0x0001e6000c101b04 */
.L_x_2991:
[----:B------:R-:W-:Y:S05]  /*99400*/  BSYNC B1 ;  /* 0x0000000000017941 */ /* 0x000fea0003800000 */
.L_x_2990:
        /* <DEDUP_REMOVED lines=51> */
.L_x_2996:
[----:B------:R-:W-:Y:S01]  /*99740*/  R2UR UR4, R36 ;  /* 0x00000000240472ca */ /* 0x000fe200000e0000 */
[----:B------:R-:W-:Y:S01]  /*99750*/  IMAD.MOV.U32 R11, RZ, RZ, 0x5272 ;  /* 0x00005272ff0b7424 */ /* 0x000fe200078e00ff */
[----:B------:R-:W-:Y:S01]  /*99760*/  R2UR UR5, R37 ;  /* 0x00000000250572ca */ /* 0x000fe200000e0000 */
[----:B------:R-:W-:Y:S01]  /*99770*/  IMAD.MOV.U32 R15, RZ, RZ, -0x1 ;  /* 0xffffffffff0f7424 */ /* 0x000fe200078e00ff */
[----:B------:R-:W-:-:S11]  /*99780*/  PLOP3.LUT P0, PT, PT, PT, PT, 0x8, 0x80 ;  /* 0x000000000080781c */ /* 0x000fd60003f0e170 */
[----:B------:R0:W-:Y:S02]  /*99790*/  ST.E desc[UR4][R28.64], R11 ;  /* 0x0000000b1c007985 */ /* 0x0001e4000c101904 */
.L_x_2997:
[----:B------:R-:W-:Y:S05]  /*997a0*/  BSYNC B1 ;  /* 0x0000000000017941 */ /* 0x000fea0003800000 */
.L_x_2995:
        /* <DEDUP_REMOVED lines=39> */
.L_x_2999:
[----:B------:R-:W-:Y:S05]  /*99a20*/  BSYNC B1 ;  /* 0x0000000000017941 */ /* 0x000fea0003800000 */
.L_x_2998:
[----:B------:R-:W-:Y:S02]  /*99a30*/  R2UR UR4, R36 ;  /* 0x00000000240472ca */ /* 0x000fe400000e0000 */
[----:B------:R-:W-:-:S13]  /*99a40*/  R2UR UR5, R37 ;  /* 0x00000000250572ca */ /* 0x000fda00000e0000 */
[----:B------:R3:W-:Y:S01]  /*99a50*/  ST.E desc[UR4][R28.64], R13 ;  /* 0x0000000d1c007985 */ /* 0x0007e2000c101904 */
[----:B------:R-:W-:Y:S05]  /*99a60*/  BRA `(.L_x_2988) ;  /* 0x0000000000147947 */ /* 0x000fea0003800000 */
.L_x_2989:
[----:B------:R-:W-:Y:S02]  /*99a70*/  R2UR UR4, R36 ;  /* 0x00000000240472ca */ /* 0x000fe400000e0000 */
[----:B------:R-:W-:Y:S02]  /*99a80*/  R2UR UR5, R37 ;  /* 0x00000000250572ca */ /* 0x000fe400000e0000 */
[----:B------:R-:W-:-:S05]  /*99a90*/  LEA R8, P0, R32, R12, 0x2 ;  /* 0x0000000c20087211 */ /* 0x000fca00078010ff */
[----:B------:R-:W-:-:S06]  /*99aa0*/  IMAD.X R9, RZ, RZ, R13, P0 ;  /* 0x000000ffff097224 */ /* 0x000fcc00000e060d */
[----:B------:R4:W-:Y:S02]  /*99ab0*/  ST.E desc[UR4][R8.64+0x20], RZ ;  /* 0x000020ff08007985 */ /* 0x0009e4000c101904 */
.L_x_2988:
[----:B------:R-:W-:Y:S05]  /*99ac0*/  BSYNC B0 ;  /* 0x0000000000007941 */ /* 0x000fea0003800000 */
.L_x_2958:
[----:B------:R-:W-:-:S13]  /*99ad0*/  ISETP.GE.AND P0, PT, R3, 0x1, PT ;  /* 0x000000010300780c */ /* 0x000fda0003f06270 */
[----:B------:R-:W-:Y:S05]  /*99ae0*/  @!P0 BREAK B2 ;  /* 0x0000000000028942 */ /* 0x000fea0003800000 */
[----:B------:R-:W-:Y:S05]  /*99af0*/  @!P0 BRA `(.L_x_2959) ;  /* 0x0000001400088947 */ /* 0x000fea0003800000 */
[----:B------:R-:W-:Y:S05]  /*99b00*/  BSYNC B2 ;  /* 0x0000000000027941 */ /* 0x000fea0003800000 */
.L_x_2957:
[----:B------:R-:W-:Y:S02]  /*99b10*/  IMAD.MOV R16, RZ, RZ, -R3 ;  /* 0x000000ffff107224 */ /* 0x000fe400078e0a03 */
[----:B------:R-:W-:Y:S02]  /*99b20*/  IMAD.MOV.U32 R32, RZ, RZ, RZ ;  /* 0x000000ffff207224 */ /* 0x000fe400078e00ff */
[----:B------:R-:W-:-:S07]  /*99b30*/  IMAD.MOV.U32 R34, RZ, RZ, RZ ;  /* 0x000000ffff227224 */ /* 0x000fce00078e00ff */
.L_x_3024:
        /* <DEDUP_REMOVED lines=36> */
.L_x_3007:
[----:B------:R-:W0:Y:S02]  /*99d80*/  LDS.64 R12, [R39+0x8] ;  /* 0x00000800270c7984 */ /* 0x000e240000000a00 */
[----:B0-----:R-:W-:-:S05]  /*99d90*/  IADD3 R14, P0, PT, R12, 0x30, RZ ;  /* 0x000000300c0e7810 */ /* 0x001fca0007f1e0ff */
[----:B------:R-:W-:-:S07]  /*99da0*/  IMAD.X R15, RZ, RZ, R13, P0 ;  /* 0x000000ffff0f7224 */ /* 0x000fce00000e060d */
[----:B------:R-:W0:Y:S02]  /*99db0*/  ATOMS.CAST.SPIN.64 P0, [R39+0x8], R12, R14 ;  /* 0x0000080c2700758d */ /* 0x000e24000180040e */
[----:B0-----:R-:W-:Y:S05]  /*99dc0*/  @!P0 BRA `(.L_x_3007) ;  /* 0xfffffffc00ec8947 */ /* 0x001fea000383ffff */
[----:B------:R-:W-:Y:S05]  /*99dd0*/  BSYNC B2 ;  /* 0x0000000000027941 */ /* 0x000fea0003800000 */
.L_x_3006:
[----:B------:R-:W-:Y:S02]  /*99de0*/  IMAD.MOV.U32 R14, RZ, RZ, R12 ;  /* 0x000000ffff0e7224 */ /* 0x000fe400078e000c */
[----:B------:R-:W-:Y:S01]  /*99df0*/  IMAD.MOV.U32 R15, RZ, RZ, R13 ;  /* 0x000000ffff0f7224 */ /* 0x000fe200078e000d */
[----:B------:R-:W-:Y:S06]  /*99e00*/  BRA `(.L_x_3004) ;  /* 0x0000000000187947 */ /* 0x000fec0003800000 */
.L_x_3005:
[----:B------:R-:W-:Y:S02]  /*99e10*/  R2UR UR4, R36 ;  /* 0x00000000240472ca */ /* 0x000fe400000e0000 */
[----:B------:R-:W-:-:S13]  /*99e20*/  R2UR UR5, R37 ;  /* 0x00000000250572ca */ /* 0x000fda00000e0000 */
[----:B------:R-:W2:Y:S02]  /*99e30*/  LD.E.64 R14, desc[UR4][R30.64+0x8] ;  /* 0x000008041e0e7980 */ /* 0x000ea4000c101b00 */
[----:B--2---:R-:W-:-:S05]  /*99e40*/  IADD3 R12, P0, PT, R14, 0x30, RZ ;  /* 0x000000300e0c7810 */ /* 0x004fca0007f1e0ff */
[----:B------:R-:W-:-:S05]  /*99e50*/  IMAD.X R13, RZ, RZ, R15, P0 ;  /* 0x000000ffff0d7224 */ /* 0x000fca00000e060f */
[----:B------:R0:W-:Y:S03]  /*99e60*/  ST.E.64 desc[UR4][R30.64+0x8], R12 ;  /* 0x0000080c1e007985 */ /* 0x0001e6000c101b04 */
.L_x_3004:
[----:B------:R-:W-:Y:S05]  /*99e70*/  BSYNC B1 ;  /* 0x0000000000017941 */ /* 0x000fea0003800000 */
.L_x_3003:
        /* <DEDUP_REMOVED lines=54> */
.L_x_3009:
[----:B------:R-:W-:Y:S05]  /*9a1e0*/  BSYNC B1 ;  /* 0x0000000000017941 */ /* 0x000fea0003800000 */
.L_x_3008:
        /* <DEDUP_REMOVED lines=40> */
.L_x_3011:
[----:B------:R-:W-:Y:S05]  /*9a470*/  BSYNC B1 ;  /* 0x0000000000017941 */ /* 0x000fea0003800000 */
.L_x_3010:
[----:B------:R-:W-:Y:S02]  /*9a480*/  R2UR UR4, R36 ;  /* 0x00000000240472ca */ /* 0x000fe400000e0000 */
[----:B------:R-:W-:Y:S02]  /*9a490*/  R2UR UR5, R37 ;  /* 0x00000000250572ca */ /* 0x000fe400000e0000 */
[----:B------:R-:W-:-:S11]  /*9a4a0*/  PRMT R15, RZ, 0x7610, R15 ;  /* 0x00007610ff0f7816 */ /* 0x000fd6000000000f */
[----:B------:R4:W-:Y:S01]  /*9a4b0*/  ST.E desc[UR4][R28.64], R13 ;  /* 0x0000000d1c007985 */ /* 0x0009e2000c101904 */
[----:B------:R-:W-:Y:S05]  /*9a4c0*/  BRA `(.L_x_3001) ;  /* 0x0000000000147947 */ /* 0x000fea0003800000 */
.L_x_3002:
[----:B------:R-:W-:Y:S02]  /*9a4d0*/  R2UR UR4, R36 ;  /* 0x00000000240472ca */ /* 0x000fe400000e0000 */
[----:B------:R-:W-:Y:S02]  /*9a4e0*/  R2UR UR5, R37 ;  /* 0x00000000250572ca */ /* 0x000fe400000e0000 */
[----:B------:R-:W-:-:S05]  /*9a4f0*/  IADD3 R8, P0, PT, R32, R12, RZ ;  /* 0x0000000c20087210 */ /* 0x000fca0007f1e0ff */
[----:B------:R-:W-:-:S06]  /*9a500*/  IMAD.X R9, RZ, RZ, R13, P0 ;  /* 0x000000ffff097224 */ /* 0x000fcc00000e060d */
[----:B------:R0:W5:Y:S02]  /*9a510*/  LD.E.U8 R15, desc[UR4][R8.64+0x20] ;  /* 0x00002004080f7980 */ /* 0x000164000c101100 */
.L_x_3001:
[----:B------:R-:W-:Y:S05]  /*9a520*/  BSYNC B0 ;  /* 0x0000000000007941 */ /* 0x000fea0003800000 */
.L_x_3000:
        /* <DEDUP_REMOVED lines=31> */
.L_x_3019:
[----:B------:R-:W0:Y:S02]  /*9a720*/  LDS.64 R12, [R39+0x8] ;  /* 0x00000800270c7984 */ /* 0x000e240000000a00 */
[----:B0-----:R-:W-:-:S05]  /*9a730*/  IADD3 R14, P0, PT, R12, 0x30, RZ ;  /* 0x000000300c0e7810 */ /* 0x001fca0007f1e0ff */
[----:B------:R-:W-:-:S07]  /*9a740*/  IMAD.X R15, RZ, RZ, R13, P0 ;  /* 0x000000ffff0f7224 */ /* 0x000fce00000e060d */
[----:B------:R-:W0:Y:S02]  /*9a750*/  ATOMS.CAST.SPIN.64 P0, [R39+0x8], R12, R14 ;  /* 0x0000080c2700758d */ /* 0x000e24000180040e */
[----:B0-----:R-:W-:Y:S05]  /*9a760*/  @!P0 BRA `(.L_x_3019) ;  /* 0xfffffffc00ec8947 */ /* 0x001fea000383ffff */
[----:B------:R-:W-:Y:S05]  /*9a770*/  BSYNC B2 ;  /* 0x0000000000027941 */ /* 0x000fea0003800000 */
.L_x_3018:
[----:B------:R-:W-:Y:S02]  /*9a780*/  IMAD.MOV.U32 R14, RZ, RZ, R12 ;  /* 0x000000ffff0e7224 */ /* 0x000fe400078e000c */
[----:B------:R-:W-:Y:S01]  /*9a790*/  IMAD.MOV.U32 R15, RZ, RZ, R13 ;  /* 0x000000ffff0f7224 */ /* 0x000fe200078e000d */
[----:B------:R-:W-:Y:S06]  /*9a7a0*/  BRA `(.L_x_3016) ;  /* 0x0000000000187947 */ /* 0x000fec0003800000 */
.L_x_3017:
[----:B------:R-:W-:Y:S02]  /*9a7b0*/  R2UR UR4, R36 ;  /* 0x00000000240472ca */ /* 0x000fe400000e0000 */
[----:B------:R-:W-:-:S13]  /*9a7c0*/  R2UR UR5, R37 ;  /* 0x00000000250572ca */ /* 0x000fda00000e0000 */
[----:B------:R-:W2:Y:S02]  /*9a7d0*/  LD.E.64 R14, desc[UR4][R30.64+0x8] ;  /* 0x000008041e0e7980 */ /* 0x000ea4000c101b00 */
[----:B--2---:R-:W-:-:S05]  /*9a7e0*/  IADD3 R12, P0, PT, R14, 0x30, RZ ;  /* 0x000000300e0c7810 */ /* 0x004fca0007f1e0ff */
[----:B------:R-:W-:-:S05]  /*9a7f0*/  IMAD.X R13, RZ, RZ, R15, P0 ;  /* 0x000000ffff0d7224 */ /* 0x000fca00000e060f */
[----:B------:R0:W-:Y:S03]  /*9a800*/  ST.E.64 desc[UR4][R30.64+0x8], R12 ;  /* 0x0000080c1e007985 */ /* 0x0001e6000c101b04 */
.L_x_3016:
[----:B------:R-:W-:Y:S05]  /*9a810*/  BSYNC B1 ;  /* 0x0000000000017941 */ /* 0x000fea0003800000 */
.L_x_3015:
        /* <DEDUP_REMOVED lines=54> */
.L_x_3021:
[----:B------:R-:W-:Y:S05]  /*9ab80*/  BSYNC B1 ;  /* 0x0000000000017941 */ /* 0x000fea0003800000 */
.L_x_3020:
        /* <DEDUP_REMOVED lines=40> */
.L_x_3023:
[----:B------:R-:W-:Y:S05]  /*9ae10*/  BSYNC B1 ;  /* 0x0000000000017941 */ /* 0x000fea0003800000 */
.L_x_3022:
[----:B------:R-:W-:Y:S02]  /*9ae20*/  R2UR UR4, R36 ;  /* 0x00000000240472ca */ /* 0x000fe400000e0000 */
[----:B------:R-:W-:-:S13]  /*9ae30*/  R2UR UR5, R37 ;  /* 0x00000000250572ca */ /* 0x000fda00000e0000 */
[----:B------:R2:W-:Y:S01]  /*9ae40*/  ST.E desc[UR4][R28.64], R13 ;  /* 0x0000000d1c007985 */ /* 0x0005e2000c101904 */
[----:B------:R-:W-:Y:S05]  /*9ae50*/  BRA `(.L_x_3013) ;  /* 0x0000000000207947 */ /* 0x000fea0003800000 */
.L_x_3014:
        /* <DEDUP_REMOVED lines=8> */
.L_x_3013:
[----:B------:R-:W-:Y:S05]  /*9aee0*/  BSYNC B0 ;  /* 0x0000000000007941 */ /* 0x000fea0003800000 */
.L_x_3012:
[----:B------:R-:W-:Y:S02]  /*9aef0*/  VIADD R34, R34, 0x1 ;  /* 0x0000000122227836 */ /* 0x000fe40000000000 */
[----:B------:R-:W-:Y:S01]  /*9af00*/  VIADD R32, R32, 0x4 ;  /* 0x0000000420207836 */ /* 0x000fe20000000000 */
[----:B------:R-:W-:Y:S06]  /*9af10*/  @P2 BRA `(.L_x_3024) ;  /* 0xffffffec00082947 */ /* 0x000fec000383ffff */
.L_x_2959:
[----:B------:R-:W-:Y:S05]  /*9af20*/  BSYNC B3 ;  /* 0x0000000000037941 */ /* 0x000fea0003800000 */
.L_x_2956:
[----:B------:R-:W0:Y:S01]  /*9af30*/  S2UR UR5, SR_CgaCtaId ;  /* 0x00000000000579c3 */ /* 0x000e220000008800 */
[----:B------:R-:W-:Y:S01]  /*9af40*/  UMOV UR4, 0x400 ;  /* 0x0000040000047882 */ /* 0x000fe20000000000 */
[----:B------:R-:W-:Y:S02]  /*9af50*/  R2UR UR6, R36 ;  /* 0x00000000240672ca */ /* 0x000fe400000e0000 */
[C---:B------:R-:W-:Y:S01]  /*9af60*/  R2UR UR7, R37.reuse ;  /* 0x00000000250772ca */ /* 0x040fe200000e0000 */
[----:B0-----:R-:W-:Y:S01]  /*9af70*/  ULEA UR4, UR5, UR4, 0x18 ;  /* 0x0000000405047291 */ /* 0x001fe2000f8ec0ff */
[----:B------:R-:W-:-:S08]  /*9af80*/  R2UR UR5, R37 ;  /* 0x00000000250572ca */ /* 0x000fd000000e0000 */
[----:B------:R-:W0:Y:S02]  /*9af90*/  LDS.64 R6, [UR4] ;  /* 0x00000004ff067984 */ /* 0x000e240008000a00 */
[----:B0-----:R-:W-:-:S05]  /*9afa0*/  IMAD.WIDE R6, R5, 0x10, R6 ;  /* 0x0000001005067825 */ /* 0x001fca00078e0206 */
[----:B------:R-:W-:Y:S04]  /*9afb0*/  ST.E desc[UR6][R6.64+0x20], R33 ;  /* 0x0000202106007985 */ /* 0x000fe8000c101906 */
[----:B----4-:R-:W0:Y:S02]  /*9afc0*/  LDS.64 R8, [UR4] ;  /* 0x00000004ff087984 */ /* 0x010e240008000a00 */
[----:B0-----:R-:W-:-:S05]  /*9afd0*/  IMAD.WIDE R8, R5, 0x10, R8 ;  /* 0x0000001005087825 */ /* 0x001fca00078e0208 */
[----:B------:R-:W-:Y:S04]  /*9afe0*/  ST.E desc[UR6][R8.64+0x28], R3 ;  /* 0x0000280308007985 */ /* 0x000fe8000c101906 */
[----:B-1----:R-:W0:Y:S01]  /*9aff0*/  LDS.64 R10, [UR4] ;  /* 0x00000004ff0a7984 */ /* 0x002e220008000a00 */
[----:B------:R-:W-:Y:S01]  /*9b000*/  R2UR UR4, R36 ;  /* 0x00000000240472ca */ /* 0x000fe200000e0000 */
[----:B0-----:R-:W-:-:S12]  /*9b010*/  IMAD.WIDE R10, R5, 0x10, R10 ;  /* 0x00000010050a7825 */ /* 0x001fd800078e020a */
[----:B------:R0:W-:Y:S01]  /*9b020*/  ST.E desc[UR4][R10.64+0x30], RZ ;  /* 0x000030ff0a007985 */ /* 0x0001e2000c101904 */
[----:B------:R-:W-:Y:S05]  /*9b030*/  BRA `(.L_x_2950) ;  /* 0x00000088000c7947 */ /* 0x000fea0003800000 */
.L_x_2881:
[----:B-1----:R-:W0:Y:S01]  /*9b040*/  LDS.64 R10, [R16] ;  /* 0x00000000100a7984 */ /* 0x002e220000000a00 */
[----:B------:R-:W-:Y:S02]  /*9b050*/  R2UR UR4, R36 ;  /* 0x00000000240472ca */ /* 0x000fe400000e0000 */
[----:B------:R-:W-:-:S13]  /*9b060*/  R2UR UR5, R37 ;  /* 0x00000000250572ca */ /* 0x000fda00000e0000 */
[----:B0-----:R-:W2:Y:S01]  /*9b070*/  LD.E R7, desc[UR4][R10.64+0x8] ;  /* 0x000008040a077980 */ /* 0x001ea2000c101900 */
[----:B------:R-:W-:Y:S01]  /*9b080*/  BSSY B0, `(.L_x_3025) ;  /* 0x000009a000007945 */ /* 0x000fe20003800000 */
[----:B------:R-:W-:Y:S01]  /*9b090*/  IMAD.MOV.U32 R13, RZ, RZ, RZ ;  /* 0x000000ffff0d7224 */ /* 0x000fe200078e00ff */
[----:B------:R-:W-:Y:S01]  /*9b0a0*/  IADD3 R5, PT, PT, -R0, 0x1, RZ ;  /* 0x0000000100057810 */ /* 0x000fe20007ffe1ff */
[----:B------:R-:W-:Y:S01]  /*9b0b0*/  IMAD.MOV.U32 R6, RZ, RZ, RZ ;  /* 0x000000ffff067224 */ /* 0x000fe200078e00ff */
[----:B--2---:R-:W-:-:S13]  /*9b0c0*/  ISETP.NE.AND P1, PT, R7, -0x1, PT ;  /* 0xffffffff0700780c */ /* 0x004fda0003f25270 */
[----:B------:R-:W-:Y:S01]  /*9b0d0*/  @!P1 R2UR UR4, R36 ;  /* 0x00000000240492ca */ /* 0x000fe200000e0000 */
[----:B------:R-:W-:Y:S01]  /*9b0e0*/  @!P1 IMAD.MOV.U32 R15, RZ, RZ, 0x5368 ;  /* 0x00005368ff0f9424 */ /* 0x000fe200078e00ff */
[----:B------:R-:W-:Y:S01]  /*9b0f0*/  @!P1 R2UR UR5, R37 ;  /* 0x00000000250592ca */ /* 0x000fe200000e0000 */
[----:B------:R-:W-:Y:S01]  /*9b100*/  @!P1 IMAD.MOV.U32 R13, RZ, RZ, 0x5368 ;  /* 0x00005368ff0d9424 */ /* 0x000fe200078e00ff */
[----:B------:R-:W-:Y:S01]  /*9b110*/  @!P1 PLOP3.LUT P0, PT, PT, PT, PT, 0x8, 0x80 ;  /* 0x000000000080981c */ /* 0x000fe20003f0e170 */
[----:B------:R-:W-:-:S10]  /*9b120*/  @!P1 IMAD.MOV.U32 R12, RZ, RZ, RZ ;  /* 0x000000ffff0c9224 */ /* 0x000fd400078e00ff */
[----:B------:R0:W-:Y:S01]  /*9b130*/  @!P1 ST.E desc[UR4][R28.64], R15 ;  /* 0x0000000f1c009985 */ /* 0x0001e2000c101904 */
[----:B------:R-:W-:Y:S05]  /*9b140*/  @!P1 BRA `(.L_x_3026) ;  /* 0x0000000800349947 */ /* 0x000fea0003800000 */
[----:B------:R-:W-:Y:S01]  /*9b150*/  R2UR UR4, R36 ;  /* 0x00000000240472ca */ /* 0x000fe200000e0000 */
[----:B------:R-:W-:Y:S01]  /*9b160*/  IMAD.WIDE R10, R7, 0x10, R10 ;  /* 0x00000010070a7825 */ /* 0x000fe200078e020a */
[----:B------:R-:W-:-:S13]  /*9b170*/  R2UR UR5, R37 ;  /* 0x00000000250572ca */ /* 0x000fda00000e0000 */
[----:B------:R-:W2:Y:S02]  /*9b180*/  LD.E R0, desc[UR4][R10.64+0xc] ;  /* 0x00000c040a007980 */ /* 0x000ea4000c101900 */
[----:B--2---:R-:W-:-:S13]  /*9b190*/  ISETP.GT.AND P0, PT, R0, RZ, PT ;  /* 0x000000ff0000720c */ /* 0x004fda0003f04270 */
[----:B------:R-:W-:Y:S05]  /*9b1a0*/  @P0 BRA `(.L_x_3027) ;  /* 0x00000008000c0947 */ /* 0x000fea0003800000 */
[----:B------:R-:W-:Y:S01]  /*9b1b0*/  R2UR UR4, R36 ;  /* 0x00000000240472ca */ /* 0x000fe200000e0000 */
[----:B------:R1:W2:Y:S01]  /*9b1c0*/  LDS.64 R12, [R16+0x8] ;  /* 0x00000800100c7984 */ /* 0x0002a20000000a00 */
[----:B------:R-:W-:-:S13]  /*9b1d0*/  R2UR UR5, R37 ;  /* 0x00000000250572ca */ /* 0x000fda00000e0000 */
[----:B------:R3:W4:Y:S01]  /*9b1e0*/  ATOM.E.ADD.64.STRONG.GPU P0, R8, desc[UR4][R30.64+0x8], R8 ;  /* 0x800008081e08798a */ /* 0x000722000810f504 */
[----:B------:R-:W-:Y:S01]  /*9b1f0*/  BSSY B1, `(.L_x_3028) ;  /* 0x0000018000017945 */ /* 0x000fe20003800000 */
[----:B----4-:R-:W-:Y:S02]  /*9b200*/  IMAD.MOV.U32 R10, RZ, RZ, R8 ;  /* 0x000000ffff0a7224 */ /* 0x010fe400078e0008 */
[----:B------:R-:W-:Y:S01]  /*9b210*/  IMAD.MOV.U32 R11, RZ, RZ, R9 ;  /* 0x000000ffff0b7224 */ /* 0x000fe200078e0009 */
[----:B-123--:R-:W-:Y:S06]  /*9b220*/  @P0 BRA `(.L_x_3029) ;  /* 0x0000000000500947 */ /* 0x00efec0003800000 */
[----:B------:R-:W1:Y:S02]  /*9b230*/  QSPC.E.S P0, RZ, [R30+0x8] ;  /* 0x000008001eff73aa */ /* 0x000e640000000500 */
[----:B-1----:R-:W-:Y:S05]  /*9b240*/  @!P0 BRA `(.L_x_3030) ;  /* 0x0000000000308947 */ /* 0x002fea0003800000 */
[----:B------:R-:W-:Y:S01]  /*9b250*/  IMAD.MOV.U32 R8, RZ, RZ, R30 ;  /* 0x000000ffff087224 */ /* 0x000fe200078e001e */
[----:B------:R-:W-:Y:S04]  /*9b260*/  BSSY B2, `(.L_x_3031) ;  /* 0x0000007000027945 */ /* 0x000fe80003800000 */
[----:B0-----:R-:W-:-:S07]  /*9b270*/  MOV R15, R8 ;  /* 0x00000008000f7202 */ /* 0x001fce0000000f00 */
.L_x_3032:
[----:B------:R-:W0:Y:S02]  /*9b280*/  LDS.64 R8, [R15+0x8] ;  /* 0x000008000f087984 */ /* 0x000e240000000a00 */
[----:B0-----:R-:W-:-:S05]  /*9b290*/  IADD3 R10, P0, PT, R8, 0x30, RZ ;  /* 0x00000030080a7810 */ /* 0x001fca0007f1e0ff */
[----:B------:R-:W-:-:S07]  /*9b2a0*/  IMAD.X R11, RZ, RZ, R9, P0 ;  /* 0x000000ffff0b7224 */ /* 0x000fce00000e0609 */
[----:B------:R-:W0:Y:S02]  /*9b2b0*/  ATOMS.CAST.SPIN.64 P0, [R15+0x8], R8, R10 ;  /* 0x000008080f00758d */ /* 0x000e24000180040a */
[----:B0-----:R-:W-:Y:S05]  /*9b2c0*/  @!P0 BRA `(.L_x_3032) ;  /* 0xfffffffc00ec8947 */ /* 0x001fea000383ffff */
[----:B------:R-:W-:Y:S05]  /*9b2d0*/  BSYNC B2 ;  /* 0x0000000000027941 */ /* 0x000fea0003800000 */
.L_x_3031:
[----:B------:R-:W-:Y:S02]  /*9b2e0*/  IMAD.MOV.U32 R10, RZ, RZ, R8 ;  /* 0x000000ffff0a7224 */ /* 0x000fe400078e0008 */
[----:B------:R-:W-:Y:S01]  /*9b2f0*/  IMAD.MOV.U32 R11, RZ, RZ, R9 ;  /* 0x000000ffff0b7224 */ /* 0x000fe200078e0009 */
[----:B------:R-:W-:Y:S06]  /*9b300*/  BRA `(.L_x_3029) ;  /* 0x0000000000187947 */ /* 0x000fec0003800000 */
.L_x_3030:
[----:B------:R-:W-:Y:S02]  /*9b310*/  R2UR UR4, R36 ;  /* 0x00000000240472ca */ /* 0x000fe400000e0000 */
[----:B------:R-:W-:-:S13]  /*9b320*/  R2UR UR5, R37 ;  /* 0x00000000250572ca */ /* 0x000fda00000e0000 */
[----:B------:R-:W2:Y:S02]  /*9b330*/  LD.E.64 R10, desc[UR4][R30.64+0x8] ;  /* 0x000008041e0a7980 */ /* 0x000ea4000c101b00 */
[----:B--2---:R-:W-:-:S05]  /*9b340*/  IADD3 R8, P0, PT, R10, 0x30, RZ ;  /* 0x000000300a087810 */ /* 0x004fca0007f1e0ff */
[----:B------:R-:W-:-:S05]  /*9b350*/  IMAD.X R9, RZ, RZ, R11, P0 ;  /* 0x000000ffff097224 */ /* 0x000fca00000e060b */
[----:B------:R1:W-:Y:S03]  /*9b360*/  ST.E.64 desc[UR4][R30.64+0x8], R8 ;  /* 0x000008081e007985 */ /* 0x0003e6000c101b04 */
.L_x_3029:
[----:B------:R-:W-:Y:S05]  /*9b370*/  BSYNC B1 ;  /* 0x0000000000017941 */ /* 0x000fea0003800000 */
.L_x_3028:
[C---:B-1----:R-:W-:Y:S01]  /*9b380*/  IADD3 R9, P0, PT, R10.reuse, 0x38, RZ ;  /* 0x000000380a097810 */ /* 0x042fe20007f1e0ff */
[----:B------:R-:W-:Y:S01]  /*9b390*/  BSSY B1, `(.L_x_3033) ;  /* 0x0000035000017945 */ /* 0x000fe20003800000 */
[--C-:B0-----:R-:W-:Y:S02]  /*9b3a0*/  SHF.R.U64 R15, R10, 0x4, R11.reuse ;  /* 0x000000040a0f7819 */ /* 0x101fe4000000120b */
        /* <DEDUP_REMOVED lines=51> */
.L_x_3034:
[----:B------:R-:W-:Y:S05]  /*9b6e0*/  BSYNC B1 ;  /* 0x0000000000017941 */ /* 0x000fea0003800000 */
.L_x_3033:
        /* <DEDUP_REMOVED lines=40> */
.L_x_3036:
[----:B------:R-:W-:Y:S05]  /*9b970*/  BSYNC B1 ;  /* 0x0000000000017941 */ /* 0x000fea0003800000 */
.L_x_3035:
[----:B------:R-:W-:Y:S01]  /*9b980*/  R2UR UR4, R36 ;  /* 0x00000000240472ca */ /* 0x000fe200000e0000 */
[----:B------:R-:W-:Y:S01]  /*9b990*/  IMAD.MOV.U32 R12, RZ, RZ, RZ ;  /* 0x000000ffff0c7224 */ /* 0x000fe200078e00ff */
[----:B------:R-:W-:Y:S02]  /*9b9a0*/  R2UR UR5, R37 ;  /* 0x00000000250572ca */ /* 0x000fe400000e0000 */
[----:B------:R-:W-:-:S11]  /*9b9b0*/  ISETP.EQ.AND P0, PT, R13, RZ, PT ;  /* 0x000000ff0d00720c */ /* 0x000fd60003f02270 */
[----:B------:R2:W-:Y:S01]  /*9b9c0*/  ST.E desc[UR4][R28.64], R13 ;  /* 0x0000000d1c007985 */ /* 0x0005e2000c101904 */
[----:B------:R-:W-:Y:S05]  /*9b9d0*/  BRA `(.L_x_3026) ;  /* 0x0000000000107947 */ /* 0x000fea0003800000 */
.L_x_3027:
[----:B------:R-:W-:Y:S02]  /*9b9e0*/  R2UR UR4, R36 ;  /* 0x00000000240472ca */ /* 0x000fe400000e0000 */
[----:B------:R-:W-:-:S13]  /*9b9f0*/  R2UR UR5, R37 ;  /* 0x00000000250572ca */ /* 0x000fda00000e0000 */
[----:B------:R1:W5:Y:S01]  /*9ba00*/  LD.E R12, desc[UR4][R10.64+0x20] ;  /* 0x000020040a0c7980 */ /* 0x000362000c101900 */
[----:B------:R-:W-:-:S13]  /*9ba10*/  PLOP3.LUT P0, PT, PT, PT, PT, 0x80, 0x8 ;  /* 0x000000000008781c */ /* 0x000fda0003f0f070 */
.L_x_3026:
[----:B------:R-:W-:Y:S05]  /*9ba20*/  BSYNC B0 ;  /* 0x0000000000007941 */ /* 0x000fea0003800000 */
.L_x_3025:
[----:B------:R-:W-:Y:S01]  /*9ba30*/  BSSY B0, `(.L_x_3037) ;  /* 0x00000b0000007945 */ /* 0x000fe20003800000 */
[----:B------:R-:W-:-:S03]  /*9ba40*/  IMAD.MOV.U32 R0, RZ, RZ, 0x1 ;  /* 0x00000001ff007424 */ /* 0x000fc600078e00ff */
[----:B------:R-:W-:Y:S05]  /*9ba50*/  @!P0 BRA `(.L_x_3038) ;  /* 0x0000000800b48947 */ /* 0x000fea0003800000 */
[----:B-----5:R-:W-:-:S13]  /*9ba60*/  ISETP.GT.AND P0, PT, R5, R12, PT ;  /* 0x0000000c0500720c */ /* 0x020fda0003f04270 */
[----:B------:R-:W-:Y:S05]  /*9ba70*/  @!P0 BRA `(.L_x_3039) ;  /* 0x0000000800a88947 */ /* 0x000fea0003800000 */
.L_x_3052:
[----:B01----:R-:W0:Y:S01]  /*9ba80*/  LDS.64 R8, [R16] ;  /* 0x0000000010087984 */ /* 0x003e220000000a00 */
[----:B------:R-:W-:Y:S05]  /*9ba90*/  YIELD ;  /* 0x0000000000007946 */ /* 0x000fea0003800000 */
[----:B------:R-:W-:Y:S02]  /*9baa0*/  R2UR UR4, R36 ;  /* 0x00000000240472ca */ /* 0x000fe400000e0000 */
[----:B------:R-:W-:-:S13]  /*9bab0*/  R2UR UR5, R37 ;  /* 0x00000000250572ca */ /* 0x000fda00000e0000 */
[----:B0-----:R-:W3:Y:S01]  /*9bac0*/  LD.E R0, desc[UR4][R8.64+0x8] ;  /* 0x0000080408007980 */ /* 0x001ee2000c101900 */
[----:B------:R-:W-:Y:S01]  /*9bad0*/  BSSY B1, `(.L_x_3040) ;  /* 0x00000a0000017945 */ /* 0x000fe20003800000 */
[----:B------:R-:W-:Y:S01]  /*9bae0*/  VIADD R6, R6, 0x1 ;  /* 0x0000000106067836 */ /* 0x000fe20000000000 */
[----:B---3--:R-:W-:-:S13]  /*9baf0*/  ISETP.NE.AND P1, PT, R0, -0x1, PT ;  /* 0xffffffff0000780c */ /* 0x008fda0003f25270 */
[----:B------:R-:W-:Y:S01]  /*9bb00*/  @!P1 R2UR UR4, R36 ;  /* 0x00000000240492ca */ /* 0x000fe200000e0000 */
[----:B------:R-:W-:Y:S01]  /*9bb10*/  @!P1 IMAD.MOV.U32 R7, RZ, RZ, 0x5368 ;  /* 0x00005368ff079424 */ /* 0x000fe200078e00ff */
[----:B------:R-:W-:Y:S01]  /*9bb20*/  @!P1 R2UR UR5, R37 ;  /* 0x00000000250592ca */ /* 0x000fe200000e0000 */
[----:B--2---:R-:W-:Y:S01]  /*9bb30*/  @!P1 IMAD.MOV.U32 R13, RZ, RZ, 0x5368 ;  /* 0x00005368ff0d9424 */ /* 0x004fe200078e00ff */
[----:B------:R-:W-:Y:S01]  /*9bb40*/  @!P1 PLOP3.LUT P0, PT, PT, PT, PT, 0x8, 0x80 ;  /* 0x000000000080981c */ /* 0x000fe20003f0e170 */
[----:B------:R-:W-:-:S10]  /*9bb50*/  @!P1 IMAD.MOV.U32 R10, RZ, RZ, RZ ;  /* 0x000000ffff0a9224 */ /* 0x000fd400078e00ff */
[----:B------:R0:W-:Y:S01]  /*9bb60*/  @!P1 ST.E desc[UR4][R28.64], R7 ;  /* 0x000000071c009985 */ /* 0x0001e2000c101904 */
[----:B------:R-:W-:Y:S05]  /*9bb70*/  @!P1 BRA `(.L_x_3041) ;  /* 0x0000000800549947 */ /* 0x000fea0003800000 */
[----:B------:R-:W-:Y:S01]  /*9bb80*/  R2UR UR4, R36 ;  /* 0x00000000240472ca */ /* 0x000fe200000e0000 */
[----:B------:R-:W-:Y:S01]  /*9bb90*/  IMAD.WIDE R8, R0, 0x10, R8 ;  /* 0x0000001000087825 */ /* 0x000fe200078e0208 */
[----:B------:R-:W-:-:S13]  /*9bba0*/  R2UR UR5, R37 ;  /* 0x00000000250572ca */ /* 0x000fda00000e0000 */
[----:B0-----:R-:W2:Y:S02]  /*9bbb0*/  LD.E R7, desc[UR4][R8.64+0xc] ;  /* 0x00000c0408077980 */ /* 0x001ea4000c101900 */
        /* <DEDUP_REMOVED lines=21> */
.L_x_3047:
[----:B------:R-:W0:Y:S02]  /*9bd10*/  LDS.64 R8, [R15+0x8] ;  /* 0x000008000f087984 */ /* 0x000e240000000a00 */
[----:B0-----:R-:W-:-:S05]  /*9bd20*/  IADD3 R10, P0, PT, R8, 0x30, RZ ;  /* 0x00000030080a7810 */ /* 0x001fca0007f1e0ff */
[----:B------:R-:W-:-:S07]  /*9bd30*/  IMAD.X R11, RZ, RZ, R9, P0 ;  /* 0x000000ffff0b7224 */ /* 0x000fce00000e0609 */
[----:B------:R-:W0:Y:S02]  /*9bd40*/  ATOMS.CAST.SPIN.64 P0, [R15+0x8], R8, R10 ;  /* 0x000008080f00758d */ /* 0x000e24000180040a */
[----:B0-----:R-:W-:Y:S05]  /*9bd50*/  @!P0 BRA `(.L_x_3047) ;  /* 0xfffffffc00ec8947 */ /* 0x001fea000383ffff */
[----:B------:R-:W-:Y:S05]  /*9bd60*/  BSYNC B3 ;  /* 0x0000000000037941 */ /* 0x000fea0003800000 */
.L_x_3046:
[----:B------:R-:W-:Y:S02]  /*9bd70*/  IMAD.MOV.U32 R10, RZ, RZ, R8 ;  /* 0x000000ffff0a7224 */ /* 0x000fe400078e0008 */
[----:B------:R-:W-:Y:S01]  /*9bd80*/  IMAD.MOV.U32 R11, RZ, RZ, R9 ;  /* 0x000000ffff0b7224 */ /* 0x000fe200078e0009 */
[----:B------:R-:W-:Y:S06]  /*9bd90*/  BRA `(.L_x_3044) ;  /* 0x0000000000187947 */ /* 0x000fec0003800000 */
.L_x_3045:
[----:B------:R-:W-:Y:S02]  /*9bda0*/  R2UR UR4, R36 ;  /* 0x00000000240472ca */ /* 0x000fe400000e0000 */
[----:B------:R-:W-:-:S13]  /*9bdb0*/  R2UR UR5, R37 ;  /* 0x00000000250572ca */ /* 0x000fda00000e0000 */
[----:B------:R-:W2:Y:S02]  /*9bdc0*/  LD.E.64 R10, desc[UR4][R30.64+0x8] ;  /* 0x000008041e0a7980 */ /* 0x000ea4000c101b00 */
[----:B--2---:R-:W-:-:S05]  /*9bdd0*/  IADD3 R8, P0, PT, R10, 0x30, RZ ;  /* 0x000000300a087810 */ /* 0x004fca0007f1e0ff */
[----:B------:R-:W-:-:S05]  /*9bde0*/  IMAD.X R9, RZ, RZ, R11, P0 ;  /* 0x000000ffff097224 */ /* 0x000fca00000e060b */
[----:B------:R0:W-:Y:S03]  /*9bdf0*/  ST.E.64 desc[UR4][R30.64+0x8], R8 ;  /* 0x000008081e007985 */ /* 0x0001e6000c101b04 */
.L_x_3044:
[----:B------:R-:W-:Y:S05]  /*9be00*/  BSYNC B2 ;  /* 0x0000000000027941 */ /* 0x000fea0003800000 */
.L_x_3043:
        /* <DEDUP_REMOVED lines=54> */
.L_x_3049:
[----:B------:R-:W-:Y:S05]  /*9c170*/  BSYNC B2 ;  /* 0x0000000000027941 */ /* 0x000fea0003800000 */
.L_x_3048:
        /* <DEDUP_REMOVED lines=40> */
.L_x_3051:
[----:B------:R-:W-:Y:S05]  /*9c400*/  BSYNC B2 ;  /* 0x0000000000027941 */ /* 0x000fea0003800000 */
.L_x_3050:
[----:B------:R-:W-:Y:S01]  /*9c410*/  R2UR UR4, R36 ;  /* 0x00000000240472ca */ /* 0x000fe200000e0000 */
[----:B------:R-:W-:Y:S01]  /*9c420*/  IMAD.MOV.U32 R10, RZ, RZ, RZ ;  /* 0x000000ffff0a7224 */ /* 0x000fe200078e00ff */
[----:B------:R-:W-:Y:S02]  /*9c430*/  R2UR UR5, R37 ;  /* 0x00000000250572ca */ /* 0x000fe400000e0000 */
[----:B------:R-:W-:-:S11]  /*9c440*/  ISETP.EQ.AND P0, PT, R13, RZ, PT ;  /* 0x000000ff0d00720c */ /* 0x000fd60003f02270 */
[----:B------:R2:W-:Y:S01]  /*9c450*/  ST.E desc[UR4][R28.64], R13 ;  /* 0x0000000d1c007985 */ /* 0x0005e2000c101904 */
[----:B------:R-:W-:Y:S05]  /*9c460*/  BRA `(.L_x_3041) ;  /* 0x0000000000187947 */ /* 0x000fea0003800000 */
.L_x_3042:
[----:B------:R-:W-:Y:S02]  /*9c470*/  R2UR UR4, R36 ;  /* 0x00000000240472ca */ /* 0x000fe400000e0000 */
[----:B------:R-:W-:Y:S02]  /*9c480*/  R2UR UR5, R37 ;  /* 0x00000000250572ca */ /* 0x000fe400000e0000 */
[----:B------:R-:W-:-:S05]  /*9c490*/  LEA R8, P0, R6, R8, 0x2 ;  /* 0x0000000806087211 */ /* 0x000fca00078010ff */
[----:B------:R-:W-:-:S06]  /*9c4a0*/  IMAD.X R9, RZ, RZ, R9, P0 ;  /* 0x000000ffff097224 */ /* 0x000fcc00000e0609 */
[----:B------:R1:W5:Y:S01]  /*9c4b0*/  LD.E R10, desc[UR4][R8.64+0x20] ;  /* 0x00002004080a7980 */ /* 0x000362000c101900 */
[----:B------:R-:W-:-:S13]  /*9c4c0*/  PLOP3.LUT P0, PT, PT, PT, PT, 0x80, 0x8 ;  /* 0x000000000008781c */ /* 0x000fda0003f0f070 */
.L_x_3041:
[----:B------:R-:W-:Y:S05]  /*9c4d0*/  BSYNC B1 ;  /* 0x0000000000017941 */ /* 0x000fea0003800000 */
.L_x_3040:
[----:B------:R-:W-:Y:S01]  /*9c4e0*/  IMAD.MOV.U32 R0, RZ, RZ, 0x1 ;  /* 0x00000001ff007424 */ /* 0x000fe200078e00ff */
[----:B------:R-:W-:Y:S06]  /*9c4f0*/  @!P0 BRA `(.L_x_3038) ;  /* 0x00000000000c8947 */ /* 0x000fec0003800000 */
[----:B-----5:R-:W-:-:S13]  /*9c500*/  ISETP.GT.AND P0, PT, R5, R10, PT ;  /* 0x0000000a0500720c */ /* 0x020fda0003f04270 */
[----:B------:R-:W-:Y:S05]  /*9c510*/  @P0 BRA `(.L_x_3052) ;  /* 0xfffffff400580947 */ /* 0x000fea000383ffff */
.L_x_3039:
[----:B------:R-:W-:-:S07]  /*9c520*/  VIADD R0, R6, 0x2 ;  /* 0x0000000206007836 */ /* 0x000fce0000000000 */
.L_x_3038:
[----:B------:R-:W-:Y:S05]  /*9c530*/  BSYNC B0 ;  /* 0x0000000000007941 */ /* 0x000fea0003800000 */
.L_x_3037:
[----:B------:R-:W-:Y:S01]  /*9c540*/  ISETP.NE.AND P0, PT, R13, RZ, PT ;  /* 0x000000ff0d00720c */ /* 0x000fe20003f05270 */
[----:B------:R-:W-:-:S12]  /*9c550*/  IMAD.MOV.U32 R5, RZ, RZ, RZ ;  /* 0x000000ffff057224 */ /* 0x000fd800078e00ff */
[----:B------:R-:W-:Y:S05]  /*9c560*/  @P0 BRA `(.L_x_2950) ;  /* 0x0000007000c00947 */ /* 0x000fea0003800000 */
[----:B0-----:R-:W-:Y:S01]  /*9c570*/  LEA R15, R0, 0x20, 0x2 ;  /* 0x00000020000f7811 */ /* 0x001fe200078e10ff */
[----:B------:R-:W0:Y:S01]  /*9c580*/  S2UR UR5, SR_CgaCtaId ;  /* 0x00000000000579c3 */ /* 0x000e220000008800 */
[----:B------:R-:W-:Y:S01]  /*9c590*/  UMOV UR4, 0x400 ;  /* 0x0000040000047882 */ /* 0x000fe20000000000 */
[----:B------:R-:W-:Y:S02]  /*9c5a0*/  R2UR UR6, R36 ;  /* 0x00000000240672ca */ /* 0x000fe400000e0000 */
[----:B------:R-:W-:Y:S02]  /*9c5b0*/  SHF.R.S32.HI R6, RZ, 0x1f, R15 ;  /* 0x0000001fff067819 */ /* 0x000fe4000001140f */
[----:B------:R-:W-:Y:S02]  /*9c5c0*/  R2UR UR7, R37 ;  /* 0x00000000250772ca */ /* 0x000fe400000e0000 */
[----:B------:R-:W-:-:S04]  /*9c5d0*/  LEA.HI R6, R6, R15, RZ, 0x3 ;  /* 0x0000000f06067211 */ /* 0x000fc800078f18ff */
[----:B------:R-:W-:-:S05]  /*9c5e0*/  LOP3.LUT R6, R6, 0xfffffff8, RZ, 0xc0, !PT ;  /* 0xfffffff806067812 */ /* 0x000fca00078ec0ff */
[----:B------:R-:W-:-:S05]  /*9c5f0*/  IMAD.IADD R7, R15, 0x1, -R6 ;  /* 0x000000010f077824 */ /* 0x000fca00078e0a06 */
[----:B------:R-:W-:Y:S01]  /*9c600*/  ISETP.NE.AND P0, PT, R7, RZ, PT ;  /* 0x000000ff0700720c */ /* 0x000fe20003f05270 */
[----:B------:R-:W-:Y:S01]  /*9c610*/  IMAD R7, R0, 0x4, -R7 ;  /* 0x0000000400077824 */ /* 0x000fe200078e0a07 */
[----:B0-----:R-:W-:-:S06]  /*9c620*/  ULEA UR4, UR5, UR4, 0x18 ;  /* 0x0000000405047291 */ /* 0x001fcc000f8ec0ff */
[----:B------:R-:W-:-:S05]  /*9c630*/  IMAD.U32 R38, RZ, RZ, UR4 ;  /* 0x00000004ff267e24 */ /* 0x000fca000f8e00ff */
[----:B------:R-:W-:-:S04]  /*9c640*/  @P0 VIADD R15, R7, 0x28 ;  /* 0x00000028070f0836 */ /* 0x000fc80000000000 */
[----:B-----5:R-:W-:Y:S01]  /*9c650*/  IMAD.MOV.U32 R12, RZ, RZ, R15 ;  /* 0x000000ffff0c7224 */ /* 0x020fe200078e000f */
[----:B------:R-:W-:-:S13]  /*9c660*/  LOP3.LUT P0, RZ, R15, 0xc, RZ, 0xc0, !PT ;  /* 0x0000000c0fff7812 */ /* 0x000fda000780c0ff */
[----:B------:R-:W-:-:S04]  /*9c670*/  @P0 SHF.R.S32.HI R6, RZ, 0x1f, R15 ;  /* 0x0000001fff060819 */ /* 0x000fc8000001140f */
[----:B------:R-:W-:-:S04]  /*9c680*/  @P0 LEA.HI R6, R6, R15, RZ, 0x4 ;  /* 0x0000000f06060211 */ /* 0x000fc800078f20ff */
[----:B------:R-:W-:-:S05]  /*9c690*/  @P0 LOP3.LUT R6, R6, 0xfffffff0, RZ, 0xc0, !PT ;  /* 0xfffffff006060812 */ /* 0x000fca00078ec0ff */
[----:B------:R-:W-:Y:S02]  /*9c6a0*/  @P0 VIADD R12, R6, 0x10 ;  /* 0x00000010060c0836 */ /* 0x000fe40000000000 */
[----:B------:R0:W3:Y:S03]  /*9c6b0*/  LDS.64 R6, [R38+0x8] ;  /* 0x0000080026067984 */ /* 0x0000e60000000a00 */
[----:B--2---:R-:W-:-:S05]  /*9c6c0*/  SHF.R.S32.HI R13, RZ, 0x1f, R12 ;  /* 0x0000001fff0d7819 */ /* 0x004fca000001140c */
[----:B-1----:R1:W2:Y:S01]  /*9c6d0*/  ATOM.E.ADD.64.STRONG.GPU P0, R8, desc[UR6][R30.64+0x8], R12 ;  /* 0x8000080c1e08798a */ /* 0x0022a2000810f506 */
        /* <DEDUP_REMOVED lines=9> */
.L_x_3057:
[----:B------:R-:W0:Y:S02]  /*9c770*/  LDS.64 R8, [R33+0x8] ;  /* 0x0000080021087984 */ /* 0x000e240000000a00 */
[----:B0-----:R-:W-:-:S05]  /*9c780*/  IADD3 R10, P0, PT, R12, R8, RZ ;  /* 0x000000080c0a7210 */ /* 0x001fca0007f1e0ff */
[----:B------:R-:W-:-:S07]  /*9c790*/  IMAD.X R11, R13, 0x1, R9, P0 ;  /* 0x000000010d0b7824 */ /* 0x000fce00000e0609 */
[----:B------:R-:W0:Y:S02]  /*9c7a0*/  ATOMS.CAST.SPIN.64 P0, [R33+0x8], R8, R10 ;  /* 0x000008082100758d */ /* 0x000e24000180040a */
[----:B0-----:R-:W-:Y:S05]  /*9c7b0*/  @!P0 BRA `(.L_x_3057) ;  /* 0xfffffffc00ec8947 */ /* 0x001fea000383ffff */
[----:B------:R-:W-:Y:S05]  /*9c7c0*/  BSYNC B1 ;  /* 0x0000000000017941 */ /* 0x000fea0003800000 */
.L_x_3056:
[----:B------:R-:W-:Y:S02]  /*9c7d0*/  IMAD.MOV.U32 R10, RZ, RZ, R8 ;  /* 0x000000ffff0a7224 */ /* 0x000fe400078e0008 */
[----:B------:R-:W-:Y:S01]  /*9c7e0*/  IMAD.MOV.U32 R11, RZ, RZ, R9 ;  /* 0x000000ffff0b7224 */ /* 0x000fe200078e0009 */
[----:B------:R-:W-:Y:S06]  /*9c7f0*/  BRA `(.L_x_3054) ;  /* 0x0000000000187947 */ /* 0x000fec0003800000 */
.L_x_3055:
[----:B------:R-:W-:Y:S02]  /*9c800*/  R2UR UR4, R36 ;  /* 0x00000000240472ca */ /* 0x000fe400000e0000 */
[----:B------:R-:W-:-:S13]  /*9c810*/  R2UR UR5, R37 ;  /* 0x00000000250572ca */ /* 0x000fda00000e0000 */
[----:B------:R-:W2:Y:S02]  /*9c820*/  LD.E.64 R10, desc[UR4][R30.64+0x8] ;  /* 0x000008041e0a7980 */ /* 0x000ea4000c101b00 */
[----:B--2---:R-:W-:-:S05]  /*9c830*/  IADD3 R8, P0, PT, R12, R10, RZ ;  /* 0x0000000a0c087210 */ /* 0x004fca0007f1e0ff */
[----:B------:R-:W-:-:S05]  /*9c840*/  IMAD.X R9, R13, 0x1, R11, P0 ;  /* 0x000000010d097824 */ /* 0x000fca00000e060b */
[----:B------:R0:W-:Y:S03]  /*9c850*/  ST.E.64 desc[UR4][R30.64+0x8], R8 ;  /* 0x000008081e007985 */ /* 0x0001e6000c101b04 */
.L_x_3054:
[----:B------:R-:W-:Y:S05]  /*9c860*/  BSYNC B0 ;  /* 0x0000000000007941 */ /* 0x000fea0003800000 */
.L_x_3053:
        /* <DEDUP_REMOVED lines=20> */
[----:B------:R-:W-:Y:S01]  /*9c9b0*/  BSSY B0, `(.L_x_3060) ;  /* 0x0000149000007945 */ /* 0x000fe20003800000 */
[C---:B------:R-:W-:Y:S01]  /*9c9c0*/  R2UR UR9, R37.reuse ;  /* 0x00000000250972ca */ /* 0x040fe200000e0000 */
[----:B------:R-:W-:Y:S01]  /*9c9d0*/  IMAD.MOV.U32 R6, RZ, RZ, RZ ;  /* 0x000000ffff067224 */ /* 0x000fe200078e00ff */
        /* <DEDUP_REMOVED lines=8> */
[C---:B------:R-:W-:Y:S02]  /*9ca60*/  ISETP.GE.AND P0, PT, R0.reuse, 0x2, PT ;  /* 0x000000020000780c */ /* 0x040fe40003f06270 */
[----:B------:R-:W-:Y:S01]  /*9ca70*/  VIMNMX R16, PT, PT, R0, 0x1, !PT ;  /* 0x0000000100107848 */ /* 0x000fe20007fe0100 */
        /* <DEDUP_REMOVED lines=8> */
[----:B------:R-:W-:Y:S02]  /*9cb00*/  LOP3.LUT R6, R16, 0x7ffffffe, RZ, 0xc0, !PT ;  /* 0x7ffffffe10067812 */ /* 0x000fe400078ec0ff */
[----:B------:R-:W-:-:S03]  /*9cb10*/  CS2R R32, SRZ ;  /* 0x0000000000207805 */ /* 0x000fc6000001ff00 */
[----:B------:R-:W-:-:S07]  /*9cb20*/  IMAD.MOV R34, RZ, RZ, -R6 ;  /* 0x000000ffff227224 */ /* 0x000fce00078e0a06 */
.L_x_3087:
        /* <DEDUP_REMOVED lines=29> */
.L_x_3068:
[----:B------:R-:W0:Y:S02]  /*9cd00*/  LDS.64 R12, [R9+0x8] ;  /* 0x00000800090c7984 */ /* 0x000e240000000a00 */
[----:B0-----:R-:W-:-:S05]  /*9cd10*/  IADD3 R14, P0, PT, R12, 0x30, RZ ;  /* 0x000000300c0e7810 */ /* 0x001fca0007f1e0ff */
[----:B------:R-:W-:-:S07]  /*9cd20*/  IMAD.X R15, RZ, RZ, R13, P0 ;  /* 0x000000ffff0f7224 */ /* 0x000fce00000e060d */
[----:B------:R-:W0:Y:S02]  /*9cd30*/  ATOMS.CAST.SPIN.64 P0, [R9+0x8], R12, R14 ;  /* 0x0000080c0900758d */ /* 0x000e24000180040e */
[----:B0-----:R-:W-:Y:S05]  /*9cd40*/  @!P0 BRA `(.L_x_3068) ;  /* 0xfffffffc00ec8947 */ /* 0x001fea000383ffff */
[----:B------:R-:W-:Y:S05]  /*9cd50*/  BSYNC B5 ;  /* 0x0000000000057941 */ /* 0x000fea0003800000 */
.L_x_3067:
[----:B------:R-:W-:Y:S02]  /*9cd60*/  IMAD.MOV.U32 R14, RZ, RZ, R12 ;  /* 0x000000ffff0e7224 */ /* 0x000fe400078e000c */
[----:B------:R-:W-:Y:S01]  /*9cd70*/  IMAD.MOV.U32 R15, RZ, RZ, R13 ;  /* 0x000000ffff0f7224 */ /* 0x000fe200078e000d */
[----:B------:R-:W-:Y:S06]  /*9cd80*/  BRA `(.L_x_3065) ;  /* 0x0000000000187947 */ /* 0x000fec0003800000 */
.L_x_3066:
[----:B------:R-:W-:Y:S02]  /*9cd90*/  R2UR UR4, R36 ;  /* 0x00000000240472ca */ /* 0x000fe400000e0000 */
[----:B------:R-:W-:-:S13]  /*9cda0*/  R2UR UR5, R37 ;  /* 0x00000000250572ca */ /* 0x000fda00000e0000 */
[----:B------:R-:W2:Y:S02]  /*9cdb0*/  LD.E.64 R14, desc[UR4][R30.64+0x8] ;  /* 0x000008041e0e7980 */ /* 0x000ea4000c101b00 */
[----:B--2---:R-:W-:-:S05]  /*9cdc0*/  IADD3 R12, P0, PT, R14, 0x30, RZ ;  /* 0x000000300e0c7810 */ /* 0x004fca0007f1e0ff */
[----:B------:R-:W-:-:S05]  /*9cdd0*/  IMAD.X R13, RZ, RZ, R15, P0 ;  /* 0x000000ffff0d7224 */ /* 0x000fca00000e060f */
[----:B------:R0:W-:Y:S03]  /*9cde0*/  ST.E.64 desc[UR4][R30.64+0x8], R12 ;  /* 0x0000080c1e007985 */ /* 0x0001e6000c101b04 */
.L_x_3065:
[----:B------:R-:W-:Y:S05]  /*9cdf0*/  BSYNC B3 ;  /* 0x0000000000037941 */ /* 0x000fea0003800000 */
.L_x_3064:
        /* <DEDUP_REMOVED lines=54> */
.L_x_3070:
[----:B------:R-:W-:Y:S05]  /*9d160*/  BSYNC B3 ;  /* 0x0000000000037941 */ /* 0x000fea0003800000 */
.L_x_3069:
        /* <DEDUP_REMOVED lines=40> */
.L_x_3072:
[----:B------:R-:W-:Y:S05]  /*9d3f0*/  BSYNC B3 ;  /* 0x0000000000037941 */ /* 0x000fea0003800000 */
.L_x_3071:
[----:B------:R-:W-:Y:S02]  /*9d400*/  R2UR UR4, R36 ;  /* 0x00000000240472ca */ /* 0x000fe400000e0000 */
[----:B------:R-:W-:-:S13]  /*9d410*/  R2UR UR5, R37 ;  /* 0x00000000250572ca */ /* 0x000fda00000e0000 */
[----:B------:R2:W-:Y:S01]  /*9d420*/  ST.E desc[UR4][R28.64], R9 ;  /* 0x000000091c007985 */ /* 0x0005e2000c101904 */
[----:B------:R-:W-:Y:S05]  /*9d430*/  BRA `(.L_x_3073) ;  /* 0x0000000000147947 */ /* 0x000fea0003800000 */
.L_x_3063:
[----:B------:R-:W-:Y:S02]  /*9d440*/  R2UR UR4, R36 ;  /* 0x00000000240472ca */ /* 0x000fe400000e0000 */
[----:B------:R-:W-:Y:S02]  /*9d450*/  R2UR UR5, R37 ;  /* 0x00000000250572ca */ /* 0x000fe400000e0000 */
[----:B------:R-:W-:-:S05]  /*9d460*/  IADD3 R8, P0, PT, R8, R32, RZ ;  /* 0x0000002008087210 */ /* 0x000fca0007f1e0ff */
[----:B------:R-:W-:-:S06]  /*9d470*/  IMAD.X R9, RZ, RZ, R9, P0 ;  /* 0x000000ffff097224 */ /* 0x000fcc00000e0609 */
[----:B------:R0:W-:Y:S02]  /*9d480*/  ST.E desc[UR4][R8.64+0x20], RZ ;  /* 0x000020ff08007985 */ /* 0x0001e4000c101904 */
.L_x_3073:
[----:B------:R-:W-:Y:S05]  /*9d490*/  BSYNC B2 ;  /* 0x0000000000027941 */ /* 0x000fea0003800000 */
.L_x_3062:
        /* <DEDUP_REMOVED lines=26> */
.L_x_3080:
[----:B------:R-:W0:Y:S02]  /*9d640*/  LDS.64 R12, [R9+0x8] ;  /* 0x00000800090c7984 */ /* 0x000e240000000a00 */
[----:B0-----:R-:W-:-:S05]  /*9d650*/  IADD3 R14, P0, PT, R12, 0x30, RZ ;  /* 0x000000300c0e7810 */ /* 0x001fca0007f1e0ff */
[----:B------:R-:W-:-:S07]  /*9d660*/  IMAD.X R15, RZ, RZ, R13, P0 ;  /* 0x000000ffff0f7224 */ /* 0x000fce00000e060d */
[----:B------:R-:W0:Y:S02]  /*9d670*/  ATOMS.CAST.SPIN.64 P0, [R9+0x8], R12, R14 ;  /* 0x0000080c0900758d */ /* 0x000e24000180040e */
[----:B0-----:R-:W-:Y:S05]  /*9d680*/  @!P0 BRA `(.L_x_3080) ;  /* 0xfffffffc00ec8947 */ /* 0x001fea000383ffff */
[----:B------:R-:W-:Y:S05]  /*9d690*/  BSYNC B5 ;  /* 0x0000000000057941 */ /* 0x000fea0003800000 */
.L_x_3079:
[----:B------:R-:W-:Y:S02]  /*9d6a0*/  IMAD.MOV.U32 R14, RZ, RZ, R12 ;  /* 0x000000ffff0e7224 */ /* 0x000fe400078e000c */
[----:B------:R-:W-:Y:S01]  /*9d6b0*/  IMAD.MOV.U32 R15, RZ, RZ, R13 ;  /* 0x000000ffff0f7224 */ /* 0x000fe200078e000d */
[----:B------:R-:W-:Y:S06]  /*9d6c0*/  BRA `(.L_x_3077) ;  /* 0x0000000000187947 */ /* 0x000fec0003800000 */
.L_x_3078:
[----:B------:R-:W-:Y:S02]  /*9d6d0*/  R2UR UR4, R36 ;  /* 0x00000000240472ca */ /* 0x000fe400000e0000 */
[----:B------:R-:W-:-:S13]  /*9d6e0*/  R2UR UR5, R37 ;  /* 0x00000000250572ca */ /* 0x000fda00000e0000 */
[----:B------:R-:W2:Y:S02]  /*9d6f0*/  LD.E.64 R14, desc[UR4][R30.64+0x8] ;  /* 0x000008041e0e7980 */ /* 0x000ea4000c101b00 */
[----:B--2---:R-:W-:-:S05]  /*9d700*/  IADD3 R12, P0, PT, R14, 0x30, RZ ;  /* 0x000000300e0c7810 */ /* 0x004fca0007f1e0ff */
[----:B------:R-:W-:-:S05]  /*9d710*/  IMAD.X R13, RZ, RZ, R15, P0 ;  /* 0x000000ffff0d7224 */ /* 0x000fca00000e060f */
[----:B------:R0:W-:Y:S03]  /*9d720*/  ST.E.64 desc[UR4][R30.64+0x8], R12 ;  /* 0x0000080c1e007985 */ /* 0x0001e6000c101b04 */
.L_x_3077:
[----:B------:R-:W-:Y:S05]  /*9d730*/  BSYNC B3 ;  /* 0x0000000000037941 */ /* 0x000fea0003800000 */
.L_x_3076:
        /* <DEDUP_REMOVED lines=47> */
[----:B------:R-:W3:Y:S01]  /*9da30*/  LD.E R9, desc[UR6][R28.64] ;  /* 0x000000061c097980 */ /* 0x000ee2000c101900 */
[----:B------:R-:W-:Y:S01]  /*9da40*/  IMAD.MOV.U32 R15, RZ, RZ, R40 ;  /* 0x000000ffff0f7224 */ /* 0x000fe200078e0028 */
[----:B---3--:R-:W-:Y:S01]  /*9da50*/  ISETP.EQ.AND P0, PT, R9, RZ, PT ;  /* 0x000000ff0900720c */ /* 0x008fe20003f02270 */
[----:B--2---:R-:W-:-:S12]  /*9da60*/  BRA `(.L_x_3083) ;  /* 0x0000000000187947 */ /* 0x004fd80003800000 */
.L_x_3082:
[----:B------:R-:W-:Y:S01]  /*9da70*/  R2UR UR4, R36 ;  /* 0x00000000240472ca */ /* 0x000fe200000e0000 */
[----:B------:R-:W-:Y:S01]  /*9da80*/  IMAD.MOV.U32 R9, RZ, RZ, 0x5272 ;  /* 0x00005272ff097424 */ /* 0x000fe200078e00ff */
[----:B------:R-:W-:Y:S01]  /*9da90*/  R2UR UR5, R37 ;  /* 0x00000000250572ca */ /* 0x000fe200000e0000 */
[----:B------:R-:W-:Y:S01]  /*9daa0*/  IMAD.MOV.U32 R15, RZ, RZ, -0x1 ;  /* 0xffffffffff0f7424 */ /* 0x000fe200078e00ff */
[----:B------:R-:W-:-:S11]  /*9dab0*/  PLOP3.LUT P0, PT, PT, PT, PT, 0x8, 0x80 ;  /* 0x000000000080781c */ /* 0x000fd60003f0e170 */
[----:B------:R1:W-:Y:S02]  /*9dac0*/  ST.E desc[UR4][R28.64], R9 ;  /* 0x000000091c007985 */ /* 0x0003e4000c101904 */
.L_x_3083:
[----:B------:R-:W-:Y:S05]  /*9dad0*/  BSYNC B3 ;  /* 0x0000000000037941 */ /* 0x000fea0003800000 */
.L_x_3081:
        /* <DEDUP_REMOVED lines=39> */
.L_x_3085:
[----:B------:R-:W-:Y:S05]  /*9dd50*/  BSYNC B3 ;  /* 0x0000000000037941 */ /* 0x000fea0003800000 */
.L_x_3084:
[----:B------:R-:W-:Y:S02]  /*9dd60*/  R2UR UR4, R36 ;  /* 0x00000000240472ca */ /* 0x000fe400000e0000 */
[----:B------:R-:W-:-:S13]  /*9dd70*/  R2UR UR5, R37 ;  /* 0x00000000250572ca */ /* 0x000fda00000e0000 */
[----:B------:R2:W-:Y:S01]  /*9dd80*/  ST.E desc[UR4][R28.64], R13 ;  /* 0x0000000d1c007985 */ /* 0x0005e2000c101904 */
[----:B------:R-:W-:Y:S05]  /*9dd90*/  BRA `(.L_x_3086) ;  /* 0x0000000000187947 */ /* 0x000fea0003800000 */
.L_x_3075:
[----:B------:R-:W-:Y:S01]  /*9dda0*/  VIADD R9, R32, 0x4 ;  /* 0x0000000420097836 */ /* 0x000fe20000000000 */
[----:B------:R-:W-:Y:S02]  /*9ddb0*/  R2UR UR4, R36 ;  /* 0x00000000240472ca */ /* 0x000fe400000e0000 */
[----:B------:R-:W-:Y:S02]  /*9ddc0*/  R2UR UR5, R37 ;  /* 0x00000000250572ca */ /* 0x000fe400000e0000 */
[----:B------:R-:W-:-:S05]  /*9ddd0*/  IADD3 R8, P0, PT, R12, R9, RZ ;  /* 0x000000090c087210 */ /* 0x000fca0007f1e0ff */
[----:B------:R-:W-:-:S06]  /*9dde0*/  IMAD.X R9, RZ, RZ, R13, P0 ;  /* 0x000000ffff097224 */ /* 0x000fcc00000e060d */
[----:B------:R3:W-:Y:S02]  /*9ddf0*/  ST.E desc[UR4][R8.64+0x20], RZ ;  /* 0x000020ff08007985 */ /* 0x0007e4000c101904 */
.L_x_3086:
[----:B------:R-:W-:Y:S05]  /*9de00*/  BSYNC B2 ;  /* 0x0000000000027941 */ /* 0x000fea0003800000 */
.L_x_3074:
[----:B------:R-:W-:Y:S02]  /*9de10*/  VIADD R33, R33, 0x2 ;  /* 0x0000000221217836 */ /* 0x000fe40000000000 */
[----:B------:R-:W-:Y:S01]  /*9de20*/  VIADD R32, R32, 0x8 ;  /* 0x0000000820207836 */ /* 0x000fe20000000000 */
[----:B------:R-:W-:Y:S06]  /*9de30*/  @P2 BRA `(.L_x_3087) ;  /* 0xffffffec003c2947 */ /* 0x000fec000383ffff */
.L_x_3061:
[----:B------:R-:W-:Y:S05]  /*9de40*/  BSYNC B0 ;  /* 0x0000000000007941 */ /* 0x000fea0003800000 */
.L_x_3060:
[----:B------:R-:W-:-:S04]  /*9de50*/  LOP3.LUT R16, R16, 0x1, RZ, 0xc0, !PT ;  /* 0x0000000110107812 */ /* 0x000fc800078ec0ff */
[----:B------:R-:W-:-:S13]  /*9de60*/  ISETP.NE.U32.AND P0, PT, R16, 0x1, PT ;  /* 0x000000011000780c */ /* 0x000fda0003f05070 */
[----:B------:R-:W-:Y:S05]  /*9de70*/  @P0 BRA `(.L_x_3059) ;  /* 0x0000000800400947 */ /* 0x000fea0003800000 */
[----:B01-3--:R-:W2:Y:S01]  /*9de80*/  LDS.128 R8, [R38] ;  /* 0x0000000026087984 */ /* 0x00bea20000000c00 */
        /* <DEDUP_REMOVED lines=20> */
.L_x_3093:
[----:B------:R-:W0:Y:S02]  /*9dfd0*/  LDS.64 R12, [R33+0x8] ;  /* 0x00000800210c7984 */ /* 0x000e240000000a00 */
[----:B0-----:R-:W-:-:S05]  /*9dfe0*/  IADD3 R14, P0, PT, R12, 0x30, RZ ;  /* 0x000000300c0e7810 */ /* 0x001fca0007f1e0ff */
[----:B------:R-:W-:-:S07]  /*9dff0*/  IMAD.X R15, RZ, RZ, R13, P0 ;  /* 0x000000ffff0f7224 */ /* 0x000fce00000e060d */
[----:B------:R-:W0:Y:S02]  /*9e000*/  ATOMS.CAST.SPIN.64 P0, [R33+0x8], R12, R14 ;  /* 0x0000080c2100758d */ /* 0x000e24000180040e */
[----:B0-----:R-:W-:Y:S05]  /*9e010*/  @!P0 BRA `(.L_x_3093) ;  /* 0xfffffffc00ec8947 */ /* 0x001fea000383ffff */
[----:B------:R-:W-:Y:S05]  /*9e020*/  BSYNC B2 ;  /* 0x0000000000027941 */ /* 0x000fea0003800000 */
.L_x_3092:
[----:B------:R-:W-:Y:S02]  /*9e030*/  IMAD.MOV.U32 R14, RZ, RZ, R12 ;  /* 0x000000ffff0e7224 */ /* 0x000fe400078e000c */
[----:B------:R-:W-:Y:S01]  /*9e040*/  IMAD.MOV.U32 R15, RZ, RZ, R13 ;  /* 0x000000ffff0f7224 */ /* 0x000fe200078e000d */
[----:B------:R-:W-:Y:S06]  /*9e050*/  BRA `(.L_x_3090) ;  /* 0x0000000000187947 */ /* 0x000fec0003800000 */
.L_x_3091:
[----:B------:R-:W-:Y:S02]  /*9e060*/  R2UR UR4, R36 ;  /* 0x00000000240472ca */ /* 0x000fe400000e0000 */
[----:B------:R-:W-:-:S13]  /*9e070*/  R2UR UR5, R37 ;  /* 0x00000000250572ca */ /* 0x000fda00000e0000 */
[----:B------:R-:W2:Y:S02]  /*9e080*/  LD.E.64 R14, desc[UR4][R30.64+0x8] ;  /* 0x000008041e0e7980 */ /* 0x000ea4000c101b00 */
[----:B--2---:R-:W-:-:S05]  /*9e090*/  IADD3 R12, P0, PT, R14, 0x30, RZ ;  /* 0x000000300e0c7810 */ /* 0x004fca0007f1e0ff */
[----:B------:R-:W-:-:S05]  /*9e0a0*/  IMAD.X R13, RZ, RZ, R15, P0 ;  /* 0x000000ffff0d7224 */ /* 0x000fca00000e060f */
[----:B------:R0:W-:Y:S03]  /*9e0b0*/  ST.E.64 desc[UR4][R30.64+0x8], R12 ;  /* 0x0000080c1e007985 */ /* 0x0001e6000c101b04 */
.L_x_3090:
[----:B------:R-:W-:Y:S05]  /*9e0c0*/  BSYNC B0 ;  /* 0x0000000000007941 */ /* 0x000fea0003800000 */
.L_x_3089:
        /* <DEDUP_REMOVED lines=51> */
.L_x_3095:
[----:B------:R-:W-:Y:S01]  /*9e400*/  R2UR UR4, R36 ;  /* 0x00000000240472ca */ /* 0x000fe200000e0000 */
[----:B------:R-:W-:Y:S01]  /*9e410*/  IMAD.MOV.U32 R11, RZ, RZ, 0x5272 ;  /* 0x00005272ff0b7424 */ /* 0x000fe200078e00ff */
[----:B------:R-:W-:Y:S01]  /*9e420*/  R2UR UR5, R37 ;  /* 0x00000000250572ca */ /* 0x000fe200000e0000 */
[----:B------:R-:W-:Y:S01]  /*9e430*/  IMAD.MOV.U32 R15, RZ, RZ, -0x1 ;  /* 0xffffffffff0f7424 */ /* 0x000fe200078e00ff */
[----:B------:R-:W-:-:S11]  /*9e440*/  PLOP3.LUT P0, PT, PT, PT, PT, 0x8, 0x80 ;  /* 0x000000000080781c */ /* 0x000fd60003f0e170 */
[----:B------:R0:W-:Y:S02]  /*9e450*/  ST.E desc[UR4][R28.64], R11 ;  /* 0x0000000b1c007985 */ /* 0x0001e4000c101904 */
.L_x_3096:
[----:B------:R-:W-:Y:S05]  /*9e460*/  BSYNC B0 ;  /* 0x0000000000007941 */ /* 0x000fea0003800000 */
.L_x_3094:
        /* <DEDUP_REMOVED lines=39> */
.L_x_3098:
[----:B------:R-:W-:Y:S05]  /*9e6e0*/  BSYNC B0 ;  /* 0x0000000000007941 */ /* 0x000fea0003800000 */
.L_x_3097:
[----:B------:R-:W-:Y:S02]  /*9e6f0*/  R2UR UR4, R36 ;  /* 0x00000000240472ca */ /* 0x000fe400000e0000 */
[----:B------:R-:W-:-:S13]  /*9e700*/  R2UR UR5, R37 ;  /* 0x00000000250572ca */ /* 0x000fda00000e0000 */
[----:B------:R2:W-:Y:S01]  /*9e710*/  ST.E desc[UR4][R28.64], R13 ;  /* 0x0000000d1c007985 */ /* 0x0005e2000c101904 */
[----:B------:R-:W-:Y:S05]  /*9e720*/  BRA `(.L_x_3059) ;  /* 0x0000000000147947 */ /* 0x000fea0003800000 */
.L_x_3088:
[----:B------:R-:W-:Y:S02]  /*9e730*/  R2UR UR4, R36 ;  /* 0x00000000240472ca */ /* 0x000fe400000e0000 */
[----:B------:R-:W-:Y:S02]  /*9e740*/  R2UR UR5, R37 ;  /* 0x00000000250572ca */ /* 0x000fe400000e0000 */
[----:B------:R-:W-:-:S05]  /*9e750*/  LEA R8, P0, R6, R12, 0x2 ;  /* 0x0000000c06087211 */ /* 0x000fca00078010ff */
[----:B------:R-:W-:-:S06]  /*9e760*/  IMAD.X R9, RZ, RZ, R13, P0 ;  /* 0x000000ffff097224 */ /* 0x000fcc00000e060d */
[----:B------:R4:W-:Y:S02]  /*9e770*/  ST.E desc[UR4][R8.64+0x20], RZ ;  /* 0x000020ff08007985 */ /* 0x0009e4000c101904 */
.L_x_3059:
[----:B------:R-:W-:Y:S05]  /*9e780*/  BSYNC B1 ;  /* 0x0000000000017941 */ /* 0x000fea0003800000 */
.L_x_3058:
[----:B------:R-:W-:Y:S01]  /*9e790*/  BSSY B0, `(.L_x_3099) ;  /* 0x0000494000007945 */ /* 0x000fe20003800000 */
[----:B------:R-:W-:Y:S01]  /*9e7a0*/  IABS R6, R3 ;  /* 0x0000000300067213 */ /* 0x000fe20000000000 */
[----:B------:R-:W-:-:S07]  /*9e7b0*/  IMAD.MOV.U32 R32, RZ, RZ, R0 ;  /* 0x000000ffff207224 */ /* 0x000fce00078e0000 */
.L_x_3150:
[----:B------:R-:W-:Y:S01]  /*9e7c0*/  ISETP.GT.U32.AND P0, PT, R6, 0xffff, PT ;  /* 0x0000ffff0600780c */ /* 0x000fe20003f04070 */
[----:B------:R-:W-:Y:S05]  /*9e7d0*/  YIELD ;  /* 0x0000000000007946 */ /* 0x000fea0003800000 */
[----:B------:R-:W-:Y:S02]  /*9e7e0*/  IMAD.MOV.U32 R3, RZ, RZ, R32 ;  /* 0x000000ffff037224 */ /* 0x000fe400078e0020 */
[----:B------:R-:W-:-:S05]  /*9e7f0*/  IMAD.MOV.U32 R32, RZ, RZ, R6 ;  /* 0x000000ffff207224 */ /* 0x000fca00078e0006 */
[----:B--234-:R-:W-:Y:S05]  /*9e800*/  @!P0 BRA `(.L_x_3100) ;  /* 0x0000002800408947 */ /* 0x01cfea0003800000 */
[----:B01-34-:R-:W0:Y:S01]  /*9e810*/  S2R R9, SR_CgaCtaId ;  /* 0x0000000000097919 */ /* 0x01be220000008800 */
[----:B------:R-:W-:Y:S02]  /*9e820*/  MOV R16, 0x400 ;  /* 0x0000040000107802 */ /* 0x000fe40000000f00 */
[----:B------:R-:W-:Y:S02]  /*9e830*/  R2UR UR4, R36 ;  /* 0x00000000240472ca */ /* 0x000fe400000e0000 */
[----:B------:R-:W-:Y:S02]  /*9e840*/  R2UR UR5, R37 ;  /* 0x00000000250572ca */ /* 0x000fe400000e0000 */
[----:B0-----:R-:W-:-:S05]  /*9e850*/  LEA R16, R9, R16, 0x18 ;  /* 0x0000001009107211 */ /* 0x001fca00078ec0ff */
[----:B------:R-:W0:Y:S06]  /*9e860*/  LDS.64 R8, [R16] ;  /* 0x0000000010087984 */ /* 0x000e2c0000000a00 */
[----:B0-----:R-:W3:Y:S01]  /*9e870*/  LD.E R12, desc[UR4][R8.64+0x10] ;  /* 0x00001004080c7980 */ /* 0x001ee2000c101900 */
[----:B------:R-:W-:Y:S01]  /*9e880*/  IMAD.HI.U32 R10, R32, 0x51eb851f, RZ ;  /* 0x51eb851f200a7827 */ /* 0x000fe200078e00ff */
[----:B------:R-:W-:Y:S04]  /*9e890*/  BSSY B1, `(.L_x_3101) ;  /* 0x00000a1000017945 */ /* 0x000fe80003800000 */
[----:B------:R-:W-:-:S02]  /*9e8a0*/  SHF.R.U32.HI R6, RZ, 0x5, R10 ;  /* 0x00000005ff067819 */ /* 0x000fc4000001160a */
[----:B------:R-:W-:-:S05]  /*9e8b0*/  LOP3.LUT R11, R10, 0x7fffffe0, RZ, 0xc0, !PT ;  /* 0x7fffffe00a0b7812 */ /* 0x000fca00078ec0ff */
[----:B------:R-:W-:-:S04]  /*9e8c0*/  IMAD R11, R6, 0x40, R11 ;  /* 0x00000040060b7824 */ /* 0x000fc800078e020b */
[----:B------:R-:W-:-:S04]  /*9e8d0*/  IMAD R11, R6, 0x4, R11 ;  /* 0x00000004060b7824 */ /* 0x000fc800078e020b */
[----:B------:R-:W-:-:S04]  /*9e8e0*/  IMAD.IADD R32, R32, 0x1, -R11 ;  /* 0x0000000120207824 */ /* 0x000fc800078e0a0b */
[----:B------:R-:W-:Y:S01]  /*9e8f0*/  IMAD.SHL.U32 R33, R32, 0x4, RZ ;  /* 0x0000000420217824 */ /* 0x000fe200078e00ff */
[----:B---3--:R-:W-:-:S13]  /*9e900*/  ISETP.NE.AND P0, PT, R12, -0x1, PT ;  /* 0xffffffff0c00780c */ /* 0x008fda0003f05270 */
[----:B------:R-:W-:Y:S01]  /*9e910*/  @!P0 R2UR UR4, R36 ;  /* 0x00000000240482ca */ /* 0x000fe200000e0000 */
[----:B--2---:R-:W-:Y:S01]  /*9e920*/  @!P0 IMAD.MOV.U32 R13, RZ, RZ, 0x5368 ;  /* 0x00005368ff0d8424 */ /* 0x004fe200078e00ff */
[----:B------:R-:W-:Y:S01]  /*9e930*/  @!P0 R2UR UR5, R37 ;  /* 0x00000000250582ca */ /* 0x000fe200000e0000 */
[----:B------:R-:W-:Y:S01]  /*9e940*/  @!P0 IMAD.MOV.U32 R11, RZ, RZ, 0x5368 ;  /* 0x00005368ff0b8424 */ /* 0x000fe200078e00ff */
[----:B------:R-:W-:-:S11]  /*9e950*/  @!P0 PRMT R15, RZ, 0x7610, R15 ;  /* 0x00007610ff0f8816 */ /* 0x000fd6000000000f */
        /* <DEDUP_REMOVED lines=8> */
[----:B------:R-:W-:Y:S01]  /*9e9e0*/  R2UR UR4, R36 ;  /* 0x00000000240472ca */ /* 0x000fe200000e0000 */
[----:B------:R-:W-:Y:S01]  /*9e9f0*/  IMAD.MOV.U32 R8, RZ, RZ, 0x30 ;  /* 0x00000030ff087424 */ /* 0x000fe200078e00ff */
[----:B------:R-:W-:Y:S01]  /*9ea00*/  R2UR UR5, R37 ;  /* 0x00000000250572ca */ /* 0x000fe200000e0000 */
[----:B------:R-:W-:Y:S01]  /*9ea10*/  IMAD.MOV.U32 R9, RZ, RZ, 0x0 ;  /* 0x00000000ff097424 */ /* 0x000fe200078e00ff */
[----:B------:R0:W1:Y:S11]  /*9ea20*/  LDS.64 R14, [R16+0x8] ;  /* 0x00000800100e7984 */ /* 0x0000760000000a00 */
        /* <DEDUP_REMOVED lines=10> */
.L_x_3108:
[----:B------:R-:W0:Y:S02]  /*9ead0*/  LDS.64 R8, [R35+0x8] ;  /* 0x0000080023087984 */ /* 0x000e240000000a00 */
[----:B0-----:R-:W-:-:S05]  /*9eae0*/  IADD3 R10, P0, PT, R8, 0x30, RZ ;  /* 0x00000030080a7810 */ /* 0x001fca0007f1e0ff */
[----:B------:R-:W-:-:S07]  /*9eaf0*/  IMAD.X R11, RZ, RZ, R9, P0 ;  /* 0x000000ffff0b7224 */ /* 0x000fce00000e0609 */
[----:B------:R-:W0:Y:S02]  /*9eb00*/  ATOMS.CAST.SPIN.64 P0, [R35+0x8], R8, R10 ;  /* 0x000008082300758d */ /* 0x000e24000180040a */
[----:B0-----:R-:W-:Y:S05]  /*9eb10*/  @!P0 BRA `(.L_x_3108) ;  /* 0xfffffffc00ec8947 */ /* 0x001fea000383ffff */
[----:B------:R-:W-:Y:S05]  /*9eb20*/  BSYNC B3 ;  /* 0x0000000000037941 */ /* 0x000fea0003800000 */
.L_x_3107:
[----:B------:R-:W-:Y:S02]  /*9eb30*/  IMAD.MOV.U32 R10, RZ, RZ, R8 ;  /* 0x000000ffff0a7224 */ /* 0x000fe400078e0008 */
[----:B------:R-:W-:Y:S01]  /*9eb40*/  IMAD.MOV.U32 R11, RZ, RZ, R9 ;  /* 0x000000ffff0b7224 */ /* 0x000fe200078e0009 */
[----:B------:R-:W-:Y:S06]  /*9eb50*/  BRA `(.L_x_3105) ;  /* 0x0000000000187947 */ /* 0x000fec0003800000 */
.L_x_3106:
[----:B------:R-:W-:Y:S02]  /*9eb60*/  R2UR UR4, R36 ;  /* 0x00000000240472ca */ /* 0x000fe400000e0000 */
[----:B------:R-:W-:-:S13]  /*9eb70*/  R2UR UR5, R37 ;  /* 0x00000000250572ca */ /* 0x000fda00000e0000 */
[----:B------:R-:W2:Y:S02]  /*9eb80*/  LD.E.64 R10, desc[UR4][R30.64+0x8] ;  /* 0x000008041e0a7980 */ /* 0x000ea4000c101b00 */
[----:B--2---:R-:W-:-:S05]  /*9eb90*/  IADD3 R8, P0, PT, R10, 0x30, RZ ;  /* 0x000000300a087810 */ /* 0x004fca0007f1e0ff */
[----:B------:R-:W-:-:S05]  /*9eba0*/  IMAD.X R9, RZ, RZ, R11, P0 ;  /* 0x000000ffff097224 */ /* 0x000fca00000e060b */
[----:B------:R0:W-:Y:S03]  /*9ebb0*/  ST.E.64 desc[UR4][R30.64+0x8], R8 ;  /* 0x000008081e007985 */ /* 0x0001e6000c101b04 */
.L_x_3105:
[----:B------:R-:W-:Y:S05]  /*9ebc0*/  BSYNC B2 ;  /* 0x0000000000027941 */ /* 0x000fea0003800000 */
.L_x_3104:
        /* <DEDUP_REMOVED lines=54> */
.L_x_3110:
[----:B------:R-:W-:Y:S05]  /*9ef30*/  BSYNC B2 ;  /* 0x0000000000027941 */ /* 0x000fea0003800000 */
.L_x_3109:
        /* <DEDUP_REMOVED lines=40> */
.L_x_3112:
[----:B------:R-:W-:Y:S05]  /*9f1c0*/  BSYNC B2 ;  /* 0x0000000000027941 */ /* 0x000fea0003800000 */
.L_x_3111:
[----:B------:R-:W-:Y:S02]  /*9f1d0*/  R2UR UR4, R36 ;  /* 0x00000000240472ca */ /* 0x000fe400000e0000 */
[----:B------:R-:W-:Y:S02]  /*9f1e0*/  R2UR UR5, R37 ;  /* 0x00000000250572ca */ /* 0x000fe400000e0000 */
[----:B------:R-:W-:-:S11]  /*9f1f0*/  PRMT R15, RZ, 0x7610, R15 ;  /* 0x00007610ff0f7816 */ /* 0x000fd6000000000f */
[----:B------:R2:W-:Y:S01]  /*9f200*/  ST.E desc[UR4][R28.64], R11 ;  /* 0x0000000b1c007985 */ /* 0x0005e2000c101904 */
[----:B------:R-:W-:Y:S05]  /*9f210*/  BRA `(.L_x_3102) ;  /* 0x0000000000207947 */ /* 0x000fea0003800000 */
.L_x_3103:
[C---:B------:R-:W-:Y:S02]  /*9f220*/  R2UR UR6, R36.reuse ;  /* 0x00000000240672ca */ /* 0x040fe400000e0000 */
[C---:B------:R-:W-:Y:S02]  /*9f230*/  R2UR UR7, R37.reuse ;  /* 0x00000000250772ca */ /* 0x040fe400000e0000 */
[----:B------:R-:W-:Y:S02]  /*9f240*/  R2UR UR4, R36 ;  /* 0x00000000240472ca */ /* 0x000fe400000e0000 */
[----:B------:R-:W-:Y:S02]  /*9f250*/  R2UR UR5, R37 ;  /* 0x00000000250572ca */ /* 0x000fe400000e0000 */
[----:B------:R-:W-:-:S05]  /*9f260*/  IADD3 R8, P0, PT, R33, R8, RZ ;  /* 0x0000000821087210 */ /* 0x000fca0007f1e0ff */
[----:B------:R-:W-:Y:S02]  /*9f270*/  IMAD.X R9, RZ, RZ, R9, P0 ;  /* 0x000000ffff097224 */ /* 0x000fe400000e0609 */
[----:B------:R1:W5:Y:S04]  /*9f280*/  LD.E R11, desc[UR6][R28.64] ;  /* 0x000000061c0b7980 */ /* 0x000368000c101900 */
[----:B------:R1:W5:Y:S02]  /*9f290*/  LD.E.U8 R15, desc[UR4][R8.64+0x20] ;  /* 0x00002004080f7980 */ /* 0x000364000c101100 */
.L_x_3102:
[----:B------:R-:W-:Y:S05]  /*9f2a0*/  BSYNC B1 ;  /* 0x0000000000017941 */ /* 0x000fea0003800000 */
.L_x_3101:
[----:B-----5:R-:W-:Y:S01]  /*9f2b0*/  ISETP.NE.AND P0, PT, R11, RZ, PT ;  /* 0x000000ff0b00720c */ /* 0x020fe20003f05270 */
[----:B------:R-:W-:-:S12]  /*9f2c0*/  IMAD.MOV.U32 R35, RZ, RZ, 0x5368 ;  /* 0x00005368ff237424 */ /* 0x000fd800078e00ff */
[----:B------:R-:W-:Y:S05]  /*9f2d0*/  @P0 BRA `(.L_x_3113) ;  /* 0x0000003c007c0947 */ /* 0x000fea0003800000 */
[----:B------:R-:W-:Y:S01]  /*9f2e0*/  ISETP.NE.AND P2, PT, R7, -0x1, PT ;  /* 0xffffffff0700780c */ /* 0x000fe20003f45270 */
[----:B------:R-:W-:-:S12]  /*9f2f0*/  BSSY B1, `(.L_x_3114) ;  /* 0x000009d000017945 */ /* 0x000fd80003800000 */
[----:B------:R-:W-:Y:S01]  /*9f300*/  @!P2 R2UR UR4, R36 ;  /* 0x000000002404a2ca */ /* 0x000fe200000e0000 */
[----:B01----:R-:W-:Y:S01]  /*9f310*/  @!P2 IMAD.MOV.U32 R9, RZ, RZ, 0x5368 ;  /* 0x00005368ff09a424 */ /* 0x003fe200078e00ff */
[----:B------:R-:W-:Y:S01]  /*9f320*/  @!P2 R2UR UR5, R37 ;  /* 0x000000002505a2ca */ /* 0x000fe200000e0000 */
[----:B------:R-:W-:-:S12]  /*9f330*/  @!P2 IMAD.MOV.U32 R13, RZ, RZ, 0x5368 ;  /* 0x00005368ff0da424 */ /* 0x000fd800078e00ff */
[----:B------:R0:W-:Y:S01]  /*9f340*/  @!P2 ST.E desc[UR4][R28.64], R9 ;  /* 0x000000091c00a985 */ /* 0x0001e2000c101904 */
[----:B------:R-:W-:Y:S05]  /*9f350*/  @!P2 BRA `(.L_x_3115) ;  /* 0x000000080058a947 */ /* 0x000fea0003800000 */
[----:B0-2---:R-:W0:Y:S01]  /*9f360*/  LDS.128 R8, [R16] ;  /* 0x0000000010087984 */ /* 0x005e220000000c00 */
[----:B------:R-:W-:Y:S02]  /*9f370*/  R2UR UR4, R36 ;  /* 0x00000000240472ca */ /* 0x000fe400000e0000 */
[----:B------:R-:W-:Y:S01]  /*9f380*/  R2UR UR5, R37 ;  /* 0x00000000250572ca */ /* 0x000fe200000e0000 */
[----:B0-----:R-:W-:-:S12]  /*9f390*/  IMAD.WIDE R12, R7, 0x10, R8 ;  /* 0x00000010070c7825 */ /* 0x001fd800078e0208 */
[----:B------:R-:W2:Y:S01]  /*9f3a0*/  LD.E R34, desc[UR4][R12.64+0xc] ;  /* 0x00000c040c227980 */ /* 0x000ea2000c101900 */
[C---:B------:R-:W-:Y:S01]  /*9f3b0*/  ISETP.GT.AND P1, PT, R3.reuse, RZ, PT ;  /* 0x000000ff0300720c */ /* 0x040fe20003f24270 */
[C---:B------:R-:W-:Y:S01]  /*9f3c0*/  VIADD R8, R3.reuse, 0xffffffff ;  /* 0xffffffff03087836 */ /* 0x040fe20000000000 */
        /* <DEDUP_REMOVED lines=16> */
.L_x_3121:
[----:B------:R-:W0:Y:S02]  /*9f4d0*/  LDS.64 R12, [R9+0x8] ;  /* 0x00000800090c7984 */ /* 0x000e240000000a00 */
[----:B0-----:R-:W-:-:S05]  /*9f4e0*/  IADD3 R14, P0, PT, R12, 0x30, RZ ;  /* 0x000000300c0e7810 */ /* 0x001fca0007f1e0ff */
[----:B------:R-:W-:-:S07]  /*9f4f0*/  IMAD.X R15, RZ, RZ, R13, P0 ;  /* 0x000000ffff0f7224 */ /* 0x000fce00000e060d */
[----:B------:R-:W0:Y:S02]  /*9f500*/  ATOMS.CAST.SPIN.64 P0, [R9+0x8], R12, R14 ;  /* 0x0000080c0900758d */ /* 0x000e24000180040e */
[----:B0-----:R-:W-:Y:S05]  /*9f510*/  @!P0 BRA `(.L_x_3121) ;  /* 0xfffffffc00ec8947 */ /* 0x001fea000383ffff */
[----:B------:R-:W-:Y:S05]  /*9f520*/  BSYNC B3 ;  /* 0x0000000000037941 */ /* 0x000fea0003800000 */
.L_x_3120:
[----:B------:R-:W-:Y:S02]  /*9f530*/  IMAD.MOV.U32 R14, RZ, RZ, R12 ;  /* 0x000000ffff0e7224 */ /* 0x000fe400078e000c */
[----:B------:R-:W-:Y:S01]  /*9f540*/  IMAD.MOV.U32 R15, RZ, RZ, R13 ;  /* 0x000000ffff0f7224 */ /* 0x000fe200078e000d */
[----:B------:R-:W-:Y:S06]  /*9f550*/  BRA `(.L_x_3118) ;  /* 0x0000000000187947 */ /* 0x000fec0003800000 */
.L_x_3119:
[----:B------:R-:W-:Y:S02]  /*9f560*/  R2UR UR4, R36 ;  /* 0x00000000240472ca */ /* 0x000fe400000e0000 */
[----:B------:R-:W-:-:S13]  /*9f570*/  R2UR UR5, R37 ;  /* 0x00000000250572ca */ /* 0x000fda00000e0000 */
[----:B------:R-:W2:Y:S02]  /*9f580*/  LD.E.64 R14, desc[UR4][R30.64+0x8] ;  /* 0x000008041e0e7980 */ /* 0x000ea4000c101b00 */
[----:B--2---:R-:W-:-:S05]  /*9f590*/  IADD3 R12, P0, PT, R14, 0x30, RZ ;  /* 0x000000300e0c7810 */ /* 0x004fca0007f1e0ff */
[----:B------:R-:W-:-:S05]  /*9f5a0*/  IMAD.X R13, RZ, RZ, R15, P0 ;  /* 0x000000ffff0d7224 */ /* 0x000fca00000e060f */
[----:B------:R0:W-:Y:S03]  /*9f5b0*/  ST.E.64 desc[UR4][R30.64+0x8], R12 ;  /* 0x0000080c1e007985 */ /* 0x0001e6000c101b04 */
.L_x_3118:
[----:B------:R-:W-:Y:S05]  /*9f5c0*/  BSYNC B2 ;  /* 0x0000000000027941 */ /* 0x000fea0003800000 */
.L_x_3117:
        /* <DEDUP_REMOVED lines=54> */
.L_x_3123:
[----:B------:R-:W-:Y:S05]  /*9f930*/  BSYNC B2 ;  /* 0x0000000000027941 */ /* 0x000fea0003800000 */
.L_x_3122:
        /* <DEDUP_REMOVED lines=40> */
.L_x_3125:
[----:B------:R-:W-:Y:S05]  /*9fbc0*/  BSYNC B2 ;  /* 0x0000000000027941 */ /* 0x000fea0003800000 */
.L_x_3124:
[----:B------:R-:W-:Y:S02]  /*9fbd0*/  R2UR UR4, R36 ;  /* 0x00000000240472ca */ /* 0x000fe400000e0000 */
[----:B------:R-:W-:-:S13]  /*9fbe0*/  R2UR UR5, R37 ;  /* 0x00000000250572ca */ /* 0x000fda00000e0000 */
[----:B------:R3:W-:Y:S01]  /*9fbf0*/  ST.E desc[UR4][R28.64], R13 ;  /* 0x0000000d1c007985 */ /* 0x0007e2000c101904 */
[----:B------:R-:W-:Y:S05]  /*9fc00*/  BRA `(.L_x_3115) ;  /* 0x00000000002c7947 */ /* 0x000fea0003800000 */
.L_x_3116:
        /* <DEDUP_REMOVED lines=11> */
.L_x_3115:
[----:B------:R-:W-:Y:S05]  /*9fcc0*/  BSYNC B1 ;  /* 0x0000000000017941 */ /* 0x000fea0003800000 */
.L_x_3114:
[----:B-----5:R-:W-:-:S13]  /*9fcd0*/  ISETP.NE.AND P0, PT, R13, RZ, PT ;  /* 0x000000ff0d00720c */ /* 0x020fda0003f05270 */
[----:B------:R-:W-:Y:S05]  /*9fce0*/  @P0 BRA `(.L_x_3113) ;  /* 0x0000003000f80947 */ /* 0x000fea0003800000 */
[----:B01----:R-:W0:Y:S01]  /*9fcf0*/  LDS.64 R8, [R16] ;  /* 0x0000000010087984 */ /* 0x003e220000000a00 */
[----:B------:R-:W-:Y:S02]  /*9fd00*/  R2UR UR4, R36 ;  /* 0x00000000240472ca */ /* 0x000fe400000e0000 */
[----:B------:R-:W-:-:S13]  /*9fd10*/  R2UR UR5, R37 ;  /* 0x00000000250572ca */ /* 0x000fda00000e0000 */
[----:B0-----:R-:W4:Y:S01]  /*9fd20*/  LD.E R12, desc[UR4][R8.64+0x14] ;  /* 0x00001404080c7980 */ /* 0x001f22000c101900 */
[----:B------:R-:W-:Y:S01]  /*9fd30*/  BSSY B1, `(.L_x_3126) ;  /* 0x000009a000017945 */ /* 0x000fe20003800000 */
[----:B----4-:R-:W-:-:S13]  /*9fd40*/  ISETP.NE.AND P1, PT, R12, -0x1, PT ;  /* 0xffffffff0c00780c */ /* 0x010fda0003f25270 */
[----:B------:R-:W-:Y:S01]  /*9fd50*/  @!P1 R2UR UR4, R36 ;  /* 0x00000000240492ca */ /* 0x000fe200000e0000 */
[----:B--2---:R-:W-:Y:S01]  /*9fd60*/  @!P1 IMAD.MOV.U32 R11, RZ, RZ, 0x5368 ;  /* 0x00005368ff0b9424 */ /* 0x004fe200078e00ff */
[----:B------:R-:W-:Y:S02]  /*9fd70*/  @!P1 R2UR UR5, R37 ;  /* 0x00000000250592ca */ /* 0x000fe400000e0000 */
[----:B------:R-:W-:Y:S02]  /*9fd80*/  @!P1 PLOP3.LUT P0, PT, PT, PT, PT, 0x8, 0x80 ;  /* 0x000000000080981c */ /* 0x000fe40003f0e170 */
[----:B------:R-:W-:-:S09]  /*9fd90*/  @!P1 PRMT R15, RZ, 0x7610, R15 ;  /* 0x00007610ff0f9816 */ /* 0x000fd2000000000f */
[----:B------:R0:W-:Y:S01]  /*9fda0*/  @!P1 ST.E desc[UR4][R28.64], R11 ;  /* 0x0000000b1c009985 */ /* 0x0001e2000c101904 */
[----:B------:R-:W-:Y:S05]  /*9fdb0*/  @!P1 BRA `(.L_x_3127) ;  /* 0x0000000800449947 */ /* 0x000fea0003800000 */
[----:B------:R-:W-:Y:S01]  /*9fdc0*/  R2UR UR4, R36 ;  /* 0x00000000240472ca */ /* 0x000fe200000e0000 */
[----:B------:R-:W-:Y:S01]  /*9fdd0*/  IMAD.WIDE R8, R12, 0x10, R8 ;  /* 0x000000100c087825 */ /* 0x000fe200078e0208 */
[----:B------:R-:W-:-:S13]  /*9fde0*/  R2UR UR5, R37 ;  /* 0x00000000250572ca */ /* 0x000fda00000e0000 */
[----:B---3--:R-:W2:Y:S02]  /*9fdf0*/  LD.E R13, desc[UR4][R8.64+0xc] ;  /* 0x00000c04080d7980 */ /* 0x008ea4000c101900 */
[----:B--2---:R-:W-:-:S13]  /*9fe00*/  ISETP.GE.AND P0, PT, R32, R13, PT ;  /* 0x0000000d2000720c */ /* 0x004fda0003f06270 */
[----:B------:R-:W-:Y:S05]  /*9fe10*/  @!P0 BRA `(.L_x_3128) ;  /* 0x0000000800148947 */ /* 0x000fea0003800000 */
[----:B------:R-:W-:Y:S01]  /*9fe20*/  R2UR UR4, R36 ;  /* 0x00000000240472ca */ /* 0x000fe200000e0000 */
[----:B------:R-:W-:Y:S01]  /*9fe30*/  IMAD.MOV.U32 R8, RZ, RZ, 0x30 ;  /* 0x00000030ff087424 */ /* 0x000fe200078e00ff */
[----:B------:R-:W-:Y:S01]  /*9fe40*/  R2UR UR5, R37 ;  /* 0x00000000250572ca */ /* 0x000fe200000e0000 */
[----:B------:R-:W-:Y:S01]  /*9fe50*/  IMAD.MOV.U32 R9, RZ, RZ, 0x0 ;  /* 0x00000000ff097424 */ /* 0x000fe200078e00ff */
[----:B------:R1:W2:Y:S11]  /*9fe60*/  LDS.64 R14, [R16+0x8] ;  /* 0x00000800100e7984 */ /* 0x0002b60000000a00 */
        /* <DEDUP_REMOVED lines=10> */
.L_x_3133:
[----:B------:R-:W0:Y:S02]  /*9ff10*/  LDS.64 R8, [R33+0x8] ;  /* 0x0000080021087984 */ /* 0x000e240000000a00 */
[----:B0-----:R-:W-:-:S05]  /*9ff20*/  IADD3 R10, P0, PT, R8, 0x30, RZ ;  /* 0x00000030080a7810 */ /* 0x001fca0007f1e0ff */
[----:B------:R-:W-:-:S07]  /*9ff30*/  IMAD.X R11, RZ, RZ, R9, P0 ;  /* 0x000000ffff0b7224 */ /* 0x000fce00000e0609 */
[----:B------:R-:W0:Y:S02]  /*9ff40*/  ATOMS.CAST.SPIN.64 P0, [R33+0x8], R8, R10 ;  /* 0x000008082100758d */ /* 0x000e24000180040a */
[----:B0-----:R-:W-:Y:S05]  /*9ff50*/  @!P0 BRA `(.L_x_3133) ;  /* 0xfffffffc00ec8947 */ /* 0x001fea000383ffff */
[----:B------:R-:W-:Y:S05]  /*9ff60*/  BSYNC B3 ;  /* 0x0000000000037941 */ /* 0x000fea0003800000 */
.L_x_3132:
[----:B------:R-:W-:Y:S02]  /*9ff70*/  IMAD.MOV.U32 R10, RZ, RZ, R8 ;  /* 0x000000ffff0a7224 */ /* 0x000fe400078e0008 */
[----:B------:R-:W-:Y:S01]  /*9ff80*/  IMAD.MOV.U32 R11, RZ, RZ, R9 ;  /* 0x000000ffff0b7224 */ /* 0x000fe200078e0009 */
[----:B------:R-:W-:Y:S06]  /*9ff90*/  BRA `(.L_x_3130) ;  /* 0x0000000000187947 */ /* 0x000fec0003800000 */
.L_x_3131:
[----:B------:R-:W-:Y:S02]  /*9ffa0*/  R2UR UR4, R36 ;  /* 0x00000000240472ca */ /* 0x000fe400000e0000 */
[----:B------:R-:W-:-:S13]  /*9ffb0*/  R2UR UR5, R37 ;  /* 0x00000000250572ca */ /* 0x000fda00000e0000 */
[----:B------:R-:W2:Y:S02]  /*9ffc0*/  LD.E.64 R10, desc[UR4][R30.64+0x8] ;  /* 0x000008041e0a7980 */ /* 0x000ea4000c101b00 */
[----:B--2---:R-:W-:-:S05]  /*9ffd0*/  IADD3 R8, P0, PT, R10, 0x30, RZ ;  /* 0x000000300a087810 */ /* 0x004fca0007f1e0ff */
[----:B------:R-:W-:-:S05]  /*9ffe0*/  IMAD.X R9, RZ, RZ, R11, P0 ;  /* 0x000000ffff097224 */ /* 0x000fca00000e060b */
[----:B------:R0:W-:Y:S03]  /*9fff0*/  ST.E.64 desc[UR4][R30.64+0x8], R8 ;  /* 0x000008081e007985 */ /* 0x0001e6000c101b04 */
.L_x_3130:
[----:B------:R-:W-:Y:S05]  /*a0000*/  BSYNC B2 ;  /* 0x0000000000027941 */ /* 0x000fea0003800000 */
.L_x_3129:
        /* <DEDUP_REMOVED lines=54> */
.L_x_3135:
[----:B------:R-:W-:Y:S05]  /*a0370*/  BSYNC B2 ;  /* 0x0000000000027941 */ /* 0x000fea0003800000 */
.L_x_3134:
        /* <DEDUP_REMOVED lines=40> */
.L_x_3137:
[----:B------:R-:W-:Y:S05]  /*a0600*/  BSYNC B2 ;  /* 0x0000000000027941 */ /* 0x000fea0003800000 */
.L_x_3136:
[----:B------:R-:W-:Y:S02]  /*a0610*/  R2UR UR4, R36 ;  /* 0x00000000240472ca */ /* 0x000fe400000e0000 */
[----:B------:R-:W-:Y:S02]  /*a0620*/  R2UR UR5, R37 ;  /* 0x00000000250572ca */ /* 0x000fe400000e0000 */
[----:B------:R-:W-:Y:S02]  /*a0630*/  ISETP.EQ.AND P0, PT, R11, RZ, PT ;  /* 0x000000ff0b00720c */ /* 0x000fe40003f02270 */
[----:B------:R-:W-:-:S09]  /*a0640*/  PRMT R15, RZ, 0x7610, R15 ;  /* 0x00007610ff0f7816 */ /* 0x000fd2000000000f */
[----:B------:R2:W-:Y:S01]  /*a0650*/  ST.E desc[UR4][R28.64], R11 ;  /* 0x0000000b1c007985 */ /* 0x0005e2000c101904 */
[----:B------:R-:W-:Y:S05]  /*a0660*/  BRA `(.L_x_3127) ;  /* 0x0000000000187947 */ /* 0x000fea0003800000 */
.L_x_3128:
[----:B------:R-:W-:Y:S02]  /*a0670*/  R2UR UR4, R36 ;  /* 0x00000000240472ca */ /* 0x000fe400000e0000 */
[----:B------:R-:W-:Y:S02]  /*a0680*/  R2UR UR5, R37 ;  /* 0x00000000250572ca */ /* 0x000fe400000e0000 */
[----:B------:R-:W-:-:S05]  /*a0690*/  IADD3 R8, P0, PT, R33, R8, RZ ;  /* 0x0000000821087210 */ /* 0x000fca0007f1e0ff */
[----:B------:R-:W-:-:S06]  /*a06a0*/  IMAD.X R9, RZ, RZ, R9, P0 ;  /* 0x000000ffff097224 */ /* 0x000fcc00000e0609 */
[----:B------:R1:W5:Y:S01]  /*a06b0*/  LD.E.U8 R15, desc[UR4][R8.64+0x20] ;  /* 0x00002004080f7980 */ /* 0x000362000c101100 */
[----:B------:R-:W-:-:S13]  /*a06c0*/  PLOP3.LUT P0, PT, PT, PT, PT, 0x80, 0x8 ;  /* 0x000000000008781c */ /* 0x000fda0003f0f070 */
.L_x_3127:
[----:B------:R-:W-:Y:S05]  /*a06d0*/  BSYNC B1 ;  /* 0x0000000000017941 */ /* 0x000fea0003800000 */
.L_x_3126:
[----:B------:R-:W-:Y:S05]  /*a06e0*/  @!P0 BRA `(.L_x_3113) ;  /* 0x0000002800788947 */ /* 0x000fea0003800000 */
[----:B------:R-:W-:Y:S01]  /*a06f0*/  @!P2 R2UR UR4, R36 ;  /* 0x000000002404a2ca */ /* 0x000fe200000e0000 */
[----:B01----:R-:W-:Y:S01]  /*a0700*/  @!P2 IMAD.MOV.U32 R9, RZ, RZ, 0x5368 ;  /* 0x00005368ff09a424 */ /* 0x003fe200078e00ff */
[----:B------:R-:W-:Y:S01]  /*a0710*/  @!P2 R2UR UR5, R37 ;  /* 0x000000002505a2ca */ /* 0x000fe200000e0000 */
[----:B------:R-:W-:Y:S01]  /*a0720*/  BSSY B1, `(.L_x_3138) ;  /* 0x000009b000017945 */ /* 0x000fe20003800000 */
[----:B------:R-:W-:Y:S02]  /*a0730*/  VIADD R32, R3, 0xfffffffe ;  /* 0xfffffffe03207836 */ /* 0x000fe40000000000 */
[----:B---3--:R-:W-:-:S09]  /*a0740*/  @!P2 IMAD.MOV.U32 R13, RZ, RZ, 0x5368 ;  /* 0x00005368ff0da424 */ /* 0x008fd200078e00ff */
[----:B------:R0:W-:Y:S01]  /*a0750*/  @!P2 ST.E desc[UR4][R28.64], R9 ;  /* 0x000000091c00a985 */ /* 0x0001e2000c101904 */
[----:B------:R-:W-:Y:S05]  /*a0760*/  @!P2 BRA `(.L_x_3139) ;  /* 0x000000080058a947 */ /* 0x000fea0003800000 */
[----:B0-2---:R-:W0:Y:S01]  /*a0770*/  LDS.128 R8, [R16] ;  /* 0x0000000010087984 */ /* 0x005e220000000c00 */
[----:B------:R-:W-:Y:S02]  /*a0780*/  R2UR UR4, R36 ;  /* 0x00000000240472ca */ /* 0x000fe400000e0000 */
[----:B------:R-:W-:Y:S01]  /*a0790*/  R2UR UR5, R37 ;  /* 0x00000000250572ca */ /* 0x000fe200000e0000 */
[----:B0-----:R-:W-:-:S12]  /*a07a0*/  IMAD.WIDE R12, R7, 0x10, R8 ;  /* 0x00000010070c7825 */ /* 0x001fd800078e0208 */
[----:B------:R-:W2:Y:S01]  /*a07b0*/  LD.E R9, desc[UR4][R12.64+0xc] ;  /* 0x00000c040c097980 */ /* 0x000ea2000c101900 */
[----:B------:R-:W-:Y:S02]  /*a07c0*/  ISETP.GT.AND P1, PT, R3, 0x1, PT ;  /* 0x000000010300780c */ /* 0x000fe40003f24270 */
        /* <DEDUP_REMOVED lines=16> */
.L_x_3145:
[----:B------:R-:W0:Y:S02]  /*a08d0*/  LDS.64 R12, [R3+0x8] ;  /* 0x00000800030c7984 */ /* 0x000e240000000a00 */
[----:B0-----:R-:W-:-:S05]  /*a08e0*/  IADD3 R14, P0, PT, R12, 0x30, RZ ;  /* 0x000000300c0e7810 */ /* 0x001fca0007f1e0ff */
[----:B------:R-:W-:-:S07]  /*a08f0*/  IMAD.X R15, RZ, RZ, R13, P0 ;  /* 0x000000ffff0f7224 */ /* 0x000fce00000e060d */
[----:B------:R-:W0:Y:S02]  /*a0900*/  ATOMS.CAST.SPIN.64 P0, [R3+0x8], R12, R14 ;  /* 0x0000080c0300758d */ /* 0x000e24000180040e */
[----:B0-----:R-:W-:Y:S05]  /*a0910*/  @!P0 BRA `(.L_x_3145) ;  /* 0xfffffffc00ec8947 */ /* 0x001fea000383ffff */
[----:B------:R-:W-:Y:S05]  /*a0920*/  BSYNC B3 ;  /* 0x0000000000037941 */ /* 0x000fea0003800000 */
.L_x_3144:
[----:B------:R-:W-:Y:S02]  /*a0930*/  IMAD.MOV.U32 R14, RZ, RZ, R12 ;  /* 0x000000ffff0e7224 */ /* 0x000fe400078e000c */
[----:B------:R-:W-:Y:S01]  /*a0940*/  IMAD.MOV.U32 R15, RZ, RZ, R13 ;  /* 0x000000ffff0f7224 */ /* 0x000fe200078e000d */
[----:B------:R-:W-:Y:S06]  /*a0950*/  BRA `(.L_x_3142) ;  /* 0x0000000000187947 */ /* 0x000fec0003800000 */
.L_x_3143:
[----:B------:R-:W-:Y:S02]  /*a0960*/  R2UR UR4, R36 ;  /* 0x00000000240472ca */ /* 0x000fe400000e0000 */
[----:B------:R-:W-:-:S13]  /*a0970*/  R2UR UR5, R37 ;  /* 0x00000000250572ca */ /* 0x000fda00000e0000 */
[----:B------:R-:W2:Y:S02]  /*a0980*/  LD.E.64 R14, desc[UR4][R30.64+0x8] ;  /* 0x000008041e0e7980 */ /* 0x000ea4000c101b00 */
[----:B--2---:R-:W-:-:S05]  /*a0990*/  IADD3 R12, P0, PT, R14, 0x30, RZ ;  /* 0x000000300e0c7810 */ /* 0x004fca0007f1e0ff */
[----:B------:R-:W-:-:S05]  /*a09a0*/  IMAD.X R13, RZ, RZ, R15, P0 ;  /* 0x000000ffff0d7224 */ /* 0x000fca00000e060f */
[----:B------:R0:W-:Y:S03]  /*a09b0*/  ST.E.64 desc[UR4][R30.64+0x8], R12 ;  /* 0x0000080c1e007985 */ /* 0x0001e6000c101b04 */
.L_x_3142:
[----:B------:R-:W-:Y:S05]  /*a09c0*/  BSYNC B2 ;  /* 0x0000000000027941 */ /* 0x000fea0003800000 */
.L_x_3141:
        /* <DEDUP_REMOVED lines=55> */
.L_x_3147:
[----:B------:R-:W-:Y:S05]  /*a0d40*/  BSYNC B2 ;  /* 0x0000000000027941 */ /* 0x000fea0003800000 */
.L_x_3146:
        /* <DEDUP_REMOVED lines=10> */
[----:B0-----:R-:W0:Y:S01]  /*a0df0*/  LDS.64 R10, [R16] ;  /* 0x00000000100a7984 */ /* 0x001e220000000a00 */
        /* <DEDUP_REMOVED lines=29> */
.L_x_3149:
[----:B------:R-:W-:Y:S05]  /*a0fd0*/  BSYNC B2 ;  /* 0x0000000000027941 */ /* 0x000fea0003800000 */
.L_x_3148:
[----:B------:R-:W-:Y:S02]  /*a0fe0*/  R2UR UR4, R36 ;  /* 0x00000000240472ca */ /* 0x000fe400000e0000 */
[----:B------:R-:W-:-:S13]  /*a0ff0*/  R2UR UR5, R37 ;  /* 0x00000000250572ca */ /* 0x000fda00000e0000 */
[----:B------:R3:W-:Y:S01]  /*a1000*/  ST.E desc[UR4][R28.64], R13 ;  /* 0x0000000d1c007985 */ /* 0x0007e2000c101904 */
[----:B------:R-:W-:Y:S05]  /*a1010*/  BRA `(.L_x_3139) ;  /* 0x00000000002c7947 */ /* 0x000fea0003800000 */
.L_x_3140:
        /* <DEDUP_REMOVED lines=9> */
[----:B-----5:R4:W-:Y:S04]  /*a10b0*/  ST.E.U8 desc[UR6][R8.64+0x20], R15 ;  /* 0x0000200f08007985 */ /* 0x0209e8000c101106 */
[----:B------:R4:W5:Y:S02]  /*a10c0*/  LD.E R13, desc[UR8][R28.64] ;  /* 0x000000081c0d7980 */ /* 0x000964000c101900 */
.L_x_3139:
[----:B------:R-:W-:Y:S05]  /*a10d0*/  BSYNC B1 ;  /* 0x0000000000017941 */ /* 0x000fea0003800000 */
.L_x_3138:
[----:B-----5:R-:W-:-:S13]  /*a10e0*/  ISETP.NE.AND P0, PT, R13, RZ, PT ;  /* 0x000000ff0d00720c */ /* 0x020fda0003f05270 */
[----:B------:R-:W-:Y:S05]  /*a10f0*/  @!P0 BRA `(.L_x_3150) ;  /* 0xffffffd400b08947 */ /* 0x000fea000383ffff */
[----:B------:R-:W-:Y:S05]  /*a1100*/  BRA `(.L_x_3113) ;  /* 0x0000001c00f07947 */ /* 0x000fea0003800000 */
.L_x_3100:
[----:B------:R-:W5:Y:S01]  /*a1110*/  S2UR UR5, SR_CgaCtaId ;  /* 0x00000000000579c3 */ /* 0x000f620000008800 */
[----:B------:R-:W-:Y:S01]  /*a1120*/  UMOV UR4, 0x400 ;  /* 0x0000040000047882 */ /* 0x000fe20000000000 */
[----:B------:R-:W-:Y:S01]  /*a1130*/  BSSY B1, `(.L_x_3151) ;  /* 0x000015c000017945 */ /* 0x000fe20003800000 */
[----:B-----5:R-:W-:-:S06]  /*a1140*/  ULEA UR4, UR5, UR4, 0x18 ;  /* 0x0000000405047291 */ /* 0x020fcc000f8ec0ff */
[----:B------:R-:W-:-:S07]  /*a1150*/  IMAD.U32 R16, RZ, RZ, UR4 ;  /* 0x00000004ff107e24 */ /* 0x000fce000f8e00ff */
.L_x_3176:
[----:B01-34-:R-:W0:Y:S01]  /*a1160*/  LDS.64 R8, [R16] ;  /* 0x0000000010087984 */ /* 0x01be220000000a00 */
[----:B------:R-:W-:Y:S05]  /*a1170*/  YIELD ;  /* 0x0000000000007946 */ /* 0x000fea0003800000 */
[----:B------:R-:W-:Y:S02]  /*a1180*/  R2UR UR4, R36 ;  /* 0x00000000240472ca */ /* 0x000fe400000e0000 */
[----:B------:R-:W-:-:S13]  /*a1190*/  R2UR UR5, R37 ;  /* 0x00000000250572ca */ /* 0x000fda00000e0000 */
[----:B0-----:R-:W3:Y:S01]  /*a11a0*/  LD.E R12, desc[UR4][R8.64] ;  /* 0x00000004080c7980 */ /* 0x001ee2000c101900 */
[----:B------:R-:W-:Y:S01]  /*a11b0*/  IMAD R33, R32, 0xcccd, RZ ;  /* 0x0000cccd20217824 */ /* 0x000fe200078e02ff */
[----:B------:R-:W-:Y:S01]  /*a11c0*/  BSSY B2, `(.L_x_3152) ;  /* 0x00000a6000027945 */ /* 0x000fe20003800000 */
[----:B------:R-:W-:Y:S02]  /*a11d0*/  IMAD.MOV.U32 R6, RZ, RZ, R3 ;  /* 0x000000ffff067224 */ /* 0x000fe400078e0003 */
[----:B------:R-:W-:Y:S01]  /*a11e0*/  VIADD R3, R3, 0xffffffff ;  /* 0xffffffff03037836 */ /* 0x000fe20000000000 */
[----:B------:R-:W-:Y:S02]  /*a11f0*/  SHF.R.U32.HI R33, RZ, 0x13, R33 ;  /* 0x00000013ff217819 */ /* 0x000fe40000011621 */
        /* <DEDUP_REMOVED lines=11> */
[----:B------:R-:W2:Y:S01]  /*a12b0*/  LD.E R14, desc[UR4][R8.64+0xc] ;  /* 0x00000c04080e7980 */ /* 0x000ea2000c101900 */
[----:B0-----:R-:W-:-:S04]  /*a12c0*/  IMAD R13, R33, 0x4, R33 ;  /* 0x00000004210d7824 */ /* 0x001fc800078e0221 */
[----:B------:R-:W-:-:S05]  /*a12d0*/  IMAD R13, R13, -0x2, R32 ;  /* 0xfffffffe0d0d7824 */ /* 0x000fca00078e0220 */
[C---:B------:R-:W-:Y:S02]  /*a12e0*/  ISETP.GT.AND P1, PT, R13.reuse, -0x1, PT ;  /* 0xffffffff0d00780c */ /* 0x040fe40003f24270 */
[----:B--2---:R-:W-:-:S13]  /*a12f0*/  ISETP.GE.AND P0, PT, R13, R14, PT ;  /* 0x0000000e0d00720c */ /* 0x004fda0003f06270 */
[----:B------:R-:W-:Y:S05]  /*a1300*/  @!P0 BRA P1, `(.L_x_3154) ;  /* 0x0000000800208947 */ /* 0x000fea0000800000 */
        /* <DEDUP_REMOVED lines=19> */
.L_x_3159:
[----:B------:R-:W0:Y:S02]  /*a1440*/  LDS.64 R8, [R15+0x8] ;  /* 0x000008000f087984 */ /* 0x000e240000000a00 */
[----:B0-----:R-:W-:-:S05]  /*a1450*/  IADD3 R10, P0, PT, R8, 0x30, RZ ;  /* 0x00000030080a7810 */ /* 0x001fca0007f1e0ff */
[----:B------:R-:W-:-:S07]  /*a1460*/  IMAD.X R11, RZ, RZ, R9, P0 ;  /* 0x000000ffff0b7224 */ /* 0x000fce00000e0609 */
[----:B------:R-:W0:Y:S02]  /*a1470*/  ATOMS.CAST.SPIN.64 P0, [R15+0x8], R8, R10 ;  /* 0x000008080f00758d */ /* 0x000e24000180040a */
[----:B0-----:R-:W-:Y:S05]  /*a1480*/  @!P0 BRA `(.L_x_3159) ;  /* 0xfffffffc00ec8947 */ /* 0x001fea000383ffff */
[----:B------:R-:W-:Y:S05]  /*a1490*/  BSYNC B5 ;  /* 0x0000000000057941 */ /* 0x000fea0003800000 */
.L_x_3158:
[----:B------:R-:W-:Y:S02]  /*a14a0*/  IMAD.MOV.U32 R10, RZ, RZ, R8 ;  /* 0x000000ffff0a7224 */ /* 0x000fe400078e0008 */
[----:B------:R-:W-:Y:S01]  /*a14b0*/  IMAD.MOV.U32 R11, RZ, RZ, R9 ;  /* 0x000000ffff0b7224 */ /* 0x000fe200078e0009 */
[----:B------:R-:W-:Y:S06]  /*a14c0*/  BRA `(.L_x_3156) ;  /* 0x0000000000187947 */ /* 0x000fec0003800000 */
.L_x_3157:
[----:B------:R-:W-:Y:S02]  /*a14d0*/  R2UR UR4, R36 ;  /* 0x00000000240472ca */ /* 0x000fe400000e0000 */
[----:B------:R-:W-:-:S13]  /*a14e0*/  R2UR UR5, R37 ;  /* 0x00000000250572ca */ /* 0x000fda00000e0000 */
[----:B------:R-:W2:Y:S02]  /*a14f0*/  LD.E.64 R10, desc[UR4][R30.64+0x8] ;  /* 0x000008041e0a7980 */ /* 0x000ea4000c101b00 */
[----:B--2---:R-:W-:-:S05]  /*a1500*/  IADD3 R8, P0, PT, R10, 0x30, RZ ;  /* 0x000000300a087810 */ /* 0x004fca0007f1e0ff */
[----:B------:R-:W-:-:S05]  /*a1510*/  IMAD.X R9, RZ, RZ, R11, P0 ;  /* 0x000000ffff097224 */ /* 0x000fca00000e060b */
[----:B------:R0:W-:Y:S03]  /*a1520*/  ST.E.64 desc[UR4][R30.64+0x8], R8 ;  /* 0x000008081e007985 */ /* 0x0001e6000c101b04 */
.L_x_3156:
[----:B------:R-:W-:Y:S05]  /*a1530*/  BSYNC B3 ;  /* 0x0000000000037941 */ /* 0x000fea0003800000 */
.L_x_3155:
        /* <DEDUP_REMOVED lines=54> */
.L_x_3161:
[----:B------:R-:W-:Y:S05]  /*a18a0*/  BSYNC B3 ;  /* 0x0000000000037941 */ /* 0x000fea0003800000 */
.L_x_3160:
        /* <DEDUP_REMOVED lines=40> */
.L_x_3163:
[----:B------:R-:W-:Y:S05]  /*a1b30*/  BSYNC B3 ;  /* 0x0000000000037941 */ /* 0x000fea0003800000 */
.L_x_3162:
[----:B------:R-:W-:Y:S02]  /*a1b40*/  R2UR UR4, R36 ;  /* 0x00000000240472ca */ /* 0x000fe400000e0000 */
[----:B------:R-:W-:Y:S02]  /*a1b50*/  R2UR UR5, R37 ;  /* 0x00000000250572ca */ /* 0x000fe400000e0000 */
[----:B------:R-:W-:-:S11]  /*a1b60*/  PRMT R15, RZ, 0x7610, R15 ;  /* 0x00007610ff0f7816 */ /* 0x000fd6000000000f */
[----:B------:R2:W-:Y:S01]  /*a1b70*/  ST.E desc[UR4][R28.64], R11 ;  /* 0x0000000b1c007985 */ /* 0x0005e2000c101904 */
[----:B------:R-:W-:Y:S05]  /*a1b80*/  BRA `(.L_x_3153) ;  /* 0x0000000000247947 */ /* 0x000fea0003800000 */
.L_x_3154:
[----:B------:R-:W-:Y:S02]  /*a1b90*/  LEA R13, R13, 0x20, 0x2 ;  /* 0x000000200d0d7811 */ /* 0x000fe400078e10ff */
        /* <DEDUP_REMOVED lines=8> */
.L_x_3153:
[----:B------:R-:W-:Y:S05]  /*a1c20*/  BSYNC B2 ;  /* 0x0000000000027941 */ /* 0x000fea0003800000 */
.L_x_3152:
[----:B-----5:R-:W-:Y:S01]  /*a1c30*/  ISETP.NE.AND P0, PT, R11, RZ, PT ;  /* 0x000000ff0b00720c */ /* 0x020fe20003f05270 */
[----:B------:R-:W-:-:S12]  /*a1c40*/  IMAD.MOV.U32 R35, RZ, RZ, 0x5368 ;  /* 0x00005368ff237424 */ /* 0x000fd800078e00ff */
        /* <DEDUP_REMOVED lines=36> */
.L_x_3171:
[----:B------:R-:W0:Y:S02]  /*a1e90*/  LDS.64 R12, [R39+0x8] ;  /* 0x00000800270c7984 */ /* 0x000e240000000a00 */
[----:B0-----:R-:W-:-:S05]  /*a1ea0*/  IADD3 R14, P0, PT, R12, 0x30, RZ ;  /* 0x000000300c0e7810 */ /* 0x001fca0007f1e0ff */
[----:B------:R-:W-:-:S07]  /*a1eb0*/  IMAD.X R15, RZ, RZ, R13, P0 ;  /* 0x000000ffff0f7224 */ /* 0x000fce00000e060d */
[----:B------:R-:W0:Y:S02]  /*a1ec0*/  ATOMS.CAST.SPIN.64 P0, [R39+0x8], R12, R14 ;  /* 0x0000080c2700758d */ /* 0x000e24000180040e */
[----:B0-----:R-:W-:Y:S05]  /*a1ed0*/  @!P0 BRA `(.L_x_3171) ;  /* 0xfffffffc00ec8947 */ /* 0x001fea000383ffff */
[----:B------:R-:W-:Y:S05]  /*a1ee0*/  BSYNC B5 ;  /* 0x0000000000057941 */ /* 0x000fea0003800000 */
.L_x_3170:
[----:B------:R-:W-:Y:S02]  /*a1ef0*/  IMAD.MOV.U32 R14, RZ, RZ, R12 ;  /* 0x000000ffff0e7224 */ /* 0x000fe400078e000c */
[----:B------:R-:W-:Y:S01]  /*a1f00*/  IMAD.MOV.U32 R15, RZ, RZ, R13 ;  /* 0x000000ffff0f7224 */ /* 0x000fe200078e000d */
[----:B------:R-:W-:Y:S06]  /*a1f10*/  BRA `(.L_x_3168) ;  /* 0x0000000000187947 */ /* 0x000fec0003800000 */
.L_x_3169:
[----:B------:R-:W-:Y:S02]  /*a1f20*/  R2UR UR4, R36 ;  /* 0x00000000240472ca */ /* 0x000fe400000e0000 */
[----:B------:R-:W-:-:S13]  /*a1f30*/  R2UR UR5, R37 ;  /* 0x00000000250572ca */ /* 0x000fda00000e0000 */
[----:B------:R-:W2:Y:S02]  /*a1f40*/  LD.E.64 R14, desc[UR4][R30.64+0x8] ;  /* 0x000008041e0e7980 */ /* 0x000ea4000c101b00 */
[----:B--2---:R-:W-:-:S05]  /*a1f50*/  IADD3 R12, P0, PT, R14, 0x30, RZ ;  /* 0x000000300e0c7810 */ /* 0x004fca0007f1e0ff */
[----:B------:R-:W-:-:S05]  /*a1f60*/  IMAD.X R13, RZ, RZ, R15, P0 ;  /* 0x000000ffff0d7224 */ /* 0x000fca00000e060f */
[----:B------:R0:W-:Y:S03]  /*a1f70*/  ST.E.64 desc[UR4][R30.64+0x8], R12 ;  /* 0x0000080c1e007985 */ /* 0x0001e6000c101b04 */
.L_x_3168:
[----:B------:R-:W-:Y:S05]  /*a1f80*/  BSYNC B3 ;  /* 0x0000000000037941 */ /* 0x000fea0003800000 */
.L_x_3167:
        /* <DEDUP_REMOVED lines=54> */
.L_x_3173:
[----:B------:R-:W-:Y:S05]  /*a22f0*/  BSYNC B3 ;  /* 0x0000000000037941 */ /* 0x000fea0003800000 */
.L_x_3172:
        /* <DEDUP_REMOVED lines=40> */
.L_x_3175:
[----:B------:R-:W-:Y:S05]  /*a2580*/  BSYNC B3 ;  /* 0x0000000000037941 */ /* 0x000fea0003800000 */
.L_x_3174:
[----:B------:R-:W-:Y:S02]  /*a2590*/  R2UR UR4, R36 ;  /* 0x00000000240472ca */ /* 0x000fe400000e0000 */
[----:B------:R-:W-:-:S13]  /*a25a0*/  R2UR UR5, R37 ;  /* 0x00000000250572ca */ /* 0x000fda00000e0000 */
[----:B------:R3:W-:Y:S01]  /*a25b0*/  ST.E desc[UR4][R28.64], R13 ;  /* 0x0000000d1c007985 */ /* 0x0007e2000c101904 */
[----:B------:R-:W-:Y:S05]  /*a25c0*/  BRA `(.L_x_3165) ;  /* 0x00000000002c7947 */ /* 0x000fea0003800000 */
.L_x_3166:
        /* <DEDUP_REMOVED lines=11> */
.L_x_3165:
[----:B------:R-:W-:Y:S05]  /*a2680*/  BSYNC B2 ;  /* 0x0000000000027941 */ /* 0x000fea0003800000 */
.L_x_3164:
[----:B-----5:R-:W-:-:S13]  /*a2690*/  ISETP.NE.AND P0, PT, R13, RZ, PT ;  /* 0x000000ff0d00720c */ /* 0x020fda0003f05270 */
[----:B------:R-:W-:Y:S05]  /*a26a0*/  @P0 BREAK B1 ;  /* 0x0000000000010942 */ /* 0x000fea0003800000 */
[----:B------:R-:W-:Y:S05]  /*a26b0*/  @P0 BRA `(.L_x_3113) ;  /* 0x0000000800840947 */ /* 0x000fea0003800000 */
[----:B------:R-:W-:Y:S01]  /*a26c0*/  ISETP.GT.U32.AND P0, PT, R32, 0x9, PT ;  /* 0x000000092000780c */ /* 0x000fe20003f04070 */
[----:B------:R-:W-:-:S12]  /*a26d0*/  IMAD.MOV.U32 R32, RZ, RZ, R33 ;  /* 0x000000ffff207224 */ /* 0x000fd800078e0021 */
[----:B------:R-:W-:Y:S05]  /*a26e0*/  @P0 BRA `(.L_x_3176) ;  /* 0xffffffe8009c0947 */ /* 0x000fea000383ffff */
[----:B------:R-:W-:Y:S05]  /*a26f0*/  BSYNC B1 ;  /* 0x0000000000017941 */ /* 0x000fea0003800000 */
.L_x_3151:
[----:B------:R-:W-:Y:S01]  /*a2700*/  @!P2 R2UR UR4, R36 ;  /* 0x000000002404a2ca */ /* 0x000fe200000e0000 */
[----:B------:R-:W-:Y:S01]  /*a2710*/  @!P2 IMAD.MOV.U32 R3, RZ, RZ, 0x5368 ;  /* 0x00005368ff03a424 */ /* 0x000fe200078e00ff */
[----:B------:R-:W-:Y:S01]  /*a2720*/  @!P2 R2UR UR5, R37 ;  /* 0x000000002505a2ca */ /* 0x000fe200000e0000 */
[----:B------:R-:W-:-:S12]  /*a2730*/  @!P2 IMAD.MOV.U32 R35, RZ, RZ, 0x5368 ;  /* 0x00005368ff23a424 */ /* 0x000fd800078e00ff */
[----:B------:R0:W-:Y:S01]  /*a2740*/  @!P2 ST.E desc[UR4][R28.64], R3 ;  /* 0x000000031c00a985 */ /* 0x0001e2000c101904 */
[----:B------:R-:W-:Y:S05]  /*a2750*/  @!P2 BRA `(.L_x_3113) ;  /* 0x00000008005ca947 */ /* 0x000fea0003800000 */
[----:B----4-:R-:W4:Y:S01]  /*a2760*/  S2R R8, SR_CgaCtaId ;  /* 0x0000000000087919 */ /* 0x010f220000008800 */
[----:B0-----:R-:W-:Y:S02]  /*a2770*/  MOV R3, 0x400 ;  /* 0x0000040000037802 */ /* 0x001fe40000000f00 */
[----:B------:R-:W-:Y:S02]  /*a2780*/  R2UR UR4, R36 ;  /* 0x00000000240472ca */ /* 0x000fe400000e0000 */
[----:B------:R-:W-:Y:S02]  /*a2790*/  R2UR UR5, R37 ;  /* 0x00000000250572ca */ /* 0x000fe400000e0000 */
[----:B----4-:R-:W-:-:S05]  /*a27a0*/  LEA R3, R8, R3, 0x18 ;  /* 0x0000000308037211 */ /* 0x010fca00078ec0ff */
[----:B-12---:R-:W3:Y:S02]  /*a27b0*/  LDS.128 R8, [R3] ;  /* 0x0000000003087984 */ /* 0x006ee40000000c00 */
[----:B---3--:R-:W-:-:S05]  /*a27c0*/  IMAD.WIDE R12, R7, 0x10, R8 ;  /* 0x00000010070c7825 */ /* 0x008fca00078e0208 */
[----:B------:R-:W2:Y:S01]  /*a27d0*/  LD.E R9, desc[UR4][R12.64+0xc] ;  /* 0x00000c040c097980 */ /* 0x000ea2000c101900 */
[C---:B------:R-:W-:Y:S01]  /*a27e0*/  VIADD R8, R6.reuse, 0xfffffffe ;  /* 0xfffffffe06087836 */ /* 0x040fe20000000000 */
[----:B------:R-:W-:-:S04]  /*a27f0*/  ISETP.GT.AND P1, PT, R6, 0x1, PT ;  /* 0x000000010600780c */ /* 0x000fc80003f24270 */
        /* <DEDUP_REMOVED lines=16> */
.L_x_3182:
[----:B------:R-:W0:Y:S02]  /*a2900*/  LDS.64 R12, [R33+0x8] ;  /* 0x00000800210c7984 */ /* 0x000e240000000a00 */
[----:B0-----:R-:W-:-:S05]  /*a2910*/  IADD3 R14, P0, PT, R12, 0x30, RZ ;  /* 0x000000300c0e7810 */ /* 0x001fca0007f1e0ff */
[----:B------:R-:W-:-:S07]  /*a2920*/  IMAD.X R15, RZ, RZ, R13, P0 ;  /* 0x000000ffff0f7224 */ /* 0x000fce00000e060d */
[----:B------:R-:W0:Y:S02]  /*a2930*/  ATOMS.CAST.SPIN.64 P0, [R33+0x8], R12, R14 ;  /* 0x0000080c2100758d */ /* 0x000e24000180040e */
[----:B0-----:R-:W-:Y:S05]  /*a2940*/  @!P0 BRA `(.L_x_3182) ;  /* 0xfffffffc00ec8947 */ /* 0x001fea000383ffff */
[----:B------:R-:W-:Y:S05]  /*a2950*/  BSYNC B2 ;  /* 0x0000000000027941 */ /* 0x000fea0003800000 */
.L_x_3181:
[----:B------:R-:W-:Y:S02]  /*a2960*/  IMAD.MOV.U32 R14, RZ, RZ, R12 ;  /* 0x000000ffff0e7224 */ /* 0x000fe400078e000c */
[----:B------:R-:W-:Y:S01]  /*a2970*/  IMAD.MOV.U32 R15, RZ, RZ, R13 ;  /* 0x000000ffff0f7224 */ /* 0x000fe200078e000d */
[----:B------:R-:W-:Y:S06]  /*a2980*/  BRA `(.L_x_3179) ;  /* 0x0000000000187947 */ /* 0x000fec0003800000 */
.L_x_3180:
[----:B------:R-:W-:Y:S02]  /*a2990*/  R2UR UR4, R36 ;  /* 0x00000000240472ca */ /* 0x000fe400000e0000 */
[----:B------:R-:W-:-:S13]  /*a29a0*/  R2UR UR5, R37 ;  /* 0x00000000250572ca */ /* 0x000fda00000e0000 */
[----:B------:R-:W2:Y:S02]  /*a29b0*/  LD.E.64 R14, desc[UR4][R30.64+0x8] ;  /* 0x000008041e0e7980 */ /* 0x000ea4000c101b00 */
[----:B--2---:R-:W-:-:S05]  /*a29c0*/  IADD3 R12, P0, PT, R14, 0x30, RZ ;  /* 0x000000300e0c7810 */ /* 0x004fca0007f1e0ff */
[----:B------:R-:W-:-:S05]  /*a29d0*/  IMAD.X R13, RZ, RZ, R15, P0 ;  /* 0x000000ffff0d7224 */ /* 0x000fca00000e060f */
[----:B------:R0:W-:Y:S03]  /*a29e0*/  ST.E.64 desc[UR4][R30.64+0x8], R12 ;  /* 0x0000080c1e007985 */ /* 0x0001e6000c101b04 */
.L_x_3179:
[----:B------:R-:W-:Y:S05]  /*a29f0*/  BSYNC B1 ;  /* 0x0000000000017941 */ /* 0x000fea0003800000 */
.L_x_3178:
        /* <DEDUP_REMOVED lines=54> */
.L_x_3184:
[----:B------:R-:W-:Y:S05]  /*a2d60*/  BSYNC B1 ;  /* 0x0000000000017941 */ /* 0x000fea0003800000 */
.L_x_3183:
        /* <DEDUP_REMOVED lines=40> */
.L_x_3186:
[----:B------:R-:W-:Y:S05]  /*a2ff0*/  BSYNC B1 ;  /* 0x0000000000017941 */ /* 0x000fea0003800000 */
.L_x_3185:
[----:B------:R-:W-:Y:S02]  /*a3000*/  R2UR UR4, R36 ;  /* 0x00000000240472ca */ /* 0x000fe400000e0000 */
[----:B------:R-:W-:-:S13]  /*a3010*/  R2UR UR5, R37 ;  /* 0x00000000250572ca */ /* 0x000fda00000e0000 */
[----:B------:R2:W-:Y:S01]  /*a3020*/  ST.E desc[UR4][R28.64], R35 ;  /* 0x000000231c007985 */ /* 0x0005e2000c101904 */
[----:B------:R-:W-:Y:S05]  /*a3030*/  BRA `(.L_x_3113) ;  /* 0x0000000000247947 */ /* 0x000fea0003800000 */
.L_x_3177:
[C---:B------:R-:W-:Y:S01]  /*a3040*/  R2UR UR4, R36.reuse ;  /* 0x00000000240472ca */ /* 0x040fe200000e0000 */
[----:B------:R-:W-:Y:S01]  /*a3050*/  IMAD.MOV.U32 R3, RZ, RZ, 0x2d ;  /* 0x0000002dff037424 */ /* 0x000fe200078e00ff */
[C---:B------:R-:W-:Y:S02]  /*a3060*/  R2UR UR5, R37.reuse ;  /* 0x00000000250572ca */ /* 0x040fe400000e0000 */
[----:B------:R-:W-:Y:S02]  /*a3070*/  R2UR UR6, R36 ;  /* 0x00000000240672ca */ /* 0x000fe400000e0000 */
[----:B------:R-:W-:Y:S02]  /*a3080*/  R2UR UR7, R37 ;  /* 0x00000000250772ca */ /* 0x000fe400000e0000 */
[----:B------:R-:W-:-:S05]  /*a3090*/  LEA R8, P0, R8, R12, 0x2 ;  /* 0x0000000c08087211 */ /* 0x000fca00078010ff */
[----:B------:R-:W-:-:S05]  /*a30a0*/  IMAD.X R9, RZ, RZ, R13, P0 ;  /* 0x000000ffff097224 */ /* 0x000fca00000e060d */
[----:B------:R0:W-:Y:S04]  /*a30b0*/  ST.E desc[UR4][R8.64+0x20], R3 ;  /* 0x0000200308007985 */ /* 0x0001e8000c101904 */
[----:B------:R0:W5:Y:S02]  /*a30c0*/  LD.E R35, desc[UR6][R28.64] ;  /* 0x000000061c237980 */ /* 0x000164000c101900 */
.L_x_3113:
[----:B------:R-:W-:Y:S05]  /*a30d0*/  BSYNC B0 ;  /* 0x0000000000007941 */ /* 0x000fea0003800000 */
.L_x_3099:
[----:B-----5:R-:W-:-:S13]  /*a30e0*/  ISETP.NE.AND P0, PT, R35, RZ, PT ;  /* 0x000000ff2300720c */ /* 0x020fda0003f05270 */
[----:B------:R-:W-:Y:S05]  /*a30f0*/  @P0 BRA `(.L_x_2950) ;  /* 0x0000000400dc0947 */ /* 0x000fea0003800000 */
[----:B------:R-:W5:Y:S01]  /*a3100*/  S2R R6, SR_CgaCtaId ;  /* 0x0000000000067919 */ /* 0x000f620000008800 */
[----:B------:R-:W-:Y:S01]  /*a3110*/  R2UR UR4, R36 ;  /* 0x00000000240472ca */ /* 0x000fe200000e0000 */
[----:B01-34-:R-:W-:Y:S01]  /*a3120*/  IMAD.MOV.U32 R8, RZ, RZ, 0x40 ;  /* 0x00000040ff087424 */ /* 0x01bfe200078e00ff */
[----:B------:R-:W-:Y:S01]  /*a3130*/  R2UR UR5, R37 ;  /* 0x00000000250572ca */ /* 0x000fe200000e0000 */
[----:B------:R-:W-:Y:S01]  /*a3140*/  IMAD.MOV.U32 R9, RZ, RZ, 0x0 ;  /* 0x00000000ff097424 */ /* 0x000fe200078e00ff */
[----:B------:R-:W-:-:S04]  /*a3150*/  MOV R3, 0x400 ;  /* 0x0000040000037802 */ /* 0x000fc80000000f00 */
[----:B-----5:R-:W-:-:S05]  /*a3160*/  LEA R3, R6, R3, 0x18 ;  /* 0x0000000306037211 */ /* 0x020fca00078ec0ff */
        /* <DEDUP_REMOVED lines=11> */
.L_x_3191:
[----:B------:R-:W0:Y:S02]  /*a3220*/  LDS.64 R8, [R15+0x8] ;  /* 0x000008000f087984 */ /* 0x000e240000000a00 */
[----:B0-----:R-:W-:-:S05]  /*a3230*/  IADD3 R10, P0, PT, R8, 0x40, RZ ;  /* 0x00000040080a7810 */ /* 0x001fca0007f1e0ff */
[----:B------:R-:W-:-:S07]  /*a3240*/  IMAD.X R11, RZ, RZ, R9, P0 ;  /* 0x000000ffff0b7224 */ /* 0x000fce00000e0609 */
[----:B------:R-:W0:Y:S02]  /*a3250*/  ATOMS.CAST.SPIN.64 P0, [R15+0x8], R8, R10 ;  /* 0x000008080f00758d */ /* 0x000e24000180040a */
[----:B0-----:R-:W-:Y:S05]  /*a3260*/  @!P0 BRA `(.L_x_3191) ;  /* 0xfffffffc00ec8947 */ /* 0x001fea000383ffff */
[----:B------:R-:W-:Y:S05]  /*a3270*/  BSYNC B1 ;  /* 0x0000000000017941 */ /* 0x000fea0003800000 */
.L_x_3190:
[----:B------:R-:W-:Y:S02]  /*a3280*/  IMAD.MOV.U32 R10, RZ, RZ, R8 ;  /* 0x000000ffff0a7224 */ /* 0x000fe400078e0008 */
[----:B------:R-:W-:Y:S01]  /*a3290*/  IMAD.MOV.U32 R11, RZ, RZ, R9 ;  /* 0x000000ffff0b7224 */ /* 0x000fe200078e0009 */
[----:B------:R-:W-:Y:S06]  /*a32a0*/  BRA `(.L_x_3188) ;  /* 0x0000000000187947 */ /* 0x000fec0003800000 */
.L_x_3189:
[----:B------:R-:W-:Y:S02]  /*a32b0*/  R2UR UR4, R36 ;  /* 0x00000000240472ca */ /* 0x000fe400000e0000 */
[----:B------:R-:W-:-:S13]  /*a32c0*/  R2UR UR5, R37 ;  /* 0x00000000250572ca */ /* 0x000fda00000e0000 */
[----:B------:R-:W2:Y:S02]  /*a32d0*/  LD.E.64 R10, desc[UR4][R30.64+0x8] ;  /* 0x000008041e0a7980 */ /* 0x000ea4000c101b00 */
[----:B--2---:R-:W-:-:S05]  /*a32e0*/  IADD3 R8, P0, PT, R10, 0x40, RZ ;  /* 0x000000400a087810 */ /* 0x004fca0007f1e0ff */
[----:B------:R-:W-:-:S05]  /*a32f0*/  IMAD.X R9, RZ, RZ, R11, P0 ;  /* 0x000000ffff097224 */ /* 0x000fca00000e060b */
[----:B------:R0:W-:Y:S03]  /*a3300*/  ST.E.64 desc[UR4][R30.64+0x8], R8 ;  /* 0x000008081e007985 */ /* 0x0001e6000c101b04 */
.L_x_3188:
[----:B------:R-:W-:Y:S05]  /*a3310*/  BSYNC B0 ;  /* 0x0000000000007941 */ /* 0x000fea0003800000 */
.L_x_3187:
[C---:B0-----:R-:W-:Y:S02]  /*a3320*/  IADD3 R9, P0, PT, R10.reuse, 0x48, RZ ;  /* 0x000000480a097810 */ /* 0x041fe40007f1e0ff */
        /* <DEDUP_REMOVED lines=33> */
[----:B------:R-:W-:Y:S04]  /*a3540*/  ST.E.U8 desc[UR4][R8.64], R5 ;  /* 0x0000000508007985 */ /* 0x000fe8000c101104 */
[----:B------:R-:W-:Y:S04]  /*a3550*/  ST.E.U8 desc[UR10][R8.64+0x3], R5 ;  /* 0x0000030508007985 */ /* 0x000fe8000c10110a */
[----:B------:R-:W-:Y:S04]  /*a3560*/  ST.E.U8 desc[UR6][R8.64+0x1], RZ ;  /* 0x000001ff08007985 */ /* 0x000fe8000c101106 */
[----:B------:R-:W-:Y:S04]  /*a3570*/  ST.E desc[UR14][R8.64+0x10], R41 ;  /* 0x0000102908007985 */ /* 0x000fe8000c10190e */
[----:B------:R-:W0:Y:S02]  /*a3580*/  LDS.64 R10, [R3] ;  /* 0x00000000030a7984 */ /* 0x000e240000000a00 */
        /* <DEDUP_REMOVED lines=18> */
[----:B------:R0:W-:Y:S04]  /*a36b0*/  ST.E desc[UR4][R8.64+0x20], R7 ;  /* 0x0000200708007985 */ /* 0x0001e8000c101904 */
[----:B------:R-:W2:Y:S02]  /*a36c0*/  LD.E R5, desc[UR6][R28.64] ;  /* 0x000000061c057980 */ /* 0x000ea4000c101900 */
[----:B--2---:R-:W-:Y:S01]  /*a36d0*/  ISETP.NE.AND P0, PT, R5, RZ, PT ;  /* 0x000000ff0500720c */ /* 0x004fe20003f05270 */
[----:B------:R-:W-:-:S12]  /*a36e0*/  IMAD.MOV.U32 R5, RZ, RZ, RZ ;  /* 0x000000ffff057224 */ /* 0x000fd800078e00ff */
[----:B0-----:R-:W-:Y:S05]  /*a36f0*/  @P0 BRA `(.L_x_2950) ;  /* 0x00000000005c0947 */ /* 0x001fea0003800000 */
[----:B------:R-:W0:Y:S01]  /*a3700*/  LDS.64 R6, [R3] ;  /* 0x0000000003067984 */ /* 0x000e220000000a00 */
[C---:B------:R-:W-:Y:S02]  /*a3710*/  R2UR UR4, R36.reuse ;  /* 0x00000000240472ca */ /* 0x040fe400000e0000 */
[C---:B------:R-:W-:Y:S02]  /*a3720*/  R2UR UR5, R37.reuse ;  /* 0x00000000250572ca */ /* 0x040fe400000e0000 */
[----:B------:R-:W-:Y:S02]  /*a3730*/  R2UR UR6, R36 ;  /* 0x00000000240672ca */ /* 0x000fe400000e0000 */
[----:B------:R-:W-:Y:S02]  /*a3740*/  R2UR UR7, R37 ;  /* 0x00000000250772ca */ /* 0x000fe400000e0000 */
[----:B0-----:R-:W-:-:S05]  /*a3750*/  IADD3 R6, P0, PT, R6, R33, RZ ;  /* 0x0000002106067210 */ /* 0x001fca0007f1e0ff */
[----:B------:R-:W-:-:S05]  /*a3760*/  IMAD.X R7, R7, 0x1, R35, P0 ;  /* 0x0000000107077824 */ /* 0x000fca00000e0623 */
[----:B------:R0:W-:Y:S04]  /*a3770*/  ST.E desc[UR4][R6.64+0x30], RZ ;  /* 0x000030ff06007985 */ /* 0x0001e8000c101904 */
        /* <DEDUP_REMOVED lines=11> */
[----:B------:R0:W-:Y:S04]  /*a3830*/  ST.E desc[UR4][R6.64+0x28], R0 ;  /* 0x0000280006007985 */ /* 0x0001e8000c101904 */
[----:B------:R-:W2:Y:S02]  /*a3840*/  LD.E R5, desc[UR6][R28.64] ;  /* 0x000000061c057980 */ /* 0x000ea4000c101900 */
[----:B--2---:R-:W-:-:S04]  /*a3850*/  ISETP.NE.AND P0, PT, R5, RZ, PT ;  /* 0x000000ff0500720c */ /* 0x004fc80003f05270 */
[----:B0-----:R-:W-:-:S09]  /*a3860*/  SEL R5, R16, RZ, !P0 ;  /* 0x000000ff10057207 */ /* 0x001fd20004000000 */
.L_x_2950:
[----:B------:R-:W-:Y:S05]  /*a3870*/  BSYNC B4 ;  /* 0x0000000000047941 */ /* 0x000fea0003800000 */
.L_x_2880:
[----:B------:R-:W2:Y:S01]  /*a3880*/  S2UR UR5, SR_CgaCtaId ;  /* 0x00000000000579c3 */ /* 0x000ea20000008800 */
[----:B------:R-:W-:Y:S01]  /*a3890*/  ISETP.NE.AND P0, PT, R4, -0x1, PT ;  /* 0xffffffff0400780c */ /* 0x000fe20003f05270 */
[----:B------:R-:W-:Y:S01]  /*a38a0*/  UMOV UR4, 0x400 ;  /* 0x0000040000047882 */ /* 0x000fe20000000000 */
[----:B------:R-:W-:-:S11]  /*a38b0*/  ISETP.NE.AND P1, PT, R5, -0x1, PT ;  /* 0xffffffff0500780c */ /* 0x000fd60003f25270 */
[C---:B------:R-:W-:Y:S01]  /*a38c0*/  @!P0 R2UR UR6, R36.reuse ;  /* 0x00000000240682ca */ /* 0x040fe200000e0000 */
[----:B01----:R-:W-:Y:S01]  /*a38d0*/  @!P0 IMAD.MOV.U32 R3, RZ, RZ, 0x5368 ;  /* 0x00005368ff038424 */ /* 0x003fe200078e00ff */
[C---:B------:R-:W-:Y:S01]  /*a38e0*/  @!P0 R2UR UR7, R37.reuse ;  /* 0x00000000250782ca */ /* 0x040fe200000e0000 */
[----:B---34-:R-:W0:Y:S01]  /*a38f0*/  @P1 S2R R9, SR_CgaCtaId ;  /* 0x0000000000091919 */ /* 0x018e220000008800 */
[C---:B------:R-:W-:Y:S01]  /*a3900*/  @P0 R2UR UR8, R36.reuse ;  /* 0x00000000240802ca */ /* 0x040fe200000e0000 */
[----:B------:R-:W-:Y:S01]  /*a3910*/  @!P0 IMAD.MOV.U32 R33, RZ, RZ, RZ ;  /* 0x000000ffff218224 */ /* 0x000fe200078e00ff */
[C---:B------:R-:W-:Y:S01]  /*a3920*/  @P0 R2UR UR9, R37.reuse ;  /* 0x00000000250902ca */ /* 0x040fe200000e0000 */
[----:B------:R-:W-:Y:S01]  /*a3930*/  @!P0 IMAD.MOV.U32 R0, RZ, RZ, RZ ;  /* 0x000000ffff008224 */ /* 0x000fe200078e00ff */
[----:B------:R-:W-:Y:S01]  /*a3940*/  @!P1 R2UR UR10, R36 ;  /* 0x00000000240a92ca */ /* 0x000fe200000e0000 */
[----:B--2---:R-:W-:Y:S01]  /*a3950*/  @!P1 IMAD.MOV.U32 R11, RZ, RZ, 0x5368 ;  /* 0x00005368ff0b9424 */ /* 0x004fe200078e00ff */
[----:B------:R-:W-:Y:S01]  /*a3960*/  ULEA UR4, UR5, UR4, 0x18 ;  /* 0x0000000405047291 */ /* 0x000fe2000f8ec0ff */
[----:B------:R-:W-:-:S04]  /*a3970*/  @!P1 R2UR UR11, R37 ;  /* 0x00000000250b92ca */ /* 0x000fc800000e0000 */
[----:B------:R-:W-:Y:S01]  /*a3980*/  @!P0 ST.E desc[UR6][R28.64], R3 ;  /* 0x000000031c008985 */ /* 0x000fe2000c101906 */
[----:B------:R-:W-:Y:S02]  /*a3990*/  @P0 R2UR UR6, R36 ;  /* 0x00000000240602ca */ /* 0x000fe400000e0000 */
[----:B------:R-:W-:Y:S01]  /*a39a0*/  @P0 R2UR UR7, R37 ;  /* 0x00000000250702ca */ /* 0x000fe200000e0000 */
[----:B------:R-:W1:Y:S02]  /*a39b0*/  @P0 LDS.64 R6, [UR4] ;  /* 0x00000004ff060984 */ /* 0x000e640008000a00 */
[----:B-1----:R-:W-:Y:S01]  /*a39c0*/  @P0 IMAD.WIDE R6, R4, 0x10, R6 ;  /* 0x0000001004060825 */ /* 0x002fe200078e0206 */
[----:B------:R-:W-:-:S04]  /*a39d0*/  @P1 MOV R4, 0x400 ;  /* 0x0000040000041802 */ /* 0x000fc80000000f00 */
[----:B0----5:R-:W-:-:S05]  /*a39e0*/  @P1 LEA R10, R9, R4, 0x18 ;  /* 0x00000004090a1211 */ /* 0x021fca00078ec0ff */
        /* <DEDUP_REMOVED lines=10> */
[----:B------:R-:W-:Y:S01]  /*a3a90*/  IMAD.U32 R38, RZ, RZ, UR4 ;  /* 0x00000004ff267e24 */ /* 0x000fe2000f8e00ff */
[----:B------:R-:W-:-:S04]  /*a3aa0*/  R2UR UR9, R37 ;  /* 0x00000000250972ca */ /* 0x000fc800000e0000 */
        /* <DEDUP_REMOVED lines=14> */
[----:B------:R-:W-:-:S04]  /*a3b90*/  @P0 SHF.R.S32.HI R4, RZ, 0x1f, R39 ;  /* 0x0000001fff040819 */ /* 0x000fc80000011427 */
[----:B------:R-:W-:-:S04]  /*a3ba0*/  @P0 LEA.HI R4, R4, R39, RZ, 0x4 ;  /* 0x0000002704040211 */ /* 0x000fc800078f20ff */
[----:B------:R-:W-:-:S05]  /*a3bb0*/  @P0 LOP3.LUT R4, R4, 0xfffffff0, RZ, 0xc0, !PT ;  /* 0xfffffff004040812 */ /* 0x000fca00078ec0ff */
[----:B------:R-:W-:-:S05]  /*a3bc0*/  @P0 VIADD R10, R4, 0x10 ;  /* 0x00000010040a0836 */ /* 0x000fca0000000000 */
[----:B------:R-:W-:-:S05]  /*a3bd0*/  SHF.R.S32.HI R11, RZ, 0x1f, R10 ;  /* 0x0000001fff0b7819 */ /* 0x000fca000001140a */
[----:B------:R2:W0:Y:S01]  /*a3be0*/  ATOM.E.ADD.64.STRONG.GPU P0, R4, desc[UR8][R30.64+0x8], R10 ;  /* 0x8000080a1e04798a */ /* 0x000422000810f508 */
[----:B------:R-:W-:Y:S01]  /*a3bf0*/  BSSY B0, `(.L_x_3192) ;  /* 0x0000018000007945 */ /* 0x000fe20003800000 */
[----:B0-----:R-:W-:Y:S02]  /*a3c00*/  IMAD.MOV.U32 R6, RZ, RZ, R4 ;  /* 0x000000ffff067224 */ /* 0x001fe400078e0004 */
[----:B------:R-:W-:Y:S01]  /*a3c10*/  IMAD.MOV.U32 R7, RZ, RZ, R5 ;  /* 0x000000ffff077224 */ /* 0x000fe200078e0005 */
[----:B-123--:R-:W-:Y:S06]  /*a3c20*/  @P0 BRA `(.L_x_3193) ;  /* 0x0000000000500947 */ /* 0x00efec0003800000 */
[----:B------:R-:W0:Y:S02]  /*a3c30*/  QSPC.E.S P0, RZ, [R30+0x8] ;  /* 0x000008001eff73aa */ /* 0x000e240000000500 */
[----:B0-----:R-:W-:Y:S05]  /*a3c40*/  @!P0 BRA `(.L_x_3194) ;  /* 0x0000000000308947 */ /* 0x001fea0003800000 */
[----:B------:R-:W-:Y:S01]  /*a3c50*/  IMAD.MOV.U32 R4, RZ, RZ, R30 ;  /* 0x000000ffff047224 */ /* 0x000fe200078e001e */
[----:B------:R-:W-:Y:S04]  /*a3c60*/  BSSY B1, `(.L_x_3195) ;  /* 0x0000007000017945 */ /* 0x000fe80003800000 */
[----:B------:R-:W-:-:S07]  /*a3c70*/  MOV R9, R4 ;  /* 0x0000000400097202 */ /* 0x000fce0000000f00 */
.L_x_3196:
[----:B------:R-:W0:Y:S02]  /*a3c80*/  LDS.64 R4, [R9+0x8] ;  /* 0x0000080009047984 */ /* 0x000e240000000a00 */
[----:B0-----:R-:W-:-:S05]  /*a3c90*/  IADD3 R6, P0, PT, R10, R4, RZ ;  /* 0x000000040a067210 */ /* 0x001fca0007f1e0ff */
[----:B------:R-:W-:-:S07]  /*a3ca0*/  IMAD.X R7, R11, 0x1, R5, P0 ;  /* 0x000000010b077824 */ /* 0x000fce00000e0605 */
[----:B------:R-:W0:Y:S02]  /*a3cb0*/  ATOMS.CAST.SPIN.64 P0, [R9+0x8], R4, R6 ;  /* 0x000008040900758d */ /* 0x000e240001800406 */
[----:B0-----:R-:W-:Y:S05]  /*a3cc0*/  @!P0 BRA `(.L_x_3196) ;  /* 0xfffffffc00ec8947 */ /* 0x001fea000383ffff */
[----:B------:R-:W-:Y:S05]  /*a3cd0*/  BSYNC B1 ;  /* 0x0000000000017941 */ /* 0x000fea0003800000 */
.L_x_3195:
[----:B------:R-:W-:Y:S02]  /*a3ce0*/  IMAD.MOV.U32 R6, RZ, RZ, R4 ;  /* 0x000000ffff067224 */ /* 0x000fe400078e0004 */
[----:B------:R-:W-:Y:S01]  /*a3cf0*/  IMAD.MOV.U32 R7, RZ, RZ, R5 ;  /* 0x000000ffff077224 */ /* 0x000fe200078e0005 */
[----:B------:R-:W-:Y:S06]  /*a3d00*/  BRA `(.L_x_3193) ;  /* 0x0000000000187947 */ /* 0x000fec0003800000 */
.L_x_3194:
[----:B------:R-:W-:Y:S02]  /*a3d10*/  R2UR UR4, R36 ;  /* 0x00000000240472ca */ /* 0x000fe400000e0000 */
[----:B------:R-:W-:-:S13]  /*a3d20*/  R2UR UR5, R37 ;  /* 0x00000000250572ca */ /* 0x000fda00000e0000 */
[----:B------:R-:W2:Y:S02]  /*a3d30*/  LD.E.64 R6, desc[UR4][R30.64+0x8] ;  /* 0x000008041e067980 */ /* 0x000ea4000c101b00 */
[----:B--2---:R-:W-:-:S05]  /*a3d40*/  IADD3 R4, P0, PT, R10, R6, RZ ;  /* 0x000000060a047210 */ /* 0x004fca0007f1e0ff */
[----:B------:R-:W-:-:S05]  /*a3d50*/  IMAD.X R5, R11, 0x1, R7, P0 ;  /* 0x000000010b057824 */ /* 0x000fca00000e0607 */
[----:B------:R0:W-:Y:S03]  /*a3d60*/  ST.E.64 desc[UR4][R30.64+0x8], R4 ;  /* 0x000008041e007985 */ /* 0x0001e6000c101b04 */
.L_x_3193:
[----:B------:R-:W-:Y:S05]  /*a3d70*/  BSYNC B0 ;  /* 0x0000000000007941 */ /* 0x000fea0003800000 */
.L_x_3192:
        /* <DEDUP_REMOVED lines=45> */
[----:B------:R-:W-:-:S07]  /*a4050*/  IMAD.MOV R34, RZ, RZ, -R14 ;  /* 0x000000ffff227224 */ /* 0x000fce00078e0a0e */
.L_x_3226:
        /* <DEDUP_REMOVED lines=29> */
.L_x_3207:
[----:B------:R-:W0:Y:S02]  /*a4230*/  LDS.64 R8, [R39+0x8] ;  /* 0x0000080027087984 */ /* 0x000e240000000a00 */
[----:B0-----:R-:W-:-:S05]  /*a4240*/  IADD3 R10, P0, PT, R8, 0x30, RZ ;  /* 0x00000030080a7810 */ /* 0x001fca0007f1e0ff */
[----:B------:R-:W-:-:S07]  /*a4250*/  IMAD.X R11, RZ, RZ, R9, P0 ;  /* 0x000000ffff0b7224 */ /* 0x000fce00000e0609 */
[----:B------:R-:W0:Y:S02]  /*a4260*/  ATOMS.CAST.SPIN.64 P0, [R39+0x8], R8, R10 ;  /* 0x000008082700758d */ /* 0x000e24000180040a */
[----:B0-----:R-:W-:Y:S05]  /*a4270*/  @!P0 BRA `(.L_x_3207) ;  /* 0xfffffffc00ec8947 */ /* 0x001fea000383ffff */
[----:B------:R-:W-:Y:S05]  /*a4280*/  BSYNC B4 ;  /* 0x0000000000047941 */ /* 0x000fea0003800000 */
.L_x_3206:
[----:B------:R-:W-:Y:S02]  /*a4290*/  IMAD.MOV.U32 R10, RZ, RZ, R8 ;  /* 0x000000ffff0a7224 */ /* 0x000fe400078e0008 */
[----:B------:R-:W-:Y:S01]  /*a42a0*/  IMAD.MOV.U32 R11, RZ, RZ, R9 ;  /* 0x000000ffff0b7224 */ /* 0x000fe200078e0009 */
[----:B------:R-:W-:Y:S06]  /*a42b0*/  BRA `(.L_x_3204) ;  /* 0x0000000000187947 */ /* 0x000fec0003800000 */
.L_x_3205:
[----:B------:R-:W-:Y:S02]  /*a42c0*/  R2UR UR4, R36 ;  /* 0x00000000240472ca */ /* 0x000fe400000e0000 */
[----:B------:R-:W-:-:S13]  /*a42d0*/  R2UR UR5, R37 ;  /* 0x00000000250572ca */ /* 0x000fda00000e0000 */
[----:B------:R-:W2:Y:S02]  /*a42e0*/  LD.E.64 R10, desc[UR4][R30.64+0x8] ;  /* 0x000008041e0a7980 */ /* 0x000ea4000c101b00 */
[----:B--2---:R-:W-:-:S05]  /*a42f0*/  IADD3 R8, P0, PT, R10, 0x30, RZ ;  /* 0x000000300a087810 */ /* 0x004fca0007f1e0ff */
[----:B------:R-:W-:-:S05]  /*a4300*/  IMAD.X R9, RZ, RZ, R11, P0 ;  /* 0x000000ffff097224 */ /* 0x000fca00000e060b */
[----:B------:R0:W-:Y:S03]  /*a4310*/  ST.E.64 desc[UR4][R30.64+0x8], R8 ;  /* 0x000008081e007985 */ /* 0x0001e6000c101b04 */
.L_x_3204:
[----:B------:R-:W-:Y:S05]  /*a4320*/  BSYNC B3 ;  /* 0x0000000000037941 */ /* 0x000fea0003800000 */
.L_x_3203:
        /* <DEDUP_REMOVED lines=54> */
.L_x_3209:
[----:B------:R-:W-:Y:S05]  /*a4690*/  BSYNC B3 ;  /* 0x0000000000037941 */ /* 0x000fea0003800000 */
.L_x_3208:
        /* <DEDUP_REMOVED lines=40> */
.L_x_3211:
[----:B------:R-:W-:Y:S05]  /*a4920*/  BSYNC B3 ;  /* 0x0000000000037941 */ /* 0x000fea0003800000 */
.L_x_3210:
[----:B------:R-:W-:Y:S02]  /*a4930*/  R2UR UR4, R36 ;  /* 0x00000000240472ca */ /* 0x000fe400000e0000 */
[----:B------:R-:W-:-:S13]  /*a4940*/  R2UR UR5, R37 ;  /* 0x00000000250572ca */ /* 0x000fda00000e0000 */
[----:B------:R2:W-:Y:S01]  /*a4950*/  ST.E desc[UR4][R28.64], R9 ;  /* 0x000000091c007985 */ /* 0x0005e2000c101904 */
[----:B------:R-:W-:Y:S05]  /*a4960*/  BRA `(.L_x_3212) ;  /* 0x0000000000147947 */ /* 0x000fea0003800000 */
.L_x_3202:
[----:B------:R-:W-:Y:S02]  /*a4970*/  R2UR UR4, R36 ;  /* 0x00000000240472ca */ /* 0x000fe400000e0000 */
[----:B------:R-:W-:Y:S02]  /*a4980*/  R2UR UR5, R37 ;  /* 0x00000000250572ca */ /* 0x000fe400000e0000 */
[----:B------:R-:W-:-:S05]  /*a4990*/  IADD3 R4, P0, PT, R8, R16, RZ ;  /* 0x0000001008047210 */ /* 0x000fca0007f1e0ff */
[----:B------:R-:W-:-:S06]  /*a49a0*/  IMAD.X R5, RZ, RZ, R9, P0 ;  /* 0x000000ffff057224 */ /* 0x000fcc00000e0609 */
[----:B------:R3:W-:Y:S02]  /*a49b0*/  ST.E desc[UR4][R4.64+0x20], RZ ;  /* 0x000020ff04007985 */ /* 0x0007e4000c101904 */
.L_x_3212:
[----:B------:R-:W-:Y:S05]  /*a49c0*/  BSYNC B2 ;  /* 0x0000000000027941 */ /* 0x000fea0003800000 */
.L_x_3201:
        /* <DEDUP_REMOVED lines=26> */
.L_x_3219:
[----:B------:R-:W0:Y:S02]  /*a4b70*/  LDS.64 R8, [R5+0x8] ;  /* 0x0000080005087984 */ /* 0x000e240000000a00 */
[----:B0-----:R-:W-:-:S05]  /*a4b80*/  IADD3 R10, P0, PT, R8, 0x30, RZ ;  /* 0x00000030080a7810 */ /* 0x001fca0007f1e0ff */
[----:B------:R-:W-:-:S07]  /*a4b90*/  IMAD.X R11, RZ, RZ, R9, P0 ;  /* 0x000000ffff0b7224 */ /* 0x000fce00000e0609 */
[----:B------:R-:W0:Y:S02]  /*a4ba0*/  ATOMS.CAST.SPIN.64 P0, [R5+0x8], R8, R10 ;  /* 0x000008080500758d */ /* 0x000e24000180040a */
[----:B0-----:R-:W-:Y:S05]  /*a4bb0*/  @!P0 BRA `(.L_x_3219) ;  /* 0xfffffffc00ec8947 */ /* 0x001fea000383ffff */
[----:B------:R-:W-:Y:S05]  /*a4bc0*/  BSYNC B4 ;  /* 0x0000000000047941 */ /* 0x000fea0003800000 */
.L_x_3218:
[----:B------:R-:W-:Y:S02]  /*a4bd0*/  IMAD.MOV.U32 R10, RZ, RZ, R8 ;  /* 0x000000ffff0a7224 */ /* 0x000fe400078e0008 */
[----:B------:R-:W-:Y:S01]  /*a4be0*/  IMAD.MOV.U32 R11, RZ, RZ, R9 ;  /* 0x000000ffff0b7224 */ /* 0x000fe200078e0009 */
[----:B------:R-:W-:Y:S06]  /*a4bf0*/  BRA `(.L_x_3216) ;  /* 0x0000000000187947 */ /* 0x000fec0003800000 */
.L_x_3217:
[----:B------:R-:W-:Y:S02]  /*a4c00*/  R2UR UR4, R36 ;  /* 0x00000000240472ca */ /* 0x000fe400000e0000 */
[----:B------:R-:W-:-:S13]  /*a4c10*/  R2UR UR5, R37 ;  /* 0x00000000250572ca */ /* 0x000fda00000e0000 */
[----:B------:R-:W2:Y:S02]  /*a4c20*/  LD.E.64 R10, desc[UR4][R30.64+0x8] ;  /* 0x000008041e0a7980 */ /* 0x000ea4000c101b00 */
[----:B--2---:R-:W-:-:S05]  /*a4c30*/  IADD3 R8, P0, PT, R10, 0x30, RZ ;  /* 0x000000300a087810 */ /* 0x004fca0007f1e0ff */
[----:B------:R-:W-:-:S05]  /*a4c40*/  IMAD.X R9, RZ, RZ, R11, P0 ;  /* 0x000000ffff097224 */ /* 0x000fca00000e060b */
[----:B------:R0:W-:Y:S03]  /*a4c50*/  ST.E.64 desc[UR4][R30.64+0x8], R8 ;  /* 0x000008081e007985 */ /* 0x0001e6000c101b04 */
.L_x_3216:
[----:B------:R-:W-:Y:S05]  /*a4c60*/  BSYNC B3 ;  /* 0x0000000000037941 */ /* 0x000fea0003800000 */
.L_x_3215:
        /* <DEDUP_REMOVED lines=51> */
.L_x_3221:
[----:B------:R-:W-:Y:S01]  /*a4fa0*/  R2UR UR4, R36 ;  /* 0x00000000240472ca */ /* 0x000fe200000e0000 */
[----:B------:R-:W-:Y:S01]  /*a4fb0*/  IMAD.MOV.U32 R5, RZ, RZ, 0x5272 ;  /* 0x00005272ff057424 */ /* 0x000fe200078e00ff */
[----:B------:R-:W-:Y:S01]  /*a4fc0*/  R2UR UR5, R37 ;  /* 0x00000000250572ca */ /* 0x000fe200000e0000 */
[----:B------:R-:W-:Y:S01]  /*a4fd0*/  IMAD.MOV.U32 R11, RZ, RZ, -0x1 ;  /* 0xffffffffff0b7424 */ /* 0x000fe200078e00ff */
[----:B------:R-:W-:-:S11]  /*a4fe0*/  PLOP3.LUT P0, PT, PT, PT, PT, 0x8, 0x80 ;  /* 0x000000000080781c */ /* 0x000fd60003f0e170 */
[----:B------:R1:W-:Y:S02]  /*a4ff0*/  ST.E desc[UR4][R28.64], R5 ;  /* 0x000000051c007985 */ /* 0x0003e4000c101904 */
.L_x_3222:
[----:B------:R-:W-:Y:S05]  /*a5000*/  BSYNC B3 ;  /* 0x0000000000037941 */ /* 0x000fea0003800000 */
.L_x_3220:
        /* <DEDUP_REMOVED lines=39> */
.L_x_3224:
[----:B------:R-:W-:Y:S05]  /*a5280*/  BSYNC B3 ;  /* 0x0000000000037941 */ /* 0x000fea0003800000 */
.L_x_3223:
[----:B------:R-:W-:Y:S02]  /*a5290*/  R2UR UR4, R36 ;  /* 0x00000000240472ca */ /* 0x000fe400000e0000 */
[----:B------:R-:W-:-:S13]  /*a52a0*/  R2UR UR5, R37 ;  /* 0x00000000250572ca */ /* 0x000fda00000e0000 */
[----:B------:R2:W-:Y:S01]  /*a52b0*/  ST.E desc[UR4][R28.64], R9 ;  /* 0x000000091c007985 */ /* 0x0005e2000c101904 */
[----:B------:R-:W-:Y:S05]  /*a52c0*/  BRA `(.L_x_3225) ;  /* 0x0000000000187947 */ /* 0x000fea0003800000 */
.L_x_3214:
[----:B------:R-:W-:Y:S01]  /*a52d0*/  VIADD R5, R16, 0x4 ;  /* 0x0000000410057836 */ /* 0x000fe20000000000 */
[----:B------:R-:W-:Y:S02]  /*a52e0*/  R2UR UR4, R36 ;  /* 0x00000000240472ca */ /* 0x000fe400000e0000 */
[----:B------:R-:W-:Y:S02]  /*a52f0*/  R2UR UR5, R37 ;  /* 0x00000000250572ca */ /* 0x000fe400000e0000 */
[----:B------:R-:W-:-:S05]  /*a5300*/  IADD3 R4, P0, PT, R8, R5, RZ ;  /* 0x0000000508047210 */ /* 0x000fca0007f1e0ff */
[----:B------:R-:W-:-:S06]  /*a5310*/  IMAD.X R5, RZ, RZ, R9, P0 ;  /* 0x000000ffff057224 */ /* 0x000fcc00000e0609 */
[----:B------:R0:W-:Y:S02]  /*a5320*/  ST.E desc[UR4][R4.64+0x20], RZ ;  /* 0x000020ff04007985 */ /* 0x0001e4000c101904 */
.L_x_3225:
[----:B------:R-:W-:Y:S05]  /*a5330*/  BSYNC B2 ;  /* 0x0000000000027941 */ /* 0x000fea0003800000 */
.L_x_3213:
[----:B------:R-:W-:Y:S02]  /*a5340*/  VIADD R32, R32, 0x2 ;  /* 0x0000000220207836 */ /* 0x000fe40000000000 */
[----:B------:R-:W-:Y:S01]  /*a5350*/  VIADD R16, R16, 0x8 ;  /* 0x0000000810107836 */ /* 0x000fe20000000000 */
[----:B------:R-:W-:Y:S06]  /*a5360*/  @P2 BRA `(.L_x_3226) ;  /* 0xffffffec003c2947 */ /* 0x000fec000383ffff */
.L_x_3200:
[----:B------:R-:W-:Y:S05]  /*a5370*/  BSYNC B0 ;  /* 0x0000000000007941 */ /* 0x000fea0003800000 */
.L_x_3199:
        /* <DEDUP_REMOVED lines=24> */
.L_x_3232:
[----:B------:R-:W0:Y:S02]  /*a5500*/  LDS.64 R8, [R35+0x8] ;  /* 0x0000080023087984 */ /* 0x000e240000000a00 */
[----:B0-----:R-:W-:-:S05]  /*a5510*/  IADD3 R10, P0, PT, R8, 0x30, RZ ;  /* 0x00000030080a7810 */ /* 0x001fca0007f1e0ff */
[----:B------:R-:W-:-:S07]  /*a5520*/  IMAD.X R11, RZ, RZ, R9, P0 ;  /* 0x000000ffff0b7224 */ /* 0x000fce00000e0609 */
[----:B------:R-:W0:Y:S02]  /*a5530*/  ATOMS.CAST.SPIN.64 P0, [R35+0x8], R8, R10 ;  /* 0x000008082300758d */ /* 0x000e24000180040a */
[----:B0-----:R-:W-:Y:S05]  /*a5540*/  @!P0 BRA `(.L_x_3232) ;  /* 0xfffffffc00ec8947 */ /* 0x001fea000383ffff */
[----:B------:R-:W-:Y:S05]  /*a5550*/  BSYNC B2 ;  /* 0x0000000000027941 */ /* 0x000fea0003800000 */
.L_x_3231:
[----:B------:R-:W-:Y:S02]  /*a5560*/  IMAD.MOV.U32 R10, RZ, RZ, R8 ;  /* 0x000000ffff0a7224 */ /* 0x000fe400078e0008 */
[----:B------:R-:W-:Y:S01]  /*a5570*/  IMAD.MOV.U32 R11, RZ, RZ, R9 ;  /* 0x000000ffff0b7224 */ /* 0x000fe200078e0009 */
[----:B------:R-:W-:Y:S06]  /*a5580*/  BRA `(.L_x_3229) ;  /* 0x0000000000187947 */ /* 0x000fec0003800000 */
.L_x_3230:
[----:B------:R-:W-:Y:S02]  /*a5590*/  R2UR UR4, R36 ;  /* 0x00000000240472ca */ /* 0x000fe400000e0000 */
[----:B------:R-:W-:-:S13]  /*a55a0*/  R2UR UR5, R37 ;  /* 0x00000000250572ca */ /* 0x000fda00000e0000 */
[----:B------:R-:W2:Y:S02]  /*a55b0*/  LD.E.64 R10, desc[UR4][R30.64+0x8] ;  /* 0x000008041e0a7980 */ /* 0x000ea4000c101b00 */
[----:B--2---:R-:W-:-:S05]  /*a55c0*/  IADD3 R8, P0, PT, R10, 0x30, RZ ;  /* 0x000000300a087810 */ /* 0x004fca0007f1e0ff */
[----:B------:R-:W-:-:S05]  /*a55d0*/  IMAD.X R9, RZ, RZ, R11, P0 ;  /* 0x000000ffff097224 */ /* 0x000fca00000e060b */
[----:B------:R0:W-:Y:S03]  /*a55e0*/  ST.E.64 desc[UR4][R30.64+0x8], R8 ;  /* 0x000008081e007985 */ /* 0x0001e6000c101b04 */
.L_x_3229:
[----:B------:R-:W-:Y:S05]  /*a55f0*/  BSYNC B0 ;  /* 0x0000000000007941 */ /* 0x000fea0003800000 */
.L_x_3228:
        /* <DEDUP_REMOVED lines=51> */
.L_x_3234:
[----:B------:R-:W-:Y:S01]  /*a5930*/  R2UR UR4, R36 ;  /* 0x00000000240472ca */ /* 0x000fe200000e0000 */
[----:B------:R-:W-:Y:S01]  /*a5940*/  IMAD.MOV.U32 R7, RZ, RZ, 0x5272 ;  /* 0x00005272ff077424 */ /* 0x000fe200078e00ff */
[----:B------:R-:W-:Y:S01]  /*a5950*/  R2UR UR5, R37 ;  /* 0x00000000250572ca */ /* 0x000fe200000e0000 */
[----:B------:R-:W-:Y:S01]  /*a5960*/  IMAD.MOV.U32 R11, RZ, RZ, -0x1 ;  /* 0xffffffffff0b7424 */ /* 0x000fe200078e00ff */
[----:B------:R-:W-:-:S11]  /*a5970*/  PLOP3.LUT P0, PT, PT, PT, PT, 0x8, 0x80 ;  /* 0x000000000080781c */ /* 0x000fd60003f0e170 */
[----:B------:R0:W-:Y:S02]  /*a5980*/  ST.E desc[UR4][R28.64], R7 ;  /* 0x000000071c007985 */ /* 0x0001e4000c101904 */
.L_x_3235:
[----:B------:R-:W-:Y:S05]  /*a5990*/  BSYNC B0 ;  /* 0x0000000000007941 */ /* 0x000fea0003800000 */
.L_x_3233:
        /* <DEDUP_REMOVED lines=39> */
.L_x_3237:
[----:B------:R-:W-:Y:S05]  /*a5c10*/  BSYNC B0 ;  /* 0x0000000000007941 */ /* 0x000fea0003800000 */
.L_x_3236:
[----:B------:R-:W-:Y:S02]  /*a5c20*/  R2UR UR4, R36 ;  /* 0x00000000240472ca */ /* 0x000fe400000e0000 */
[----:B------:R-:W-:-:S13]  /*a5c30*/  R2UR UR5, R37 ;  /* 0x00000000250572ca */ /* 0x000fda00000e0000 */
[----:B------:R4:W-:Y:S01]  /*a5c40*/  ST.E desc[UR4][R28.64], R9 ;  /* 0x000000091c007985 */ /* 0x0009e2000c101904 */
[----:B------:R-:W-:Y:S05]  /*a5c50*/  BRA `(.L_x_3198) ;  /* 0x0000000000147947 */ /* 0x000fea0003800000 */
.L_x_3227:
[----:B------:R-:W-:Y:S02]  /*a5c60*/  R2UR UR4, R36 ;  /* 0x00000000240472ca */ /* 0x000fe400000e0000 */
[----:B------:R-:W-:Y:S02]  /*a5c70*/  R2UR UR5, R37 ;  /* 0x00000000250572ca */ /* 0x000fe400000e0000 */
[----:B------:R-:W-:-:S05]  /*a5c80*/  LEA R4, P0, R14, R8, 0x2 ;  /* 0x000000080e047211 */ /* 0x000fca00078010ff */
[----:B------:R-:W-:-:S06]  /*a5c90*/  IMAD.X R5, RZ, RZ, R9, P0 ;  /* 0x000000ffff057224 */ /* 0x000fcc00000e0609 */
[----:B------:R3:W-:Y:S02]  /*a5ca0*/  ST.E desc[UR4][R4.64+0x20], RZ ;  /* 0x000020ff04007985 */ /* 0x0007e4000c101904 */
.L_x_3198:
[----:B------:R-:W-:Y:S05]  /*a5cb0*/  BSYNC B1 ;  /* 0x0000000000017941 */ /* 0x000fea0003800000 */
.L_x_3197:
[----:B------:R-:W-:Y:S01]  /*a5cc0*/  ISETP.GE.AND P0, PT, R0, 0x1, PT ;  /* 0x000000010000780c */ /* 0x000fe20003f06270 */
[----:B------:R-:W-:-:S12]  /*a5cd0*/  BSSY B0, `(.L_x_3238) ;  /* 0x0000142000007945 */ /* 0x000fd80003800000 */
[----:B------:R-:W-:Y:S05]  /*a5ce0*/  @!P0 BRA `(.L_x_3239) ;  /* 0x0000001400008947 */ /* 0x000fea0003800000 */
[----:B-1----:R-:W-:Y:S02]  /*a5cf0*/  IMAD.MOV R12, RZ, RZ, -R0 ;  /* 0x000000ffff0c7224 */ /* 0x002fe400078e0a00 */
[----:B------:R-:W-:Y:S02]  /*a5d00*/  IMAD.MOV.U32 R14, RZ, RZ, RZ ;  /* 0x000000ffff0e7224 */ /* 0x000fe400078e00ff */
[----:B------:R-:W-:-:S07]  /*a5d10*/  IMAD.MOV.U32 R16, RZ, RZ, RZ ;  /* 0x000000ffff107224 */ /* 0x000fce00078e00ff */
.L_x_3264:
        /* <DEDUP_REMOVED lines=35> */
.L_x_3247:
[----:B------:R-:W0:Y:S02]  /*a5f50*/  LDS.64 R8, [R35+0x8] ;  /* 0x0000080023087984 */ /* 0x000e240000000a00 */
[----:B0-----:R-:W-:-:S05]  /*a5f60*/  IADD3 R10, P0, PT, R8, 0x30, RZ ;  /* 0x00000030080a7810 */ /* 0x001fca0007f1e0ff */
[----:B------:R-:W-:-:S07]  /*a5f70*/  IMAD.X R11, RZ, RZ, R9, P0 ;  /* 0x000000ffff0b7224 */ /* 0x000fce00000e0609 */
[----:B------:R-:W0:Y:S02]  /*a5f80*/  ATOMS.CAST.SPIN.64 P0, [R35+0x8], R8, R10 ;  /* 0x000008082300758d */ /* 0x000e24000180040a */
[----:B0-----:R-:W-:Y:S05]  /*a5f90*/  @!P0 BRA `(.L_x_3247) ;  /* 0xfffffffc00ec8947 */ /* 0x001fea000383ffff */
[----:B------:R-:W-:Y:S05]  /*a5fa0*/  BSYNC B3 ;  /* 0x0000000000037941 */ /* 0x000fea0003800000 */
.L_x_3246:
[----:B------:R-:W-:Y:S02]  /*a5fb0*/  IMAD.MOV.U32 R10, RZ, RZ, R8 ;  /* 0x000000ffff0a7224 */ /* 0x000fe400078e0008 */
[----:B------:R-:W-:Y:S01]  /*a5fc0*/  IMAD.MOV.U32 R11, RZ, RZ, R9 ;  /* 0x000000ffff0b7224 */ /* 0x000fe200078e0009 */
[----:B------:R-:W-:Y:S06]  /*a5fd0*/  BRA `(.L_x_3244) ;  /* 0x0000000000187947 */ /* 0x000fec0003800000 */
.L_x_3245:
[----:B------:R-:W-:Y:S02]  /*a5fe0*/  R2UR UR4, R36 ;  /* 0x00000000240472ca */ /* 0x000fe400000e0000 */
[----:B------:R-:W-:-:S13]  /*a5ff0*/  R2UR UR5, R37 ;  /* 0x00000000250572ca */ /* 0x000fda00000e0000 */
[----:B------:R-:W2:Y:S02]  /*a6000*/  LD.E.64 R10, desc[UR4][R30.64+0x8] ;  /* 0x000008041e0a7980 */ /* 0x000ea4000c101b00 */
[----:B--2---:R-:W-:-:S05]  /*a6010*/  IADD3 R8, P0, PT, R10, 0x30, RZ ;  /* 0x000000300a087810 */ /* 0x004fca0007f1e0ff */
[----:B------:R-:W-:-:S05]  /*a6020*/  IMAD.X R9, RZ, RZ, R11, P0 ;  /* 0x000000ffff097224 */ /* 0x000fca00000e060b */
[----:B------:R0:W-:Y:S03]  /*a6030*/  ST.E.64 desc[UR4][R30.64+0x8], R8 ;  /* 0x000008081e007985 */ /* 0x0001e6000c101b04 */
.L_x_3244:
[----:B------:R-:W-:Y:S05]  /*a6040*/  BSYNC B2 ;  /* 0x0000000000027941 */ /* 0x000fea0003800000 */
.L_x_3243:
        /* <DEDUP_REMOVED lines=54> */
.L_x_3249:
[----:B------:R-:W-:Y:S05]  /*a63b0*/  BSYNC B2 ;  /* 0x0000000000027941 */ /* 0x000fea0003800000 */
.L_x_3248:
        /* <DEDUP_REMOVED lines=40> */
.L_x_3251:
[----:B------:R-:W-:Y:S05]  /*a6640*/  BSYNC B2 ;  /* 0x0000000000027941 */ /* 0x000fea0003800000 */
.L_x_3250:
[----:B------:R-:W-:Y:S02]  /*a6650*/  R2UR UR4, R36 ;  /* 0x00000000240472ca */ /* 0x000fe400000e0000 */
[----:B------:R-:W-:Y:S02]  /*a6660*/  R2UR UR5, R37 ;  /* 0x00000000250572ca */ /* 0x000fe400000e0000 */
[----:B------:R-:W-:-:S11]  /*a6670*/  PRMT R11, RZ, 0x7610, R11 ;  /* 0x00007610ff0b7816 */ /* 0x000fd6000000000b */
[----:B------:R3:W-:Y:S01]  /*a6680*/  ST.E desc[UR4][R28.64], R9 ;  /* 0x000000091c007985 */ /* 0x0007e2000c101904 */
[----:B------:R-:W-:Y:S05]  /*a6690*/  BRA `(.L_x_3241) ;  /* 0x0000000000147947 */ /* 0x000fea0003800000 */
.L_x_3242:
[----:B------:R-:W-:Y:S02]  /*a66a0*/  R2UR UR4, R36 ;  /* 0x00000000240472ca */ /* 0x000fe400000e0000 */
[----:B------:R-:W-:Y:S02]  /*a66b0*/  R2UR UR5, R37 ;  /* 0x00000000250572ca */ /* 0x000fe400000e0000 */
[----:B------:R-:W-:-:S05]  /*a66c0*/  IADD3 R4, P0, PT, R8, R14, RZ ;  /* 0x0000000e08047210 */ /* 0x000fca0007f1e0ff */
[----:B------:R-:W-:-:S06]  /*a66d0*/  IMAD.X R5, RZ, RZ, R9, P0 ;  /* 0x000000ffff057224 */ /* 0x000fcc00000e0609 */
[----:B------:R1:W5:Y:S02]  /*a66e0*/  LD.E.U8 R11, desc[UR4][R4.64+0x20] ;  /* 0x00002004040b7980 */ /* 0x000364000c101100 */
.L_x_3241:
[----:B------:R-:W-:Y:S05]  /*a66f0*/  BSYNC B1 ;  /* 0x0000000000017941 */ /* 0x000fea0003800000 */
.L_x_3240:
        /* <DEDUP_REMOVED lines=31> */
.L_x_3259:
[----:B------:R-:W0:Y:S02]  /*a68f0*/  LDS.64 R8, [R35+0x8] ;  /* 0x0000080023087984 */ /* 0x000e240000000a00 */
[----:B0-----:R-:W-:-:S05]  /*a6900*/  IADD3 R10, P0, PT, R8, 0x30, RZ ;  /* 0x00000030080a7810 */ /* 0x001fca0007f1e0ff */
[----:B------:R-:W-:-:S07]  /*a6910*/  IMAD.X R11, RZ, RZ, R9, P0 ;  /* 0x000000ffff0b7224 */ /* 0x000fce00000e0609 */
[----:B------:R-:W0:Y:S02]  /*a6920*/  ATOMS.CAST.SPIN.64 P0, [R35+0x8], R8, R10 ;  /* 0x000008082300758d */ /* 0x000e24000180040a */
[----:B0-----:R-:W-:Y:S05]  /*a6930*/  @!P0 BRA `(.L_x_3259) ;  /* 0xfffffffc00ec8947 */ /* 0x001fea000383ffff */
[----:B------:R-:W-:Y:S05]  /*a6940*/  BSYNC B3 ;  /* 0x0000000000037941 */ /* 0x000fea0003800000 */
.L_x_3258:
[----:B------:R-:W-:Y:S02]  /*a6950*/  IMAD.MOV.U32 R10, RZ, RZ, R8 ;  /* 0x000000ffff0a7224 */ /* 0x000fe400078e0008 */
[----:B------:R-:W-:Y:S01]  /*a6960*/  IMAD.MOV.U32 R11, RZ, RZ, R9 ;  /* 0x000000ffff0b7224 */ /* 0x000fe200078e0009 */
[----:B------:R-:W-:Y:S06]  /*a6970*/  BRA `(.L_x_3256) ;  /* 0x0000000000187947 */ /* 0x000fec0003800000 */
.L_x_3257:
[----:B------:R-:W-:Y:S02]  /*a6980*/  R2UR UR4, R36 ;  /* 0x00000000240472ca */ /* 0x000fe400000e0000 */
[----:B------:R-:W-:-:S13]  /*a6990*/  R2UR UR5, R37 ;  /* 0x00000000250572ca */ /* 0x000fda00000e0000 */
[----:B------:R-:W2:Y:S02]  /*a69a0*/  LD.E.64 R10, desc[UR4][R30.64+0x8] ;  /* 0x000008041e0a7980 */ /* 0x000ea4000c101b00 */
[----:B--2---:R-:W-:-:S05]  /*a69b0*/  IADD3 R8, P0, PT, R10, 0x30, RZ ;  /* 0x000000300a087810 */ /* 0x004fca0007f1e0ff */
[----:B------:R-:W-:-:S05]  /*a69c0*/  IMAD.X R9, RZ, RZ, R11, P0 ;  /* 0x000000ffff097224 */ /* 0x000fca00000e060b */
[----:B------:R0:W-:Y:S03]  /*a69d0*/  ST.E.64 desc[UR4][R30.64+0x8], R8 ;  /* 0x000008081e007985 */ /* 0x0001e6000c101b04 */
.L_x_3256:
[----:B------:R-:W-:Y:S05]  /*a69e0*/  BSYNC B2 ;  /* 0x0000000000027941 */ /* 0x000fea0003800000 */
.L_x_3255:
        /* <DEDUP_REMOVED lines=54> */
.L_x_3261:
[----:B------:R-:W-:Y:S05]  /*a6d50*/  BSYNC B2 ;  /* 0x0000000000027941 */ /* 0x000fea0003800000 */
.L_x_3260:
        /* <DEDUP_REMOVED lines=40> */
.L_x_3263:
[----:B------:R-:W-:Y:S05]  /*a6fe0*/  BSYNC B2 ;  /* 0x0000000000027941 */ /* 0x000fea0003800000 */
.L_x_3262:
[----:B------:R-:W-:Y:S02]  /*a6ff0*/  R2UR UR4, R36 ;  /* 0x00000000240472ca */ /* 0x000fe400000e0000 */
[----:B------:R-:W-:-:S13]  /*a7000*/  R2UR UR5, R37 ;  /* 0x00000000250572ca */ /* 0x000fda00000e0000 */
[----:B------:R2:W-:Y:S01]  /*a7010*/  ST.E desc[UR4][R28.64], R9 ;  /* 0x000000091c007985 */ /* 0x0005e2000c101904 */
[----:B------:R-:W-:Y:S05]  /*a7020*/  BRA `(.L_x_3253) ;  /* 0x0000000000207947 */ /* 0x000fea0003800000 */
.L_x_3254:
        /* <DEDUP_REMOVED lines=8> */
.L_x_3253:
[----:B------:R-:W-:Y:S05]  /*a70b0*/  BSYNC B1 ;  /* 0x0000000000017941 */ /* 0x000fea0003800000 */
.L_x_3252:
[----:B------:R-:W-:Y:S02]  /*a70c0*/  VIADD R16, R16, 0x1 ;  /* 0x0000000110107836 */ /* 0x000fe40000000000 */
[----:B------:R-:W-:Y:S01]  /*a70d0*/  VIADD R14, R14, 0x4 ;  /* 0x000000040e0e7836 */ /* 0x000fe20000000000 */
[----:B------:R-:W-:Y:S06]  /*a70e0*/  @P2 BRA `(.L_x_3264) ;  /* 0xffffffec000c2947 */ /* 0x000fec000383ffff */
.L_x_3239:
[----:B------:R-:W-:Y:S05]  /*a70f0*/  BSYNC B0 ;  /* 0x0000000000007941 */ /* 0x000fea0003800000 */
.L_x_3238:
[----:B------:R-:W-:Y:S01]  /*a7100*/  ISETP.GE.AND P0, PT, R15, 0x1, PT ;  /* 0x000000010f00780c */ /* 0x000fe20003f06270 */
[----:B------:R-:W-:-:S12]  /*a7110*/  BSSY B0, `(.L_x_3265) ;  /* 0x0000146000007945 */ /* 0x000fd80003800000 */
[----:B------:R-:W-:Y:S05]  /*a7120*/  @!P0 BRA `(.L_x_3266) ;  /* 0x0000001400108947 */ /* 0x000fea0003800000 */
[----:B------:R-:W-:Y:S02]  /*a7130*/  IMAD.MOV R15, RZ, RZ, -R15 ;  /* 0x000000ffff0f7224 */ /* 0x000fe400078e0a0f */
[----:B-1----:R-:W-:Y:S02]  /*a7140*/  IMAD.SHL.U32 R12, R0, 0x4, RZ ;  /* 0x00000004000c7824 */ /* 0x002fe400078e00ff */
[----:B------:R-:W-:Y:S02]  /*a7150*/  IMAD.MOV.U32 R14, RZ, RZ, RZ ;  /* 0x000000ffff0e7224 */ /* 0x000fe400078e00ff */
[----:B------:R-:W-:-:S07]  /*a7160*/  IMAD.MOV.U32 R16, RZ, RZ, RZ ;  /* 0x000000ffff107224 */ /* 0x000fce00078e00ff */
.L_x_3291:
        /* <DEDUP_REMOVED lines=35> */
.L_x_3274:
[----:B------:R-:W0:Y:S02]  /*a73a0*/  LDS.64 R8, [R33+0x8] ;  /* 0x0000080021087984 */ /* 0x000e240000000a00 */
[----:B0-----:R-:W-:-:S05]  /*a73b0*/  IADD3 R10, P0, PT, R8, 0x30, RZ ;  /* 0x00000030080a7810 */ /* 0x001fca0007f1e0ff */
[----:B------:R-:W-:-:S07]  /*a73c0*/  IMAD.X R11, RZ, RZ, R9, P0 ;  /* 0x000000ffff0b7224 */ /* 0x000fce00000e0609 */
[----:B------:R-:W0:Y:S02]  /*a73d0*/  ATOMS.CAST.SPIN.64 P0, [R33+0x8], R8, R10 ;  /* 0x000008082100758d */ /* 0x000e24000180040a */
[----:B0-----:R-:W-:Y:S05]  /*a73e0*/  @!P0 BRA `(.L_x_3274) ;  /* 0xfffffffc00ec8947 */ /* 0x001fea000383ffff */
[----:B------:R-:W-:Y:S05]  /*a73f0*/  BSYNC B3 ;  /* 0x0000000000037941 */ /* 0x000fea0003800000 */
.L_x_3273:
[----:B------:R-:W-:Y:S02]  /*a7400*/  IMAD.MOV.U32 R10, RZ, RZ, R8 ;  /* 0x000000ffff0a7224 */ /* 0x000fe400078e0008 */
[----:B------:R-:W-:Y:S01]  /*a7410*/  IMAD.MOV.U32 R11, RZ, RZ, R9 ;  /* 0x000000ffff0b7224 */ /* 0x000fe200078e0009 */
[----:B------:R-:W-:Y:S06]  /*a7420*/  BRA `(.L_x_3271) ;  /* 0x0000000000187947 */ /* 0x000fec0003800000 */
.L_x_3272:
[----:B------:R-:W-:Y:S02]  /*a7430*/  R2UR UR4, R36 ;  /* 0x00000000240472ca */ /* 0x000fe400000e0000 */
[----:B------:R-:W-:-:S13]  /*a7440*/  R2UR UR5, R37 ;  /* 0x00000000250572ca */ /* 0x000fda00000e0000 */
[----:B------:R-:W2:Y:S02]  /*a7450*/  LD.E.64 R10, desc[UR4][R30.64+0x8] ;  /* 0x000008041e0a7980 */ /* 0x000ea4000c101b00 */
[----:B--2---:R-:W-:-:S05]  /*a7460*/  IADD3 R8, P0, PT, R10, 0x30, RZ ;  /* 0x000000300a087810 */ /* 0x004fca0007f1e0ff */
[----:B------:R-:W-:-:S05]  /*a7470*/  IMAD.X R9, RZ, RZ, R11, P0 ;  /* 0x000000ffff097224 */ /* 0x000fca00000e060b */
[----:B------:R0:W-:Y:S03]  /*a7480*/  ST.E.64 desc[UR4][R30.64+0x8], R8 ;  /* 0x000008081e007985 */ /* 0x0001e6000c101b04 */
.L_x_3271:
[----:B------:R-:W-:Y:S05]  /*a7490*/  BSYNC B2 ;  /* 0x0000000000027941 */ /* 0x000fea0003800000 */
.L_x_3270:
        /* <DEDUP_REMOVED lines=54> */
.L_x_3276:
[----:B------:R-:W-:Y:S05]  /*a7800*/  BSYNC B2 ;  /* 0x0000000000027941 */ /* 0x000fea0003800000 */
.L_x_3275:
        /* <DEDUP_REMOVED lines=40> */
.L_x_3278:
[----:B------:R-:W-:Y:S05]  /*a7a90*/  BSYNC B2 ;  /* 0x0000000000027941 */ /* 0x000fea0003800000 */
.L_x_3277:
[----:B------:R-:W-:Y:S02]  /*a7aa0*/  R2UR UR4, R36 ;  /* 0x00000000240472ca */ /* 0x000fe400000e0000 */
[----:B------:R-:W-:Y:S02]  /*a7ab0*/  R2UR UR5, R37 ;  /* 0x00000000250572ca */ /* 0x000fe400000e0000 */
[----:B------:R-:W-:-:S11]  /*a7ac0*/  PRMT R11, RZ, 0x7610, R11 ;  /* 0x00007610ff0b7816 */ /* 0x000fd6000000000b */
[----:B------:R3:W-:Y:S01]  /*a7ad0*/  ST.E desc[UR4][R28.64], R9 ;  /* 0x000000091c007985 */ /* 0x0007e2000c101904 */
[----:B------:R-:W-:Y:S05]  /*a7ae0*/  BRA `(.L_x_3268) ;  /* 0x0000000000147947 */ /* 0x000fea0003800000 */
.L_x_3269:
[----:B------:R-:W-:Y:S02]  /*a7af0*/  R2UR UR4, R36 ;  /* 0x00000000240472ca */ /* 0x000fe400000e0000 */
[----:B------:R-:W-:Y:S02]  /*a7b00*/  R2UR UR5, R37 ;  /* 0x00000000250572ca */ /* 0x000fe400000e0000 */
[----:B------:R-:W-:-:S05]  /*a7b10*/  IADD3 R4, P0, PT, R8, R14, RZ ;  /* 0x0000000e08047210 */ /* 0x000fca0007f1e0ff */
[----:B------:R-:W-:-:S06]  /*a7b20*/  IMAD.X R5, RZ, RZ, R9, P0 ;  /* 0x000000ffff057224 */ /* 0x000fcc00000e0609 */
[----:B------:R1:W5:Y:S02]  /*a7b30*/  LD.E.U8 R11, desc[UR4][R4.64+0x20] ;  /* 0x00002004040b7980 */ /* 0x000364000c101100 */
.L_x_3268:
[----:B------:R-:W-:Y:S05]  /*a7b40*/  BSYNC B1 ;  /* 0x0000000000017941 */ /* 0x000fea0003800000 */
.L_x_3267:
        /* <DEDUP_REMOVED lines=32> */
.L_x_3286:
[----:B------:R-:W0:Y:S02]  /*a7d50*/  LDS.64 R8, [R33+0x8] ;  /* 0x0000080021087984 */ /* 0x000e240000000a00 */
[----:B0-----:R-:W-:-:S05]  /*a7d60*/  IADD3 R10, P0, PT, R8, 0x30, RZ ;  /* 0x00000030080a7810 */ /* 0x001fca0007f1e0ff */
[----:B------:R-:W-:-:S07]  /*a7d70*/  IMAD.X R11, RZ, RZ, R9, P0 ;  /* 0x000000ffff0b7224 */ /* 0x000fce00000e0609 */
[----:B------:R-:W0:Y:S02]  /*a7d80*/  ATOMS.CAST.SPIN.64 P0, [R33+0x8], R8, R10 ;  /* 0x000008082100758d */ /* 0x000e24000180040a */
[----:B0-----:R-:W-:Y:S05]  /*a7d90*/  @!P0 BRA `(.L_x_3286) ;  /* 0xfffffffc00ec8947 */ /* 0x001fea000383ffff */
[----:B------:R-:W-:Y:S05]  /*a7da0*/  BSYNC B3 ;  /* 0x0000000000037941 */ /* 0x000fea0003800000 */
.L_x_3285:
[----:B------:R-:W-:Y:S02]  /*a7db0*/  IMAD.MOV.U32 R10, RZ, RZ, R8 ;  /* 0x000000ffff0a7224 */ /* 0x000fe400078e0008 */
[----:B------:R-:W-:Y:S01]  /*a7dc0*/  IMAD.MOV.U32 R11, RZ, RZ, R9 ;  /* 0x000000ffff0b7224 */ /* 0x000fe200078e0009 */
[----:B------:R-:W-:Y:S06]  /*a7dd0*/  BRA `(.L_x_3283) ;  /* 0x0000000000187947 */ /* 0x000fec0003800000 */
.L_x_3284:
[----:B------:R-:W-:Y:S02]  /*a7de0*/  R2UR UR4, R36 ;  /* 0x00000000240472ca */ /* 0x000fe400000e0000 */
[----:B------:R-:W-:-:S13]  /*a7df0*/  R2UR UR5, R37 ;  /* 0x00000000250572ca */ /* 0x000fda00000e0000 */
[----:B------:R-:W2:Y:S02]  /*a7e00*/  LD.E.64 R10, desc[UR4][R30.64+0x8] ;  /* 0x000008041e0a7980 */ /* 0x000ea4000c101b00 */
[----:B--2---:R-:W-:-:S05]  /*a7e10*/  IADD3 R8, P0, PT, R10, 0x30, RZ ;  /* 0x000000300a087810 */ /* 0x004fca0007f1e0ff */
[----:B------:R-:W-:-:S05]  /*a7e20*/  IMAD.X R9, RZ, RZ, R11, P0 ;  /* 0x000000ffff097224 */ /* 0x000fca00000e060b */
[----:B------:R0:W-:Y:S03]  /*a7e30*/  ST.E.64 desc[UR4][R30.64+0x8], R8 ;  /* 0x000008081e007985 */ /* 0x0001e6000c101b04 */
.L_x_3283:
[----:B------:R-:W-:Y:S05]  /*a7e40*/  BSYNC B2 ;  /* 0x0000000000027941 */ /* 0x000fea0003800000 */
.L_x_3282:
        /* <DEDUP_REMOVED lines=54> */
.L_x_3288:
[----:B------:R-:W-:Y:S05]  /*a81b0*/  BSYNC B2 ;  /* 0x0000000000027941 */ /* 0x000fea0003800000 */
.L_x_3287:
        /* <DEDUP_REMOVED lines=40> */
.L_x_3290:
[----:B------:R-:W-:Y:S05]  /*a8440*/  BSYNC B2 ;  /* 0x0000000000027941 */ /* 0x000fea0003800000 */
.L_x_3289:
[----:B------:R-:W-:Y:S02]  /*a8450*/  R2UR UR4, R36 ;  /* 0x00000000240472ca */ /* 0x000fe400000e0000 */
[----:B------:R-:W-:-:S13]  /*a8460*/  R2UR UR5, R37 ;  /* 0x00000000250572ca */ /* 0x000fda00000e0000 */
[----:B------:R2:W-:Y:S01]  /*a8470*/  ST.E desc[UR4][R28.64], R9 ;  /* 0x000000091c007985 */ /* 0x0005e2000c101904 */
[----:B------:R-:W-:Y:S05]  /*a8480*/  BRA `(.L_x_3280) ;  /* 0x0000000000207947 */ /* 0x000fea0003800000 */
.L_x_3281:
        /* <DEDUP_REMOVED lines=8> */
.L_x_3280:
[----:B------:R-:W-:Y:S05]  /*a8510*/  BSYNC B1 ;  /* 0x0000000000017941 */ /* 0x000fea0003800000 */
.L_x_3279:
[----:B------:R-:W-:Y:S02]  /*a8520*/  VIADD R16, R16, 0x1 ;  /* 0x0000000110107836 */ /* 0x000fe40000000000 */
[----:B------:R-:W-:Y:S02]  /*a8530*/  VIADD R0, R0, 0x1 ;  /* 0x0000000100007836 */ /* 0x000fe40000000000 */
[----:B------:R-:W-:Y:S02]  /*a8540*/  VIADD R12, R12, 0x4 ;  /* 0x000000040c0c7836 */ /* 0x000fe40000000000 */
[----:B------:R-:W-:Y:S01]  /*a8550*/  VIADD R14, R14, 0x4 ;  /* 0x000000040e0e7836 */ /* 0x000fe20000000000 */
[----:B------:R-:W-:Y:S06]  /*a8560*/  @P2 BRA `(.L_x_3291) ;  /* 0xffffffec00002947 */ /* 0x000fec000383ffff */
.L_x_3266:
[----:B------:R-:W-:Y:S05]  /*a8570*/  BSYNC B0 ;  /* 0x0000000000007941 */ /* 0x000fea0003800000 */
.L_x_3265:
        /* <DEDUP_REMOVED lines=19> */
.L_x_3296:
[----:B------:R-:W0:Y:S02]  /*a86b0*/  LDS.64 R4, [R3+0x8] ;  /* 0x0000080003047984 */ /* 0x000e240000000a00 */
[----:B0-----:R-:W-:-:S05]  /*a86c0*/  IADD3 R6, P0, PT, R4, 0x30, RZ ;  /* 0x0000003004067810 */ /* 0x001fca0007f1e0ff */
[----:B------:R-:W-:-:S07]  /*a86d0*/  IMAD.X R7, RZ, RZ, R5, P0 ;  /* 0x000000ffff077224 */ /* 0x000fce00000e0605 */
[----:B------:R-:W0:Y:S02]  /*a86e0*/  ATOMS.CAST.SPIN.64 P0, [R3+0x8], R4, R6 ;  /* 0x000008040300758d */ /* 0x000e240001800406 */
[----:B0-----:R-:W-:Y:S05]  /*a86f0*/  @!P0 BRA `(.L_x_3296) ;  /* 0xfffffffc00ec8947 */ /* 0x001fea000383ffff */
[----:B------:R-:W-:Y:S05]  /*a8700*/  BSYNC B1 ;  /* 0x0000000000017941 */ /* 0x000fea0003800000 */
.L_x_3295:
[----:B------:R-:W-:Y:S02]  /*a8710*/  IMAD.MOV.U32 R6, RZ, RZ, R4 ;  /* 0x000000ffff067224 */ /* 0x000fe400078e0004 */
[----:B------:R-:W-:Y:S01]  /*a8720*/  IMAD.MOV.U32 R7, RZ, RZ, R5 ;  /* 0x000000ffff077224 */ /* 0x000fe200078e0005 */
[----:B------:R-:W-:Y:S06]  /*a8730*/  BRA `(.L_x_3293) ;  /* 0x0000000000187947 */ /* 0x000fec0003800000 */
.L_x_3294:
[----:B------:R-:W-:Y:S02]  /*a8740*/  R2UR UR4, R36 ;  /* 0x00000000240472ca */ /* 0x000fe400000e0000 */
[----:B------:R-:W-:-:S13]  /*a8750*/  R2UR UR5, R37 ;  /* 0x00000000250572ca */ /* 0x000fda00000e0000 */
[----:B------:R-:W2:Y:S02]  /*a8760*/  LD.E.64 R6, desc[UR4][R30.64+0x8] ;  /* 0x000008041e067980 */ /* 0x000ea4000c101b00 */
[----:B--2---:R-:W-:-:S05]  /*a8770*/  IADD3 R4, P0, PT, R6, 0x30, RZ ;  /* 0x0000003006047810 */ /* 0x004fca0007f1e0ff */
[----:B------:R-:W-:-:S05]  /*a8780*/  IMAD.X R5, RZ, RZ, R7, P0 ;  /* 0x000000ffff057224 */ /* 0x000fca00000e0607 */
[----:B------:R0:W-:Y:S03]  /*a8790*/  ST.E.64 desc[UR4][R30.64+0x8], R4 ;  /* 0x000008041e007985 */ /* 0x0001e6000c101b04 */
.L_x_3293:
[----:B------:R-:W-:Y:S05]  /*a87a0*/  BSYNC B0 ;  /* 0x0000000000007941 */ /* 0x000fea0003800000 */
.L_x_3292:
        /* <DEDUP_REMOVED lines=65> */
.L_x_3303:
[----:B------:R-:W0:Y:S02]  /*a8bc0*/  LDS.64 R8, [R5+0x8] ;  /* 0x0000080005087984 */ /* 0x000e240000000a00 */
[----:B0-----:R-:W-:-:S05]  /*a8bd0*/  IADD3 R10, P0, PT, R32, R8, RZ ;  /* 0x00000008200a7210 */ /* 0x001fca0007f1e0ff */
[----:B------:R-:W-:-:S07]  /*a8be0*/  IMAD.X R11, R33, 0x1, R9, P0 ;  /* 0x00000001210b7824 */ /* 0x000fce00000e0609 */
[----:B------:R-:W0:Y:S02]  /*a8bf0*/  ATOMS.CAST.SPIN.64 P0, [R5+0x8], R8, R10 ;  /* 0x000008080500758d */ /* 0x000e24000180040a */
[----:B0-----:R-:W-:Y:S05]  /*a8c00*/  @!P0 BRA `(.L_x_3303) ;  /* 0xfffffffc00ec8947 */ /* 0x001fea000383ffff */
[----:B------:R-:W-:Y:S05]  /*a8c10*/  BSYNC B2 ;  /* 0x0000000000027941 */ /* 0x000fea0003800000 */
.L_x_3302:
[----:B------:R-:W-:Y:S05]  /*a8c20*/  BRA `(.L_x_3300) ;  /* 0x0000000000187947 */ /* 0x000fea0003800000 */
.L_x_3301:
[----:B------:R-:W-:Y:S02]  /*a8c30*/  R2UR UR4, R36 ;  /* 0x00000000240472ca */ /* 0x000fe400000e0000 */
[----:B------:R-:W-:-:S13]  /*a8c40*/  R2UR UR5, R37 ;  /* 0x00000000250572ca */ /* 0x000fda00000e0000 */
[----:B------:R-:W2:Y:S02]  /*a8c50*/  LD.E.64 R8, desc[UR4][R30.64+0x8] ;  /* 0x000008041e087980 */ /* 0x000ea4000c101b00 */
[----:B--2---:R-:W-:-:S05]  /*a8c60*/  IADD3 R4, P0, PT, R32, R8, RZ ;  /* 0x0000000820047210 */ /* 0x004fca0007f1e0ff */
[----:B------:R-:W-:-:S05]  /*a8c70*/  IMAD.X R5, R33, 0x1, R9, P0 ;  /* 0x0000000121057824 */ /* 0x000fca00000e0609 */
[----:B------:R0:W-:Y:S03]  /*a8c80*/  ST.E.64 desc[UR4][R30.64+0x8], R4 ;  /* 0x000008041e007985 */ /* 0x0001e6000c101b04 */
.L_x_3300:
[----:B------:R-:W-:Y:S05]  /*a8c90*/  BSYNC B1 ;  /* 0x0000000000017941 */ /* 0x000fea0003800000 */
.L_x_3299:
        /* <DEDUP_REMOVED lines=47> */
.L_x_3335:
        /* <DEDUP_REMOVED lines=28> */
.L_x_3316:
[----:B------:R-:W0:Y:S02]  /*a9150*/  LDS.64 R8, [R35+0x8] ;  /* 0x0000080023087984 */ /* 0x000e240000000a00 */
[----:B0-----:R-:W-:-:S05]  /*a9160*/  IADD3 R10, P0, PT, R8, 0x30, RZ ;  /* 0x00000030080a7810 */ /* 0x001fca0007f1e0ff */
[----:B------:R-:W-:-:S07]  /*a9170*/  IMAD.X R11, RZ, RZ, R9, P0 ;  /* 0x000000ffff0b7224 */ /* 0x000fce00000e0609 */
[----:B------:R-:W0:Y:S02]  /*a9180*/  ATOMS.CAST.SPIN.64 P0, [R35+0x8], R8, R10 ;  /* 0x000008082300758d */ /* 0x000e24000180040a */
[----:B0-----:R-:W-:Y:S05]  /*a9190*/  @!P0 BRA `(.L_x_3316) ;  /* 0xfffffffc00ec8947 */ /* 0x001fea000383ffff */
[----:B------:R-:W-:Y:S05]  /*a91a0*/  BSYNC B10 ;  /* 0x00000000000a7941 */ /* 0x000fea0003800000 */
.L_x_3315:
[----:B------:R-:W-:Y:S02]  /*a91b0*/  IMAD.MOV.U32 R10, RZ, RZ, R8 ;  /* 0x000000ffff0a7224 */ /* 0x000fe400078e0008 */
[----:B------:R-:W-:Y:S01]  /*a91c0*/  IMAD.MOV.U32 R11, RZ, RZ, R9 ;  /* 0x000000ffff0b7224 */ /* 0x000fe200078e0009 */
[----:B------:R-:W-:Y:S06]  /*a91d0*/  BRA `(.L_x_3313) ;  /* 0x0000000000187947 */ /* 0x000fec0003800000 */
.L_x_3314:
[----:B------:R-:W-:Y:S02]  /*a91e0*/  R2UR UR4, R36 ;  /* 0x00000000240472ca */ /* 0x000fe400000e0000 */
[----:B------:R-:W-:-:S13]  /*a91f0*/  R2UR UR5, R37 ;  /* 0x00000000250572ca */ /* 0x000fda00000e0000 */
[----:B------:R-:W2:Y:S02]  /*a9200*/  LD.E.64 R10, desc[UR4][R30.64+0x8] ;  /* 0x000008041e0a7980 */ /* 0x000ea4000c101b00 */
[----:B--2---:R-:W-:-:S05]  /*a9210*/  IADD3 R8, P0, PT, R10, 0x30, RZ ;  /* 0x000000300a087810 */ /* 0x004fca0007f1e0ff */
[----:B------:R-:W-:-:S05]  /*a9220*/  IMAD.X R9, RZ, RZ, R11, P0 ;  /* 0x000000ffff097224 */ /* 0x000fca00000e060b */
[----:B------:R0:W-:Y:S03]  /*a9230*/  ST.E.64 desc[UR4][R30.64+0x8], R8 ;  /* 0x000008081e007985 */ /* 0x0001e6000c101b04 */
.L_x_3313:
[----:B------:R-:W-:Y:S05]  /*a9240*/  BSYNC B5 ;  /* 0x0000000000057941 */ /* 0x000fea0003800000 */
.L_x_3312:
        /* <DEDUP_REMOVED lines=54> */
.L_x_3318:
[----:B------:R-:W-:Y:S05]  /*a95b0*/  BSYNC B5 ;  /* 0x0000000000057941 */ /* 0x000fea0003800000 */
.L_x_3317:
        /* <DEDUP_REMOVED lines=40> */
.L_x_3320:
[----:B------:R-:W-:Y:S05]  /*a9840*/  BSYNC B5 ;  /* 0x0000000000057941 */ /* 0x000fea0003800000 */
.L_x_3319:
[----:B------:R-:W-:Y:S02]  /*a9850*/  R2UR UR4, R36 ;  /* 0x00000000240472ca */ /* 0x000fe400000e0000 */
[----:B------:R-:W-:-:S13]  /*a9860*/  R2UR UR5, R37 ;  /* 0x00000000250572ca */ /* 0x000fda00000e0000 */
[----:B------:R2:W-:Y:S01]  /*a9870*/  ST.E desc[UR4][R28.64], R9 ;  /* 0x000000091c007985 */ /* 0x0005e2000c101904 */
[----:B------:R-:W-:Y:S05]  /*a9880*/  BRA `(.L_x_3321) ;  /* 0x0000000000147947 */ /* 0x000fea0003800000 */
.L_x_3311:
[----:B------:R-:W-:Y:S02]  /*a9890*/  R2UR UR4, R36 ;  /* 0x00000000240472ca */ /* 0x000fe400000e0000 */
[----:B------:R-:W-:Y:S02]  /*a98a0*/  R2UR UR5, R37 ;  /* 0x00000000250572ca */ /* 0x000fe400000e0000 */
[----:B------:R-:W-:-:S05]  /*a98b0*/  IADD3 R4, P0, PT, R8, R16, RZ ;  /* 0x0000001008047210 */ /* 0x000fca0007f1e0ff */
[----:B------:R-:W-:-:S06]  /*a98c0*/  IMAD.X R5, RZ, RZ, R9, P0 ;  /* 0x000000ffff057224 */ /* 0x000fcc00000e0609 */
[----:B------:R0:W-:Y:S02]  /*a98d0*/  ST.E desc[UR4][R4.64+0x20], RZ ;  /* 0x000020ff04007985 */ /* 0x0001e4000c101904 */
.L_x_3321:
[----:B------:R-:W-:Y:S05]  /*a98e0*/  BSYNC B4 ;  /* 0x0000000000047941 */ /* 0x000fea0003800000 */
.L_x_3310:
        /* <DEDUP_REMOVED lines=27> */
.L_x_3328:
[----:B------:R-:W0:Y:S02]  /*a9aa0*/  LDS.64 R8, [R35+0x8] ;  /* 0x0000080023087984 */ /* 0x000e240000000a00 */
[----:B0-----:R-:W-:-:S05]  /*a9ab0*/  IADD3 R10, P0, PT, R8, 0x30, RZ ;  /* 0x00000030080a7810 */ /* 0x001fca0007f1e0ff */
[----:B------:R-:W-:-:S07]  /*a9ac0*/  IMAD.X R11, RZ, RZ, R9, P0 ;  /* 0x000000ffff0b7224 */ /* 0x000fce00000e0609 */
[----:B------:R-:W0:Y:S02]  /*a9ad0*/  ATOMS.CAST.SPIN.64 P0, [R35+0x8], R8, R10 ;  /* 0x000008082300758d */ /* 0x000e24000180040a */
[----:B0-----:R-:W-:Y:S05]  /*a9ae0*/  @!P0 BRA `(.L_x_3328) ;  /* 0xfffffffc00ec8947 */ /* 0x001fea000383ffff */
[----:B------:R-:W-:Y:S05]  /*a9af0*/  BSYNC B10 ;  /* 0x00000000000a7941 */ /* 0x000fea0003800000 */
.L_x_3327:
[----:B------:R-:W-:Y:S02]  /*a9b00*/  IMAD.MOV.U32 R10, RZ, RZ, R8 ;  /* 0x000000ffff0a7224 */ /* 0x000fe400078e0008 */
[----:B------:R-:W-:Y:S01]  /*a9b10*/  IMAD.MOV.U32 R11, RZ, RZ, R9 ;  /* 0x000000ffff0b7224 */ /* 0x000fe200078e0009 */
[----:B------:R-:W-:Y:S06]  /*a9b20*/  BRA `(.L_x_3325) ;  /* 0x0000000000187947 */ /* 0x000fec0003800000 */
.L_x_3326:
[----:B------:R-:W-:Y:S02]  /*a9b30*/  R2UR UR4, R36 ;  /* 0x00000000240472ca */ /* 0x000fe400000e0000 */
[----:B------:R-:W-:-:S13]  /*a9b40*/  R2UR UR5, R37 ;  /* 0x00000000250572ca */ /* 0x000fda00000e0000 */
[----:B------:R-:W2:Y:S02]  /*a9b50*/  LD.E.64 R10, desc[UR4][R30.64+0x8] ;  /* 0x000008041e0a7980 */ /* 0x000ea4000c101b00 */
[----:B--2---:R-:W-:-:S05]  /*a9b60*/  IADD3 R8, P0, PT, R10, 0x30, RZ ;  /* 0x000000300a087810 */ /* 0x004fca0007f1e0ff */
[----:B------:R-:W-:-:S05]  /*a9b70*/  IMAD.X R9, RZ, RZ, R11, P0 ;  /* 0x000000ffff097224 */ /* 0x000fca00000e060b */
[----:B------:R0:W-:Y:S03]  /*a9b80*/  ST.E.64 desc[UR4][R30.64+0x8], R8 ;  /* 0x000008081e007985 */ /* 0x0001e6000c101b04 */
.L_x_3325:
[----:B------:R-:W-:Y:S05]  /*a9b90*/  BSYNC B5 ;  /* 0x0000000000057941 */ /* 0x000fea0003800000 */
.L_x_3324:
        /* <DEDUP_REMOVED lines=51> */
.L_x_3330:
[----:B------:R-:W-:Y:S01]  /*a9ed0*/  R2UR UR4, R36 ;  /* 0x00000000240472ca */ /* 0x000fe200000e0000 */
[----:B------:R-:W-:Y:S01]  /*a9ee0*/  IMAD.MOV.U32 R7, RZ, RZ, 0x5272 ;  /* 0x00005272ff077424 */ /* 0x000fe200078e00ff */
[----:B------:R-:W-:Y:S01]  /*a9ef0*/  R2UR UR5, R37 ;  /* 0x00000000250572ca */ /* 0x000fe200000e0000 */
[----:B------:R-:W-:Y:S01]  /*a9f00*/  IMAD.MOV.U32 R11, RZ, RZ, -0x1 ;  /* 0xffffffffff0b7424 */ /* 0x000fe200078e00ff */
[----:B------:R-:W-:-:S11]  /*a9f10*/  PLOP3.LUT P0, PT, PT, PT, PT, 0x8, 0x80 ;  /* 0x000000000080781c */ /* 0x000fd60003f0e170 */
[----:B------:R0:W-:Y:S02]  /*a9f20*/  ST.E desc[UR4][R28.64], R7 ;  /* 0x000000071c007985 */ /* 0x0001e4000c101904 */
.L_x_3331:
[----:B------:R-:W-:Y:S05]  /*a9f30*/  BSYNC B5 ;  /* 0x0000000000057941 */ /* 0x000fea0003800000 */
.L_x_3329:
        /* <DEDUP_REMOVED lines=39> */
.L_x_3333:
[----:B------:R-:W-:Y:S05]  /*aa1b0*/  BSYNC B5 ;  /* 0x0000000000057941 */ /* 0x000fea0003800000 */
.L_x_3332:
[----:B------:R-:W-:Y:S02]  /*aa1c0*/  R2UR UR4, R36 ;  /* 0x00000000240472ca */ /* 0x000fe400000e0000 */
[----:B------:R-:W-:-:S13]  /*aa1d0*/  R2UR UR5, R37 ;  /* 0x00000000250572ca */ /* 0x000fda00000e0000 */
[----:B------:R2:W-:Y:S01]  /*aa1e0*/  ST.E desc[UR4][R28.64], R9 ;  /* 0x000000091c007985 */ /* 0x0005e2000c101904 */
[----:B------:R-:W-:Y:S05]  /*aa1f0*/  BRA `(.L_x_3334) ;  /* 0x0000000000187947 */ /* 0x000fea0003800000 */
.L_x_3323:
[----:B------:R-:W-:Y:S01]  /*aa200*/  VIADD R5, R16, 0x4 ;  /* 0x0000000410057836 */ /* 0x000fe20000000000 */
[----:B------:R-:W-:Y:S02]  /*aa210*/  R2UR UR4, R36 ;  /* 0x00000000240472ca */ /* 0x000fe400000e0000 */
[----:B------:R-:W-:Y:S02]  /*aa220*/  R2UR UR5, R37 ;  /* 0x00000000250572ca */ /* 0x000fe400000e0000 */
[----:B------:R-:W-:-:S05]  /*aa230*/  IADD3 R4, P0, PT, R8, R5, RZ ;  /* 0x0000000508047210 */ /* 0x000fca0007f1e0ff */
[----:B------:R-:W-:-:S06]  /*aa240*/  IMAD.X R5, RZ, RZ, R9, P0 ;  /* 0x000000ffff057224 */ /* 0x000fcc00000e0609 */
[----:B------:R3:W-:Y:S02]  /*aa250*/  ST.E desc[UR4][R4.64+0x20], RZ ;  /* 0x000020ff04007985 */ /* 0x0007e4000c101904 */
.L_x_3334:
[----:B------:R-:W-:Y:S05]  /*aa260*/  BSYNC B4 ;  /* 0x0000000000047941 */ /* 0x000fea0003800000 */
.L_x_3322:
[----:B------:R-:W-:Y:S02]  /*aa270*/  VIADD R32, R32, 0x2 ;  /* 0x0000000220207836 */ /* 0x000fe40000000000 */
[----:B------:R-:W-:Y:S01]  /*aa280*/  VIADD R16, R16, 0x8 ;  /* 0x0000000810107836 */ /* 0x000fe20000000000 */
[----:B------:R-:W-:Y:S06]  /*aa290*/  @P2 BRA `(.L_x_3335) ;  /* 0xffffffec003c2947 */ /* 0x000fec000383ffff */
.L_x_3309:
[----:B------:R-:W-:Y:S05]  /*aa2a0*/  BSYNC B3 ;  /* 0x0000000000037941 */ /* 0x000fea0003800000 */
.L_x_3308:
        /* <DEDUP_REMOVED lines=25> */
.L_x_3342:
[----:B------:R-:W0:Y:S02]  /*aa440*/  LDS.64 R8, [R33+0x8] ;  /* 0x0000080021087984 */ /* 0x000e240000000a00 */
[----:B0-----:R-:W-:-:S05]  /*aa450*/  IADD3 R10, P0, PT, R8, 0x30, RZ ;  /* 0x00000030080a7810 */ /* 0x001fca0007f1e0ff */
[----:B------:R-:W-:-:S07]  /*aa460*/  IMAD.X R11, RZ, RZ, R9, P0 ;  /* 0x000000ffff0b7224 */ /* 0x000fce00000e0609 */
[----:B------:R-:W0:Y:S02]  /*aa470*/  ATOMS.CAST.SPIN.64 P0, [R33+0x8], R8, R10 ;  /* 0x000008082100758d */ /* 0x000e24000180040a */
[----:B0-----:R-:W-:Y:S05]  /*aa480*/  @!P0 BRA `(.L_x_3342) ;  /* 0xfffffffc00ec8947 */ /* 0x001fea000383ffff */
[----:B------:R-:W-:Y:S05]  /*aa490*/  BSYNC B5 ;  /* 0x0000000000057941 */ /* 0x000fea0003800000 */
.L_x_3341:
[----:B------:R-:W-:Y:S02]  /*aa4a0*/  IMAD.MOV.U32 R10, RZ, RZ, R8 ;  /* 0x000000ffff0a7224 */ /* 0x000fe400078e0008 */
[----:B------:R-:W-:Y:S01]  /*aa4b0*/  IMAD.MOV.U32 R11, RZ, RZ, R9 ;  /* 0x000000ffff0b7224 */ /* 0x000fe200078e0009 */
[----:B------:R-:W-:Y:S06]  /*aa4c0*/  BRA `(.L_x_3339) ;  /* 0x0000000000187947 */ /* 0x000fec0003800000 */
.L_x_3340:
[----:B------:R-:W-:Y:S02]  /*aa4d0*/  R2UR UR4, R36 ;  /* 0x00000000240472ca */ /* 0x000fe400000e0000 */
[----:B------:R-:W-:-:S13]  /*aa4e0*/  R2UR UR5, R37 ;  /* 0x00000000250572ca */ /* 0x000fda00000e0000 */
[----:B------:R-:W2:Y:S02]  /*aa4f0*/  LD.E.64 R10, desc[UR4][R30.64+0x8] ;  /* 0x000008041e0a7980 */ /* 0x000ea4000c101b00 */
[----:B--2---:R-:W-:-:S05]  /*aa500*/  IADD3 R8, P0, PT, R10, 0x30, RZ ;  /* 0x000000300a087810 */ /* 0x004fca0007f1e0ff */
[----:B------:R-:W-:-:S05]  /*aa510*/  IMAD.X R9, RZ, RZ, R11, P0 ;  /* 0x000000ffff097224 */ /* 0x000fca00000e060b */
[----:B------:R0:W-:Y:S03]  /*aa520*/  ST.E.64 desc[UR4][R30.64+0x8], R8 ;  /* 0x000008081e007985 */ /* 0x0001e6000c101b04 */
.L_x_3339:
[----:B------:R-:W-:Y:S05]  /*aa530*/  BSYNC B4 ;  /* 0x0000000000047941 */ /* 0x000fea0003800000 */
.L_x_3338:
        /* <DEDUP_REMOVED lines=51> */
.L_x_3344:
[----:B------:R-:W-:Y:S01]  /*aa870*/  R2UR UR4, R36 ;  /* 0x00000000240472ca */ /* 0x000fe200000e0000 */
[----:B------:R-:W-:Y:S01]  /*aa880*/  IMAD.MOV.U32 R7, RZ, RZ, 0x5272 ;  /* 0x00005272ff077424 */ /* 0x000fe200078e00ff */
[----:B------:R-:W-:Y:S01]  /*aa890*/  R2UR UR5, R37 ;  /* 0x00000000250572ca */ /* 0x000fe200000e0000 */
[----:B------:R-:W-:Y:S01]  /*aa8a0*/  IMAD.MOV.U32 R11, RZ, RZ, -0x1 ;  /* 0xffffffffff0b7424 */ /* 0x000fe200078e00ff */
[----:B------:R-:W-:-:S11]  /*aa8b0*/  PLOP3.LUT P0, PT, PT, PT, PT, 0x8, 0x80 ;  /* 0x000000000080781c */ /* 0x000fd60003f0e170 */
[----:B------:R0:W-:Y:S02]  /*aa8c0*/  ST.E desc[UR4][R28.64], R7 ;  /* 0x000000071c007985 */ /* 0x0001e4000c101904 */
.L_x_3345:
[----:B------:R-:W-:Y:S05]  /*aa8d0*/  BSYNC B4 ;  /* 0x0000000000047941 */ /* 0x000fea0003800000 */
.L_x_3343:
        /* <DEDUP_REMOVED lines=39> */
.L_x_3347:
[----:B------:R-:W-:Y:S05]  /*aab50*/  BSYNC B4 ;  /* 0x0000000000047941 */ /* 0x000fea0003800000 */
.L_x_3346:
[----:B------:R-:W-:Y:S02]  /*aab60*/  R2UR UR4, R36 ;  /* 0x00000000240472ca */ /* 0x000fe400000e0000 */
[----:B------:R-:W-:-:S13]  /*aab70*/  R2UR UR5, R37 ;  /* 0x00000000250572ca */ /* 0x000fda00000e0000 */
[----:B------:R4:W-:Y:S01]  /*aab80*/  ST.E desc[UR4][R28.64], R9 ;  /* 0x000000091c007985 */ /* 0x0009e2000c101904 */
[----:B------:R-:W-:Y:S05]  /*aab90*/  BRA `(.L_x_3336) ;  /* 0x0000000000147947 */ /* 0x000fea0003800000 */
.L_x_3337:
[----:B------:R-:W-:Y:S02]  /*aaba0*/  R2UR UR4, R36 ;  /* 0x00000000240472ca */ /* 0x000fe400000e0000 */
[----:B------:R-:W-:Y:S02]  /*aabb0*/  R2UR UR5, R37 ;  /* 0x00000000250572ca */ /* 0x000fe400000e0000 */
[----:B------:R-:W-:-:S05]  /*aabc0*/  LEA R4, P0, R12, R8, 0x2 ;  /* 0x000000080c047211 */ /* 0x000fca00078010ff */
[----:B------:R-:W-:-:S06]  /*aabd0*/  IMAD.X R5, RZ, RZ, R9, P0 ;  /* 0x000000ffff057224 */ /* 0x000fcc00000e0609 */
[----:B------:R3:W-:Y:S02]  /*aabe0*/  ST.E desc[UR4][R4.64+0x20], RZ ;  /* 0x000020ff04007985 */ /* 0x0007e4000c101904 */
.L_x_3336:
[----:B------:R-:W-:Y:S05]  /*aabf0*/  BSYNC B3 ;  /* 0x0000000000037941 */ /* 0x000fea0003800000 */
.L_x_3306:
[----:B------:R-:W-:-:S13]  /*aac00*/  ISETP.GE.AND P0, PT, R3, 0x1, PT ;  /* 0x000000010300780c */ /* 0x000fda0003f06270 */
[----:B------:R-:W-:Y:S05]  /*aac10*/  @!P0 BREAK B1 ;  /* 0x0000000000018942 */ /* 0x000fea0003800000 */
[----:B------:R-:W-:Y:S05]  /*aac20*/  @!P0 BRA `(.L_x_3307) ;  /* 0x0000001400048947 */ /* 0x000fea0003800000 */
[----:B------:R-:W-:Y:S05]  /*aac30*/  BSYNC B1 ;  /* 0x0000000000017941 */ /* 0x000fea0003800000 */
.L_x_3305:
[----:B------:R-:W-:Y:S02]  /*aac40*/  IMAD.MOV R12, RZ, RZ, -R3 ;  /* 0x000000ffff0c7224 */ /* 0x000fe400078e0a03 */
[----:B------:R-:W-:Y:S02]  /*aac50*/  IMAD.MOV.U32 R14, RZ, RZ, RZ ;  /* 0x000000ffff0e7224 */ /* 0x000fe400078e00ff */
[----:B------:R-:W-:-:S07]  /*aac60*/  IMAD.MOV.U32 R16, RZ, RZ, RZ ;  /* 0x000000ffff107224 */ /* 0x000fce00078e00ff */
.L_x_3372:
        /* <DEDUP_REMOVED lines=35> */
.L_x_3355:
[----:B------:R-:W0:Y:S02]  /*aaea0*/  LDS.64 R8, [R33+0x8] ;  /* 0x0000080021087984 */ /* 0x000e240000000a00 */
[----:B0-----:R-:W-:-:S05]  /*aaeb0*/  IADD3 R10, P0, PT, R8, 0x30, RZ ;  /* 0x00000030080a7810 */ /* 0x001fca0007f1e0ff */
[----:B------:R-:W-:-:S07]  /*aaec0*/  IMAD.X R11, RZ, RZ, R9, P0 ;  /* 0x000000ffff0b7224 */ /* 0x000fce00000e0609 */
[----:B------:R-:W0:Y:S02]  /*aaed0*/  ATOMS.CAST.SPIN.64 P0, [R33+0x8], R8, R10 ;  /* 0x000008082100758d */ /* 0x000e24000180040a */
[----:B0-----:R-:W-:Y:S05]  /*aaee0*/  @!P0 BRA `(.L_x_3355) ;  /* 0xfffffffc00ec8947 */ /* 0x001fea000383ffff */
[----:B------:R-:W-:Y:S05]  /*aaef0*/  BSYNC B4 ;  /* 0x0000000000047941 */ /* 0x000fea0003800000 */
.L_x_3354:
[----:B------:R-:W-:Y:S02]  /*aaf00*/  IMAD.MOV.U32 R10, RZ, RZ, R8 ;  /* 0x000000ffff0a7224 */ /* 0x000fe400078e0008 */
[----:B------:R-:W-:Y:S01]  /*aaf10*/  IMAD.MOV.U32 R11, RZ, RZ, R9 ;  /* 0x000000ffff0b7224 */ /* 0x000fe200078e0009 */
[----:B------:R-:W-:Y:S06]  /*aaf20*/  BRA `(.L_x_3352) ;  /* 0x0000000000187947 */ /* 0x000fec0003800000 */
.L_x_3353:
[----:B------:R-:W-:Y:S02]  /*aaf30*/  R2UR UR4, R36 ;  /* 0x00000000240472ca */ /* 0x000fe400000e0000 */
[----:B------:R-:W-:-:S13]  /*aaf40*/  R2UR UR5, R37 ;  /* 0x00000000250572ca */ /* 0x000fda00000e0000 */
[----:B------:R-:W2:Y:S02]  /*aaf50*/  LD.E.64 R10, desc[UR4][R30.64+0x8] ;  /* 0x000008041e0a7980 */ /* 0x000ea4000c101b00 */
[----:B--2---:R-:W-:-:S05]  /*aaf60*/  IADD3 R8, P0, PT, R10, 0x30, RZ ;  /* 0x000000300a087810 */ /* 0x004fca0007f1e0ff */
[----:B------:R-:W-:-:S05]  /*aaf70*/  IMAD.X R9, RZ, RZ, R11, P0 ;  /* 0x000000ffff097224 */ /* 0x000fca00000e060b */
[----:B------:R0:W-:Y:S03]  /*aaf80*/  ST.E.64 desc[UR4][R30.64+0x8], R8 ;  /* 0x000008081e007985 */ /* 0x0001e6000c101b04 */
.L_x_3352:
[----:B------:R-:W-:Y:S05]  /*aaf90*/  BSYNC B3 ;  /* 0x0000000000037941 */ /* 0x000fea0003800000 */
.L_x_3351:
        /* <DEDUP_REMOVED lines=54> */
.L_x_3357:
[----:B------:R-:W-:Y:S05]  /*ab300*/  BSYNC B3 ;  /* 0x0000000000037941 */ /* 0x000fea0003800000 */
.L_x_3356:
        /* <DEDUP_REMOVED lines=40> */
.L_x_3359:
[----:B------:R-:W-:Y:S05]  /*ab590*/  BSYNC B3 ;  /* 0x0000000000037941 */ /* 0x000fea0003800000 */
.L_x_3358:
[----:B------:R-:W-:Y:S02]  /*ab5a0*/  R2UR UR4, R36 ;  /* 0x00000000240472ca */ /* 0x000fe400000e0000 */
[----:B------:R-:W-:Y:S02]  /*ab5b0*/  R2UR UR5, R37 ;  /* 0x00000000250572ca */ /* 0x000fe400000e0000 */
[----:B------:R-:W-:-:S11]  /*ab5c0*/  PRMT R11, RZ, 0x7610, R11 ;  /* 0x00007610ff0b7816 */ /* 0x000fd6000000000b */
[----:B------:R2:W-:Y:S01]  /*ab5d0*/  ST.E desc[UR4][R28.64], R9 ;  /* 0x000000091c007985 */ /* 0x0005e2000c101904 */
[----:B------:R-:W-:Y:S05]  /*ab5e0*/  BRA `(.L_x_3349) ;  /* 0x0000000000147947 */ /* 0x000fea0003800000 */
.L_x_3350:
[----:B------:R-:W-:Y:S02]  /*ab5f0*/  R2UR UR4, R36 ;  /* 0x00000000240472ca */ /* 0x000fe400000e0000 */
[----:B------:R-:W-:Y:S02]  /*ab600*/  R2UR UR5, R37 ;  /* 0x00000000250572ca */ /* 0x000fe400000e0000 */
[----:B------:R-:W-:-:S05]  /*ab610*/  IADD3 R4, P0, PT, R8, R14, RZ ;  /* 0x0000000e08047210 */ /* 0x000fca0007f1e0ff */
[----:B------:R-:W-:-:S06]  /*ab620*/  IMAD.X R5, RZ, RZ, R9, P0 ;  /* 0x000000ffff057224 */ /* 0x000fcc00000e0609 */
[----:B------:R3:W5:Y:S02]  /*ab630*/  LD.E.U8 R11, desc[UR4][R4.64+0x20] ;  /* 0x00002004040b7980 */ /* 0x000764000c101100 */
.L_x_3349:
[----:B------:R-:W-:Y:S05]  /*ab640*/  BSYNC B1 ;  /* 0x0000000000017941 */ /* 0x000fea0003800000 */
.L_x_3348:
[----:B------:R-:W-:Y:S01]  /*ab650*/  ISETP.NE.AND P0, PT, R15, -0x1, PT ;  /* 0xffffffff0f00780c */ /* 0x000fe20003f05270 */
[----:B------:R-:W-:-:S12]  /*ab660*/  BSSY B1, `(.L_x_3360) ;  /* 0x000009a000017945 */ /* 0x000fd80003800000 */
[----:B------:R-:W-:Y:S01]  /*ab670*/  @!P0 R2UR UR4, R36 ;  /* 0x00000000240482ca */ /* 0x000fe200000e0000 */
[----:B0--3--:R-:W-:Y:S01]  /*ab680*/  @!P0 IMAD.MOV.U32 R5, RZ, RZ, 0x5368 ;  /* 0x00005368ff058424 */ /* 0x009fe200078e00ff */
        /* <DEDUP_REMOVED lines=27> */
.L_x_3367:
[----:B------:R-:W0:Y:S02]  /*ab840*/  LDS.64 R8, [R33+0x8] ;  /* 0x0000080021087984 */ /* 0x000e240000000a00 */
[----:B0-----:R-:W-:-:S05]  /*ab850*/  IADD3 R10, P0, PT, R8, 0x30, RZ ;  /* 0x00000030080a7810 */ /* 0x001fca0007f1e0ff */
[----:B------:R-:W-:-:S07]  /*ab860*/  IMAD.X R11, RZ, RZ, R9, P0 ;  /* 0x000000ffff0b7224 */ /* 0x000fce00000e0609 */
[----:B------:R-:W0:Y:S02]  /*ab870*/  ATOMS.CAST.SPIN.64 P0, [R33+0x8], R8, R10 ;  /* 0x000008082100758d */ /* 0x000e24000180040a */
[----:B0-----:R-:W-:Y:S05]  /*ab880*/  @!P0 BRA `(.L_x_3367) ;  /* 0xfffffffc00ec8947 */ /* 0x001fea000383ffff */
[----:B------:R-:W-:Y:S05]  /*ab890*/  BSYNC B4 ;  /* 0x0000000000047941 */ /* 0x000fea0003800000 */
.L_x_3366:
[----:B------:R-:W-:Y:S02]  /*ab8a0*/  IMAD.MOV.U32 R10, RZ, RZ, R8 ;  /* 0x000000ffff0a7224 */ /* 0x000fe400078e0008 */
[----:B------:R-:W-:Y:S01]  /*ab8b0*/  IMAD.MOV.U32 R11, RZ, RZ, R9 ;  /* 0x000000ffff0b7224 */ /* 0x000fe200078e0009 */
[----:B------:R-:W-:Y:S06]  /*ab8c0*/  BRA `(.L_x_3364) ;  /* 0x0000000000187947 */ /* 0x000fec0003800000 */
.L_x_3365:
[----:B------:R-:W-:Y:S02]  /*ab8d0*/  R2UR UR4, R36 ;  /* 0x00000000240472ca */ /* 0x000fe400000e0000 */
[----:B------:R-:W-:-:S13]  /*ab8e0*/  R2UR UR5, R37 ;  /* 0x00000000250572ca */ /* 0x000fda00000e0000 */
[----:B------:R-:W2:Y:S02]  /*ab8f0*/  LD.E.64 R10, desc[UR4][R30.64+0x8] ;  /* 0x000008041e0a7980 */ /* 0x000ea4000c101b00 */
[----:B--2---:R-:W-:-:S05]  /*ab900*/  IADD3 R8, P0, PT, R10, 0x30, RZ ;  /* 0x000000300a087810 */ /* 0x004fca0007f1e0ff */
[----:B------:R-:W-:-:S05]  /*ab910*/  IMAD.X R9, RZ, RZ, R11, P0 ;  /* 0x000000ffff097224 */ /* 0x000fca00000e060b */
[----:B------:R0:W-:Y:S03]  /*ab920*/  ST.E.64 desc[UR4][R30.64+0x8], R8 ;  /* 0x000008081e007985 */ /* 0x0001e6000c101b04 */
.L_x_3364:
[----:B------:R-:W-:Y:S05]  /*ab930*/  BSYNC B3 ;  /* 0x0000000000037941 */ /* 0x000fea0003800000 */
.L_x_3363:
        /* <DEDUP_REMOVED lines=54> */
.L_x_3369:
[----:B------:R-:W-:Y:S05]  /*abca0*/  BSYNC B3 ;  /* 0x0000000000037941 */ /* 0x000fea0003800000 */
.L_x_3368:
        /* <DEDUP_REMOVED lines=40> */
.L_x_3371:
[----:B------:R-:W-:Y:S05]  /*abf30*/  BSYNC B3 ;  /* 0x0000000000037941 */ /* 0x000fea0003800000 */
.L_x_3370:
[----:B------:R-:W-:Y:S02]  /*abf40*/  R2UR UR4, R36 ;  /* 0x00000000240472ca */ /* 0x000fe400000e0000 */
[----:B------:R-:W-:-:S13]  /*abf50*/  R2UR UR5, R37 ;  /* 0x00000000250572ca */ /* 0x000fda00000e0000 */
[----:B------:R3:W-:Y:S01]  /*abf60*/  ST.E desc[UR4][R28.64], R9 ;  /* 0x000000091c007985 */ /* 0x0007e2000c101904 */
[----:B------:R-:W-:Y:S05]  /*abf70*/  BRA `(.L_x_3361) ;  /* 0x0000000000207947 */ /* 0x000fea0003800000 */
.L_x_3362:
        /* <DEDUP_REMOVED lines=8> */
.L_x_3361:
[----:B------:R-:W-:Y:S05]  /*ac000*/  BSYNC B1 ;  /* 0x0000000000017941 */ /* 0x000fea0003800000 */
.L_x_3360:
[----:B------:R-:W-:Y:S02]  /*ac010*/  VIADD R16, R16, 0x1 ;  /* 0x0000000110107836 */ /* 0x000fe40000000000 */
[----:B------:R-:W-:Y:S01]  /*ac020*/  VIADD R14, R14, 0x4 ;  /* 0x000000040e0e7836 */ /* 0x000fe20000000000 */
[----:B------:R-:W-:Y:S06]  /*ac030*/  @P2 BRA `(.L_x_3372) ;  /* 0xffffffec000c2947 */ /* 0x000fec000383ffff */
.L_x_3307:
[----:B------:R-:W-:Y:S05]  /*ac040*/  BSYNC B2 ;  /* 0x0000000000027941 */ /* 0x000fea0003800000 */
.L_x_3304:
[----:B------:R-:W0:Y:S01]  /*ac050*/  S2UR UR5, SR_CgaCtaId ;  /* 0x00000000000579c3 */ /* 0x000e220000008800 */
[----:B------:R-:W-:Y:S02]  /*ac060*/  UMOV UR4, 0x400 ;  /* 0x0000040000047882 */ /* 0x000fe40000000000 */
[----:B0-----:R-:W-:Y:S01]  /*ac070*/  ULEA UR4, UR5, UR4, 0x18 ;  /* 0x0000000405047291 */ /* 0x001fe2000f8ec0ff */
[----:B------:R-:W-:-:S05]  /*ac080*/  R2UR UR5, R37 ;  /* 0x00000000250572ca */ /* 0x000fca00000e0000 */
[----:B------:R-:W-:Y:S01]  /*ac090*/  IMAD.U32 R14, RZ, RZ, UR4 ;  /* 0x00000004ff0e7e24 */ /* 0x000fe2000f8e00ff */
[----:B------:R-:W-:-:S04]  /*ac0a0*/  R2UR UR4, R36 ;  /* 0x00000000240472ca */ /* 0x000fc800000e0000 */
[----:B---3--:R-:W0:Y:S02]  /*ac0b0*/  LDS.64 R4, [R14] ;  /* 0x000000000e047984 */ /* 0x008e240000000a00 */
[----:B0-----:R-:W-:-:S07]  /*ac0c0*/  IMAD.WIDE R4, R0, 0x10, R4 ;  /* 0x0000001000047825 */ /* 0x001fce00078e0204 */
[----:B------:R-:W-:Y:S04]  /*ac0d0*/  ST.E desc[UR4][R4.64+0x20], R15 ;  /* 0x0000200f04007985 */ /* 0x000fe8000c101904 */
[----:B-1----:R-:W0:Y:S02]  /*ac0e0*/  LDS.64 R6, [R14] ;  /* 0x000000000e067984 */ /* 0x002e240000000a00 */
[----:B0-----:R-:W-:-:S05]  /*ac0f0*/  IMAD.WIDE R6, R0, 0x10, R6 ;  /* 0x0000001000067825 */ /* 0x001fca00078e0206 */
[----:B------:R-:W-:Y:S04]  /*ac100*/  ST.E desc[UR4][R6.64+0x28], R3 ;  /* 0x0000280306007985 */ /* 0x000fe8000c101904 */
[----:B--2-4-:R-:W0:Y:S02]  /*ac110*/  LDS.64 R8, [R14] ;  /* 0x000000000e087984 */ /* 0x014e240000000a00 */
[----:B0-----:R-:W-:-:S05]  /*ac120*/  IMAD.WIDE R8, R0, 0x10, R8 ;  /* 0x0000001000087825 */ /* 0x001fca00078e0208 */
[----:B------:R2:W-:Y:S02]  /*ac130*/  ST.E desc[UR4][R8.64+0x30], RZ ;  /* 0x000030ff08007985 */ /* 0x0005e4000c101904 */
.L_x_3298:
[----:B------:R-:W-:Y:S05]  /*ac140*/  BSYNC B0 ;  /* 0x0000000000007941 */ /* 0x000fea0003800000 */
.L_x_3297:
[----:B------:R-:W-:Y:S01]  /*ac150*/  R2UR UR4, R36 ;  /* 0x00000000240472ca */ /* 0x000fe200000e0000 */
[----:B0-----:R-:W-:Y:S01]  /*ac160*/  IMAD.MOV.U32 R4, RZ, RZ, 0x30 ;  /* 0x00000030ff047424 */ /* 0x001fe200078e00ff */
[----:B------:R-:W-:Y:S01]  /*ac170*/  R2UR UR5, R37 ;  /* 0x00000000250572ca */ /* 0x000fe200000e0000 */
[----:B------:R-:W-:Y:S01]  /*ac180*/  IMAD.MOV.U32 R5, RZ, RZ, 0x0 ;  /* 0x00000000ff057424 */ /* 0x000fe200078e00ff */
[----:B--2---:R0:W2:Y:S11]  /*ac190*/  LDS.64 R8, [R14+0x8] ;  /* 0x000008000e087984 */ /* 0x0040b60000000a00 */
        /* <DEDUP_REMOVED lines=9> */
[----:B-1----:R-:W-:-:S07]  /*ac230*/  MOV R3, R4 ;  /* 0x0000000400037202 */ /* 0x002fce0000000f00 */
.L_x_3377:
[----:B------:R-:W0:Y:S02]  /*ac240*/  LDS.64 R4, [R3+0x8] ;  /* 0x0000080003047984 */ /* 0x000e240000000a00 */
[----:B0-----:R-:W-:-:S05]  /*ac250*/  IADD3 R6, P0, PT, R4, 0x30, RZ ;  /* 0x0000003004067810 */ /* 0x001fca0007f1e0ff */
[----:B------:R-:W-:-:S07]  /*ac260*/  IMAD.X R7, RZ, RZ, R5, P0 ;  /* 0x000000ffff077224 */ /* 0x000fce00000e0605 */
[----:B------:R-:W0:Y:S02]  /*ac270*/  ATOMS.CAST.SPIN.64 P0, [R3+0x8], R4, R6 ;  /* 0x000008040300758d */ /* 0x000e240001800406 */
[----:B0-----:R-:W-:Y:S05]  /*ac280*/  @!P0 BRA `(.L_x_3377) ;  /* 0xfffffffc00ec8947 */ /* 0x001fea000383ffff */
[----:B------:R-:W-:Y:S05]  /*ac290*/  BSYNC B1 ;  /* 0x0000000000017941 */ /* 0x000fea0003800000 */
.L_x_3376:
[----:B------:R-:W-:Y:S02]  /*ac2a0*/  IMAD.MOV.U32 R6, RZ, RZ, R4 ;  /* 0x000000ffff067224 */ /* 0x000fe400078e0004 */
[----:B------:R-:W-:Y:S01]  /*ac2b0*/  IMAD.MOV.U32 R7, RZ, RZ, R5 ;  /* 0x000000ffff077224 */ /* 0x000fe200078e0005 */
[----:B------:R-:W-:Y:S06]  /*ac2c0*/  BRA `(.L_x_3374) ;  /* 0x0000000000187947 */ /* 0x000fec0003800000 */
.L_x_3375:
[----:B------:R-:W-:Y:S02]  /*ac2d0*/  R2UR UR4, R36 ;  /* 0x00000000240472ca */ /* 0x000fe400000e0000 */
[----:B------:R-:W-:-:S13]  /*ac2e0*/  R2UR UR5, R37 ;  /* 0x00000000250572ca */ /* 0x000fda00000e0000 */
[----:B------:R-:W2:Y:S02]  /*ac2f0*/  LD.E.64 R6, desc[UR4][R30.64+0x8] ;  /* 0x000008041e067980 */ /* 0x000ea4000c101b00 */
[----:B--2---:R-:W-:-:S05]  /*ac300*/  IADD3 R4, P0, PT, R6, 0x30, RZ ;  /* 0x0000003006047810 */ /* 0x004fca0007f1e0ff */
[----:B------:R-:W-:-:S05]  /*ac310*/  IMAD.X R5, RZ, RZ, R7, P0 ;  /* 0x000000ffff057224 */ /* 0x000fca00000e0607 */
[----:B------:R0:W-:Y:S03]  /*ac320*/  ST.E.64 desc[UR4][R30.64+0x8], R4 ;  /* 0x000008041e007985 */ /* 0x0001e6000c101b04 */
.L_x_3374:
[----:B------:R-:W-:Y:S05]  /*ac330*/  BSYNC B0 ;  /* 0x0000000000007941 */ /* 0x000fea0003800000 */
.L_x_3373:
        /* <DEDUP_REMOVED lines=10> */
[----:B0-----:R-:W-:-:S12]  /*ac3e0*/  @!P0 IMAD.MOV.U32 R5, RZ, RZ, 0x5368 ;  /* 0x00005368ff058424 */ /* 0x001fd800078e00ff */
[----:B------:R0:W-:Y:S01]  /*ac3f0*/  @!P0 ST.E desc[UR4][R28.64], R3 ;  /* 0x000000031c008985 */ /* 0x0001e2000c101904 */
[----:B------:R-:W-:Y:S05]  /*ac400*/  @!P0 BRA `(.L_x_3379) ;  /* 0x0000000000cc8947 */ /* 0x000fea0003800000 */
[----:B------:R-:W1:Y:S01]  /*ac410*/  LDS.64 R4, [R14] ;  /* 0x000000000e047984 */ /* 0x000e620000000a00 */
[----:B------:R-:W-:Y:S01]  /*ac420*/  ISETP.NE.AND P2, PT, R0, -0x1, PT ;  /* 0xffffffff0000780c */ /* 0x000fe20003f45270 */
[----:B------:R-:W-:Y:S01]  /*ac430*/  IMAD.MOV.U32 R7, RZ, RZ, 0x1 ;  /* 0x00000001ff077424 */ /* 0x000fe200078e00ff */
[----:B-----5:R-:W-:Y:S01]  /*ac440*/  SHF.R.S64 R11, RZ, 0x1c, R12 ;  /* 0x0000001cff0b7819 */ /* 0x020fe2000000100c */
[----:B0-----:R-:W-:Y:S01]  /*ac450*/  IMAD.MOV.U32 R3, RZ, RZ, 0x4205 ;  /* 0x00004205ff037424 */ /* 0x001fe200078e00ff */
        /* <DEDUP_REMOVED lines=46> */
.L_x_3379:
[----:B------:R-:W-:Y:S05]  /*ac740*/  BSYNC B0 ;  /* 0x0000000000007941 */ /* 0x000fea0003800000 */
.L_x_3378:
[----:B-----5:R-:W-:Y:S01]  /*ac750*/  ISETP.NE.AND P1, PT, R5, RZ, PT ;  /* 0x000000ff0500720c */ /* 0x020fe20003f25270 */
[----:B------:R-:W-:Y:S02]  /*ac760*/  IMAD.MOV.U32 R6, RZ, RZ, R12 ;  /* 0x000000ffff067224 */ /* 0x000fe400078e000c */
[----:B------:R-:W-:-:S10]  /*ac770*/  @!P0 IMAD.MOV.U32 R6, RZ, RZ, -0x1 ;  /* 0xffffffffff068424 */ /* 0x000fd400078e00ff */
[----:B------:R-:W-:Y:S05]  /*ac780*/  @P1 BRA `(.L_x_2533) ;  /* 0x00000000008c1947 */ /* 0x000fea0003800000 */
[----:B------:R-:W-:Y:S01]  /*ac790*/  IMAD.MOV.U32 R4, RZ, RZ, R30 ;  /* 0x000000ffff047224 */ /* 0x000fe200078e001e */
[----:B------:R-:W-:Y:S01]  /*ac7a0*/  MOV R20, 0xac800 ;  /* 0x000ac80000147802 */ /* 0x000fe20000000f00 */
[----:B------:R-:W-:Y:S02]  /*ac7b0*/  IMAD.MOV.U32 R5, RZ, RZ, R31 ;  /* 0x000000ffff057224 */ /* 0x000fe400078e001f */
[----:B------:R-:W-:Y:S02]  /*ac7c0*/  IMAD.MOV.U32 R8, RZ, RZ, R28 ;  /* 0x000000ffff087224 */ /* 0x000fe400078e001c */
[----:B------:R-:W-:Y:S02]  /*ac7d0*/  IMAD.MOV.U32 R9, RZ, RZ, R29 ;  /* 0x000000ffff097224 */ /* 0x000fe400078e001d */
[----:B------:R-:W-:-:S07]  /*ac7e0*/  IMAD.MOV.U32 R21, RZ, RZ, 0x0 ;  /* 0x00000000ff157424 */ /* 0x000fce00078e00ff */
[----:B01----:R-:W-:Y:S05]  /*ac7f0*/  CALL.REL.NOINC `($_Z5entryPcS_PiPxS1_S0_S0_P19HostDeviceInterfacei$_Z41invoke_java_lang_StringBuilder_toString9_PciPi) ;  /* 0xfffff970007c7944 */ /* 0x003fea0003c3ffff */
[----:B------:R-:W-:Y:S02]  /*ac800*/  R2UR UR4, R36 ;  /* 0x00000000240472ca */ /* 0x000fe400000e0000 */
[----:B------:R-:W-:-:S13]  /*ac810*/  R2UR UR5, R37 ;  /* 0x00000000250572ca */ /* 0x000fda00000e0000 */
[----:B------:R-:W2:Y:S02]  /*ac820*/  LD.E R5, desc[UR4][R28.64] ;  /* 0x000000041c057980 */ /* 0x000ea4000c101900 */
[----:B--2---:R-:W-:-:S13]  /*ac830*/  ISETP.NE.AND P0, PT, R5, RZ, PT ;  /* 0x000000ff0500720c */ /* 0x004fda0003f05270 */
[----:B------:R-:W-:Y:S05]  /*ac840*/  @P0 BRA `(.L_x_2533) ;  /* 0x00000000005c0947 */ /* 0x000fea0003800000 */
[----:B------:R-:W0:Y:S01]  /*ac850*/  S2R R3, SR_CgaCtaId ;  /* 0x0000000000037919 */ /* 0x000e220000008800 */
[----:B------:R-:W-:Y:S02]  /*ac860*/  MOV R0, 0x400 ;  /* 0x0000040000007802 */ /* 0x000fe40000000f00 */
[C---:B------:R-:W-:Y:S02]  /*ac870*/  R2UR UR4, R36.reuse ;  /* 0x00000000240472ca */ /* 0x040fe400000e0000 */
[C---:B------:R-:W-:Y:S02]  /*ac880*/  R2UR UR5, R37.reuse ;  /* 0x00000000250572ca */ /* 0x040fe400000e0000 */
[----:B------:R-:W-:Y:S02]  /*ac890*/  R2UR UR6, R36 ;  /* 0x00000000240672ca */ /* 0x000fe400000e0000 */
[----:B------:R-:W-:Y:S02]  /*ac8a0*/  R2UR UR7, R37 ;  /* 0x00000000250772ca */ /* 0x000fe400000e0000 */
[----:B0-----:R-:W-:-:S05]  /*ac8b0*/  LEA R0, R3, R0, 0x18 ;  /* 0x0000000003007211 */ /* 0x001fca00078ec0ff */
[----:B------:R-:W0:Y:S02]  /*ac8c0*/  LDS.64 R6, [R0] ;  /* 0x0000000000067984 */ /* 0x000e240000000a00 */
[----:B0-----:R-:W-:-:S05]  /*ac8d0*/  IMAD.WIDE R6, R2, 0x10, R6 ;  /* 0x0000001002067825 */ /* 0x001fca00078e0206 */
[----:B------:R2:W-:Y:S04]  /*ac8e0*/  ST.E desc[UR4][R6.64+0x20], R2 ;  /* 0x0000200206007985 */ /* 0x0005e8000c101904 */
[----:B------:R-:W3:Y:S01]  /*ac8f0*/  LD.E R5, desc[UR6][R28.64] ;  /* 0x000000061c057980 */ /* 0x000ee2000c101900 */
[----:B------:R-:W-:Y:S01]  /*ac900*/  IMAD.MOV.U32 R27, RZ, RZ, R2 ;  /* 0x000000ffff1b7224 */ /* 0x000fe200078e0002 */
        /* <DEDUP_REMOVED lines=9> */
[----:B------:R2:W5:Y:S01]  /*ac9a0*/  LD.E R5, desc[UR6][R28.64] ;  /* 0x000000061c057980 */ /* 0x000562000c101900 */
[----:B------:R-:W-:-:S07]  /*ac9b0*/  IMAD.MOV.U32 R27, RZ, RZ, R2 ;  /* 0x000000ffff1b7224 */ /* 0x000fce00078e0002 */
.L_x_2533:
[----:B------:R-:W-:Y:S05]  /*ac9c0*/  BSYNC B6 ;  /* 0x0000000000067941 */ /* 0x000fea0003800000 */
.L_x_2532:
[----:B-----5:R-:W-:Y:S01]  /*ac9d0*/  ISETP.NE.AND P0, PT, R5, RZ, PT ;  /* 0x000000ff0500720c */ /* 0x020fe20003f05270 */
[----:B------:R-:W-:-:S12]  /*ac9e0*/  IMAD.MOV.U32 R35, RZ, RZ, RZ ;  /* 0x000000ffff237224 */ /* 0x000fd800078e00ff */
[----:B------:R-:W-:Y:S05]  /*ac9f0*/  @P0 BRA `(.L_x_2525) ;  /* 0x0000043c00740947 */ /* 0x000fea0003800000 */
[----:B------:R-:W-:Y:S01]  /*aca00*/  R2UR UR4, R36 ;  /* 0x00000000240472ca */ /* 0x000fe200000e0000 */
[----:B------:R-:W-:Y:S01]  /*aca10*/  IMAD.MOV.U32 R5, RZ, RZ, R27 ;  /* 0x000000ffff057224 */ /* 0x000fe200078e001b */
[----:B------:R-:W-:-:S13]  /*aca20*/  R2UR UR5, R37 ;  /* 0x00000000250572ca */ /* 0x000fda00000e0000 */
[----:B------:R3:W-:Y:S01]  /*aca30*/  ST.E desc[UR4][R28.64], R27 ;  /* 0x0000001b1c007985 */ /* 0x0007e2000c101904 */
[----:B------:R-:W-:Y:S05]  /*aca40*/  BRA `(.L_x_2525) ;  /* 0x0000043c00607947 */ /* 0x000fea0003800000 */
.L_x_2526:
[----:B------:R-:W-:-:S13]  /*aca50*/  ISETP.GE.U32.AND P0, PT, R0, 0x22, PT ;  /* 0x000000220000780c */ /* 0x000fda0003f06070 */
[----:B------:R-:W-:Y:S05]  /*aca60*/  @!P0 BRA `(.L_x_3380) ;  /* 0x0000021c00e48947 */ /* 0x000fea0003800000 */
        /* <DEDUP_REMOVED lines=15> */
.L_x_3385:
[----:B------:R-:W0:Y:S02]  /*acb60*/  LDS.64 R4, [R11+0x8] ;  /* 0x000008000b047984 */ /* 0x000e240000000a00 */
[----:B0-----:R-:W-:-:S05]  /*acb70*/  IADD3 R6, P0, PT, R4, 0x20, RZ ;  /* 0x0000002004067810 */ /* 0x001fca0007f1e0ff */
[----:B------:R-:W-:-:S07]  /*acb80*/  IMAD.X R7, RZ, RZ, R5, P0 ;  /* 0x000000ffff077224 */ /* 0x000fce00000e0605 */
[----:B------:R-:W0:Y:S02]  /*acb90*/  ATOMS.CAST.SPIN.64 P0, [R11+0x8], R4, R6 ;  /* 0x000008040b00758d */ /* 0x000e240001800406 */
[----:B0-----:R-:W-:Y:S05]  /*acba0*/  @!P0 BRA `(.L_x_3385) ;  /* 0xfffffffc00ec8947 */ /* 0x001fea000383ffff */
[----:B------:R-:W-:Y:S05]  /*acbb0*/  BSYNC B1 ;  /* 0x0000000000017941 */ /* 0x000fea0003800000 */
.L_x_3384:
[----:B------:R-:W-:Y:S02]  /*acbc0*/  IMAD.MOV.U32 R6, RZ, RZ, R4 ;  /* 0x000000ffff067224 */ /* 0x000fe400078e0004 */
[----:B------:R-:W-:Y:S01]  /*acbd0*/  IMAD.MOV.U32 R7, RZ, RZ, R5 ;  /* 0x000000ffff077224 */ /* 0x000fe200078e0005 */
[----:B------:R-:W-:Y:S06]  /*acbe0*/  BRA `(.L_x_3382) ;  /* 0x0000000000187947 */ /* 0x000fec0003800000 */
.L_x_3383:
[----:B------:R-:W-:Y:S02]  /*acbf0*/  R2UR UR4, R36 ;  /* 0x00000000240472ca */ /* 0x000fe400000e0000 */
[----:B------:R-:W-:-:S13]  /*acc00*/  R2UR UR5, R37 ;  /* 0x00000000250572ca */ /* 0x000fda00000e0000 */
[----:B------:R-:W2:Y:S02]  /*acc10*/  LD.E.64 R6, desc[UR4][R30.64+0x8] ;  /* 0x000008041e067980 */ /* 0x000ea4000c101b00 */
[----:B--2---:R-:W-:-:S05]  /*acc20*/  IADD3 R4, P0, PT, R6, 0x20, RZ ;  /* 0x0000002006047810 */ /* 0x004fca0007f1e0ff */
[----:B------:R-:W-:-:S05]  /*acc30*/  IMAD.X R5, RZ, RZ, R7, P0 ;  /* 0x000000ffff057224 */ /* 0x000fca00000e0607 */
[----:B------:R0:W-:Y:S03]  /*acc40*/  ST.E.64 desc[UR4][R30.64+0x8], R4 ;  /* 0x000008041e007985 */ /* 0x0001e6000c101b04 */
.L_x_3382:
[----:B------:R-:W-:Y:S05]  /*acc50*/  BSYNC B0 ;  /* 0x0000000000007941 */ /* 0x000fea0003800000 */
.L_x_3381:
[C---:B0-----:R-:W-:Y:S01]  /*acc60*/  IADD3 R5, P1, PT, R6.reuse, 0x28, RZ ;  /* 0x0000002806057810 */ /* 0x041fe20007f3e0ff */
        /* <DEDUP_REMOVED lines=18> */
[----:B0-----:R-:W-:Y:S01]  /*acd90*/  IMAD.MOV.U32 R3, RZ, RZ, 0x20 ;  /* 0x00000020ff037424 */ /* 0x001fe200078e00ff */
        /* <DEDUP_REMOVED lines=19> */
[----:B------:R-:W0:Y:S02]  /*aced0*/  LDS.64 R6, [R14] ;  /* 0x000000000e067984 */ /* 0x000e240000000a00 */
        /* <DEDUP_REMOVED lines=16> */
.L_x_3392:
[----:B------:R-:W0:Y:S02]  /*acfe0*/  LDS.64 R4, [R11+0x8] ;  /* 0x000008000b047984 */ /* 0x000e240000000a00 */
[----:B0-----:R-:W-:-:S05]  /*acff0*/  IADD3 R6, P0, PT, R4, 0x30, RZ ;  /* 0x0000003004067810 */ /* 0x001fca0007f1e0ff */
[----:B------:R-:W-:-:S07]  /*ad000*/  IMAD.X R7, RZ, RZ, R5, P0 ;  /* 0x000000ffff077224 */ /* 0x000fce00000e0605 */
[----:B------:R-:W0:Y:S02]  /*ad010*/  ATOMS.CAST.SPIN.64 P0, [R11+0x8], R4, R6 ;  /* 0x000008040b00758d */ /* 0x000e240001800406 */
[----:B0-----:R-:W-:Y:S05]  /*ad020*/  @!P0 BRA `(.L_x_3392) ;  /* 0xfffffffc00ec8947 */ /* 0x001fea000383ffff */
[----:B------:R-:W-:Y:S05]  /*ad030*/  BSYNC B1 ;  /* 0x0000000000017941 */ /* 0x000fea0003800000 */
.L_x_3391:
[----:B------:R-:W-:Y:S02]  /*ad040*/  IMAD.MOV.U32 R42, RZ, RZ, R4 ;  /* 0x000000ffff2a7224 */ /* 0x000fe400078e0004 */
[----:B------:R-:W-:Y:S01]  /*ad050*/  IMAD.MOV.U32 R43, RZ, RZ, R5 ;  /* 0x000000ffff2b7224 */ /* 0x000fe200078e0005 */
[----:B------:R-:W-:Y:S06]  /*ad060*/  BRA `(.L_x_3389) ;  /* 0x0000000000187947 */ /* 0x000fec0003800000 */
.L_x_3390:
[----:B------:R-:W-:Y:S02]  /*ad070*/  R2UR UR4, R36 ;  /* 0x00000000240472ca */ /* 0x000fe400000e0000 */
[----:B------:R-:W-:-:S13]  /*ad080*/  R2UR UR5, R37 ;  /* 0x00000000250572ca */ /* 0x000fda00000e0000 */
[----:B------:R-:W2:Y:S02]  /*ad090*/  LD.E.64 R42, desc[UR4][R30.64+0x8] ;  /* 0x000008041e2a7980 */ /* 0x000ea4000c101b00 */
[----:B--2---:R-:W-:-:S05]  /*ad0a0*/  IADD3 R4, P0, PT, R42, 0x30, RZ ;  /* 0x000000302a047810 */ /* 0x004fca0007f1e0ff */
[----:B------:R-:W-:-:S05]  /*ad0b0*/  IMAD.X R5, RZ, RZ, R43, P0 ;  /* 0x000000ffff057224 */ /* 0x000fca00000e062b */
[----:B------:R0:W-:Y:S03]  /*ad0c0*/  ST.E.64 desc[UR4][R30.64+0x8], R4 ;  /* 0x000008041e007985 */ /* 0x0001e6000c101b04 */
.L_x_3389:
[----:B------:R-:W-:Y:S05]  /*ad0d0*/  BSYNC B0 ;  /* 0x0000000000007941 */ /* 0x000fea0003800000 */
.L_x_3388:
        /* <DEDUP_REMOVED lines=52> */
.L_x_3399:
[----:B------:R-:W0:Y:S02]  /*ad420*/  LDS.64 R4, [R9+0x8] ;  /* 0x0000080009047984 */ /* 0x000e240000000a00 */
[----:B0-----:R-:W-:-:S05]  /*ad430*/  IADD3 R6, P0, PT, R4, 0x20, RZ ;  /* 0x0000002004067810 */ /* 0x001fca0007f1e0ff */
[----:B------:R-:W-:-:S07]  /*ad440*/  IMAD.X R7, RZ, RZ, R5, P0 ;  /* 0x000000ffff077224 */ /* 0x000fce00000e0605 */
[----:B------:R-:W0:Y:S02]  /*ad450*/  ATOMS.CAST.SPIN.64 P0, [R9+0x8], R4, R6 ;  /* 0x000008040900758d */ /* 0x000e240001800406 */
[----:B0-----:R-:W-:Y:S05]  /*ad460*/  @!P0 BRA `(.L_x_3399) ;  /* 0xfffffffc00ec8947 */ /* 0x001fea000383ffff */
[----:B------:R-:W-:Y:S05]  /*ad470*/  BSYNC B2 ;  /* 0x0000000000027941 */ /* 0x000fea0003800000 */
.L_x_3398:
[----:B------:R-:W-:Y:S02]  /*ad480*/  IMAD.MOV.U32 R6, RZ, RZ, R4 ;  /* 0x000000ffff067224 */ /* 0x000fe400078e0004 */
[----:B------:R-:W-:Y:S01]  /*ad490*/  IMAD.MOV.U32 R7, RZ, RZ, R5 ;  /* 0x000000ffff077224 */ /* 0x000fe200078e0005 */
[----:B------:R-:W-:Y:S06]  /*ad4a0*/  BRA `(.L_x_3396) ;  /* 0x0000000000187947 */ /* 0x000fec0003800000 */
.L_x_3397:
[----:B------:R-:W-:Y:S02]  /*ad4b0*/  R2UR UR4, R36 ;  /* 0x00000000240472ca */ /* 0x000fe400000e0000 */
[----:B------:R-:W-:-:S13]  /*ad4c0*/  R2UR UR5, R37 ;  /* 0x00000000250572ca */ /* 0x000fda00000e0000 */
[----:B------:R-:W2:Y:S02]  /*ad4d0*/  LD.E.64 R6, desc[UR4][R30.64+0x8] ;  /* 0x000008041e067980 */ /* 0x000ea4000c101b00 */
[----:B--2---:R-:W-:-:S05]  /*ad4e0*/  IADD3 R4, P0, PT, R6, 0x20, RZ ;  /* 0x0000002006047810 */ /* 0x004fca0007f1e0ff */
[----:B------:R-:W-:-:S05]  /*ad4f0*/  IMAD.X R5, RZ, RZ, R7, P0 ;  /* 0x000000ffff057224 */ /* 0x000fca00000e0607 */
[----:B------:R0:W-:Y:S03]  /*ad500*/  ST.E.64 desc[UR4][R30.64+0x8], R4 ;  /* 0x000008041e007985 */ /* 0x0001e6000c101b04 */
.L_x_3396:
[----:B------:R-:W-:Y:S05]  /*ad510*/  BSYNC B1 ;  /* 0x0000000000017941 */ /* 0x000fea0003800000 */
.L_x_3395:
        /* <DEDUP_REMOVED lines=35> */
.L_x_3401:
[----:B------:R-:W-:Y:S05]  /*ad750*/  BSYNC B1 ;  /* 0x0000000000017941 */ /* 0x000fea0003800000 */
.L_x_3400:
        /* <DEDUP_REMOVED lines=15> */
.L_x_3394:
[----:B------:R-:W-:Y:S05]  /*ad850*/  BSYNC B0 ;  /* 0x0000000000007941 */ /* 0x000fea0003800000 */
.L_x_3393:
        /* <DEDUP_REMOVED lines=18> */
.L_x_3406:
[----:B------:R-:W0:Y:S02]  /*ad980*/  LDS.64 R4, [R3+0x8] ;  /* 0x0000080003047984 */ /* 0x000e240000000a00 */
[----:B0-----:R-:W-:-:S05]  /*ad990*/  IADD3 R6, P0, PT, R4, 0x90, RZ ;  /* 0x0000009004067810 */ /* 0x001fca0007f1e0ff */
[----:B------:R-:W-:-:S07]  /*ad9a0*/  IMAD.X R7, RZ, RZ, R5, P0 ;  /* 0x000000ffff077224 */ /* 0x000fce00000e0605 */
[----:B------:R-:W0:Y:S02]  /*ad9b0*/  ATOMS.CAST.SPIN.64 P0, [R3+0x8], R4, R6 ;  /* 0x000008040300758d */ /* 0x000e240001800406 */
[----:B0-----:R-:W-:Y:S05]  /*ad9c0*/  @!P0 BRA `(.L_x_3406) ;  /* 0xfffffffc00ec8947 */ /* 0x001fea000383ffff */
[----:B------:R-:W-:Y:S05]  /*ad9d0*/  BSYNC B1 ;  /* 0x0000000000017941 */ /* 0x000fea0003800000 */
.L_x_3405:
[----:B------:R-:W-:Y:S02]  /*ad9e0*/  IMAD.MOV.U32 R6, RZ, RZ, R4 ;  /* 0x000000ffff067224 */ /* 0x000fe400078e0004 */
[----:B------:R-:W-:Y:S01]  /*ad9f0*/  IMAD.MOV.U32 R7, RZ, RZ, R5 ;  /* 0x000000ffff077224 */ /* 0x000fe200078e0005 */
[----:B------:R-:W-:Y:S06]  /*ada00*/  BRA `(.L_x_3403) ;  /* 0x0000000000187947 */ /* 0x000fec0003800000 */
.L_x_3404:
[----:B------:R-:W-:Y:S02]  /*ada10*/  R2UR UR4, R36 ;  /* 0x00000000240472ca */ /* 0x000fe400000e0000 */
[----:B------:R-:W-:-:S13]  /*ada20*/  R2UR UR5, R37 ;  /* 0x00000000250572ca */ /* 0x000fda00000e0000 */
[----:B------:R-:W2:Y:S02]  /*ada30*/  LD.E.64 R6, desc[UR4][R30.64+0x8] ;  /* 0x000008041e067980 */ /* 0x000ea4000c101b00 */
[----:B--2---:R-:W-:-:S05]  /*ada40*/  IADD3 R4, P0, PT, R6, 0x90, RZ ;  /* 0x0000009006047810 */ /* 0x004fca0007f1e0ff */
[----:B------:R-:W-:-:S05]  /*ada50*/  IMAD.X R5, RZ, RZ, R7, P0 ;  /* 0x000000ffff057224 */ /* 0x000fca00000e0607 */
[----:B------:R0:W-:Y:S03]  /*ada60*/  ST.E.64 desc[UR4][R30.64+0x8], R4 ;  /* 0x000008041e007985 */ /* 0x0001e6000c101b04 */
.L_x_3403:
[----:B------:R-:W-:Y:S05]  /*ada70*/  BSYNC B0 ;  /* 0x0000000000007941 */ /* 0x000fea0003800000 */
.L_x_3402:
        /* <DEDUP_REMOVED lines=42> */
.L_x_3435:
        /* <DEDUP_REMOVED lines=29> */
.L_x_3415:
[----:B------:R-:W0:Y:S02]  /*adef0*/  LDS.64 R8, [R5+0x8] ;  /* 0x0000080005087984 */ /* 0x000e240000000a00 */
[----:B0-----:R-:W-:-:S05]  /*adf00*/  IADD3 R10, P0, PT, R8, 0x30, RZ ;  /* 0x00000030080a7810 */ /* 0x001fca0007f1e0ff */
[----:B------:R-:W-:-:S07]  /*adf10*/  IMAD.X R11, RZ, RZ, R9, P0 ;  /* 0x000000ffff0b7224 */ /* 0x000fce00000e0609 */
[----:B------:R-:W0:Y:S02]  /*adf20*/  ATOMS.CAST.SPIN.64 P0, [R5+0x8], R8, R10 ;  /* 0x000008080500758d */ /* 0x000e24000180040a */
[----:B0-----:R-:W-:Y:S05]  /*adf30*/  @!P0 BRA `(.L_x_3415) ;  /* 0xfffffffc00ec8947 */ /* 0x001fea000383ffff */
[----:B------:R-:W-:Y:S05]  /*adf40*/  BSYNC B4 ;  /* 0x0000000000047941 */ /* 0x000fea0003800000 */
.L_x_3414:
[----:B------:R-:W-:Y:S02]  /*adf50*/  IMAD.MOV.U32 R10, RZ, RZ, R8 ;  /* 0x000000ffff0a7224 */ /* 0x000fe400078e0008 */
[----:B------:R-:W-:Y:S01]  /*adf60*/  IMAD.MOV.U32 R11, RZ, RZ, R9 ;  /* 0x000000ffff0b7224 */ /* 0x000fe200078e0009 */
[----:B------:R-:W-:Y:S06]  /*adf70*/  BRA `(.L_x_3412) ;  /* 0x0000000000187947 */ /* 0x000fec0003800000 */
.L_x_3413:
[----:B------:R-:W-:Y:S02]  /*adf80*/  R2UR UR4, R36 ;  /* 0x00000000240472ca */ /* 0x000fe400000e0000 */
[----:B------:R-:W-:-:S13]  /*adf90*/  R2UR UR5, R37 ;  /* 0x00000000250572ca */ /* 0x000fda00000e0000 */
[----:B------:R-:W2:Y:S02]  /*adfa0*/  LD.E.64 R10, desc[UR4][R30.64+0x8] ;  /* 0x000008041e0a7980 */ /* 0x000ea4000c101b00 */
[----:B--2---:R-:W-:-:S05]  /*adfb0*/  IADD3 R8, P0, PT, R10, 0x30, RZ ;  /* 0x000000300a087810 */ /* 0x004fca0007f1e0ff */
[----:B------:R-:W-:-:S05]  /*adfc0*/  IMAD.X R9, RZ, RZ, R11, P0 ;  /* 0x000000ffff097224 */ /* 0x000fca00000e060b */
[----:B------:R0:W-:Y:S03]  /*adfd0*/  ST.E.64 desc[UR4][R30.64+0x8], R8 ;  /* 0x000008081e007985 */ /* 0x0001e6000c101b04 */
.L_x_3412:
[----:B------:R-:W-:Y:S05]  /*adfe0*/  BSYNC B3 ;  /* 0x0000000000037941 */ /* 0x000fea0003800000 */
.L_x_3411:
        /* <DEDUP_REMOVED lines=54> */
.L_x_3417:
[----:B------:R-:W-:Y:S05]  /*ae350*/  BSYNC B3 ;  /* 0x0000000000037941 */ /* 0x000fea0003800000 */
.L_x_3416:
        /* <DEDUP_REMOVED lines=40> */
.L_x_3419:
[----:B------:R-:W-:Y:S05]  /*ae5e0*/  BSYNC B3 ;  /* 0x0000000000037941 */ /* 0x000fea0003800000 */
.L_x_3418:
[----:B------:R-:W-:Y:S02]  /*ae5f0*/  R2UR UR4, R36 ;  /* 0x00000000240472ca */ /* 0x000fe400000e0000 */
[----:B------:R-:W-:-:S13]  /*ae600*/  R2UR UR5, R37 ;  /* 0x00000000250572ca */ /* 0x000fda00000e0000 */
[----:B------:R2:W-:Y:S01]  /*ae610*/  ST.E desc[UR4][R28.64], R5 ;  /* 0x000000051c007985 */ /* 0x0005e2000c101904 */
[----:B------:R-:W-:Y:S05]  /*ae620*/  BRA `(.L_x_3420) ;  /* 0x0000000000147947 */ /* 0x000fea0003800000 */
.L_x_3410:
[----:B------:R-:W-:Y:S02]  /*ae630*/  R2UR UR4, R36 ;  /* 0x00000000240472ca */ /* 0x000fe400000e0000 */
[----:B------:R-:W-:Y:S02]  /*ae640*/  R2UR UR5, R37 ;  /* 0x00000000250572ca */ /* 0x000fe400000e0000 */
[----:B------:R-:W-:-:S05]  /*ae650*/  IADD3 R4, P0, PT, R4, R35, RZ ;  /* 0x0000002304047210 */ /* 0x000fca0007f1e0ff */
[----:B------:R-:W-:-:S06]  /*ae660*/  IMAD.X R5, R5, 0x1, R39, P0 ;  /* 0x0000000105057824 */ /* 0x000fcc00000e0627 */
[----:B------:R3:W-:Y:S02]  /*ae670*/  ST.E desc[UR4][R4.64+0x20], RZ ;  /* 0x000020ff04007985 */ /* 0x0007e4000c101904 */
.L_x_3420:
[----:B------:R-:W-:Y:S05]  /*ae680*/  BSYNC B2 ;  /* 0x0000000000027941 */ /* 0x000fea0003800000 */
.L_x_3409:
        /* <DEDUP_REMOVED lines=29> */
.L_x_3428:
[----:B------:R-:W0:Y:S02]  /*ae860*/  LDS.64 R8, [R5+0x8] ;  /* 0x0000080005087984 */ /* 0x000e240000000a00 */
[----:B0-----:R-:W-:-:S05]  /*ae870*/  IADD3 R10, P0, PT, R8, 0x30, RZ ;  /* 0x00000030080a7810 */ /* 0x001fca0007f1e0ff */
[----:B------:R-:W-:-:S07]  /*ae880*/  IMAD.X R11, RZ, RZ, R9, P0 ;  /* 0x000000ffff0b7224 */ /* 0x000fce00000e0609 */
[----:B------:R-:W0:Y:S02]  /*ae890*/  ATOMS.CAST.SPIN.64 P0, [R5+0x8], R8, R10 ;  /* 0x000008080500758d */ /* 0x000e24000180040a */
[----:B0-----:R-:W-:Y:S05]  /*ae8a0*/  @!P0 BRA `(.L_x_3428) ;  /* 0xfffffffc00ec8947 */ /* 0x001fea000383ffff */
[----:B------:R-:W-:Y:S05]  /*ae8b0*/  BSYNC B4 ;  /* 0x0000000000047941 */ /* 0x000fea0003800000 */
.L_x_3427:
[----:B------:R-:W-:Y:S05]  /*ae8c0*/  BRA `(.L_x_3425) ;  /* 0x0000000000187947 */ /* 0x000fea0003800000 */
.L_x_3426:
[----:B------:R-:W-:Y:S02]  /*ae8d0*/  R2UR UR4, R36 ;  /* 0x00000000240472ca */ /* 0x000fe400000e0000 */
[----:B------:R-:W-:-:S13]  /*ae8e0*/  R2UR UR5, R37 ;  /* 0x00000000250572ca */ /* 0x000fda00000e0000 */
[----:B------:R-:W2:Y:S02]  /*ae8f0*/  LD.E.64 R8, desc[UR4][R30.64+0x8] ;  /* 0x000008041e087980 */ /* 0x000ea4000c101b00 */
[----:B--2---:R-:W-:-:S05]  /*ae900*/  IADD3 R4, P0, PT, R8, 0x30, RZ ;  /* 0x0000003008047810 */ /* 0x004fca0007f1e0ff */
[----:B------:R-:W-:-:S05]  /*ae910*/  IMAD.X R5, RZ, RZ, R9, P0 ;  /* 0x000000ffff057224 */ /* 0x000fca00000e0609 */
[----:B------:R0:W-:Y:S03]  /*ae920*/  ST.E.64 desc[UR4][R30.64+0x8], R4 ;  /* 0x000008041e007985 */ /* 0x0001e6000c101b04 */
.L_x_3425:
[----:B------:R-:W-:Y:S05]  /*ae930*/  BSYNC B3 ;  /* 0x0000000000037941 */ /* 0x000fea0003800000 */
.L_x_3424:
        /* <DEDUP_REMOVED lines=51> */
.L_x_3430:
[----:B------:R-:W-:Y:S01]  /*aec70*/  R2UR UR4, R36 ;  /* 0x00000000240472ca */ /* 0x000fe200000e0000 */
[----:B------:R-:W-:Y:S01]  /*aec80*/  IMAD.MOV.U32 R5, RZ, RZ, 0x5272 ;  /* 0x00005272ff057424 */ /* 0x000fe200078e00ff */
[----:B------:R-:W-:Y:S01]  /*aec90*/  R2UR UR5, R37 ;  /* 0x00000000250572ca */ /* 0x000fe200000e0000 */
[----:B------:R-:W-:Y:S01]  /*aeca0*/  IMAD.MOV.U32 R9, RZ, RZ, -0x1 ;  /* 0xffffffffff097424 */ /* 0x000fe200078e00ff */
[----:B------:R-:W-:-:S11]  /*aecb0*/  PLOP3.LUT P0, PT, PT, PT, PT, 0x8, 0x80 ;  /* 0x000000000080781c */ /* 0x000fd60003f0e170 */
[----:B------:R0:W-:Y:S02]  /*aecc0*/  ST.E desc[UR4][R28.64], R5 ;  /* 0x000000051c007985 */ /* 0x0001e4000c101904 */
.L_x_3431:
[----:B------:R-:W-:Y:S05]  /*aecd0*/  BSYNC B3 ;  /* 0x0000000000037941 */ /* 0x000fea0003800000 */
.L_x_3429:
        /* <DEDUP_REMOVED lines=39> */
.L_x_3433:
[----:B------:R-:W-:Y:S05]  /*aef50*/  BSYNC B3 ;  /* 0x0000000000037941 */ /* 0x000fea0003800000 */
.L_x_3432:
[----:B------:R-:W-:Y:S02]  /*aef60*/  R2UR UR4, R36 ;  /* 0x00000000240472ca */ /* 0x000fe400000e0000 */
[----:B------:R-:W-:-:S13]  /*aef70*/  R2UR UR5, R37 ;  /* 0x00000000250572ca */ /* 0x000fda00000e0000 */
[----:B------:R2:W-:Y:S01]  /*aef80*/  ST.E desc[UR4][R28.64], R7 ;  /* 0x000000071c007985 */ /* 0x0005e2000c101904 */
[----:B------:R-:W-:Y:S05]  /*aef90*/  BRA `(.L_x_3434) ;  /* 0x0000000000147947 */ /* 0x000fea0003800000 */
.L_x_3423:
[----:B------:R-:W-:Y:S02]  /*aefa0*/  R2UR UR4, R36 ;  /* 0x00000000240472ca */ /* 0x000fe400000e0000 */
[----:B------:R-:W-:Y:S02]  /*aefb0*/  R2UR UR5, R37 ;  /* 0x00000000250572ca */ /* 0x000fe400000e0000 */
[----:B------:R-:W-:-:S05]  /*aefc0*/  IADD3 R4, P0, PT, R4, R35, RZ ;  /* 0x0000002304047210 */ /* 0x000fca0007f1e0ff */
[----:B------:R-:W-:-:S06]  /*aefd0*/  IMAD.X R5, R5, 0x1, R39, P0 ;  /* 0x0000000105057824 */ /* 0x000fcc00000e0627 */
[----:B------:R3:W-:Y:S02]  /*aefe0*/  ST.E desc[UR4][R4.64+0x24], RZ ;  /* 0x000024ff04007985 */ /* 0x0007e4000c101904 */
.L_x_3434:
[----:B------:R-:W-:Y:S05]  /*aeff0*/  BSYNC B2 ;  /* 0x0000000000027941 */ /* 0x000fea0003800000 */
.L_x_3422:
[----:B------:R-:W-:Y:S01]  /*af000*/  IADD3 R35, P0, PT, R35, 0x8, RZ ;  /* 0x0000000823237810 */ /* 0x000fe20007f1e0ff */
[----:B------:R-:W-:-:S04]  /*af010*/  VIADD R15, R15, 0x2 ;  /* 0x000000020f0f7836 */ /* 0x000fc80000000000 */
[----:B------:R-:W-:Y:S01]  /*af020*/  IMAD.X R39, RZ, RZ, R39, P0 ;  /* 0x000000ffff277224 */ /* 0x000fe200000e0627 */
[----:B------:R-:W-:Y:S07]  /*af030*/  BRA `(.L_x_3435) ;  /* 0xffffffec00387947 */ /* 0x000fee000383ffff */
.L_x_3421:
[----:B------:R-:W-:Y:S05]  /*af040*/  BSYNC B0 ;  /* 0x0000000000007941 */ /* 0x000fea0003800000 */
.L_x_3408:
[----:B------:R-:W-:Y:S05]  /*af050*/  BSYNC B1 ;  /* 0x0000000000017941 */ /* 0x000fea0003800000 */
.L_x_3407:
        /* <DEDUP_REMOVED lines=10> */
.L_x_3464:
        /* <DEDUP_REMOVED lines=35> */
.L_x_3444:
[----:B------:R-:W0:Y:S02]  /*af330*/  LDS.64 R8, [R5+0x8] ;  /* 0x0000080005087984 */ /* 0x000e240000000a00 */
[----:B0-----:R-:W-:-:S05]  /*af340*/  IADD3 R10, P0, PT, R8, 0x30, RZ ;  /* 0x00000030080a7810 */ /* 0x001fca0007f1e0ff */
[----:B------:R-:W-:-:S07]  /*af350*/  IMAD.X R11, RZ, RZ, R9, P0 ;  /* 0x000000ffff0b7224 */ /* 0x000fce00000e0609 */
[----:B------:R-:W0:Y:S02]  /*af360*/  ATOMS.CAST.SPIN.64 P0, [R5+0x8], R8, R10 ;  /* 0x000008080500758d */ /* 0x000e24000180040a */
[----:B0-----:R-:W-:Y:S05]  /*af370*/  @!P0 BRA `(.L_x_3444) ;  /* 0xfffffffc00ec8947 */ /* 0x001fea000383ffff */
[----:B------:R-:W-:Y:S05]  /*af380*/  BSYNC B3 ;  /* 0x0000000000037941 */ /* 0x000fea0003800000 */
.L_x_3443:
[----:B------:R-:W-:Y:S05]  /*af390*/  BRA `(.L_x_3441) ;  /* 0x0000000000187947 */ /* 0x000fea0003800000 */
.L_x_3442:
[----:B------:R-:W-:Y:S02]  /*af3a0*/  R2UR UR4, R36 ;  /* 0x00000000240472ca */ /* 0x000fe400000e0000 */
[----:B------:R-:W-:-:S13]  /*af3b0*/  R2UR UR5, R37 ;  /* 0x00000000250572ca */ /* 0x000fda00000e0000 */
[----:B------:R-:W2:Y:S02]  /*af3c0*/  LD.E.64 R8, desc[UR4][R30.64+0x8] ;  /* 0x000008041e087980 */ /* 0x000ea4000c101b00 */
[----:B--2---:R-:W-:-:S05]  /*af3d0*/  IADD3 R4, P0, PT, R8, 0x30, RZ ;  /* 0x0000003008047810 */ /* 0x004fca0007f1e0ff */
[----:B------:R-:W-:-:S05]  /*af3e0*/  IMAD.X R5, RZ, RZ, R9, P0 ;  /* 0x000000ffff057224 */ /* 0x000fca00000e0609 */
[----:B------:R0:W-:Y:S03]  /*af3f0*/  ST.E.64 desc[UR4][R30.64+0x8], R4 ;  /* 0x000008041e007985 */ /* 0x0001e6000c101b04 */
.L_x_3441:
[----:B------:R-:W-:Y:S05]  /*af400*/  BSYNC B2 ;  /* 0x0000000000027941 */ /* 0x000fea0003800000 */
.L_x_3440:
        /* <DEDUP_REMOVED lines=54> */
.L_x_3446:
[----:B------:R-:W-:Y:S05]  /*af770*/  BSYNC B2 ;  /* 0x0000000000027941 */ /* 0x000fea0003800000 */
.L_x_3445:
        /* <DEDUP_REMOVED lines=40> */
.L_x_3448:
[----:B------:R-:W-:Y:S05]  /*afa00*/  BSYNC B2 ;  /* 0x0000000000027941 */ /* 0x000fea0003800000 */
.L_x_3447:
[----:B------:R-:W-:Y:S02]  /*afa10*/  R2UR UR4, R36 ;  /* 0x00000000240472ca */ /* 0x000fe400000e0000 */
[----:B------:R-:W-:-:S13]  /*afa20*/  R2UR UR5, R37 ;  /* 0x00000000250572ca */ /* 0x000fda00000e0000 */
[----:B------:R2:W-:Y:S01]  /*afa30*/  ST.E desc[UR4][R28.64], R7 ;  /* 0x000000071c007985 */ /* 0x0005e2000c101904 */
[----:B------:R-:W-:Y:S05]  /*afa40*/  BRA `(.L_x_3438) ;  /* 0x0000000000247947 */ /* 0x000fea0003800000 */
.L_x_3439:
        /* <DEDUP_REMOVED lines=9> */
.L_x_3438:
[----:B------:R-:W-:Y:S05]  /*afae0*/  BSYNC B1 ;  /* 0x0000000000017941 */ /* 0x000fea0003800000 */
.L_x_3437:
        /* <DEDUP_REMOVED lines=30> */
.L_x_3457:
[----:B------:R-:W0:Y:S02]  /*afcd0*/  LDS.64 R8, [R5+0x8] ;  /* 0x0000080005087984 */ /* 0x000e240000000a00 */
[----:B0-----:R-:W-:-:S05]  /*afce0*/  IADD3 R10, P0, PT, R8, 0x30, RZ ;  /* 0x00000030080a7810 */ /* 0x001fca0007f1e0ff */
[----:B------:R-:W-:-:S07]  /*afcf0*/  IMAD.X R11, RZ, RZ, R9, P0 ;  /* 0x000000ffff0b7224 */ /* 0x000fce00000e0609 */
[----:B------:R-:W0:Y:S02]  /*afd00*/  ATOMS.CAST.SPIN.64 P0, [R5+0x8], R8, R10 ;  /* 0x000008080500758d */ /* 0x000e24000180040a */
[----:B0-----:R-:W-:Y:S05]  /*afd10*/  @!P0 BRA `(.L_x_3457) ;  /* 0xfffffffc00ec8947 */ /* 0x001fea000383ffff */
[----:B------:R-:W-:Y:S05]  /*afd20*/  BSYNC B3 ;  /* 0x0000000000037941 */ /* 0x000fea0003800000 */
.L_x_3456:
[----:B------:R-:W-:Y:S05]  /*afd30*/  BRA `(.L_x_3454) ;  /* 0x0000000000187947 */ /* 0x000fea0003800000 */
.L_x_3455:
[----:B------:R-:W-:Y:S02]  /*afd40*/  R2UR UR4, R36 ;  /* 0x00000000240472ca */ /* 0x000fe400000e0000 */
[----:B------:R-:W-:-:S13]  /*afd50*/  R2UR UR5, R37 ;  /* 0x00000000250572ca */ /* 0x000fda00000e0000 */
[----:B------:R-:W2:Y:S02]  /*afd60*/  LD.E.64 R8, desc[UR4][R30.64+0x8] ;  /* 0x000008041e087980 */ /* 0x000ea4000c101b00 */
[----:B--2---:R-:W-:-:S05]  /*afd70*/  IADD3 R4, P0, PT, R8, 0x30, RZ ;  /* 0x0000003008047810 */ /* 0x004fca0007f1e0ff */
[----:B------:R-:W-:-:S05]  /*afd80*/  IMAD.X R5, RZ, RZ, R9, P0 ;  /* 0x000000ffff057224 */ /* 0x000fca00000e0609 */
[----:B------:R0:W-:Y:S03]  /*afd90*/  ST.E.64 desc[UR4][R30.64+0x8], R4 ;  /* 0x000008041e007985 */ /* 0x0001e6000c101b04 */
.L_x_3454:
[----:B------:R-:W-:Y:S05]  /*afda0*/  BSYNC B2 ;  /* 0x0000000000027941 */ /* 0x000fea0003800000 */
.L_x_3453:
        /* <DEDUP_REMOVED lines=51> */
.L_x_3459:
[----:B------:R-:W-:Y:S01]  /*b00e0*/  R2UR UR4, R36 ;  /* 0x00000000240472ca */ /* 0x000fe200000e0000 */
[----:B------:R-:W-:Y:S01]  /*b00f0*/  IMAD.MOV.U32 R5, RZ, RZ, 0x5272 ;  /* 0x00005272ff057424 */ /* 0x000fe200078e00ff */
[----:B------:R-:W-:Y:S01]  /*b0100*/  R2UR UR5, R37 ;  /* 0x00000000250572ca */ /* 0x000fe200000e0000 */
[----:B------:R-:W-:Y:S01]  /*b0110*/  IMAD.MOV.U32 R9, RZ, RZ, -0x1 ;  /* 0xffffffffff097424 */ /* 0x000fe200078e00ff */
[----:B------:R-:W-:-:S11]  /*b0120*/  PLOP3.LUT P0, PT, PT, PT, PT, 0x8, 0x80 ;  /* 0x000000000080781c */ /* 0x000fd60003f0e170 */
[----:B------:R0:W-:Y:S02]  /*b0130*/  ST.E desc[UR4][R28.64], R5 ;  /* 0x000000051c007985 */ /* 0x0001e4000c101904 */
.L_x_3460:
[----:B------:R-:W-:Y:S05]  /*b0140*/  BSYNC B2 ;  /* 0x0000000000027941 */ /* 0x000fea0003800000 */
.L_x_3458:
        /* <DEDUP_REMOVED lines=39> */
.L_x_3462:
[----:B------:R-:W-:Y:S05]  /*b03c0*/  BSYNC B2 ;  /* 0x0000000000027941 */ /* 0x000fea0003800000 */
.L_x_3461:
[----:B------:R-:W-:Y:S02]  /*b03d0*/  R2UR UR4, R36 ;  /* 0x00000000240472ca */ /* 0x000fe400000e0000 */
[----:B------:R-:W-:-:S13]  /*b03e0*/  R2UR UR5, R37 ;  /* 0x00000000250572ca */ /* 0x000fda00000e0000 */
[----:B------:R3:W-:Y:S01]  /*b03f0*/  ST.E desc[UR4][R28.64], R7 ;  /* 0x000000071c007985 */ /* 0x0007e2000c101904 */
[----:B------:R-:W-:Y:S05]  /*b0400*/  BRA `(.L_x_3463) ;  /* 0x0000000000387947 */ /* 0x000fea0003800000 */
.L_x_3452:
        /* <DEDUP_REMOVED lines=10> */
.L_x_3451:
[----:B------:R-:W-:Y:S01]  /*b04b0*/  R2UR UR4, R36 ;  /* 0x00000000240472ca */ /* 0x000fe200000e0000 */
[----:B01-3--:R-:W-:Y:S01]  /*b04c0*/  IMAD.MOV.U32 R5, RZ, RZ, 0x5368 ;  /* 0x00005368ff057424 */ /* 0x00bfe200078e00ff */
[----:B------:R-:W-:-:S13]  /*b04d0*/  R2UR UR5, R37 ;  /* 0x00000000250572ca */ /* 0x000fda00000e0000 */
[----:B------:R0:W-:Y:S02]  /*b04e0*/  ST.E desc[UR4][R28.64], R5 ;  /* 0x000000051c007985 */ /* 0x0001e4000c101904 */
.L_x_3463:
[----:B------:R-:W-:Y:S05]  /*b04f0*/  BSYNC B1 ;  /* 0x0000000000017941 */ /* 0x000fea0003800000 */
.L_x_3450:
[----:B------:R-:W-:Y:S01]  /*b0500*/  IADD3 R35, P0, PT, R35, 0x8, RZ ;  /* 0x0000000823237810 */ /* 0x000fe20007f1e0ff */
[----:B------:R-:W-:Y:S01]  /*b0510*/  VIADD R40, R40, 0x2 ;  /* 0x0000000228287836 */ /* 0x000fe20000000000 */
[----:B------:R-:W-:-:S03]  /*b0520*/  IADD3 R32, P1, PT, R32, 0x2, RZ ;  /* 0x0000000220207810 */ /* 0x000fc60007f3e0ff */
[----:B------:R-:W-:Y:S02]  /*b0530*/  IMAD.X R39, RZ, RZ, R39, P0 ;  /* 0x000000ffff277224 */ /* 0x000fe400000e0627 */
[----:B------:R-:W-:Y:S01]  /*b0540*/  IMAD.X R33, RZ, RZ, R33, P1 ;  /* 0x000000ffff217224 */ /* 0x000fe200008e0621 */
[----:B------:R-:W-:Y:S07]  /*b0550*/  BRA `(.L_x_3464) ;  /* 0xffffffe800e87947 */ /* 0x000fee000383ffff */
.L_x_3449:
[----:B------:R-:W-:Y:S05]  /*b0560*/  BSYNC B0 ;  /* 0x0000000000007941 */ /* 0x000fea0003800000 */
.L_x_3436:
        /* <DEDUP_REMOVED lines=19> */
.L_x_3469:
[----:B------:R-:W0:Y:S02]  /*b06a0*/  LDS.64 R4, [R11+0x8] ;  /* 0x000008000b047984 */ /* 0x000e240000000a00 */
[----:B0-----:R-:W-:-:S05]  /*b06b0*/  IADD3 R6, P0, PT, R4, 0x30, RZ ;  /* 0x0000003004067810 */ /* 0x001fca0007f1e0ff */
[----:B--2---:R-:W-:-:S07]  /*b06c0*/  IMAD.X R7, RZ, RZ, R5, P0 ;  /* 0x000000ffff077224 */ /* 0x004fce00000e0605 */
[----:B------:R-:W0:Y:S02]  /*b06d0*/  ATOMS.CAST.SPIN.64 P0, [R11+0x8], R4, R6 ;  /* 0x000008040b00758d */ /* 0x000e240001800406 */
[----:B0-----:R-:W-:Y:S05]  /*b06e0*/  @!P0 BRA `(.L_x_3469) ;  /* 0xfffffffc00ec8947 */ /* 0x001fea000383ffff */
[----:B------:R-:W-:Y:S05]  /*b06f0*/  BSYNC B1 ;  /* 0x0000000000017941 */ /* 0x000fea0003800000 */
.L_x_3468:
[----:B------:R-:W-:Y:S02]  /*b0700*/  IMAD.MOV.U32 R32, RZ, RZ, R4 ;  /* 0x000000ffff207224 */ /* 0x000fe400078e0004 */
[----:B------:R-:W-:Y:S01]  /*b0710*/  IMAD.MOV.U32 R33, RZ, RZ, R5 ;  /* 0x000000ffff217224 */ /* 0x000fe200078e0005 */
[----:B------:R-:W-:Y:S06]  /*b0720*/  BRA `(.L_x_3466) ;  /* 0x0000000000187947 */ /* 0x000fec0003800000 */
.L_x_3467:
[----:B------:R-:W-:Y:S02]  /*b0730*/  R2UR UR4, R36 ;  /* 0x00000000240472ca */ /* 0x000fe400000e0000 */
[----:B------:R-:W-:-:S13]  /*b0740*/  R2UR UR5, R37 ;  /* 0x00000000250572ca */ /* 0x000fda00000e0000 */
[----:B------:R-:W3:Y:S02]  /*b0750*/  LD.E.64 R32, desc[UR4][R30.64+0x8] ;  /* 0x000008041e207980 */ /* 0x000ee4000c101b00 */
[----:B---3--:R-:W-:-:S05]  /*b0760*/  IADD3 R4, P0, PT, R32, 0x30, RZ ;  /* 0x0000003020047810 */ /* 0x008fca0007f1e0ff */
[----:B------:R-:W-:-:S05]  /*b0770*/  IMAD.X R5, RZ, RZ, R33, P0 ;  /* 0x000000ffff057224 */ /* 0x000fca00000e0621 */
[----:B------:R0:W-:Y:S03]  /*b0780*/  ST.E.64 desc[UR4][R30.64+0x8], R4 ;  /* 0x000008041e007985 */ /* 0x0001e6000c101b04 */
.L_x_3466:
[----:B------:R-:W-:Y:S05]  /*b0790*/  BSYNC B0 ;  /* 0x0000000000007941 */ /* 0x000fea0003800000 */
.L_x_3465:
        /* <DEDUP_REMOVED lines=66> */
.L_x_3476:
[----:B------:R-:W0:Y:S02]  /*b0bc0*/  LDS.64 R8, [R5+0x8] ;  /* 0x0000080005087984 */ /* 0x000e240000000a00 */
[----:B0-----:R-:W-:-:S05]  /*b0bd0*/  IADD3 R10, P0, PT, R34, R8, RZ ;  /* 0x00000008220a7210 */ /* 0x001fca0007f1e0ff */
[----:B------:R-:W-:-:S07]  /*b0be0*/  IMAD.X R11, R35, 0x1, R9, P0 ;  /* 0x00000001230b7824 */ /* 0x000fce00000e0609 */
[----:B------:R-:W0:Y:S02]  /*b0bf0*/  ATOMS.CAST.SPIN.64 P0, [R5+0x8], R8, R10 ;  /* 0x000008080500758d */ /* 0x000e24000180040a */
[----:B0-----:R-:W-:Y:S05]  /*b0c00*/  @!P0 BRA `(.L_x_3476) ;  /* 0xfffffffc00ec8947 */ /* 0x001fea000383ffff */
[----:B------:R-:W-:Y:S05]  /*b0c10*/  BSYNC B1 ;  /* 0x0000000000017941 */ /* 0x000fea0003800000 */
.L_x_3475:
[----:B------:R-:W-:Y:S05]  /*b0c20*/  BRA `(.L_x_3473) ;  /* 0x0000000000187947 */ /* 0x000fea0003800000 */
.L_x_3474:
[----:B------:R-:W-:Y:S02]  /*b0c30*/  R2UR UR4, R36 ;  /* 0x00000000240472ca */ /* 0x000fe400000e0000 */
[----:B------:R-:W-:-:S13]  /*b0c40*/  R2UR UR5, R37 ;  /* 0x00000000250572ca */ /* 0x000fda00000e0000 */
[----:B------:R-:W2:Y:S02]  /*b0c50*/  LD.E.64 R8, desc[UR4][R30.64+0x8] ;  /* 0x000008041e087980 */ /* 0x000ea4000c101b00 */
[----:B--2---:R-:W-:-:S05]  /*b0c60*/  IADD3 R4, P0, PT, R34, R8, RZ ;  /* 0x0000000822047210 */ /* 0x004fca0007f1e0ff */
[----:B------:R-:W-:-:S05]  /*b0c70*/  IMAD.X R5, R35, 0x1, R9, P0 ;  /* 0x0000000123057824 */ /* 0x000fca00000e0609 */
[----:B------:R0:W-:Y:S03]  /*b0c80*/  ST.E.64 desc[UR4][R30.64+0x8], R4 ;  /* 0x000008041e007985 */ /* 0x0001e6000c101b04 */
.L_x_3473:
[----:B------:R-:W-:Y:S05]  /*b0c90*/  BSYNC B0 ;  /* 0x0000000000007941 */ /* 0x000fea0003800000 */
.L_x_3472:
        /* <DEDUP_REMOVED lines=47> */
.L_x_3508:
[----:B01-3--:R-:W0:Y:S01]  /*b0f90*/  LDS.128 R4, [R16] ;  /* 0x0000000010047984 */ /* 0x00be220000000c00 */
        /* <DEDUP_REMOVED lines=28> */
.L_x_3489:
[----:B------:R-:W0:Y:S02]  /*b1160*/  LDS.64 R8, [R5+0x8] ;  /* 0x0000080005087984 */ /* 0x000e240000000a00 */
[----:B0-----:R-:W-:-:S05]  /*b1170*/  IADD3 R10, P0, PT, R8, 0x30, RZ ;  /* 0x00000030080a7810 */ /* 0x001fca0007f1e0ff */
[----:B------:R-:W-:-:S07]  /*b1180*/  IMAD.X R11, RZ, RZ, R9, P0 ;  /* 0x000000ffff0b7224 */ /* 0x000fce00000e0609 */
[----:B------:R-:W0:Y:S02]  /*b1190*/  ATOMS.CAST.SPIN.64 P0, [R5+0x8], R8, R10 ;  /* 0x000008080500758d */ /* 0x000e24000180040a */
[----:B0-----:R-:W-:Y:S05]  /*b11a0*/  @!P0 BRA `(.L_x_3489) ;  /* 0xfffffffc00ec8947 */ /* 0x001fea000383ffff */
[----:B------:R-:W-:Y:S05]  /*b11b0*/  BSYNC B11 ;  /* 0x00000000000b7941 */ /* 0x000fea0003800000 */
.L_x_3488:
[----:B------:R-:W-:Y:S02]  /*b11c0*/  IMAD.MOV.U32 R10, RZ, RZ, R8 ;  /* 0x000000ffff0a7224 */ /* 0x000fe400078e0008 */
[----:B------:R-:W-:Y:S01]  /*b11d0*/  IMAD.MOV.U32 R11, RZ, RZ, R9 ;  /* 0x000000ffff0b7224 */ /* 0x000fe200078e0009 */
[----:B------:R-:W-:Y:S06]  /*b11e0*/  BRA `(.L_x_3486) ;  /* 0x0000000000187947 */ /* 0x000fec0003800000 */
.L_x_3487:
[----:B------:R-:W-:Y:S02]  /*b11f0*/  R2UR UR4, R36 ;  /* 0x00000000240472ca */ /* 0x000fe400000e0000 */
[----:B------:R-:W-:-:S13]  /*b1200*/  R2UR UR5, R37 ;  /* 0x00000000250572ca */ /* 0x000fda00000e0000 */
[----:B------:R-:W2:Y:S02]  /*b1210*/  LD.E.64 R10, desc[UR4][R30.64+0x8] ;  /* 0x000008041e0a7980 */ /* 0x000ea4000c101b00 */
[----:B--2---:R-:W-:-:S05]  /*b1220*/  IADD3 R8, P0, PT, R10, 0x30, RZ ;  /* 0x000000300a087810 */ /* 0x004fca0007f1e0ff */
[----:B------:R-:W-:-:S05]  /*b1230*/  IMAD.X R9, RZ, RZ, R11, P0 ;  /* 0x000000ffff097224 */ /* 0x000fca00000e060b */
[----:B------:R0:W-:Y:S03]  /*b1240*/  ST.E.64 desc[UR4][R30.64+0x8], R8 ;  /* 0x000008081e007985 */ /* 0x0001e6000c101b04 */
.L_x_3486:
[----:B------:R-:W-:Y:S05]  /*b1250*/  BSYNC B10 ;  /* 0x00000000000a7941 */ /* 0x000fea0003800000 */
.L_x_3485:
        /* <DEDUP_REMOVED lines=54> */
.L_x_3491:
[----:B------:R-:W-:Y:S05]  /*b15c0*/  BSYNC B10 ;  /* 0x00000000000a7941 */ /* 0x000fea0003800000 */
.L_x_3490:
        /* <DEDUP_REMOVED lines=40> */
.L_x_3493:
[----:B------:R-:W-:Y:S05]  /*b1850*/  BSYNC B10 ;  /* 0x00000000000a7941 */ /* 0x000fea0003800000 */
.L_x_3492:
[----:B------:R-:W-:Y:S02]  /*b1860*/  R2UR UR4, R36 ;  /* 0x00000000240472ca */ /* 0x000fe400000e0000 */
[----:B------:R-:W-:-:S13]  /*b1870*/  R2UR UR5, R37 ;  /* 0x00000000250572ca */ /* 0x000fda00000e0000 */
[----:B------:R2:W-:Y:S01]  /*b1880*/  ST.E desc[UR4][R28.64], R5 ;  /* 0x000000051c007985 */ /* 0x0005e2000c101904 */
[----:B------:R-:W-:Y:S05]  /*b1890*/  BRA `(.L_x_3494) ;  /* 0x0000000000147947 */ /* 0x000fea0003800000 */
.L_x_3484:
[----:B------:R-:W-:Y:S02]  /*b18a0*/  R2UR UR4, R36 ;  /* 0x00000000240472ca */ /* 0x000fe400000e0000 */
[----:B------:R-:W-:Y:S02]  /*b18b0*/  R2UR UR5, R37 ;  /* 0x00000000250572ca */ /* 0x000fe400000e0000 */
[----:B------:R-:W-:-:S05]  /*b18c0*/  IADD3 R4, P0, PT, R4, R38, RZ ;  /* 0x0000002604047210 */ /* 0x000fca0007f1e0ff */
[----:B------:R-:W-:-:S06]  /*b18d0*/  IMAD.X R5, RZ, RZ, R5, P0 ;  /* 0x000000ffff057224 */ /* 0x000fcc00000e0605 */
[----:B------:R0:W-:Y:S02]  /*b18e0*/  ST.E desc[UR4][R4.64+0x20], RZ ;  /* 0x000020ff04007985 */ /* 0x0001e4000c101904 */
.L_x_3494:
[----:B------:R-:W-:Y:S05]  /*b18f0*/  BSYNC B5 ;  /* 0x0000000000057941 */ /* 0x000fea0003800000 */
.L_x_3483:
        /* <DEDUP_REMOVED lines=28> */
.L_x_3501:
[----:B------:R-:W0:Y:S02]  /*b1ac0*/  LDS.64 R8, [R41+0x8] ;  /* 0x0000080029087984 */ /* 0x000e240000000a00 */
[----:B0-----:R-:W-:-:S05]  /*b1ad0*/  IADD3 R10, P0, PT, R8, 0x30, RZ ;  /* 0x00000030080a7810 */ /* 0x001fca0007f1e0ff */
[----:B------:R-:W-:-:S07]  /*b1ae0*/  IMAD.X R11, RZ, RZ, R9, P0 ;  /* 0x000000ffff0b7224 */ /* 0x000fce00000e0609 */
[----:B------:R-:W0:Y:S02]  /*b1af0*/  ATOMS.CAST.SPIN.64 P0, [R41+0x8], R8, R10 ;  /* 0x000008082900758d */ /* 0x000e24000180040a */
[----:B0-----:R-:W-:Y:S05]  /*b1b00*/  @!P0 BRA `(.L_x_3501) ;  /* 0xfffffffc00ec8947 */ /* 0x001fea000383ffff */
[----:B------:R-:W-:Y:S05]  /*b1b10*/  BSYNC B11 ;  /* 0x00000000000b7941 */ /* 0x000fea0003800000 */
.L_x_3500:
[----:B------:R-:W-:Y:S02]  /*b1b20*/  IMAD.MOV.U32 R10, RZ, RZ, R8 ;  /* 0x000000ffff0a7224 */ /* 0x000fe400078e0008 */
[----:B------:R-:W-:Y:S01]  /*b1b30*/  IMAD.MOV.U32 R11, RZ, RZ, R9 ;  /* 0x000000ffff0b7224 */ /* 0x000fe200078e0009 */
[----:B------:R-:W-:Y:S06]  /*b1b40*/  BRA `(.L_x_3498) ;  /* 0x0000000000187947 */ /* 0x000fec0003800000 */
.L_x_3499:
[----:B------:R-:W-:Y:S02]  /*b1b50*/  R2UR UR4, R36 ;  /* 0x00000000240472ca */ /* 0x000fe400000e0000 */
[----:B------:R-:W-:-:S13]  /*b1b60*/  R2UR UR5, R37 ;  /* 0x00000000250572ca */ /* 0x000fda00000e0000 */
[----:B------:R-:W2:Y:S02]  /*b1b70*/  LD.E.64 R10, desc[UR4][R30.64+0x8] ;  /* 0x000008041e0a7980 */ /* 0x000ea4000c101b00 */
[----:B--2---:R-:W-:-:S05]  /*b1b80*/  IADD3 R8, P0, PT, R10, 0x30, RZ ;  /* 0x000000300a087810 */ /* 0x004fca0007f1e0ff */
[----:B------:R-:W-:-:S05]  /*b1b90*/  IMAD.X R9, RZ, RZ, R11, P0 ;  /* 0x000000ffff097224 */ /* 0x000fca00000e060b */
[----:B------:R0:W-:Y:S03]  /*b1ba0*/  ST.E.64 desc[UR4][R30.64+0x8], R8 ;  /* 0x000008081e007985 */ /* 0x0001e6000c101b04 */
.L_x_3498:
[----:B------:R-:W-:Y:S05]  /*b1bb0*/  BSYNC B10 ;  /* 0x00000000000a7941 */ /* 0x000fea0003800000 */
.L_x_3497:
        /* <DEDUP_REMOVED lines=51> */
.L_x_3503:
[----:B------:R-:W-:Y:S01]  /*b1ef0*/  R2UR UR4, R36 ;  /* 0x00000000240472ca */ /* 0x000fe200000e0000 */
[----:B------:R-:W-:Y:S01]  /*b1f00*/  IMAD.MOV.U32 R7, RZ, RZ, 0x5272 ;  /* 0x00005272ff077424 */ /* 0x000fe200078e00ff */
[----:B------:R-:W-:Y:S01]  /*b1f10*/  R2UR UR5, R37 ;  /* 0x00000000250572ca */ /* 0x000fe200000e0000 */
[----:B------:R-:W-:Y:S01]  /*b1f20*/  IMAD.MOV.U32 R11, RZ, RZ, -0x1 ;  /* 0xffffffffff0b7424 */ /* 0x000fe200078e00ff */
[----:B------:R-:W-:-:S11]  /*b1f30*/  PLOP3.LUT P0, PT, PT, PT, PT, 0x8, 0x80 ;  /* 0x000000000080781c */ /* 0x000fd60003f0e170 */
[----:B------:R0:W-:Y:S02]  /*b1f40*/  ST.E desc[UR4][R28.64], R7 ;  /* 0x000000071c007985 */ /* 0x0001e4000c101904 */
.L_x_3504:
[----:B------:R-:W-:Y:S05]  /*b1f50*/  BSYNC B10 ;  /* 0x00000000000a7941 */ /* 0x000fea0003800000 */
.L_x_3502:
        /* <DEDUP_REMOVED lines=39> */
.L_x_3506:
[----:B------:R-:W-:Y:S05]  /*b21d0*/  BSYNC B10 ;  /* 0x00000000000a7941 */ /* 0x000fea0003800000 */
.L_x_3505:
[----:B------:R-:W-:Y:S02]  /*b21e0*/  R2UR UR4, R36 ;  /* 0x00000000240472ca */ /* 0x000fe400000e0000 */
[----:B------:R-:W-:-:S13]  /*b21f0*/  R2UR UR5, R37 ;  /* 0x00000000250572ca */ /* 0x000fda00000e0000 */
[----:B------:R2:W-:Y:S01]  /*b2200*/  ST.E desc[UR4][R28.64], R9 ;  /* 0x000000091c007985 */ /* 0x0005e2000c101904 */
[----:B------:R-:W-:Y:S05]  /*b2210*/  BRA `(.L_x_3507) ;  /* 0x0000000000187947 */ /* 0x000fea0003800000 */
.L_x_3496:
[----:B------:R-:W-:Y:S01]  /*b2220*/  VIADD R5, R38, 0x4 ;  /* 0x0000000426057836 */ /* 0x000fe20000000000 */
[----:B------:R-:W-:Y:S02]  /*b2230*/  R2UR UR4, R36 ;  /* 0x00000000240472ca */ /* 0x000fe400000e0000 */
[----:B------:R-:W-:Y:S02]  /*b2240*/  R2UR UR5, R37 ;  /* 0x00000000250572ca */ /* 0x000fe400000e0000 */
[----:B------:R-:W-:-:S05]  /*b2250*/  IADD3 R4, P0, PT, R8, R5, RZ ;  /* 0x0000000508047210 */ /* 0x000fca0007f1e0ff */
[----:B------:R-:W-:-:S06]  /*b2260*/  IMAD.X R5, RZ, RZ, R9, P0 ;  /* 0x000000ffff057224 */ /* 0x000fcc00000e0609 */
[----:B------:R3:W-:Y:S02]  /*b2270*/  ST.E desc[UR4][R4.64+0x20], RZ ;  /* 0x000020ff04007985 */ /* 0x0007e4000c101904 */
.L_x_3507:
[----:B------:R-:W-:Y:S05]  /*b2280*/  BSYNC B5 ;  /* 0x0000000000057941 */ /* 0x000fea0003800000 */
.L_x_3495:
[----:B------:R-:W-:Y:S02]  /*b2290*/  VIADD R39, R39, 0x2 ;  /* 0x0000000227277836 */ /* 0x000fe40000000000 */
[----:B------:R-:W-:Y:S01]  /*b22a0*/  VIADD R38, R38, 0x8 ;  /* 0x0000000826267836 */ /* 0x000fe20000000000 */
[----:B------:R-:W-:Y:S06]  /*b22b0*/  @P2 BRA `(.L_x_3508) ;  /* 0xffffffec00342947 */ /* 0x000fec000383ffff */
[----:B------:R-:W-:Y:S05]  /*b22c0*/  BSYNC B0 ;  /* 0x0000000000007941 */ /* 0x000fea0003800000 */
.L_x_3482:
[----:B------:R-:W-:Y:S05]  /*b22d0*/  BSYNC B1 ;  /* 0x0000000000017941 */ /* 0x000fea0003800000 */
.L_x_3481:
        /* <DEDUP_REMOVED lines=25> */
.L_x_3515:
[----:B------:R-:W0:Y:S02]  /*b2470*/  LDS.64 R8, [R39+0x8] ;  /* 0x0000080027087984 */ /* 0x000e240000000a00 */
[----:B0-----:R-:W-:-:S05]  /*b2480*/  IADD3 R10, P0, PT, R8, 0x30, RZ ;  /* 0x00000030080a7810 */ /* 0x001fca0007f1e0ff */
[----:B------:R-:W-:-:S07]  /*b2490*/  IMAD.X R11, RZ, RZ, R9, P0 ;  /* 0x000000ffff0b7224 */ /* 0x000fce00000e0609 */
[----:B------:R-:W0:Y:S02]  /*b24a0*/  ATOMS.CAST.SPIN.64 P0, [R39+0x8], R8, R10 ;  /* 0x000008082700758d */ /* 0x000e24000180040a */
[----:B0-----:R-:W-:Y:S05]  /*b24b0*/  @!P0 BRA `(.L_x_3515) ;  /* 0xfffffffc00ec8947 */ /* 0x001fea000383ffff */
[----:B------:R-:W-:Y:S05]  /*b24c0*/  BSYNC B5 ;  /* 0x0000000000057941 */ /* 0x000fea0003800000 */
.L_x_3514:
[----:B------:R-:W-:Y:S02]  /*b24d0*/  IMAD.MOV.U32 R10, RZ, RZ, R8 ;  /* 0x000000ffff0a7224 */ /* 0x000fe400078e0008 */
[----:B------:R-:W-:Y:S01]  /*b24e0*/  IMAD.MOV.U32 R11, RZ, RZ, R9 ;  /* 0x000000ffff0b7224 */ /* 0x000fe200078e0009 */
[----:B------:R-:W-:Y:S06]  /*b24f0*/  BRA `(.L_x_3512) ;  /* 0x0000000000187947 */ /* 0x000fec0003800000 */
.L_x_3513:
[----:B------:R-:W-:Y:S02]  /*b2500*/  R2UR UR4, R36 ;  /* 0x00000000240472ca */ /* 0x000fe400000e0000 */
[----:B------:R-:W-:-:S13]  /*b2510*/  R2UR UR5, R37 ;  /* 0x00000000250572ca */ /* 0x000fda00000e0000 */
[----:B------:R-:W2:Y:S02]  /*b2520*/  LD.E.64 R10, desc[UR4][R30.64+0x8] ;  /* 0x000008041e0a7980 */ /* 0x000ea4000c101b00 */
[----:B--2---:R-:W-:-:S05]  /*b2530*/  IADD3 R8, P0, PT, R10, 0x30, RZ ;  /* 0x000000300a087810 */ /* 0x004fca0007f1e0ff */
[----:B------:R-:W-:-:S05]  /*b2540*/  IMAD.X R9, RZ, RZ, R11, P0 ;  /* 0x000000ffff097224 */ /* 0x000fca00000e060b */
[----:B------:R0:W-:Y:S03]  /*b2550*/  ST.E.64 desc[UR4][R30.64+0x8], R8 ;  /* 0x000008081e007985 */ /* 0x0001e6000c101b04 */
.L_x_3512:
[----:B------:R-:W-:Y:S05]  /*b2560*/  BSYNC B1 ;  /* 0x0000000000017941 */ /* 0x000fea0003800000 */
.L_x_3511:
        /* <DEDUP_REMOVED lines=51> */
.L_x_3517:
[----:B------:R-:W-:Y:S01]  /*b28a0*/  R2UR UR4, R36 ;  /* 0x00000000240472ca */ /* 0x000fe200000e0000 */
[----:B------:R-:W-:Y:S01]  /*b28b0*/  IMAD.MOV.U32 R7, RZ, RZ, 0x5272 ;  /* 0x00005272ff077424 */ /* 0x000fe200078e00ff */
[----:B------:R-:W-:Y:S01]  /*b28c0*/  R2UR UR5, R37 ;  /* 0x00000000250572ca */ /* 0x000fe200000e0000 */
[----:B------:R-:W-:Y:S01]  /*b28d0*/  IMAD.MOV.U32 R11, RZ, RZ, -0x1 ;  /* 0xffffffffff0b7424 */ /* 0x000fe200078e00ff */
[----:B------:R-:W-:-:S11]  /*b28e0*/  PLOP3.LUT P0, PT, PT, PT, PT, 0x8, 0x80 ;  /* 0x000000000080781c */ /* 0x000fd60003f0e170 */
[----:B------:R0:W-:Y:S02]  /*b28f0*/  ST.E desc[UR4][R28.64], R7 ;  /* 0x000000071c007985 */ /* 0x0001e4000c101904 */
.L_x_3518:
[----:B------:R-:W-:Y:S05]  /*b2900*/  BSYNC B1 ;  /* 0x0000000000017941 */ /* 0x000fea0003800000 */
.L_x_3516:
        /* <DEDUP_REMOVED lines=39> */
.L_x_3520:
[----:B------:R-:W-:Y:S05]  /*b2b80*/  BSYNC B1 ;  /* 0x0000000000017941 */ /* 0x000fea0003800000 */
.L_x_3519:
[----:B------:R-:W-:Y:S02]  /*b2b90*/  R2UR UR4, R36 ;  /* 0x00000000240472ca */ /* 0x000fe400000e0000 */
[----:B------:R-:W-:-:S13]  /*b2ba0*/  R2UR UR5, R37 ;  /* 0x00000000250572ca */ /* 0x000fda00000e0000 */
[----:B------:R3:W-:Y:S01]  /*b2bb0*/  ST.E desc[UR4][R28.64], R9 ;  /* 0x000000091c007985 */ /* 0x0007e2000c101904 */
[----:B------:R-:W-:Y:S05]  /*b2bc0*/  BRA `(.L_x_3509) ;  /* 0x0000000000147947 */ /* 0x000fea0003800000 */
.L_x_3510:
[----:B------:R-:W-:Y:S02]  /*b2bd0*/  R2UR UR4, R36 ;  /* 0x00000000240472ca */ /* 0x000fe400000e0000 */
[----:B------:R-:W-:Y:S02]  /*b2be0*/  R2UR UR5, R37 ;  /* 0x00000000250572ca */ /* 0x000fe400000e0000 */
[----:B------:R-:W-:-:S05]  /*b2bf0*/  LEA R4, P0, R34, R8, 0x2 ;  /* 0x0000000822047211 */ /* 0x000fca00078010ff */
[----:B------:R-:W-:-:S06]  /*b2c00*/  IMAD.X R5, RZ, RZ, R9, P0 ;  /* 0x000000ffff057224 */ /* 0x000fcc00000e0609 */
[----:B------:R0:W-:Y:S02]  /*b2c10*/  ST.E desc[UR4][R4.64+0x20], RZ ;  /* 0x000020ff04007985 */ /* 0x0001e4000c101904 */
.L_x_3509:
[----:B------:R-:W-:Y:S05]  /*b2c20*/  BSYNC B0 ;  /* 0x0000000000007941 */ /* 0x000fea0003800000 */
.L_x_3479:
[----:B------:R-:W-:-:S13]  /*b2c30*/  ISETP.GE.AND P0, PT, R33, 0x1, PT ;  /* 0x000000012100780c */ /* 0x000fda0003f06270 */
[----:B------:R-:W-:Y:S05]  /*b2c40*/  @!P0 BREAK B2 ;  /* 0x0000000000028942 */ /* 0x000fea0003800000 */
[----:B------:R-:W-:Y:S05]  /*b2c50*/  @!P0 BRA `(.L_x_3480) ;  /* 0x0000001400088947 */ /* 0x000fea0003800000 */
[----:B------:R-:W-:Y:S05]  /*b2c60*/  BSYNC B2 ;  /* 0x0000000000027941 */ /* 0x000fea0003800000 */
.L_x_3478:
[----:B------:R-:W-:Y:S02]  /*b2c70*/  IMAD.MOV R16, RZ, RZ, -R33 ;  /* 0x000000ffff107224 */ /* 0x000fe400078e0a21 */
[----:B------:R-:W-:Y:S02]  /*b2c80*/  IMAD.MOV.U32 R34, RZ, RZ, RZ ;  /* 0x000000ffff227224 */ /* 0x000fe400078e00ff */
[----:B------:R-:W-:-:S07]  /*b2c90*/  IMAD.MOV.U32 R38, RZ, RZ, RZ ;  /* 0x000000ffff267224 */ /* 0x000fce00078e00ff */
.L_x_3545:
        /* <DEDUP_REMOVED lines=36> */
.L_x_3528:
[----:B------:R-:W0:Y:S02]  /*b2ee0*/  LDS.64 R8, [R41+0x8] ;  /* 0x0000080029087984 */ /* 0x000e240000000a00 */
[----:B0-----:R-:W-:-:S05]  /*b2ef0*/  IADD3 R10, P0, PT, R8, 0x30, RZ ;  /* 0x00000030080a7810 */ /* 0x001fca0007f1e0ff */
[----:B------:R-:W-:-:S07]  /*b2f00*/  IMAD.X R11, RZ, RZ, R9, P0 ;  /* 0x000000ffff0b7224 */ /* 0x000fce00000e0609 */
[----:B------:R-:W0:Y:S02]  /*b2f10*/  ATOMS.CAST.SPIN.64 P0, [R41+0x8], R8, R10 ;  /* 0x000008082900758d */ /* 0x000e24000180040a */
[----:B0-----:R-:W-:Y:S05]  /*b2f20*/  @!P0 BRA `(.L_x_3528) ;  /* 0xfffffffc00ec8947 */ /* 0x001fea000383ffff */
[----:B------:R-:W-:Y:S05]  /*b2f30*/  BSYNC B2 ;  /* 0x0000000000027941 */ /* 0x000fea0003800000 */
.L_x_3527:
[----:B------:R-:W-:Y:S02]  /*b2f40*/  IMAD.MOV.U32 R10, RZ, RZ, R8 ;  /* 0x000000ffff0a7224 */ /* 0x000fe400078e0008 */
[----:B------:R-:W-:Y:S01]  /*b2f50*/  IMAD.MOV.U32 R11, RZ, RZ, R9 ;  /* 0x000000ffff0b7224 */ /* 0x000fe200078e0009 */
[----:B------:R-:W-:Y:S06]  /*b2f60*/  BRA `(.L_x_3525) ;  /* 0x0000000000187947 */ /* 0x000fec0003800000 */
.L_x_3526:
[----:B------:R-:W-:Y:S02]  /*b2f70*/  R2UR UR4, R36 ;  /* 0x00000000240472ca */ /* 0x000fe400000e0000 */
[----:B------:R-:W-:-:S13]  /*b2f80*/  R2UR UR5, R37 ;  /* 0x00000000250572ca */ /* 0x000fda00000e0000 */
[----:B------:R-:W2:Y:S02]  /*b2f90*/  LD.E.64 R10, desc[UR4][R30.64+0x8] ;  /* 0x000008041e0a7980 */ /* 0x000ea4000c101b00 */
[----:B--2---:R-:W-:-:S05]  /*b2fa0*/  IADD3 R8, P0, PT, R10, 0x30, RZ ;  /* 0x000000300a087810 */ /* 0x004fca0007f1e0ff */
[----:B------:R-:W-:-:S05]  /*b2fb0*/  IMAD.X R9, RZ, RZ, R11, P0 ;  /* 0x000000ffff097224 */ /* 0x000fca00000e060b */
[----:B------:R0:W-:Y:S03]  /*b2fc0*/  ST.E.64 desc[UR4][R30.64+0x8], R8 ;  /* 0x000008081e007985 */ /* 0x0001e6000c101b04 */
.L_x_3525:
[----:B------:R-:W-:Y:S05]  /*b2fd0*/  BSYNC B1 ;  /* 0x0000000000017941 */ /* 0x000fea0003800000 */
.L_x_3524:
        /* <DEDUP_REMOVED lines=54> */
.L_x_3530:
[----:B------:R-:W-:Y:S05]  /*b3340*/  BSYNC B1 ;  /* 0x0000000000017941 */ /* 0x000fea0003800000 */
.L_x_3529:
        /* <DEDUP_REMOVED lines=40> */
.L_x_3532:
[----:B------:R-:W-:Y:S05]  /*b35d0*/  BSYNC B1 ;  /* 0x0000000000017941 */ /* 0x000fea0003800000 */
.L_x_3531:
[----:B------:R-:W-:Y:S02]  /*b35e0*/  R2UR UR4, R36 ;  /* 0x00000000240472ca */ /* 0x000fe400000e0000 */
[----:B------:R-:W-:Y:S02]  /*b35f0*/  R2UR UR5, R37 ;  /* 0x00000000250572ca */ /* 0x000fe400000e0000 */
[----:B------:R-:W-:-:S11]  /*b3600*/  PRMT R11, RZ, 0x7610, R11 ;  /* 0x00007610ff0b7816 */ /* 0x000fd6000000000b */
[----:B------:R2:W-:Y:S01]  /*b3610*/  ST.E desc[UR4][R28.64], R9 ;  /* 0x000000091c007985 */ /* 0x0005e2000c101904 */
[----:B------:R-:W-:Y:S05]  /*b3620*/  BRA `(.L_x_3522) ;  /* 0x0000000000147947 */ /* 0x000fea0003800000 */
.L_x_3523:
[----:B------:R-:W-:Y:S02]  /*b3630*/  R2UR UR4, R36 ;  /* 0x00000000240472ca */ /* 0x000fe400000e0000 */
[----:B------:R-:W-:Y:S02]  /*b3640*/  R2UR UR5, R37 ;  /* 0x00000000250572ca */ /* 0x000fe400000e0000 */
[----:B------:R-:W-:-:S05]  /*b3650*/  IADD3 R4, P0, PT, R34, R8, RZ ;  /* 0x0000000822047210 */ /* 0x000fca0007f1e0ff */
[----:B------:R-:W-:-:S06]  /*b3660*/  IMAD.X R5, RZ, RZ, R9, P0 ;  /* 0x000000ffff057224 */ /* 0x000fcc00000e0609 */
[----:B------:R4:W5:Y:S02]  /*b3670*/  LD.E.U8 R11, desc[UR4][R4.64+0x20] ;  /* 0x00002004040b7980 */ /* 0x000964000c101100 */
.L_x_3522:
[----:B------:R-:W-:Y:S05]  /*b3680*/  BSYNC B0 ;  /* 0x0000000000007941 */ /* 0x000fea0003800000 */
.L_x_3521:
        /* <DEDUP_REMOVED lines=31> */
.L_x_3540:
[----:B------:R-:W0:Y:S02]  /*b3880*/  LDS.64 R8, [R41+0x8] ;  /* 0x0000080029087984 */ /* 0x000e240000000a00 */
[----:B0-----:R-:W-:-:S05]  /*b3890*/  IADD3 R10, P0, PT, R8, 0x30, RZ ;  /* 0x00000030080a7810 */ /* 0x001fca0007f1e0ff */
[----:B------:R-:W-:-:S07]  /*b38a0*/  IMAD.X R11, RZ, RZ, R9, P0 ;  /* 0x000000ffff0b7224 */ /* 0x000fce00000e0609 */
[----:B------:R-:W0:Y:S02]  /*b38b0*/  ATOMS.CAST.SPIN.64 P0, [R41+0x8], R8, R10 ;  /* 0x000008082900758d */ /* 0x000e24000180040a */
[----:B0-----:R-:W-:Y:S05]  /*b38c0*/  @!P0 BRA `(.L_x_3540) ;  /* 0xfffffffc00ec8947 */ /* 0x001fea000383ffff */
[----:B------:R-:W-:Y:S05]  /*b38d0*/  BSYNC B2 ;  /* 0x0000000000027941 */ /* 0x000fea0003800000 */
.L_x_3539:
[----:B------:R-:W-:Y:S02]  /*b38e0*/  IMAD.MOV.U32 R10, RZ, RZ, R8 ;  /* 0x000000ffff0a7224 */ /* 0x000fe400078e0008 */
[----:B------:R-:W-:Y:S01]  /*b38f0*/  IMAD.MOV.U32 R11, RZ, RZ, R9 ;  /* 0x000000ffff0b7224 */ /* 0x000fe200078e0009 */
[----:B------:R-:W-:Y:S06]  /*b3900*/  BRA `(.L_x_3537) ;  /* 0x0000000000187947 */ /* 0x000fec0003800000 */
.L_x_3538:
[----:B------:R-:W-:Y:S02]  /*b3910*/  R2UR UR4, R36 ;  /* 0x00000000240472ca */ /* 0x000fe400000e0000 */
[----:B------:R-:W-:-:S13]  /*b3920*/  R2UR UR5, R37 ;  /* 0x00000000250572ca */ /* 0x000fda00000e0000 */
[----:B------:R-:W2:Y:S02]  /*b3930*/  LD.E.64 R10, desc[UR4][R30.64+0x8] ;  /* 0x000008041e0a7980 */ /* 0x000ea4000c101b00 */
[----:B--2---:R-:W-:-:S05]  /*b3940*/  IADD3 R8, P0, PT, R10, 0x30, RZ ;  /* 0x000000300a087810 */ /* 0x004fca0007f1e0ff */
[----:B------:R-:W-:-:S05]  /*b3950*/  IMAD.X R9, RZ, RZ, R11, P0 ;  /* 0x000000ffff097224 */ /* 0x000fca00000e060b */
[----:B------:R0:W-:Y:S03]  /*b3960*/  ST.E.64 desc[UR4][R30.64+0x8], R8 ;  /* 0x000008081e007985 */ /* 0x0001e6000c101b04 */
.L_x_3537:
[----:B------:R-:W-:Y:S05]  /*b3970*/  BSYNC B1 ;  /* 0x0000000000017941 */ /* 0x000fea0003800000 */
.L_x_3536:
        /* <DEDUP_REMOVED lines=54> */
.L_x_3542:
[----:B------:R-:W-:Y:S05]  /*b3ce0*/  BSYNC B1 ;  /* 0x0000000000017941 */ /* 0x000fea0003800000 */
.L_x_3541:
        /* <DEDUP_REMOVED lines=40> */
.L_x_3544:
[----:B------:R-:W-:Y:S05]  /*b3f70*/  BSYNC B1 ;  /* 0x0000000000017941 */ /* 0x000fea0003800000 */
.L_x_3543:
[----:B------:R-:W-:Y:S02]  /*b3f80*/  R2UR UR4, R36 ;  /* 0x00000000240472ca */ /* 0x000fe400000e0000 */
[----:B------:R-:W-:-:S13]  /*b3f90*/  R2UR UR5, R37 ;  /* 0x00000000250572ca */ /* 0x000fda00000e0000 */
[----:B------:R2:W-:Y:S01]  /*b3fa0*/  ST.E desc[UR4][R28.64], R9 ;  /* 0x000000091c007985 */ /* 0x0005e2000c101904 */
[----:B------:R-:W-:Y:S05]  /*b3fb0*/  BRA `(.L_x_3534) ;  /* 0x0000000000207947 */ /* 0x000fea0003800000 */
.L_x_3535:
        /* <DEDUP_REMOVED lines=8> */
.L_x_3534:
[----:B------:R-:W-:Y:S05]  /*b4040*/  BSYNC B0 ;  /* 0x0000000000007941 */ /* 0x000fea0003800000 */
.L_x_3533:
[----:B------:R-:W-:Y:S02]  /*b4050*/  VIADD R38, R38, 0x1 ;  /* 0x0000000126267836 */ /* 0x000fe40000000000 */
[----:B------:R-:W-:Y:S01]  /*b4060*/  VIADD R34, R34, 0x4 ;  /* 0x0000000422227836 */ /* 0x000fe20000000000 */
[----:B------:R-:W-:Y:S06]  /*b4070*/  @P2 BRA `(.L_x_3545) ;  /* 0xffffffec00082947 */ /* 0x000fec000383ffff */
.L_x_3480:
[----:B------:R-:W-:Y:S05]  /*b4080*/  BSYNC B3 ;  /* 0x0000000000037941 */ /* 0x000fea0003800000 */
.L_x_3477:
[----:B------:R-:W0:Y:S01]  /*b4090*/  S2UR UR5, SR_CgaCtaId ;  /* 0x00000000000579c3 */ /* 0x000e220000008800 */
[----:B------:R-:W-:Y:S02]  /*b40a0*/  UMOV UR4, 0x400 ;  /* 0x0000040000047882 */ /* 0x000fe40000000000 */
[----:B0-----:R-:W-:Y:S01]  /*b40b0*/  ULEA UR4, UR5, UR4, 0x18 ;  /* 0x0000000405047291 */ /* 0x001fe2000f8ec0ff */
[----:B------:R-:W-:-:S05]  /*b40c0*/  R2UR UR5, R37 ;  /* 0x00000000250572ca */ /* 0x000fca00000e0000 */
[----:B------:R-:W-:Y:S01]  /*b40d0*/  IMAD.U32 R16, RZ, RZ, UR4 ;  /* 0x00000004ff107e24 */ /* 0x000fe2000f8e00ff */
[----:B------:R-:W-:-:S04]  /*b40e0*/  R2UR UR4, R36 ;  /* 0x00000000240472ca */ /* 0x000fc800000e0000 */
[----:B----4-:R-:W0:Y:S02]  /*b40f0*/  LDS.64 R4, [R16] ;  /* 0x0000000010047984 */ /* 0x010e240000000a00 */
[----:B0-----:R-:W-:-:S07]  /*b4100*/  IMAD.WIDE R4, R32, 0x10, R4 ;  /* 0x0000001020047825 */ /* 0x001fce00078e0204 */
[----:B------:R-:W-:Y:S04]  /*b4110*/  ST.E desc[UR4][R4.64+0x20], R35 ;  /* 0x0000202304007985 */ /* 0x000fe8000c101904 */
[----:B-1----:R-:W0:Y:S02]  /*b4120*/  LDS.64 R6, [R16] ;  /* 0x0000000010067984 */ /* 0x002e240000000a00 */
[----:B0-----:R-:W-:-:S05]  /*b4130*/  IMAD.WIDE R6, R32, 0x10, R6 ;  /* 0x0000001020067825 */ /* 0x001fca00078e0206 */
[----:B------:R-:W-:Y:S04]  /*b4140*/  ST.E desc[UR4][R6.64+0x28], R33 ;  /* 0x0000282106007985 */ /* 0x000fe8000c101904 */
[----:B--23--:R-:W0:Y:S02]  /*b4150*/  LDS.64 R8, [R16] ;  /* 0x0000000010087984 */ /* 0x00ce240000000a00 */
[----:B0-----:R-:W-:-:S05]  /*b4160*/  IMAD.WIDE R8, R32, 0x10, R8 ;  /* 0x0000001020087825 */ /* 0x001fca00078e0208 */
[----:B------:R1:W-:Y:S02]  /*b4170*/  ST.E desc[UR4][R8.64+0x30], RZ ;  /* 0x000030ff08007985 */ /* 0x0003e4000c101904 */
.L_x_3471:
[----:B------:R-:W-:Y:S05]  /*b4180*/  BSYNC B4 ;  /* 0x0000000000047941 */ /* 0x000fea0003800000 */
.L_x_3470:
[----:B------:R-:W-:Y:S02]  /*b4190*/  ISETP.NE.AND P0, PT, R13, -0x1, PT ;  /* 0xffffffff0d00780c */ /* 0x000fe40003f05270 */
[----:B------:R-:W-:-:S11]  /*b41a0*/  ISETP.NE.AND P1, PT, R32, -0x1, PT ;  /* 0xffffffff2000780c */ /* 0x000fd60003f25270 */
[C---:B------:R-:W-:Y:S01]  /*b41b0*/  @!P0 R2UR UR4, R36.reuse ;  /* 0x00000000240482ca */ /* 0x040fe200000e0000 */
[----:B------:R-:W-:Y:S01]  /*b41c0*/  @!P0 IMAD.MOV.U32 R3, RZ, RZ, 0x5368 ;  /* 0x00005368ff038424 */ /* 0x000fe200078e00ff */
        /* <DEDUP_REMOVED lines=14> */
[----:B------:R-:W3:Y:S01]  /*b42b0*/  @P0 LD.E R14, desc[UR6][R4.64+0x28] ;  /* 0x00002806040e0980 */ /* 0x000ee2000c101900 */
[----:B------:R-:W-:Y:S01]  /*b42c0*/  @P1 R2UR UR4, R36 ;  /* 0x00000000240412ca */ /* 0x000fe200000e0000 */
[----:B------:R-:W-:Y:S01]  /*b42d0*/  @!P1 IMAD.MOV.U32 R15, RZ, RZ, RZ ;  /* 0x000000ffff0f9224 */ /* 0x000fe200078e00ff */
[----:B------:R-:W-:Y:S01]  /*b42e0*/  @P1 R2UR UR5, R37 ;  /* 0x00000000250512ca */ /* 0x000fe200000e0000 */
[----:B------:R-:W-:Y:S04]  /*b42f0*/  @!P1 ST.E desc[UR8][R28.64], R9 ;  /* 0x000000091c009985 */ /* 0x000fe8000c101908 */
[----:B--2---:R-:W1:Y:S02]  /*b4300*/  @P1 LDS.64 R6, [R16] ;  /* 0x0000000010061984 */ /* 0x004e640000000a00 */
[----:B-1----:R-:W-:-:S06]  /*b4310*/  @P1 IMAD.WIDE R6, R32, 0x10, R6 ;  /* 0x0000001020061825 */ /* 0x002fcc00078e0206 */
[----:B------:R-:W3:Y:S01]  /*b4320*/  @P1 LD.E R15, desc[UR4][R6.64+0x28] ;  /* 0x00002804060f1980 */ /* 0x000ee2000c101900 */
[----:B------:R-:W-:Y:S01]  /*b4330*/  R2UR UR6, R36 ;  /* 0x00000000240672ca */ /* 0x000fe200000e0000 */
[----:B------:R-:W-:Y:S01]  /*b4340*/  @!P1 IMAD.MOV.U32 R13, RZ, RZ, RZ ;  /* 0x000000ffff0d9224 */ /* 0x000fe200078e00ff */
[----:B------:R-:W-:-:S05]  /*b4350*/  R2UR UR7, R37 ;  /* 0x00000000250772ca */ /* 0x000fca00000e0000 */
[----:B------:R1:W5:Y:S01]  /*b4360*/  @P1 LD.E R13, desc[UR4][R6.64+0x20] ;  /* 0x00002004060d1980 */ /* 0x000362000c101900 */
[----:B---3--:R-:W-:-:S05]  /*b4370*/  IMAD.IADD R32, R14, 0x1, R15 ;  /* 0x000000010e207824 */ /* 0x008fca00078e020f */
[----:B------:R-:W-:-:S04]  /*b4380*/  LEA R35, R32, 0x20, 0x2 ;  /* 0x0000002020237811 */ /* 0x000fc800078e10ff */
[----:B------:R-:W-:-:S04]  /*b4390*/  SHF.R.S32.HI R8, RZ, 0x1f, R35 ;  /* 0x0000001fff087819 */ /* 0x000fc80000011423 */
[----:B------:R-:W-:-:S04]  /*b43a0*/  LEA.HI R8, R8, R35, RZ, 0x3 ;  /* 0x0000002308087211 */ /* 0x000fc800078f18ff */
[----:B------:R-:W-:-:S05]  /*b43b0*/  LOP3.LUT R8, R8, 0xfffffff8, RZ, 0xc0, !PT ;  /* 0xfffffff808087812 */ /* 0x000fca00078ec0ff */
[----:B------:R-:W-:Y:S02]  /*b43c0*/  IMAD.IADD R3, R35, 0x1, -R8 ;  /* 0x0000000123037824 */ /* 0x000fe400078e0a08 */
[----:B------:R1:W2:Y:S03]  /*b43d0*/  LDS.64 R8, [R16+0x8] ;  /* 0x0000080010087984 */ /* 0x0002a60000000a00 */
[----:B------:R-:W-:Y:S01]  /*b43e0*/  ISETP.NE.AND P0, PT, R3, RZ, PT ;  /* 0x000000ff0300720c */ /* 0x000fe20003f05270 */
[----:B------:R-:W-:-:S12]  /*b43f0*/  IMAD R3, R32, 0x4, -R3 ;  /* 0x0000000420037824 */ /* 0x000fd800078e0a03 */
[----:B------:R-:W-:-:S04]  /*b4400*/  @P0 VIADD R35, R3, 0x28 ;  /* 0x0000002803230836 */ /* 0x000fc80000000000 */
[----:B------:R-:W-:Y:S01]  /*b4410*/  IMAD.MOV.U32 R10, RZ, RZ, R35 ;  /* 0x000000ffff0a7224 */ /* 0x000fe200078e0023 */
[----:B------:R-:W-:-:S13]  /*b4420*/  LOP3.LUT P0, RZ, R35, 0xc, RZ, 0xc0, !PT ;  /* 0x0000000c23ff7812 */ /* 0x000fda000780c0ff */
[----:B0-----:R-:W-:-:S04]  /*b4430*/  @P0 SHF.R.S32.HI R4, RZ, 0x1f, R35 ;  /* 0x0000001fff040819 */ /* 0x001fc80000011423 */
        /* <DEDUP_REMOVED lines=14> */
.L_x_3550:
[----:B------:R-:W0:Y:S02]  /*b4520*/  LDS.64 R4, [R3+0x8] ;  /* 0x0000080003047984 */ /* 0x000e240000000a00 */
[----:B0-----:R-:W-:-:S05]  /*b4530*/  IADD3 R6, P0, PT, R10, R4, RZ ;  /* 0x000000040a067210 */ /* 0x001fca0007f1e0ff */
[----:B------:R-:W-:-:S07]  /*b4540*/  IMAD.X R7, R11, 0x1, R5, P0 ;  /* 0x000000010b077824 */ /* 0x000fce00000e0605 */
[----:B------:R-:W0:Y:S02]  /*b4550*/  ATOMS.CAST.SPIN.64 P0, [R3+0x8], R4, R6 ;  /* 0x000008040300758d */ /* 0x000e240001800406 */
[----:B0-----:R-:W-:Y:S05]  /*b4560*/  @!P0 BRA `(.L_x_3550) ;  /* 0xfffffffc00ec8947 */ /* 0x001fea000383ffff */
[----:B------:R-:W-:Y:S05]  /*b4570*/  BSYNC B1 ;  /* 0x0000000000017941 */ /* 0x000fea0003800000 */
.L_x_3549:
[----:B------:R-:W-:Y:S02]  /*b4580*/  IMAD.MOV.U32 R38, RZ, RZ, R4 ;  /* 0x000000ffff267224 */ /* 0x000fe400078e0004 */
[----:B------:R-:W-:Y:S01]  /*b4590*/  IMAD.MOV.U32 R39, RZ, RZ, R5 ;  /* 0x000000ffff277224 */ /* 0x000fe200078e0005 */
[----:B------:R-:W-:Y:S06]  /*b45a0*/  BRA `(.L_x_3547) ;  /* 0x0000000000187947 */ /* 0x000fec0003800000 */
.L_x_3548:
[----:B------:R-:W-:Y:S02]  /*b45b0*/  R2UR UR4, R36 ;  /* 0x00000000240472ca */ /* 0x000fe400000e0000 */
[----:B------:R-:W-:-:S13]  /*b45c0*/  R2UR UR5, R37 ;  /* 0x00000000250572ca */ /* 0x000fda00000e0000 */
[----:B------:R-:W2:Y:S02]  /*b45d0*/  LD.E.64 R38, desc[UR4][R30.64+0x8] ;  /* 0x000008041e267980 */ /* 0x000ea4000c101b00 */
[----:B--2---:R-:W-:-:S05]  /*b45e0*/  IADD3 R4, P0, PT, R10, R38, RZ ;  /* 0x000000260a047210 */ /* 0x004fca0007f1e0ff */
[----:B------:R-:W-:-:S05]  /*b45f0*/  IMAD.X R5, R11, 0x1, R39, P0 ;  /* 0x000000010b057824 */ /* 0x000fca00000e0627 */
[----:B------:R0:W-:Y:S03]  /*b4600*/  ST.E.64 desc[UR4][R30.64+0x8], R4 ;  /* 0x000008041e007985 */ /* 0x0001e6000c101b04 */
.L_x_3547:
[----:B------:R-:W-:Y:S05]  /*b4610*/  BSYNC B0 ;  /* 0x0000000000007941 */ /* 0x000fea0003800000 */
.L_x_3546:
        /* <DEDUP_REMOVED lines=46> */
.L_x_3580:
        /* <DEDUP_REMOVED lines=28> */
.L_x_3561:
[----:B------:R-:W0:Y:S02]  /*b4ac0*/  LDS.64 R8, [R41+0x8] ;  /* 0x0000080029087984 */ /* 0x000e240000000a00 */
[----:B0-----:R-:W-:-:S05]  /*b4ad0*/  IADD3 R10, P0, PT, R8, 0x30, RZ ;  /* 0x00000030080a7810 */ /* 0x001fca0007f1e0ff */
[----:B------:R-:W-:-:S07]  /*b4ae0*/  IMAD.X R11, RZ, RZ, R9, P0 ;  /* 0x000000ffff0b7224 */ /* 0x000fce00000e0609 */
[----:B------:R-:W0:Y:S02]  /*b4af0*/  ATOMS.CAST.SPIN.64 P0, [R41+0x8], R8, R10 ;  /* 0x000008082900758d */ /* 0x000e24000180040a */
[----:B0-----:R-:W-:Y:S05]  /*b4b00*/  @!P0 BRA `(.L_x_3561) ;  /* 0xfffffffc00ec8947 */ /* 0x001fea000383ffff */
[----:B------:R-:W-:Y:S05]  /*b4b10*/  BSYNC B4 ;  /* 0x0000000000047941 */ /* 0x000fea0003800000 */
.L_x_3560:
[----:B------:R-:W-:Y:S02]  /*b4b20*/  IMAD.MOV.U32 R10, RZ, RZ, R8 ;  /* 0x000000ffff0a7224 */ /* 0x000fe400078e0008 */
[----:B------:R-:W-:Y:S01]  /*b4b30*/  IMAD.MOV.U32 R11, RZ, RZ, R9 ;  /* 0x000000ffff0b7224 */ /* 0x000fe200078e0009 */
[----:B------:R-:W-:Y:S06]  /*b4b40*/  BRA `(.L_x_3558) ;  /* 0x0000000000187947 */ /* 0x000fec0003800000 */
.L_x_3559:
[----:B------:R-:W-:Y:S02]  /*b4b50*/  R2UR UR4, R36 ;  /* 0x00000000240472ca */ /* 0x000fe400000e0000 */
[----:B------:R-:W-:-:S13]  /*b4b60*/  R2UR UR5, R37 ;  /* 0x00000000250572ca */ /* 0x000fda00000e0000 */
[----:B------:R-:W2:Y:S02]  /*b4b70*/  LD.E.64 R10, desc[UR4][R30.64+0x8] ;  /* 0x000008041e0a7980 */ /* 0x000ea4000c101b00 */
[----:B--2---:R-:W-:-:S05]  /*b4b80*/  IADD3 R8, P0, PT, R10, 0x30, RZ ;  /* 0x000000300a087810 */ /* 0x004fca0007f1e0ff */
[----:B------:R-:W-:-:S05]  /*b4b90*/  IMAD.X R9, RZ, RZ, R11, P0 ;  /* 0x000000ffff097224 */ /* 0x000fca00000e060b */
[----:B------:R0:W-:Y:S03]  /*b4ba0*/  ST.E.64 desc[UR4][R30.64+0x8], R8 ;  /* 0x000008081e007985 */ /* 0x0001e6000c101b04 */
.L_x_3558:
[----:B------:R-:W-:Y:S05]  /*b4bb0*/  BSYNC B3 ;  /* 0x0000000000037941 */ /* 0x000fea0003800000 */
.L_x_3557:
        /* <DEDUP_REMOVED lines=54> */
.L_x_3563:
[----:B------:R-:W-:Y:S05]  /*b4f20*/  BSYNC B3 ;  /* 0x0000000000037941 */ /* 0x000fea0003800000 */
.L_x_3562:
        /* <DEDUP_REMOVED lines=40> */
.L_x_3565:
[----:B------:R-:W-:Y:S05]  /*b51b0*/  BSYNC B3 ;  /* 0x0000000000037941 */ /* 0x000fea0003800000 */
.L_x_3564:
[----:B------:R-:W-:Y:S02]  /*b51c0*/  R2UR UR4, R36 ;  /* 0x00000000240472ca */ /* 0x000fe400000e0000 */
[----:B------:R-:W-:-:S13]  /*b51d0*/  R2UR UR5, R37 ;  /* 0x00000000250572ca */ /* 0x000fda00000e0000 */
[----:B------:R2:W-:Y:S01]  /*b51e0*/  ST.E desc[UR4][R28.64], R9 ;  /* 0x000000091c007985 */ /* 0x0005e2000c101904 */
[----:B------:R-:W-:Y:S05]  /*b51f0*/  BRA `(.L_x_3566) ;  /* 0x0000000000147947 */ /* 0x000fea0003800000 */
.L_x_3556:
[----:B------:R-:W-:Y:S02]  /*b5200*/  R2UR UR4, R36 ;  /* 0x00000000240472ca */ /* 0x000fe400000e0000 */
[----:B------:R-:W-:Y:S02]  /*b5210*/  R2UR UR5, R37 ;  /* 0x00000000250572ca */ /* 0x000fe400000e0000 */
[----:B------:R-:W-:-:S05]  /*b5220*/  IADD3 R4, P0, PT, R8, R35, RZ ;  /* 0x0000002308047210 */ /* 0x000fca0007f1e0ff */
[----:B------:R-:W-:-:S06]  /*b5230*/  IMAD.X R5, RZ, RZ, R9, P0 ;  /* 0x000000ffff057224 */ /* 0x000fcc00000e0609 */
[----:B------:R0:W-:Y:S02]  /*b5240*/  ST.E desc[UR4][R4.64+0x20], RZ ;  /* 0x000020ff04007985 */ /* 0x0001e4000c101904 */
.L_x_3566:
[----:B------:R-:W-:Y:S05]  /*b5250*/  BSYNC B2 ;  /* 0x0000000000027941 */ /* 0x000fea0003800000 */
.L_x_3555:
        /* <DEDUP_REMOVED lines=27> */
.L_x_3573:
[----:B------:R-:W0:Y:S02]  /*b5410*/  LDS.64 R8, [R41+0x8] ;  /* 0x0000080029087984 */ /* 0x000e240000000a00 */
[----:B0-----:R-:W-:-:S05]  /*b5420*/  IADD3 R10, P0, PT, R8, 0x30, RZ ;  /* 0x00000030080a7810 */ /* 0x001fca0007f1e0ff */
[----:B------:R-:W-:-:S07]  /*b5430*/  IMAD.X R11, RZ, RZ, R9, P0 ;  /* 0x000000ffff0b7224 */ /* 0x000fce00000e0609 */
[----:B------:R-:W0:Y:S02]  /*b5440*/  ATOMS.CAST.SPIN.64 P0, [R41+0x8], R8, R10 ;  /* 0x000008082900758d */ /* 0x000e24000180040a */
[----:B0-----:R-:W-:Y:S05]  /*b5450*/  @!P0 BRA `(.L_x_3573) ;  /* 0xfffffffc00ec8947 */ /* 0x001fea000383ffff */
[----:B------:R-:W-:Y:S05]  /*b5460*/  BSYNC B4 ;  /* 0x0000000000047941 */ /* 0x000fea0003800000 */
.L_x_3572:
[----:B------:R-:W-:Y:S02]  /*b5470*/  IMAD.MOV.U32 R10, RZ, RZ, R8 ;  /* 0x000000ffff0a7224 */ /* 0x000fe400078e0008 */
[----:B------:R-:W-:Y:S01]  /*b5480*/  IMAD.MOV.U32 R11, RZ, RZ, R9 ;  /* 0x000000ffff0b7224 */ /* 0x000fe200078e0009 */
[----:B------:R-:W-:Y:S06]  /*b5490*/  BRA `(.L_x_3570) ;  /* 0x0000000000187947 */ /* 0x000fec0003800000 */
.L_x_3571:
[----:B------:R-:W-:Y:S02]  /*b54a0*/  R2UR UR4, R36 ;  /* 0x00000000240472ca */ /* 0x000fe400000e0000 */
[----:B------:R-:W-:-:S13]  /*b54b0*/  R2UR UR5, R37 ;  /* 0x00000000250572ca */ /* 0x000fda00000e0000 */
[----:B------:R-:W2:Y:S02]  /*b54c0*/  LD.E.64 R10, desc[UR4][R30.64+0x8] ;  /* 0x000008041e0a7980 */ /* 0x000ea4000c101b00 */
[----:B--2---:R-:W-:-:S05]  /*b54d0*/  IADD3 R8, P0, PT, R10, 0x30, RZ ;  /* 0x000000300a087810 */ /* 0x004fca0007f1e0ff */
[----:B------:R-:W-:-:S05]  /*b54e0*/  IMAD.X R9, RZ, RZ, R11, P0 ;  /* 0x000000ffff097224 */ /* 0x000fca00000e060b */
[----:B------:R0:W-:Y:S03]  /*b54f0*/  ST.E.64 desc[UR4][R30.64+0x8], R8 ;  /* 0x000008081e007985 */ /* 0x0001e6000c101b04 */
.L_x_3570:
[----:B------:R-:W-:Y:S05]  /*b5500*/  BSYNC B3 ;  /* 0x0000000000037941 */ /* 0x000fea0003800000 */
.L_x_3569:
        /* <DEDUP_REMOVED lines=51> */
.L_x_3575:
[----:B------:R-:W-:Y:S01]  /*b5840*/  R2UR UR4, R36 ;  /* 0x00000000240472ca */ /* 0x000fe200000e0000 */
[----:B------:R-:W-:Y:S01]  /*b5850*/  IMAD.MOV.U32 R7, RZ, RZ, 0x5272 ;  /* 0x00005272ff077424 */ /* 0x000fe200078e00ff */
[----:B------:R-:W-:Y:S01]  /*b5860*/  R2UR UR5, R37 ;  /* 0x00000000250572ca */ /* 0x000fe200000e0000 */
[----:B------:R-:W-:Y:S01]  /*b5870*/  IMAD.MOV.U32 R11, RZ, RZ, -0x1 ;  /* 0xffffffffff0b7424 */ /* 0x000fe200078e00ff */
[----:B------:R-:W-:-:S11]  /*b5880*/  PLOP3.LUT P0, PT, PT, PT, PT, 0x8, 0x80 ;  /* 0x000000000080781c */ /* 0x000fd60003f0e170 */
[----:B------:R0:W-:Y:S02]  /*b5890*/  ST.E desc[UR4][R28.64], R7 ;  /* 0x000000071c007985 */ /* 0x0001e4000c101904 */
.L_x_3576:
[----:B------:R-:W-:Y:S05]  /*b58a0*/  BSYNC B3 ;  /* 0x0000000000037941 */ /* 0x000fea0003800000 */
.L_x_3574:
        /* <DEDUP_REMOVED lines=39> */
.L_x_3578:
[----:B------:R-:W-:Y:S05]  /*b5b20*/  BSYNC B3 ;  /* 0x0000000000037941 */ /* 0x000fea0003800000 */
.L_x_3577:
[----:B------:R-:W-:Y:S02]  /*b5b30*/  R2UR UR4, R36 ;  /* 0x00000000240472ca */ /* 0x000fe400000e0000 */
[----:B------:R-:W-:-:S13]  /*b5b40*/  R2UR UR5, R37 ;  /* 0x00000000250572ca */ /* 0x000fda00000e0000 */
[----:B------:R2:W-:Y:S01]  /*b5b50*/  ST.E desc[UR4][R28.64], R9 ;  /* 0x000000091c007985 */ /* 0x0005e2000c101904 */
[----:B------:R-:W-:Y:S05]  /*b5b60*/  BRA `(.L_x_3579) ;  /* 0x0000000000187947 */ /* 0x000fea0003800000 */
.L_x_3568:
[----:B------:R-:W-:Y:S01]  /*b5b70*/  VIADD R5, R35, 0x4 ;  /* 0x0000000423057836 */ /* 0x000fe20000000000 */
[----:B------:R-:W-:Y:S02]  /*b5b80*/  R2UR UR4, R36 ;  /* 0x00000000240472ca */ /* 0x000fe400000e0000 */
[----:B------:R-:W-:Y:S02]  /*b5b90*/  R2UR UR5, R37 ;  /* 0x00000000250572ca */ /* 0x000fe400000e0000 */
[----:B------:R-:W-:-:S05]  /*b5ba0*/  IADD3 R4, P0, PT, R8, R5, RZ ;  /* 0x0000000508047210 */ /* 0x000fca0007f1e0ff */
[----:B------:R-:W-:-:S06]  /*b5bb0*/  IMAD.X R5, RZ, RZ, R9, P0 ;  /* 0x000000ffff057224 */ /* 0x000fcc00000e0609 */
[----:B------:R0:W-:Y:S02]  /*b5bc0*/  ST.E desc[UR4][R4.64+0x20], RZ ;  /* 0x000020ff04007985 */ /* 0x0001e4000c101904 */
.L_x_3579:
[----:B------:R-:W-:Y:S05]  /*b5bd0*/  BSYNC B2 ;  /* 0x0000000000027941 */ /* 0x000fea0003800000 */
.L_x_3567:
[----:B------:R-:W-:Y:S02]  /*b5be0*/  VIADD R38, R38, 0x2 ;  /* 0x0000000226267836 */ /* 0x000fe40000000000 */
[----:B------:R-:W-:Y:S01]  /*b5bf0*/  VIADD R35, R35, 0x8 ;  /* 0x0000000823237836 */ /* 0x000fe20000000000 */
[----:B------:R-:W-:Y:S06]  /*b5c00*/  @P2 BRA `(.L_x_3580) ;  /* 0xffffffec003c2947 */ /* 0x000fec000383ffff */
.L_x_3554:
[----:B------:R-:W-:Y:S05]  /*b5c10*/  BSYNC B0 ;  /* 0x0000000000007941 */ /* 0x000fea0003800000 */
.L_x_3553:
        /* <DEDUP_REMOVED lines=24> */
.L_x_3586:
[----:B------:R-:W0:Y:S02]  /*b5da0*/  LDS.64 R8, [R35+0x8] ;  /* 0x0000080023087984 */ /* 0x000e240000000a00 */
[----:B0-----:R-:W-:-:S05]  /*b5db0*/  IADD3 R10, P0, PT, R8, 0x30, RZ ;  /* 0x00000030080a7810 */ /* 0x001fca0007f1e0ff */
[----:B------:R-:W-:-:S07]  /*b5dc0*/  IMAD.X R11, RZ, RZ, R9, P0 ;  /* 0x000000ffff0b7224 */ /* 0x000fce00000e0609 */
[----:B------:R-:W0:Y:S02]  /*b5dd0*/  ATOMS.CAST.SPIN.64 P0, [R35+0x8], R8, R10 ;  /* 0x000008082300758d */ /* 0x000e24000180040a */
[----:B0-----:R-:W-:Y:S05]  /*b5de0*/  @!P0 BRA `(.L_x_3586) ;  /* 0xfffffffc00ec8947 */ /* 0x001fea000383ffff */
[----:B------:R-:W-:Y:S05]  /*b5df0*/  BSYNC B2 ;  /* 0x0000000000027941 */ /* 0x000fea0003800000 */
.L_x_3585:
[----:B------:R-:W-:Y:S02]  /*b5e00*/  IMAD.MOV.U32 R10, RZ, RZ, R8 ;  /* 0x000000ffff0a7224 */ /* 0x000fe400078e0008 */
[----:B------:R-:W-:Y:S01]  /*b5e10*/  IMAD.MOV.U32 R11, RZ, RZ, R9 ;  /* 0x000000ffff0b7224 */ /* 0x000fe200078e0009 */
[----:B------:R-:W-:Y:S06]  /*b5e20*/  BRA `(.L_x_3583) ;  /* 0x0000000000187947 */ /* 0x000fec0003800000 */
.L_x_3584:
[----:B------:R-:W-:Y:S02]  /*b5e30*/  R2UR UR4, R36 ;  /* 0x00000000240472ca */ /* 0x000fe400000e0000 */
[----:B------:R-:W-:-:S13]  /*b5e40*/  R2UR UR5, R37 ;  /* 0x00000000250572ca */ /* 0x000fda00000e0000 */
[----:B------:R-:W2:Y:S02]  /*b5e50*/  LD.E.64 R10, desc[UR4][R30.64+0x8] ;  /* 0x000008041e0a7980 */ /* 0x000ea4000c101b00 */
[----:B--2---:R-:W-:-:S05]  /*b5e60*/  IADD3 R8, P0, PT, R10, 0x30, RZ ;  /* 0x000000300a087810 */ /* 0x004fca0007f1e0ff */
[----:B------:R-:W-:-:S05]  /*b5e70*/  IMAD.X R9, RZ, RZ, R11, P0 ;  /* 0x000000ffff097224 */ /* 0x000fca00000e060b */
[----:B------:R0:W-:Y:S03]  /*b5e80*/  ST.E.64 desc[UR4][R30.64+0x8], R8 ;  /* 0x000008081e007985 */ /* 0x0001e6000c101b04 */
.L_x_3583:
[----:B------:R-:W-:Y:S05]  /*b5e90*/  BSYNC B0 ;  /* 0x0000000000007941 */ /* 0x000fea0003800000 */
.L_x_3582:
        /* <DEDUP_REMOVED lines=51> */
.L_x_3588:
[----:B------:R-:W-:Y:S01]  /*b61d0*/  R2UR UR4, R36 ;  /* 0x00000000240472ca */ /* 0x000fe200000e0000 */
[----:B------:R-:W-:Y:S01]  /*b61e0*/  IMAD.MOV.U32 R7, RZ, RZ, 0x5272 ;  /* 0x00005272ff077424 */ /* 0x000fe200078e00ff */
[----:B------:R-:W-:Y:S01]  /*b61f0*/  R2UR UR5, R37 ;  /* 0x00000000250572ca */ /* 0x000fe200000e0000 */
[----:B------:R-:W-:Y:S01]  /*b6200*/  IMAD.MOV.U32 R11, RZ, RZ, -0x1 ;  /* 0xffffffffff0b7424 */ /* 0x000fe200078e00ff */
[----:B------:R-:W-:-:S11]  /*b6210*/  PLOP3.LUT P0, PT, PT, PT, PT, 0x8, 0x80 ;  /* 0x000000000080781c */ /* 0x000fd60003f0e170 */
[----:B------:R0:W-:Y:S02]  /*b6220*/  ST.E desc[UR4][R28.64], R7 ;  /* 0x000000071c007985 */ /* 0x0001e4000c101904 */
.L_x_3589:
[----:B------:R-:W-:Y:S05]  /*b6230*/  BSYNC B0 ;  /* 0x0000000000007941 */ /* 0x000fea0003800000 */
.L_x_3587:
        /* <DEDUP_REMOVED lines=39> */
.L_x_3591:
[----:B------:R-:W-:Y:S05]  /*b64b0*/  BSYNC B0 ;  /* 0x0000000000007941 */ /* 0x000fea0003800000 */
.L_x_3590:
[----:B------:R-:W-:Y:S02]  /*b64c0*/  R2UR UR4, R36 ;  /* 0x00000000240472ca */ /* 0x000fe400000e0000 */
[----:B------:R-:W-:-:S13]  /*b64d0*/  R2UR UR5, R37 ;  /* 0x00000000250572ca */ /* 0x000fda00000e0000 */
[----:B------:R4:W-:Y:S01]  /*b64e0*/  ST.E desc[UR4][R28.64], R9 ;  /* 0x000000091c007985 */ /* 0x0009e2000c101904 */
[----:B------:R-:W-:Y:S05]  /*b64f0*/  BRA `(.L_x_3552) ;  /* 0x0000000000147947 */ /* 0x000fea0003800000 */
.L_x_3581:
[----:B------:R-:W-:Y:S02]  /*b6500*/  R2UR UR4, R36 ;  /* 0x00000000240472ca */ /* 0x000fe400000e0000 */
[----:B------:R-:W-:Y:S02]  /*b6510*/  R2UR UR5, R37 ;  /* 0x00000000250572ca */ /* 0x000fe400000e0000 */
[----:B------:R-:W-:-:S05]  /*b6520*/  LEA R34, P0, R34, R8, 0x2 ;  /* 0x0000000822227211 */ /* 0x000fca00078010ff */
[----:B------:R-:W-:-:S06]  /*b6530*/  IMAD.X R35, RZ, RZ, R9, P0 ;  /* 0x000000ffff237224 */ /* 0x000fcc00000e0609 */
[----:B------:R3:W-:Y:S02]  /*b6540*/  ST.E desc[UR4][R34.64+0x20], RZ ;  /* 0x000020ff22007985 */ /* 0x0007e4000c101904 */
.L_x_3552:
[----:B------:R-:W-:Y:S05]  /*b6550*/  BSYNC B1 ;  /* 0x0000000000017941 */ /* 0x000fea0003800000 */
.L_x_3551:
[----:B------:R-:W-:Y:S01]  /*b6560*/  ISETP.GE.AND P0, PT, R14, 0x1, PT ;  /* 0x000000010e00780c */ /* 0x000fe20003f06270 */
[----:B------:R-:W-:-:S12]  /*b6570*/  BSSY B0, `(.L_x_3592) ;  /* 0x0000142000007945 */ /* 0x000fd80003800000 */
[----:B------:R-:W-:Y:S05]  /*b6580*/  @!P0 BRA `(.L_x_3593) ;  /* 0x0000001400008947 */ /* 0x000fea0003800000 */
[----:B------:R-:W-:Y:S02]  /*b6590*/  IMAD.MOV R16, RZ, RZ, -R14 ;  /* 0x000000ffff107224 */ /* 0x000fe400078e0a0e */
[----:B-1----:R-:W-:Y:S02]  /*b65a0*/  IMAD.MOV.U32 R32, RZ, RZ, RZ ;  /* 0x000000ffff207224 */ /* 0x002fe400078e00ff */
[----:B---3--:R-:W-:-:S07]  /*b65b0*/  IMAD.MOV.U32 R34, RZ, RZ, RZ ;  /* 0x000000ffff227224 */ /* 0x008fce00078e00ff */
.L_x_3618:
        /* <DEDUP_REMOVED lines=10> */
[----:B---3--:R-:W-:Y:S05]  /*b6660*/  @!P0 BRA `(.L_x_3595) ;  /* 0x0000000800488947 */ /* 0x008fea0003800000 */
        /* <DEDUP_REMOVED lines=24> */
.L_x_3601:
[----:B------:R-:W0:Y:S02]  /*b67f0*/  LDS.64 R8, [R39+0x8] ;  /* 0x0000080027087984 */ /* 0x000e240000000a00 */
[----:B0-----:R-:W-:-:S05]  /*b6800*/  IADD3 R10, P0, PT, R8, 0x30, RZ ;  /* 0x00000030080a7810 */ /* 0x001fca0007f1e0ff */
[----:B------:R-:W-:-:S07]  /*b6810*/  IMAD.X R11, RZ, RZ, R9, P0 ;  /* 0x000000ffff0b7224 */ /* 0x000fce00000e0609 */
[----:B------:R-:W0:Y:S02]  /*b6820*/  ATOMS.CAST.SPIN.64 P0, [R39+0x8], R8, R10 ;  /* 0x000008082700758d */ /* 0x000e24000180040a */
[----:B0-----:R-:W-:Y:S05]  /*b6830*/  @!P0 BRA `(.L_x_3601) ;  /* 0xfffffffc00ec8947 */ /* 0x001fea000383ffff */
[----:B------:R-:W-:Y:S05]  /*b6840*/  BSYNC B3 ;  /* 0x0000000000037941 */ /* 0x000fea0003800000 */
.L_x_3600:
[----:B------:R-:W-:Y:S02]  /*b6850*/  IMAD.MOV.U32 R10, RZ, RZ, R8 ;  /* 0x000000ffff0a7224 */ /* 0x000fe400078e0008 */
[----:B------:R-:W-:Y:S01]  /*b6860*/  IMAD.MOV.U32 R11, RZ, RZ, R9 ;  /* 0x000000ffff0b7224 */ /* 0x000fe200078e0009 */
[----:B------:R-:W-:Y:S06]  /*b6870*/  BRA `(.L_x_3598) ;  /* 0x0000000000187947 */ /* 0x000fec0003800000 */
.L_x_3599:
[----:B------:R-:W-:Y:S02]  /*b6880*/  R2UR UR4, R36 ;  /* 0x00000000240472ca */ /* 0x000fe400000e0000 */
[----:B------:R-:W-:-:S13]  /*b6890*/  R2UR UR5, R37 ;  /* 0x00000000250572ca */ /* 0x000fda00000e0000 */
[----:B------:R-:W2:Y:S02]  /*b68a0*/  LD.E.64 R10, desc[UR4][R30.64+0x8] ;  /* 0x000008041e0a7980 */ /* 0x000ea4000c101b00 */
[----:B--2---:R-:W-:-:S05]  /*b68b0*/  IADD3 R8, P0, PT, R10, 0x30, RZ ;  /* 0x000000300a087810 */ /* 0x004fca0007f1e0ff */
[----:B------:R-:W-:-:S05]  /*b68c0*/  IMAD.X R9, RZ, RZ, R11, P0 ;  /* 0x000000ffff097224 */ /* 0x000fca00000e060b */
[----:B------:R0:W-:Y:S03]  /*b68d0*/  ST.E.64 desc[UR4][R30.64+0x8], R8 ;  /* 0x000008081e007985 */ /* 0x0001e6000c101b04 */
.L_x_3598:
[----:B------:R-:W-:Y:S05]  /*b68e0*/  BSYNC B2 ;  /* 0x0000000000027941 */ /* 0x000fea0003800000 */
.L_x_3597:
        /* <DEDUP_REMOVED lines=54> */
.L_x_3603:
[----:B------:R-:W-:Y:S05]  /*b6c50*/  BSYNC B2 ;  /* 0x0000000000027941 */ /* 0x000fea0003800000 */
.L_x_3602:
        /* <DEDUP_REMOVED lines=40> */
.L_x_3605:
[----:B------:R-:W-:Y:S05]  /*b6ee0*/  BSYNC B2 ;  /* 0x0000000000027941 */ /* 0x000fea0003800000 */
.L_x_3604:
[----:B------:R-:W-:Y:S02]  /*b6ef0*/  R2UR UR4, R36 ;  /* 0x00000000240472ca */ /* 0x000fe400000e0000 */
[----:B------:R-:W-:Y:S02]  /*b6f00*/  R2UR UR5, R37 ;  /* 0x00000000250572ca */ /* 0x000fe400000e0000 */
[----:B------:R-:W-:-:S11]  /*b6f10*/  PRMT R11, RZ, 0x7610, R11 ;  /* 0x00007610ff0b7816 */ /* 0x000fd6000000000b */
[----:B------:R3:W-:Y:S01]  /*b6f20*/  ST.E desc[UR4][R28.64], R9 ;  /* 0x000000091c007985 */ /* 0x0007e2000c101904 */
[----:B------:R-:W-:Y:S05]  /*b6f30*/  BRA `(.L_x_3595) ;  /* 0x0000000000147947 */ /* 0x000fea0003800000 */
.L_x_3596:
[----:B------:R-:W-:Y:S02]  /*b6f40*/  R2UR UR4, R36 ;  /* 0x00000000240472ca */ /* 0x000fe400000e0000 */
[----:B------:R-:W-:Y:S02]  /*b6f50*/  R2UR UR5, R37 ;  /* 0x00000000250572ca */ /* 0x000fe400000e0000 */
[----:B------:R-:W-:-:S05]  /*b6f60*/  IADD3 R4, P0, PT, R8, R32, RZ ;  /* 0x0000002008047210 */ /* 0x000fca0007f1e0ff */
[----:B------:R-:W-:-:S06]  /*b6f70*/  IMAD.X R5, RZ, RZ, R9, P0 ;  /* 0x000000ffff057224 */ /* 0x000fcc00000e0609 */
[----:B------:R1:W5:Y:S02]  /*b6f80*/  LD.E.U8 R11, desc[UR4][R4.64+0x20] ;  /* 0x00002004040b7980 */ /* 0x000364000c101100 */
.L_x_3595:
[----:B------:R-:W-:Y:S05]  /*b6f90*/  BSYNC B1 ;  /* 0x0000000000017941 */ /* 0x000fea0003800000 */
.L_x_3594:
        /* <DEDUP_REMOVED lines=31> */
.L_x_3613:
[----:B------:R-:W0:Y:S02]  /*b7190*/  LDS.64 R8, [R39+0x8] ;  /* 0x0000080027087984 */ /* 0x000e240000000a00 */
[----:B0-----:R-:W-:-:S05]  /*b71a0*/  IADD3 R10, P0, PT, R8, 0x30, RZ ;  /* 0x00000030080a7810 */ /* 0x001fca0007f1e0ff */
[----:B------:R-:W-:-:S07]  /*b71b0*/  IMAD.X R11, RZ, RZ, R9, P0 ;  /* 0x000000ffff0b7224 */ /* 0x000fce00000e0609 */
[----:B------:R-:W0:Y:S02]  /*b71c0*/  ATOMS.CAST.SPIN.64 P0, [R39+0x8], R8, R10 ;  /* 0x000008082700758d */ /* 0x000e24000180040a */
[----:B0-----:R-:W-:Y:S05]  /*b71d0*/  @!P0 BRA `(.L_x_3613) ;  /* 0xfffffffc00ec8947 */ /* 0x001fea000383ffff */
[----:B------:R-:W-:Y:S05]  /*b71e0*/  BSYNC B3 ;  /* 0x0000000000037941 */ /* 0x000fea0003800000 */
.L_x_3612:
[----:B------:R-:W-:Y:S02]  /*b71f0*/  IMAD.MOV.U32 R10, RZ, RZ, R8 ;  /* 0x000000ffff0a7224 */ /* 0x000fe400078e0008 */
[----:B------:R-:W-:Y:S01]  /*b7200*/  IMAD.MOV.U32 R11, RZ, RZ, R9 ;  /* 0x000000ffff0b7224 */ /* 0x000fe200078e0009 */
[----:B------:R-:W-:Y:S06]  /*b7210*/  BRA `(.L_x_3610) ;  /* 0x0000000000187947 */ /* 0x000fec0003800000 */
.L_x_3611:
[----:B------:R-:W-:Y:S02]  /*b7220*/  R2UR UR4, R36 ;  /* 0x00000000240472ca */ /* 0x000fe400000e0000 */
[----:B------:R-:W-:-:S13]  /*b7230*/  R2UR UR5, R37 ;  /* 0x00000000250572ca */ /* 0x000fda00000e0000 */
[----:B------:R-:W2:Y:S02]  /*b7240*/  LD.E.64 R10, desc[UR4][R30.64+0x8] ;  /* 0x000008041e0a7980 */ /* 0x000ea4000c101b00 */
[----:B--2---:R-:W-:-:S05]  /*b7250*/  IADD3 R8, P0, PT, R10, 0x30, RZ ;  /* 0x000000300a087810 */ /* 0x004fca0007f1e0ff */
[----:B------:R-:W-:-:S05]  /*b7260*/  IMAD.X R9, RZ, RZ, R11, P0 ;  /* 0x000000ffff097224 */ /* 0x000fca00000e060b */
[----:B------:R0:W-:Y:S03]  /*b7270*/  ST.E.64 desc[UR4][R30.64+0x8], R8 ;  /* 0x000008081e007985 */ /* 0x0001e6000c101b04 */
.L_x_3610:
[----:B------:R-:W-:Y:S05]  /*b7280*/  BSYNC B2 ;  /* 0x0000000000027941 */ /* 0x000fea0003800000 */
.L_x_3609:
        /* <DEDUP_REMOVED lines=54> */
.L_x_3615:
[----:B------:R-:W-:Y:S05]  /*b75f0*/  BSYNC B2 ;  /* 0x0000000000027941 */ /* 0x000fea0003800000 */
.L_x_3614:
        /* <DEDUP_REMOVED lines=40> */
.L_x_3617:
[----:B------:R-:W-:Y:S05]  /*b7880*/  BSYNC B2 ;  /* 0x0000000000027941 */ /* 0x000fea0003800000 */
.L_x_3616:
[----:B------:R-:W-:Y:S02]  /*b7890*/  R2UR UR4, R36 ;  /* 0x00000000240472ca */ /* 0x000fe400000e0000 */
[----:B------:R-:W-:-:S13]  /*b78a0*/  R2UR UR5, R37 ;  /* 0x00000000250572ca */ /* 0x000fda00000e0000 */
[----:B------:R2:W-:Y:S01]  /*b78b0*/  ST.E desc[UR4][R28.64], R9 ;  /* 0x000000091c007985 */ /* 0x0005e2000c101904 */
[----:B------:R-:W-:Y:S05]  /*b78c0*/  BRA `(.L_x_3607) ;  /* 0x0000000000207947 */ /* 0x000fea0003800000 */
.L_x_3608:
        /* <DEDUP_REMOVED lines=8> */
.L_x_3607:
[----:B------:R-:W-:Y:S05]  /*b7950*/  BSYNC B1 ;  /* 0x0000000000017941 */ /* 0x000fea0003800000 */
.L_x_3606:
[----:B------:R-:W-:Y:S02]  /*b7960*/  VIADD R34, R34, 0x1 ;  /* 0x0000000122227836 */ /* 0x000fe40000000000 */
[----:B------:R-:W-:Y:S01]  /*b7970*/  VIADD R32, R32, 0x4 ;  /* 0x0000000420207836 */ /* 0x000fe20000000000 */
[----:B------:R-:W-:Y:S06]  /*b7980*/  @P2 BRA `(.L_x_3618) ;  /* 0xffffffec000c2947 */ /* 0x000fec000383ffff */
.L_x_3593:
[----:B------:R-:W-:Y:S05]  /*b7990*/  BSYNC B0 ;  /* 0x0000000000007941 */ /* 0x000fea0003800000 */
.L_x_3592:
[----:B------:R-:W-:Y:S01]  /*b79a0*/  ISETP.GE.AND P0, PT, R15, 0x1, PT ;  /* 0x000000010f00780c */ /* 0x000fe20003f06270 */
[----:B------:R-:W-:-:S12]  /*b79b0*/  BSSY B0, `(.L_x_3619) ;  /* 0x0000145000007945 */ /* 0x000fd80003800000 */
[----:B------:R-:W-:Y:S05]  /*b79c0*/  @!P0 BRA `(.L_x_3620) ;  /* 0x00000014000c8947 */ /* 0x000fea0003800000 */
[----:B------:R-:W-:Y:S01]  /*b79d0*/  IMAD.MOV R15, RZ, RZ, -R15 ;  /* 0x000000ffff0f7224 */ /* 0x000fe200078e0a0f */
[----:B-1----:R-:W-:Y:S01]  /*b79e0*/  CS2R R32, SRZ ;  /* 0x0000000000207805 */ /* 0x002fe2000001ff00 */
[----:B------:R-:W-:-:S07]  /*b79f0*/  IMAD.SHL.U32 R16, R14, 0x4, RZ ;  /* 0x000000040e107824 */ /* 0x000fce00078e00ff */
.L_x_3645:
        /* <DEDUP_REMOVED lines=10> */
[----:B------:R-:W-:Y:S05]  /*b7aa0*/  @!P0 BRA `(.L_x_3622) ;  /* 0x0000000800488947 */ /* 0x000fea0003800000 */
[----:B0-----:R-:W0:Y:S01]  /*b7ab0*/  S2R R5, SR_CgaCtaId ;  /* 0x0000000000057919 */ /* 0x001e220000008800 */
[----:B---3--:R-:W-:Y:S02]  /*b7ac0*/  MOV R34, 0x400 ;  /* 0x0000040000227802 */ /* 0x008fe40000000f00 */
        /* <DEDUP_REMOVED lines=22> */
.L_x_3628:
[----:B------:R-:W0:Y:S02]  /*b7c30*/  LDS.64 R8, [R5+0x8] ;  /* 0x0000080005087984 */ /* 0x000e240000000a00 */
[----:B0-----:R-:W-:-:S05]  /*b7c40*/  IADD3 R10, P0, PT, R8, 0x30, RZ ;  /* 0x00000030080a7810 */ /* 0x001fca0007f1e0ff */
[----:B------:R-:W-:-:S07]  /*b7c50*/  IMAD.X R11, RZ, RZ, R9, P0 ;  /* 0x000000ffff0b7224 */ /* 0x000fce00000e0609 */
[----:B------:R-:W0:Y:S02]  /*b7c60*/  ATOMS.CAST.SPIN.64 P0, [R5+0x8], R8, R10 ;  /* 0x000008080500758d */ /* 0x000e24000180040a */
[----:B0-----:R-:W-:Y:S05]  /*b7c70*/  @!P0 BRA `(.L_x_3628) ;  /* 0xfffffffc00ec8947 */ /* 0x001fea000383ffff */
[----:B------:R-:W-:Y:S05]  /*b7c80*/  BSYNC B3 ;  /* 0x0000000000037941 */ /* 0x000fea0003800000 */
.L_x_3627:
[----:B------:R-:W-:Y:S02]  /*b7c90*/  IMAD.MOV.U32 R10, RZ, RZ, R8 ;  /* 0x000000ffff0a7224 */ /* 0x000fe400078e0008 */
[----:B------:R-:W-:Y:S01]  /*b7ca0*/  IMAD.MOV.U32 R11, RZ, RZ, R9 ;  /* 0x000000ffff0b7224 */ /* 0x000fe200078e0009 */
[----:B------:R-:W-:Y:S06]  /*b7cb0*/  BRA `(.L_x_3625) ;  /* 0x0000000000187947 */ /* 0x000fec0003800000 */
.L_x_3626:
[----:B------:R-:W-:Y:S02]  /*b7cc0*/  R2UR UR4, R36 ;  /* 0x00000000240472ca */ /* 0x000fe400000e0000 */
[----:B------:R-:W-:-:S13]  /*b7cd0*/  R2UR UR5, R37 ;  /* 0x00000000250572ca */ /* 0x000fda00000e0000 */
[----:B------:R-:W2:Y:S02]  /*b7ce0*/  LD.E.64 R10, desc[UR4][R30.64+0x8] ;  /* 0x000008041e0a7980 */ /* 0x000ea4000c101b00 */
[----:B--2---:R-:W-:-:S05]  /*b7cf0*/  IADD3 R8, P0, PT, R10, 0x30, RZ ;  /* 0x000000300a087810 */ /* 0x004fca0007f1e0ff */
[----:B------:R-:W-:-:S05]  /*b7d00*/  IMAD.X R9, RZ, RZ, R11, P0 ;  /* 0x000000ffff097224 */ /* 0x000fca00000e060b */
[----:B------:R0:W-:Y:S03]  /*b7d10*/  ST.E.64 desc[UR4][R30.64+0x8], R8 ;  /* 0x000008081e007985 */ /* 0x0001e6000c101b04 */
.L_x_3625:
[----:B------:R-:W-:Y:S05]  /*b7d20*/  BSYNC B2 ;  /* 0x0000000000027941 */ /* 0x000fea0003800000 */
.L_x_3624:
        /* <DEDUP_REMOVED lines=54> */
.L_x_3630:
[----:B------:R-:W-:Y:S05]  /*b8090*/  BSYNC B2 ;  /* 0x0000000000027941 */ /* 0x000fea0003800000 */
.L_x_3629:
        /* <DEDUP_REMOVED lines=40> */
.L_x_3632:
[----:B------:R-:W-:Y:S05]  /*b8320*/  BSYNC B2 ;  /* 0x0000000000027941 */ /* 0x000fea0003800000 */
.L_x_3631:
[----:B------:R-:W-:Y:S02]  /*b8330*/  R2UR UR4, R36 ;  /* 0x00000000240472ca */ /* 0x000fe400000e0000 */
[----:B------:R-:W-:Y:S02]  /*b8340*/  R2UR UR5, R37 ;  /* 0x00000000250572ca */ /* 0x000fe400000e0000 */
[----:B------:R-:W-:-:S11]  /*b8350*/  PRMT R11, RZ, 0x7610, R11 ;  /* 0x00007610ff0b7816 */ /* 0x000fd6000000000b */
[----:B------:R2:W-:Y:S01]  /*b8360*/  ST.E desc[UR4][R28.64], R9 ;  /* 0x000000091c007985 */ /* 0x0005e2000c101904 */
[----:B------:R-:W-:Y:S05]  /*b8370*/  BRA `(.L_x_3622) ;  /* 0x0000000000147947 */ /* 0x000fea0003800000 */
.L_x_3623:
[----:B------:R-:W-:Y:S02]  /*b8380*/  R2UR UR4, R36 ;  /* 0x00000000240472ca */ /* 0x000fe400000e0000 */
[----:B------:R-:W-:Y:S02]  /*b8390*/  R2UR UR5, R37 ;  /* 0x00000000250572ca */ /* 0x000fe400000e0000 */
[----:B------:R-:W-:-:S05]  /*b83a0*/  IADD3 R4, P0, PT, R8, R32, RZ ;  /* 0x0000002008047210 */ /* 0x000fca0007f1e0ff */
[----:B------:R-:W-:-:S06]  /*b83b0*/  IMAD.X R5, RZ, RZ, R9, P0 ;  /* 0x000000ffff057224 */ /* 0x000fcc00000e0609 */
[----:B------:R1:W5:Y:S02]  /*b83c0*/  LD.E.U8 R11, desc[UR4][R4.64+0x20] ;  /* 0x00002004040b7980 */ /* 0x000364000c101100 */
.L_x_3622:
[----:B------:R-:W-:Y:S05]  /*b83d0*/  BSYNC B1 ;  /* 0x0000000000017941 */ /* 0x000fea0003800000 */
.L_x_3621:
        /* <DEDUP_REMOVED lines=32> */
.L_x_3640:
[----:B------:R-:W0:Y:S02]  /*b85e0*/  LDS.64 R8, [R35+0x8] ;  /* 0x0000080023087984 */ /* 0x000e240000000a00 */
[----:B0-----:R-:W-:-:S05]  /*b85f0*/  IADD3 R10, P0, PT, R8, 0x30, RZ ;  /* 0x00000030080a7810 */ /* 0x001fca0007f1e0ff */
[----:B------:R-:W-:-:S07]  /*b8600*/  IMAD.X R11, RZ, RZ, R9, P0 ;  /* 0x000000ffff0b7224 */ /* 0x000fce00000e0609 */
[----:B------:R-:W0:Y:S02]  /*b8610*/  ATOMS.CAST.SPIN.64 P0, [R35+0x8], R8, R10 ;  /* 0x000008082300758d */ /* 0x000e24000180040a */
[----:B0-----:R-:W-:Y:S05]  /*b8620*/  @!P0 BRA `(.L_x_3640) ;  /* 0xfffffffc00ec8947 */ /* 0x001fea000383ffff */
[----:B------:R-:W-:Y:S05]  /*b8630*/  BSYNC B3 ;  /* 0x0000000000037941 */ /* 0x000fea0003800000 */
.L_x_3639:
[----:B------:R-:W-:Y:S02]  /*b8640*/  IMAD.MOV.U32 R10, RZ, RZ, R8 ;  /* 0x000000ffff0a7224 */ /* 0x000fe400078e0008 */
[----:B------:R-:W-:Y:S01]  /*b8650*/  IMAD.MOV.U32 R11, RZ, RZ, R9 ;  /* 0x000000ffff0b7224 */ /* 0x000fe200078e0009 */
[----:B------:R-:W-:Y:S06]  /*b8660*/  BRA `(.L_x_3637) ;  /* 0x0000000000187947 */ /* 0x000fec0003800000 */
.L_x_3638:
[----:B------:R-:W-:Y:S02]  /*b8670*/  R2UR UR4, R36 ;  /* 0x00000000240472ca */ /* 0x000fe400000e0000 */
[----:B------:R-:W-:-:S13]  /*b8680*/  R2UR UR5, R37 ;  /* 0x00000000250572ca */ /* 0x000fda00000e0000 */
[----:B------:R-:W2:Y:S02]  /*b8690*/  LD.E.64 R10, desc[UR4][R30.64+0x8] ;  /* 0x000008041e0a7980 */ /* 0x000ea4000c101b00 */
[----:B--2---:R-:W-:-:S05]  /*b86a0*/  IADD3 R8, P0, PT, R10, 0x30, RZ ;  /* 0x000000300a087810 */ /* 0x004fca0007f1e0ff */
[----:B------:R-:W-:-:S05]  /*b86b0*/  IMAD.X R9, RZ, RZ, R11, P0 ;  /* 0x000000ffff097224 */ /* 0x000fca00000e060b */
[----:B------:R0:W-:Y:S03]  /*b86c0*/  ST.E.64 desc[UR4][R30.64+0x8], R8 ;  /* 0x000008081e007985 */ /* 0x0001e6000c101b04 */
.L_x_3637:
[----:B------:R-:W-:Y:S05]  /*b86d0*/  BSYNC B2 ;  /* 0x0000000000027941 */ /* 0x000fea0003800000 */
.L_x_3636:
        /* <DEDUP_REMOVED lines=54> */
.L_x_3642:
[----:B------:R-:W-:Y:S05]  /*b8a40*/  BSYNC B2 ;  /* 0x0000000000027941 */ /* 0x000fea0003800000 */
.L_x_3641:
        /* <DEDUP_REMOVED lines=40> */
.L_x_3644:
[----:B------:R-:W-:Y:S05]  /*b8cd0*/  BSYNC B2 ;  /* 0x0000000000027941 */ /* 0x000fea0003800000 */
.L_x_3643:
[----:B------:R-:W-:Y:S02]  /*b8ce0*/  R2UR UR4, R36 ;  /* 0x00000000240472ca */ /* 0x000fe400000e0000 */
[----:B------:R-:W-:-:S13]  /*b8cf0*/  R2UR UR5, R37 ;  /* 0x00000000250572ca */ /* 0x000fda00000e0000 */
[----:B------:R2:W-:Y:S01]  /*b8d00*/  ST.E desc[UR4][R28.64], R9 ;  /* 0x000000091c007985 */ /* 0x0005e2000c101904 */
[----:B------:R-:W-:Y:S05]  /*b8d10*/  BRA `(.L_x_3634) ;  /* 0x0000000000207947 */ /* 0x000fea0003800000 */
.L_x_3635:
        /* <DEDUP_REMOVED lines=8> */
.L_x_3634:
[----:B------:R-:W-:Y:S05]  /*b8da0*/  BSYNC B1 ;  /* 0x0000000000017941 */ /* 0x000fea0003800000 */
.L_x_3633:
[----:B------:R-:W-:Y:S02]  /*b8db0*/  VIADD R33, R33, 0x1 ;  /* 0x0000000121217836 */ /* 0x000fe40000000000 */
[----:B------:R-:W-:Y:S02]  /*b8dc0*/  VIADD R14, R14, 0x1 ;  /* 0x000000010e0e7836 */ /* 0x000fe40000000000 */
[----:B------:R-:W-:Y:S02]  /*b8dd0*/  VIADD R16, R16, 0x4 ;  /* 0x0000000410107836 */ /* 0x000fe40000000000 */
[----:B------:R-:W-:Y:S01]  /*b8de0*/  VIADD R32, R32, 0x4 ;  /* 0x0000000420207836 */ /* 0x000fe20000000000 */
[----:B------:R-:W-:Y:S06]  /*b8df0*/  @P2 BRA `(.L_x_3645) ;  /* 0xffffffec00002947 */ /* 0x000fec000383ffff */
.L_x_3620:
[----:B------:R-:W-:Y:S05]  /*b8e00*/  BSYNC B0 ;  /* 0x0000000000007941 */ /* 0x000fea0003800000 */
.L_x_3619:
[----:B------:R-:W2:Y:S01]  /*b8e10*/  S2UR UR5, SR_CgaCtaId ;  /* 0x00000000000579c3 */ /* 0x000ea20000008800 */
[----:B------:R-:W-:Y:S01]  /*b8e20*/  UMOV UR4, 0x400 ;  /* 0x0000040000047882 */ /* 0x000fe20000000000 */
[----:B------:R-:W-:Y:S01]  /*b8e30*/  R2UR UR6, R36 ;  /* 0x00000000240672ca */ /* 0x000fe200000e0000 */
[----:B01----:R-:W-:Y:S01]  /*b8e40*/  IMAD.MOV.U32 R4, RZ, RZ, 0x30 ;  /* 0x00000030ff047424 */ /* 0x003fe200078e00ff */
[----:B------:R-:W-:Y:S01]  /*b8e50*/  R2UR UR7, R37 ;  /* 0x00000000250772ca */ /* 0x000fe200000e0000 */
[----:B------:R-:W-:Y:S01]  /*b8e60*/  IMAD.MOV.U32 R5, RZ, RZ, 0x0 ;  /* 0x00000000ff057424 */ /* 0x000fe200078e00ff */
[----:B--2---:R-:W-:-:S06]  /*b8e70*/  ULEA UR4, UR5, UR4, 0x18 ;  /* 0x0000000405047291 */ /* 0x004fcc000f8ec0ff */
[----:B------:R-:W-:-:S05]  /*b8e80*/  IMAD.U32 R15, RZ, RZ, UR4 ;  /* 0x00000004ff0f7e24 */ /* 0x000fca000f8e00ff */
[----:B---34-:R0:W1:Y:S04]  /*b8e90*/  LDS.64 R8, [R15+0x8] ;  /* 0x000008000f087984 */ /* 0x0180680000000a00 */
        /* <DEDUP_REMOVED lines=10> */
.L_x_3650:
[----:B------:R-:W0:Y:S02]  /*b8f40*/  LDS.64 R4, [R11+0x8] ;  /* 0x000008000b047984 */ /* 0x000e240000000a00 */
[----:B0-----:R-:W-:-:S05]  /*b8f50*/  IADD3 R6, P0, PT, R4, 0x30, RZ ;  /* 0x0000003004067810 */ /* 0x001fca0007f1e0ff */
[----:B------:R-:W-:-:S07]  /*b8f60*/  IMAD.X R7, RZ, RZ, R5, P0 ;  /* 0x000000ffff077224 */ /* 0x000fce00000e0605 */
[----:B------:R-:W0:Y:S02]  /*b8f70*/  ATOMS.CAST.SPIN.64 P0, [R11+0x8], R4, R6 ;  /* 0x000008040b00758d */ /* 0x000e240001800406 */
[----:B0-----:R-:W-:Y:S05]  /*b8f80*/  @!P0 BRA `(.L_x_3650) ;  /* 0xfffffffc00ec8947 */ /* 0x001fea000383ffff */
[----:B------:R-:W-:Y:S05]  /*b8f90*/  BSYNC B1 ;  /* 0x0000000000017941 */ /* 0x000fea0003800000 */
.L_x_3649:
[----:B------:R-:W-:Y:S02]  /*b8fa0*/  IMAD.MOV.U32 R6, RZ, RZ, R4 ;  /* 0x000000ffff067224 */ /* 0x000fe400078e0004 */
[----:B------:R-:W-:Y:S01]  /*b8fb0*/  IMAD.MOV.U32 R7, RZ, RZ, R5 ;  /* 0x000000ffff077224 */ /* 0x000fe200078e0005 */
[----:B------:R-:W-:Y:S06]  /*b8fc0*/  BRA `(.L_x_3647) ;  /* 0x0000000000187947 */ /* 0x000fec0003800000 */
.L_x_3648:
[----:B------:R-:W-:Y:S02]  /*b8fd0*/  R2UR UR4, R36 ;  /* 0x00000000240472ca */ /* 0x000fe400000e0000 */
[----:B------:R-:W-:-:S13]  /*b8fe0*/  R2UR UR5, R37 ;  /* 0x00000000250572ca */ /* 0x000fda00000e0000 */
[----:B------:R-:W2:Y:S02]  /*b8ff0*/  LD.E.64 R6, desc[UR4][R30.64+0x8] ;  /* 0x000008041e067980 */ /* 0x000ea4000c101b00 */
[----:B--2---:R-:W-:-:S05]  /*b9000*/  IADD3 R4, P0, PT, R6, 0x30, RZ ;  /* 0x0000003006047810 */ /* 0x004fca0007f1e0ff */
[----:B------:R-:W-:-:S05]  /*b9010*/  IMAD.X R5, RZ, RZ, R7, P0 ;  /* 0x000000ffff057224 */ /* 0x000fca00000e0607 */
[----:B------:R0:W-:Y:S03]  /*b9020*/  ST.E.64 desc[UR4][R30.64+0x8], R4 ;  /* 0x000008041e007985 */ /* 0x0001e6000c101b04 */
.L_x_3647:
[----:B------:R-:W-:Y:S05]  /*b9030*/  BSYNC B0 ;  /* 0x0000000000007941 */ /* 0x000fea0003800000 */
.L_x_3646:
        /* <DEDUP_REMOVED lines=65> */
.L_x_3657:
[----:B------:R-:W0:Y:S02]  /*b9450*/  LDS.64 R8, [R5+0x8] ;  /* 0x0000080005087984 */ /* 0x000e240000000a00 */
[----:B0-----:R-:W-:-:S05]  /*b9460*/  IADD3 R10, P0, PT, R32, R8, RZ ;  /* 0x00000008200a7210 */ /* 0x001fca0007f1e0ff */
[----:B------:R-:W-:-:S07]  /*b9470*/  IMAD.X R11, R33, 0x1, R9, P0 ;  /* 0x00000001210b7824 */ /* 0x000fce00000e0609 */
[----:B------:R-:W0:Y:S02]  /*b9480*/  ATOMS.CAST.SPIN.64 P0, [R5+0x8], R8, R10 ;  /* 0x000008080500758d */ /* 0x000e24000180040a */
[----:B0-----:R-:W-:Y:S05]  /*b9490*/  @!P0 BRA `(.L_x_3657) ;  /* 0xfffffffc00ec8947 */ /* 0x001fea000383ffff */
[----:B------:R-:W-:Y:S05]  /*b94a0*/  BSYNC B1 ;  /* 0x0000000000017941 */ /* 0x000fea0003800000 */
.L_x_3656:
[----:B------:R-:W-:Y:S05]  /*b94b0*/  BRA `(.L_x_3654) ;  /* 0x0000000000187947 */ /* 0x000fea0003800000 */
.L_x_3655:
[----:B------:R-:W-:Y:S02]  /*b94c0*/  R2UR UR4, R36 ;  /* 0x00000000240472ca */ /* 0x000fe400000e0000 */
[----:B------:R-:W-:-:S13]  /*b94d0*/  R2UR UR5, R37 ;  /* 0x00000000250572ca */ /* 0x000fda00000e0000 */
[----:B------:R-:W2:Y:S02]  /*b94e0*/  LD.E.64 R8, desc[UR4][R30.64+0x8] ;  /* 0x000008041e087980 */ /* 0x000ea4000c101b00 */
[----:B--2---:R-:W-:-:S05]  /*b94f0*/  IADD3 R4, P0, PT, R32, R8, RZ ;  /* 0x0000000820047210 */ /* 0x004fca0007f1e0ff */
[----:B------:R-:W-:-:S05]  /*b9500*/  IMAD.X R5, R33, 0x1, R9, P0 ;  /* 0x0000000121057824 */ /* 0x000fca00000e0609 */
[----:B------:R0:W-:Y:S03]  /*b9510*/  ST.E.64 desc[UR4][R30.64+0x8], R4 ;  /* 0x000008041e007985 */ /* 0x0001e6000c101b04 */
.L_x_3654:
[----:B------:R-:W-:Y:S05]  /*b9520*/  BSYNC B0 ;  /* 0x0000000000007941 */ /* 0x000fea0003800000 */
.L_x_3653:
        /* <DEDUP_REMOVED lines=44> */
[----:B------:R-:W-:Y:S01]  /*b97f0*/  BSSY B0, `(.L_x_3663) ;  /* 0x0000137000007945 */ /* 0x000fe20003800000 */
[----:B------:R-:W-:Y:S02]  /*b9800*/  IMAD.MOV.U32 R32, RZ, RZ, RZ ;  /* 0x000000ffff207224 */ /* 0x000fe400078e00ff */
[----:B------:R-:W-:Y:S02]  /*b9810*/  IMAD.MOV.U32 R34, RZ, RZ, RZ ;  /* 0x000000ffff227224 */ /* 0x000fe400078e00ff */
[----:B------:R-:W-:-:S07]  /*b9820*/  IMAD.MOV R35, RZ, RZ, -R16 ;  /* 0x000000ffff237224 */ /* 0x000fce00078e0a10 */
.L_x_3689:
        /* <DEDUP_REMOVED lines=29> */
.L_x_3670:
[----:B------:R-:W0:Y:S02]  /*b9a00*/  LDS.64 R8, [R15+0x8] ;  /* 0x000008000f087984 */ /* 0x000e240000000a00 */
[----:B0-----:R-:W-:-:S05]  /*b9a10*/  IADD3 R10, P0, PT, R8, 0x30, RZ ;  /* 0x00000030080a7810 */ /* 0x001fca0007f1e0ff */
[----:B------:R-:W-:-:S07]  /*b9a20*/  IMAD.X R11, RZ, RZ, R9, P0 ;  /* 0x000000ffff0b7224 */ /* 0x000fce00000e0609 */
[----:B------:R-:W0:Y:S02]  /*b9a30*/  ATOMS.CAST.SPIN.64 P0, [R15+0x8], R8, R10 ;  /* 0x000008080f00758d */ /* 0x000e24000180040a */
[----:B0-----:R-:W-:Y:S05]  /*b9a40*/  @!P0 BRA `(.L_x_3670) ;  /* 0xfffffffc00ec8947 */ /* 0x001fea000383ffff */
[----:B------:R-:W-:Y:S05]  /*b9a50*/  BSYNC B11 ;  /* 0x00000000000b7941 */ /* 0x000fea0003800000 */
.L_x_3669:
[----:B------:R-:W-:Y:S02]  /*b9a60*/  IMAD.MOV.U32 R10, RZ, RZ, R8 ;  /* 0x000000ffff0a7224 */ /* 0x000fe400078e0008 */
[----:B------:R-:W-:Y:S01]  /*b9a70*/  IMAD.MOV.U32 R11, RZ, RZ, R9 ;  /* 0x000000ffff0b7224 */ /* 0x000fe200078e0009 */
[----:B------:R-:W-:Y:S06]  /*b9a80*/  BRA `(.L_x_3667) ;  /* 0x0000000000187947 */ /* 0x000fec0003800000 */
.L_x_3668:
[----:B------:R-:W-:Y:S02]  /*b9a90*/  R2UR UR4, R36 ;  /* 0x00000000240472ca */ /* 0x000fe400000e0000 */
[----:B------:R-:W-:-:S13]  /*b9aa0*/  R2UR UR5, R37 ;  /* 0x00000000250572ca */ /* 0x000fda00000e0000 */
[----:B------:R-:W2:Y:S02]  /*b9ab0*/  LD.E.64 R10, desc[UR4][R30.64+0x8] ;  /* 0x000008041e0a7980 */ /* 0x000ea4000c101b00 */
[----:B--2---:R-:W-:-:S05]  /*b9ac0*/  IADD3 R8, P0, PT, R10, 0x30, RZ ;  /* 0x000000300a087810 */ /* 0x004fca0007f1e0ff */
[----:B------:R-:W-:-:S05]  /*b9ad0*/  IMAD.X R9, RZ, RZ, R11, P0 ;  /* 0x000000ffff097224 */ /* 0x000fca00000e060b */
[----:B------:R0:W-:Y:S03]  /*b9ae0*/  ST.E.64 desc[UR4][R30.64+0x8], R8 ;  /* 0x000008081e007985 */ /* 0x0001e6000c101b04 */
.L_x_3667:
[----:B------:R-:W-:Y:S05]  /*b9af0*/  BSYNC B10 ;  /* 0x00000000000a7941 */ /* 0x000fea0003800000 */
.L_x_3666:
        /* <DEDUP_REMOVED lines=54> */
.L_x_3672:
[----:B------:R-:W-:Y:S05]  /*b9e60*/  BSYNC B10 ;  /* 0x00000000000a7941 */ /* 0x000fea0003800000 */
.L_x_3671:
        /* <DEDUP_REMOVED lines=40> */
.L_x_3674:
[----:B------:R-:W-:Y:S05]  /*ba0f0*/  BSYNC B10 ;  /* 0x00000000000a7941 */ /* 0x000fea0003800000 */
.L_x_3673:
[----:B------:R-:W-:Y:S02]  /*ba100*/  R2UR UR4, R36 ;  /* 0x00000000240472ca */ /* 0x000fe400000e0000 */
[----:B------:R-:W-:-:S13]  /*ba110*/  R2UR UR5, R37 ;  /* 0x00000000250572ca */ /* 0x000fda00000e0000 */
[----:B------:R2:W-:Y:S01]  /*ba120*/  ST.E desc[UR4][R28.64], R9 ;  /* 0x000000091c007985 */ /* 0x0005e2000c101904 */
[----:B------:R-:W-:Y:S05]  /*ba130*/  BRA `(.L_x_3675) ;  /* 0x0000000000147947 */ /* 0x000fea0003800000 */
.L_x_3665:
[----:B------:R-:W-:Y:S02]  /*ba140*/  R2UR UR4, R36 ;  /* 0x00000000240472ca */ /* 0x000fe400000e0000 */
[----:B------:R-:W-:Y:S02]  /*ba150*/  R2UR UR5, R37 ;  /* 0x00000000250572ca */ /* 0x000fe400000e0000 */
[----:B------:R-:W-:-:S05]  /*ba160*/  IADD3 R4, P0, PT, R8, R32, RZ ;  /* 0x0000002008047210 */ /* 0x000fca0007f1e0ff */
[----:B------:R-:W-:-:S06]  /*ba170*/  IMAD.X R5, RZ, RZ, R9, P0 ;  /* 0x000000ffff057224 */ /* 0x000fcc00000e0609 */
[----:B------:R0:W-:Y:S02]  /*ba180*/  ST.E desc[UR4][R4.64+0x20], RZ ;  /* 0x000020ff04007985 */ /* 0x0001e4000c101904 */
.L_x_3675:
[----:B------:R-:W-:Y:S05]  /*ba190*/  BSYNC B5 ;  /* 0x0000000000057941 */ /* 0x000fea0003800000 */
.L_x_3664:
        /* <DEDUP_REMOVED lines=28> */
.L_x_3682:
[----:B------:R-:W0:Y:S02]  /*ba360*/  LDS.64 R8, [R39+0x8] ;  /* 0x0000080027087984 */ /* 0x000e240000000a00 */
[----:B0-----:R-:W-:-:S05]  /*ba370*/  IADD3 R10, P0, PT, R8, 0x30, RZ ;  /* 0x00000030080a7810 */ /* 0x001fca0007f1e0ff */
[----:B------:R-:W-:-:S07]  /*ba380*/  IMAD.X R11, RZ, RZ, R9, P0 ;  /* 0x000000ffff0b7224 */ /* 0x000fce00000e0609 */
[----:B------:R-:W0:Y:S02]  /*ba390*/  ATOMS.CAST.SPIN.64 P0, [R39+0x8], R8, R10 ;  /* 0x000008082700758d */ /* 0x000e24000180040a */
[----:B0-----:R-:W-:Y:S05]  /*ba3a0*/  @!P0 BRA `(.L_x_3682) ;  /* 0xfffffffc00ec8947 */ /* 0x001fea000383ffff */
[----:B------:R-:W-:Y:S05]  /*ba3b0*/  BSYNC B11 ;  /* 0x00000000000b7941 */ /* 0x000fea0003800000 */
.L_x_3681:
[----:B------:R-:W-:Y:S02]  /*ba3c0*/  IMAD.MOV.U32 R10, RZ, RZ, R8 ;  /* 0x000000ffff0a7224 */ /* 0x000fe400078e0008 */
[----:B------:R-:W-:Y:S01]  /*ba3d0*/  IMAD.MOV.U32 R11, RZ, RZ, R9 ;  /* 0x000000ffff0b7224 */ /* 0x000fe200078e0009 */
[----:B------:R-:W-:Y:S06]  /*ba3e0*/  BRA `(.L_x_3679) ;  /* 0x0000000000187947 */ /* 0x000fec0003800000 */
.L_x_3680:
[----:B------:R-:W-:Y:S02]  /*ba3f0*/  R2UR UR4, R36 ;  /* 0x00000000240472ca */ /* 0x000fe400000e0000 */
[----:B------:R-:W-:-:S13]  /*ba400*/  R2UR UR5, R37 ;  /* 0x00000000250572ca */ /* 0x000fda00000e0000 */
[----:B------:R-:W2:Y:S02]  /*ba410*/  LD.E.64 R10, desc[UR4][R30.64+0x8] ;  /* 0x000008041e0a7980 */ /* 0x000ea4000c101b00 */
[----:B--2---:R-:W-:-:S05]  /*ba420*/  IADD3 R8, P0, PT, R10, 0x30, RZ ;  /* 0x000000300a087810 */ /* 0x004fca0007f1e0ff */
[----:B------:R-:W-:-:S05]  /*ba430*/  IMAD.X R9, RZ, RZ, R11, P0 ;  /* 0x000000ffff097224 */ /* 0x000fca00000e060b */
[----:B------:R0:W-:Y:S03]  /*ba440*/  ST.E.64 desc[UR4][R30.64+0x8], R8 ;  /* 0x000008081e007985 */ /* 0x0001e6000c101b04 */
.L_x_3679:
[----:B------:R-:W-:Y:S05]  /*ba450*/  BSYNC B10 ;  /* 0x00000000000a7941 */ /* 0x000fea0003800000 */
.L_x_3678:
        /* <DEDUP_REMOVED lines=51> */
.L_x_3684:
[----:B------:R-:W-:Y:S01]  /*ba790*/  R2UR UR4, R36 ;  /* 0x00000000240472ca */ /* 0x000fe200000e0000 */
[----:B------:R-:W-:Y:S01]  /*ba7a0*/  IMAD.MOV.U32 R7, RZ, RZ, 0x5272 ;  /* 0x00005272ff077424 */ /* 0x000fe200078e00ff */
[----:B------:R-:W-:Y:S01]  /*ba7b0*/  R2UR UR5, R37 ;  /* 0x00000000250572ca */ /* 0x000fe200000e0000 */
[----:B------:R-:W-:Y:S01]  /*ba7c0*/  IMAD.MOV.U32 R11, RZ, RZ, -0x1 ;  /* 0xffffffffff0b7424 */ /* 0x000fe200078e00ff */
[----:B------:R-:W-:-:S11]  /*ba7d0*/  PLOP3.LUT P0, PT, PT, PT, PT, 0x8, 0x80 ;  /* 0x000000000080781c */ /* 0x000fd60003f0e170 */
[----:B------:R0:W-:Y:S02]  /*ba7e0*/  ST.E desc[UR4][R28.64], R7 ;  /* 0x000000071c007985 */ /* 0x0001e4000c101904 */
.L_x_3685:
[----:B------:R-:W-:Y:S05]  /*ba7f0*/  BSYNC B10 ;  /* 0x00000000000a7941 */ /* 0x000fea0003800000 */
.L_x_3683:
        /* <DEDUP_REMOVED lines=39> */
.L_x_3687:
[----:B------:R-:W-:Y:S05]  /*baa70*/  BSYNC B10 ;  /* 0x00000000000a7941 */ /* 0x000fea0003800000 */
.L_x_3686:
[----:B------:R-:W-:Y:S02]  /*baa80*/  R2UR UR4, R36 ;  /* 0x00000000240472ca */ /* 0x000fe400000e0000 */
[----:B------:R-:W-:-:S13]  /*baa90*/  R2UR UR5, R37 ;  /* 0x00000000250572ca */ /* 0x000fda00000e0000 */
[----:B------:R2:W-:Y:S01]  /*baaa0*/  ST.E desc[UR4][R28.64], R9 ;  /* 0x000000091c007985 */ /* 0x0005e2000c101904 */
[----:B------:R-:W-:Y:S05]  /*baab0*/  BRA `(.L_x_3688) ;  /* 0x0000000000187947 */ /* 0x000fea0003800000 */
.L_x_3677:
[----:B------:R-:W-:Y:S01]  /*baac0*/  VIADD R5, R32, 0x4 ;  /* 0x0000000420057836 */ /* 0x000fe20000000000 */
[----:B------:R-:W-:Y:S02]  /*baad0*/  R2UR UR4, R36 ;  /* 0x00000000240472ca */ /* 0x000fe400000e0000 */
[----:B------:R-:W-:Y:S02]  /*baae0*/  R2UR UR5, R37 ;  /* 0x00000000250572ca */ /* 0x000fe400000e0000 */
[----:B------:R-:W-:-:S05]  /*baaf0*/  IADD3 R4, P0, PT, R8, R5, RZ ;  /* 0x0000000508047210 */ /* 0x000fca0007f1e0ff */
[----:B------:R-:W-:-:S06]  /*bab00*/  IMAD.X R5, RZ, RZ, R9, P0 ;  /* 0x000000ffff057224 */ /* 0x000fcc00000e0609 */
[----:B------:R3:W-:Y:S02]  /*bab10*/  ST.E desc[UR4][R4.64+0x20], RZ ;  /* 0x000020ff04007985 */ /* 0x0007e4000c101904 */
.L_x_3688:
[----:B------:R-:W-:Y:S05]  /*bab20*/  BSYNC B5 ;  /* 0x0000000000057941 */ /* 0x000fea0003800000 */
.L_x_3676:
[----:B------:R-:W-:Y:S02]  /*bab30*/  VIADD R34, R34, 0x2 ;  /* 0x0000000222227836 */ /* 0x000fe40000000000 */
[----:B------:R-:W-:Y:S01]  /*bab40*/  VIADD R32, R32, 0x8 ;  /* 0x0000000820207836 */ /* 0x000fe20000000000 */
[----:B------:R-:W-:Y:S06]  /*bab50*/  @P2 BRA `(.L_x_3689) ;  /* 0xffffffec00342947 */ /* 0x000fec000383ffff */
[----:B------:R-:W-:Y:S05]  /*bab60*/  BSYNC B0 ;  /* 0x0000000000007941 */ /* 0x000fea0003800000 */
.L_x_3663:
[----:B------:R-:W-:Y:S05]  /*bab70*/  BSYNC B1 ;  /* 0x0000000000017941 */ /* 0x000fea0003800000 */
.L_x_3662:
        /* <DEDUP_REMOVED lines=25> */
.L_x_3696:
[----:B------:R-:W0:Y:S02]  /*bad10*/  LDS.64 R8, [R35+0x8] ;  /* 0x0000080023087984 */ /* 0x000e240000000a00 */
[----:B0-----:R-:W-:-:S05]  /*bad20*/  IADD3 R10, P0, PT, R8, 0x30, RZ ;  /* 0x00000030080a7810 */ /* 0x001fca0007f1e0ff */
[----:B------:R-:W-:-:S07]  /*bad30*/  IMAD.X R11, RZ, RZ, R9, P0 ;  /* 0x000000ffff0b7224 */ /* 0x000fce00000e0609 */
[----:B------:R-:W0:Y:S02]  /*bad40*/  ATOMS.CAST.SPIN.64 P0, [R35+0x8], R8, R10 ;  /* 0x000008082300758d */ /* 0x000e24000180040a */
[----:B0-----:R-:W-:Y:S05]  /*bad50*/  @!P0 BRA `(.L_x_3696) ;  /* 0xfffffffc00ec8947 */ /* 0x001fea000383ffff */
[----:B------:R-:W-:Y:S05]  /*bad60*/  BSYNC B5 ;  /* 0x0000000000057941 */ /* 0x000fea0003800000 */
.L_x_3695:
[----:B------:R-:W-:Y:S02]  /*bad70*/  IMAD.MOV.U32 R10, RZ, RZ, R8 ;  /* 0x000000ffff0a7224 */ /* 0x000fe400078e0008 */
[----:B------:R-:W-:Y:S01]  /*bad80*/  IMAD.MOV.U32 R11, RZ, RZ, R9 ;  /* 0x000000ffff0b7224 */ /* 0x000fe200078e0009 */
[----:B------:R-:W-:Y:S06]  /*bad90*/  BRA `(.L_x_3693) ;  /* 0x0000000000187947 */ /* 0x000fec0003800000 */
.L_x_3694:
[----:B------:R-:W-:Y:S02]  /*bada0*/  R2UR UR4, R36 ;  /* 0x00000000240472ca */ /* 0x000fe400000e0000 */
[----:B------:R-:W-:-:S13]  /*badb0*/  R2UR UR5, R37 ;  /* 0x00000000250572ca */ /* 0x000fda00000e0000 */
[----:B------:R-:W2:Y:S02]  /*badc0*/  LD.E.64 R10, desc[UR4][R30.64+0x8] ;  /* 0x000008041e0a7980 */ /* 0x000ea4000c101b00 */
[----:B--2---:R-:W-:-:S05]  /*badd0*/  IADD3 R8, P0, PT, R10, 0x30, RZ ;  /* 0x000000300a087810 */ /* 0x004fca0007f1e0ff */
[----:B------:R-:W-:-:S05]  /*bade0*/  IMAD.X R9, RZ, RZ, R11, P0 ;  /* 0x000000ffff097224 */ /* 0x000fca00000e060b */
[----:B------:R0:W-:Y:S03]  /*badf0*/  ST.E.64 desc[UR4][R30.64+0x8], R8 ;  /* 0x000008081e007985 */ /* 0x0001e6000c101b04 */
.L_x_3693:
[----:B------:R-:W-:Y:S05]  /*bae00*/  BSYNC B1 ;  /* 0x0000000000017941 */ /* 0x000fea0003800000 */
.L_x_3692:
        /* <DEDUP_REMOVED lines=51> */
.L_x_3698:
[----:B------:R-:W-:Y:S01]  /*bb140*/  R2UR UR4, R36 ;  /* 0x00000000240472ca */ /* 0x000fe200000e0000 */
[----:B------:R-:W-:Y:S01]  /*bb150*/  IMAD.MOV.U32 R7, RZ, RZ, 0x5272 ;  /* 0x00005272ff077424 */ /* 0x000fe200078e00ff */
[----:B------:R-:W-:Y:S01]  /*bb160*/  R2UR UR5, R37 ;  /* 0x00000000250572ca */ /* 0x000fe200000e0000 */
[----:B------:R-:W-:Y:S01]  /*bb170*/  IMAD.MOV.U32 R11, RZ, RZ, -0x1 ;  /* 0xffffffffff0b7424 */ /* 0x000fe200078e00ff */
[----:B------:R-:W-:-:S11]  /*bb180*/  PLOP3.LUT P0, PT, PT, PT, PT, 0x8, 0x80 ;  /* 0x000000000080781c */ /* 0x000fd60003f0e170 */
[----:B------:R0:W-:Y:S02]  /*bb190*/  ST.E desc[UR4][R28.64], R7 ;  /* 0x000000071c007985 */ /* 0x0001e4000c101904 */
.L_x_3699:
[----:B------:R-:W-:Y:S05]  /*bb1a0*/  BSYNC B1 ;  /* 0x0000000000017941 */ /* 0x000fea0003800000 */
.L_x_3697:
        /* <DEDUP_REMOVED lines=39> */
.L_x_3701:
[----:B------:R-:W-:Y:S05]  /*bb420*/  BSYNC B1 ;  /* 0x0000000000017941 */ /* 0x000fea0003800000 */
.L_x_3700:
[----:B------:R-:W-:Y:S02]  /*bb430*/  R2UR UR4, R36 ;  /* 0x00000000240472ca */ /* 0x000fe400000e0000 */
[----:B------:R-:W-:-:S13]  /*bb440*/  R2UR UR5, R37 ;  /* 0x00000000250572ca */ /* 0x000fda00000e0000 */
[----:B------:R3:W-:Y:S01]  /*bb450*/  ST.E desc[UR4][R28.64], R9 ;  /* 0x000000091c007985 */ /* 0x0007e2000c101904 */
[----:B------:R-:W-:Y:S05]  /*bb460*/  BRA `(.L_x_3690) ;  /* 0x0000000000147947 */ /* 0x000fea0003800000 */
.L_x_3691:
[----:B------:R-:W-:Y:S02]  /*bb470*/  R2UR UR4, R36 ;  /* 0x00000000240472ca */ /* 0x000fe400000e0000 */
[----:B------:R-:W-:Y:S02]  /*bb480*/  R2UR UR5, R37 ;  /* 0x00000000250572ca */ /* 0x000fe400000e0000 */
[----:B------:R-:W-:-:S05]  /*bb490*/  LEA R4, P0, R16, R8, 0x2 ;  /* 0x0000000810047211 */ /* 0x000fca00078010ff */
[----:B------:R-:W-:-:S06]  /*bb4a0*/  IMAD.X R5, RZ, RZ, R9, P0 ;  /* 0x000000ffff057224 */ /* 0x000fcc00000e0609 */
[----:B------:R4:W-:Y:S02]  /*bb4b0*/  ST.E desc[UR4][R4.64+0x20], RZ ;  /* 0x000020ff04007985 */ /* 0x0009e4000c101904 */
.L_x_3690:
[----:B------:R-:W-:Y:S05]  /*bb4c0*/  BSYNC B0 ;  /* 0x0000000000007941 */ /* 0x000fea0003800000 */
.L_x_3660:
[----:B------:R-:W-:-:S13]  /*bb4d0*/  ISETP.GE.AND P0, PT, R14, 0x1, PT ;  /* 0x000000010e00780c */ /* 0x000fda0003f06270 */
[----:B------:R-:W-:Y:S05]  /*bb4e0*/  @!P0 BREAK B2 ;  /* 0x0000000000028942 */ /* 0x000fea0003800000 */
[----:B------:R-:W-:Y:S05]  /*bb4f0*/  @!P0 BRA `(.L_x_3661) ;  /* 0x0000001400048947 */ /* 0x000fea0003800000 */
[----:B------:R-:W-:Y:S05]  /*bb500*/  BSYNC B2 ;  /* 0x0000000000027941 */ /* 0x000fea0003800000 */
.L_x_3659:
[----:B------:R-:W-:Y:S02]  /*bb510*/  IMAD.MOV R15, RZ, RZ, -R14 ;  /* 0x000000ffff0f7224 */ /* 0x000fe400078e0a0e */
[----:B------:R-:W-:Y:S02]  /*bb520*/  IMAD.MOV.U32 R16, RZ, RZ, RZ ;  /* 0x000000ffff107224 */ /* 0x000fe400078e00ff */
[----:B------:R-:W-:-:S07]  /*bb530*/  IMAD.MOV.U32 R32, RZ, RZ, RZ ;  /* 0x000000ffff207224 */ /* 0x000fce00078e00ff */
.L_x_3726:
        /* <DEDUP_REMOVED lines=35> */
.L_x_3709:
[----:B------:R-:W0:Y:S02]  /*bb770*/  LDS.64 R8, [R35+0x8] ;  /* 0x0000080023087984 */ /* 0x000e240000000a00 */
[----:B0-----:R-:W-:-:S05]  /*bb780*/  IADD3 R10, P0, PT, R8, 0x30, RZ ;  /* 0x00000030080a7810 */ /* 0x001fca0007f1e0ff */
[----:B------:R-:W-:-:S07]  /*bb790*/  IMAD.X R11, RZ, RZ, R9, P0 ;  /* 0x000000ffff0b7224 */ /* 0x000fce00000e0609 */
[----:B------:R-:W0:Y:S02]  /*bb7a0*/  ATOMS.CAST.SPIN.64 P0, [R35+0x8], R8, R10 ;  /* 0x000008082300758d */ /* 0x000e24000180040a */
[----:B0-----:R-:W-:Y:S05]  /*bb7b0*/  @!P0 BRA `(.L_x_3709) ;  /* 0xfffffffc00ec8947 */ /* 0x001fea000383ffff */
[----:B------:R-:W-:Y:S05]  /*bb7c0*/  BSYNC B2 ;  /* 0x0000000000027941 */ /* 0x000fea0003800000 */
.L_x_3708:
[----:B------:R-:W-:Y:S02]  /*bb7d0*/  IMAD.MOV.U32 R10, RZ, RZ, R8 ;  /* 0x000000ffff0a7224 */ /* 0x000fe400078e0008 */
[----:B------:R-:W-:Y:S01]  /*bb7e0*/  IMAD.MOV.U32 R11, RZ, RZ, R9 ;  /* 0x000000ffff0b7224 */ /* 0x000fe200078e0009 */
[----:B------:R-:W-:Y:S06]  /*bb7f0*/  BRA `(.L_x_3706) ;  /* 0x0000000000187947 */ /* 0x000fec0003800000 */
.L_x_3707:
[----:B------:R-:W-:Y:S02]  /*bb800*/  R2UR UR4, R36 ;  /* 0x00000000240472ca */ /* 0x000fe400000e0000 */
[----:B------:R-:W-:-:S13]  /*bb810*/  R2UR UR5, R37 ;  /* 0x00000000250572ca */ /* 0x000fda00000e0000 */
[----:B------:R-:W2:Y:S02]  /*bb820*/  LD.E.64 R10, desc[UR4][R30.64+0x8] ;  /* 0x000008041e0a7980 */ /* 0x000ea4000c101b00 */
[----:B--2---:R-:W-:-:S05]  /*bb830*/  IADD3 R8, P0, PT, R10, 0x30, RZ ;  /* 0x000000300a087810 */ /* 0x004fca0007f1e0ff */
[----:B------:R-:W-:-:S05]  /*bb840*/  IMAD.X R9, RZ, RZ, R11, P0 ;  /* 0x000000ffff097224 */ /* 0x000fca00000e060b */
[----:B------:R0:W-:Y:S03]  /*bb850*/  ST.E.64 desc[UR4][R30.64+0x8], R8 ;  /* 0x000008081e007985 */ /* 0x0001e6000c101b04 */
.L_x_3706:
[----:B------:R-:W-:Y:S05]  /*bb860*/  BSYNC B1 ;  /* 0x0000000000017941 */ /* 0x000fea0003800000 */
.L_x_3705:
        /* <DEDUP_REMOVED lines=54> */
.L_x_3711:
[----:B------:R-:W-:Y:S05]  /*bbbd0*/  BSYNC B1 ;  /* 0x0000000000017941 */ /* 0x000fea0003800000 */
.L_x_3710:
        /* <DEDUP_REMOVED lines=40> */
.L_x_3713:
[----:B------:R-:W-:Y:S05]  /*bbe60*/  BSYNC B1 ;  /* 0x0000000000017941 */ /* 0x000fea0003800000 */
.L_x_3712:
[----:B------:R-:W-:Y:S02]  /*bbe70*/  R2UR UR4, R36 ;  /* 0x00000000240472ca */ /* 0x000fe400000e0000 */
[----:B------:R-:W-:Y:S02]  /*bbe80*/  R2UR UR5, R37 ;  /* 0x00000000250572ca */ /* 0x000fe400000e0000 */
[----:B------:R-:W-:-:S11]  /*bbe90*/  PRMT R11, RZ, 0x7610, R11 ;  /* 0x00007610ff0b7816 */ /* 0x000fd6000000000b */
[----:B------:R2:W-:Y:S01]  /*bbea0*/  ST.E desc[UR4][R28.64], R9 ;  /* 0x000000091c007985 */ /* 0x0005e2000c101904 */
[----:B------:R-:W-:Y:S05]  /*bbeb0*/  BRA `(.L_x_3703) ;  /* 0x0000000000147947 */ /* 0x000fea0003800000 */
.L_x_3704:
[----:B------:R-:W-:Y:S02]  /*bbec0*/  R2UR UR4, R36 ;  /* 0x00000000240472ca */ /* 0x000fe400000e0000 */
[----:B------:R-:W-:Y:S02]  /*bbed0*/  R2UR UR5, R37 ;  /* 0x00000000250572ca */ /* 0x000fe400000e0000 */
[----:B------:R-:W-:-:S05]  /*bbee0*/  IADD3 R4, P0, PT, R8, R16, RZ ;  /* 0x0000001008047210 */ /* 0x000fca0007f1e0ff */
[----:B------:R-:W-:-:S06]  /*bbef0*/  IMAD.X R5, RZ, RZ, R9, P0 ;  /* 0x000000ffff057224 */ /* 0x000fcc00000e0609 */
[----:B------:R4:W5:Y:S02]  /*bbf00*/  LD.E.U8 R11, desc[UR4][R4.64+0x20] ;  /* 0x00002004040b7980 */ /* 0x000964000c101100 */
.L_x_3703:
[----:B------:R-:W-:Y:S05]  /*bbf10*/  BSYNC B0 ;  /* 0x0000000000007941 */ /* 0x000fea0003800000 */
.L_x_3702:
[----:B------:R-:W-:Y:S01]  /*bbf20*/  ISETP.NE.AND P0, PT, R33, -0x1, PT ;  /* 0xffffffff2100780c */ /* 0x000fe20003f05270 */
[----:B------:R-:W-:-:S12]  /*bbf30*/  BSSY B0, `(.L_x_3714) ;  /* 0x000009a000007945 */ /* 0x000fd80003800000 */
[----:B------:R-:W-:Y:S01]  /*bbf40*/  @!P0 R2UR UR4, R36 ;  /* 0x00000000240482ca */ /* 0x000fe200000e0000 */
[----:B0---4-:R-:W-:Y:S01]  /*bbf50*/  @!P0 IMAD.MOV.U32 R5, RZ, RZ, 0x5368 ;  /* 0x00005368ff058424 */ /* 0x011fe200078e00ff */
        /* <DEDUP_REMOVED lines=27> */
.L_x_3721:
[----:B------:R-:W0:Y:S02]  /*bc110*/  LDS.64 R8, [R35+0x8] ;  /* 0x0000080023087984 */ /* 0x000e240000000a00 */
[----:B0-----:R-:W-:-:S05]  /*bc120*/  IADD3 R10, P0, PT, R8, 0x30, RZ ;  /* 0x00000030080a7810 */ /* 0x001fca0007f1e0ff */
[----:B------:R-:W-:-:S07]  /*bc130*/  IMAD.X R11, RZ, RZ, R9, P0 ;  /* 0x000000ffff0b7224 */ /* 0x000fce00000e0609 */
[----:B------:R-:W0:Y:S02]  /*bc140*/  ATOMS.CAST.SPIN.64 P0, [R35+0x8], R8, R10 ;  /* 0x000008082300758d */ /* 0x000e24000180040a */
[----:B0-----:R-:W-:Y:S05]  /*bc150*/  @!P0 BRA `(.L_x_3721) ;  /* 0xfffffffc00ec8947 */ /* 0x001fea000383ffff */
[----:B------:R-:W-:Y:S05]  /*bc160*/  BSYNC B2 ;  /* 0x0000000000027941 */ /* 0x000fea0003800000 */
.L_x_3720:
[----:B------:R-:W-:Y:S02]  /*bc170*/  IMAD.MOV.U32 R10, RZ, RZ, R8 ;  /* 0x000000ffff0a7224 */ /* 0x000fe400078e0008 */
[----:B------:R-:W-:Y:S01]  /*bc180*/  IMAD.MOV.U32 R11, RZ, RZ, R9 ;  /* 0x000000ffff0b7224 */ /* 0x000fe200078e0009 */
[----:B------:R-:W-:Y:S06]  /*bc190*/  BRA `(.L_x_3718) ;  /* 0x0000000000187947 */ /* 0x000fec0003800000 */
.L_x_3719:
[----:B------:R-:W-:Y:S02]  /*bc1a0*/  R2UR UR4, R36 ;  /* 0x00000000240472ca */ /* 0x000fe400000e0000 */
[----:B------:R-:W-:-:S13]  /*bc1b0*/  R2UR UR5, R37 ;  /* 0x00000000250572ca */ /* 0x000fda00000e0000 */
[----:B------:R-:W2:Y:S02]  /*bc1c0*/  LD.E.64 R10, desc[UR4][R30.64+0x8] ;  /* 0x000008041e0a7980 */ /* 0x000ea4000c101b00 */
[----:B--2---:R-:W-:-:S05]  /*bc1d0*/  IADD3 R8, P0, PT, R10, 0x30, RZ ;  /* 0x000000300a087810 */ /* 0x004fca0007f1e0ff */
[----:B------:R-:W-:-:S05]  /*bc1e0*/  IMAD.X R9, RZ, RZ, R11, P0 ;  /* 0x000000ffff097224 */ /* 0x000fca00000e060b */
[----:B------:R0:W-:Y:S03]  /*bc1f0*/  ST.E.64 desc[UR4][R30.64+0x8], R8 ;  /* 0x000008081e007985 */ /* 0x0001e6000c101b04 */
.L_x_3718:
[----:B------:R-:W-:Y:S05]  /*bc200*/  BSYNC B1 ;  /* 0x0000000000017941 */ /* 0x000fea0003800000 */
.L_x_3717:
        /* <DEDUP_REMOVED lines=54> */
.L_x_3723:
[----:B------:R-:W-:Y:S05]  /*bc570*/  BSYNC B1 ;  /* 0x0000000000017941 */ /* 0x000fea0003800000 */
.L_x_3722:
        /* <DEDUP_REMOVED lines=40> */
.L_x_3725:
[----:B------:R-:W-:Y:S05]  /*bc800*/  BSYNC B1 ;  /* 0x0000000000017941 */ /* 0x000fea0003800000 */
.L_x_3724:
[----:B------:R-:W-:Y:S02]  /*bc810*/  R2UR UR4, R36 ;  /* 0x00000000240472ca */ /* 0x000fe400000e0000 */
[----:B------:R-:W-:-:S13]  /*bc820*/  R2UR UR5, R37 ;  /* 0x00000000250572ca */ /* 0x000fda00000e0000 */
[----:B------:R4:W-:Y:S01]  /*bc830*/  ST.E desc[UR4][R28.64], R9 ;  /* 0x000000091c007985 */ /* 0x0009e2000c101904 */
[----:B------:R-:W-:Y:S05]  /*bc840*/  BRA `(.L_x_3715) ;  /* 0x0000000000207947 */ /* 0x000fea0003800000 */
.L_x_3716:
        /* <DEDUP_REMOVED lines=8> */
.L_x_3715:
[----:B------:R-:W-:Y:S05]  /*bc8d0*/  BSYNC B0 ;  /* 0x0000000000007941 */ /* 0x000fea0003800000 */
.L_x_3714:
[----:B------:R-:W-:Y:S02]  /*bc8e0*/  VIADD R32, R32, 0x1 ;  /* 0x0000000120207836 */ /* 0x000fe40000000000 */
[----:B------:R-:W-:Y:S01]  /*bc8f0*/  VIADD R16, R16, 0x4 ;  /* 0x0000000410107836 */ /* 0x000fe20000000000 */
[----:B------:R-:W-:Y:S06]  /*bc900*/  @P2 BRA `(.L_x_3726) ;  /* 0xffffffec000c2947 */ /* 0x000fec000383ffff */
.L_x_3661:
[----:B------:R-:W-:Y:S05]  /*bc910*/  BSYNC B3 ;  /* 0x0000000000037941 */ /* 0x000fea0003800000 */
.L_x_3658:
        /* <DEDUP_REMOVED lines=15> */
.L_x_3652:
[----:B------:R-:W-:Y:S05]  /*bca10*/  BSYNC B4 ;  /* 0x0000000000047941 */ /* 0x000fea0003800000 */
.L_x_3651:
[----:B------:R-:W-:Y:S01]  /*bca20*/  R2UR UR4, R36 ;  /* 0x00000000240472ca */ /* 0x000fe200000e0000 */
[----:B------:R-:W-:Y:S01]  /*bca30*/  IMAD.MOV.U32 R10, RZ, RZ, 0x30 ;  /* 0x00000030ff0a7424 */ /* 0x000fe200078e00ff */
[----:B------:R-:W-:Y:S01]  /*bca40*/  R2UR UR5, R37 ;  /* 0x00000000250572ca */ /* 0x000fe200000e0000 */
[----:B-----5:R-:W-:Y:S01]  /*bca50*/  IMAD.MOV.U32 R11, RZ, RZ, 0x0 ;  /* 0x00000000ff0b7424 */ /* 0x020fe200078e00ff */
[----:B-1----:R1:W2:Y:S11]  /*bca60*/  LDS.64 R8, [R15+0x8] ;  /* 0x000008000f087984 */ /* 0x0022b60000000a00 */
        /* <DEDUP_REMOVED lines=10> */
.L_x_3731:
[----:B------:R-:W0:Y:S02]  /*bcb10*/  LDS.64 R4, [R3+0x8] ;  /* 0x0000080003047984 */ /* 0x000e240000000a00 */
[----:B0-----:R-:W-:-:S05]  /*bcb20*/  IADD3 R6, P0, PT, R4, 0x30, RZ ;  /* 0x0000003004067810 */ /* 0x001fca0007f1e0ff */
[----:B------:R-:W-:-:S07]  /*bcb30*/  IMAD.X R7, RZ, RZ, R5, P0 ;  /* 0x000000ffff077224 */ /* 0x000fce00000e0605 */
[----:B------:R-:W0:Y:S02]  /*bcb40*/  ATOMS.CAST.SPIN.64 P0, [R3+0x8], R4, R6 ;  /* 0x000008040300758d */ /* 0x000e240001800406 */
[----:B0-----:R-:W-:Y:S05]  /*bcb50*/  @!P0 BRA `(.L_x_3731) ;  /* 0xfffffffc00ec8947 */ /* 0x001fea000383ffff */
[----:B------:R-:W-:Y:S05]  /*bcb60*/  BSYNC B1 ;  /* 0x0000000000017941 */ /* 0x000fea0003800000 */
.L_x_3730:
[----:B------:R-:W-:Y:S02]  /*bcb70*/  IMAD.MOV.U32 R6, RZ, RZ, R4 ;  /* 0x000000ffff067224 */ /* 0x000fe400078e0004 */
[----:B------:R-:W-:Y:S01]  /*bcb80*/  IMAD.MOV.U32 R7, RZ, RZ, R5 ;  /* 0x000000ffff077224 */ /* 0x000fe200078e0005 */
[----:B------:R-:W-:Y:S06]  /*bcb90*/  BRA `(.L_x_3728) ;  /* 0x0000000000187947 */ /* 0x000fec0003800000 */
.L_x_3729:
[----:B------:R-:W-:Y:S02]  /*bcba0*/  R2UR UR4, R36 ;  /* 0x00000000240472ca */ /* 0x000fe400000e0000 */
[----:B------:R-:W-:-:S13]  /*bcbb0*/  R2UR UR5, R37 ;  /* 0x00000000250572ca */ /* 0x000fda00000e0000 */
[----:B------:R-:W2:Y:S02]  /*bcbc0*/  LD.E.64 R6, desc[UR4][R30.64+0x8] ;  /* 0x000008041e067980 */ /* 0x000ea4000c101b00 */
[----:B--2---:R-:W-:-:S05]  /*bcbd0*/  IADD3 R4, P0, PT, R6, 0x30, RZ ;  /* 0x0000003006047810 */ /* 0x004fca0007f1e0ff */
[----:B------:R-:W-:-:S05]  /*bcbe0*/  IMAD.X R5, RZ, RZ, R7, P0 ;  /* 0x000000ffff057224 */ /* 0x000fca00000e0607 */
[----:B------:R0:W-:Y:S03]  /*bcbf0*/  ST.E.64 desc[UR4][R30.64+0x8], R4 ;  /* 0x000008041e007985 */ /* 0x0001e6000c101b04 */
.L_x_3728:
[----:B------:R-:W-:Y:S05]  /*bcc00*/  BSYNC B0 ;  /* 0x0000000000007941 */ /* 0x000fea0003800000 */
.L_x_3727:
        /* <DEDUP_REMOVED lines=16> */
[----:B------:R-:W-:Y:S01]  /*bcd10*/  SHF.R.S64 R33, RZ, 0x1c, R14 ;  /* 0x0000001cff217819 */ /* 0x000fe2000000100e */
        /* <DEDUP_REMOVED lines=47> */
.L_x_3733:
[----:B------:R-:W-:Y:S05]  /*bd010*/  BSYNC B0 ;  /* 0x0000000000007941 */ /* 0x000fea0003800000 */
.L_x_3732:
[----:B-----5:R-:W-:Y:S01]  /*bd020*/  ISETP.NE.AND P1, PT, R5, RZ, PT ;  /* 0x000000ff0500720c */ /* 0x020fe20003f25270 */
[----:B0-----:R-:W-:Y:S02]  /*bd030*/  IMAD.MOV.U32 R3, RZ, RZ, R14 ;  /* 0x000000ffff037224 */ /* 0x001fe400078e000e */
[----:B------:R-:W-:-:S10]  /*bd040*/  @!P0 IMAD.MOV.U32 R3, RZ, RZ, -0x1 ;  /* 0xffffffffff038424 */ /* 0x000fd400078e00ff */
[----:B------:R-:W-:Y:S05]  /*bd050*/  @P1 BRA `(.L_x_3387) ;  /* 0x0000011800441947 */ /* 0x000fea0003800000 */
[----:B------:R-:W0:Y:S01]  /*bd060*/  LDS.64 R4, [R15] ;  /* 0x000000000f047984 */ /* 0x000e220000000a00 */
[----:B------:R-:W-:Y:S02]  /*bd070*/  R2UR UR4, R36 ;  /* 0x00000000240472ca */ /* 0x000fe400000e0000 */
[----:B------:R-:W-:-:S13]  /*bd080*/  R2UR UR5, R37 ;  /* 0x00000000250572ca */ /* 0x000fda00000e0000 */
[----:B0-----:R-:W2:Y:S01]  /*bd090*/  LD.E R9, desc[UR4][R4.64+0x8] ;  /* 0x0000080404097980 */ /* 0x001ea2000c101900 */
[----:B------:R-:W-:Y:S01]  /*bd0a0*/  BSSY B0, `(.L_x_3734) ;  /* 0x000009a000007945 */ /* 0x000fe20003800000 */
[----:B------:R-:W-:Y:S02]  /*bd0b0*/  IMAD.MOV.U32 R7, RZ, RZ, RZ ;  /* 0x000000ffff077224 */ /* 0x000fe400078e00ff */
[----:B------:R-:W-:Y:S02]  /*bd0c0*/  VIADD R0, R0, 0xffffffdf ;  /* 0xffffffdf00007836 */ /* 0x000fe40000000000 */
[----:B------:R-:W-:Y:S01]  /*bd0d0*/  IMAD.MOV.U32 R8, RZ, RZ, RZ ;  /* 0x000000ffff087224 */ /* 0x000fe200078e00ff */
[----:B--2---:R-:W-:-:S13]  /*bd0e0*/  ISETP.NE.AND P1, PT, R9, -0x1, PT ;  /* 0xffffffff0900780c */ /* 0x004fda0003f25270 */
[----:B------:R-:W-:Y:S01]  /*bd0f0*/  @!P1 R2UR UR4, R36 ;  /* 0x00000000240492ca */ /* 0x000fe200000e0000 */
[----:B------:R-:W-:Y:S01]  /*bd100*/  @!P1 IMAD.MOV.U32 R27, RZ, RZ, 0x5368 ;  /* 0x00005368ff1b9424 */ /* 0x000fe200078e00ff */
[----:B------:R-:W-:Y:S01]  /*bd110*/  @!P1 R2UR UR5, R37 ;  /* 0x00000000250592ca */ /* 0x000fe200000e0000 */
[----:B------:R-:W-:Y:S01]  /*bd120*/  @!P1 IMAD.MOV.U32 R7, RZ, RZ, 0x5368 ;  /* 0x00005368ff079424 */ /* 0x000fe200078e00ff */
[----:B------:R-:W-:Y:S01]  /*bd130*/  @!P1 PLOP3.LUT P0, PT, PT, PT, PT, 0x8, 0x80 ;  /* 0x000000000080981c */ /* 0x000fe20003f0e170 */
[----:B-1----:R-:W-:-:S10]  /*bd140*/  @!P1 IMAD.MOV.U32 R13, RZ, RZ, RZ ;  /* 0x000000ffff0d9224 */ /* 0x002fd400078e00ff */
        /* <DEDUP_REMOVED lines=20> */
[----:B------:R-:W-:-:S07]  /*bd290*/  MOV R11, R4 ;  /* 0x00000004000b7202 */ /* 0x000fce0000000f00 */
.L_x_3741:
[----:B------:R-:W1:Y:S02]  /*bd2a0*/  LDS.64 R4, [R11+0x8] ;  /* 0x000008000b047984 */ /* 0x000e640000000a00 */
[----:B-1----:R-:W-:-:S05]  /*bd2b0*/  IADD3 R6, P0, PT, R4, 0x30, RZ ;  /* 0x0000003004067810 */ /* 0x002fca0007f1e0ff */
[----:B------:R-:W-:-:S07]  /*bd2c0*/  IMAD.X R7, RZ, RZ, R5, P0 ;  /* 0x000000ffff077224 */ /* 0x000fce00000e0605 */
[----:B------:R-:W1:Y:S02]  /*bd2d0*/  ATOMS.CAST.SPIN.64 P0, [R11+0x8], R4, R6 ;  /* 0x000008040b00758d */ /* 0x000e640001800406 */
[----:B-1----:R-:W-:Y:S05]  /*bd2e0*/  @!P0 BRA `(.L_x_3741) ;  /* 0xfffffffc00ec8947 */ /* 0x002fea000383ffff */
[----:B------:R-:W-:Y:S05]  /*bd2f0*/  BSYNC B2 ;  /* 0x0000000000027941 */ /* 0x000fea0003800000 */
.L_x_3740:
[----:B------:R-:W-:Y:S02]  /*bd300*/  IMAD.MOV.U32 R6, RZ, RZ, R4 ;  /* 0x000000ffff067224 */ /* 0x000fe400078e0004 */
[----:B------:R-:W-:Y:S01]  /*bd310*/  IMAD.MOV.U32 R7, RZ, RZ, R5 ;  /* 0x000000ffff077224 */ /* 0x000fe200078e0005 */
[----:B------:R-:W-:Y:S06]  /*bd320*/  BRA `(.L_x_3738) ;  /* 0x0000000000187947 */ /* 0x000fec0003800000 */
.L_x_3739:
[----:B------:R-:W-:Y:S02]  /*bd330*/  R2UR UR4, R36 ;  /* 0x00000000240472ca */ /* 0x000fe400000e0000 */
[----:B------:R-:W-:-:S13]  /*bd340*/  R2UR UR5, R37 ;  /* 0x00000000250572ca */ /* 0x000fda00000e0000 */
[----:B------:R-:W2:Y:S02]  /*bd350*/  LD.E.64 R6, desc[UR4][R30.64+0x8] ;  /* 0x000008041e067980 */ /* 0x000ea4000c101b00 */
[----:B--2---:R-:W-:-:S05]  /*bd360*/  IADD3 R4, P0, PT, R6, 0x30, RZ ;  /* 0x0000003006047810 */ /* 0x004fca0007f1e0ff */
[----:B------:R-:W-:-:S05]  /*bd370*/  IMAD.X R5, RZ, RZ, R7, P0 ;  /* 0x000000ffff057224 */ /* 0x000fca00000e0607 */
[----:B------:R1:W-:Y:S03]  /*bd380*/  ST.E.64 desc[UR4][R30.64+0x8], R4 ;  /* 0x000008041e007985 */ /* 0x0003e6000c101b04 */
.L_x_3738:
[----:B------:R-:W-:Y:S05]  /*bd390*/  BSYNC B1 ;  /* 0x0000000000017941 */ /* 0x000fea0003800000 */
.L_x_3737:
        /* <DEDUP_REMOVED lines=54> */
.L_x_3743:
[----:B------:R-:W-:Y:S05]  /*bd700*/  BSYNC B1 ;  /* 0x0000000000017941 */ /* 0x000fea0003800000 */
.L_x_3742:
        /* <DEDUP_REMOVED lines=40> */
.L_x_3745:
[----:B------:R-:W-:Y:S05]  /*bd990*/  BSYNC B1 ;  /* 0x0000000000017941 */ /* 0x000fea0003800000 */
.L_x_3744:
[----:B------:R-:W-:Y:S01]  /*bd9a0*/  R2UR UR4, R36 ;  /* 0x00000000240472ca */ /* 0x000fe200000e0000 */
[----:B------:R-:W-:Y:S01]  /*bd9b0*/  IMAD.MOV.U32 R13, RZ, RZ, RZ ;  /* 0x000000ffff0d7224 */ /* 0x000fe200078e00ff */
[----:B------:R-:W-:Y:S02]  /*bd9c0*/  R2UR UR5, R37 ;  /* 0x00000000250572ca */ /* 0x000fe400000e0000 */
[----:B------:R-:W-:-:S11]  /*bd9d0*/  ISETP.EQ.AND P0, PT, R7, RZ, PT ;  /* 0x000000ff0700720c */ /* 0x000fd60003f02270 */
[----:B------:R2:W-:Y:S01]  /*bd9e0*/  ST.E desc[UR4][R28.64], R7 ;  /* 0x000000071c007985 */ /* 0x0005e2000c101904 */
[----:B------:R-:W-:Y:S05]  /*bd9f0*/  BRA `(.L_x_3735) ;  /* 0x0000000000107947 */ /* 0x000fea0003800000 */
.L_x_3736:
[----:B------:R-:W-:Y:S02]  /*bda00*/  R2UR UR4, R36 ;  /* 0x00000000240472ca */ /* 0x000fe400000e0000 */
[----:B------:R-:W-:-:S13]  /*bda10*/  R2UR UR5, R37 ;  /* 0x00000000250572ca */ /* 0x000fda00000e0000 */
[----:B------:R3:W5:Y:S01]  /*bda20*/  LD.E R13, desc[UR4][R4.64+0x20] ;  /* 0x00002004040d7980 */ /* 0x000762000c101900 */
[----:B------:R-:W-:-:S13]  /*bda30*/  PLOP3.LUT P0, PT, PT, PT, PT, 0x80, 0x8 ;  /* 0x000000000008781c */ /* 0x000fda0003f0f070 */
.L_x_3735:
[----:B------:R-:W-:Y:S05]  /*bda40*/  BSYNC B0 ;  /* 0x0000000000007941 */ /* 0x000fea0003800000 */
.L_x_3734:
[----:B------:R-:W-:Y:S01]  /*bda50*/  BSSY B0, `(.L_x_3746) ;  /* 0x00000b0000007945 */ /* 0x000fe20003800000 */
[----:B------:R-:W-:-:S03]  /*bda60*/  IMAD.MOV.U32 R14, RZ, RZ, 0x1 ;  /* 0x00000001ff0e7424 */ /* 0x000fc600078e00ff */
[----:B------:R-:W-:Y:S05]  /*bda70*/  @!P0 BRA `(.L_x_3747) ;  /* 0x0000000800b48947 */ /* 0x000fea0003800000 */
[----:B-----5:R-:W-:-:S13]  /*bda80*/  ISETP.GT.AND P0, PT, R0, R13, PT ;  /* 0x0000000d0000720c */ /* 0x020fda0003f04270 */
[----:B------:R-:W-:Y:S05]  /*bda90*/  @!P0 BRA `(.L_x_3748) ;  /* 0x0000000800a88947 */ /* 0x000fea0003800000 */
.L_x_3761:
[----:B01-3--:R-:W0:Y:S01]  /*bdaa0*/  LDS.64 R4, [R15] ;  /* 0x000000000f047984 */ /* 0x00be220000000a00 */
        /* <DEDUP_REMOVED lines=19> */
[----:B--2---:R-:W-:-:S13]  /*bdbe0*/  ISETP.GE.AND P0, PT, R8, R11, PT ;  /* 0x0000000b0800720c */ /* 0x004fda0003f06270 */
[----:B------:R-:W-:Y:S05]  /*bdbf0*/  @!P0 BRA `(.L_x_3751) ;  /* 0x0000000800248947 */ /* 0x000fea0003800000 */
[----:B------:R-:W1:Y:S01]  /*bdc00*/  S2UR UR5, SR_CgaCtaId ;  /* 0x00000000000579c3 */ /* 0x000e620000008800 */
[----:B------:R-:W-:Y:S01]  /*bdc10*/  UMOV UR4, 0x400 ;  /* 0x0000040000047882 */ /* 0x000fe20000000000 */
[----:B------:R-:W-:Y:S01]  /*bdc20*/  R2UR UR6, R36 ;  /* 0x00000000240672ca */ /* 0x000fe200000e0000 */
[----:B------:R-:W-:Y:S01]  /*bdc30*/  IMAD.MOV.U32 R4, RZ, RZ, 0x30 ;  /* 0x00000030ff047424 */ /* 0x000fe200078e00ff */
[----:B------:R-:W-:Y:S01]  /*bdc40*/  R2UR UR7, R37 ;  /* 0x00000000250772ca */ /* 0x000fe200000e0000 */
[----:B------:R-:W-:Y:S01]  /*bdc50*/  IMAD.MOV.U32 R5, RZ, RZ, 0x0 ;  /* 0x00000000ff057424 */ /* 0x000fe200078e00ff */
[----:B-1----:R-:W-:-:S06]  /*bdc60*/  ULEA UR4, UR5, UR4, 0x18 ;  /* 0x0000000405047291 */ /* 0x002fcc000f8ec0ff */
[----:B------:R-:W-:-:S05]  /*bdc70*/  IMAD.U32 R15, RZ, RZ, UR4 ;  /* 0x00000004ff0f7e24 */ /* 0x000fca000f8e00ff */
[----:B------:R1:W2:Y:S04]  /*bdc80*/  LDS.64 R32, [R15+0x8] ;  /* 0x000008000f207984 */ /* 0x0002a80000000a00 */
        /* <DEDUP_REMOVED lines=10> */
.L_x_3756:
[----:B------:R-:W0:Y:S02]  /*bdd30*/  LDS.64 R4, [R13+0x8] ;  /* 0x000008000d047984 */ /* 0x000e240000000a00 */
[----:B0-----:R-:W-:-:S05]  /*bdd40*/  IADD3 R6, P0, PT, R4, 0x30, RZ ;  /* 0x0000003004067810 */ /* 0x001fca0007f1e0ff */
[----:B------:R-:W-:-:S07]  /*bdd50*/  IMAD.X R7, RZ, RZ, R5, P0 ;  /* 0x000000ffff077224 */ /* 0x000fce00000e0605 */
[----:B------:R-:W0:Y:S02]  /*bdd60*/  ATOMS.CAST.SPIN.64 P0, [R13+0x8], R4, R6 ;  /* 0x000008040d00758d */ /* 0x000e240001800406 */
[----:B0-----:R-:W-:Y:S05]  /*bdd70*/  @!P0 BRA `(.L_x_3756) ;  /* 0xfffffffc00ec8947 */ /* 0x001fea000383ffff */
[----:B------:R-:W-:Y:S05]  /*bdd80*/  BSYNC B3 ;  /* 0x0000000000037941 */ /* 0x000fea0003800000 */
.L_x_3755:
[----:B------:R-:W-:Y:S02]  /*bdd90*/  IMAD.MOV.U32 R6, RZ, RZ, R4 ;  /* 0x000000ffff067224 */ /* 0x000fe400078e0004 */
[----:B------:R-:W-:Y:S01]  /*bdda0*/  IMAD.MOV.U32 R7, RZ, RZ, R5 ;  /* 0x000000ffff077224 */ /* 0x000fe200078e0005 */
[----:B------:R-:W-:Y:S06]  /*bddb0*/  BRA `(.L_x_3753) ;  /* 0x0000000000187947 */ /* 0x000fec0003800000 */
.L_x_3754:
[----:B------:R-:W-:Y:S02]  /*bddc0*/  R2UR UR4, R36 ;  /* 0x00000000240472ca */ /* 0x000fe400000e0000 */
[----:B------:R-:W-:-:S13]  /*bddd0*/  R2UR UR5, R37 ;  /* 0x00000000250572ca */ /* 0x000fda00000e0000 */
[----:B------:R-:W2:Y:S02]  /*bdde0*/  LD.E.64 R6, desc[UR4][R30.64+0x8] ;  /* 0x000008041e067980 */ /* 0x000ea4000c101b00 */
[----:B--2---:R-:W-:-:S05]  /*bddf0*/  IADD3 R4, P0, PT, R6, 0x30, RZ ;  /* 0x0000003006047810 */ /* 0x004fca0007f1e0ff */
[----:B------:R-:W-:-:S05]  /*bde00*/  IMAD.X R5, RZ, RZ, R7, P0 ;  /* 0x000000ffff057224 */ /* 0x000fca00000e0607 */
[----:B------:R1:W-:Y:S03]  /*bde10*/  ST.E.64 desc[UR4][R30.64+0x8], R4 ;  /* 0x000008041e007985 */ /* 0x0003e6000c101b04 */
.L_x_3753:
[----:B------:R-:W-:Y:S05]  /*bde20*/  BSYNC B2 ;  /* 0x0000000000027941 */ /* 0x000fea0003800000 */
.L_x_3752:
        /* <DEDUP_REMOVED lines=54> */
.L_x_3758:
[----:B------:R-:W-:Y:S05]  /*be190*/  BSYNC B2 ;  /* 0x0000000000027941 */ /* 0x000fea0003800000 */
.L_x_3757:
        /* <DEDUP_REMOVED lines=40> */
.L_x_3760:
[----:B------:R-:W-:Y:S05]  /*be420*/  BSYNC B2 ;  /* 0x0000000000027941 */ /* 0x000fea0003800000 */
.L_x_3759:
[----:B------:R-:W-:Y:S01]  /*be430*/  R2UR UR4, R36 ;  /* 0x00000000240472ca */ /* 0x000fe200000e0000 */
[----:B------:R-:W-:Y:S01]  /*be440*/  IMAD.MOV.U32 R11, RZ, RZ, RZ ;  /* 0x000000ffff0b7224 */ /* 0x000fe200078e00ff */
[----:B------:R-:W-:Y:S02]  /*be450*/  R2UR UR5, R37 ;  /* 0x00000000250572ca */ /* 0x000fe400000e0000 */
[----:B------:R-:W-:-:S11]  /*be460*/  ISETP.EQ.AND P0, PT, R7, RZ, PT ;  /* 0x000000ff0700720c */ /* 0x000fd60003f02270 */
[----:B------:R2:W-:Y:S01]  /*be470*/  ST.E desc[UR4][R28.64], R7 ;  /* 0x000000071c007985 */ /* 0x0005e2000c101904 */
[----:B------:R-:W-:Y:S05]  /*be480*/  BRA `(.L_x_3750) ;  /* 0x0000000000187947 */ /* 0x000fea0003800000 */
.L_x_3751:
[----:B------:R-:W-:Y:S02]  /*be490*/  R2UR UR4, R36 ;  /* 0x00000000240472ca */ /* 0x000fe400000e0000 */
[----:B------:R-:W-:Y:S02]  /*be4a0*/  R2UR UR5, R37 ;  /* 0x00000000250572ca */ /* 0x000fe400000e0000 */
[----:B------:R-:W-:-:S05]  /*be4b0*/  LEA R4, P0, R8, R4, 0x2 ;  /* 0x0000000408047211 */ /* 0x000fca00078010ff */
[----:B------:R-:W-:-:S06]  /*be4c0*/  IMAD.X R5, RZ, RZ, R5, P0 ;  /* 0x000000ffff057224 */ /* 0x000fcc00000e0605 */
[----:B------:R3:W5:Y:S01]  /*be4d0*/  LD.E R11, desc[UR4][R4.64+0x20] ;  /* 0x00002004040b7980 */ /* 0x000762000c101900 */
[----:B------:R-:W-:-:S13]  /*be4e0*/  PLOP3.LUT P0, PT, PT, PT, PT, 0x80, 0x8 ;  /* 0x000000000008781c */ /* 0x000fda0003f0f070 */
.L_x_3750:
[----:B------:R-:W-:Y:S05]  /*be4f0*/  BSYNC B1 ;  /* 0x0000000000017941 */ /* 0x000fea0003800000 */
.L_x_3749:
[----:B------:R-:W-:Y:S01]  /*be500*/  IMAD.MOV.U32 R14, RZ, RZ, 0x1 ;  /* 0x00000001ff0e7424 */ /* 0x000fe200078e00ff */
[----:B------:R-:W-:Y:S06]  /*be510*/  @!P0 BRA `(.L_x_3747) ;  /* 0x00000000000c8947 */ /* 0x000fec0003800000 */
[----:B-----5:R-:W-:-:S13]  /*be520*/  ISETP.GT.AND P0, PT, R0, R11, PT ;  /* 0x0000000b0000720c */ /* 0x020fda0003f04270 */
[----:B------:R-:W-:Y:S05]  /*be530*/  @P0 BRA `(.L_x_3761) ;  /* 0xfffffff400580947 */ /* 0x000fea000383ffff */
.L_x_3748:
[----:B------:R-:W-:-:S07]  /*be540*/  VIADD R14, R8, 0x2 ;  /* 0x00000002080e7836 */ /* 0x000fce0000000000 */
.L_x_3747:
[----:B------:R-:W-:Y:S05]  /*be550*/  BSYNC B0 ;  /* 0x0000000000007941 */ /* 0x000fea0003800000 */
.L_x_3746:
[----:B------:R-:W-:Y:S01]  /*be560*/  ISETP.NE.AND P0, PT, R7, RZ, PT ;  /* 0x000000ff0700720c */ /* 0x000fe20003f05270 */
[----:B------:R-:W-:Y:S01]  /*be570*/  BSSY B0, `(.L_x_3762) ;  /* 0x0000737000007945 */ /* 0x000fe20003800000 */
[----:B------:R-:W-:Y:S02]  /*be580*/  IMAD.MOV.U32 R0, RZ, RZ, RZ ;  /* 0x000000ffff007224 */ /* 0x000fe400078e00ff */
[----:B0----5:R-:W-:-:S09]  /*be590*/  IMAD.MOV.U32 R13, RZ, RZ, RZ ;  /* 0x000000ffff0d7224 */ /* 0x021fd200078e00ff */
[----:B------:R-:W-:Y:S05]  /*be5a0*/  @P0 BRA `(.L_x_3763) ;  /* 0x0000007000cc0947 */ /* 0x000fea0003800000 */
[----:B------:R-:W-:Y:S01]  /*be5b0*/  LEA R33, R14, 0x20, 0x2 ;  /* 0x000000200e217811 */ /* 0x000fe200078e10ff */
[----:B------:R-:W0:Y:S01]  /*be5c0*/  S2UR UR5, SR_CgaCtaId ;  /* 0x00000000000579c3 */ /* 0x000e220000008800 */
[----:B------:R-:W-:Y:S01]  /*be5d0*/  UMOV UR4, 0x400 ;  /* 0x0000040000047882 */ /* 0x000fe20000000000 */
[----:B------:R-:W-:Y:S02]  /*be5e0*/  R2UR UR6, R36 ;  /* 0x00000000240672ca */ /* 0x000fe400000e0000 */
[----:B---3--:R-:W-:Y:S02]  /*be5f0*/  SHF.R.S32.HI R4, RZ, 0x1f, R33 ;  /* 0x0000001fff047819 */ /* 0x008fe40000011421 */
[----:B------:R-:W-:Y:S02]  /*be600*/  R2UR UR7, R37 ;  /* 0x00000000250772ca */ /* 0x000fe400000e0000 */
[----:B------:R-:W-:-:S04]  /*be610*/  LEA.HI R4, R4, R33, RZ, 0x3 ;  /* 0x0000002104047211 */ /* 0x000fc800078f18ff */
[----:B------:R-:W-:-:S05]  /*be620*/  LOP3.LUT R4, R4, 0xfffffff8, RZ, 0xc0, !PT ;  /* 0xfffffff804047812 */ /* 0x000fca00078ec0ff */
[----:B-1----:R-:W-:-:S05]  /*be630*/  IMAD.IADD R5, R33, 0x1, -R4 ;  /* 0x0000000121057824 */ /* 0x002fca00078e0a04 */
[----:B------:R-:W-:Y:S01]  /*be640*/  ISETP.NE.AND P0, PT, R5, RZ, PT ;  /* 0x000000ff0500720c */ /* 0x000fe20003f05270 */
[----:B------:R-:W-:Y:S01]  /*be650*/  IMAD R5, R14, 0x4, -R5 ;  /* 0x000000040e057824 */ /* 0x000fe200078e0a05 */
[----:B0-----:R-:W-:-:S06]  /*be660*/  ULEA UR4, UR5, UR4, 0x18 ;  /* 0x0000000405047291 */ /* 0x001fcc000f8ec0ff */
[----:B------:R-:W-:-:S05]  /*be670*/  IMAD.U32 R38, RZ, RZ, UR4 ;  /* 0x00000004ff267e24 */ /* 0x000fca000f8e00ff */
[----:B------:R-:W-:Y:S01]  /*be680*/  @P0 VIADD R33, R5, 0x28 ;  /* 0x0000002805210836 */ /* 0x000fe20000000000 */
[----:B------:R0:W1:Y:S03]  /*be690*/  LDS.64 R8, [R38+0x8] ;  /* 0x0000080026087984 */ /* 0x0000660000000a00 */
[----:B------:R-:W-:Y:S01]  /*be6a0*/  IMAD.MOV.U32 R10, RZ, RZ, R33 ;  /* 0x000000ffff0a7224 */ /* 0x000fe200078e0021 */
[----:B------:R-:W-:-:S13]  /*be6b0*/  LOP3.LUT P0, RZ, R33, 0xc, RZ, 0xc0, !PT ;  /* 0x0000000c21ff7812 */ /* 0x000fda000780c0ff */
[----:B------:R-:W-:-:S04]  /*be6c0*/  @P0 SHF.R.S32.HI R4, RZ, 0x1f, R33 ;  /* 0x0000001fff040819 */ /* 0x000fc80000011421 */
[----:B------:R-:W-:-:S04]  /*be6d0*/  @P0 LEA.HI R4, R4, R33, RZ, 0x4 ;  /* 0x0000002104040211 */ /* 0x000fc800078f20ff */
[----:B------:R-:W-:-:S05]  /*be6e0*/  @P0 LOP3.LUT R4, R4, 0xfffffff0, RZ, 0xc0, !PT ;  /* 0xfffffff004040812 */ /* 0x000fca00078ec0ff */
[----:B------:R-:W-:-:S05]  /*be6f0*/  @P0 VIADD R10, R4, 0x10 ;  /* 0x00000010040a0836 */ /* 0x000fca0000000000 */
[----:B------:R-:W-:-:S05]  /*be700*/  SHF.R.S32.HI R11, RZ, 0x1f, R10 ;  /* 0x0000001fff0b7819 */ /* 0x000fca000001140a */
        /* <DEDUP_REMOVED lines=10> */
.L_x_3768:
[----:B------:R-:W0:Y:S02]  /*be7b0*/  LDS.64 R4, [R15+0x8] ;  /* 0x000008000f047984 */ /* 0x000e240000000a00 */
[----:B0-----:R-:W-:-:S05]  /*be7c0*/  IADD3 R6, P0, PT, R10, R4, RZ ;  /* 0x000000040a067210 */ /* 0x001fca0007f1e0ff */
[----:B------:R-:W-:-:S07]  /*be7d0*/  IMAD.X R7, R11, 0x1, R5, P0 ;  /* 0x000000010b077824 */ /* 0x000fce00000e0605 */
[----:B------:R-:W0:Y:S02]  /*be7e0*/  ATOMS.CAST.SPIN.64 P0, [R15+0x8], R4, R6 ;  /* 0x000008040f00758d */ /* 0x000e240001800406 */
[----:B0-----:R-:W-:Y:S05]  /*be7f0*/  @!P0 BRA `(.L_x_3768) ;  /* 0xfffffffc00ec8947 */ /* 0x001fea000383ffff */
[----:B------:R-:W-:Y:S05]  /*be800*/  BSYNC B2 ;  /* 0x0000000000027941 */ /* 0x000fea0003800000 */
.L_x_3767:
[----:B------:R-:W-:Y:S02]  /*be810*/  IMAD.MOV.U32 R6, RZ, RZ, R4 ;  /* 0x000000ffff067224 */ /* 0x000fe400078e0004 */
[----:B------:R-:W-:Y:S01]  /*be820*/  IMAD.MOV.U32 R7, RZ, RZ, R5 ;  /* 0x000000ffff077224 */ /* 0x000fe200078e0005 */
[----:B------:R-:W-:Y:S06]  /*be830*/  BRA `(.L_x_3765) ;  /* 0x0000000000187947 */ /* 0x000fec0003800000 */
.L_x_3766:
[----:B------:R-:W-:Y:S02]  /*be840*/  R2UR UR4, R36 ;  /* 0x00000000240472ca */ /* 0x000fe400000e0000 */
[----:B------:R-:W-:-:S13]  /*be850*/  R2UR UR5, R37 ;  /* 0x00000000250572ca */ /* 0x000fda00000e0000 */
[----:B------:R-:W2:Y:S02]  /*be860*/  LD.E.64 R6, desc[UR4][R30.64+0x8] ;  /* 0x000008041e067980 */ /* 0x000ea4000c101b00 */
[----:B--2---:R-:W-:-:S05]  /*be870*/  IADD3 R4, P0, PT, R10, R6, RZ ;  /* 0x000000060a047210 */ /* 0x004fca0007f1e0ff */
[----:B------:R-:W-:-:S05]  /*be880*/  IMAD.X R5, R11, 0x1, R7, P0 ;  /* 0x000000010b057824 */ /* 0x000fca00000e0607 */
[----:B------:R0:W-:Y:S03]  /*be890*/  ST.E.64 desc[UR4][R30.64+0x8], R4 ;  /* 0x000008041e007985 */ /* 0x0001e6000c101b04 */
.L_x_3765:
[----:B------:R-:W-:Y:S05]  /*be8a0*/  BSYNC B1 ;  /* 0x0000000000017941 */ /* 0x000fea0003800000 */
.L_x_3764:
        /* <DEDUP_REMOVED lines=42> */
[----:B0-----:R-:W-:-:S03]  /*beb50*/  CS2R R32, SRZ ;  /* 0x0000000000207805 */ /* 0x001fc6000001ff00 */
[----:B------:R-:W-:-:S07]  /*beb60*/  IMAD.MOV R34, RZ, RZ, -R16 ;  /* 0x000000ffff227224 */ /* 0x000fce00078e0a10 */
.L_x_3798:
[----:B01----:R-:W0:Y:S01]  /*beb70*/  LDS.128 R4, [R38] ;  /* 0x0000000026047984 */ /* 0x003e220000000c00 */
        /* <DEDUP_REMOVED lines=28> */
.L_x_3779:
[----:B------:R-:W0:Y:S02]  /*bed40*/  LDS.64 R8, [R5+0x8] ;  /* 0x0000080005087984 */ /* 0x000e240000000a00 */
[----:B0-----:R-:W-:-:S05]  /*bed50*/  IADD3 R10, P0, PT, R8, 0x30, RZ ;  /* 0x00000030080a7810 */ /* 0x001fca0007f1e0ff */
[----:B------:R-:W-:-:S07]  /*bed60*/  IMAD.X R11, RZ, RZ, R9, P0 ;  /* 0x000000ffff0b7224 */ /* 0x000fce00000e0609 */
[----:B------:R-:W0:Y:S02]  /*bed70*/  ATOMS.CAST.SPIN.64 P0, [R5+0x8], R8, R10 ;  /* 0x000008080500758d */ /* 0x000e24000180040a */
[----:B0-----:R-:W-:Y:S05]  /*bed80*/  @!P0 BRA `(.L_x_3779) ;  /* 0xfffffffc00ec8947 */ /* 0x001fea000383ffff */
[----:B------:R-:W-:Y:S05]  /*bed90*/  BSYNC B5 ;  /* 0x0000000000057941 */ /* 0x000fea0003800000 */
.L_x_3778:
[----:B------:R-:W-:Y:S02]  /*beda0*/  IMAD.MOV.U32 R10, RZ, RZ, R8 ;  /* 0x000000ffff0a7224 */ /* 0x000fe400078e0008 */
[----:B------:R-:W-:Y:S01]  /*bedb0*/  IMAD.MOV.U32 R11, RZ, RZ, R9 ;  /* 0x000000ffff0b7224 */ /* 0x000fe200078e0009 */
[----:B------:R-:W-:Y:S06]  /*bedc0*/  BRA `(.L_x_3776) ;  /* 0x0000000000187947 */ /* 0x000fec0003800000 */
.L_x_3777:
[----:B------:R-:W-:Y:S02]  /*bedd0*/  R2UR UR4, R36 ;  /* 0x00000000240472ca */ /* 0x000fe400000e0000 */
[----:B------:R-:W-:-:S13]  /*bede0*/  R2UR UR5, R37 ;  /* 0x00000000250572ca */ /* 0x000fda00000e0000 */
[----:B------:R-:W2:Y:S02]  /*bedf0*/  LD.E.64 R10, desc[UR4][R30.64+0x8] ;  /* 0x000008041e0a7980 */ /* 0x000ea4000c101b00 */
[----:B--2---:R-:W-:-:S05]  /*bee00*/  IADD3 R8, P0, PT, R10, 0x30, RZ ;  /* 0x000000300a087810 */ /* 0x004fca0007f1e0ff */
[----:B------:R-:W-:-:S05]  /*bee10*/  IMAD.X R9, RZ, RZ, R11, P0 ;  /* 0x000000ffff097224 */ /* 0x000fca00000e060b */
[----:B------:R0:W-:Y:S03]  /*bee20*/  ST.E.64 desc[UR4][R30.64+0x8], R8 ;  /* 0x000008081e007985 */ /* 0x0001e6000c101b04 */
.L_x_3776:
[----:B------:R-:W-:Y:S05]  /*bee30*/  BSYNC B4 ;  /* 0x0000000000047941 */ /* 0x000fea0003800000 */
.L_x_3775:
        /* <DEDUP_REMOVED lines=54> */
.L_x_3781:
[----:B------:R-:W-:Y:S05]  /*bf1a0*/  BSYNC B4 ;  /* 0x0000000000047941 */ /* 0x000fea0003800000 */
.L_x_3780:
        /* <DEDUP_REMOVED lines=40> */
.L_x_3783:
[----:B------:R-:W-:Y:S05]  /*bf430*/  BSYNC B4 ;  /* 0x0000000000047941 */ /* 0x000fea0003800000 */
.L_x_3782:
[----:B------:R-:W-:Y:S02]  /*bf440*/  R2UR UR4, R36 ;  /* 0x00000000240472ca */ /* 0x000fe400000e0000 */
[----:B------:R-:W-:-:S13]  /*bf450*/  R2UR UR5, R37 ;  /* 0x00000000250572ca */ /* 0x000fda00000e0000 */
[----:B------:R2:W-:Y:S01]  /*bf460*/  ST.E desc[UR4][R28.64], R5 ;  /* 0x000000051c007985 */ /* 0x0005e2000c101904 */
[----:B------:R-:W-:Y:S05]  /*bf470*/  BRA `(.L_x_3784) ;  /* 0x0000000000147947 */ /* 0x000fea0003800000 */
.L_x_3774:
[----:B------:R-:W-:Y:S02]  /*bf480*/  R2UR UR4, R36 ;  /* 0x00000000240472ca */ /* 0x000fe400000e0000 */
[----:B------:R-:W-:Y:S02]  /*bf490*/  R2UR UR5, R37 ;  /* 0x00000000250572ca */ /* 0x000fe400000e0000 */
[----:B------:R-:W-:-:S05]  /*bf4a0*/  IADD3 R4, P0, PT, R4, R32, RZ ;  /* 0x0000002004047210 */ /* 0x000fca0007f1e0ff */
[----:B------:R-:W-:-:S06]  /*bf4b0*/  IMAD.X R5, RZ, RZ, R5, P0 ;  /* 0x000000ffff057224 */ /* 0x000fcc00000e0605 */
[----:B------:R3:W-:Y:S02]  /*bf4c0*/  ST.E desc[UR4][R4.64+0x20], RZ ;  /* 0x000020ff04007985 */ /* 0x0007e4000c101904 */
.L_x_3784:
[----:B------:R-:W-:Y:S05]  /*bf4d0*/  BSYNC B3 ;  /* 0x0000000000037941 */ /* 0x000fea0003800000 */
.L_x_3773:
        /* <DEDUP_REMOVED lines=26> */
.L_x_3791:
[----:B------:R-:W0:Y:S02]  /*bf680*/  LDS.64 R8, [R5+0x8] ;  /* 0x0000080005087984 */ /* 0x000e240000000a00 */
[----:B0-----:R-:W-:-:S05]  /*bf690*/  IADD3 R10, P0, PT, R8, 0x30, RZ ;  /* 0x00000030080a7810 */ /* 0x001fca0007f1e0ff */
[----:B------:R-:W-:-:S07]  /*bf6a0*/  IMAD.X R11, RZ, RZ, R9, P0 ;  /* 0x000000ffff0b7224 */ /* 0x000fce00000e0609 */
[----:B------:R-:W0:Y:S02]  /*bf6b0*/  ATOMS.CAST.SPIN.64 P0, [R5+0x8], R8, R10 ;  /* 0x000008080500758d */ /* 0x000e24000180040a */
[----:B0-----:R-:W-:Y:S05]  /*bf6c0*/  @!P0 BRA `(.L_x_3791) ;  /* 0xfffffffc00ec8947 */ /* 0x001fea000383ffff */
[----:B------:R-:W-:Y:S05]  /*bf6d0*/  BSYNC B5 ;  /* 0x0000000000057941 */ /* 0x000fea0003800000 */
.L_x_3790:
[----:B------:R-:W-:Y:S02]  /*bf6e0*/  IMAD.MOV.U32 R10, RZ, RZ, R8 ;  /* 0x000000ffff0a7224 */ /* 0x000fe400078e0008 */
[----:B------:R-:W-:Y:S01]  /*bf6f0*/  IMAD.MOV.U32 R11, RZ, RZ, R9 ;  /* 0x000000ffff0b7224 */ /* 0x000fe200078e0009 */
[----:B------:R-:W-:Y:S06]  /*bf700*/  BRA `(.L_x_3788) ;  /* 0x0000000000187947 */ /* 0x000fec0003800000 */
.L_x_3789:
[----:B------:R-:W-:Y:S02]  /*bf710*/  R2UR UR4, R36 ;  /* 0x00000000240472ca */ /* 0x000fe400000e0000 */
[----:B------:R-:W-:-:S13]  /*bf720*/  R2UR UR5, R37 ;  /* 0x00000000250572ca */ /* 0x000fda00000e0000 */
[----:B------:R-:W2:Y:S02]  /*bf730*/  LD.E.64 R10, desc[UR4][R30.64+0x8] ;  /* 0x000008041e0a7980 */ /* 0x000ea4000c101b00 */
[----:B--2---:R-:W-:-:S05]  /*bf740*/  IADD3 R8, P0, PT, R10, 0x30, RZ ;  /* 0x000000300a087810 */ /* 0x004fca0007f1e0ff */
[----:B------:R-:W-:-:S05]  /*bf750*/  IMAD.X R9, RZ, RZ, R11, P0 ;  /* 0x000000ffff097224 */ /* 0x000fca00000e060b */
[----:B------:R0:W-:Y:S03]  /*bf760*/  ST.E.64 desc[UR4][R30.64+0x8], R8 ;  /* 0x000008081e007985 */ /* 0x0001e6000c101b04 */
.L_x_3788:
[----:B------:R-:W-:Y:S05]  /*bf770*/  BSYNC B4 ;  /* 0x0000000000047941 */ /* 0x000fea0003800000 */
.L_x_3787:
        /* <DEDUP_REMOVED lines=51> */
.L_x_3793:
[----:B------:R-:W-:Y:S01]  /*bfab0*/  R2UR UR4, R36 ;  /* 0x00000000240472ca */ /* 0x000fe200000e0000 */
[----:B------:R-:W-:Y:S01]  /*bfac0*/  IMAD.MOV.U32 R5, RZ, RZ, 0x5272 ;  /* 0x00005272ff057424 */ /* 0x000fe200078e00ff */
[----:B------:R-:W-:Y:S01]  /*bfad0*/  R2UR UR5, R37 ;  /* 0x00000000250572ca */ /* 0x000fe200000e0000 */
[----:B------:R-:W-:Y:S01]  /*bfae0*/  IMAD.MOV.U32 R11, RZ, RZ, -0x1 ;  /* 0xffffffffff0b7424 */ /* 0x000fe200078e00ff */
[----:B------:R-:W-:-:S11]  /*bfaf0*/  PLOP3.LUT P0, PT, PT, PT, PT, 0x8, 0x80 ;  /* 0x000000000080781c */ /* 0x000fd60003f0e170 */
[----:B------:R1:W-:Y:S02]  /*bfb00*/  ST.E desc[UR4][R28.64], R5 ;  /* 0x000000051c007985 */ /* 0x0003e4000c101904 */
.L_x_3794:
[----:B------:R-:W-:Y:S05]  /*bfb10*/  BSYNC B4 ;  /* 0x0000000000047941 */ /* 0x000fea0003800000 */
.L_x_3792:
        /* <DEDUP_REMOVED lines=39> */
.L_x_3796:
[----:B------:R-:W-:Y:S05]  /*bfd90*/  BSYNC B4 ;  /* 0x0000000000047941 */ /* 0x000fea0003800000 */
.L_x_3795:
[----:B------:R-:W-:Y:S02]  /*bfda0*/  R2UR UR4, R36 ;  /* 0x00000000240472ca */ /* 0x000fe400000e0000 */
[----:B------:R-:W-:-:S13]  /*bfdb0*/  R2UR UR5, R37 ;  /* 0x00000000250572ca */ /* 0x000fda00000e0000 */
[----:B------:R2:W-:Y:S01]  /*bfdc0*/  ST.E desc[UR4][R28.64], R9 ;  /* 0x000000091c007985 */ /* 0x0005e2000c101904 */
[----:B------:R-:W-:Y:S05]  /*bfdd0*/  BRA `(.L_x_3797) ;  /* 0x0000000000187947 */ /* 0x000fea0003800000 */
.L_x_3786:
[----:B------:R-:W-:Y:S01]  /*bfde0*/  VIADD R5, R32, 0x4 ;  /* 0x0000000420057836 */ /* 0x000fe20000000000 */
[----:B------:R-:W-:Y:S02]  /*bfdf0*/  R2UR UR4, R36 ;  /* 0x00000000240472ca */ /* 0x000fe400000e0000 */
[----:B------:R-:W-:Y:S02]  /*bfe00*/  R2UR UR5, R37 ;  /* 0x00000000250572ca */ /* 0x000fe400000e0000 */
[----:B------:R-:W-:-:S05]  /*bfe10*/  IADD3 R4, P0, PT, R8, R5, RZ ;  /* 0x0000000508047210 */ /* 0x000fca0007f1e0ff */
[----:B------:R-:W-:-:S06]  /*bfe20*/  IMAD.X R5, RZ, RZ, R9, P0 ;  /* 0x000000ffff057224 */ /* 0x000fcc00000e0609 */
[----:B------:R0:W-:Y:S02]  /*bfe30*/  ST.E desc[UR4][R4.64+0x20], RZ ;  /* 0x000020ff04007985 */ /* 0x0001e4000c101904 */
.L_x_3797:
[----:B------:R-:W-:Y:S05]  /*bfe40*/  BSYNC B3 ;  /* 0x0000000000037941 */ /* 0x000fea0003800000 */
.L_x_3785:
[----:B------:R-:W-:Y:S02]  /*bfe50*/  VIADD R33, R33, 0x2 ;  /* 0x0000000221217836 */ /* 0x000fe40000000000 */
[----:B------:R-:W-:Y:S01]  /*bfe60*/  VIADD R32, R32, 0x8 ;  /* 0x0000000820207836 */ /* 0x000fe20000000000 */
[----:B------:R-:W-:Y:S06]  /*bfe70*/  @P2 BRA `(.L_x_3798) ;  /* 0xffffffec003c2947 */ /* 0x000fec000383ffff */
.L_x_3772:
[----:B------:R-:W-:Y:S05]  /*bfe80*/  BSYNC B1 ;  /* 0x0000000000017941 */ /* 0x000fea0003800000 */
.L_x_3771:
        /* <DEDUP_REMOVED lines=24> */
.L_x_3804:
[----:B------:R-:W0:Y:S02]  /*c0010*/  LDS.64 R8, [R27+0x8] ;  /* 0x000008001b087984 */ /* 0x000e240000000a00 */
[----:B0-----:R-:W-:-:S05]  /*c0020*/  IADD3 R10, P0, PT, R8, 0x30, RZ ;  /* 0x00000030080a7810 */ /* 0x001fca0007f1e0ff */
[----:B------:R-:W-:-:S07]  /*c0030*/  IMAD.X R11, RZ, RZ, R9, P0 ;  /* 0x000000ffff0b7224 */ /* 0x000fce00000e0609 */
[----:B------:R-:W0:Y:S02]  /*c0040*/  ATOMS.CAST.SPIN.64 P0, [R27+0x8], R8, R10 ;  /* 0x000008081b00758d */ /* 0x000e24000180040a */
[----:B0-----:R-:W-:Y:S05]  /*c0050*/  @!P0 BRA `(.L_x_3804) ;  /* 0xfffffffc00ec8947 */ /* 0x001fea000383ffff */
[----:B------:R-:W-:Y:S05]  /*c0060*/  BSYNC B3 ;  /* 0x0000000000037941 */ /* 0x000fea0003800000 */
.L_x_3803:
[----:B------:R-:W-:Y:S02]  /*c0070*/  IMAD.MOV.U32 R10, RZ, RZ, R8 ;  /* 0x000000ffff0a7224 */ /* 0x000fe400078e0008 */
[----:B------:R-:W-:Y:S01]  /*c0080*/  IMAD.MOV.U32 R11, RZ, RZ, R9 ;  /* 0x000000ffff0b7224 */ /* 0x000fe200078e0009 */
[----:B------:R-:W-:Y:S06]  /*c0090*/  BRA `(.L_x_3801) ;  /* 0x0000000000187947 */ /* 0x000fec0003800000 */
.L_x_3802:
[----:B------:R-:W-:Y:S02]  /*c00a0*/  R2UR UR4, R36 ;  /* 0x00000000240472ca */ /* 0x000fe400000e0000 */
[----:B------:R-:W-:-:S13]  /*c00b0*/  R2UR UR5, R37 ;  /* 0x00000000250572ca */ /* 0x000fda00000e0000 */
[----:B------:R-:W2:Y:S02]  /*c00c0*/  LD.E.64 R10, desc[UR4][R30.64+0x8] ;  /* 0x000008041e0a7980 */ /* 0x000ea4000c101b00 */
[----:B--2---:R-:W-:-:S05]  /*c00d0*/  IADD3 R8, P0, PT, R10, 0x30, RZ ;  /* 0x000000300a087810 */ /* 0x004fca0007f1e0ff */
[----:B------:R-:W-:-:S05]  /*c00e0*/  IMAD.X R9, RZ, RZ, R11, P0 ;  /* 0x000000ffff097224 */ /* 0x000fca00000e060b */
[----:B------:R0:W-:Y:S03]  /*c00f0*/  ST.E.64 desc[UR4][R30.64+0x8], R8 ;  /* 0x000008081e007985 */ /* 0x0001e6000c101b04 */
.L_x_3801:
[----:B------:R-:W-:Y:S05]  /*c0100*/  BSYNC B1 ;  /* 0x0000000000017941 */ /* 0x000fea0003800000 */
.L_x_3800:
        /* <DEDUP_REMOVED lines=51> */
.L_x_3806:
[----:B------:R-:W-:Y:S01]  /*c0440*/  R2UR UR4, R36 ;  /* 0x00000000240472ca */ /* 0x000fe200000e0000 */
[----:B------:R-:W-:Y:S01]  /*c0450*/  IMAD.MOV.U32 R7, RZ, RZ, 0x5272 ;  /* 0x00005272ff077424 */ /* 0x000fe200078e00ff */
[----:B------:R-:W-:Y:S01]  /*c0460*/  R2UR UR5, R37 ;  /* 0x00000000250572ca */ /* 0x000fe200000e0000 */
[----:B------:R-:W-:Y:S01]  /*c0470*/  IMAD.MOV.U32 R11, RZ, RZ, -0x1 ;  /* 0xffffffffff0b7424 */ /* 0x000fe200078e00ff */
[----:B------:R-:W-:-:S11]  /*c0480*/  PLOP3.LUT P0, PT, PT, PT, PT, 0x8, 0x80 ;  /* 0x000000000080781c */ /* 0x000fd60003f0e170 */
[----:B------:R0:W-:Y:S02]  /*c0490*/  ST.E desc[UR4][R28.64], R7 ;  /* 0x000000071c007985 */ /* 0x0001e4000c101904 */
.L_x_3807:
[----:B------:R-:W-:Y:S05]  /*c04a0*/  BSYNC B1 ;  /* 0x0000000000017941 */ /* 0x000fea0003800000 */
.L_x_3805:
        /* <DEDUP_REMOVED lines=39> */
.L_x_3809:
[----:B------:R-:W-:Y:S05]  /*c0720*/  BSYNC B1 ;  /* 0x0000000000017941 */ /* 0x000fea0003800000 */
.L_x_3808:
[----:B------:R-:W-:Y:S02]  /*c0730*/  R2UR UR4, R36 ;  /* 0x00000000240472ca */ /* 0x000fe400000e0000 */
[----:B------:R-:W-:-:S13]  /*c0740*/  R2UR UR5, R37 ;  /* 0x00000000250572ca */ /* 0x000fda00000e0000 */
[----:B------:R4:W-:Y:S01]  /*c0750*/  ST.E desc[UR4][R28.64], R9 ;  /* 0x000000091c007985 */ /* 0x0009e2000c101904 */
[----:B------:R-:W-:Y:S05]  /*c0760*/  BRA `(.L_x_3770) ;  /* 0x0000000000147947 */ /* 0x000fea0003800000 */
.L_x_3799:
[----:B------:R-:W-:Y:S02]  /*c0770*/  R2UR UR4, R36 ;  /* 0x00000000240472ca */ /* 0x000fe400000e0000 */
[----:B------:R-:W-:Y:S02]  /*c0780*/  R2UR UR5, R37 ;  /* 0x00000000250572ca */ /* 0x000fe400000e0000 */
[----:B------:R-:W-:-:S05]  /*c0790*/  LEA R4, P0, R16, R8, 0x2 ;  /* 0x0000000810047211 */ /* 0x000fca00078010ff */
[----:B------:R-:W-:-:S06]  /*c07a0*/  IMAD.X R5, RZ, RZ, R9, P0 ;  /* 0x000000ffff057224 */ /* 0x000fcc00000e0609 */
[----:B------:R3:W-:Y:S02]  /*c07b0*/  ST.E desc[UR4][R4.64+0x20], RZ ;  /* 0x000020ff04007985 */ /* 0x0007e4000c101904 */
.L_x_3770:
[----:B------:R-:W-:Y:S05]  /*c07c0*/  BSYNC B2 ;  /* 0x0000000000027941 */ /* 0x000fea0003800000 */
.L_x_3769:
[----:B------:R-:W-:Y:S01]  /*c07d0*/  BSSY B1, `(.L_x_3810) ;  /* 0x0000493000017945 */ /* 0x000fe20003800000 */
[----:B------:R-:W-:Y:S01]  /*c07e0*/  IABS R16, R12 ;  /* 0x0000000c00107213 */ /* 0x000fe20000000000 */
[----:B------:R-:W-:-:S07]  /*c07f0*/  IMAD.MOV.U32 R32, RZ, RZ, R14 ;  /* 0x000000ffff207224 */ /* 0x000fce00078e000e */
.L_x_3861:
[----:B------:R-:W-:Y:S01]  /*c0800*/  ISETP.GT.U32.AND P0, PT, R16, 0xffff, PT ;  /* 0x0000ffff1000780c */ /* 0x000fe20003f04070 */
[----:B------:R-:W-:Y:S05]  /*c0810*/  YIELD ;  /* 0x0000000000007946 */ /* 0x000fea0003800000 */
[----:B------:R-:W-:Y:S02]  /*c0820*/  IMAD.MOV.U32 R12, RZ, RZ, R32 ;  /* 0x000000ffff0c7224 */ /* 0x000fe400078e0020 */
[----:B------:R-:W-:-:S05]  /*c0830*/  IMAD.MOV.U32 R32, RZ, RZ, R16 ;  /* 0x000000ffff207224 */ /* 0x000fca00078e0010 */
[----:B--234-:R-:W-:Y:S05]  /*c0840*/  @!P0 BRA `(.L_x_3811) ;  /* 0x00000028003c8947 */ /* 0x01cfea0003800000 */
[----:B0--3--:R-:W0:Y:S01]  /*c0850*/  S2R R4, SR_CgaCtaId ;  /* 0x0000000000047919 */ /* 0x009e220000008800 */
[----:B------:R-:W-:Y:S02]  /*c0860*/  MOV R27, 0x400 ;  /* 0x00000400001b7802 */ /* 0x000fe40000000f00 */
[----:B------:R-:W-:Y:S02]  /*c0870*/  R2UR UR4, R36 ;  /* 0x00000000240472ca */ /* 0x000fe400000e0000 */
[----:B------:R-:W-:Y:S02]  /*c0880*/  R2UR UR5, R37 ;  /* 0x00000000250572ca */ /* 0x000fe400000e0000 */
[----:B0-----:R-:W-:-:S05]  /*c0890*/  LEA R27, R4, R27, 0x18 ;  /* 0x0000001b041b7211 */ /* 0x001fca00078ec0ff */
[----:B-1----:R-:W0:Y:S06]  /*c08a0*/  LDS.64 R4, [R27] ;  /* 0x000000001b047984 */ /* 0x002e2c0000000a00 */
        /* <DEDUP_REMOVED lines=11> */
[----:B--2-4-:R-:W-:Y:S01]  /*c0960*/  @!P0 IMAD.MOV.U32 R9, RZ, RZ, 0x5368 ;  /* 0x00005368ff098424 */ /* 0x014fe200078e00ff */
        /* <DEDUP_REMOVED lines=26> */
.L_x_3819:
[----:B------:R-:W0:Y:S02]  /*c0b10*/  LDS.64 R4, [R35+0x8] ;  /* 0x0000080023047984 */ /* 0x000e240000000a00 */
[----:B0-----:R-:W-:-:S05]  /*c0b20*/  IADD3 R6, P0, PT, R4, 0x30, RZ ;  /* 0x0000003004067810 */ /* 0x001fca0007f1e0ff */
[----:B------:R-:W-:-:S07]  /*c0b30*/  IMAD.X R7, RZ, RZ, R5, P0 ;  /* 0x000000ffff077224 */ /* 0x000fce00000e0605 */
[----:B------:R-:W0:Y:S02]  /*c0b40*/  ATOMS.CAST.SPIN.64 P0, [R35+0x8], R4, R6 ;  /* 0x000008042300758d */ /* 0x000e240001800406 */
[----:B0-----:R-:W-:Y:S05]  /*c0b50*/  @!P0 BRA `(.L_x_3819) ;  /* 0xfffffffc00ec8947 */ /* 0x001fea000383ffff */
[----:B------:R-:W-:Y:S05]  /*c0b60*/  BSYNC B4 ;  /* 0x0000000000047941 */ /* 0x000fea0003800000 */
.L_x_3818:
[----:B------:R-:W-:Y:S02]  /*c0b70*/  IMAD.MOV.U32 R6, RZ, RZ, R4 ;  /* 0x000000ffff067224 */ /* 0x000fe400078e0004 */
[----:B------:R-:W-:Y:S01]  /*c0b80*/  IMAD.MOV.U32 R7, RZ, RZ, R5 ;  /* 0x000000ffff077224 */ /* 0x000fe200078e0005 */
[----:B------:R-:W-:Y:S06]  /*c0b90*/  BRA `(.L_x_3816) ;  /* 0x0000000000187947 */ /* 0x000fec0003800000 */
.L_x_3817:
[----:B------:R-:W-:Y:S02]  /*c0ba0*/  R2UR UR4, R36 ;  /* 0x00000000240472ca */ /* 0x000fe400000e0000 */
[----:B------:R-:W-:-:S13]  /*c0bb0*/  R2UR UR5, R37 ;  /* 0x00000000250572ca */ /* 0x000fda00000e0000 */
[----:B------:R-:W2:Y:S02]  /*c0bc0*/  LD.E.64 R6, desc[UR4][R30.64+0x8] ;  /* 0x000008041e067980 */ /* 0x000ea4000c101b00 */
[----:B--2---:R-:W-:-:S05]  /*c0bd0*/  IADD3 R4, P0, PT, R6, 0x30, RZ ;  /* 0x0000003006047810 */ /* 0x004fca0007f1e0ff */
[----:B------:R-:W-:-:S05]  /*c0be0*/  IMAD.X R5, RZ, RZ, R7, P0 ;  /* 0x000000ffff057224 */ /* 0x000fca00000e0607 */
[----:B------:R0:W-:Y:S03]  /*c0bf0*/  ST.E.64 desc[UR4][R30.64+0x8], R4 ;  /* 0x000008041e007985 */ /* 0x0001e6000c101b04 */
.L_x_3816:
[----:B------:R-:W-:Y:S05]  /*c0c00*/  BSYNC B3 ;  /* 0x0000000000037941 */ /* 0x000fea0003800000 */
.L_x_3815:
        /* <DEDUP_REMOVED lines=54> */
.L_x_3821:
[----:B------:R-:W-:Y:S05]  /*c0f70*/  BSYNC B3 ;  /* 0x0000000000037941 */ /* 0x000fea0003800000 */
.L_x_3820:
        /* <DEDUP_REMOVED lines=40> */
.L_x_3823:
[----:B------:R-:W-:Y:S05]  /*c1200*/  BSYNC B3 ;  /* 0x0000000000037941 */ /* 0x000fea0003800000 */
.L_x_3822:
[----:B------:R-:W-:Y:S02]  /*c1210*/  R2UR UR4, R36 ;  /* 0x00000000240472ca */ /* 0x000fe400000e0000 */
[----:B------:R-:W-:Y:S02]  /*c1220*/  R2UR UR5, R37 ;  /* 0x00000000250572ca */ /* 0x000fe400000e0000 */
[----:B------:R-:W-:-:S11]  /*c1230*/  PRMT R11, RZ, 0x7610, R11 ;  /* 0x00007610ff0b7816 */ /* 0x000fd6000000000b */
[----:B------:R2:W-:Y:S01]  /*c1240*/  ST.E desc[UR4][R28.64], R7 ;  /* 0x000000071c007985 */ /* 0x0005e2000c101904 */
[----:B------:R-:W-:Y:S05]  /*c1250*/  BRA `(.L_x_3813) ;  /* 0x0000000000207947 */ /* 0x000fea0003800000 */
.L_x_3814:
        /* <DEDUP_REMOVED lines=8> */
.L_x_3813:
[----:B------:R-:W-:Y:S05]  /*c12e0*/  BSYNC B2 ;  /* 0x0000000000027941 */ /* 0x000fea0003800000 */
.L_x_3812:
        /* <DEDUP_REMOVED lines=34> */
.L_x_3832:
[----:B------:R-:W0:Y:S02]  /*c1510*/  LDS.64 R8, [R39+0x8] ;  /* 0x0000080027087984 */ /* 0x000e240000000a00 */
[----:B0-----:R-:W-:-:S05]  /*c1520*/  IADD3 R10, P0, PT, R8, 0x30, RZ ;  /* 0x00000030080a7810 */ /* 0x001fca0007f1e0ff */
[----:B------:R-:W-:-:S07]  /*c1530*/  IMAD.X R11, RZ, RZ, R9, P0 ;  /* 0x000000ffff0b7224 */ /* 0x000fce00000e0609 */
[----:B------:R-:W0:Y:S02]  /*c1540*/  ATOMS.CAST.SPIN.64 P0, [R39+0x8], R8, R10 ;  /* 0x000008082700758d */ /* 0x000e24000180040a */
[----:B0-----:R-:W-:Y:S05]  /*c1550*/  @!P0 BRA `(.L_x_3832) ;  /* 0xfffffffc00ec8947 */ /* 0x001fea000383ffff */
[----:B------:R-:W-:Y:S05]  /*c1560*/  BSYNC B4 ;  /* 0x0000000000047941 */ /* 0x000fea0003800000 */
.L_x_3831:
[----:B------:R-:W-:Y:S02]  /*c1570*/  IMAD.MOV.U32 R10, RZ, RZ, R8 ;  /* 0x000000ffff0a7224 */ /* 0x000fe400078e0008 */
[----:B------:R-:W-:Y:S01]  /*c1580*/  IMAD.MOV.U32 R11, RZ, RZ, R9 ;  /* 0x000000ffff0b7224 */ /* 0x000fe200078e0009 */
[----:B------:R-:W-:Y:S06]  /*c1590*/  BRA `(.L_x_3829) ;  /* 0x0000000000187947 */ /* 0x000fec0003800000 */
.L_x_3830:
[----:B------:R-:W-:Y:S02]  /*c15a0*/  R2UR UR4, R36 ;  /* 0x00000000240472ca */ /* 0x000fe400000e0000 */
[----:B------:R-:W-:-:S13]  /*c15b0*/  R2UR UR5, R37 ;  /* 0x00000000250572ca */ /* 0x000fda00000e0000 */
[----:B------:R-:W2:Y:S02]  /*c15c0*/  LD.E.64 R10, desc[UR4][R30.64+0x8] ;  /* 0x000008041e0a7980 */ /* 0x000ea4000c101b00 */
[----:B--2---:R-:W-:-:S05]  /*c15d0*/  IADD3 R8, P0, PT, R10, 0x30, RZ ;  /* 0x000000300a087810 */ /* 0x004fca0007f1e0ff */
[----:B------:R-:W-:-:S05]  /*c15e0*/  IMAD.X R9, RZ, RZ, R11, P0 ;  /* 0x000000ffff097224 */ /* 0x000fca00000e060b */
[----:B------:R0:W-:Y:S03]  /*c15f0*/  ST.E.64 desc[UR4][R30.64+0x8], R8 ;  /* 0x000008081e007985 */ /* 0x0001e6000c101b04 */
.L_x_3829:
[----:B------:R-:W-:Y:S05]  /*c1600*/  BSYNC B3 ;  /* 0x0000000000037941 */ /* 0x000fea0003800000 */
.L_x_3828:
        /* <DEDUP_REMOVED lines=54> */
.L_x_3834:
[----:B------:R-:W-:Y:S05]  /*c1970*/  BSYNC B3 ;  /* 0x0000000000037941 */ /* 0x000fea0003800000 */
.L_x_3833:
        /* <DEDUP_REMOVED lines=40> */
.L_x_3836:
[----:B------:R-:W-:Y:S05]  /*c1c00*/  BSYNC B3 ;  /* 0x0000000000037941 */ /* 0x000fea0003800000 */
.L_x_3835:
[----:B------:R-:W-:Y:S02]  /*c1c10*/  R2UR UR4, R36 ;  /* 0x00000000240472ca */ /* 0x000fe400000e0000 */
[----:B------:R-:W-:-:S13]  /*c1c20*/  R2UR UR5, R37 ;  /* 0x00000000250572ca */ /* 0x000fda00000e0000 */
[----:B------:R3:W-:Y:S01]  /*c1c30*/  ST.E desc[UR4][R28.64], R9 ;  /* 0x000000091c007985 */ /* 0x0007e2000c101904 */
[----:B------:R-:W-:Y:S05]  /*c1c40*/  BRA `(.L_x_3826) ;  /* 0x00000000002c7947 */ /* 0x000fea0003800000 */
.L_x_3827:
        /* <DEDUP_REMOVED lines=11> */
.L_x_3826:
[----:B------:R-:W-:Y:S05]  /*c1d00*/  BSYNC B2 ;  /* 0x0000000000027941 */ /* 0x000fea0003800000 */
.L_x_3825:
[----:B-----5:R-:W-:-:S13]  /*c1d10*/  ISETP.NE.AND P0, PT, R9, RZ, PT ;  /* 0x000000ff0900720c */ /* 0x020fda0003f05270 */
[----:B------:R-:W-:Y:S05]  /*c1d20*/  @P0 BRA `(.L_x_3824) ;  /* 0x0000003000f40947 */ /* 0x000fea0003800000 */
[----:B0---4-:R-:W0:Y:S01]  /*c1d30*/  LDS.64 R4, [R27] ;  /* 0x000000001b047984 */ /* 0x011e220000000a00 */
[----:B------:R-:W-:Y:S02]  /*c1d40*/  R2UR UR4, R36 ;  /* 0x00000000240472ca */ /* 0x000fe400000e0000 */
[----:B------:R-:W-:-:S13]  /*c1d50*/  R2UR UR5, R37 ;  /* 0x00000000250572ca */ /* 0x000fda00000e0000 */
[----:B0-----:R-:W4:Y:S01]  /*c1d60*/  LD.E R8, desc[UR4][R4.64+0x14] ;  /* 0x0000140404087980 */ /* 0x001f22000c101900 */
[----:B------:R-:W-:Y:S01]  /*c1d70*/  BSSY B2, `(.L_x_3837) ;  /* 0x000009a000027945 */ /* 0x000fe20003800000 */
[----:B----4-:R-:W-:-:S13]  /*c1d80*/  ISETP.NE.AND P1, PT, R8, -0x1, PT ;  /* 0xffffffff0800780c */ /* 0x010fda0003f25270 */
[----:B------:R-:W-:Y:S01]  /*c1d90*/  @!P1 R2UR UR4, R36 ;  /* 0x00000000240492ca */ /* 0x000fe200000e0000 */
[----:B-12---:R-:W-:Y:S01]  /*c1da0*/  @!P1 IMAD.MOV.U32 R7, RZ, RZ, 0x5368 ;  /* 0x00005368ff079424 */ /* 0x006fe200078e00ff */
        /* <DEDUP_REMOVED lines=26> */
.L_x_3844:
[----:B------:R-:W0:Y:S02]  /*c1f50*/  LDS.64 R4, [R33+0x8] ;  /* 0x0000080021047984 */ /* 0x000e240000000a00 */
[----:B0-----:R-:W-:-:S05]  /*c1f60*/  IADD3 R6, P0, PT, R4, 0x30, RZ ;  /* 0x0000003004067810 */ /* 0x001fca0007f1e0ff */
[----:B------:R-:W-:-:S07]  /*c1f70*/  IMAD.X R7, RZ, RZ, R5, P0 ;  /* 0x000000ffff077224 */ /* 0x000fce00000e0605 */
[----:B------:R-:W0:Y:S02]  /*c1f80*/  ATOMS.CAST.SPIN.64 P0, [R33+0x8], R4, R6 ;  /* 0x000008042100758d */ /* 0x000e240001800406 */
[----:B0-----:R-:W-:Y:S05]  /*c1f90*/  @!P0 BRA `(.L_x_3844) ;  /* 0xfffffffc00ec8947 */ /* 0x001fea000383ffff */
[----:B------:R-:W-:Y:S05]  /*c1fa0*/  BSYNC B4 ;  /* 0x0000000000047941 */ /* 0x000fea0003800000 */
.L_x_3843:
[----:B------:R-:W-:Y:S02]  /*c1fb0*/  IMAD.MOV.U32 R6, RZ, RZ, R4 ;  /* 0x000000ffff067224 */ /* 0x000fe400078e0004 */
[----:B------:R-:W-:Y:S01]  /*c1fc0*/  IMAD.MOV.U32 R7, RZ, RZ, R5 ;  /* 0x000000ffff077224 */ /* 0x000fe200078e0005 */
[----:B------:R-:W-:Y:S06]  /*c1fd0*/  BRA `(.L_x_3841) ;  /* 0x0000000000187947 */ /* 0x000fec0003800000 */
.L_x_3842:
[----:B------:R-:W-:Y:S02]  /*c1fe0*/  R2UR UR4, R36 ;  /* 0x00000000240472ca */ /* 0x000fe400000e0000 */
[----:B------:R-:W-:-:S13]  /*c1ff0*/  R2UR UR5, R37 ;  /* 0x00000000250572ca */ /* 0x000fda00000e0000 */
[----:B------:R-:W2:Y:S02]  /*c2000*/  LD.E.64 R6, desc[UR4][R30.64+0x8] ;  /* 0x000008041e067980 */ /* 0x000ea4000c101b00 */
[----:B--2---:R-:W-:-:S05]  /*c2010*/  IADD3 R4, P0, PT, R6, 0x30, RZ ;  /* 0x0000003006047810 */ /* 0x004fca0007f1e0ff */
[----:B------:R-:W-:-:S05]  /*c2020*/  IMAD.X R5, RZ, RZ, R7, P0 ;  /* 0x000000ffff057224 */ /* 0x000fca00000e0607 */
[----:B------:R0:W-:Y:S03]  /*c2030*/  ST.E.64 desc[UR4][R30.64+0x8], R4 ;  /* 0x000008041e007985 */ /* 0x0001e6000c101b04 */
.L_x_3841:
[----:B------:R-:W-:Y:S05]  /*c2040*/  BSYNC B3 ;  /* 0x0000000000037941 */ /* 0x000fea0003800000 */
.L_x_3840:
        /* <DEDUP_REMOVED lines=54> */
.L_x_3846:
[----:B------:R-:W-:Y:S05]  /*c23b0*/  BSYNC B3 ;  /* 0x0000000000037941 */ /* 0x000fea0003800000 */
.L_x_3845:
        /* <DEDUP_REMOVED lines=40> */
.L_x_3848:
[----:B------:R-:W-:Y:S05]  /*c2640*/  BSYNC B3 ;  /* 0x0000000000037941 */ /* 0x000fea0003800000 */
.L_x_3847:
[----:B------:R-:W-:Y:S02]  /*c2650*/  R2UR UR4, R36 ;  /* 0x00000000240472ca */ /* 0x000fe400000e0000 */
[----:B------:R-:W-:Y:S02]  /*c2660*/  R2UR UR5, R37 ;  /* 0x00000000250572ca */ /* 0x000fe400000e0000 */
[----:B------:R-:W-:Y:S02]  /*c2670*/  ISETP.EQ.AND P0, PT, R7, RZ, PT ;  /* 0x000000ff0700720c */ /* 0x000fe40003f02270 */
[----:B------:R-:W-:-:S09]  /*c2680*/  PRMT R11, RZ, 0x7610, R11 ;  /* 0x00007610ff0b7816 */ /* 0x000fd2000000000b */
[----:B------:R2:W-:Y:S01]  /*c2690*/  ST.E desc[UR4][R28.64], R7 ;  /* 0x000000071c007985 */ /* 0x0005e2000c101904 */
[----:B------:R-:W-:Y:S05]  /*c26a0*/  BRA `(.L_x_3838) ;  /* 0x0000000000187947 */ /* 0x000fea0003800000 */
.L_x_3839:
[----:B------:R-:W-:Y:S02]  /*c26b0*/  R2UR UR4, R36 ;  /* 0x00000000240472ca */ /* 0x000fe400000e0000 */
[----:B------:R-:W-:Y:S02]  /*c26c0*/  R2UR UR5, R37 ;  /* 0x00000000250572ca */ /* 0x000fe400000e0000 */
[----:B------:R-:W-:-:S05]  /*c26d0*/  IADD3 R4, P0, PT, R33, R4, RZ ;  /* 0x0000000421047210 */ /* 0x000fca0007f1e0ff */
[----:B------:R-:W-:-:S06]  /*c26e0*/  IMAD.X R5, RZ, RZ, R5, P0 ;  /* 0x000000ffff057224 */ /* 0x000fcc00000e0605 */
[----:B------:R4:W5:Y:S01]  /*c26f0*/  LD.E.U8 R11, desc[UR4][R4.64+0x20] ;  /* 0x00002004040b7980 */ /* 0x000962000c101100 */
[----:B------:R-:W-:-:S13]  /*c2700*/  PLOP3.LUT P0, PT, PT, PT, PT, 0x80, 0x8 ;  /* 0x000000000008781c */ /* 0x000fda0003f0f070 */
.L_x_3838:
[----:B------:R-:W-:Y:S05]  /*c2710*/  BSYNC B2 ;  /* 0x0000000000027941 */ /* 0x000fea0003800000 */
.L_x_3837:
[----:B------:R-:W-:Y:S05]  /*c2720*/  @!P0 BRA `(.L_x_3824) ;  /* 0x0000002800748947 */ /* 0x000fea0003800000 */
[----:B------:R-:W-:Y:S01]  /*c2730*/  @!P2 R2UR UR4, R36 ;  /* 0x000000002404a2ca */ /* 0x000fe200000e0000 */
[----:B01--4-:R-:W-:Y:S01]  /*c2740*/  @!P2 IMAD.MOV.U32 R5, RZ, RZ, 0x5368 ;  /* 0x00005368ff05a424 */ /* 0x013fe200078e00ff */
        /* <DEDUP_REMOVED lines=28> */
.L_x_3856:
[----:B------:R-:W0:Y:S02]  /*c2910*/  LDS.64 R8, [R33+0x8] ;  /* 0x0000080021087984 */ /* 0x000e240000000a00 */
[----:B0-----:R-:W-:-:S05]  /*c2920*/  IADD3 R10, P0, PT, R8, 0x30, RZ ;  /* 0x00000030080a7810 */ /* 0x001fca0007f1e0ff */
[----:B------:R-:W-:-:S07]  /*c2930*/  IMAD.X R11, RZ, RZ, R9, P0 ;  /* 0x000000ffff0b7224 */ /* 0x000fce00000e0609 */
[----:B------:R-:W0:Y:S02]  /*c2940*/  ATOMS.CAST.SPIN.64 P0, [R33+0x8], R8, R10 ;  /* 0x000008082100758d */ /* 0x000e24000180040a */
[----:B0-----:R-:W-:Y:S05]  /*c2950*/  @!P0 BRA `(.L_x_3856) ;  /* 0xfffffffc00ec8947 */ /* 0x001fea000383ffff */
[----:B------:R-:W-:Y:S05]  /*c2960*/  BSYNC B4 ;  /* 0x0000000000047941 */ /* 0x000fea0003800000 */
.L_x_3855:
[----:B------:R-:W-:Y:S02]  /*c2970*/  IMAD.MOV.U32 R10, RZ, RZ, R8 ;  /* 0x000000ffff0a7224 */ /* 0x000fe400078e0008 */
[----:B------:R-:W-:Y:S01]  /*c2980*/  IMAD.MOV.U32 R11, RZ, RZ, R9 ;  /* 0x000000ffff0b7224 */ /* 0x000fe200078e0009 */
[----:B------:R-:W-:Y:S06]  /*c2990*/  BRA `(.L_x_3853) ;  /* 0x0000000000187947 */ /* 0x000fec0003800000 */
.L_x_3854:
[----:B------:R-:W-:Y:S02]  /*c29a0*/  R2UR UR4, R36 ;  /* 0x00000000240472ca */ /* 0x000fe400000e0000 */
[----:B------:R-:W-:-:S13]  /*c29b0*/  R2UR UR5, R37 ;  /* 0x00000000250572ca */ /* 0x000fda00000e0000 */
[----:B------:R-:W2:Y:S02]  /*c29c0*/  LD.E.64 R10, desc[UR4][R30.64+0x8] ;  /* 0x000008041e0a7980 */ /* 0x000ea4000c101b00 */
[----:B--2---:R-:W-:-:S05]  /*c29d0*/  IADD3 R8, P0, PT, R10, 0x30, RZ ;  /* 0x000000300a087810 */ /* 0x004fca0007f1e0ff */
[----:B------:R-:W-:-:S05]  /*c29e0*/  IMAD.X R9, RZ, RZ, R11, P0 ;  /* 0x000000ffff097224 */ /* 0x000fca00000e060b */
[----:B------:R0:W-:Y:S03]  /*c29f0*/  ST.E.64 desc[UR4][R30.64+0x8], R8 ;  /* 0x000008081e007985 */ /* 0x0001e6000c101b04 */
.L_x_3853:
[----:B------:R-:W-:Y:S05]  /*c2a00*/  BSYNC B3 ;  /* 0x0000000000037941 */ /* 0x000fea0003800000 */
.L_x_3852:
        /* <DEDUP_REMOVED lines=54> */
.L_x_3858:
[----:B------:R-:W-:Y:S05]  /*c2d70*/  BSYNC B3 ;  /* 0x0000000000037941 */ /* 0x000fea0003800000 */
.L_x_3857:
        /* <DEDUP_REMOVED lines=40> */
.L_x_3860:
[----:B------:R-:W-:Y:S05]  /*c3000*/  BSYNC B3 ;  /* 0x0000000000037941 */ /* 0x000fea0003800000 */
.L_x_3859:
[----:B------:R-:W-:Y:S02]  /*c3010*/  R2UR UR4, R36 ;  /* 0x00000000240472ca */ /* 0x000fe400000e0000 */
[----:B------:R-:W-:-:S13]  /*c3020*/  R2UR UR5, R37 ;  /* 0x00000000250572ca */ /* 0x000fda00000e0000 */
[----:B------:R3:W-:Y:S01]  /*c3030*/  ST.E desc[UR4][R28.64], R9 ;  /* 0x000000091c007985 */ /* 0x0007e2000c101904 */
[----:B------:R-:W-:Y:S05]  /*c3040*/  BRA `(.L_x_3850) ;  /* 0x00000000002c7947 */ /* 0x000fea0003800000 */
.L_x_3851:
        /* <DEDUP_REMOVED lines=11> */
.L_x_3850:
[----:B------:R-:W-:Y:S05]  /*c3100*/  BSYNC B2 ;  /* 0x0000000000027941 */ /* 0x000fea0003800000 */
.L_x_3849:
[----:B-----5:R-:W-:-:S13]  /*c3110*/  ISETP.NE.AND P0, PT, R9, RZ, PT ;  /* 0x000000ff0900720c */ /* 0x020fda0003f05270 */
[----:B------:R-:W-:Y:S05]  /*c3120*/  @!P0 BRA `(.L_x_3861) ;  /* 0xffffffd400b48947 */ /* 0x000fea000383ffff */
[----:B------:R-:W-:Y:S05]  /*c3130*/  BRA `(.L_x_3824) ;  /* 0x0000001c00f07947 */ /* 0x000fea0003800000 */
.L_x_3811:
[----:B------:R-:W5:Y:S01]  /*c3140*/  S2UR UR5, SR_CgaCtaId ;  /* 0x00000000000579c3 */ /* 0x000f620000008800 */
[----:B------:R-:W-:Y:S01]  /*c3150*/  UMOV UR4, 0x400 ;  /* 0x0000040000047882 */ /* 0x000fe20000000000 */
[----:B------:R-:W-:Y:S01]  /*c3160*/  BSSY B2, `(.L_x_3862) ;  /* 0x000015c000027945 */ /* 0x000fe20003800000 */
[----:B-----5:R-:W-:-:S06]  /*c3170*/  ULEA UR4, UR5, UR4, 0x18 ;  /* 0x0000000405047291 */ /* 0x020fcc000f8ec0ff */
[----:B------:R-:W-:-:S07]  /*c3180*/  IMAD.U32 R27, RZ, RZ, UR4 ;  /* 0x00000004ff1b7e24 */ /* 0x000fce000f8e00ff */
.L_x_3887:
        /* <DEDUP_REMOVED lines=46> */
.L_x_3870:
[----:B------:R-:W0:Y:S02]  /*c3470*/  LDS.64 R4, [R11+0x8] ;  /* 0x000008000b047984 */ /* 0x000e240000000a00 */
[----:B0-----:R-:W-:-:S05]  /*c3480*/  IADD3 R6, P0, PT, R4, 0x30, RZ ;  /* 0x0000003004067810 */ /* 0x001fca0007f1e0ff */
[----:B------:R-:W-:-:S07]  /*c3490*/  IMAD.X R7, RZ, RZ, R5, P0 ;  /* 0x000000ffff077224 */ /* 0x000fce00000e0605 */
[----:B------:R-:W0:Y:S02]  /*c34a0*/  ATOMS.CAST.SPIN.64 P0, [R11+0x8], R4, R6 ;  /* 0x000008040b00758d */ /* 0x000e240001800406 */
[----:B0-----:R-:W-:Y:S05]  /*c34b0*/  @!P0 BRA `(.L_x_3870) ;  /* 0xfffffffc00ec8947 */ /* 0x001fea000383ffff */
[----:B------:R-:W-:Y:S05]  /*c34c0*/  BSYNC B5 ;  /* 0x0000000000057941 */ /* 0x000fea0003800000 */
.L_x_3869:
[----:B------:R-:W-:Y:S02]  /*c34d0*/  IMAD.MOV.U32 R6, RZ, RZ, R4 ;  /* 0x000000ffff067224 */ /* 0x000fe400078e0004 */
[----:B------:R-:W-:Y:S01]  /*c34e0*/  IMAD.MOV.U32 R7, RZ, RZ, R5 ;  /* 0x000000ffff077224 */ /* 0x000fe200078e0005 */
[----:B------:R-:W-:Y:S06]  /*c34f0*/  BRA `(.L_x_3867) ;  /* 0x0000000000187947 */ /* 0x000fec0003800000 */
.L_x_3868:
[----:B------:R-:W-:Y:S02]  /*c3500*/  R2UR UR4, R36 ;  /* 0x00000000240472ca */ /* 0x000fe400000e0000 */
[----:B------:R-:W-:-:S13]  /*c3510*/  R2UR UR5, R37 ;  /* 0x00000000250572ca */ /* 0x000fda00000e0000 */
[----:B------:R-:W2:Y:S02]  /*c3520*/  LD.E.64 R6, desc[UR4][R30.64+0x8] ;  /* 0x000008041e067980 */ /* 0x000ea4000c101b00 */
[----:B--2---:R-:W-:-:S05]  /*c3530*/  IADD3 R4, P0, PT, R6, 0x30, RZ ;  /* 0x0000003006047810 */ /* 0x004fca0007f1e0ff */
[----:B------:R-:W-:-:S05]  /*c3540*/  IMAD.X R5, RZ, RZ, R7, P0 ;  /* 0x000000ffff057224 */ /* 0x000fca00000e0607 */
[----:B------:R0:W-:Y:S03]  /*c3550*/  ST.E.64 desc[UR4][R30.64+0x8], R4 ;  /* 0x000008041e007985 */ /* 0x0001e6000c101b04 */
.L_x_3867:
[----:B------:R-:W-:Y:S05]  /*c3560*/  BSYNC B4 ;  /* 0x0000000000047941 */ /* 0x000fea0003800000 */
.L_x_3866:
        /* <DEDUP_REMOVED lines=54> */
.L_x_3872:
[----:B------:R-:W-:Y:S05]  /*c38d0*/  BSYNC B4 ;  /* 0x0000000000047941 */ /* 0x000fea0003800000 */
.L_x_3871:
        /* <DEDUP_REMOVED lines=40> */
.L_x_3874:
[----:B------:R-:W-:Y:S05]  /*c3b60*/  BSYNC B4 ;  /* 0x0000000000047941 */ /* 0x000fea0003800000 */
.L_x_3873:
[----:B------:R-:W-:Y:S02]  /*c3b70*/  R2UR UR4, R36 ;  /* 0x00000000240472ca */ /* 0x000fe400000e0000 */
[----:B------:R-:W-:Y:S02]  /*c3b80*/  R2UR UR5, R37 ;  /* 0x00000000250572ca */ /* 0x000fe400000e0000 */
[----:B------:R-:W-:-:S11]  /*c3b90*/  PRMT R11, RZ, 0x7610, R11 ;  /* 0x00007610ff0b7816 */ /* 0x000fd6000000000b */
[----:B------:R2:W-:Y:S01]  /*c3ba0*/  ST.E desc[UR4][R28.64], R7 ;  /* 0x000000071c007985 */ /* 0x0005e2000c101904 */
[----:B------:R-:W-:Y:S05]  /*c3bb0*/  BRA `(.L_x_3864) ;  /* 0x0000000000247947 */ /* 0x000fea0003800000 */
.L_x_3865:
        /* <DEDUP_REMOVED lines=9> */
.L_x_3864:
[----:B------:R-:W-:Y:S05]  /*c3c50*/  BSYNC B3 ;  /* 0x0000000000037941 */ /* 0x000fea0003800000 */
.L_x_3863:
        /* <DEDUP_REMOVED lines=38> */
.L_x_3882:
[----:B------:R-:W0:Y:S02]  /*c3ec0*/  LDS.64 R8, [R39+0x8] ;  /* 0x0000080027087984 */ /* 0x000e240000000a00 */
[----:B0-----:R-:W-:-:S05]  /*c3ed0*/  IADD3 R10, P0, PT, R8, 0x30, RZ ;  /* 0x00000030080a7810 */ /* 0x001fca0007f1e0ff */
[----:B------:R-:W-:-:S07]  /*c3ee0*/  IMAD.X R11, RZ, RZ, R9, P0 ;  /* 0x000000ffff0b7224 */ /* 0x000fce00000e0609 */
[----:B------:R-:W0:Y:S02]  /*c3ef0*/  ATOMS.CAST.SPIN.64 P0, [R39+0x8], R8, R10 ;  /* 0x000008082700758d */ /* 0x000e24000180040a */
[----:B0-----:R-:W-:Y:S05]  /*c3f00*/  @!P0 BRA `(.L_x_3882) ;  /* 0xfffffffc00ec8947 */ /* 0x001fea000383ffff */
[----:B------:R-:W-:Y:S05]  /*c3f10*/  BSYNC B5 ;  /* 0x0000000000057941 */ /* 0x000fea0003800000 */
.L_x_3881:
[----:B------:R-:W-:Y:S02]  /*c3f20*/  IMAD.MOV.U32 R10, RZ, RZ, R8 ;  /* 0x000000ffff0a7224 */ /* 0x000fe400078e0008 */
[----:B------:R-:W-:Y:S01]  /*c3f30*/  IMAD.MOV.U32 R11, RZ, RZ, R9 ;  /* 0x000000ffff0b7224 */ /* 0x000fe200078e0009 */
[----:B------:R-:W-:Y:S06]  /*c3f40*/  BRA `(.L_x_3879) ;  /* 0x0000000000187947 */ /* 0x000fec0003800000 */
.L_x_3880:
[----:B------:R-:W-:Y:S02]  /*c3f50*/  R2UR UR4, R36 ;  /* 0x00000000240472ca */ /* 0x000fe400000e0000 */
[----:B------:R-:W-:-:S13]  /*c3f60*/  R2UR UR5, R37 ;  /* 0x00000000250572ca */ /* 0x000fda00000e0000 */
[----:B------:R-:W2:Y:S02]  /*c3f70*/  LD.E.64 R10, desc[UR4][R30.64+0x8] ;  /* 0x000008041e0a7980 */ /* 0x000ea4000c101b00 */
[----:B--2---:R-:W-:-:S05]  /*c3f80*/  IADD3 R8, P0, PT, R10, 0x30, RZ ;  /* 0x000000300a087810 */ /* 0x004fca0007f1e0ff */
[----:B------:R-:W-:-:S05]  /*c3f90*/  IMAD.X R9, RZ, RZ, R11, P0 ;  /* 0x000000ffff097224 */ /* 0x000fca00000e060b */
[----:B------:R0:W-:Y:S03]  /*c3fa0*/  ST.E.64 desc[UR4][R30.64+0x8], R8 ;  /* 0x000008081e007985 */ /* 0x0001e6000c101b04 */
.L_x_3879:
[----:B------:R-:W-:Y:S05]  /*c3fb0*/  BSYNC B4 ;  /* 0x0000000000047941 */ /* 0x000fea0003800000 */
.L_x_3878:
        /* <DEDUP_REMOVED lines=54> */
.L_x_3884:
[----:B------:R-:W-:Y:S05]  /*c4320*/  BSYNC B4 ;  /* 0x0000000000047941 */ /* 0x000fea0003800000 */
.L_x_3883:
        /* <DEDUP_REMOVED lines=40> */
.L_x_3886:
[----:B------:R-:W-:Y:S05]  /*c45b0*/  BSYNC B4 ;  /* 0x0000000000047941 */ /* 0x000fea0003800000 */
.L_x_3885:
[----:B------:R-:W-:Y:S02]  /*c45c0*/  R2UR UR4, R36 ;  /* 0x00000000240472ca */ /* 0x000fe400000e0000 */
[----:B------:R-:W-:-:S13]  /*c45d0*/  R2UR UR5, R37 ;  /* 0x00000000250572ca */ /* 0x000fda00000e0000 */
[----:B------:R3:W-:Y:S01]  /*c45e0*/  ST.E desc[UR4][R28.64], R9 ;  /* 0x000000091c007985 */ /* 0x0007e2000c101904 */
[----:B------:R-:W-:Y:S05]  /*c45f0*/  BRA `(.L_x_3876) ;  /* 0x00000000002c7947 */ /* 0x000fea0003800000 */
.L_x_3877:
        /* <DEDUP_REMOVED lines=11> */
.L_x_3876:
[----:B------:R-:W-:Y:S05]  /*c46b0*/  BSYNC B3 ;  /* 0x0000000000037941 */ /* 0x000fea0003800000 */
.L_x_3875:
[----:B-----5:R-:W-:-:S13]  /*c46c0*/  ISETP.NE.AND P0, PT, R9, RZ, PT ;  /* 0x000000ff0900720c */ /* 0x020fda0003f05270 */
[----:B------:R-:W-:Y:S05]  /*c46d0*/  @P0 BREAK B2 ;  /* 0x0000000000020942 */ /* 0x000fea0003800000 */
[----:B------:R-:W-:Y:S05]  /*c46e0*/  @P0 BRA `(.L_x_3824) ;  /* 0x0000000800840947 */ /* 0x000fea0003800000 */
[----:B------:R-:W-:Y:S01]  /*c46f0*/  ISETP.GT.U32.AND P0, PT, R32, 0x9, PT ;  /* 0x000000092000780c */ /* 0x000fe20003f04070 */
[----:B------:R-:W-:-:S12]  /*c4700*/  IMAD.MOV.U32 R32, RZ, RZ, R33 ;  /* 0x000000ffff207224 */ /* 0x000fd800078e0021 */
[----:B------:R-:W-:Y:S05]  /*c4710*/  @P0 BRA `(.L_x_3887) ;  /* 0xffffffe8009c0947 */ /* 0x000fea000383ffff */
[----:B------:R-:W-:Y:S05]  /*c4720*/  BSYNC B2 ;  /* 0x0000000000027941 */ /* 0x000fea0003800000 */
.L_x_3862:
[----:B------:R-:W-:Y:S01]  /*c4730*/  @!P2 R2UR UR4, R36 ;  /* 0x000000002404a2ca */ /* 0x000fe200000e0000 */
[----:B0---4-:R-:W-:Y:S01]  /*c4740*/  @!P2 IMAD.MOV.U32 R5, RZ, RZ, 0x5368 ;  /* 0x00005368ff05a424 */ /* 0x011fe200078e00ff */
[----:B------:R-:W-:Y:S01]  /*c4750*/  @!P2 R2UR UR5, R37 ;  /* 0x000000002505a2ca */ /* 0x000fe200000e0000 */
[----:B------:R-:W-:-:S12]  /*c4760*/  @!P2 IMAD.MOV.U32 R35, RZ, RZ, 0x5368 ;  /* 0x00005368ff23a424 */ /* 0x000fd800078e00ff */
[----:B------:R0:W-:Y:S01]  /*c4770*/  @!P2 ST.E desc[UR4][R28.64], R5 ;  /* 0x000000051c00a985 */ /* 0x0001e2000c101904 */
[----:B------:R-:W-:Y:S05]  /*c4780*/  @!P2 BRA `(.L_x_3824) ;  /* 0x00000008005ca947 */ /* 0x000fea0003800000 */
[----:B0-----:R-:W0:Y:S01]  /*c4790*/  S2R R5, SR_CgaCtaId ;  /* 0x0000000000057919 */ /* 0x001e220000008800 */
[----:B------:R-:W-:Y:S02]  /*c47a0*/  MOV R12, 0x400 ;  /* 0x00000400000c7802 */ /* 0x000fe40000000f00 */
[----:B------:R-:W-:Y:S02]  /*c47b0*/  R2UR UR4, R36 ;  /* 0x00000000240472ca */ /* 0x000fe400000e0000 */
[----:B------:R-:W-:Y:S02]  /*c47c0*/  R2UR UR5, R37 ;  /* 0x00000000250572ca */ /* 0x000fe400000e0000 */
[----:B0-----:R-:W-:-:S05]  /*c47d0*/  LEA R12, R5, R12, 0x18 ;  /* 0x0000000c050c7211 */ /* 0x001fca00078ec0ff */
        /* <DEDUP_REMOVED lines=21> */
.L_x_3893:
[----:B------:R-:W0:Y:S02]  /*c4930*/  LDS.64 R8, [R27+0x8] ;  /* 0x000008001b087984 */ /* 0x000e240000000a00 */
[----:B0-----:R-:W-:-:S05]  /*c4940*/  IADD3 R10, P0, PT, R8, 0x30, RZ ;  /* 0x00000030080a7810 */ /* 0x001fca0007f1e0ff */
[----:B------:R-:W-:-:S07]  /*c4950*/  IMAD.X R11, RZ, RZ, R9, P0 ;  /* 0x000000ffff0b7224 */ /* 0x000fce00000e0609 */
[----:B------:R-:W0:Y:S02]  /*c4960*/  ATOMS.CAST.SPIN.64 P0, [R27+0x8], R8, R10 ;  /* 0x000008081b00758d */ /* 0x000e24000180040a */
[----:B0-----:R-:W-:Y:S05]  /*c4970*/  @!P0 BRA `(.L_x_3893) ;  /* 0xfffffffc00ec8947 */ /* 0x001fea000383ffff */
[----:B------:R-:W-:Y:S05]  /*c4980*/  BSYNC B3 ;  /* 0x0000000000037941 */ /* 0x000fea0003800000 */
.L_x_3892:
[----:B------:R-:W-:Y:S02]  /*c4990*/  IMAD.MOV.U32 R10, RZ, RZ, R8 ;  /* 0x000000ffff0a7224 */ /* 0x000fe400078e0008 */
[----:B------:R-:W-:Y:S01]  /*c49a0*/  IMAD.MOV.U32 R11, RZ, RZ, R9 ;  /* 0x000000ffff0b7224 */ /* 0x000fe200078e0009 */
[----:B------:R-:W-:Y:S06]  /*c49b0*/  BRA `(.L_x_3890) ;  /* 0x0000000000187947 */ /* 0x000fec0003800000 */
.L_x_3891:
[----:B------:R-:W-:Y:S02]  /*c49c0*/  R2UR UR4, R36 ;  /* 0x00000000240472ca */ /* 0x000fe400000e0000 */
[----:B------:R-:W-:-:S13]  /*c49d0*/  R2UR UR5, R37 ;  /* 0x00000000250572ca */ /* 0x000fda00000e0000 */
[----:B------:R-:W2:Y:S02]  /*c49e0*/  LD.E.64 R10, desc[UR4][R30.64+0x8] ;  /* 0x000008041e0a7980 */ /* 0x000ea4000c101b00 */
[----:B--2---:R-:W-:-:S05]  /*c49f0*/  IADD3 R8, P0, PT, R10, 0x30, RZ ;  /* 0x000000300a087810 */ /* 0x004fca0007f1e0ff */
[----:B------:R-:W-:-:S05]  /*c4a00*/  IMAD.X R9, RZ, RZ, R11, P0 ;  /* 0x000000ffff097224 */ /* 0x000fca00000e060b */
[----:B------:R0:W-:Y:S03]  /*c4a10*/  ST.E.64 desc[UR4][R30.64+0x8], R8 ;  /* 0x000008081e007985 */ /* 0x0001e6000c101b04 */
.L_x_3890:
[----:B------:R-:W-:Y:S05]  /*c4a20*/  BSYNC B2 ;  /* 0x0000000000027941 */ /* 0x000fea0003800000 */
.L_x_3889:
        /* <DEDUP_REMOVED lines=54> */
.L_x_3895:
[----:B------:R-:W-:Y:S05]  /*c4d90*/  BSYNC B2 ;  /* 0x0000000000027941 */ /* 0x000fea0003800000 */
.L_x_3894:
        /* <DEDUP_REMOVED lines=40> */
.L_x_3897:
[----:B------:R-:W-:Y:S05]  /*c5020*/  BSYNC B2 ;  /* 0x0000000000027941 */ /* 0x000fea0003800000 */
.L_x_3896:
[----:B------:R-:W-:Y:S02]  /*c5030*/  R2UR UR4, R36 ;  /* 0x00000000240472ca */ /* 0x000fe400000e0000 */
[----:B------:R-:W-:-:S13]  /*c5040*/  R2UR UR5, R37 ;  /* 0x00000000250572ca */ /* 0x000fda00000e0000 */
[----:B------:R2:W-:Y:S01]  /*c5050*/  ST.E desc[UR4][R28.64], R35 ;  /* 0x000000231c007985 */ /* 0x0005e2000c101904 */
[----:B------:R-:W-:Y:S05]  /*c5060*/  BRA `(.L_x_3824) ;  /* 0x0000000000247947 */ /* 0x000fea0003800000 */
.L_x_3888:
        /* <DEDUP_REMOVED lines=9> */
.L_x_3824:
[----:B------:R-:W-:Y:S05]  /*c5100*/  BSYNC B1 ;  /* 0x0000000000017941 */ /* 0x000fea0003800000 */
.L_x_3810:
[----:B-----5:R-:W-:-:S13]  /*c5110*/  ISETP.NE.AND P0, PT, R35, RZ, PT ;  /* 0x000000ff2300720c */ /* 0x020fda0003f05270 */
[----:B------:R-:W-:Y:S05]  /*c5120*/  @P0 BRA `(.L_x_3763) ;  /* 0x0000000400ec0947 */ /* 0x000fea0003800000 */
[----:B01-34-:R-:W0:Y:S01]  /*c5130*/  S2R R5, SR_CgaCtaId ;  /* 0x0000000000057919 */ /* 0x01be220000008800 */
[----:B------:R-:W-:Y:S01]  /*c5140*/  R2UR UR4, R36 ;  /* 0x00000000240472ca */ /* 0x000fe200000e0000 */
[----:B------:R-:W-:Y:S01]  /*c5150*/  IMAD.MOV.U32 R4, RZ, RZ, 0x40 ;  /* 0x00000040ff047424 */ /* 0x000fe200078e00ff */
[----:B------:R-:W-:Y:S02]  /*c5160*/  R2UR UR5, R37 ;  /* 0x00000000250572ca */ /* 0x000fe400000e0000 */
[----:B------:R-:W-:-:S04]  /*c5170*/  MOV R8, 0x400 ;  /* 0x0000040000087802 */ /* 0x000fc80000000f00 */
[----:B0-----:R-:W-:Y:S01]  /*c5180*/  LEA R8, R5, R8, 0x18 ;  /* 0x0000000805087211 */ /* 0x001fe200078ec0ff */
[----:B------:R-:W-:-:S04]  /*c5190*/  IMAD.MOV.U32 R5, RZ, RZ, 0x0 ;  /* 0x00000000ff057424 */ /* 0x000fc800078e00ff */
        /* <DEDUP_REMOVED lines=11> */
.L_x_3902:
[----:B------:R-:W0:Y:S02]  /*c5250*/  LDS.64 R4, [R9+0x8] ;  /* 0x0000080009047984 */ /* 0x000e240000000a00 */
[----:B0-----:R-:W-:-:S05]  /*c5260*/  IADD3 R6, P0, PT, R4, 0x40, RZ ;  /* 0x0000004004067810 */ /* 0x001fca0007f1e0ff */
[----:B------:R-:W-:-:S07]  /*c5270*/  IMAD.X R7, RZ, RZ, R5, P0 ;  /* 0x000000ffff077224 */ /* 0x000fce00000e0605 */
[----:B------:R-:W0:Y:S02]  /*c5280*/  ATOMS.CAST.SPIN.64 P0, [R9+0x8], R4, R6 ;  /* 0x000008040900758d */ /* 0x000e240001800406 */
[----:B0-----:R-:W-:Y:S05]  /*c5290*/  @!P0 BRA `(.L_x_3902) ;  /* 0xfffffffc00ec8947 */ /* 0x001fea000383ffff */
[----:B------:R-:W-:Y:S05]  /*c52a0*/  BSYNC B2 ;  /* 0x0000000000027941 */ /* 0x000fea0003800000 */
.L_x_3901:
[----:B------:R-:W-:Y:S02]  /*c52b0*/  IMAD.MOV.U32 R6, RZ, RZ, R4 ;  /* 0x000000ffff067224 */ /* 0x000fe400078e0004 */
[----:B------:R-:W-:Y:S01]  /*c52c0*/  IMAD.MOV.U32 R7, RZ, RZ, R5 ;  /* 0x000000ffff077224 */ /* 0x000fe200078e0005 */
[----:B------:R-:W-:Y:S06]  /*c52d0*/  BRA `(.L_x_3899) ;  /* 0x0000000000187947 */ /* 0x000fec0003800000 */
.L_x_3900:
[----:B------:R-:W-:Y:S02]  /*c52e0*/  R2UR UR4, R36 ;  /* 0x00000000240472ca */ /* 0x000fe400000e0000 */
[----:B------:R-:W-:-:S13]  /*c52f0*/  R2UR UR5, R37 ;  /* 0x00000000250572ca */ /* 0x000fda00000e0000 */
[----:B------:R-:W2:Y:S02]  /*c5300*/  LD.E.64 R6, desc[UR4][R30.64+0x8] ;  /* 0x000008041e067980 */ /* 0x000ea4000c101b00 */
[----:B--2---:R-:W-:-:S05]  /*c5310*/  IADD3 R4, P0, PT, R6, 0x40, RZ ;  /* 0x0000004006047810 */ /* 0x004fca0007f1e0ff */
[----:B------:R-:W-:-:S05]  /*c5320*/  IMAD.X R5, RZ, RZ, R7, P0 ;  /* 0x000000ffff057224 */ /* 0x000fca00000e0607 */
[----:B------:R0:W-:Y:S03]  /*c5330*/  ST.E.64 desc[UR4][R30.64+0x8], R4 ;  /* 0x000008041e007985 */ /* 0x0001e6000c101b04 */
.L_x_3899:
[----:B------:R-:W-:Y:S05]  /*c5340*/  BSYNC B1 ;  /* 0x0000000000017941 */ /* 0x000fea0003800000 */
.L_x_3898:
[C---:B0-----:R-:W-:Y:S02]  /*c5350*/  LOP3.LUT R4, R6.reuse, 0xfffffff0, RZ, 0xc0, !PT ;  /* 0xfffffff006047812 */ /* 0x041fe400078ec0ff */
[----:B------:R-:W-:Y:S02]  /*c5360*/  IADD3 R5, P2, PT, R6, 0x48, RZ ;  /* 0x0000004806057810 */ /* 0x000fe40007f5e0ff */
[----:B------:R-:W-:Y:S02]  /*c5370*/  LOP3.LUT R9, R7, 0xf, RZ, 0xc0, !PT ;  /* 0x0000000f07097812 */ /* 0x000fe400078ec0ff */
[----:B------:R-:W-:Y:S02]  /*c5380*/  ISETP.NE.U32.AND P0, PT, R4, -0x10, PT ;  /* 0xfffffff00400780c */ /* 0x000fe40003f05070 */
[----:B------:R-:W-:Y:S01]  /*c5390*/  ISETP.LT.U32.AND P1, PT, R5, R10, PT ;  /* 0x0000000a0500720c */ /* 0x000fe20003f21070 */
[----:B------:R-:W-:Y:S01]  /*c53a0*/  IMAD.X R5, RZ, RZ, R7, P2 ;  /* 0x000000ffff057224 */ /* 0x000fe200010e0607 */
[----:B------:R-:W-:-:S04]  /*c53b0*/  ISETP.NE.AND.EX P0, PT, R9, 0xf, PT, P0 ;  /* 0x0000000f0900780c */ /* 0x000fc80003f05300 */
[----:B------:R-:W-:-:S13]  /*c53c0*/  ISETP.LT.U32.AND.EX P0, PT, R5, R11, P0, P1 ;  /* 0x0000000b0500720c */ /* 0x000fda0000701110 */
[----:B------:R-:W-:Y:S01]  /*c53d0*/  @!P0 R2UR UR4, R36 ;  /* 0x00000000240482ca */ /* 0x000fe200000e0000 */
[----:B------:R-:W-:Y:S01]  /*c53e0*/  @!P0 IMAD.MOV.U32 R5, RZ, RZ, 0x5272 ;  /* 0x00005272ff058424 */ /* 0x000fe200078e00ff */
[----:B------:R-:W-:-:S13]  /*c53f0*/  @!P0 R2UR UR5, R37 ;  /* 0x00000000250582ca */ /* 0x000fda00000e0000 */
[----:B------:R0:W-:Y:S01]  /*c5400*/  @!P0 ST.E desc[UR4][R28.64], R5 ;  /* 0x000000051c008985 */ /* 0x0001e2000c101904 */
[----:B------:R-:W-:Y:S05]  /*c5410*/  @!P0 BRA `(.L_x_3763) ;  /* 0x0000000400308947 */ /* 0x000fea0003800000 */
[----:B0-----:R-:W0:Y:S01]  /*c5420*/  LDS.64 R4, [R8] ;  /* 0x0000000008047984 */ /* 0x001e220000000a00 */
[C---:B------:R-:W-:Y:S01]  /*c5430*/  SHF.L.U64.HI R7, R6.reuse, 0x1c, R7 ;  /* 0x0000001c06077819 */ /* 0x040fe20000010207 */
[----:B------:R-:W-:Y:S01]  /*c5440*/  IMAD.SHL.U32 R6, R6, 0x10000000, RZ ;  /* 0x1000000006067824 */ /* 0x000fe200078e00ff */
[----:B------:R-:W-:Y:S01]  /*c5450*/  R2UR UR8, R36 ;  /* 0x00000000240872ca */ /* 0x000fe200000e0000 */
[----:B------:R-:W-:Y:S01]  /*c5460*/  IMAD.MOV.U32 R9, RZ, RZ, 0xb59 ;  /* 0x00000b59ff097424 */ /* 0x000fe200078e00ff */
[----:B------:R-:W-:Y:S01]  /*c5470*/  R2UR UR9, R37 ;  /* 0x00000000250972ca */ /* 0x000fe200000e0000 */
[----:B------:R-:W-:Y:S01]  /*c5480*/  IMAD.MOV.U32 R33, RZ, RZ, 0x40 ;  /* 0x00000040ff217424 */ /* 0x000fe200078e00ff */
[----:B------:R-:W-:Y:S01]  /*c5490*/  SHF.R.S64 R6, R6, 0x1c, R7 ;  /* 0x0000001c06067819 */ /* 0x000fe20000001007 */
[----:B------:R-:W-:Y:S01]  /*c54a0*/  IMAD.MOV.U32 R39, RZ, RZ, -0x1 ;  /* 0xffffffffff277424 */ /* 0x000fe200078e00ff */
[----:B------:R-:W-:Y:S02]  /*c54b0*/  R2UR UR12, R36 ;  /* 0x00000000240c72ca */ /* 0x000fe400000e0000 */
[----:B------:R-:W-:-:S02]  /*c54c0*/  LOP3.LUT R35, R6, 0xfffffff0, RZ, 0xc0, !PT ;  /* 0xfffffff006237812 */ /* 0x000fc400078ec0ff */
        /* <DEDUP_REMOVED lines=9> */
[----:B------:R-:W-:Y:S01]  /*c5560*/  SHF.R.S32.HI R27, RZ, 0x1c, R7 ;  /* 0x0000001cff1b7819 */ /* 0x000fe20000011407 */
[----:B------:R-:W-:Y:S01]  /*c5570*/  IMAD.MOV.U32 R7, RZ, RZ, 0x1 ;  /* 0x00000001ff077424 */ /* 0x000fe200078e00ff */
        /* <DEDUP_REMOVED lines=29> */
[----:B--2---:R-:W-:-:S13]  /*c5750*/  ISETP.NE.AND P0, PT, R6, RZ, PT ;  /* 0x000000ff0600720c */ /* 0x004fda0003f05270 */
        /* <DEDUP_REMOVED lines=22> */
[----:B------:R-:W-:Y:S02]  /*c58c0*/  SEL R0, R35, RZ, !P0 ;  /* 0x000000ff23007207 */ /* 0x000fe40004000000 */
[----:B0-----:R-:W-:-:S07]  /*c58d0*/  SEL R13, R27, RZ, !P0 ;  /* 0x000000ff1b0d7207 */ /* 0x001fce0004000000 */
.L_x_3763:
[----:B------:R-:W-:Y:S05]  /*c58e0*/  BSYNC B0 ;  /* 0x0000000000007941 */ /* 0x000fea0003800000 */
.L_x_3762:
[----:B------:R-:W3:Y:S01]  /*c58f0*/  S2UR UR5, SR_CgaCtaId ;  /* 0x00000000000579c3 */ /* 0x000ee20000008800 */
[----:B------:R-:W-:Y:S01]  /*c5900*/  ISETP.NE.AND P0, PT, R3, -0x1, PT ;  /* 0xffffffff0300780c */ /* 0x000fe20003f05270 */
[----:B------:R-:W-:-:S12]  /*c5910*/  UMOV UR4, 0x400 ;  /* 0x0000040000047882 */ /* 0x000fd80000000000 */
[----:B------:R-:W-:Y:S01]  /*c5920*/  @!P0 R2UR UR6, R36 ;  /* 0x00000000240682ca */ /* 0x000fe200000e0000 */
[----:B012---:R-:W-:Y:S01]  /*c5930*/  @!P0 IMAD.MOV.U32 R7, RZ, RZ, 0x5368 ;  /* 0x00005368ff078424 */ /* 0x007fe200078e00ff */
[C---:B------:R-:W-:Y:S01]  /*c5940*/  @!P0 R2UR UR7, R37.reuse ;  /* 0x00000000250782ca */ /* 0x040fe200000e0000 */
[----:B---3--:R-:W-:Y:S01]  /*c5950*/  ULEA UR4, UR5, UR4, 0x18 ;  /* 0x0000000405047291 */ /* 0x008fe2000f8ec0ff */
[----:B------:R-:W-:-:S11]  /*c5960*/  @P0 R2UR UR5, R37 ;  /* 0x00000000250502ca */ /* 0x000fd600000e0000 */
[----:B------:R0:W-:Y:S01]  /*c5970*/  @!P0 ST.E desc[UR6][R28.64], R7 ;  /* 0x000000071c008985 */ /* 0x0001e2000c101906 */
[----:B------:R-:W-:Y:S01]  /*c5980*/  @!P0 IMAD.U32 R35, RZ, RZ, UR4 ;  /* 0x00000004ff238e24 */ /* 0x000fe2000f8e00ff */
[C---:B------:R-:W-:Y:S02]  /*c5990*/  R2UR UR6, R36.reuse ;  /* 0x00000000240672ca */ /* 0x040fe400000e0000 */
[----:B------:R-:W-:Y:S02]  /*c59a0*/  R2UR UR7, R37 ;  /* 0x00000000250772ca */ /* 0x000fe400000e0000 */
[----:B----4-:R-:W-:Y:S01]  /*c59b0*/  @!P0 LDS.64 R4, [R35] ;  /* 0x0000000023048984 */ /* 0x010fe20000000a00 */
[----:B------:R-:W-:Y:S01]  /*c59c0*/  @P0 IMAD.U32 R35, RZ, RZ, UR4 ;  /* 0x00000004ff230e24 */ /* 0x000fe2000f8e00ff */
[----:B------:R-:W-:-:S04]  /*c59d0*/  @P0 R2UR UR4, R36 ;  /* 0x00000000240402ca */ /* 0x000fc800000e0000 */
[----:B------:R-:W1:Y:S01]  /*c59e0*/  @P0 LDS.64 R4, [R35] ;  /* 0x0000000023040984 */ /* 0x000e620000000a00 */
[----:B------:R-:W-:Y:S02]  /*c59f0*/  R2UR UR8, R36 ;  /* 0x00000000240872ca */ /* 0x000fe400000e0000 */
[----:B------:R-:W-:Y:S01]  /*c5a00*/  R2UR UR9, R37 ;  /* 0x00000000250972ca */ /* 0x000fe200000e0000 */
[----:B0-----:R-:W-:Y:S01]  /*c5a10*/  @!P0 IMAD.MOV.U32 R7, RZ, RZ, RZ ;  /* 0x000000ffff078224 */ /* 0x001fe200078e00ff */
[----:B------:R0:W2:Y:S01]  /*c5a20*/  LDS.64 R32, [R35+0x8] ;  /* 0x0000080023207984 */ /* 0x0000a20000000a00 */
[----:B-1----:R-:W-:Y:S01]  /*c5a30*/  IADD3 R10, P1, PT, R0, R4, RZ ;  /* 0x00000004000a7210 */ /* 0x002fe20007f3e0ff */
[----:B------:R-:W-:Y:S02]  /*c5a40*/  @!P0 IMAD.MOV.U32 R0, RZ, RZ, RZ ;  /* 0x000000ffff008224 */ /* 0x000fe400078e00ff */
[----:B------:R-:W-:-:S04]  /*c5a50*/  @P0 IMAD.WIDE R8, R3, 0x10, R4 ;  /* 0x0000001003080825 */ /* 0x000fc800078e0204 */
[----:B------:R-:W-:Y:S01]  /*c5a60*/  IMAD.X R11, R13, 0x1, R5, P1 ;  /* 0x000000010d0b7824 */ /* 0x000fe200008e0605 */
[----:B------:R-:W3:Y:S04]  /*c5a70*/  @P0 LD.E R0, desc[UR4][R8.64+0x28] ;  /* 0x0000280408000980 */ /* 0x000ee8000c101900 */
[----:B------:R-:W3:Y:S04]  /*c5a80*/  LD.E R27, desc[UR6][R10.64+0x28] ;  /* 0x000028060a1b7980 */ /* 0x000ee8000c101900 */
[----:B------:R0:W5:Y:S04]  /*c5a90*/  @P0 LD.E R7, desc[UR4][R8.64+0x20] ;  /* 0x0000200408070980 */ /* 0x000168000c101900 */
[----:B------:R0:W5:Y:S01]  /*c5aa0*/  LD.E R5, desc[UR6][R10.64+0x20] ;  /* 0x000020060a057980 */ /* 0x000162000c101900 */
[----:B---3--:R-:W-:-:S05]  /*c5ab0*/  IMAD.IADD R4, R0, 0x1, R27 ;  /* 0x0000000100047824 */ /* 0x008fca00078e021b */
        /* <DEDUP_REMOVED lines=23> */
.L_x_3907:
[----:B------:R-:W0:Y:S02]  /*c5c30*/  LDS.64 R8, [R3+0x8] ;  /* 0x0000080003087984 */ /* 0x000e240000000a00 */
[----:B0-----:R-:W-:-:S05]  /*c5c40*/  IADD3 R10, P0, PT, R14, R8, RZ ;  /* 0x000000080e0a7210 */ /* 0x001fca0007f1e0ff */
[----:B------:R-:W-:-:S07]  /*c5c50*/  IMAD.X R11, R15, 0x1, R9, P0 ;  /* 0x000000010f0b7824 */ /* 0x000fce00000e0609 */
[----:B------:R-:W0:Y:S02]  /*c5c60*/  ATOMS.CAST.SPIN.64 P0, [R3+0x8], R8, R10 ;  /* 0x000008080300758d */ /* 0x000e24000180040a */
[----:B0-----:R-:W-:Y:S05]  /*c5c70*/  @!P0 BRA `(.L_x_3907) ;  /* 0xfffffffc00ec8947 */ /* 0x001fea000383ffff */
[----:B------:R-:W-:Y:S05]  /*c5c80*/  BSYNC B1 ;  /* 0x0000000000017941 */ /* 0x000fea0003800000 */
.L_x_3906:
[----:B-----5:R-:W-:Y:S02]  /*c5c90*/  IMAD.MOV.U32 R12, RZ, RZ, R8 ;  /* 0x000000ffff0c7224 */ /* 0x020fe400078e0008 */
[----:B------:R-:W-:Y:S01]  /*c5ca0*/  IMAD.MOV.U32 R13, RZ, RZ, R9 ;  /* 0x000000ffff0d7224 */ /* 0x000fe200078e0009 */
[----:B------:R-:W-:Y:S06]  /*c5cb0*/  BRA `(.L_x_3904) ;  /* 0x0000000000187947 */ /* 0x000fec0003800000 */
.L_x_3905:
[----:B------:R-:W-:Y:S02]  /*c5cc0*/  R2UR UR4, R36 ;  /* 0x00000000240472ca */ /* 0x000fe400000e0000 */
[----:B------:R-:W-:-:S13]  /*c5cd0*/  R2UR UR5, R37 ;  /* 0x00000000250572ca */ /* 0x000fda00000e0000 */
[----:B-----5:R-:W2:Y:S02]  /*c5ce0*/  LD.E.64 R12, desc[UR4][R30.64+0x8] ;  /* 0x000008041e0c7980 */ /* 0x020ea4000c101b00 */
[----:B--2---:R-:W-:-:S05]  /*c5cf0*/  IADD3 R8, P0, PT, R14, R12, RZ ;  /* 0x0000000c0e087210 */ /* 0x004fca0007f1e0ff */
[----:B------:R-:W-:-:S05]  /*c5d00*/  IMAD.X R9, R15, 0x1, R13, P0 ;  /* 0x000000010f097824 */ /* 0x000fca00000e060d */
[----:B------:R0:W-:Y:S03]  /*c5d10*/  ST.E.64 desc[UR4][R30.64+0x8], R8 ;  /* 0x000008081e007985 */ /* 0x0001e6000c101b04 */
.L_x_3904:
[----:B------:R-:W-:Y:S05]  /*c5d20*/  BSYNC B0 ;  /* 0x0000000000007941 */ /* 0x000fea0003800000 */
.L_x_3903:
[----:B-----5:R-:W-:Y:S01]  /*c5d30*/  IADD3 R3, P1, P2, R39, 0x8, R12 ;  /* 0x0000000827037810 */ /* 0x020fe20007a3e00c */
        /* <DEDUP_REMOVED lines=45> */
.L_x_3937:
        /* <DEDUP_REMOVED lines=29> */
.L_x_3918:
[----:B------:R-:W0:Y:S02]  /*c61e0*/  LDS.64 R12, [R35+0x8] ;  /* 0x00000800230c7984 */ /* 0x000e240000000a00 */
[----:B0-----:R-:W-:-:S05]  /*c61f0*/  IADD3 R14, P0, PT, R12, 0x30, RZ ;  /* 0x000000300c0e7810 */ /* 0x001fca0007f1e0ff */
[----:B------:R-:W-:-:S07]  /*c6200*/  IMAD.X R15, RZ, RZ, R13, P0 ;  /* 0x000000ffff0f7224 */ /* 0x000fce00000e060d */
[----:B------:R-:W0:Y:S02]  /*c6210*/  ATOMS.CAST.SPIN.64 P0, [R35+0x8], R12, R14 ;  /* 0x0000080c2300758d */ /* 0x000e24000180040e */
[----:B0-----:R-:W-:Y:S05]  /*c6220*/  @!P0 BRA `(.L_x_3918) ;  /* 0xfffffffc00ec8947 */ /* 0x001fea000383ffff */
[----:B------:R-:W-:Y:S05]  /*c6230*/  BSYNC B4 ;  /* 0x0000000000047941 */ /* 0x000fea0003800000 */
.L_x_3917:
[----:B------:R-:W-:Y:S02]  /*c6240*/  IMAD.MOV.U32 R14, RZ, RZ, R12 ;  /* 0x000000ffff0e7224 */ /* 0x000fe400078e000c */
[----:B------:R-:W-:Y:S01]  /*c6250*/  IMAD.MOV.U32 R15, RZ, RZ, R13 ;  /* 0x000000ffff0f7224 */ /* 0x000fe200078e000d */
[----:B------:R-:W-:Y:S06]  /*c6260*/  BRA `(.L_x_3915) ;  /* 0x0000000000187947 */ /* 0x000fec0003800000 */
.L_x_3916:
[----:B------:R-:W-:Y:S02]  /*c6270*/  R2UR UR4, R36 ;  /* 0x00000000240472ca */ /* 0x000fe400000e0000 */
[----:B------:R-:W-:-:S13]  /*c6280*/  R2UR UR5, R37 ;  /* 0x00000000250572ca */ /* 0x000fda00000e0000 */
[----:B------:R-:W2:Y:S02]  /*c6290*/  LD.E.64 R14, desc[UR4][R30.64+0x8] ;  /* 0x000008041e0e7980 */ /* 0x000ea4000c101b00 */
[----:B--2---:R-:W-:-:S05]  /*c62a0*/  IADD3 R12, P0, PT, R14, 0x30, RZ ;  /* 0x000000300e0c7810 */ /* 0x004fca0007f1e0ff */
[----:B------:R-:W-:-:S05]  /*c62b0*/  IMAD.X R13, RZ, RZ, R15, P0 ;  /* 0x000000ffff0d7224 */ /* 0x000fca00000e060f */
[----:B------:R0:W-:Y:S03]  /*c62c0*/  ST.E.64 desc[UR4][R30.64+0x8], R12 ;  /* 0x0000080c1e007985 */ /* 0x0001e6000c101b04 */
.L_x_3915:
[----:B------:R-:W-:Y:S05]  /*c62d0*/  BSYNC B3 ;  /* 0x0000000000037941 */ /* 0x000fea0003800000 */
.L_x_3914:
        /* <DEDUP_REMOVED lines=54> */
.L_x_3920:
[----:B------:R-:W-:Y:S05]  /*c6640*/  BSYNC B3 ;  /* 0x0000000000037941 */ /* 0x000fea0003800000 */
.L_x_3919:
        /* <DEDUP_REMOVED lines=40> */
.L_x_3922:
[----:B------:R-:W-:Y:S05]  /*c68d0*/  BSYNC B3 ;  /* 0x0000000000037941 */ /* 0x000fea0003800000 */
.L_x_3921:
[----:B------:R-:W-:Y:S02]  /*c68e0*/  R2UR UR4, R36 ;  /* 0x00000000240472ca */ /* 0x000fe400000e0000 */
[----:B------:R-:W-:-:S13]  /*c68f0*/  R2UR UR5, R37 ;  /* 0x00000000250572ca */ /* 0x000fda00000e0000 */
[----:B------:R2:W-:Y:S01]  /*c6900*/  ST.E desc[UR4][R28.64], R13 ;  /* 0x0000000d1c007985 */ /* 0x0005e2000c101904 */
[----:B------:R-:W-:Y:S05]  /*c6910*/  BRA `(.L_x_3923) ;  /* 0x0000000000147947 */ /* 0x000fea0003800000 */
.L_x_3913:
[----:B------:R-:W-:Y:S02]  /*c6920*/  R2UR UR4, R36 ;  /* 0x00000000240472ca */ /* 0x000fe400000e0000 */
[----:B------:R-:W-:Y:S02]  /*c6930*/  R2UR UR5, R37 ;  /* 0x00000000250572ca */ /* 0x000fe400000e0000 */
[----:B------:R-:W-:-:S05]  /*c6940*/  IADD3 R8, P0, PT, R12, R16, RZ ;  /* 0x000000100c087210 */ /* 0x000fca0007f1e0ff */
[----:B------:R-:W-:-:S06]  /*c6950*/  IMAD.X R9, RZ, RZ, R13, P0 ;  /* 0x000000ffff097224 */ /* 0x000fcc00000e060d */
[----:B------:R3:W-:Y:S02]  /*c6960*/  ST.E desc[UR4][R8.64+0x20], RZ ;  /* 0x000020ff08007985 */ /* 0x0007e4000c101904 */
.L_x_3923:
[----:B------:R-:W-:Y:S05]  /*c6970*/  BSYNC B2 ;  /* 0x0000000000027941 */ /* 0x000fea0003800000 */
.L_x_3912:
        /* <DEDUP_REMOVED lines=26> */
.L_x_3930:
[----:B------:R-:W0:Y:S02]  /*c6b20*/  LDS.64 R12, [R39+0x8] ;  /* 0x00000800270c7984 */ /* 0x000e240000000a00 */
[----:B0-----:R-:W-:-:S05]  /*c6b30*/  IADD3 R14, P0, PT, R12, 0x30, RZ ;  /* 0x000000300c0e7810 */ /* 0x001fca0007f1e0ff */
[----:B------:R-:W-:-:S07]  /*c6b40*/  IMAD.X R15, RZ, RZ, R13, P0 ;  /* 0x000000ffff0f7224 */ /* 0x000fce00000e060d */
[----:B------:R-:W0:Y:S02]  /*c6b50*/  ATOMS.CAST.SPIN.64 P0, [R39+0x8], R12, R14 ;  /* 0x0000080c2700758d */ /* 0x000e24000180040e */
[----:B0-----:R-:W-:Y:S05]  /*c6b60*/  @!P0 BRA `(.L_x_3930) ;  /* 0xfffffffc00ec8947 */ /* 0x001fea000383ffff */
[----:B------:R-:W-:Y:S05]  /*c6b70*/  BSYNC B4 ;  /* 0x0000000000047941 */ /* 0x000fea0003800000 */
.L_x_3929:
[----:B------:R-:W-:Y:S02]  /*c6b80*/  IMAD.MOV.U32 R14, RZ, RZ, R12 ;  /* 0x000000ffff0e7224 */ /* 0x000fe400078e000c */
[----:B------:R-:W-:Y:S01]  /*c6b90*/  IMAD.MOV.U32 R15, RZ, RZ, R13 ;  /* 0x000000ffff0f7224 */ /* 0x000fe200078e000d */
[----:B------:R-:W-:Y:S06]  /*c6ba0*/  BRA `(.L_x_3927) ;  /* 0x0000000000187947 */ /* 0x000fec0003800000 */
.L_x_3928:
[----:B------:R-:W-:Y:S02]  /*c6bb0*/  R2UR UR4, R36 ;  /* 0x00000000240472ca */ /* 0x000fe400000e0000 */
[----:B------:R-:W-:-:S13]  /*c6bc0*/  R2UR UR5, R37 ;  /* 0x00000000250572ca */ /* 0x000fda00000e0000 */
[----:B------:R-:W2:Y:S02]  /*c6bd0*/  LD.E.64 R14, desc[UR4][R30.64+0x8] ;  /* 0x000008041e0e7980 */ /* 0x000ea4000c101b00 */
[----:B--2---:R-:W-:-:S05]  /*c6be0*/  IADD3 R12, P0, PT, R14, 0x30, RZ ;  /* 0x000000300e0c7810 */ /* 0x004fca0007f1e0ff */
[----:B------:R-:W-:-:S05]  /*c6bf0*/  IMAD.X R13, RZ, RZ, R15, P0 ;  /* 0x000000ffff0d7224 */ /* 0x000fca00000e060f */
[----:B------:R0:W-:Y:S03]  /*c6c00*/  ST.E.64 desc[UR4][R30.64+0x8], R12 ;  /* 0x0000080c1e007985 */ /* 0x0001e6000c101b04 */
.L_x_3927:
[----:B------:R-:W-:Y:S05]  /*c6c10*/  BSYNC B3 ;  /* 0x0000000000037941 */ /* 0x000fea0003800000 */
.L_x_3926:
        /* <DEDUP_REMOVED lines=51> */
.L_x_3932:
[----:B------:R-:W-:Y:S01]  /*c6f50*/  R2UR UR4, R36 ;  /* 0x00000000240472ca */ /* 0x000fe200000e0000 */
[----:B------:R-:W-:Y:S01]  /*c6f60*/  IMAD.MOV.U32 R11, RZ, RZ, 0x5272 ;  /* 0x00005272ff0b7424 */ /* 0x000fe200078e00ff */
[----:B------:R-:W-:Y:S01]  /*c6f70*/  R2UR UR5, R37 ;  /* 0x00000000250572ca */ /* 0x000fe200000e0000 */
[----:B------:R-:W-:Y:S01]  /*c6f80*/  IMAD.MOV.U32 R15, RZ, RZ, -0x1 ;  /* 0xffffffffff0f7424 */ /* 0x000fe200078e00ff */
[----:B------:R-:W-:-:S11]  /*c6f90*/  PLOP3.LUT P0, PT, PT, PT, PT, 0x8, 0x80 ;  /* 0x000000000080781c */ /* 0x000fd60003f0e170 */
[----:B------:R0:W-:Y:S02]  /*c6fa0*/  ST.E desc[UR4][R28.64], R11 ;  /* 0x0000000b1c007985 */ /* 0x0001e4000c101904 */
.L_x_3933:
[----:B------:R-:W-:Y:S05]  /*c6fb0*/  BSYNC B3 ;  /* 0x0000000000037941 */ /* 0x000fea0003800000 */
.L_x_3931:
        /* <DEDUP_REMOVED lines=39> */
.L_x_3935:
[----:B------:R-:W-:Y:S05]  /*c7230*/  BSYNC B3 ;  /* 0x0000000000037941 */ /* 0x000fea0003800000 */
.L_x_3934:
[----:B------:R-:W-:Y:S02]  /*c7240*/  R2UR UR4, R36 ;  /* 0x00000000240472ca */ /* 0x000fe400000e0000 */
[----:B------:R-:W-:-:S13]  /*c7250*/  R2UR UR5, R37 ;  /* 0x00000000250572ca */ /* 0x000fda00000e0000 */
[----:B------:R2:W-:Y:S01]  /*c7260*/  ST.E desc[UR4][R28.64], R13 ;  /* 0x0000000d1c007985 */ /* 0x0005e2000c101904 */
[----:B------:R-:W-:Y:S05]  /*c7270*/  BRA `(.L_x_3936) ;  /* 0x0000000000187947 */ /* 0x000fea0003800000 */
.L_x_3925:
[----:B------:R-:W-:Y:S01]  /*c7280*/  VIADD R9, R16, 0x4 ;  /* 0x0000000410097836 */ /* 0x000fe20000000000 */
[----:B------:R-:W-:Y:S02]  /*c7290*/  R2UR UR4, R36 ;  /* 0x00000000240472ca */ /* 0x000fe400000e0000 */
[----:B------:R-:W-:Y:S02]  /*c72a0*/  R2UR UR5, R37 ;  /* 0x00000000250572ca */ /* 0x000fe400000e0000 */
[----:B------:R-:W-:-:S05]  /*c72b0*/  IADD3 R8, P0, PT, R12, R9, RZ ;  /* 0x000000090c087210 */ /* 0x000fca0007f1e0ff */
[----:B------:R-:W-:-:S06]  /*c72c0*/  IMAD.X R9, RZ, RZ, R13, P0 ;  /* 0x000000ffff097224 */ /* 0x000fcc00000e060d */
[----:B------:R0:W-:Y:S02]  /*c72d0*/  ST.E desc[UR4][R8.64+0x20], RZ ;  /* 0x000020ff08007985 */ /* 0x0001e4000c101904 */
.L_x_3936:
[----:B------:R-:W-:Y:S05]  /*c72e0*/  BSYNC B2 ;  /* 0x0000000000027941 */ /* 0x000fea0003800000 */
.L_x_3924:
[----:B------:R-:W-:Y:S02]  /*c72f0*/  VIADD R32, R32, 0x2 ;  /* 0x0000000220207836 */ /* 0x000fe40000000000 */
[----:B------:R-:W-:Y:S01]  /*c7300*/  VIADD R16, R16, 0x8 ;  /* 0x0000000810107836 */ /* 0x000fe20000000000 */
[----:B------:R-:W-:Y:S06]  /*c7310*/  @P2 BRA `(.L_x_3937) ;  /* 0xffffffec003c2947 */ /* 0x000fec000383ffff */
.L_x_3911:
[----:B------:R-:W-:Y:S05]  /*c7320*/  BSYNC B0 ;  /* 0x0000000000007941 */ /* 0x000fea0003800000 */
.L_x_3910:
        /* <DEDUP_REMOVED lines=24> */
.L_x_3943:
[----:B------:R-:W0:Y:S02]  /*c74b0*/  LDS.64 R12, [R33+0x8] ;  /* 0x00000800210c7984 */ /* 0x000e240000000a00 */
[----:B0-----:R-:W-:-:S05]  /*c74c0*/  IADD3 R14, P0, PT, R12, 0x30, RZ ;  /* 0x000000300c0e7810 */ /* 0x001fca0007f1e0ff */
[----:B------:R-:W-:-:S07]  /*c74d0*/  IMAD.X R15, RZ, RZ, R13, P0 ;  /* 0x000000ffff0f7224 */ /* 0x000fce00000e060d */
[----:B------:R-:W0:Y:S02]  /*c74e0*/  ATOMS.CAST.SPIN.64 P0, [R33+0x8], R12, R14 ;  /* 0x0000080c2100758d */ /* 0x000e24000180040e */
[----:B0-----:R-:W-:Y:S05]  /*c74f0*/  @!P0 BRA `(.L_x_3943) ;  /* 0xfffffffc00ec8947 */ /* 0x001fea000383ffff */
[----:B------:R-:W-:Y:S05]  /*c7500*/  BSYNC B2 ;  /* 0x0000000000027941 */ /* 0x000fea0003800000 */
.L_x_3942:
[----:B------:R-:W-:Y:S02]  /*c7510*/  IMAD.MOV.U32 R14, RZ, RZ, R12 ;  /* 0x000000ffff0e7224 */ /* 0x000fe400078e000c */
[----:B------:R-:W-:Y:S01]  /*c7520*/  IMAD.MOV.U32 R15, RZ, RZ, R13 ;  /* 0x000000ffff0f7224 */ /* 0x000fe200078e000d */
[----:B------:R-:W-:Y:S06]  /*c7530*/  BRA `(.L_x_3940) ;  /* 0x0000000000187947 */ /* 0x000fec0003800000 */
.L_x_3941:
[----:B------:R-:W-:Y:S02]  /*c7540*/  R2UR UR4, R36 ;  /* 0x00000000240472ca */ /* 0x000fe400000e0000 */
[----:B------:R-:W-:-:S13]  /*c7550*/  R2UR UR5, R37 ;  /* 0x00000000250572ca */ /* 0x000fda00000e0000 */
[----:B------:R-:W2:Y:S02]  /*c7560*/  LD.E.64 R14, desc[UR4][R30.64+0x8] ;  /* 0x000008041e0e7980 */ /* 0x000ea4000c101b00 */
[----:B--2---:R-:W-:-:S05]  /*c7570*/  IADD3 R12, P0, PT, R14, 0x30, RZ ;  /* 0x000000300e0c7810 */ /* 0x004fca0007f1e0ff */
[----:B------:R-:W-:-:S05]  /*c7580*/  IMAD.X R13, RZ, RZ, R15, P0 ;  /* 0x000000ffff0d7224 */ /* 0x000fca00000e060f */
[----:B------:R0:W-:Y:S03]  /*c7590*/  ST.E.64 desc[UR4][R30.64+0x8], R12 ;  /* 0x0000080c1e007985 */ /* 0x0001e6000c101b04 */
.L_x_3940:
[----:B------:R-:W-:Y:S05]  /*c75a0*/  BSYNC B0 ;  /* 0x0000000000007941 */ /* 0x000fea0003800000 */
.L_x_3939:
        /* <DEDUP_REMOVED lines=51> */
.L_x_3945:
[----:B------:R-:W-:Y:S01]  /*c78e0*/  R2UR UR4, R36 ;  /* 0x00000000240472ca */ /* 0x000fe200000e0000 */
[----:B------:R-:W-:Y:S01]  /*c78f0*/  IMAD.MOV.U32 R11, RZ, RZ, 0x5272 ;  /* 0x00005272ff0b7424 */ /* 0x000fe200078e00ff */
[----:B------:R-:W-:Y:S01]  /*c7900*/  R2UR UR5, R37 ;  /* 0x00000000250572ca */ /* 0x000fe200000e0000 */
[----:B------:R-:W-:Y:S01]  /*c7910*/  IMAD.MOV.U32 R15, RZ, RZ, -0x1 ;  /* 0xffffffffff0f7424 */ /* 0x000fe200078e00ff */
[----:B------:R-:W-:-:S11]  /*c7920*/  PLOP3.LUT P0, PT, PT, PT, PT, 0x8, 0x80 ;  /* 0x000000000080781c */ /* 0x000fd60003f0e170 */
[----:B------:R0:W-:Y:S02]  /*c7930*/  ST.E desc[UR4][R28.64], R11 ;  /* 0x0000000b1c007985 */ /* 0x0001e4000c101904 */
.L_x_3946:
[----:B------:R-:W-:Y:S05]  /*c7940*/  BSYNC B0 ;  /* 0x0000000000007941 */ /* 0x000fea0003800000 */
.L_x_3944:
        /* <DEDUP_REMOVED lines=39> */
.L_x_3948:
[----:B------:R-:W-:Y:S05]  /*c7bc0*/  BSYNC B0 ;  /* 0x0000000000007941 */ /* 0x000fea0003800000 */
.L_x_3947:
[----:B------:R-:W-:Y:S02]  /*c7bd0*/  R2UR UR4, R36 ;  /* 0x00000000240472ca */ /* 0x000fe400000e0000 */
[----:B------:R-:W-:-:S13]  /*c7be0*/  R2UR UR5, R37 ;  /* 0x00000000250572ca */ /* 0x000fda00000e0000 */
[----:B------:R3:W-:Y:S01]  /*c7bf0*/  ST.E desc[UR4][R28.64], R13 ;  /* 0x0000000d1c007985 */ /* 0x0007e2000c101904 */
[----:B------:R-:W-:Y:S05]  /*c7c00*/  BRA `(.L_x_3909) ;  /* 0x0000000000147947 */ /* 0x000fea0003800000 */
.L_x_3938:
[----:B------:R-:W-:Y:S02]  /*c7c10*/  R2UR UR4, R36 ;  /* 0x00000000240472ca */ /* 0x000fe400000e0000 */
[----:B------:R-:W-:Y:S02]  /*c7c20*/  R2UR UR5, R37 ;  /* 0x00000000250572ca */ /* 0x000fe400000e0000 */
[----:B------:R-:W-:-:S05]  /*c7c30*/  LEA R8, P0, R6, R12, 0x2 ;  /* 0x0000000c06087211 */ /* 0x000fca00078010ff */
[----:B------:R-:W-:-:S06]  /*c7c40*/  IMAD.X R9, RZ, RZ, R13, P0 ;  /* 0x000000ffff097224 */ /* 0x000fcc00000e060d */
[----:B------:R4:W-:Y:S02]  /*c7c50*/  ST.E desc[UR4][R8.64+0x20], RZ ;  /* 0x000020ff08007985 */ /* 0x0009e4000c101904 */
.L_x_3909:
[----:B------:R-:W-:Y:S05]  /*c7c60*/  BSYNC B1 ;  /* 0x0000000000017941 */ /* 0x000fea0003800000 */
.L_x_3908:
[----:B------:R-:W-:Y:S01]  /*c7c70*/  ISETP.GE.AND P0, PT, R0, 0x1, PT ;  /* 0x000000010000780c */ /* 0x000fe20003f06270 */
[----:B------:R-:W-:-:S12]  /*c7c80*/  BSSY B0, `(.L_x_3949) ;  /* 0x0000142000007945 */ /* 0x000fd80003800000 */
[----:B------:R-:W-:Y:S05]  /*c7c90*/  @!P0 BRA `(.L_x_3950) ;  /* 0x0000001400008947 */ /* 0x000fea0003800000 */
[----:B-1----:R-:W-:Y:S02]  /*c7ca0*/  IMAD.MOV R4, RZ, RZ, -R0 ;  /* 0x000000ffff047224 */ /* 0x002fe400078e0a00 */
[----:B------:R-:W-:Y:S02]  /*c7cb0*/  IMAD.MOV.U32 R6, RZ, RZ, RZ ;  /* 0x000000ffff067224 */ /* 0x000fe400078e00ff */
[----:B------:R-:W-:-:S07]  /*c7cc0*/  IMAD.MOV.U32 R16, RZ, RZ, RZ ;  /* 0x000000ffff107224 */ /* 0x000fce00078e00ff */
.L_x_3975:
        /* <DEDUP_REMOVED lines=35> */
.L_x_3958:
[----:B------:R-:W0:Y:S02]  /*c7f00*/  LDS.64 R12, [R33+0x8] ;  /* 0x00000800210c7984 */ /* 0x000e240000000a00 */
[----:B0-----:R-:W-:-:S05]  /*c7f10*/  IADD3 R14, P0, PT, R12, 0x30, RZ ;  /* 0x000000300c0e7810 */ /* 0x001fca0007f1e0ff */
[----:B------:R-:W-:-:S07]  /*c7f20*/  IMAD.X R15, RZ, RZ, R13, P0 ;  /* 0x000000ffff0f7224 */ /* 0x000fce00000e060d */
[----:B------:R-:W0:Y:S02]  /*c7f30*/  ATOMS.CAST.SPIN.64 P0, [R33+0x8], R12, R14 ;  /* 0x0000080c2100758d */ /* 0x000e24000180040e */
[----:B0-----:R-:W-:Y:S05]  /*c7f40*/  @!P0 BRA `(.L_x_3958) ;  /* 0xfffffffc00ec8947 */ /* 0x001fea000383ffff */
[----:B------:R-:W-:Y:S05]  /*c7f50*/  BSYNC B3 ;  /* 0x0000000000037941 */ /* 0x000fea0003800000 */
.L_x_3957:
[----:B------:R-:W-:Y:S02]  /*c7f60*/  IMAD.MOV.U32 R14, RZ, RZ, R12 ;  /* 0x000000ffff0e7224 */ /* 0x000fe400078e000c */
[----:B------:R-:W-:Y:S01]  /*c7f70*/  IMAD.MOV.U32 R15, RZ, RZ, R13 ;  /* 0x000000ffff0f7224 */ /* 0x000fe200078e000d */
[----:B------:R-:W-:Y:S06]  /*c7f80*/  BRA `(.L_x_3955) ;  /* 0x0000000000187947 */ /* 0x000fec0003800000 */
.L_x_3956:
[----:B------:R-:W-:Y:S02]  /*c7f90*/  R2UR UR4, R36 ;  /* 0x00000000240472ca */ /* 0x000fe400000e0000 */
[----:B------:R-:W-:-:S13]  /*c7fa0*/  R2UR UR5, R37 ;  /* 0x00000000250572ca */ /* 0x000fda00000e0000 */
[----:B------:R-:W2:Y:S02]  /*c7fb0*/  LD.E.64 R14, desc[UR4][R30.64+0x8] ;  /* 0x000008041e0e7980 */ /* 0x000ea4000c101b00 */
[----:B--2---:R-:W-:-:S05]  /*c7fc0*/  IADD3 R12, P0, PT, R14, 0x30, RZ ;  /* 0x000000300e0c7810 */ /* 0x004fca0007f1e0ff */
[----:B------:R-:W-:-:S05]  /*c7fd0*/  IMAD.X R13, RZ, RZ, R15, P0 ;  /* 0x000000ffff0d7224 */ /* 0x000fca00000e060f */
[----:B------:R0:W-:Y:S03]  /*c7fe0*/  ST.E.64 desc[UR4][R30.64+0x8], R12 ;  /* 0x0000080c1e007985 */ /* 0x0001e6000c101b04 */
.L_x_3955:
[----:B------:R-:W-:Y:S05]  /*c7ff0*/  BSYNC B2 ;  /* 0x0000000000027941 */ /* 0x000fea0003800000 */
.L_x_3954:
        /* <DEDUP_REMOVED lines=54> */
.L_x_3960:
[----:B------:R-:W-:Y:S05]  /*c8360*/  BSYNC B2 ;  /* 0x0000000000027941 */ /* 0x000fea0003800000 */
.L_x_3959:
        /* <DEDUP_REMOVED lines=40> */
.L_x_3962:
[----:B------:R-:W-:Y:S05]  /*c85f0*/  BSYNC B2 ;  /* 0x0000000000027941 */ /* 0x000fea0003800000 */
.L_x_3961:
[----:B------:R-:W-:Y:S02]  /*c8600*/  R2UR UR4, R36 ;  /* 0x00000000240472ca */ /* 0x000fe400000e0000 */
[----:B------:R-:W-:Y:S02]  /*c8610*/  R2UR UR5, R37 ;  /* 0x00000000250572ca */ /* 0x000fe400000e0000 */
[----:B------:R-:W-:-:S11]  /*c8620*/  PRMT R15, RZ, 0x7610, R15 ;  /* 0x00007610ff0f7816 */ /* 0x000fd6000000000f */
[----:B------:R4:W-:Y:S01]  /*c8630*/  ST.E desc[UR4][R28.64], R13 ;  /* 0x0000000d1c007985 */ /* 0x0009e2000c101904 */
[----:B------:R-:W-:Y:S05]  /*c8640*/  BRA `(.L_x_3952) ;  /* 0x0000000000147947 */ /* 0x000fea0003800000 */
.L_x_3953:
[----:B------:R-:W-:Y:S02]  /*c8650*/  R2UR UR4, R36 ;  /* 0x00000000240472ca */ /* 0x000fe400000e0000 */
[----:B------:R-:W-:Y:S02]  /*c8660*/  R2UR UR5, R37 ;  /* 0x00000000250572ca */ /* 0x000fe400000e0000 */
[----:B------:R-:W-:-:S05]  /*c8670*/  IADD3 R8, P0, PT, R12, R6, RZ ;  /* 0x000000060c087210 */ /* 0x000fca0007f1e0ff */
[----:B------:R-:W-:-:S06]  /*c8680*/  IMAD.X R9, RZ, RZ, R13, P0 ;  /* 0x000000ffff097224 */ /* 0x000fcc00000e060d */
[----:B------:R0:W5:Y:S02]  /*c8690*/  LD.E.U8 R15, desc[UR4][R8.64+0x20] ;  /* 0x00002004080f7980 */ /* 0x000164000c101100 */
.L_x_3952:
[----:B------:R-:W-:Y:S05]  /*c86a0*/  BSYNC B1 ;  /* 0x0000000000017941 */ /* 0x000fea0003800000 */
.L_x_3951:
        /* <DEDUP_REMOVED lines=31> */
.L_x_3970:
[----:B------:R-:W0:Y:S02]  /*c88a0*/  LDS.64 R12, [R33+0x8] ;  /* 0x00000800210c7984 */ /* 0x000e240000000a00 */
[----:B0-----:R-:W-:-:S05]  /*c88b0*/  IADD3 R14, P0, PT, R12, 0x30, RZ ;  /* 0x000000300c0e7810 */ /* 0x001fca0007f1e0ff */
[----:B------:R-:W-:-:S07]  /*c88c0*/  IMAD.X R15, RZ, RZ, R13, P0 ;  /* 0x000000ffff0f7224 */ /* 0x000fce00000e060d */
[----:B------:R-:W0:Y:S02]  /*c88d0*/  ATOMS.CAST.SPIN.64 P0, [R33+0x8], R12, R14 ;  /* 0x0000080c2100758d */ /* 0x000e24000180040e */
[----:B0-----:R-:W-:Y:S05]  /*c88e0*/  @!P0 BRA `(.L_x_3970) ;  /* 0xfffffffc00ec8947 */ /* 0x001fea000383ffff */
[----:B------:R-:W-:Y:S05]  /*c88f0*/  BSYNC B3 ;  /* 0x0000000000037941 */ /* 0x000fea0003800000 */
.L_x_3969:
[----:B------:R-:W-:Y:S02]  /*c8900*/  IMAD.MOV.U32 R14, RZ, RZ, R12 ;  /* 0x000000ffff0e7224 */ /* 0x000fe400078e000c */
[----:B------:R-:W-:Y:S01]  /*c8910*/  IMAD.MOV.U32 R15, RZ, RZ, R13 ;  /* 0x000000ffff0f7224 */ /* 0x000fe200078e000d */
[----:B------:R-:W-:Y:S06]  /*c8920*/  BRA `(.L_x_3967) ;  /* 0x0000000000187947 */ /* 0x000fec0003800000 */
.L_x_3968:
[----:B------:R-:W-:Y:S02]  /*c8930*/  R2UR UR4, R36 ;  /* 0x00000000240472ca */ /* 0x000fe400000e0000 */
[----:B------:R-:W-:-:S13]  /*c8940*/  R2UR UR5, R37 ;  /* 0x00000000250572ca */ /* 0x000fda00000e0000 */
[----:B------:R-:W2:Y:S02]  /*c8950*/  LD.E.64 R14, desc[UR4][R30.64+0x8] ;  /* 0x000008041e0e7980 */ /* 0x000ea4000c101b00 */
[----:B--2---:R-:W-:-:S05]  /*c8960*/  IADD3 R12, P0, PT, R14, 0x30, RZ ;  /* 0x000000300e0c7810 */ /* 0x004fca0007f1e0ff */
[----:B------:R-:W-:-:S05]  /*c8970*/  IMAD.X R13, RZ, RZ, R15, P0 ;  /* 0x000000ffff0d7224 */ /* 0x000fca00000e060f */
[----:B------:R0:W-:Y:S03]  /*c8980*/  ST.E.64 desc[UR4][R30.64+0x8], R12 ;  /* 0x0000080c1e007985 */ /* 0x0001e6000c101b04 */
.L_x_3967:
[----:B------:R-:W-:Y:S05]  /*c8990*/  BSYNC B2 ;  /* 0x0000000000027941 */ /* 0x000fea0003800000 */
.L_x_3966:
        /* <DEDUP_REMOVED lines=54> */
.L_x_3972:
[----:B------:R-:W-:Y:S05]  /*c8d00*/  BSYNC B2 ;  /* 0x0000000000027941 */ /* 0x000fea0003800000 */
.L_x_3971:
        /* <DEDUP_REMOVED lines=40> */
.L_x_3974:
[----:B------:R-:W-:Y:S05]  /*c8f90*/  BSYNC B2 ;  /* 0x0000000000027941 */ /* 0x000fea0003800000 */
.L_x_3973:
[----:B------:R-:W-:Y:S02]  /*c8fa0*/  R2UR UR4, R36 ;  /* 0x00000000240472ca */ /* 0x000fe400000e0000 */
[----:B------:R-:W-:-:S13]  /*c8fb0*/  R2UR UR5, R37 ;  /* 0x00000000250572ca */ /* 0x000fda00000e0000 */
[----:B------:R2:W-:Y:S01]  /*c8fc0*/  ST.E desc[UR4][R28.64], R13 ;  /* 0x0000000d1c007985 */ /* 0x0005e2000c101904 */
[----:B------:R-:W-:Y:S05]  /*c8fd0*/  BRA `(.L_x_3964) ;  /* 0x0000000000207947 */ /* 0x000fea0003800000 */
.L_x_3965:
        /* <DEDUP_REMOVED lines=8> */
.L_x_3964:
[----:B------:R-:W-:Y:S05]  /*c9060*/  BSYNC B1 ;  /* 0x0000000000017941 */ /* 0x000fea0003800000 */
.L_x_3963:
[----:B------:R-:W-:Y:S02]  /*c9070*/  VIADD R16, R16, 0x1 ;  /* 0x0000000110107836 */ /* 0x000fe40000000000 */
[----:B------:R-:W-:Y:S01]  /*c9080*/  VIADD R6, R6, 0x4 ;  /* 0x0000000406067836 */ /* 0x000fe20000000000 */
[----:B------:R-:W-:Y:S06]  /*c9090*/  @P2 BRA `(.L_x_3975) ;  /* 0xffffffec000c2947 */ /* 0x000fec000383ffff */
.L_x_3950:
[----:B------:R-:W-:Y:S05]  /*c90a0*/  BSYNC B0 ;  /* 0x0000000000007941 */ /* 0x000fea0003800000 */
.L_x_3949:
[----:B------:R-:W-:Y:S01]  /*c90b0*/  ISETP.GE.AND P0, PT, R27, 0x1, PT ;  /* 0x000000011b00780c */ /* 0x000fe20003f06270 */
[----:B------:R-:W-:-:S12]  /*c90c0*/  BSSY B0, `(.L_x_3976) ;  /* 0x0000145000007945 */ /* 0x000fd80003800000 */
[----:B------:R-:W-:Y:S05]  /*c90d0*/  @!P0 BRA `(.L_x_3977) ;  /* 0x00000014000c8947 */ /* 0x000fea0003800000 */
[----:B------:R-:W-:Y:S01]  /*c90e0*/  IMAD.MOV R27, RZ, RZ, -R27 ;  /* 0x000000ffff1b7224 */ /* 0x000fe200078e0a1b */
[----:B-1----:R-:W-:Y:S01]  /*c90f0*/  CS2R R6, SRZ ;  /* 0x0000000000067805 */ /* 0x002fe2000001ff00 */
[----:B------:R-:W-:-:S07]  /*c9100*/  IMAD.SHL.U32 R4, R0, 0x4, RZ ;  /* 0x0000000400047824 */ /* 0x000fce00078e00ff */
.L_x_4002:
        /* <DEDUP_REMOVED lines=35> */
.L_x_3985:
[----:B------:R-:W0:Y:S02]  /*c9340*/  LDS.64 R12, [R9+0x8] ;  /* 0x00000800090c7984 */ /* 0x000e240000000a00 */
[----:B0-----:R-:W-:-:S05]  /*c9350*/  IADD3 R14, P0, PT, R12, 0x30, RZ ;  /* 0x000000300c0e7810 */ /* 0x001fca0007f1e0ff */
[----:B------:R-:W-:-:S07]  /*c9360*/  IMAD.X R15, RZ, RZ, R13, P0 ;  /* 0x000000ffff0f7224 */ /* 0x000fce00000e060d */
[----:B------:R-:W0:Y:S02]  /*c9370*/  ATOMS.CAST.SPIN.64 P0, [R9+0x8], R12, R14 ;  /* 0x0000080c0900758d */ /* 0x000e24000180040e */
[----:B0-----:R-:W-:Y:S05]  /*c9380*/  @!P0 BRA `(.L_x_3985) ;  /* 0xfffffffc00ec8947 */ /* 0x001fea000383ffff */
[----:B------:R-:W-:Y:S05]  /*c9390*/  BSYNC B3 ;  /* 0x0000000000037941 */ /* 0x000fea0003800000 */
.L_x_3984:
[----:B------:R-:W-:Y:S02]  /*c93a0*/  IMAD.MOV.U32 R14, RZ, RZ, R12 ;  /* 0x000000ffff0e7224 */ /* 0x000fe400078e000c */
[----:B------:R-:W-:Y:S01]  /*c93b0*/  IMAD.MOV.U32 R15, RZ, RZ, R13 ;  /* 0x000000ffff0f7224 */ /* 0x000fe200078e000d */
[----:B------:R-:W-:Y:S06]  /*c93c0*/  BRA `(.L_x_3982) ;  /* 0x0000000000187947 */ /* 0x000fec0003800000 */
.L_x_3983:
[----:B------:R-:W-:Y:S02]  /*c93d0*/  R2UR UR4, R36 ;  /* 0x00000000240472ca */ /* 0x000fe400000e0000 */
[----:B------:R-:W-:-:S13]  /*c93e0*/  R2UR UR5, R37 ;  /* 0x00000000250572ca */ /* 0x000fda00000e0000 */
[----:B------:R-:W2:Y:S02]  /*c93f0*/  LD.E.64 R14, desc[UR4][R30.64+0x8] ;  /* 0x000008041e0e7980 */ /* 0x000ea4000c101b00 */
[----:B--2---:R-:W-:-:S05]  /*c9400*/  IADD3 R12, P0, PT, R14, 0x30, RZ ;  /* 0x000000300e0c7810 */ /* 0x004fca0007f1e0ff */
[----:B------:R-:W-:-:S05]  /*c9410*/  IMAD.X R13, RZ, RZ, R15, P0 ;  /* 0x000000ffff0d7224 */ /* 0x000fca00000e060f */
[----:B------:R0:W-:Y:S03]  /*c9420*/  ST.E.64 desc[UR4][R30.64+0x8], R12 ;  /* 0x0000080c1e007985 */ /* 0x0001e6000c101b04 */
.L_x_3982:
[----:B------:R-:W-:Y:S05]  /*c9430*/  BSYNC B2 ;  /* 0x0000000000027941 */ /* 0x000fea0003800000 */
.L_x_3981:
        /* <DEDUP_REMOVED lines=54> */
.L_x_3987:
[----:B------:R-:W-:Y:S05]  /*c97a0*/  BSYNC B2 ;  /* 0x0000000000027941 */ /* 0x000fea0003800000 */
.L_x_3986:
        /* <DEDUP_REMOVED lines=40> */
.L_x_3989:
[----:B------:R-:W-:Y:S05]  /*c9a30*/  BSYNC B2 ;  /* 0x0000000000027941 */ /* 0x000fea0003800000 */
.L_x_3988:
[----:B------:R-:W-:Y:S02]  /*c9a40*/  R2UR UR4, R36 ;  /* 0x00000000240472ca */ /* 0x000fe400000e0000 */
[----:B------:R-:W-:Y:S02]  /*c9a50*/  R2UR UR5, R37 ;  /* 0x00000000250572ca */ /* 0x000fe400000e0000 */
[----:B------:R-:W-:-:S11]  /*c9a60*/  PRMT R15, RZ, 0x7610, R15 ;  /* 0x00007610ff0f7816 */ /* 0x000fd6000000000f */
[----:B------:R4:W-:Y:S01]  /*c9a70*/  ST.E desc[UR4][R28.64], R13 ;  /* 0x0000000d1c007985 */ /* 0x0009e2000c101904 */
[----:B------:R-:W-:Y:S05]  /*c9a80*/  BRA `(.L_x_3979) ;  /* 0x0000000000147947 */ /* 0x000fea0003800000 */
.L_x_3980:
[----:B------:R-:W-:Y:S02]  /*c9a90*/  R2UR UR4, R36 ;  /* 0x00000000240472ca */ /* 0x000fe400000e0000 */
[----:B------:R-:W-:Y:S02]  /*c9aa0*/  R2UR UR5, R37 ;  /* 0x00000000250572ca */ /* 0x000fe400000e0000 */
[----:B------:R-:W-:-:S05]  /*c9ab0*/  IADD3 R8, P0, PT, R12, R6, RZ ;  /* 0x000000060c087210 */ /* 0x000fca0007f1e0ff */
[----:B------:R-:W-:-:S06]  /*c9ac0*/  IMAD.X R9, RZ, RZ, R13, P0 ;  /* 0x000000ffff097224 */ /* 0x000fcc00000e060d */
[----:B------:R0:W5:Y:S02]  /*c9ad0*/  LD.E.U8 R15, desc[UR4][R8.64+0x20] ;  /* 0x00002004080f7980 */ /* 0x000164000c101100 */
.L_x_3979:
[----:B------:R-:W-:Y:S05]  /*c9ae0*/  BSYNC B1 ;  /* 0x0000000000017941 */ /* 0x000fea0003800000 */
.L_x_3978:
        /* <DEDUP_REMOVED lines=32> */
.L_x_3997:
[----:B------:R-:W0:Y:S02]  /*c9cf0*/  LDS.64 R12, [R33+0x8] ;  /* 0x00000800210c7984 */ /* 0x000e240000000a00 */
[----:B0-----:R-:W-:-:S05]  /*c9d00*/  IADD3 R14, P0, PT, R12, 0x30, RZ ;  /* 0x000000300c0e7810 */ /* 0x001fca0007f1e0ff */
[----:B------:R-:W-:-:S07]  /*c9d10*/  IMAD.X R15, RZ, RZ, R13, P0 ;  /* 0x000000ffff0f7224 */ /* 0x000fce00000e060d */
[----:B------:R-:W0:Y:S02]  /*c9d20*/  ATOMS.CAST.SPIN.64 P0, [R33+0x8], R12, R14 ;  /* 0x0000080c2100758d */ /* 0x000e24000180040e */
[----:B0-----:R-:W-:Y:S05]  /*c9d30*/  @!P0 BRA `(.L_x_3997) ;  /* 0xfffffffc00ec8947 */ /* 0x001fea000383ffff */
[----:B------:R-:W-:Y:S05]  /*c9d40*/  BSYNC B3 ;  /* 0x0000000000037941 */ /* 0x000fea0003800000 */
.L_x_3996:
[----:B------:R-:W-:Y:S02]  /*c9d50*/  IMAD.MOV.U32 R14, RZ, RZ, R12 ;  /* 0x000000ffff0e7224 */ /* 0x000fe400078e000c */
[----:B------:R-:W-:Y:S01]  /*c9d60*/  IMAD.MOV.U32 R15, RZ, RZ, R13 ;  /* 0x000000ffff0f7224 */ /* 0x000fe200078e000d */
[----:B------:R-:W-:Y:S06]  /*c9d70*/  BRA `(.L_x_3994) ;  /* 0x0000000000187947 */ /* 0x000fec0003800000 */
.L_x_3995:
[----:B------:R-:W-:Y:S02]  /*c9d80*/  R2UR UR4, R36 ;  /* 0x00000000240472ca */ /* 0x000fe400000e0000 */
[----:B------:R-:W-:-:S13]  /*c9d90*/  R2UR UR5, R37 ;  /* 0x00000000250572ca */ /* 0x000fda00000e0000 */
[----:B------:R-:W2:Y:S02]  /*c9da0*/  LD.E.64 R14, desc[UR4][R30.64+0x8] ;  /* 0x000008041e0e7980 */ /* 0x000ea4000c101b00 */
[----:B--2---:R-:W-:-:S05]  /*c9db0*/  IADD3 R12, P0, PT, R14, 0x30, RZ ;  /* 0x000000300e0c7810 */ /* 0x004fca0007f1e0ff */
[----:B------:R-:W-:-:S05]  /*c9dc0*/  IMAD.X R13, RZ, RZ, R15, P0 ;  /* 0x000000ffff0d7224 */ /* 0x000fca00000e060f */
[----:B------:R0:W-:Y:S03]  /*c9dd0*/  ST.E.64 desc[UR4][R30.64+0x8], R12 ;  /* 0x0000080c1e007985 */ /* 0x0001e6000c101b04 */
.L_x_3994:
[----:B------:R-:W-:Y:S05]  /*c9de0*/  BSYNC B2 ;  /* 0x0000000000027941 */ /* 0x000fea0003800000 */
.L_x_3993:
        /* <DEDUP_REMOVED lines=54> */
.L_x_3999:
[----:B------:R-:W-:Y:S05]  /*ca150*/  BSYNC B2 ;  /* 0x0000000000027941 */ /* 0x000fea0003800000 */
.L_x_3998:
        /* <DEDUP_REMOVED lines=40> */
.L_x_4001:
[----:B------:R-:W-:Y:S05]  /*ca3e0*/  BSYNC B2 ;  /* 0x0000000000027941 */ /* 0x000fea0003800000 */
.L_x_4000:
[----:B------:R-:W-:Y:S02]  /*ca3f0*/  R2UR UR4, R36 ;  /* 0x00000000240472ca */ /* 0x000fe400000e0000 */
[----:B------:R-:W-:-:S13]  /*ca400*/  R2UR UR5, R37 ;  /* 0x00000000250572ca */ /* 0x000fda00000e0000 */
[----:B------:R2:W-:Y:S01]  /*ca410*/  ST.E desc[UR4][R28.64], R13 ;  /* 0x0000000d1c007985 */ /* 0x0005e2000c101904 */
[----:B------:R-:W-:Y:S05]  /*ca420*/  BRA `(.L_x_3991) ;  /* 0x0000000000207947 */ /* 0x000fea0003800000 */
.L_x_3992:
        /* <DEDUP_REMOVED lines=8> */
.L_x_3991:
[----:B------:R-:W-:Y:S05]  /*ca4b0*/  BSYNC B1 ;  /* 0x0000000000017941 */ /* 0x000fea0003800000 */
.L_x_3990:
[----:B------:R-:W-:Y:S02]  /*ca4c0*/  VIADD R7, R7, 0x1 ;  /* 0x0000000107077836 */ /* 0x000fe40000000000 */
[----:B------:R-:W-:Y:S02]  /*ca4d0*/  VIADD R0, R0, 0x1 ;  /* 0x0000000100007836 */ /* 0x000fe40000000000 */
[----:B------:R-:W-:Y:S02]  /*ca4e0*/  VIADD R4, R4, 0x4 ;  /* 0x0000000404047836 */ /* 0x000fe40000000000 */
[----:B------:R-:W-:Y:S01]  /*ca4f0*/  VIADD R6, R6, 0x4 ;  /* 0x0000000406067836 */ /* 0x000fe20000000000 */
[----:B------:R-:W-:Y:S06]  /*ca500*/  @P2 BRA `(.L_x_4002) ;  /* 0xffffffec00002947 */ /* 0x000fec000383ffff */
.L_x_3977:
[----:B------:R-:W-:Y:S05]  /*ca510*/  BSYNC B0 ;  /* 0x0000000000007941 */ /* 0x000fea0003800000 */
.L_x_3976:
[----:B------:R-:W0:Y:S01]  /*ca520*/  S2UR UR5, SR_CgaCtaId ;  /* 0x00000000000579c3 */ /* 0x000e220000008800 */
[----:B------:R-:W-:Y:S01]  /*ca530*/  UMOV UR4, 0x400 ;  /* 0x0000040000047882 */ /* 0x000fe20000000000 */
[----:B------:R-:W-:Y:S01]  /*ca540*/  R2UR UR6, R36 ;  /* 0x00000000240672ca */ /* 0x000fe200000e0000 */
[----:B-1----:R-:W-:Y:S01]  /*ca550*/  IMAD.MOV.U32 R4, RZ, RZ, 0x30 ;  /* 0x00000030ff047424 */ /* 0x002fe200078e00ff */
[----:B------:R-:W-:Y:S01]  /*ca560*/  R2UR UR7, R37 ;  /* 0x00000000250772ca */ /* 0x000fe200000e0000 */
[----:B------:R-:W-:Y:S01]  /*ca570*/  IMAD.MOV.U32 R5, RZ, RZ, 0x0 ;  /* 0x00000000ff057424 */ /* 0x000fe200078e00ff */
[----:B0-----:R-:W-:-:S06]  /*ca580*/  ULEA UR4, UR5, UR4, 0x18 ;  /* 0x0000000405047291 */ /* 0x001fcc000f8ec0ff */
[----:B-----5:R-:W-:-:S05]  /*ca590*/  IMAD.U32 R15, RZ, RZ, UR4 ;  /* 0x00000004ff0f7e24 */ /* 0x020fca000f8e00ff */
[----:B----4-:R0:W1:Y:S04]  /*ca5a0*/  LDS.64 R8, [R15+0x8] ;  /* 0x000008000f087984 */ /* 0x0100680000000a00 */
        /* <DEDUP_REMOVED lines=10> */
.L_x_4007:
[----:B------:R-:W0:Y:S02]  /*ca650*/  LDS.64 R4, [R11+0x8] ;  /* 0x000008000b047984 */ /* 0x000e240000000a00 */
[----:B0-----:R-:W-:-:S05]  /*ca660*/  IADD3 R6, P0, PT, R4, 0x30, RZ ;  /* 0x0000003004067810 */ /* 0x001fca0007f1e0ff */
[----:B------:R-:W-:-:S07]  /*ca670*/  IMAD.X R7, RZ, RZ, R5, P0 ;  /* 0x000000ffff077224 */ /* 0x000fce00000e0605 */
[----:B------:R-:W0:Y:S02]  /*ca680*/  ATOMS.CAST.SPIN.64 P0, [R11+0x8], R4, R6 ;  /* 0x000008040b00758d */ /* 0x000e240001800406 */
[----:B0-----:R-:W-:Y:S05]  /*ca690*/  @!P0 BRA `(.L_x_4007) ;  /* 0xfffffffc00ec8947 */ /* 0x001fea000383ffff */
[----:B------:R-:W-:Y:S05]  /*ca6a0*/  BSYNC B1 ;  /* 0x0000000000017941 */ /* 0x000fea0003800000 */
.L_x_4006:
[----:B------:R-:W-:Y:S02]  /*ca6b0*/  IMAD.MOV.U32 R6, RZ, RZ, R4 ;  /* 0x000000ffff067224 */ /* 0x000fe400078e0004 */
[----:B------:R-:W-:Y:S01]  /*ca6c0*/  IMAD.MOV.U32 R7, RZ, RZ, R5 ;  /* 0x000000ffff077224 */ /* 0x000fe200078e0005 */
[----:B------:R-:W-:Y:S06]  /*ca6d0*/  BRA `(.L_x_4004) ;  /* 0x0000000000187947 */ /* 0x000fec0003800000 */
.L_x_4005:
[----:B------:R-:W-:Y:S02]  /*ca6e0*/  R2UR UR4, R36 ;  /* 0x00000000240472ca */ /* 0x000fe400000e0000 */
[----:B------:R-:W-:-:S13]  /*ca6f0*/  R2UR UR5, R37 ;  /* 0x00000000250572ca */ /* 0x000fda00000e0000 */
[----:B------:R-:W2:Y:S02]  /*ca700*/  LD.E.64 R6, desc[UR4][R30.64+0x8] ;  /* 0x000008041e067980 */ /* 0x000ea4000c101b00 */
[----:B--2---:R-:W-:-:S05]  /*ca710*/  IADD3 R4, P0, PT, R6, 0x30, RZ ;  /* 0x0000003006047810 */ /* 0x004fca0007f1e0ff */
[----:B------:R-:W-:-:S05]  /*ca720*/  IMAD.X R5, RZ, RZ, R7, P0 ;  /* 0x000000ffff057224 */ /* 0x000fca00000e0607 */
[----:B------:R0:W-:Y:S03]  /*ca730*/  ST.E.64 desc[UR4][R30.64+0x8], R4 ;  /* 0x000008041e007985 */ /* 0x0001e6000c101b04 */
.L_x_4004:
[----:B------:R-:W-:Y:S05]  /*ca740*/  BSYNC B0 ;  /* 0x0000000000007941 */ /* 0x000fea0003800000 */
.L_x_4003:
        /* <DEDUP_REMOVED lines=19> */
[----:B---3--:R-:W-:Y:S01]  /*ca880*/  IMAD.MOV.U32 R13, RZ, RZ, 0x30 ;  /* 0x00000030ff0d7424 */ /* 0x008fe200078e00ff */
        /* <DEDUP_REMOVED lines=45> */
.L_x_4014:
[----:B------:R-:W0:Y:S02]  /*cab60*/  LDS.64 R8, [R5+0x8] ;  /* 0x0000080005087984 */ /* 0x000e240000000a00 */
[----:B0-----:R-:W-:-:S05]  /*cab70*/  IADD3 R10, P0, PT, R32, R8, RZ ;  /* 0x00000008200a7210 */ /* 0x001fca0007f1e0ff */
[----:B------:R-:W-:-:S07]  /*cab80*/  IMAD.X R11, R33, 0x1, R9, P0 ;  /* 0x00000001210b7824 */ /* 0x000fce00000e0609 */
[----:B------:R-:W0:Y:S02]  /*cab90*/  ATOMS.CAST.SPIN.64 P0, [R5+0x8], R8, R10 ;  /* 0x000008080500758d */ /* 0x000e24000180040a */
[----:B0-----:R-:W-:Y:S05]  /*caba0*/  @!P0 BRA `(.L_x_4014) ;  /* 0xfffffffc00ec8947 */ /* 0x001fea000383ffff */
[----:B------:R-:W-:Y:S05]  /*cabb0*/  BSYNC B2 ;  /* 0x0000000000027941 */ /* 0x000fea0003800000 */
.L_x_4013:
[----:B------:R-:W-:Y:S05]  /*cabc0*/  BRA `(.L_x_4011) ;  /* 0x0000000000187947 */ /* 0x000fea0003800000 */
.L_x_4012:
[----:B------:R-:W-:Y:S02]  /*cabd0*/  R2UR UR4, R36 ;  /* 0x00000000240472ca */ /* 0x000fe400000e0000 */
[----:B------:R-:W-:-:S13]  /*cabe0*/  R2UR UR5, R37 ;  /* 0x00000000250572ca */ /* 0x000fda00000e0000 */
[----:B------:R-:W2:Y:S02]  /*cabf0*/  LD.E.64 R8, desc[UR4][R30.64+0x8] ;  /* 0x000008041e087980 */ /* 0x000ea4000c101b00 */
[----:B--2---:R-:W-:-:S05]  /*cac00*/  IADD3 R4, P0, PT, R32, R8, RZ ;  /* 0x0000000820047210 */ /* 0x004fca0007f1e0ff */
[----:B------:R-:W-:-:S05]  /*cac10*/  IMAD.X R5, R33, 0x1, R9, P0 ;  /* 0x0000000121057824 */ /* 0x000fca00000e0609 */
[----:B------:R0:W-:Y:S03]  /*cac20*/  ST.E.64 desc[UR4][R30.64+0x8], R4 ;  /* 0x000008041e007985 */ /* 0x0001e6000c101b04 */
.L_x_4011:
[----:B------:R-:W-:Y:S05]  /*cac30*/  BSYNC B1 ;  /* 0x0000000000017941 */ /* 0x000fea0003800000 */
.L_x_4010:
        /* <DEDUP_REMOVED lines=47> */
.L_x_4046:
        /* <DEDUP_REMOVED lines=28> */
.L_x_4027:
[----:B------:R-:W0:Y:S02]  /*cb0f0*/  LDS.64 R8, [R5+0x8] ;  /* 0x0000080005087984 */ /* 0x000e240000000a00 */
[----:B0-----:R-:W-:-:S05]  /*cb100*/  IADD3 R10, P0, PT, R8, 0x30, RZ ;  /* 0x00000030080a7810 */ /* 0x001fca0007f1e0ff */
[----:B------:R-:W-:-:S07]  /*cb110*/  IMAD.X R11, RZ, RZ, R9, P0 ;  /* 0x000000ffff0b7224 */ /* 0x000fce00000e0609 */
[----:B------:R-:W0:Y:S02]  /*cb120*/  ATOMS.CAST.SPIN.64 P0, [R5+0x8], R8, R10 ;  /* 0x000008080500758d */ /* 0x000e24000180040a */
[----:B0-----:R-:W-:Y:S05]  /*cb130*/  @!P0 BRA `(.L_x_4027) ;  /* 0xfffffffc00ec8947 */ /* 0x001fea000383ffff */
[----:B------:R-:W-:Y:S05]  /*cb140*/  BSYNC B10 ;  /* 0x00000000000a7941 */ /* 0x000fea0003800000 */
.L_x_4026:
[----:B------:R-:W-:Y:S02]  /*cb150*/  IMAD.MOV.U32 R10, RZ, RZ, R8 ;  /* 0x000000ffff0a7224 */ /* 0x000fe400078e0008 */
[----:B------:R-:W-:Y:S01]  /*cb160*/  IMAD.MOV.U32 R11, RZ, RZ, R9 ;  /* 0x000000ffff0b7224 */ /* 0x000fe200078e0009 */
[----:B------:R-:W-:Y:S06]  /*cb170*/  BRA `(.L_x_4024) ;  /* 0x0000000000187947 */ /* 0x000fec0003800000 */
.L_x_4025:
[----:B------:R-:W-:Y:S02]  /*cb180*/  R2UR UR4, R36 ;  /* 0x00000000240472ca */ /* 0x000fe400000e0000 */
[----:B------:R-:W-:-:S13]  /*cb190*/  R2UR UR5, R37 ;  /* 0x00000000250572ca */ /* 0x000fda00000e0000 */
[----:B------:R-:W2:Y:S02]  /*cb1a0*/  LD.E.64 R10, desc[UR4][R30.64+0x8] ;  /* 0x000008041e0a7980 */ /* 0x000ea4000c101b00 */
[----:B--2---:R-:W-:-:S05]  /*cb1b0*/  IADD3 R8, P0, PT, R10, 0x30, RZ ;  /* 0x000000300a087810 */ /* 0x004fca0007f1e0ff */
[----:B------:R-:W-:-:S05]  /*cb1c0*/  IMAD.X R9, RZ, RZ, R11, P0 ;  /* 0x000000ffff097224 */ /* 0x000fca00000e060b */
[----:B------:R0:W-:Y:S03]  /*cb1d0*/  ST.E.64 desc[UR4][R30.64+0x8], R8 ;  /* 0x000008081e007985 */ /* 0x0001e6000c101b04 */
.L_x_4024:
[----:B------:R-:W-:Y:S05]  /*cb1e0*/  BSYNC B5 ;  /* 0x0000000000057941 */ /* 0x000fea0003800000 */
.L_x_4023:
        /* <DEDUP_REMOVED lines=54> */
.L_x_4029:
[----:B------:R-:W-:Y:S05]  /*cb550*/  BSYNC B5 ;  /* 0x0000000000057941 */ /* 0x000fea0003800000 */
.L_x_4028:
        /* <DEDUP_REMOVED lines=40> */
.L_x_4031:
[----:B------:R-:W-:Y:S05]  /*cb7e0*/  BSYNC B5 ;  /* 0x0000000000057941 */ /* 0x000fea0003800000 */
.L_x_4030:
[----:B------:R-:W-:Y:S02]  /*cb7f0*/  R2UR UR4, R36 ;  /* 0x00000000240472ca */ /* 0x000fe400000e0000 */
[----:B------:R-:W-:-:S13]  /*cb800*/  R2UR UR5, R37 ;  /* 0x00000000250572ca */ /* 0x000fda00000e0000 */
[----:B------:R2:W-:Y:S01]  /*cb810*/  ST.E desc[UR4][R28.64], R5 ;  /* 0x000000051c007985 */ /* 0x0005e2000c101904 */
[----:B------:R-:W-:Y:S05]  /*cb820*/  BRA `(.L_x_4032) ;  /* 0x0000000000147947 */ /* 0x000fea0003800000 */
.L_x_4022:
[----:B------:R-:W-:Y:S02]  /*cb830*/  R2UR UR4, R36 ;  /* 0x00000000240472ca */ /* 0x000fe400000e0000 */
[----:B------:R-:W-:Y:S02]  /*cb840*/  R2UR UR5, R37 ;  /* 0x00000000250572ca */ /* 0x000fe400000e0000 */
[----:B------:R-:W-:-:S05]  /*cb850*/  IADD3 R4, P0, PT, R4, R16, RZ ;  /* 0x0000001004047210 */ /* 0x000fca0007f1e0ff */
[----:B------:R-:W-:-:S06]  /*cb860*/  IMAD.X R5, RZ, RZ, R5, P0 ;  /* 0x000000ffff057224 */ /* 0x000fcc00000e0605 */
[----:B------:R0:W-:Y:S02]  /*cb870*/  ST.E desc[UR4][R4.64+0x20], RZ ;  /* 0x000020ff04007985 */ /* 0x0001e4000c101904 */
.L_x_4032:
[----:B------:R-:W-:Y:S05]  /*cb880*/  BSYNC B4 ;  /* 0x0000000000047941 */ /* 0x000fea0003800000 */
.L_x_4021:
        /* <DEDUP_REMOVED lines=27> */
.L_x_4039:
[----:B------:R-:W0:Y:S02]  /*cba40*/  LDS.64 R8, [R33+0x8] ;  /* 0x0000080021087984 */ /* 0x000e240000000a00 */
[----:B0-----:R-:W-:-:S05]  /*cba50*/  IADD3 R10, P0, PT, R8, 0x30, RZ ;  /* 0x00000030080a7810 */ /* 0x001fca0007f1e0ff */
[----:B------:R-:W-:-:S07]  /*cba60*/  IMAD.X R11, RZ, RZ, R9, P0 ;  /* 0x000000ffff0b7224 */ /* 0x000fce00000e0609 */
[----:B------:R-:W0:Y:S02]  /*cba70*/  ATOMS.CAST.SPIN.64 P0, [R33+0x8], R8, R10 ;  /* 0x000008082100758d */ /* 0x000e24000180040a */
[----:B0-----:R-:W-:Y:S05]  /*cba80*/  @!P0 BRA `(.L_x_4039) ;  /* 0xfffffffc00ec8947 */ /* 0x001fea000383ffff */
[----:B------:R-:W-:Y:S05]  /*cba90*/  BSYNC B10 ;  /* 0x00000000000a7941 */ /* 0x000fea0003800000 */
.L_x_4038:
[----:B------:R-:W-:Y:S02]  /*cbaa0*/  IMAD.MOV.U32 R10, RZ, RZ, R8 ;  /* 0x000000ffff0a7224 */ /* 0x000fe400078e0008 */
[----:B------:R-:W-:Y:S01]  /*cbab0*/  IMAD.MOV.U32 R11, RZ, RZ, R9 ;  /* 0x000000ffff0b7224 */ /* 0x000fe200078e0009 */
[----:B------:R-:W-:Y:S06]  /*cbac0*/  BRA `(.L_x_4036) ;  /* 0x0000000000187947 */ /* 0x000fec0003800000 */
.L_x_4037:
[----:B------:R-:W-:Y:S02]  /*cbad0*/  R2UR UR4, R36 ;  /* 0x00000000240472ca */ /* 0x000fe400000e0000 */
[----:B------:R-:W-:-:S13]  /*cbae0*/  R2UR UR5, R37 ;  /* 0x00000000250572ca */ /* 0x000fda00000e0000 */
[----:B------:R-:W2:Y:S02]  /*cbaf0*/  LD.E.64 R10, desc[UR4][R30.64+0x8] ;  /* 0x000008041e0a7980 */ /* 0x000ea4000c101b00 */
[----:B--2---:R-:W-:-:S05]  /*cbb00*/  IADD3 R8, P0, PT, R10, 0x30, RZ ;  /* 0x000000300a087810 */ /* 0x004fca0007f1e0ff */
[----:B------:R-:W-:-:S05]  /*cbb10*/  IMAD.X R9, RZ, RZ, R11, P0 ;  /* 0x000000ffff097224 */ /* 0x000fca00000e060b */
[----:B------:R0:W-:Y:S03]  /*cbb20*/  ST.E.64 desc[UR4][R30.64+0x8], R8 ;  /* 0x000008081e007985 */ /* 0x0001e6000c101b04 */
.L_x_4036:
[----:B------:R-:W-:Y:S05]  /*cbb30*/  BSYNC B5 ;  /* 0x0000000000057941 */ /* 0x000fea0003800000 */
.L_x_4035:
        /* <DEDUP_REMOVED lines=51> */
.L_x_4041:
[----:B------:R-:W-:Y:S01]  /*cbe70*/  R2UR UR4, R36 ;  /* 0x00000000240472ca */ /* 0x000fe200000e0000 */
[----:B------:R-:W-:Y:S01]  /*cbe80*/  IMAD.MOV.U32 R7, RZ, RZ, 0x5272 ;  /* 0x00005272ff077424 */ /* 0x000fe200078e00ff */
[----:B------:R-:W-:Y:S01]  /*cbe90*/  R2UR UR5, R37 ;  /* 0x00000000250572ca */ /* 0x000fe200000e0000 */
[----:B------:R-:W-:Y:S01]  /*cbea0*/  IMAD.MOV.U32 R11, RZ, RZ, -0x1 ;  /* 0xffffffffff0b7424 */ /* 0x000fe200078e00ff */
[----:B------:R-:W-:-:S11]  /*cbeb0*/  PLOP3.LUT P0, PT, PT, PT, PT, 0x8, 0x80 ;  /* 0x000000000080781c */ /* 0x000fd60003f0e170 */
[----:B------:R0:W-:Y:S02]  /*cbec0*/  ST.E desc[UR4][R28.64], R7 ;  /* 0x000000071c007985 */ /* 0x0001e4000c101904 */
.L_x_4042:
[----:B------:R-:W-:Y:S05]  /*cbed0*/  BSYNC B5 ;  /* 0x0000000000057941 */ /* 0x000fea0003800000 */
.L_x_4040:
        /* <DEDUP_REMOVED lines=39> */
.L_x_4044:
[----:B------:R-:W-:Y:S05]  /*cc150*/  BSYNC B5 ;  /* 0x0000000000057941 */ /* 0x000fea0003800000 */
.L_x_4043:
[----:B------:R-:W-:Y:S02]  /*cc160*/  R2UR UR4, R36 ;  /* 0x00000000240472ca */ /* 0x000fe400000e0000 */
[----:B------:R-:W-:-:S13]  /*cc170*/  R2UR UR5, R37 ;  /* 0x00000000250572ca */ /* 0x000fda00000e0000 */
[----:B------:R2:W-:Y:S01]  /*cc180*/  ST.E desc[UR4][R28.64], R9 ;  /* 0x000000091c007985 */ /* 0x0005e2000c101904 */
[----:B------:R-:W-:Y:S05]  /*cc190*/  BRA `(.L_x_4045) ;  /* 0x0000000000187947 */ /* 0x000fea0003800000 */
.L_x_4034:
[----:B------:R-:W-:Y:S01]  /*cc1a0*/  VIADD R5, R16, 0x4 ;  /* 0x0000000410057836 */ /* 0x000fe20000000000 */
[----:B------:R-:W-:Y:S02]  /*cc1b0*/  R2UR UR4, R36 ;  /* 0x00000000240472ca */ /* 0x000fe400000e0000 */
[----:B------:R-:W-:Y:S02]  /*cc1c0*/  R2UR UR5, R37 ;  /* 0x00000000250572ca */ /* 0x000fe400000e0000 */
[----:B------:R-:W-:-:S05]  /*cc1d0*/  IADD3 R4, P0, PT, R8, R5, RZ ;  /* 0x0000000508047210 */ /* 0x000fca0007f1e0ff */
[----:B------:R-:W-:-:S06]  /*cc1e0*/  IMAD.X R5, RZ, RZ, R9, P0 ;  /* 0x000000ffff057224 */ /* 0x000fcc00000e0609 */
[----:B------:R3:W-:Y:S02]  /*cc1f0*/  ST.E desc[UR4][R4.64+0x20], RZ ;  /* 0x000020ff04007985 */ /* 0x0007e4000c101904 */
.L_x_4045:
[----:B------:R-:W-:Y:S05]  /*cc200*/  BSYNC B4 ;  /* 0x0000000000047941 */ /* 0x000fea0003800000 */
.L_x_4033:
[----:B------:R-:W-:Y:S02]  /*cc210*/  VIADD R27, R27, 0x2 ;  /* 0x000000021b1b7836 */ /* 0x000fe40000000000 */
[----:B------:R-:W-:Y:S01]  /*cc220*/  VIADD R16, R16, 0x8 ;  /* 0x0000000810107836 */ /* 0x000fe20000000000 */
[----:B------:R-:W-:Y:S06]  /*cc230*/  @P2 BRA `(.L_x_4046) ;  /* 0xffffffec003c2947 */ /* 0x000fec000383ffff */
.L_x_4020:
[----:B------:R-:W-:Y:S05]  /*cc240*/  BSYNC B3 ;  /* 0x0000000000037941 */ /* 0x000fea0003800000 */
.L_x_4019:
        /* <DEDUP_REMOVED lines=25> */
.L_x_4053:
[----:B------:R-:W0:Y:S02]  /*cc3e0*/  LDS.64 R8, [R27+0x8] ;  /* 0x000008001b087984 */ /* 0x000e240000000a00 */
[----:B0-----:R-:W-:-:S05]  /*cc3f0*/  IADD3 R10, P0, PT, R8, 0x30, RZ ;  /* 0x00000030080a7810 */ /* 0x001fca0007f1e0ff */
[----:B------:R-:W-:-:S07]  /*cc400*/  IMAD.X R11, RZ, RZ, R9, P0 ;  /* 0x000000ffff0b7224 */ /* 0x000fce00000e0609 */
[----:B------:R-:W0:Y:S02]  /*cc410*/  ATOMS.CAST.SPIN.64 P0, [R27+0x8], R8, R10 ;  /* 0x000008081b00758d */ /* 0x000e24000180040a */
[----:B0-----:R-:W-:Y:S05]  /*cc420*/  @!P0 BRA `(.L_x_4053) ;  /* 0xfffffffc00ec8947 */ /* 0x001fea000383ffff */
[----:B------:R-:W-:Y:S05]  /*cc430*/  BSYNC B5 ;  /* 0x0000000000057941 */ /* 0x000fea0003800000 */
.L_x_4052:
[----:B------:R-:W-:Y:S02]  /*cc440*/  IMAD.MOV.U32 R10, RZ, RZ, R8 ;  /* 0x000000ffff0a7224 */ /* 0x000fe400078e0008 */
[----:B------:R-:W-:Y:S01]  /*cc450*/  IMAD.MOV.U32 R11, RZ, RZ, R9 ;  /* 0x000000ffff0b7224 */ /* 0x000fe200078e0009 */
[----:B------:R-:W-:Y:S06]  /*cc460*/  BRA `(.L_x_4050) ;  /* 0x0000000000187947 */ /* 0x000fec0003800000 */
.L_x_4051:
[----:B------:R-:W-:Y:S02]  /*cc470*/  R2UR UR4, R36 ;  /* 0x00000000240472ca */ /* 0x000fe400000e0000 */
[----:B------:R-:W-:-:S13]  /*cc480*/  R2UR UR5, R37 ;  /* 0x00000000250572ca */ /* 0x000fda00000e0000 */
[----:B------:R-:W2:Y:S02]  /*cc490*/  LD.E.64 R10, desc[UR4][R30.64+0x8] ;  /* 0x000008041e0a7980 */ /* 0x000ea4000c101b00 */
[----:B--2---:R-:W-:-:S05]  /*cc4a0*/  IADD3 R8, P0, PT, R10, 0x30, RZ ;  /* 0x000000300a087810 */ /* 0x004fca0007f1e0ff */
[----:B------:R-:W-:-:S05]  /*cc4b0*/  IMAD.X R9, RZ, RZ, R11, P0 ;  /* 0x000000ffff097224 */ /* 0x000fca00000e060b */
[----:B------:R0:W-:Y:S03]  /*cc4c0*/  ST.E.64 desc[UR4][R30.64+0x8], R8 ;  /* 0x000008081e007985 */ /* 0x0001e6000c101b04 */
.L_x_4050:
[----:B------:R-:W-:Y:S05]  /*cc4d0*/  BSYNC B4 ;  /* 0x0000000000047941 */ /* 0x000fea0003800000 */
.L_x_4049:
        /* <DEDUP_REMOVED lines=51> */
.L_x_4055:
[----:B------:R-:W-:Y:S01]  /*cc810*/  R2UR UR4, R36 ;  /* 0x00000000240472ca */ /* 0x000fe200000e0000 */
[----:B------:R-:W-:Y:S01]  /*cc820*/  IMAD.MOV.U32 R7, RZ, RZ, 0x5272 ;  /* 0x00005272ff077424 */ /* 0x000fe200078e00ff */
[----:B------:R-:W-:Y:S01]  /*cc830*/  R2UR UR5, R37 ;  /* 0x00000000250572ca */ /* 0x000fe200000e0000 */
[----:B------:R-:W-:Y:S01]  /*cc840*/  IMAD.MOV.U32 R11, RZ, RZ, -0x1 ;  /* 0xffffffffff0b7424 */ /* 0x000fe200078e00ff */
[----:B------:R-:W-:-:S11]  /*cc850*/  PLOP3.LUT P0, PT, PT, PT, PT, 0x8, 0x80 ;  /* 0x000000000080781c */ /* 0x000fd60003f0e170 */
[----:B------:R0:W-:Y:S02]  /*cc860*/  ST.E desc[UR4][R28.64], R7 ;  /* 0x000000071c007985 */ /* 0x0001e4000c101904 */
.L_x_4056:
[----:B------:R-:W-:Y:S05]  /*cc870*/  BSYNC B4 ;  /* 0x0000000000047941 */ /* 0x000fea0003800000 */
.L_x_4054:
        /* <DEDUP_REMOVED lines=39> */
.L_x_4058:
[----:B------:R-:W-:Y:S05]  /*ccaf0*/  BSYNC B4 ;  /* 0x0000000000047941 */ /* 0x000fea0003800000 */
.L_x_4057:
[----:B------:R-:W-:Y:S02]  /*ccb00*/  R2UR UR4, R36 ;  /* 0x00000000240472ca */ /* 0x000fe400000e0000 */
[----:B------:R-:W-:-:S13]  /*ccb10*/  R2UR UR5, R37 ;  /* 0x00000000250572ca */ /* 0x000fda00000e0000 */
[----:B------:R3:W-:Y:S01]  /*ccb20*/  ST.E desc[UR4][R28.64], R9 ;  /* 0x000000091c007985 */ /* 0x0007e2000c101904 */
[----:B------:R-:W-:Y:S05]  /*ccb30*/  BRA `(.L_x_4047) ;  /* 0x0000000000147947 */ /* 0x000fea0003800000 */
.L_x_4048:
[----:B------:R-:W-:Y:S02]  /*ccb40*/  R2UR UR4, R36 ;  /* 0x00000000240472ca */ /* 0x000fe400000e0000 */
[----:B------:R-:W-:Y:S02]  /*ccb50*/  R2UR UR5, R37 ;  /* 0x00000000250572ca */ /* 0x000fe400000e0000 */
[----:B------:R-:W-:-:S05]  /*ccb60*/  LEA R14, P0, R14, R8, 0x2 ;  /* 0x000000080e0e7211 */ /* 0x000fca00078010ff */
[----:B------:R-:W-:-:S06]  /*ccb70*/  IMAD.X R15, RZ, RZ, R9, P0 ;  /* 0x000000ffff0f7224 */ /* 0x000fcc00000e0609 */
[----:B------:R4:W-:Y:S02]  /*ccb80*/  ST.E desc[UR4][R14.64+0x20], RZ ;  /* 0x000020ff0e007985 */ /* 0x0009e4000c101904 */
.L_x_4047:
[----:B------:R-:W-:Y:S05]  /*ccb90*/  BSYNC B3 ;  /* 0x0000000000037941 */ /* 0x000fea0003800000 */
.L_x_4017:
[----:B------:R-:W-:-:S13]  /*ccba0*/  ISETP.GE.AND P0, PT, R12, 0x1, PT ;  /* 0x000000010c00780c */ /* 0x000fda0003f06270 */
[----:B------:R-:W-:Y:S05]  /*ccbb0*/  @!P0 BREAK B1 ;  /* 0x0000000000018942 */ /* 0x000fea0003800000 */
[----:B------:R-:W-:Y:S05]  /*ccbc0*/  @!P0 BRA `(.L_x_4018) ;  /* 0x0000001400048947 */ /* 0x000fea0003800000 */
[----:B------:R-:W-:Y:S05]  /*ccbd0*/  BSYNC B1 ;  /* 0x0000000000017941 */ /* 0x000fea0003800000 */
.L_x_4016:
[----:B----4-:R-:W-:Y:S02]  /*ccbe0*/  IMAD.MOV R14, RZ, RZ, -R12 ;  /* 0x000000ffff0e7224 */ /* 0x010fe400078e0a0c */
[----:B------:R-:W-:Y:S02]  /*ccbf0*/  IMAD.MOV.U32 R15, RZ, RZ, RZ ;  /* 0x000000ffff0f7224 */ /* 0x000fe400078e00ff */
[----:B------:R-:W-:-:S07]  /*ccc00*/  IMAD.MOV.U32 R16, RZ, RZ, RZ ;  /* 0x000000ffff107224 */ /* 0x000fce00078e00ff */
.L_x_4083:
        /* <DEDUP_REMOVED lines=35> */
.L_x_4066:
[----:B------:R-:W0:Y:S02]  /*cce40*/  LDS.64 R8, [R33+0x8] ;  /* 0x0000080021087984 */ /* 0x000e240000000a00 */
[----:B0-----:R-:W-:-:S05]  /*cce50*/  IADD3 R10, P0, PT, R8, 0x30, RZ ;  /* 0x00000030080a7810 */ /* 0x001fca0007f1e0ff */
[----:B------:R-:W-:-:S07]  /*cce60*/  IMAD.X R11, RZ, RZ, R9, P0 ;  /* 0x000000ffff0b7224 */ /* 0x000fce00000e0609 */
[----:B------:R-:W0:Y:S02]  /*cce70*/  ATOMS.CAST.SPIN.64 P0, [R33+0x8], R8, R10 ;  /* 0x000008082100758d */ /* 0x000e24000180040a */
[----:B0-----:R-:W-:Y:S05]  /*cce80*/  @!P0 BRA `(.L_x_4066) ;  /* 0xfffffffc00ec8947 */ /* 0x001fea000383ffff */
[----:B------:R-:W-:Y:S05]  /*cce90*/  BSYNC B4 ;  /* 0x0000000000047941 */ /* 0x000fea0003800000 */
.L_x_4065:
[----:B------:R-:W-:Y:S02]  /*ccea0*/  IMAD.MOV.U32 R10, RZ, RZ, R8 ;  /* 0x000000ffff0a7224 */ /* 0x000fe400078e0008 */
[----:B------:R-:W-:Y:S01]  /*cceb0*/  IMAD.MOV.U32 R11, RZ, RZ, R9 ;  /* 0x000000ffff0b7224 */ /* 0x000fe200078e0009 */
[----:B------:R-:W-:Y:S06]  /*ccec0*/  BRA `(.L_x_4063) ;  /* 0x0000000000187947 */ /* 0x000fec0003800000 */
.L_x_4064:
[----:B------:R-:W-:Y:S02]  /*cced0*/  R2UR UR4, R36 ;  /* 0x00000000240472ca */ /* 0x000fe400000e0000 */
[----:B------:R-:W-:-:S13]  /*ccee0*/  R2UR UR5, R37 ;  /* 0x00000000250572ca */ /* 0x000fda00000e0000 */
[----:B------:R-:W2:Y:S02]  /*ccef0*/  LD.E.64 R10, desc[UR4][R30.64+0x8] ;  /* 0x000008041e0a7980 */ /* 0x000ea4000c101b00 */
[----:B--2---:R-:W-:-:S05]  /*ccf00*/  IADD3 R8, P0, PT, R10, 0x30, RZ ;  /* 0x000000300a087810 */ /* 0x004fca0007f1e0ff */
[----:B------:R-:W-:-:S05]  /*ccf10*/  IMAD.X R9, RZ, RZ, R11, P0 ;  /* 0x000000ffff097224 */ /* 0x000fca00000e060b */
[----:B------:R0:W-:Y:S03]  /*ccf20*/  ST.E.64 desc[UR4][R30.64+0x8], R8 ;  /* 0x000008081e007985 */ /* 0x0001e6000c101b04 */
.L_x_4063:
[----:B------:R-:W-:Y:S05]  /*ccf30*/  BSYNC B3 ;  /* 0x0000000000037941 */ /* 0x000fea0003800000 */
.L_x_4062:
        /* <DEDUP_REMOVED lines=54> */
.L_x_4068:
[----:B------:R-:W-:Y:S05]  /*cd2a0*/  BSYNC B3 ;  /* 0x0000000000037941 */ /* 0x000fea0003800000 */
.L_x_4067:
        /* <DEDUP_REMOVED lines=40> */
.L_x_4070:
[----:B------:R-:W-:Y:S05]  /*cd530*/  BSYNC B3 ;  /* 0x0000000000037941 */ /* 0x000fea0003800000 */
.L_x_4069:
[----:B------:R-:W-:Y:S02]  /*cd540*/  R2UR UR4, R36 ;  /* 0x00000000240472ca */ /* 0x000fe400000e0000 */
[----:B------:R-:W-:Y:S02]  /*cd550*/  R2UR UR5, R37 ;  /* 0x00000000250572ca */ /* 0x000fe400000e0000 */
[----:B------:R-:W-:-:S11]  /*cd560*/  PRMT R11, RZ, 0x7610, R11 ;  /* 0x00007610ff0b7816 */ /* 0x000fd6000000000b */
[----:B------:R2:W-:Y:S01]  /*cd570*/  ST.E desc[UR4][R28.64], R9 ;  /* 0x000000091c007985 */ /* 0x0005e2000c101904 */
[----:B------:R-:W-:Y:S05]  /*cd580*/  BRA `(.L_x_4060) ;  /* 0x0000000000147947 */ /* 0x000fea0003800000 */
.L_x_4061:
[----:B------:R-:W-:Y:S02]  /*cd590*/  R2UR UR4, R36 ;  /* 0x00000000240472ca */ /* 0x000fe400000e0000 */
[----:B------:R-:W-:Y:S02]  /*cd5a0*/  R2UR UR5, R37 ;  /* 0x00000000250572ca */ /* 0x000fe400000e0000 */
[----:B------:R-:W-:-:S05]  /*cd5b0*/  IADD3 R4, P0, PT, R8, R15, RZ ;  /* 0x0000000f08047210 */ /* 0x000fca0007f1e0ff */
[----:B------:R-:W-:-:S06]  /*cd5c0*/  IMAD.X R5, RZ, RZ, R9, P0 ;  /* 0x000000ffff057224 */ /* 0x000fcc00000e0609 */
[----:B------:R4:W5:Y:S02]  /*cd5d0*/  LD.E.U8 R11, desc[UR4][R4.64+0x20] ;  /* 0x00002004040b7980 */ /* 0x000964000c101100 */
.L_x_4060:
[----:B------:R-:W-:Y:S05]  /*cd5e0*/  BSYNC B1 ;  /* 0x0000000000017941 */ /* 0x000fea0003800000 */
.L_x_4059:
        /* <DEDUP_REMOVED lines=31> */
.L_x_4078:
[----:B------:R-:W0:Y:S02]  /*cd7e0*/  LDS.64 R8, [R33+0x8] ;  /* 0x0000080021087984 */ /* 0x000e240000000a00 */
[----:B0-----:R-:W-:-:S05]  /*cd7f0*/  IADD3 R10, P0, PT, R8, 0x30, RZ ;  /* 0x00000030080a7810 */ /* 0x001fca0007f1e0ff */
[----:B------:R-:W-:-:S07]  /*cd800*/  IMAD.X R11, RZ, RZ, R9, P0 ;  /* 0x000000ffff0b7224 */ /* 0x000fce00000e0609 */
[----:B------:R-:W0:Y:S02]  /*cd810*/  ATOMS.CAST.SPIN.64 P0, [R33+0x8], R8, R10 ;  /* 0x000008082100758d */ /* 0x000e24000180040a */
[----:B0-----:R-:W-:Y:S05]  /*cd820*/  @!P0 BRA `(.L_x_4078) ;  /* 0xfffffffc00ec8947 */ /* 0x001fea000383ffff */
[----:B------:R-:W-:Y:S05]  /*cd830*/  BSYNC B4 ;  /* 0x0000000000047941 */ /* 0x000fea0003800000 */
.L_x_4077:
[----:B------:R-:W-:Y:S02]  /*cd840*/  IMAD.MOV.U32 R10, RZ, RZ, R8 ;  /* 0x000000ffff0a7224 */ /* 0x000fe400078e0008 */
[----:B------:R-:W-:Y:S01]  /*cd850*/  IMAD.MOV.U32 R11, RZ, RZ, R9 ;  /* 0x000000ffff0b7224 */ /* 0x000fe200078e0009 */
[----:B------:R-:W-:Y:S06]  /*cd860*/  BRA `(.L_x_4075) ;  /* 0x0000000000187947 */ /* 0x000fec0003800000 */
.L_x_4076:
[----:B------:R-:W-:Y:S02]  /*cd870*/  R2UR UR4, R36 ;  /* 0x00000000240472ca */ /* 0x000fe400000e0000 */
[----:B------:R-:W-:-:S13]  /*cd880*/  R2UR UR5, R37 ;  /* 0x00000000250572ca */ /* 0x000fda00000e0000 */
[----:B------:R-:W2:Y:S02]  /*cd890*/  LD.E.64 R10, desc[UR4][R30.64+0x8] ;  /* 0x000008041e0a7980 */ /* 0x000ea4000c101b00 */
[----:B--2---:R-:W-:-:S05]  /*cd8a0*/  IADD3 R8, P0, PT, R10, 0x30, RZ ;  /* 0x000000300a087810 */ /* 0x004fca0007f1e0ff */
[----:B------:R-:W-:-:S05]  /*cd8b0*/  IMAD.X R9, RZ, RZ, R11, P0 ;  /* 0x000000ffff097224 */ /* 0x000fca00000e060b */
[----:B------:R0:W-:Y:S03]  /*cd8c0*/  ST.E.64 desc[UR4][R30.64+0x8], R8 ;  /* 0x000008081e007985 */ /* 0x0001e6000c101b04 */
.L_x_4075:
[----:B------:R-:W-:Y:S05]  /*cd8d0*/  BSYNC B3 ;  /* 0x0000000000037941 */ /* 0x000fea0003800000 */
.L_x_4074:
        /* <DEDUP_REMOVED lines=54> */
.L_x_4080:
[----:B------:R-:W-:Y:S05]  /*cdc40*/  BSYNC B3 ;  /* 0x0000000000037941 */ /* 0x000fea0003800000 */
.L_x_4079:
        /* <DEDUP_REMOVED lines=40> */
.L_x_4082:
[----:B------:R-:W-:Y:S05]  /*cded0*/  BSYNC B3 ;  /* 0x0000000000037941 */ /* 0x000fea0003800000 */
.L_x_4081:
[----:B------:R-:W-:Y:S02]  /*cdee0*/  R2UR UR4, R36 ;  /* 0x00000000240472ca */ /* 0x000fe400000e0000 */
[----:B------:R-:W-:-:S13]  /*cdef0*/  R2UR UR5, R37 ;  /* 0x00000000250572ca */ /* 0x000fda00000e0000 */
[----:B------:R4:W-:Y:S01]  /*cdf00*/  ST.E desc[UR4][R28.64], R9 ;  /* 0x000000091c007985 */ /* 0x0009e2000c101904 */
[----:B------:R-:W-:Y:S05]  /*cdf10*/  BRA `(.L_x_4072) ;  /* 0x0000000000207947 */ /* 0x000fea0003800000 */
.L_x_4073:
        /* <DEDUP_REMOVED lines=8> */
.L_x_4072:
[----:B------:R-:W-:Y:S05]  /*cdfa0*/  BSYNC B1 ;  /* 0x0000000000017941 */ /* 0x000fea0003800000 */
.L_x_4071:
[----:B------:R-:W-:Y:S02]  /*cdfb0*/  VIADD R16, R16, 0x1 ;  /* 0x0000000110107836 */ /* 0x000fe40000000000 */
[----:B------:R-:W-:Y:S01]  /*cdfc0*/  VIADD R15, R15, 0x4 ;  /* 0x000000040f0f7836 */ /* 0x000fe20000000000 */
[----:B------:R-:W-:Y:S06]  /*cdfd0*/  @P2 BRA `(.L_x_4083) ;  /* 0xffffffec000c2947 */ /* 0x000fec000383ffff */
.L_x_4018:
[----:B------:R-:W-:Y:S05]  /*cdfe0*/  BSYNC B2 ;  /* 0x0000000000027941 */ /* 0x000fea0003800000 */
.L_x_4015:
[----:B------:R-:W0:Y:S01]  /*cdff0*/  S2UR UR5, SR_CgaCtaId ;  /* 0x00000000000579c3 */ /* 0x000e220000008800 */
[----:B------:R-:W-:Y:S02]  /*ce000*/  UMOV UR4, 0x400 ;  /* 0x0000040000047882 */ /* 0x000fe40000000000 */
[----:B0-----:R-:W-:Y:S01]  /*ce010*/  ULEA UR4, UR5, UR4, 0x18 ;  /* 0x0000000405047291 */ /* 0x001fe2000f8ec0ff */
[----:B------:R-:W-:-:S05]  /*ce020*/  R2UR UR5, R37 ;  /* 0x00000000250572ca */ /* 0x000fca00000e0000 */
[----:B----4-:R-:W-:Y:S01]  /*ce030*/  IMAD.U32 R15, RZ, RZ, UR4 ;  /* 0x00000004ff0f7e24 */ /* 0x010fe2000f8e00ff */
[----:B------:R-:W-:-:S04]  /*ce040*/  R2UR UR4, R36 ;  /* 0x00000000240472ca */ /* 0x000fc800000e0000 */
[----:B------:R-:W0:Y:S02]  /*ce050*/  LDS.64 R4, [R15] ;  /* 0x000000000f047984 */ /* 0x000e240000000a00 */
        /* <DEDUP_REMOVED lines=8> */
.L_x_4009:
[----:B------:R-:W-:Y:S05]  /*ce0e0*/  BSYNC B0 ;  /* 0x0000000000007941 */ /* 0x000fea0003800000 */
.L_x_4008:
[----:B------:R-:W-:Y:S01]  /*ce0f0*/  R2UR UR4, R36 ;  /* 0x00000000240472ca */ /* 0x000fe200000e0000 */
[----:B------:R-:W-:Y:S01]  /*ce100*/  IMAD.MOV.U32 R4, RZ, RZ, 0x30 ;  /* 0x00000030ff047424 */ /* 0x000fe200078e00ff */
[----:B------:R-:W-:Y:S01]  /*ce110*/  R2UR UR5, R37 ;  /* 0x00000000250572ca */ /* 0x000fe200000e0000 */
[----:B0-----:R-:W-:Y:S01]  /*ce120*/  IMAD.MOV.U32 R5, RZ, RZ, 0x0 ;  /* 0x00000000ff057424 */ /* 0x001fe200078e00ff */
[----:B-1----:R0:W1:Y:S11]  /*ce130*/  LDS.64 R8, [R15+0x8] ;  /* 0x000008000f087984 */ /* 0x0020760000000a00 */
[----:B------:R2:W4:Y:S01]  /*ce140*/  ATOM.E.ADD.64.STRONG.GPU P0, R4, desc[UR4][R30.64+0x8], R4 ;  /* 0x800008041e04798a */ /* 0x000522000810f504 */
[----:B------:R-:W-:Y:S01]  /*ce150*/  BSSY B0, `(.L_x_4084) ;  /* 0x0000018000007945 */ /* 0x000fe20003800000 */
[----:B----4-:R-:W-:-:S02]  /*ce160*/  IMAD.MOV.U32 R6, RZ, RZ, R4 ;  /* 0x000000ffff067224 */ /* 0x010fc400078e0004 */
[----:B------:R-:W-:Y:S01]  /*ce170*/  IMAD.MOV.U32 R7, RZ, RZ, R5 ;  /* 0x000000ffff077224 */ /* 0x000fe200078e0005 */
[----:B012---:R-:W-:Y:S06]  /*ce180*/  @P0 BRA `(.L_x_4085) ;  /* 0x0000000000500947 */ /* 0x007fec0003800000 */
[----:B------:R-:W0:Y:S02]  /*ce190*/  QSPC.E.S P0, RZ, [R30+0x8] ;  /* 0x000008001eff73aa */ /* 0x000e240000000500 */
[----:B0-----:R-:W-:Y:S05]  /*ce1a0*/  @!P0 BRA `(.L_x_4086) ;  /* 0x0000000000308947 */ /* 0x001fea0003800000 */
[----:B------:R-:W-:Y:S01]  /*ce1b0*/  IMAD.MOV.U32 R4, RZ, RZ, R30 ;  /* 0x000000ffff047224 */ /* 0x000fe200078e001e */
[----:B------:R-:W-:Y:S04]  /*ce1c0*/  BSSY B1, `(.L_x_4087) ;  /* 0x0000007000017945 */ /* 0x000fe80003800000 */
[----:B------:R-:W-:-:S07]  /*ce1d0*/  MOV R3, R4 ;  /* 0x0000000400037202 */ /* 0x000fce0000000f00 */
.L_x_4088:
[----:B------:R-:W0:Y:S02]  /*ce1e0*/  LDS.64 R4, [R3+0x8] ;  /* 0x0000080003047984 */ /* 0x000e240000000a00 */
[----:B0-----:R-:W-:-:S05]  /*ce1f0*/  IADD3 R6, P0, PT, R4, 0x30, RZ ;  /* 0x0000003004067810 */ /* 0x001fca0007f1e0ff */
[----:B------:R-:W-:-:S07]  /*ce200*/  IMAD.X R7, RZ, RZ, R5, P0 ;  /* 0x000000ffff077224 */ /* 0x000fce00000e0605 */
[----:B------:R-:W0:Y:S02]  /*ce210*/  ATOMS.CAST.SPIN.64 P0, [R3+0x8], R4, R6 ;  /* 0x000008040300758d */ /* 0x000e240001800406 */
[----:B0-----:R-:W-:Y:S05]  /*ce220*/  @!P0 BRA `(.L_x_4088) ;  /* 0xfffffffc00ec8947 */ /* 0x001fea000383ffff */
[----:B------:R-:W-:Y:S05]  /*ce230*/  BSYNC B1 ;  /* 0x0000000000017941 */ /* 0x000fea0003800000 */
.L_x_4087:
[----:B------:R-:W-:Y:S02]  /*ce240*/  IMAD.MOV.U32 R6, RZ, RZ, R4 ;  /* 0x000000ffff067224 */ /* 0x000fe400078e0004 */
[----:B------:R-:W-:Y:S01]  /*ce250*/  IMAD.MOV.U32 R7, RZ, RZ, R5 ;  /* 0x000000ffff077224 */ /* 0x000fe200078e0005 */
[----:B------:R-:W-:Y:S06]  /*ce260*/  BRA `(.L_x_4085) ;  /* 0x0000000000187947 */ /* 0x000fec0003800000 */
.L_x_4086:
[----:B------:R-:W-:Y:S02]  /*ce270*/  R2UR UR4, R36 ;  /* 0x00000000240472ca */ /* 0x000fe400000e0000 */
[----:B------:R-:W-:-:S13]  /*ce280*/  R2UR UR5, R37 ;  /* 0x00000000250572ca */ /* 0x000fda00000e0000 */
[----:B------:R-:W2:Y:S02]  /*ce290*/  LD.E.64 R6, desc[UR4][R30.64+0x8] ;  /* 0x000008041e067980 */ /* 0x000ea4000c101b00 */
[----:B--2---:R-:W-:-:S05]  /*ce2a0*/  IADD3 R4, P0, PT, R6, 0x30, RZ ;  /* 0x0000003006047810 */ /* 0x004fca0007f1e0ff */
[----:B------:R-:W-:-:S05]  /*ce2b0*/  IMAD.X R5, RZ, RZ, R7, P0 ;  /* 0x000000ffff057224 */ /* 0x000fca00000e0607 */
[----:B------:R0:W-:Y:S03]  /*ce2c0*/  ST.E.64 desc[UR4][R30.64+0x8], R4 ;  /* 0x000008041e007985 */ /* 0x0001e6000c101b04 */
.L_x_4085:
[----:B------:R-:W-:Y:S05]  /*ce2d0*/  BSYNC B0 ;  /* 0x0000000000007941 */ /* 0x000fea0003800000 */
.L_x_4084:
        /* <DEDUP_REMOVED lines=21> */
[----:B---3--:R-:W-:Y:S01]  /*ce430*/  IMAD.MOV.U32 R13, RZ, RZ, -0x1 ;  /* 0xffffffffff0d7424 */ /* 0x008fe200078e00ff */
        /* <DEDUP_REMOVED lines=42> */
.L_x_4090:
[----:B------:R-:W-:Y:S05]  /*ce6e0*/  BSYNC B0 ;  /* 0x0000000000007941 */ /* 0x000fea0003800000 */
.L_x_4089:
[----:B-----5:R-:W-:Y:S01]  /*ce6f0*/  ISETP.NE.AND P1, PT, R5, RZ, PT ;  /* 0x000000ff0500720c */ /* 0x020fe20003f25270 */
[----:B------:R-:W-:Y:S02]  /*ce700*/  IMAD.MOV.U32 R6, RZ, RZ, R12 ;  /* 0x000000ffff067224 */ /* 0x000fe400078e000c */
[----:B------:R-:W-:Y:S02]  /*ce710*/  IMAD.MOV.U32 R27, RZ, RZ, RZ ;  /* 0x000000ffff1b7224 */ /* 0x000fe400078e00ff */
[----:B------:R-:W-:-:S08]  /*ce720*/  @!P0 IMAD.MOV.U32 R6, RZ, RZ, -0x1 ;  /* 0xffffffffff068424 */ /* 0x000fd000078e00ff */
[----:B------:R-:W-:Y:S05]  /*ce730*/  @P1 BRA `(.L_x_3387) ;  /* 0x00000000008c1947 */ /* 0x000fea0003800000 */
[----:B------:R-:W-:Y:S01]  /*ce740*/  IMAD.MOV.U32 R4, RZ, RZ, R30 ;  /* 0x000000ffff047224 */ /* 0x000fe200078e001e */
[----:B------:R-:W-:Y:S01]  /*ce750*/  MOV R20, 0xce7b0 ;  /* 0x000ce7b000147802 */ /* 0x000fe20000000f00 */
[----:B------:R-:W-:Y:S02]  /*ce760*/  IMAD.MOV.U32 R5, RZ, RZ, R31 ;  /* 0x000000ffff057224 */ /* 0x000fe400078e001f */
[----:B------:R-:W-:Y:S02]  /*ce770*/  IMAD.MOV.U32 R8, RZ, RZ, R28 ;  /* 0x000000ffff087224 */ /* 0x000fe400078e001c */
[----:B------:R-:W-:Y:S02]  /*ce780*/  IMAD.MOV.U32 R9, RZ, RZ, R29 ;  /* 0x000000ffff097224 */ /* 0x000fe400078e001d */
[----:B------:R-:W-:-:S07]  /*ce790*/  IMAD.MOV.U32 R21, RZ, RZ, 0x0 ;  /* 0x00000000ff157424 */ /* 0x000fce00078e00ff */
[----:B01-3--:R-:W-:Y:S05]  /*ce7a0*/  CALL.REL.NOINC `($_Z5entryPcS_PiPxS1_S0_S0_P19HostDeviceInterfacei$_Z41invoke_java_lang_StringBuilder_toString9_PciPi) ;  /* 0xfffff75000907944 */ /* 0x00bfea0003c3ffff */
        /* <DEDUP_REMOVED lines=28> */
.L_x_3387:
[----:B------:R-:W-:Y:S05]  /*ce970*/  BSYNC B6 ;  /* 0x0000000000067941 */ /* 0x000fea0003800000 */
.L_x_3386:
        /* <DEDUP_REMOVED lines=8> */
.L_x_3380:
[----:B0-----:R-:W0:Y:S01]  /*cea00*/  LDS.128 R4, [R14] ;  /* 0x000000000e047984 */ /* 0x001e220000000c00 */
[----:B------:R-:W-:Y:S02]  /*cea10*/  R2UR UR4, R36 ;  /* 0x00000000240472ca */ /* 0x000fe400000e0000 */
[----:B------:R-:W-:Y:S01]  /*cea20*/  R2UR UR5, R37 ;  /* 0x00000000250572ca */ /* 0x000fe200000e0000 */
[----:B0-----:R-:W-:-:S12]  /*cea30*/  IMAD.WIDE R38, R13, 0x10, R4 ;  /* 0x000000100d267825 */ /* 0x001fd800078e0204 */
[----:B------:R-:W2:Y:S02]  /*cea40*/  LD.E R39, desc[UR4][R38.64+0xc] ;  /* 0x00000c0426277980 */ /* 0x000ea4000c101900 */
[----:B--2---:R-:W-:-:S05]  /*cea50*/  IMAD.IADD R40, R39, 0x1, -R12 ;  /* 0x0000000127287824 */ /* 0x004fca00078e0a0c */
[----:B------:R-:W-:-:S13]  /*cea60*/  ISETP.GT.AND P0, PT, R3, R40, PT ;  /* 0x000000280300720c */ /* 0x000fda0003f04270 */
        /* <DEDUP_REMOVED lines=15> */
.L_x_4096:
[----:B------:R-:W0:Y:S02]  /*ceb60*/  LDS.64 R32, [R3+0x8] ;  /* 0x0000080003207984 */ /* 0x000e240000000a00 */
[----:B0-----:R-:W-:-:S05]  /*ceb70*/  IADD3 R34, P0, PT, R32, 0x20, RZ ;  /* 0x0000002020227810 */ /* 0x001fca0007f1e0ff */
[----:B------:R-:W-:-:S07]  /*ceb80*/  IMAD.X R35, RZ, RZ, R33, P0 ;  /* 0x000000ffff237224 */ /* 0x000fce00000e0621 */
[----:B------:R-:W0:Y:S02]  /*ceb90*/  ATOMS.CAST.SPIN.64 P0, [R3+0x8], R32, R34 ;  /* 0x000008200300758d */ /* 0x000e240001800422 */
[----:B0-----:R-:W-:Y:S05]  /*ceba0*/  @!P0 BRA `(.L_x_4096) ;  /* 0xfffffffc00ec8947 */ /* 0x001fea000383ffff */
[----:B------:R-:W-:Y:S05]  /*cebb0*/  BSYNC B1 ;  /* 0x0000000000017941 */ /* 0x000fea0003800000 */
.L_x_4095:
[----:B------:R-:W-:Y:S05]  /*cebc0*/  BRA `(.L_x_4093) ;  /* 0x0000000000187947 */ /* 0x000fea0003800000 */
.L_x_4094:
[----:B------:R-:W-:Y:S02]  /*cebd0*/  R2UR UR4, R36 ;  /* 0x00000000240472ca */ /* 0x000fe400000e0000 */
[----:B------:R-:W-:-:S13]  /*cebe0*/  R2UR UR5, R37 ;  /* 0x00000000250572ca */ /* 0x000fda00000e0000 */
[----:B------:R-:W2:Y:S02]  /*cebf0*/  LD.E.64 R32, desc[UR4][R30.64+0x8] ;  /* 0x000008041e207980 */ /* 0x000ea4000c101b00 */
[----:B--2---:R-:W-:-:S05]  /*cec00*/  IADD3 R2, P0, PT, R32, 0x20, RZ ;  /* 0x0000002020027810 */ /* 0x004fca0007f1e0ff */
[----:B------:R-:W-:-:S05]  /*cec10*/  IMAD.X R3, RZ, RZ, R33, P0 ;  /* 0x000000ffff037224 */ /* 0x000fca00000e0621 */
[----:B------:R0:W-:Y:S03]  /*cec20*/  ST.E.64 desc[UR4][R30.64+0x8], R2 ;  /* 0x000008021e007985 */ /* 0x0001e6000c101b04 */
.L_x_4093:
[----:B------:R-:W-:Y:S05]  /*cec30*/  BSYNC B0 ;  /* 0x0000000000007941 */ /* 0x000fea0003800000 */
.L_x_4092:
        /* <DEDUP_REMOVED lines=56> */
.L_x_4103:
[----:B------:R-:W0:Y:S02]  /*cefc0*/  LDS.64 R4, [R3+0x8] ;  /* 0x0000080003047984 */ /* 0x000e240000000a00 */
[----:B0-----:R-:W-:-:S05]  /*cefd0*/  IADD3 R6, P0, PT, R4, 0x30, RZ ;  /* 0x0000003004067810 */ /* 0x001fca0007f1e0ff */
[----:B------:R-:W-:-:S07]  /*cefe0*/  IMAD.X R7, RZ, RZ, R5, P0 ;  /* 0x000000ffff077224 */ /* 0x000fce00000e0605 */
[----:B------:R-:W0:Y:S02]  /*ceff0*/  ATOMS.CAST.SPIN.64 P0, [R3+0x8], R4, R6 ;  /* 0x000008040300758d */ /* 0x000e240001800406 */
[----:B0-----:R-:W-:Y:S05]  /*cf000*/  @!P0 BRA `(.L_x_4103) ;  /* 0xfffffffc00ec8947 */ /* 0x001fea000383ffff */
[----:B------:R-:W-:Y:S05]  /*cf010*/  BSYNC B1 ;  /* 0x0000000000017941 */ /* 0x000fea0003800000 */
.L_x_4102:
[----:B------:R-:W-:Y:S02]  /*cf020*/  IMAD.MOV.U32 R40, RZ, RZ, R4 ;  /* 0x000000ffff287224 */ /* 0x000fe400078e0004 */
[----:B------:R-:W-:Y:S01]  /*cf030*/  IMAD.MOV.U32 R41, RZ, RZ, R5 ;  /* 0x000000ffff297224 */ /* 0x000fe200078e0005 */
[----:B------:R-:W-:Y:S06]  /*cf040*/  BRA `(.L_x_4100) ;  /* 0x0000000000187947 */ /* 0x000fec0003800000 */
.L_x_4101:
[----:B------:R-:W-:Y:S02]  /*cf050*/  R2UR UR4, R36 ;  /* 0x00000000240472ca */ /* 0x000fe400000e0000 */
[----:B------:R-:W-:-:S13]  /*cf060*/  R2UR UR5, R37 ;  /* 0x00000000250572ca */ /* 0x000fda00000e0000 */
[----:B------:R-:W2:Y:S02]  /*cf070*/  LD.E.64 R40, desc[UR4][R30.64+0x8] ;  /* 0x000008041e287980 */ /* 0x000ea4000c101b00 */
[----:B--2---:R-:W-:-:S05]  /*cf080*/  IADD3 R4, P0, PT, R40, 0x30, RZ ;  /* 0x0000003028047810 */ /* 0x004fca0007f1e0ff */
[----:B------:R-:W-:-:S05]  /*cf090*/  IMAD.X R5, RZ, RZ, R41, P0 ;  /* 0x000000ffff057224 */ /* 0x000fca00000e0629 */
[----:B------:R0:W-:Y:S03]  /*cf0a0*/  ST.E.64 desc[UR4][R30.64+0x8], R4 ;  /* 0x000008041e007985 */ /* 0x0001e6000c101b04 */
.L_x_4100:
[----:B------:R-:W-:Y:S05]  /*cf0b0*/  BSYNC B0 ;  /* 0x0000000000007941 */ /* 0x000fea0003800000 */
.L_x_4099:
        /* <DEDUP_REMOVED lines=10> */
[----:B------:R-:W-:Y:S01]  /*cf160*/  @!P0 R2UR UR5, R37 ;  /* 0x00000000250582ca */ /* 0x000fe200000e0000 */
[----:B------:R-:W-:Y:S02]  /*cf170*/  @!P0 IMAD.MOV.U32 R3, RZ, RZ, -0x1 ;  /* 0xffffffffff038424 */ /* 0x000fe400078e00ff */
[----:B0-----:R-:W-:-:S10]  /*cf180*/  @!P0 IMAD.MOV.U32 R5, RZ, RZ, 0x5368 ;  /* 0x00005368ff058424 */ /* 0x001fd400078e00ff */
        /* <DEDUP_REMOVED lines=39> */
.L_x_4110:
[----:B------:R-:W0:Y:S02]  /*cf400*/  LDS.64 R4, [R9+0x8] ;  /* 0x0000080009047984 */ /* 0x000e240000000a00 */
[----:B0-----:R-:W-:-:S05]  /*cf410*/  IADD3 R6, P0, PT, R4, 0x20, RZ ;  /* 0x0000002004067810 */ /* 0x001fca0007f1e0ff */
[----:B------:R-:W-:-:S07]  /*cf420*/  IMAD.X R7, RZ, RZ, R5, P0 ;  /* 0x000000ffff077224 */ /* 0x000fce00000e0605 */
[----:B------:R-:W0:Y:S02]  /*cf430*/  ATOMS.CAST.SPIN.64 P0, [R9+0x8], R4, R6 ;  /* 0x000008040900758d */ /* 0x000e240001800406 */
[----:B0-----:R-:W-:Y:S05]  /*cf440*/  @!P0 BRA `(.L_x_4110) ;  /* 0xfffffffc00ec8947 */ /* 0x001fea000383ffff */
[----:B------:R-:W-:Y:S05]  /*cf450*/  BSYNC B2 ;  /* 0x0000000000027941 */ /* 0x000fea0003800000 */
.L_x_4109:
[----:B------:R-:W-:Y:S02]  /*cf460*/  IMAD.MOV.U32 R6, RZ, RZ, R4 ;  /* 0x000000ffff067224 */ /* 0x000fe400078e0004 */
[----:B------:R-:W-:Y:S01]  /*cf470*/  IMAD.MOV.U32 R7, RZ, RZ, R5 ;  /* 0x000000ffff077224 */ /* 0x000fe200078e0005 */
[----:B------:R-:W-:Y:S06]  /*cf480*/  BRA `(.L_x_4107) ;  /* 0x0000000000187947 */ /* 0x000fec0003800000 */
.L_x_4108:
[----:B------:R-:W-:Y:S02]  /*cf490*/  R2UR UR4, R36 ;  /* 0x00000000240472ca */ /* 0x000fe400000e0000 */
[----:B------:R-:W-:-:S13]  /*cf4a0*/  R2UR UR5, R37 ;  /* 0x00000000250572ca */ /* 0x000fda00000e0000 */
[----:B------:R-:W2:Y:S02]  /*cf4b0*/  LD.E.64 R6, desc[UR4][R30.64+0x8] ;  /* 0x000008041e067980 */ /* 0x000ea4000c101b00 */
[----:B--2---:R-:W-:-:S05]  /*cf4c0*/  IADD3 R4, P0, PT, R6, 0x20, RZ ;  /* 0x0000002006047810 */ /* 0x004fca0007f1e0ff */
[----:B------:R-:W-:-:S05]  /*cf4d0*/  IMAD.X R5, RZ, RZ, R7, P0 ;  /* 0x000000ffff057224 */ /* 0x000fca00000e0607 */
[----:B------:R0:W-:Y:S03]  /*cf4e0*/  ST.E.64 desc[UR4][R30.64+0x8], R4 ;  /* 0x000008041e007985 */ /* 0x0001e6000c101b04 */
.L_x_4107:
[----:B------:R-:W-:Y:S05]  /*cf4f0*/  BSYNC B1 ;  /* 0x0000000000017941 */ /* 0x000fea0003800000 */
.L_x_4106:
        /* <DEDUP_REMOVED lines=35> */
.L_x_4112:
[----:B------:R-:W-:Y:S05]  /*cf730*/  BSYNC B1 ;  /* 0x0000000000017941 */ /* 0x000fea0003800000 */
.L_x_4111:
        /* <DEDUP_REMOVED lines=14> */
.L_x_4105:
[----:B------:R-:W-:Y:S05]  /*cf820*/  BSYNC B0 ;  /* 0x0000000000007941 */ /* 0x000fea0003800000 */
.L_x_4104:
        /* <DEDUP_REMOVED lines=18> */
.L_x_4117:
[----:B------:R-:W0:Y:S02]  /*cf950*/  LDS.64 R4, [R9+0x8] ;  /* 0x0000080009047984 */ /* 0x000e240000000a00 */
[----:B0-----:R-:W-:-:S05]  /*cf960*/  IADD3 R6, P0, PT, R4, 0x90, RZ ;  /* 0x0000009004067810 */ /* 0x001fca0007f1e0ff */
[----:B------:R-:W-:-:S07]  /*cf970*/  IMAD.X R7, RZ, RZ, R5, P0 ;  /* 0x000000ffff077224 */ /* 0x000fce00000e0605 */
[----:B------:R-:W0:Y:S02]  /*cf980*/  ATOMS.CAST.SPIN.64 P0, [R9+0x8], R4, R6 ;  /* 0x000008040900758d */ /* 0x000e240001800406 */
[----:B0-----:R-:W-:Y:S05]  /*cf990*/  @!P0 BRA `(.L_x_4117) ;  /* 0xfffffffc00ec8947 */ /* 0x001fea000383ffff */
[----:B------:R-:W-:Y:S05]  /*cf9a0*/  BSYNC B1 ;  /* 0x0000000000017941 */ /* 0x000fea0003800000 */
.L_x_4116:
[----:B------:R-:W-:Y:S02]  /*cf9b0*/  IMAD.MOV.U32 R6, RZ, RZ, R4 ;  /* 0x000000ffff067224 */ /* 0x000fe400078e0004 */
[----:B------:R-:W-:Y:S01]  /*cf9c0*/  IMAD.MOV.U32 R7, RZ, RZ, R5 ;  /* 0x000000ffff077224 */ /* 0x000fe200078e0005 */
[----:B------:R-:W-:Y:S06]  /*cf9d0*/  BRA `(.L_x_4114) ;  /* 0x0000000000187947 */ /* 0x000fec0003800000 */
.L_x_4115:
[----:B------:R-:W-:Y:S02]  /*cf9e0*/  R2UR UR4, R36 ;  /* 0x00000000240472ca */ /* 0x000fe400000e0000 */
[----:B------:R-:W-:-:S13]  /*cf9f0*/  R2UR UR5, R37 ;  /* 0x00000000250572ca */ /* 0x000fda00000e0000 */
[----:B------:R-:W2:Y:S02]  /*cfa00*/  LD.E.64 R6, desc[UR4][R30.64+0x8] ;  /* 0x000008041e067980 */ /* 0x000ea4000c101b00 */
[----:B--2---:R-:W-:-:S05]  /*cfa10*/  IADD3 R4, P0, PT, R6, 0x90, RZ ;  /* 0x0000009006047810 */ /* 0x004fca0007f1e0ff */
[----:B------:R-:W-:-:S05]  /*cfa20*/  IMAD.X R5, RZ, RZ, R7, P0 ;  /* 0x000000ffff057224 */ /* 0x000fca00000e0607 */
[----:B------:R0:W-:Y:S03]  /*cfa30*/  ST.E.64 desc[UR4][R30.64+0x8], R4 ;  /* 0x000008041e007985 */ /* 0x0001e6000c101b04 */
.L_x_4114:
[----:B------:R-:W-:Y:S05]  /*cfa40*/  BSYNC B0 ;  /* 0x0000000000007941 */ /* 0x000fea0003800000 */
.L_x_4113:
        /* <DEDUP_REMOVED lines=42> */
.L_x_4146:
[----:B0-----:R-:W0:Y:S01]  /*cfcf0*/  LDS.128 R12, [R14] ;  /* 0x000000000e0c7984 */ /* 0x001e220000000c00 */
[----:B------:R-:W-:Y:S05]  /*cfd00*/  YIELD ;  /* 0x0000000000007946 */ /* 0x000fea0003800000 */
[----:B------:R-:W-:Y:S02]  /*cfd10*/  R2UR UR4, R36 ;  /* 0x00000000240472ca */ /* 0x000fe400000e0000 */
[----:B------:R-:W-:Y:S02]  /*cfd20*/  R2UR UR5, R37 ;  /* 0x00000000250572ca */ /* 0x000fe400000e0000 */
[----:B0--3--:R-:W-:-:S05]  /*cfd30*/  IADD3 R4, P0, PT, R32, R12, RZ ;  /* 0x0000000c20047210 */ /* 0x009fca0007f1e0ff */
[----:B-1----:R-:W-:-:S06]  /*cfd40*/  IMAD.X R5, R33, 0x1, R13, P0 ;  /* 0x0000000121057824 */ /* 0x002fcc00000e060d */
[----:B--2---:R-:W2:Y:S01]  /*cfd50*/  LD.E R11, desc[UR4][R4.64+0xc] ;  /* 0x00000c04040b7980 */ /* 0x004ea2000c101900 */
        /* <DEDUP_REMOVED lines=22> */
.L_x_4126:
[----:B------:R-:W0:Y:S02]  /*cfec0*/  LDS.64 R4, [R13+0x8] ;  /* 0x000008000d047984 */ /* 0x000e240000000a00 */
[----:B0-----:R-:W-:-:S05]  /*cfed0*/  IADD3 R6, P0, PT, R4, 0x30, RZ ;  /* 0x0000003004067810 */ /* 0x001fca0007f1e0ff */
[----:B------:R-:W-:-:S07]  /*cfee0*/  IMAD.X R7, RZ, RZ, R5, P0 ;  /* 0x000000ffff077224 */ /* 0x000fce00000e0605 */
[----:B------:R-:W0:Y:S02]  /*cfef0*/  ATOMS.CAST.SPIN.64 P0, [R13+0x8], R4, R6 ;  /* 0x000008040d00758d */ /* 0x000e240001800406 */
[----:B0-----:R-:W-:Y:S05]  /*cff00*/  @!P0 BRA `(.L_x_4126) ;  /* 0xfffffffc00ec8947 */ /* 0x001fea000383ffff */
[----:B------:R-:W-:Y:S05]  /*cff10*/  BSYNC B4 ;  /* 0x0000000000047941 */ /* 0x000fea0003800000 */
.L_x_4125:
[----:B------:R-:W-:Y:S02]  /*cff20*/  IMAD.MOV.U32 R6, RZ, RZ, R4 ;  /* 0x000000ffff067224 */ /* 0x000fe400078e0004 */
[----:B------:R-:W-:Y:S01]  /*cff30*/  IMAD.MOV.U32 R7, RZ, RZ, R5 ;  /* 0x000000ffff077224 */ /* 0x000fe200078e0005 */
[----:B------:R-:W-:Y:S06]  /*cff40*/  BRA `(.L_x_4123) ;  /* 0x0000000000187947 */ /* 0x000fec0003800000 */
.L_x_4124:
[----:B------:R-:W-:Y:S02]  /*cff50*/  R2UR UR4, R36 ;  /* 0x00000000240472ca */ /* 0x000fe400000e0000 */
[----:B------:R-:W-:-:S13]  /*cff60*/  R2UR UR5, R37 ;  /* 0x00000000250572ca */ /* 0x000fda00000e0000 */
[----:B------:R-:W2:Y:S02]  /*cff70*/  LD.E.64 R6, desc[UR4][R30.64+0x8] ;  /* 0x000008041e067980 */ /* 0x000ea4000c101b00 */
[----:B--2---:R-:W-:-:S05]  /*cff80*/  IADD3 R4, P0, PT, R6, 0x30, RZ ;  /* 0x0000003006047810 */ /* 0x004fca0007f1e0ff */
[----:B------:R-:W-:-:S05]  /*cff90*/  IMAD.X R5, RZ, RZ, R7, P0 ;  /* 0x000000ffff057224 */ /* 0x000fca00000e0607 */
[----:B------:R0:W-:Y:S03]  /*cffa0*/  ST.E.64 desc[UR4][R30.64+0x8], R4 ;  /* 0x000008041e007985 */ /* 0x0001e6000c101b04 */
.L_x_4123:
[----:B------:R-:W-:Y:S05]  /*cffb0*/  BSYNC B3 ;  /* 0x0000000000037941 */ /* 0x000fea0003800000 */
.L_x_4122:
[C---:B0-----:R-:W-:Y:S01]  /*cffc0*/  IADD3 R5, P0, PT, R6.reuse, 0x38, RZ ;  /* 0x0000003806057810 */ /* 0x041fe20007f1e0ff */
        /* <DEDUP_REMOVED lines=54> */
.L_x_4128:
[----:B------:R-:W-:Y:S05]  /*d0330*/  BSYNC B3 ;  /* 0x0000000000037941 */ /* 0x000fea0003800000 */
.L_x_4127:
        /* <DEDUP_REMOVED lines=40> */
.L_x_4130:
[----:B------:R-:W-:Y:S05]  /*d05c0*/  BSYNC B3 ;  /* 0x0000000000037941 */ /* 0x000fea0003800000 */
.L_x_4129:
[----:B------:R-:W-:Y:S02]  /*d05d0*/  R2UR UR4, R36 ;  /* 0x00000000240472ca */ /* 0x000fe400000e0000 */
[----:B------:R-:W-:-:S13]  /*d05e0*/  R2UR UR5, R37 ;  /* 0x00000000250572ca */ /* 0x000fda00000e0000 */
[----:B------:R2:W-:Y:S01]  /*d05f0*/  ST.E desc[UR4][R28.64], R7 ;  /* 0x000000071c007985 */ /* 0x0005e2000c101904 */
[----:B------:R-:W-:Y:S05]  /*d0600*/  BRA `(.L_x_4131) ;  /* 0x0000000000147947 */ /* 0x000fea0003800000 */
.L_x_4121:
[----:B------:R-:W-:Y:S02]  /*d0610*/  R2UR UR4, R36 ;  /* 0x00000000240472ca */ /* 0x000fe400000e0000 */
[----:B------:R-:W-:Y:S02]  /*d0620*/  R2UR UR5, R37 ;  /* 0x00000000250572ca */ /* 0x000fe400000e0000 */
[----:B------:R-:W-:-:S05]  /*d0630*/  IADD3 R4, P0, PT, R12, R35, RZ ;  /* 0x000000230c047210 */ /* 0x000fca0007f1e0ff */
[----:B------:R-:W-:-:S06]  /*d0640*/  IMAD.X R5, R13, 0x1, R39, P0 ;  /* 0x000000010d057824 */ /* 0x000fcc00000e0627 */
[----:B------:R3:W-:Y:S02]  /*d0650*/  ST.E desc[UR4][R4.64+0x20], RZ ;  /* 0x000020ff04007985 */ /* 0x0007e4000c101904 */
.L_x_4131:
[----:B------:R-:W-:Y:S05]  /*d0660*/  BSYNC B2 ;  /* 0x0000000000027941 */ /* 0x000fea0003800000 */
.L_x_4120:
        /* <DEDUP_REMOVED lines=8> */
[----:B0123--:R-:W0:Y:S02]  /*d06f0*/  LDS.128 R4, [R14] ;  /* 0x000000000e047984 */ /* 0x00fe240000000c00 */
        /* <DEDUP_REMOVED lines=20> */
.L_x_4139:
[----:B------:R-:W0:Y:S02]  /*d0840*/  LDS.64 R8, [R5+0x8] ;  /* 0x0000080005087984 */ /* 0x000e240000000a00 */
[----:B0-----:R-:W-:-:S05]  /*d0850*/  IADD3 R10, P0, PT, R8, 0x30, RZ ;  /* 0x00000030080a7810 */ /* 0x001fca0007f1e0ff */
[----:B------:R-:W-:-:S07]  /*d0860*/  IMAD.X R11, RZ, RZ, R9, P0 ;  /* 0x000000ffff0b7224 */ /* 0x000fce00000e0609 */
[----:B------:R-:W0:Y:S02]  /*d0870*/  ATOMS.CAST.SPIN.64 P0, [R5+0x8], R8, R10 ;  /* 0x000008080500758d */ /* 0x000e24000180040a */
[----:B0-----:R-:W-:Y:S05]  /*d0880*/  @!P0 BRA `(.L_x_4139) ;  /* 0xfffffffc00ec8947 */ /* 0x001fea000383ffff */
[----:B------:R-:W-:Y:S05]  /*d0890*/  BSYNC B4 ;  /* 0x0000000000047941 */ /* 0x000fea0003800000 */
.L_x_4138:
[----:B------:R-:W-:Y:S05]  /*d08a0*/  BRA `(.L_x_4136) ;  /* 0x0000000000187947 */ /* 0x000fea0003800000 */
.L_x_4137:
[----:B------:R-:W-:Y:S02]  /*d08b0*/  R2UR UR4, R36 ;  /* 0x00000000240472ca */ /* 0x000fe400000e0000 */
[----:B------:R-:W-:-:S13]  /*d08c0*/  R2UR UR5, R37 ;  /* 0x00000000250572ca */ /* 0x000fda00000e0000 */
[----:B------:R-:W2:Y:S02]  /*d08d0*/  LD.E.64 R8, desc[UR4][R30.64+0x8] ;  /* 0x000008041e087980 */ /* 0x000ea4000c101b00 */
[----:B--2---:R-:W-:-:S05]  /*d08e0*/  IADD3 R4, P0, PT, R8, 0x30, RZ ;  /* 0x0000003008047810 */ /* 0x004fca0007f1e0ff */
[----:B------:R-:W-:-:S05]  /*d08f0*/  IMAD.X R5, RZ, RZ, R9, P0 ;  /* 0x000000ffff057224 */ /* 0x000fca00000e0609 */
[----:B------:R0:W-:Y:S03]  /*d0900*/  ST.E.64 desc[UR4][R30.64+0x8], R4 ;  /* 0x000008041e007985 */ /* 0x0001e6000c101b04 */
.L_x_4136:
[----:B------:R-:W-:Y:S05]  /*d0910*/  BSYNC B3 ;  /* 0x0000000000037941 */ /* 0x000fea0003800000 */
.L_x_4135:
        /* <DEDUP_REMOVED lines=51> */
.L_x_4141:
[----:B------:R-:W-:Y:S01]  /*d0c50*/  R2UR UR4, R36 ;  /* 0x00000000240472ca */ /* 0x000fe200000e0000 */
[----:B------:R-:W-:Y:S01]  /*d0c60*/  IMAD.MOV.U32 R5, RZ, RZ, 0x5272 ;  /* 0x00005272ff057424 */ /* 0x000fe200078e00ff */
[----:B------:R-:W-:Y:S01]  /*d0c70*/  R2UR UR5, R37 ;  /* 0x00000000250572ca */ /* 0x000fe200000e0000 */
[----:B------:R-:W-:Y:S01]  /*d0c80*/  IMAD.MOV.U32 R9, RZ, RZ, -0x1 ;  /* 0xffffffffff097424 */ /* 0x000fe200078e00ff */
[----:B------:R-:W-:-:S11]  /*d0c90*/  PLOP3.LUT P0, PT, PT, PT, PT, 0x8, 0x80 ;  /* 0x000000000080781c */ /* 0x000fd60003f0e170 */
[----:B------:R0:W-:Y:S02]  /*d0ca0*/  ST.E desc[UR4][R28.64], R5 ;  /* 0x000000051c007985 */ /* 0x0001e4000c101904 */
.L_x_4142:
[----:B------:R-:W-:Y:S05]  /*d0cb0*/  BSYNC B3 ;  /* 0x0000000000037941 */ /* 0x000fea0003800000 */
.L_x_4140:
        /* <DEDUP_REMOVED lines=39> */
.L_x_4144:
[----:B------:R-:W-:Y:S05]  /*d0f30*/  BSYNC B3 ;  /* 0x0000000000037941 */ /* 0x000fea0003800000 */
.L_x_4143:
[----:B------:R-:W-:Y:S02]  /*d0f40*/  R2UR UR4, R36 ;  /* 0x00000000240472ca */ /* 0x000fe400000e0000 */
[----:B------:R-:W-:-:S13]  /*d0f50*/  R2UR UR5, R37 ;  /* 0x00000000250572ca */ /* 0x000fda00000e0000 */
[----:B------:R2:W-:Y:S01]  /*d0f60*/  ST.E desc[UR4][R28.64], R7 ;  /* 0x000000071c007985 */ /* 0x0005e2000c101904 */
[----:B------:R-:W-:Y:S05]  /*d0f70*/  BRA `(.L_x_4145) ;  /* 0x0000000000147947 */ /* 0x000fea0003800000 */
.L_x_4134:
[----:B------:R-:W-:Y:S02]  /*d0f80*/  R2UR UR4, R36 ;  /* 0x00000000240472ca */ /* 0x000fe400000e0000 */
[----:B------:R-:W-:Y:S02]  /*d0f90*/  R2UR UR5, R37 ;  /* 0x00000000250572ca */ /* 0x000fe400000e0000 */
[----:B------:R-:W-:-:S05]  /*d0fa0*/  IADD3 R4, P0, PT, R4, R35, RZ ;  /* 0x0000002304047210 */ /* 0x000fca0007f1e0ff */
[----:B------:R-:W-:-:S06]  /*d0fb0*/  IMAD.X R5, R5, 0x1, R39, P0 ;  /* 0x0000000105057824 */ /* 0x000fcc00000e0627 */
[----:B------:R3:W-:Y:S02]  /*d0fc0*/  ST.E desc[UR4][R4.64+0x24], RZ ;  /* 0x000024ff04007985 */ /* 0x0007e4000c101904 */
.L_x_4145:
[----:B------:R-:W-:Y:S05]  /*d0fd0*/  BSYNC B2 ;  /* 0x0000000000027941 */ /* 0x000fea0003800000 */
.L_x_4133:
[----:B------:R-:W-:Y:S01]  /*d0fe0*/  IADD3 R35, P0, PT, R35, 0x8, RZ ;  /* 0x0000000823237810 */ /* 0x000fe20007f1e0ff */
[----:B------:R-:W-:-:S04]  /*d0ff0*/  VIADD R27, R27, 0x2 ;  /* 0x000000021b1b7836 */ /* 0x000fc80000000000 */
[----:B------:R-:W-:Y:S01]  /*d1000*/  IMAD.X R39, RZ, RZ, R39, P0 ;  /* 0x000000ffff277224 */ /* 0x000fe200000e0627 */
[----:B------:R-:W-:Y:S07]  /*d1010*/  BRA `(.L_x_4146) ;  /* 0xffffffec00347947 */ /* 0x000fee000383ffff */
.L_x_4132:
[----:B------:R-:W-:Y:S05]  /*d1020*/  BSYNC B0 ;  /* 0x0000000000007941 */ /* 0x000fea0003800000 */
.L_x_4119:
[----:B------:R-:W-:Y:S05]  /*d1030*/  BSYNC B1 ;  /* 0x0000000000017941 */ /* 0x000fea0003800000 */
.L_x_4118:
        /* <DEDUP_REMOVED lines=10> */
.L_x_4175:
[----:B------:R-:W-:Y:S01]  /*d10e0*/  ISETP.NE.AND P0, PT, R0, -0x1, PT ;  /* 0xffffffff0000780c */ /* 0x000fe20003f05270 */
[----:B------:R-:W-:Y:S05]  /*d10f0*/  YIELD ;  /* 0x0000000000007946 */ /* 0x000fea0003800000 */
[----:B------:R-:W-:Y:S01]  /*d1100*/  BSSY B1, `(.L_x_4148) ;  /* 0x000009c000017945 */ /* 0x000fe20003800000 */
[----:B------:R-:W-:-:S06]  /*d1110*/  VIADD R32, R39, 0x1b ;  /* 0x0000001b27207836 */ /* 0x000fcc0000000000 */
[----:B------:R-:W-:Y:S01]  /*d1120*/  @!P0 R2UR UR4, R36 ;  /* 0x00000000240482ca */ /* 0x000fe200000e0000 */
[----:B01-34-:R-:W-:Y:S01]  /*d1130*/  @!P0 IMAD.MOV.U32 R5, RZ, RZ, 0x5368 ;  /* 0x00005368ff058424 */ /* 0x01bfe200078e00ff */
        /* <DEDUP_REMOVED lines=8> */
[----:B--2---:R-:W0:Y:S02]  /*d11c0*/  LDS.128 R4, [R34] ;  /* 0x0000000022047984 */ /* 0x004e240000000c00 */
        /* <DEDUP_REMOVED lines=20> */
.L_x_4155:
[----:B------:R-:W0:Y:S02]  /*d1310*/  LDS.64 R8, [R5+0x8] ;  /* 0x0000080005087984 */ /* 0x000e240000000a00 */
[----:B0-----:R-:W-:-:S05]  /*d1320*/  IADD3 R10, P0, PT, R8, 0x30, RZ ;  /* 0x00000030080a7810 */ /* 0x001fca0007f1e0ff */
[----:B------:R-:W-:-:S07]  /*d1330*/  IMAD.X R11, RZ, RZ, R9, P0 ;  /* 0x000000ffff0b7224 */ /* 0x000fce00000e0609 */
[----:B------:R-:W0:Y:S02]  /*d1340*/  ATOMS.CAST.SPIN.64 P0, [R5+0x8], R8, R10 ;  /* 0x000008080500758d */ /* 0x000e24000180040a */
[----:B0-----:R-:W-:Y:S05]  /*d1350*/  @!P0 BRA `(.L_x_4155) ;  /* 0xfffffffc00ec8947 */ /* 0x001fea000383ffff */
[----:B------:R-:W-:Y:S05]  /*d1360*/  BSYNC B3 ;  /* 0x0000000000037941 */ /* 0x000fea0003800000 */
.L_x_4154:
[----:B------:R-:W-:Y:S05]  /*d1370*/  BRA `(.L_x_4152) ;  /* 0x0000000000187947 */ /* 0x000fea0003800000 */
.L_x_4153:
[----:B------:R-:W-:Y:S02]  /*d1380*/  R2UR UR4, R36 ;  /* 0x00000000240472ca */ /* 0x000fe400000e0000 */
[----:B------:R-:W-:-:S13]  /*d1390*/  R2UR UR5, R37 ;  /* 0x00000000250572ca */ /* 0x000fda00000e0000 */
[----:B------:R-:W2:Y:S02]  /*d13a0*/  LD.E.64 R8, desc[UR4][R30.64+0x8] ;  /* 0x000008041e087980 */ /* 0x000ea4000c101b00 */
[----:B--2---:R-:W-:-:S05]  /*d13b0*/  IADD3 R4, P0, PT, R8, 0x30, RZ ;  /* 0x0000003008047810 */ /* 0x004fca0007f1e0ff */
[----:B------:R-:W-:-:S05]  /*d13c0*/  IMAD.X R5, RZ, RZ, R9, P0 ;  /* 0x000000ffff057224 */ /* 0x000fca00000e0609 */
[----:B------:R0:W-:Y:S03]  /*d13d0*/  ST.E.64 desc[UR4][R30.64+0x8], R4 ;  /* 0x000008041e007985 */ /* 0x0001e6000c101b04 */
.L_x_4152:
[----:B------:R-:W-:Y:S05]  /*d13e0*/  BSYNC B2 ;  /* 0x0000000000027941 */ /* 0x000fea0003800000 */
.L_x_4151:
        /* <DEDUP_REMOVED lines=54> */
.L_x_4157:
[----:B------:R-:W-:Y:S05]  /*d1750*/  BSYNC B2 ;  /* 0x0000000000027941 */ /* 0x000fea0003800000 */
.L_x_4156:
        /* <DEDUP_REMOVED lines=40> */
.L_x_4159:
[----:B------:R-:W-:Y:S05]  /*d19e0*/  BSYNC B2 ;  /* 0x0000000000027941 */ /* 0x000fea0003800000 */
.L_x_4158:
[----:B------:R-:W-:Y:S02]  /*d19f0*/  R2UR UR4, R36 ;  /* 0x00000000240472ca */ /* 0x000fe400000e0000 */
[----:B------:R-:W-:-:S13]  /*d1a00*/  R2UR UR5, R37 ;  /* 0x00000000250572ca */ /* 0x000fda00000e0000 */
[----:B------:R3:W-:Y:S01]  /*d1a10*/  ST.E desc[UR4][R28.64], R7 ;  /* 0x000000071c007985 */ /* 0x0007e2000c101904 */
[----:B------:R-:W-:Y:S05]  /*d1a20*/  BRA `(.L_x_4149) ;  /* 0x0000000000247947 */ /* 0x000fea0003800000 */
.L_x_4150:
        /* <DEDUP_REMOVED lines=9> */
.L_x_4149:
[----:B------:R-:W-:Y:S05]  /*d1ac0*/  BSYNC B1 ;  /* 0x0000000000017941 */ /* 0x000fea0003800000 */
.L_x_4148:
        /* <DEDUP_REMOVED lines=10> */
[----:B--23--:R-:W0:Y:S02]  /*d1b70*/  LDS.128 R4, [R34] ;  /* 0x0000000022047984 */ /* 0x00ce240000000c00 */
        /* <DEDUP_REMOVED lines=19> */
.L_x_4168:
[----:B------:R-:W0:Y:S02]  /*d1cb0*/  LDS.64 R8, [R5+0x8] ;  /* 0x0000080005087984 */ /* 0x000e240000000a00 */
[----:B0-----:R-:W-:-:S05]  /*d1cc0*/  IADD3 R10, P0, PT, R8, 0x30, RZ ;  /* 0x00000030080a7810 */ /* 0x001fca0007f1e0ff */
[----:B------:R-:W-:-:S07]  /*d1cd0*/  IMAD.X R11, RZ, RZ, R9, P0 ;  /* 0x000000ffff0b7224 */ /* 0x000fce00000e0609 */
[----:B------:R-:W0:Y:S02]  /*d1ce0*/  ATOMS.CAST.SPIN.64 P0, [R5+0x8], R8, R10 ;  /* 0x000008080500758d */ /* 0x000e24000180040a */
[----:B0-----:R-:W-:Y:S05]  /*d1cf0*/  @!P0 BRA `(.L_x_4168) ;  /* 0xfffffffc00ec8947 */ /* 0x001fea000383ffff */
[----:B------:R-:W-:Y:S05]  /*d1d00*/  BSYNC B3 ;  /* 0x0000000000037941 */ /* 0x000fea0003800000 */
.L_x_4167:
[----:B------:R-:W-:Y:S05]  /*d1d10*/  BRA `(.L_x_4165) ;  /* 0x0000000000187947 */ /* 0x000fea0003800000 */
.L_x_4166:
[----:B------:R-:W-:Y:S02]  /*d1d20*/  R2UR UR4, R36 ;  /* 0x00000000240472ca */ /* 0x000fe400000e0000 */
[----:B------:R-:W-:-:S13]  /*d1d30*/  R2UR UR5, R37 ;  /* 0x00000000250572ca */ /* 0x000fda00000e0000 */
[----:B------:R-:W2:Y:S02]  /*d1d40*/  LD.E.64 R8, desc[UR4][R30.64+0x8] ;  /* 0x000008041e087980 */ /* 0x000ea4000c101b00 */
[----:B--2---:R-:W-:-:S05]  /*d1d50*/  IADD3 R4, P0, PT, R8, 0x30, RZ ;  /* 0x0000003008047810 */ /* 0x004fca0007f1e0ff */
[----:B------:R-:W-:-:S05]  /*d1d60*/  IMAD.X R5, RZ, RZ, R9, P0 ;  /* 0x000000ffff057224 */ /* 0x000fca00000e0609 */
[----:B------:R0:W-:Y:S03]  /*d1d70*/  ST.E.64 desc[UR4][R30.64+0x8], R4 ;  /* 0x000008041e007985 */ /* 0x0001e6000c101b04 */
.L_x_4165:
[----:B------:R-:W-:Y:S05]  /*d1d80*/  BSYNC B2 ;  /* 0x0000000000027941 */ /* 0x000fea0003800000 */
.L_x_4164:
        /* <DEDUP_REMOVED lines=51> */
.L_x_4170:
[----:B------:R-:W-:Y:S01]  /*d20c0*/  R2UR UR4, R36 ;  /* 0x00000000240472ca */ /* 0x000fe200000e0000 */
[----:B------:R-:W-:Y:S01]  /*d20d0*/  IMAD.MOV.U32 R5, RZ, RZ, 0x5272 ;  /* 0x00005272ff057424 */ /* 0x000fe200078e00ff */
[----:B------:R-:W-:Y:S01]  /*d20e0*/  R2UR UR5, R37 ;  /* 0x00000000250572ca */ /* 0x000fe200000e0000 */
[----:B------:R-:W-:Y:S01]  /*d20f0*/  IMAD.MOV.U32 R9, RZ, RZ, -0x1 ;  /* 0xffffffffff097424 */ /* 0x000fe200078e00ff */
[----:B------:R-:W-:-:S11]  /*d2100*/  PLOP3.LUT P0, PT, PT, PT, PT, 0x8, 0x80 ;  /* 0x000000000080781c */ /* 0x000fd60003f0e170 */
[----:B------:R0:W-:Y:S02]  /*d2110*/  ST.E desc[UR4][R28.64], R5 ;  /* 0x000000051c007985 */ /* 0x0001e4000c101904 */
.L_x_4171:
[----:B------:R-:W-:Y:S05]  /*d2120*/  BSYNC B2 ;  /* 0x0000000000027941 */ /* 0x000fea0003800000 */
.L_x_4169:
        /* <DEDUP_REMOVED lines=39> */
.L_x_4173:
[----:B------:R-:W-:Y:S05]  /*d23a0*/  BSYNC B2 ;  /* 0x0000000000027941 */ /* 0x000fea0003800000 */
.L_x_4172:
[----:B------:R-:W-:Y:S02]  /*d23b0*/  R2UR UR4, R36 ;  /* 0x00000000240472ca */ /* 0x000fe400000e0000 */
[----:B------:R-:W-:-:S13]  /*d23c0*/  R2UR UR5, R37 ;  /* 0x00000000250572ca */ /* 0x000fda00000e0000 */
[----:B------:R2:W-:Y:S01]  /*d23d0*/  ST.E desc[UR4][R28.64], R7 ;  /* 0x000000071c007985 */ /* 0x0005e2000c101904 */
[----:B------:R-:W-:Y:S05]  /*d23e0*/  BRA `(.L_x_4174) ;  /* 0x0000000000387947 */ /* 0x000fea0003800000 */
.L_x_4163:
        /* <DEDUP_REMOVED lines=10> */
.L_x_4162:
[----:B------:R-:W-:Y:S01]  /*d2490*/  R2UR UR4, R36 ;  /* 0x00000000240472ca */ /* 0x000fe200000e0000 */
[----:B01----:R-:W-:Y:S01]  /*d24a0*/  IMAD.MOV.U32 R5, RZ, RZ, 0x5368 ;  /* 0x00005368ff057424 */ /* 0x003fe200078e00ff */
[----:B------:R-:W-:-:S13]  /*d24b0*/  R2UR UR5, R37 ;  /* 0x00000000250572ca */ /* 0x000fda00000e0000 */
[----:B------:R4:W-:Y:S02]  /*d24c0*/  ST.E desc[UR4][R28.64], R5 ;  /* 0x000000051c007985 */ /* 0x0009e4000c101904 */
.L_x_4174:
[----:B------:R-:W-:Y:S05]  /*d24d0*/  BSYNC B1 ;  /* 0x0000000000017941 */ /* 0x000fea0003800000 */
.L_x_4161:
[----:B------:R-:W-:Y:S01]  /*d24e0*/  IADD3 R27, P0, PT, R27, 0x8, RZ ;  /* 0x000000081b1b7810 */ /* 0x000fe20007f1e0ff */
[----:B------:R-:W-:Y:S01]  /*d24f0*/  VIADD R39, R39, 0x2 ;  /* 0x0000000227277836 */ /* 0x000fe20000000000 */
[----:B------:R-:W-:-:S03]  /*d2500*/  IADD3 R14, P1, PT, R14, 0x2, RZ ;  /* 0x000000020e0e7810 */ /* 0x000fc60007f3e0ff */
[----:B------:R-:W-:Y:S02]  /*d2510*/  IMAD.X R33, RZ, RZ, R33, P0 ;  /* 0x000000ffff217224 */ /* 0x000fe400000e0621 */
[----:B------:R-:W-:Y:S01]  /*d2520*/  IMAD.X R15, RZ, RZ, R15, P1 ;  /* 0x000000ffff0f7224 */ /* 0x000fe200008e060f */
[----:B------:R-:W-:Y:S07]  /*d2530*/  BRA `(.L_x_4175) ;  /* 0xffffffe800e87947 */ /* 0x000fee000383ffff */
.L_x_4160:
[----:B------:R-:W-:Y:S05]  /*d2540*/  BSYNC B0 ;  /* 0x0000000000007941 */ /* 0x000fea0003800000 */
.L_x_4147:
        /* <DEDUP_REMOVED lines=8> */
[----:B------:R0:W1:Y:S04]  /*d25d0*/  LDS.64 R8, [R14+0x8] ;  /* 0x000008000e087984 */ /* 0x0000680000000a00 */
[----:B------:R4:W5:Y:S01]  /*d25e0*/  ATOM.E.ADD.64.STRONG.GPU P0, R4, desc[UR6][R30.64+0x8], R4 ;  /* 0x800008041e04798a */ /* 0x000962000810f506 */
[----:B------:R-:W-:Y:S01]  /*d25f0*/  BSSY B0, `(.L_x_4176) ;  /* 0x0000018000007945 */ /* 0x000fe20003800000 */
[----:B-----5:R-:W-:Y:S02]  /*d2600*/  IMAD.MOV.U32 R6, RZ, RZ, R4 ;  /* 0x000000ffff067224 */ /* 0x020fe400078e0004 */
[----:B--23--:R-:W-:Y:S01]  /*d2610*/  IMAD.MOV.U32 R7, RZ, RZ, R5 ;  /* 0x000000ffff077224 */ /* 0x00cfe200078e0005 */
[----:B01--4-:R-:W-:Y:S06]  /*d2620*/  @P0 BRA `(.L_x_4177) ;  /* 0x0000000000500947 */ /* 0x013fec0003800000 */
[----:B------:R-:W0:Y:S02]  /*d2630*/  QSPC.E.S P0, RZ, [R30+0x8] ;  /* 0x000008001eff73aa */ /* 0x000e240000000500 */
[----:B0-----:R-:W-:Y:S05]  /*d2640*/  @!P0 BRA `(.L_x_4178) ;  /* 0x0000000000308947 */ /* 0x001fea0003800000 */
[----:B------:R-:W-:Y:S01]  /*d2650*/  IMAD.MOV.U32 R4, RZ, RZ, R30 ;  /* 0x000000ffff047224 */ /* 0x000fe200078e001e */
[----:B------:R-:W-:Y:S04]  /*d2660*/  BSSY B1, `(.L_x_4179) ;  /* 0x0000007000017945 */ /* 0x000fe80003800000 */
[----:B------:R-:W-:-:S07]  /*d2670*/  MOV R11, R4 ;  /* 0x00000004000b7202 */ /* 0x000fce0000000f00 */
.L_x_4180:
[----:B------:R-:W0:Y:S02]  /*d2680*/  LDS.64 R4, [R11+0x8] ;  /* 0x000008000b047984 */ /* 0x000e240000000a00 */
[----:B0-----:R-:W-:-:S05]  /*d2690*/  IADD3 R6, P0, PT, R4, 0x30, RZ ;  /* 0x0000003004067810 */ /* 0x001fca0007f1e0ff */
[----:B------:R-:W-:-:S07]  /*d26a0*/  IMAD.X R7, RZ, RZ, R5, P0 ;  /* 0x000000ffff077224 */ /* 0x000fce00000e0605 */
[----:B------:R-:W0:Y:S02]  /*d26b0*/  ATOMS.CAST.SPIN.64 P0, [R11+0x8], R4, R6 ;  /* 0x000008040b00758d */ /* 0x000e240001800406 */
[----:B0-----:R-:W-:Y:S05]  /*d26c0*/  @!P0 BRA `(.L_x_4180) ;  /* 0xfffffffc00ec8947 */ /* 0x001fea000383ffff */
[----:B------:R-:W-:Y:S05]  /*d26d0*/  BSYNC B1 ;  /* 0x0000000000017941 */ /* 0x000fea0003800000 */
.L_x_4179:
[----:B------:R-:W-:Y:S02]  /*d26e0*/  IMAD.MOV.U32 R6, RZ, RZ, R4 ;  /* 0x000000ffff067224 */ /* 0x000fe400078e0004 */
[----:B------:R-:W-:Y:S01]  /*d26f0*/  IMAD.MOV.U32 R7, RZ, RZ, R5 ;  /* 0x000000ffff077224 */ /* 0x000fe200078e0005 */
[----:B------:R-:W-:Y:S06]  /*d2700*/  BRA `(.L_x_4177) ;  /* 0x0000000000187947 */ /* 0x000fec0003800000 */
.L_x_4178:
[----:B------:R-:W-:Y:S02]  /*d2710*/  R2UR UR4, R36 ;  /* 0x00000000240472ca */ /* 0x000fe400000e0000 */
[----:B------:R-:W-:-:S13]  /*d2720*/  R2UR UR5, R37 ;  /* 0x00000000250572ca */ /* 0x000fda00000e0000 */
[----:B------:R-:W2:Y:S02]  /*d2730*/  LD.E.64 R6, desc[UR4][R30.64+0x8] ;  /* 0x000008041e067980 */ /* 0x000ea4000c101b00 */
[----:B--2---:R-:W-:-:S05]  /*d2740*/  IADD3 R4, P0, PT, R6, 0x30, RZ ;  /* 0x0000003006047810 */ /* 0x004fca0007f1e0ff */
[----:B------:R-:W-:-:S05]  /*d2750*/  IMAD.X R5, RZ, RZ, R7, P0 ;  /* 0x000000ffff057224 */ /* 0x000fca00000e0607 */
[----:B------:R0:W-:Y:S03]  /*d2760*/  ST.E.64 desc[UR4][R30.64+0x8], R4 ;  /* 0x000008041e007985 */ /* 0x0001e6000c101b04 */
.L_x_4177:
[----:B------:R-:W-:Y:S05]  /*d2770*/  BSYNC B0 ;  /* 0x0000000000007941 */ /* 0x000fea0003800000 */
.L_x_4176:
        /* <DEDUP_REMOVED lines=66> */
.L_x_4187:
[----:B------:R-:W0:Y:S02]  /*d2ba0*/  LDS.64 R8, [R5+0x8] ;  /* 0x0000080005087984 */ /* 0x000e240000000a00 */
[----:B0-----:R-:W-:-:S05]  /*d2bb0*/  IADD3 R10, P0, PT, R32, R8, RZ ;  /* 0x00000008200a7210 */ /* 0x001fca0007f1e0ff */
[----:B------:R-:W-:-:S07]  /*d2bc0*/  IMAD.X R11, R33, 0x1, R9, P0 ;  /* 0x00000001210b7824 */ /* 0x000fce00000e0609 */
[----:B------:R-:W0:Y:S02]  /*d2bd0*/  ATOMS.CAST.SPIN.64 P0, [R5+0x8], R8, R10 ;  /* 0x000008080500758d */ /* 0x000e24000180040a */
[----:B0-----:R-:W-:Y:S05]  /*d2be0*/  @!P0 BRA `(.L_x_4187) ;  /* 0xfffffffc00ec8947 */ /* 0x001fea000383ffff */
[----:B------:R-:W-:Y:S05]  /*d2bf0*/  BSYNC B1 ;  /* 0x0000000000017941 */ /* 0x000fea0003800000 */
.L_x_4186:
[----:B------:R-:W-:Y:S05]  /*d2c00*/  BRA `(.L_x_4184) ;  /* 0x0000000000187947 */ /* 0x000fea0003800000 */
.L_x_4185:
[----:B------:R-:W-:Y:S02]  /*d2c10*/  R2UR UR4, R36 ;  /* 0x00000000240472ca */ /* 0x000fe400000e0000 */
[----:B------:R-:W-:-:S13]  /*d2c20*/  R2UR UR5, R37 ;  /* 0x00000000250572ca */ /* 0x000fda00000e0000 */
[----:B------:R-:W2:Y:S02]  /*d2c30*/  LD.E.64 R8, desc[UR4][R30.64+0x8] ;  /* 0x000008041e087980 */ /* 0x000ea4000c101b00 */
[----:B--2---:R-:W-:-:S05]  /*d2c40*/  IADD3 R4, P0, PT, R32, R8, RZ ;  /* 0x0000000820047210 */ /* 0x004fca0007f1e0ff */
[----:B------:R-:W-:-:S05]  /*d2c50*/  IMAD.X R5, R33, 0x1, R9, P0 ;  /* 0x0000000121057824 */ /* 0x000fca00000e0609 */
[----:B------:R0:W-:Y:S03]  /*d2c60*/  ST.E.64 desc[UR4][R30.64+0x8], R4 ;  /* 0x000008041e007985 */ /* 0x0001e6000c101b04 */
.L_x_4184:
[----:B------:R-:W-:Y:S05]  /*d2c70*/  BSYNC B0 ;  /* 0x0000000000007941 */ /* 0x000fea0003800000 */
.L_x_4183:
        /* <DEDUP_REMOVED lines=47> */
.L_x_4219:
        /* <DEDUP_REMOVED lines=29> */
.L_x_4200:
[----:B------:R-:W0:Y:S02]  /*d3140*/  LDS.64 R8, [R5+0x8] ;  /* 0x0000080005087984 */ /* 0x000e240000000a00 */
[----:B0-----:R-:W-:-:S05]  /*d3150*/  IADD3 R10, P0, PT, R8, 0x30, RZ ;  /* 0x00000030080a7810 */ /* 0x001fca0007f1e0ff */
[----:B------:R-:W-:-:S07]  /*d3160*/  IMAD.X R11, RZ, RZ, R9, P0 ;  /* 0x000000ffff0b7224 */ /* 0x000fce00000e0609 */
[----:B------:R-:W0:Y:S02]  /*d3170*/  ATOMS.CAST.SPIN.64 P0, [R5+0x8], R8, R10 ;  /* 0x000008080500758d */ /* 0x000e24000180040a */
[----:B0-----:R-:W-:Y:S05]  /*d3180*/  @!P0 BRA `(.L_x_4200) ;  /* 0xfffffffc00ec8947 */ /* 0x001fea000383ffff */
[----:B------:R-:W-:Y:S05]  /*d3190*/  BSYNC B11 ;  /* 0x00000000000b7941 */ /* 0x000fea0003800000 */
.L_x_4199:
[----:B------:R-:W-:Y:S02]  /*d31a0*/  IMAD.MOV.U32 R10, RZ, RZ, R8 ;  /* 0x000000ffff0a7224 */ /* 0x000fe400078e0008 */
[----:B------:R-:W-:Y:S01]  /*d31b0*/  IMAD.MOV.U32 R11, RZ, RZ, R9 ;  /* 0x000000ffff0b7224 */ /* 0x000fe200078e0009 */
[----:B------:R-:W-:Y:S06]  /*d31c0*/  BRA `(.L_x_4197) ;  /* 0x0000000000187947 */ /* 0x000fec0003800000 */
.L_x_4198:
[----:B------:R-:W-:Y:S02]  /*d31d0*/  R2UR UR4, R36 ;  /* 0x00000000240472ca */ /* 0x000fe400000e0000 */
[----:B------:R-:W-:-:S13]  /*d31e0*/  R2UR UR5, R37 ;  /* 0x00000000250572ca */ /* 0x000fda00000e0000 */
[----:B------:R-:W2:Y:S02]  /*d31f0*/  LD.E.64 R10, desc[UR4][R30.64+0x8] ;  /* 0x000008041e0a7980 */ /* 0x000ea4000c101b00 */
[----:B--2---:R-:W-:-:S05]  /*d3200*/  IADD3 R8, P0, PT, R10, 0x30, RZ ;  /* 0x000000300a087810 */ /* 0x004fca0007f1e0ff */
[----:B------:R-:W-:-:S05]  /*d3210*/  IMAD.X R9, RZ, RZ, R11, P0 ;  /* 0x000000ffff097224 */ /* 0x000fca00000e060b */
[----:B------:R0:W-:Y:S03]  /*d3220*/  ST.E.64 desc[UR4][R30.64+0x8], R8 ;  /* 0x000008081e007985 */ /* 0x0001e6000c101b04 */
.L_x_4197:
[----:B------:R-:W-:Y:S05]  /*d3230*/  BSYNC B10 ;  /* 0x00000000000a7941 */ /* 0x000fea0003800000 */
.L_x_4196:
        /* <DEDUP_REMOVED lines=54> */
.L_x_4202:
[----:B------:R-:W-:Y:S05]  /*d35a0*/  BSYNC B10 ;  /* 0x00000000000a7941 */ /* 0x000fea0003800000 */
.L_x_4201:
        /* <DEDUP_REMOVED lines=40> */
.L_x_4204:
[----:B------:R-:W-:Y:S05]  /*d3830*/  BSYNC B10 ;  /* 0x00000000000a7941 */ /* 0x000fea0003800000 */
.L_x_4203:
[----:B------:R-:W-:Y:S02]  /*d3840*/  R2UR UR4, R36 ;  /* 0x00000000240472ca */ /* 0x000fe400000e0000 */
[----:B------:R-:W-:-:S13]  /*d3850*/  R2UR UR5, R37 ;  /* 0x00000000250572ca */ /* 0x000fda00000e0000 */
[----:B------:R2:W-:Y:S01]  /*d3860*/  ST.E desc[UR4][R28.64], R5 ;  /* 0x000000051c007985 */ /* 0x0005e2000c101904 */
[----:B------:R-:W-:Y:S05]  /*d3870*/  BRA `(.L_x_4205) ;  /* 0x0000000000147947 */ /* 0x000fea0003800000 */
.L_x_4195:
[----:B------:R-:W-:Y:S02]  /*d3880*/  R2UR UR4, R36 ;  /* 0x00000000240472ca */ /* 0x000fe400000e0000 */
[----:B------:R-:W-:Y:S02]  /*d3890*/  R2UR UR5, R37 ;  /* 0x00000000250572ca */ /* 0x000fe400000e0000 */
[----:B------:R-:W-:-:S05]  /*d38a0*/  IADD3 R4, P0, PT, R4, R34, RZ ;  /* 0x0000002204047210 */ /* 0x000fca0007f1e0ff */
[----:B------:R-:W-:-:S06]  /*d38b0*/  IMAD.X R5, RZ, RZ, R5, P0 ;  /* 0x000000ffff057224 */ /* 0x000fcc00000e0605 */
[----:B------:R3:W-:Y:S02]  /*d38c0*/  ST.E desc[UR4][R4.64+0x20], RZ ;  /* 0x000020ff04007985 */ /* 0x0007e4000c101904 */
.L_x_4205:
[----:B------:R-:W-:Y:S05]  /*d38d0*/  BSYNC B5 ;  /* 0x0000000000057941 */ /* 0x000fea0003800000 */
.L_x_4194:
        /* <DEDUP_REMOVED lines=28> */
.L_x_4212:
[----:B------:R-:W0:Y:S02]  /*d3aa0*/  LDS.64 R8, [R39+0x8] ;  /* 0x0000080027087984 */ /* 0x000e240000000a00 */
[----:B0-----:R-:W-:-:S05]  /*d3ab0*/  IADD3 R10, P0, PT, R8, 0x30, RZ ;  /* 0x00000030080a7810 */ /* 0x001fca0007f1e0ff */
[----:B------:R-:W-:-:S07]  /*d3ac0*/  IMAD.X R11, RZ, RZ, R9, P0 ;  /* 0x000000ffff0b7224 */ /* 0x000fce00000e0609 */
[----:B------:R-:W0:Y:S02]  /*d3ad0*/  ATOMS.CAST.SPIN.64 P0, [R39+0x8], R8, R10 ;  /* 0x000008082700758d */ /* 0x000e24000180040a */
[----:B0-----:R-:W-:Y:S05]  /*d3ae0*/  @!P0 BRA `(.L_x_4212) ;  /* 0xfffffffc00ec8947 */ /* 0x001fea000383ffff */
[----:B------:R-:W-:Y:S05]  /*d3af0*/  BSYNC B11 ;  /* 0x00000000000b7941 */ /* 0x000fea0003800000 */
.L_x_4211:
[----:B------:R-:W-:Y:S02]  /*d3b00*/  IMAD.MOV.U32 R10, RZ, RZ, R8 ;  /* 0x000000ffff0a7224 */ /* 0x000fe400078e0008 */
[----:B------:R-:W-:Y:S01]  /*d3b10*/  IMAD.MOV.U32 R11, RZ, RZ, R9 ;  /* 0x000000ffff0b7224 */ /* 0x000fe200078e0009 */
[----:B------:R-:W-:Y:S06]  /*d3b20*/  BRA `(.L_x_4209) ;  /* 0x0000000000187947 */ /* 0x000fec0003800000 */
.L_x_4210:
[----:B------:R-:W-:Y:S02]  /*d3b30*/  R2UR UR4, R36 ;  /* 0x00000000240472ca */ /* 0x000fe400000e0000 */
[----:B------:R-:W-:-:S13]  /*d3b40*/  R2UR UR5, R37 ;  /* 0x00000000250572ca */ /* 0x000fda00000e0000 */
[----:B------:R-:W2:Y:S02]  /*d3b50*/  LD.E.64 R10, desc[UR4][R30.64+0x8] ;  /* 0x000008041e0a7980 */ /* 0x000ea4000c101b00 */
[----:B--2---:R-:W-:-:S05]  /*d3b60*/  IADD3 R8, P0, PT, R10, 0x30, RZ ;  /* 0x000000300a087810 */ /* 0x004fca0007f1e0ff */
[----:B------:R-:W-:-:S05]  /*d3b70*/  IMAD.X R9, RZ, RZ, R11, P0 ;  /* 0x000000ffff097224 */ /* 0x000fca00000e060b */
[----:B------:R0:W-:Y:S03]  /*d3b80*/  ST.E.64 desc[UR4][R30.64+0x8], R8 ;  /* 0x000008081e007985 */ /* 0x0001e6000c101b04 */
.L_x_4209:
[----:B------:R-:W-:Y:S05]  /*d3b90*/  BSYNC B10 ;  /* 0x00000000000a7941 */ /* 0x000fea0003800000 */
.L_x_4208:
        /* <DEDUP_REMOVED lines=51> */
.L_x_4214:
[----:B------:R-:W-:Y:S01]  /*d3ed0*/  R2UR UR4, R36 ;  /* 0x00000000240472ca */ /* 0x000fe200000e0000 */
[----:B------:R-:W-:Y:S01]  /*d3ee0*/  IMAD.MOV.U32 R7, RZ, RZ, 0x5272 ;  /* 0x00005272ff077424 */ /* 0x000fe200078e00ff */
[----:B------:R-:W-:Y:S01]  /*d3ef0*/  R2UR UR5, R37 ;  /* 0x00000000250572ca */ /* 0x000fe200000e0000 */
[----:B------:R-:W-:Y:S01]  /*d3f00*/  IMAD.MOV.U32 R11, RZ, RZ, -0x1 ;  /* 0xffffffffff0b7424 */ /* 0x000fe200078e00ff */
[----:B------:R-:W-:-:S11]  /*d3f10*/  PLOP3.LUT P0, PT, PT, PT, PT, 0x8, 0x80 ;  /* 0x000000000080781c */ /* 0x000fd60003f0e170 */
[----:B------:R0:W-:Y:S02]  /*d3f20*/  ST.E desc[UR4][R28.64], R7 ;  /* 0x000000071c007985 */ /* 0x0001e4000c101904 */
.L_x_4215:
[----:B------:R-:W-:Y:S05]  /*d3f30*/  BSYNC B10 ;  /* 0x00000000000a7941 */ /* 0x000fea0003800000 */
.L_x_4213:
        /* <DEDUP_REMOVED lines=39> */
.L_x_4217:
[----:B------:R-:W-:Y:S05]  /*d41b0*/  BSYNC B10 ;  /* 0x00000000000a7941 */ /* 0x000fea0003800000 */
.L_x_4216:
[----:B------:R-:W-:Y:S02]  /*d41c0*/  R2UR UR4, R36 ;  /* 0x00000000240472ca */ /* 0x000fe400000e0000 */
[----:B------:R-:W-:-:S13]  /*d41d0*/  R2UR UR5, R37 ;  /* 0x00000000250572ca */ /* 0x000fda00000e0000 */
[----:B------:R2:W-:Y:S01]  /*d41e0*/  ST.E desc[UR4][R28.64], R9 ;  /* 0x000000091c007985 */ /* 0x0005e2000c101904 */
[----:B------:R-:W-:Y:S05]  /*d41f0*/  BRA `(.L_x_4218) ;  /* 0x0000000000187947 */ /* 0x000fea0003800000 */
.L_x_4207:
[----:B------:R-:W-:Y:S01]  /*d4200*/  VIADD R5, R34, 0x4 ;  /* 0x0000000422057836 */ /* 0x000fe20000000000 */
[----:B------:R-:W-:Y:S02]  /*d4210*/  R2UR UR4, R36 ;  /* 0x00000000240472ca */ /* 0x000fe400000e0000 */
[----:B------:R-:W-:Y:S02]  /*d4220*/  R2UR UR5, R37 ;  /* 0x00000000250572ca */ /* 0x000fe400000e0000 */
[----:B------:R-:W-:-:S05]  /*d4230*/  IADD3 R4, P0, PT, R8, R5, RZ ;  /* 0x0000000508047210 */ /* 0x000fca0007f1e0ff */
[----:B------:R-:W-:-:S06]  /*d4240*/  IMAD.X R5, RZ, RZ, R9, P0 ;  /* 0x000000ffff057224 */ /* 0x000fcc00000e0609 */
[----:B------:R0:W-:Y:S02]  /*d4250*/  ST.E desc[UR4][R4.64+0x20], RZ ;  /* 0x000020ff04007985 */ /* 0x0001e4000c101904 */
.L_x_4218:
[----:B------:R-:W-:Y:S05]  /*d4260*/  BSYNC B5 ;  /* 0x0000000000057941 */ /* 0x000fea0003800000 */
.L_x_4206:
[----:B------:R-:W-:Y:S02]  /*d4270*/  VIADD R35, R35, 0x2 ;  /* 0x0000000223237836 */ /* 0x000fe40000000000 */
[----:B------:R-:W-:Y:S01]  /*d4280*/  VIADD R34, R34, 0x8 ;  /* 0x0000000822227836 */ /* 0x000fe20000000000 */
[----:B------:R-:W-:Y:S06]  /*d4290*/  @P2 BRA `(.L_x_4219) ;  /* 0xffffffec00342947 */ /* 0x000fec000383ffff */
[----:B------:R-:W-:Y:S05]  /*d42a0*/  BSYNC B0 ;  /* 0x0000000000007941 */ /* 0x000fea0003800000 */
.L_x_4193:
[----:B------:R-:W-:Y:S05]  /*d42b0*/  BSYNC B1 ;  /* 0x0000000000017941 */ /* 0x000fea0003800000 */
.L_x_4192:
        /* <DEDUP_REMOVED lines=25> */
.L_x_4226:
[----:B------:R-:W0:Y:S02]  /*d4450*/  LDS.64 R8, [R35+0x8] ;  /* 0x0000080023087984 */ /* 0x000e240000000a00 */
[----:B0-----:R-:W-:-:S05]  /*d4460*/  IADD3 R10, P0, PT, R8, 0x30, RZ ;  /* 0x00000030080a7810 */ /* 0x001fca0007f1e0ff */
[----:B------:R-:W-:-:S07]  /*d4470*/  IMAD.X R11, RZ, RZ, R9, P0 ;  /* 0x000000ffff0b7224 */ /* 0x000fce00000e0609 */
[----:B------:R-:W0:Y:S02]  /*d4480*/  ATOMS.CAST.SPIN.64 P0, [R35+0x8], R8, R10 ;  /* 0x000008082300758d */ /* 0x000e24000180040a */
[----:B0-----:R-:W-:Y:S05]  /*d4490*/  @!P0 BRA `(.L_x_4226) ;  /* 0xfffffffc00ec8947 */ /* 0x001fea000383ffff */
[----:B------:R-:W-:Y:S05]  /*d44a0*/  BSYNC B5 ;  /* 0x0000000000057941 */ /* 0x000fea0003800000 */
.L_x_4225:
[----:B------:R-:W-:Y:S02]  /*d44b0*/  IMAD.MOV.U32 R10, RZ, RZ, R8 ;  /* 0x000000ffff0a7224 */ /* 0x000fe400078e0008 */
[----:B------:R-:W-:Y:S01]  /*d44c0*/  IMAD.MOV.U32 R11, RZ, RZ, R9 ;  /* 0x000000ffff0b7224 */ /* 0x000fe200078e0009 */
[----:B------:R-:W-:Y:S06]  /*d44d0*/  BRA `(.L_x_4223) ;  /* 0x0000000000187947 */ /* 0x000fec0003800000 */
.L_x_4224:
[----:B------:R-:W-:Y:S02]  /*d44e0*/  R2UR UR4, R36 ;  /* 0x00000000240472ca */ /* 0x000fe400000e0000 */
[----:B------:R-:W-:-:S13]  /*d44f0*/  R2UR UR5, R37 ;  /* 0x00000000250572ca */ /* 0x000fda00000e0000 */
[----:B------:R-:W2:Y:S02]  /*d4500*/  LD.E.64 R10, desc[UR4][R30.64+0x8] ;  /* 0x000008041e0a7980 */ /* 0x000ea4000c101b00 */
[----:B--2---:R-:W-:-:S05]  /*d4510*/  IADD3 R8, P0, PT, R10, 0x30, RZ ;  /* 0x000000300a087810 */ /* 0x004fca0007f1e0ff */
[----:B------:R-:W-:-:S05]  /*d4520*/  IMAD.X R9, RZ, RZ, R11, P0 ;  /* 0x000000ffff097224 */ /* 0x000fca00000e060b */
[----:B------:R0:W-:Y:S03]  /*d4530*/  ST.E.64 desc[UR4][R30.64+0x8], R8 ;  /* 0x000008081e007985 */ /* 0x0001e6000c101b04 */
.L_x_4223:
[----:B------:R-:W-:Y:S05]  /*d4540*/  BSYNC B1 ;  /* 0x0000000000017941 */ /* 0x000fea0003800000 */
.L_x_4222:
        /* <DEDUP_REMOVED lines=51> */
.L_x_4228:
[----:B------:R-:W-:Y:S01]  /*d4880*/  R2UR UR4, R36 ;  /* 0x00000000240472ca */ /* 0x000fe200000e0000 */
[----:B------:R-:W-:Y:S01]  /*d4890*/  IMAD.MOV.U32 R7, RZ, RZ, 0x5272 ;  /* 0x00005272ff077424 */ /* 0x000fe200078e00ff */
[----:B------:R-:W-:Y:S01]  /*d48a0*/  R2UR UR5, R37 ;  /* 0x00000000250572ca */ /* 0x000fe200000e0000 */
[----:B------:R-:W-:Y:S01]  /*d48b0*/  IMAD.MOV.U32 R11, RZ, RZ, -0x1 ;  /* 0xffffffffff0b7424 */ /* 0x000fe200078e00ff */
[----:B------:R-:W-:-:S11]  /*d48c0*/  PLOP3.LUT P0, PT, PT, PT, PT, 0x8, 0x80 ;  /* 0x000000000080781c */ /* 0x000fd60003f0e170 */
[----:B------:R0:W-:Y:S02]  /*d48d0*/  ST.E desc[UR4][R28.64], R7 ;  /* 0x000000071c007985 */ /* 0x0001e4000c101904 */
.L_x_4229:
[----:B------:R-:W-:Y:S05]  /*d48e0*/  BSYNC B1 ;  /* 0x0000000000017941 */ /* 0x000fea0003800000 */
.L_x_4227:
        /* <DEDUP_REMOVED lines=39> */
.L_x_4231:
[----:B------:R-:W-:Y:S05]  /*d4b60*/  BSYNC B1 ;  /* 0x0000000000017941 */ /* 0x000fea0003800000 */
.L_x_4230:
[----:B------:R-:W-:Y:S02]  /*d4b70*/  R2UR UR4, R36 ;  /* 0x00000000240472ca */ /* 0x000fe400000e0000 */
[----:B------:R-:W-:-:S13]  /*d4b80*/  R2UR UR5, R37 ;  /* 0x00000000250572ca */ /* 0x000fda00000e0000 */
[----:B------:R3:W-:Y:S01]  /*d4b90*/  ST.E desc[UR4][R28.64], R9 ;  /* 0x000000091c007985 */ /* 0x0007e2000c101904 */
[----:B------:R-:W-:Y:S05]  /*d4ba0*/  BRA `(.L_x_4220) ;  /* 0x0000000000147947 */ /* 0x000fea0003800000 */
.L_x_4221:
[----:B------:R-:W-:Y:S02]  /*d4bb0*/  R2UR UR4, R36 ;  /* 0x00000000240472ca */ /* 0x000fe400000e0000 */
[----:B------:R-:W-:Y:S02]  /*d4bc0*/  R2UR UR5, R37 ;  /* 0x00000000250572ca */ /* 0x000fe400000e0000 */
[----:B------:R-:W-:-:S05]  /*d4bd0*/  LEA R4, P0, R32, R8, 0x2 ;  /* 0x0000000820047211 */ /* 0x000fca00078010ff */
[----:B------:R-:W-:-:S06]  /*d4be0*/  IMAD.X R5, RZ, RZ, R9, P0 ;  /* 0x000000ffff057224 */ /* 0x000fcc00000e0609 */
[----:B------:R4:W-:Y:S02]  /*d4bf0*/  ST.E desc[UR4][R4.64+0x20], RZ ;  /* 0x000020ff04007985 */ /* 0x0009e4000c101904 */
.L_x_4220:
[----:B------:R-:W-:Y:S05]  /*d4c00*/  BSYNC B0 ;  /* 0x0000000000007941 */ /* 0x000fea0003800000 */
.L_x_4190:
[----:B------:R-:W-:-:S13]  /*d4c10*/  ISETP.GE.AND P0, PT, R27, 0x1, PT ;  /* 0x000000011b00780c */ /* 0x000fda0003f06270 */
[----:B------:R-:W-:Y:S05]  /*d4c20*/  @!P0 BREAK B2 ;  /* 0x0000000000028942 */ /* 0x000fea0003800000 */
[----:B------:R-:W-:Y:S05]  /*d4c30*/  @!P0 BRA `(.L_x_4191) ;  /* 0x0000001400088947 */ /* 0x000fea0003800000 */
[----:B------:R-:W-:Y:S05]  /*d4c40*/  BSYNC B2 ;  /* 0x0000000000027941 */ /* 0x000fea0003800000 */
.L_x_4189:
[----:B------:R-:W-:Y:S02]  /*d4c50*/  IMAD.MOV R14, RZ, RZ, -R27 ;  /* 0x000000ffff0e7224 */ /* 0x000fe400078e0a1b */
[----:B------:R-:W-:Y:S02]  /*d4c60*/  IMAD.MOV.U32 R32, RZ, RZ, RZ ;  /* 0x000000ffff207224 */ /* 0x000fe400078e00ff */
[----:B------:R-:W-:-:S07]  /*d4c70*/  IMAD.MOV.U32 R34, RZ, RZ, RZ ;  /* 0x000000ffff227224 */ /* 0x000fce00078e00ff */
.L_x_4256:
        /* <DEDUP_REMOVED lines=36> */
.L_x_4239:
[----:B------:R-:W0:Y:S02]  /*d4ec0*/  LDS.64 R8, [R39+0x8] ;  /* 0x0000080027087984 */ /* 0x000e240000000a00 */
[----:B0-----:R-:W-:-:S05]  /*d4ed0*/  IADD3 R10, P0, PT, R8, 0x30, RZ ;  /* 0x00000030080a7810 */ /* 0x001fca0007f1e0ff */
[----:B------:R-:W-:-:S07]  /*d4ee0*/  IMAD.X R11, RZ, RZ, R9, P0 ;  /* 0x000000ffff0b7224 */ /* 0x000fce00000e0609 */
[----:B------:R-:W0:Y:S02]  /*d4ef0*/  ATOMS.CAST.SPIN.64 P0, [R39+0x8], R8, R10 ;  /* 0x000008082700758d */ /* 0x000e24000180040a */
[----:B0-----:R-:W-:Y:S05]  /*d4f00*/  @!P0 BRA `(.L_x_4239) ;  /* 0xfffffffc00ec8947 */ /* 0x001fea000383ffff */
[----:B------:R-:W-:Y:S05]  /*d4f10*/  BSYNC B2 ;  /* 0x0000000000027941 */ /* 0x000fea0003800000 */
.L_x_4238:
[----:B------:R-:W-:Y:S02]  /*d4f20*/  IMAD.MOV.U32 R10, RZ, RZ, R8 ;  /* 0x000000ffff0a7224 */ /* 0x000fe400078e0008 */
[----:B------:R-:W-:Y:S01]  /*d4f30*/  IMAD.MOV.U32 R11, RZ, RZ, R9 ;  /* 0x000000ffff0b7224 */ /* 0x000fe200078e0009 */
[----:B------:R-:W-:Y:S06]  /*d4f40*/  BRA `(.L_x_4236) ;  /* 0x0000000000187947 */ /* 0x000fec0003800000 */
.L_x_4237:
[----:B------:R-:W-:Y:S02]  /*d4f50*/  R2UR UR4, R36 ;  /* 0x00000000240472ca */ /* 0x000fe400000e0000 */
[----:B------:R-:W-:-:S13]  /*d4f60*/  R2UR UR5, R37 ;  /* 0x00000000250572ca */ /* 0x000fda00000e0000 */
[----:B------:R-:W2:Y:S02]  /*d4f70*/  LD.E.64 R10, desc[UR4][R30.64+0x8] ;  /* 0x000008041e0a7980 */ /* 0x000ea4000c101b00 */
[----:B--2---:R-:W-:-:S05]  /*d4f80*/  IADD3 R8, P0, PT, R10, 0x30, RZ ;  /* 0x000000300a087810 */ /* 0x004fca0007f1e0ff */
[----:B------:R-:W-:-:S05]  /*d4f90*/  IMAD.X R9, RZ, RZ, R11, P0 ;  /* 0x000000ffff097224 */ /* 0x000fca00000e060b */
[----:B------:R0:W-:Y:S03]  /*d4fa0*/  ST.E.64 desc[UR4][R30.64+0x8], R8 ;  /* 0x000008081e007985 */ /* 0x0001e6000c101b04 */
.L_x_4236:
[----:B------:R-:W-:Y:S05]  /*d4fb0*/  BSYNC B1 ;  /* 0x0000000000017941 */ /* 0x000fea0003800000 */
.L_x_4235:
        /* <DEDUP_REMOVED lines=54> */
.L_x_4241:
[----:B------:R-:W-:Y:S05]  /*d5320*/  BSYNC B1 ;  /* 0x0000000000017941 */ /* 0x000fea0003800000 */
.L_x_4240:
        /* <DEDUP_REMOVED lines=40> */
.L_x_4243:
[----:B------:R-:W-:Y:S05]  /*d55b0*/  BSYNC B1 ;  /* 0x0000000000017941 */ /* 0x000fea0003800000 */
.L_x_4242:
[----:B------:R-:W-:Y:S02]  /*d55c0*/  R2UR UR4, R36 ;  /* 0x00000000240472ca */ /* 0x000fe400000e0000 */
[----:B------:R-:W-:Y:S02]  /*d55d0*/  R2UR UR5, R37 ;  /* 0x00000000250572ca */ /* 0x000fe400000e0000 */
[----:B------:R-:W-:-:S11]  /*d55e0*/  PRMT R11, RZ, 0x7610, R11 ;  /* 0x00007610ff0b7816 */ /* 0x000fd6000000000b */
[----:B------:R2:W-:Y:S01]  /*d55f0*/  ST.E desc[UR4][R28.64], R9 ;  /* 0x000000091c007985 */ /* 0x0005e2000c101904 */
[----:B------:R-:W-:Y:S05]  /*d5600*/  BRA `(.L_x_4233) ;  /* 0x0000000000147947 */ /* 0x000fea0003800000 */
.L_x_4234:
[----:B------:R-:W-:Y:S02]  /*d5610*/  R2UR UR4, R36 ;  /* 0x00000000240472ca */ /* 0x000fe400000e0000 */
[----:B------:R-:W-:Y:S02]  /*d5620*/  R2UR UR5, R37 ;  /* 0x00000000250572ca */ /* 0x000fe400000e0000 */
[----:B------:R-:W-:-:S05]  /*d5630*/  IADD3 R4, P0, PT, R32, R8, RZ ;  /* 0x0000000820047210 */ /* 0x000fca0007f1e0ff */
[----:B------:R-:W-:-:S06]  /*d5640*/  IMAD.X R5, RZ, RZ, R9, P0 ;  /* 0x000000ffff057224 */ /* 0x000fcc00000e0609 */
[----:B------:R4:W5:Y:S02]  /*d5650*/  LD.E.U8 R11, desc[UR4][R4.64+0x20] ;  /* 0x00002004040b7980 */ /* 0x000964000c101100 */
.L_x_4233:
[----:B------:R-:W-:Y:S05]  /*d5660*/  BSYNC B0 ;  /* 0x0000000000007941 */ /* 0x000fea0003800000 */
.L_x_4232:
        /* <DEDUP_REMOVED lines=31> */
.L_x_4251:
[----:B------:R-:W0:Y:S02]  /*d5860*/  LDS.64 R8, [R39+0x8] ;  /* 0x0000080027087984 */ /* 0x000e240000000a00 */
[----:B0-----:R-:W-:-:S05]  /*d5870*/  IADD3 R10, P0, PT, R8, 0x30, RZ ;  /* 0x00000030080a7810 */ /* 0x001fca0007f1e0ff */
[----:B------:R-:W-:-:S07]  /*d5880*/  IMAD.X R11, RZ, RZ, R9, P0 ;  /* 0x000000ffff0b7224 */ /* 0x000fce00000e0609 */
[----:B------:R-:W0:Y:S02]  /*d5890*/  ATOMS.CAST.SPIN.64 P0, [R39+0x8], R8, R10 ;  /* 0x000008082700758d */ /* 0x000e24000180040a */
[----:B0-----:R-:W-:Y:S05]  /*d58a0*/  @!P0 BRA `(.L_x_4251) ;  /* 0xfffffffc00ec8947 */ /* 0x001fea000383ffff */
[----:B------:R-:W-:Y:S05]  /*d58b0*/  BSYNC B2 ;  /* 0x0000000000027941 */ /* 0x000fea0003800000 */
.L_x_4250:
[----:B------:R-:W-:Y:S02]  /*d58c0*/  IMAD.MOV.U32 R10, RZ, RZ, R8 ;  /* 0x000000ffff0a7224 */ /* 0x000fe400078e0008 */
[----:B------:R-:W-:Y:S01]  /*d58d0*/  IMAD.MOV.U32 R11, RZ, RZ, R9 ;  /* 0x000000ffff0b7224 */ /* 0x000fe200078e0009 */
[----:B------:R-:W-:Y:S06]  /*d58e0*/  BRA `(.L_x_4248) ;  /* 0x0000000000187947 */ /* 0x000fec0003800000 */
.L_x_4249:
[----:B------:R-:W-:Y:S02]  /*d58f0*/  R2UR UR4, R36 ;  /* 0x00000000240472ca */ /* 0x000fe400000e0000 */
[----:B------:R-:W-:-:S13]  /*d5900*/  R2UR UR5, R37 ;  /* 0x00000000250572ca */ /* 0x000fda00000e0000 */
[----:B------:R-:W2:Y:S02]  /*d5910*/  LD.E.64 R10, desc[UR4][R30.64+0x8] ;  /* 0x000008041e0a7980 */ /* 0x000ea4000c101b00 */
[----:B--2---:R-:W-:-:S05]  /*d5920*/  IADD3 R8, P0, PT, R10, 0x30, RZ ;  /* 0x000000300a087810 */ /* 0x004fca0007f1e0ff */
[----:B------:R-:W-:-:S05]  /*d5930*/  IMAD.X R9, RZ, RZ, R11, P0 ;  /* 0x000000ffff097224 */ /* 0x000fca00000e060b */
[----:B------:R0:W-:Y:S03]  /*d5940*/  ST.E.64 desc[UR4][R30.64+0x8], R8 ;  /* 0x000008081e007985 */ /* 0x0001e6000c101b04 */
.L_x_4248:
[----:B------:R-:W-:Y:S05]  /*d5950*/  BSYNC B1 ;  /* 0x0000000000017941 */ /* 0x000fea0003800000 */
.L_x_4247:
        /* <DEDUP_REMOVED lines=54> */
.L_x_4253:
[----:B------:R-:W-:Y:S05]  /*d5cc0*/  BSYNC B1 ;  /* 0x0000000000017941 */ /* 0x000fea0003800000 */
.L_x_4252:
        /* <DEDUP_REMOVED lines=40> */
.L_x_4255:
[----:B------:R-:W-:Y:S05]  /*d5f50*/  BSYNC B1 ;  /* 0x0000000000017941 */ /* 0x000fea0003800000 */
.L_x_4254:
[----:B------:R-:W-:Y:S02]  /*d5f60*/  R2UR UR4, R36 ;  /* 0x00000000240472ca */ /* 0x000fe400000e0000 */
[----:B------:R-:W-:-:S13]  /*d5f70*/  R2UR UR5, R37 ;  /* 0x00000000250572ca */ /* 0x000fda00000e0000 */
[----:B------:R2:W-:Y:S01]  /*d5f80*/  ST.E desc[UR4][R28.64], R9 ;  /* 0x000000091c007985 */ /* 0x0005e2000c101904 */
[----:B------:R-:W-:Y:S05]  /*d5f90*/  BRA `(.L_x_4245) ;  /* 0x0000000000207947 */ /* 0x000fea0003800000 */
.L_x_4246:
        /* <DEDUP_REMOVED lines=8> */
.L_x_4245:
[----:B------:R-:W-:Y:S05]  /*d6020*/  BSYNC B0 ;  /* 0x0000000000007941 */ /* 0x000fea0003800000 */
.L_x_4244:
[----:B------:R-:W-:Y:S02]  /*d6030*/  VIADD R34, R34, 0x1 ;  /* 0x0000000122227836 */ /* 0x000fe40000000000 */
[----:B------:R-:W-:Y:S01]  /*d6040*/  VIADD R32, R32, 0x4 ;  /* 0x0000000420207836 */ /* 0x000fe20000000000 */
[----:B------:R-:W-:Y:S06]  /*d6050*/  @P2 BRA `(.L_x_4256) ;  /* 0xffffffec00082947 */ /* 0x000fec000383ffff */
.L_x_4191:
[----:B------:R-:W-:Y:S05]  /*d6060*/  BSYNC B3 ;  /* 0x0000000000037941 */ /* 0x000fea0003800000 */
.L_x_4188:
        /* <DEDUP_REMOVED lines=15> */
.L_x_4182:
[----:B------:R-:W-:Y:S05]  /*d6160*/  BSYNC B4 ;  /* 0x0000000000047941 */ /* 0x000fea0003800000 */
.L_x_4181:
        /* <DEDUP_REMOVED lines=16> */
[----:B------:R-:W-:-:S06]  /*d6270*/  @!P1 IMAD.MOV.U32 R3, RZ, RZ, 0x5368 ;  /* 0x00005368ff039424 */ /* 0x000fcc00078e00ff */
[----:B------:R0:W5:Y:S04]  /*d6280*/  @P0 LD.E R33, desc[UR4][R4.64+0x20] ;  /* 0x0000200404210980 */ /* 0x000168000c101900 */
[----:B------:R-:W2:Y:S01]  /*d6290*/  @P0 LD.E R0, desc[UR6][R4.64+0x28] ;  /* 0x0000280604000980 */ /* 0x000ea2000c101900 */
[C---:B------:R-:W-:Y:S01]  /*d62a0*/  @P1 R2UR UR4, R36.reuse ;  /* 0x00000000240412ca */ /* 0x040fe200000e0000 */
[----:B------:R-:W-:Y:S01]  /*d62b0*/  @!P1 IMAD.MOV.U32 R27, RZ, RZ, RZ ;  /* 0x000000ffff1b9224 */ /* 0x000fe200078e00ff */
[----:B------:R-:W-:Y:S01]  /*d62c0*/  @P1 R2UR UR5, R37 ;  /* 0x00000000250512ca */ /* 0x000fe200000e0000 */
[----:B------:R-:W-:Y:S04]  /*d62d0*/  @!P1 ST.E desc[UR8][R28.64], R3 ;  /* 0x000000031c009985 */ /* 0x000fe8000c101908 */
[----:B------:R-:W3:Y:S01]  /*d62e0*/  @P1 LDS.64 R6, [R14] ;  /* 0x000000000e061984 */ /* 0x000ee20000000a00 */
[----:B------:R-:W-:-:S02]  /*d62f0*/  R2UR UR6, R36 ;  /* 0x00000000240672ca */ /* 0x000fc400000e0000 */
[----:B------:R-:W-:Y:S01]  /*d6300*/  R2UR UR7, R37 ;  /* 0x00000000250772ca */ /* 0x000fe200000e0000 */
[----:B-----5:R4:W0:Y:S01]  /*d6310*/  LDS.64 R10, [R14+0x8] ;  /* 0x000008000e0a7984 */ /* 0x0208220000000a00 */
[----:B---3--:R-:W-:-:S05]  /*d6320*/  @P1 IMAD.WIDE R6, R15, 0x10, R6 ;  /* 0x000000100f061825 */ /* 0x008fca00078e0206 */
[----:B------:R-:W2:Y:S02]  /*d6330*/  @P1 LD.E R27, desc[UR4][R6.64+0x28] ;  /* 0x00002804061b1980 */ /* 0x000ea4000c101900 */
[----:B--2---:R-:W-:-:S05]  /*d6340*/  IMAD.IADD R12, R0, 0x1, R27 ;  /* 0x00000001000c7824 */ /* 0x004fca00078e021b */
[----:B------:R-:W-:-:S04]  /*d6350*/  LEA R15, R12, 0x20, 0x2 ;  /* 0x000000200c0f7811 */ /* 0x000fc800078e10ff */
[----:B-1----:R-:W-:-:S04]  /*d6360*/  SHF.R.S32.HI R8, RZ, 0x1f, R15 ;  /* 0x0000001fff087819 */ /* 0x002fc8000001140f */
        /* <DEDUP_REMOVED lines=19> */
[----:B0---4-:R-:W-:Y:S06]  /*d64a0*/  @P0 BRA `(.L_x_4258) ;  /* 0x0000000000500947 */ /* 0x011fec0003800000 */
[----:B------:R-:W0:Y:S02]  /*d64b0*/  QSPC.E.S P0, RZ, [R30+0x8] ;  /* 0x000008001eff73aa */ /* 0x000e240000000500 */
[----:B0-----:R-:W-:Y:S05]  /*d64c0*/  @!P0 BRA `(.L_x_4259) ;  /* 0x0000000000308947 */ /* 0x001fea0003800000 */
[----:B------:R-:W-:Y:S01]  /*d64d0*/  IMAD.MOV.U32 R4, RZ, RZ, R30 ;  /* 0x000000ffff047224 */ /* 0x000fe200078e001e */
[----:B------:R-:W-:Y:S04]  /*d64e0*/  BSSY B1, `(.L_x_4260) ;  /* 0x0000007000017945 */ /* 0x000fe80003800000 */
[----:B------:R-:W-:-:S07]  /*d64f0*/  MOV R13, R4 ;  /* 0x00000004000d7202 */ /* 0x000fce0000000f00 */
.L_x_4261:
[----:B------:R-:W0:Y:S02]  /*d6500*/  LDS.64 R4, [R13+0x8] ;  /* 0x000008000d047984 */ /* 0x000e240000000a00 */
[----:B0-----:R-:W-:-:S05]  /*d6510*/  IADD3 R6, P0, PT, R8, R4, RZ ;  /* 0x0000000408067210 */ /* 0x001fca0007f1e0ff */
[----:B------:R-:W-:-:S07]  /*d6520*/  IMAD.X R7, R9, 0x1, R5, P0 ;  /* 0x0000000109077824 */ /* 0x000fce00000e0605 */
[----:B------:R-:W0:Y:S02]  /*d6530*/  ATOMS.CAST.SPIN.64 P0, [R13+0x8], R4, R6 ;  /* 0x000008040d00758d */ /* 0x000e240001800406 */
[----:B0-----:R-:W-:Y:S05]  /*d6540*/  @!P0 BRA `(.L_x_4261) ;  /* 0xfffffffc00ec8947 */ /* 0x001fea000383ffff */
[----:B------:R-:W-:Y:S05]  /*d6550*/  BSYNC B1 ;  /* 0x0000000000017941 */ /* 0x000fea0003800000 */
.L_x_4260:
[----:B------:R-:W-:Y:S02]  /*d6560*/  IMAD.MOV.U32 R34, RZ, RZ, R4 ;  /* 0x000000ffff227224 */ /* 0x000fe400078e0004 */
[----:B------:R-:W-:Y:S01]  /*d6570*/  IMAD.MOV.U32 R35, RZ, RZ, R5 ;  /* 0x000000ffff237224 */ /* 0x000fe200078e0005 */
[----:B------:R-:W-:Y:S06]  /*d6580*/  BRA `(.L_x_4258) ;  /* 0x0000000000187947 */ /* 0x000fec0003800000 */
.L_x_4259:
[----:B------:R-:W-:Y:S02]  /*d6590*/  R2UR UR4, R36 ;  /* 0x00000000240472ca */ /* 0x000fe400000e0000 */
[----:B------:R-:W-:-:S13]  /*d65a0*/  R2UR UR5, R37 ;  /* 0x00000000250572ca */ /* 0x000fda00000e0000 */
[----:B------:R-:W2:Y:S02]  /*d65b0*/  LD.E.64 R34, desc[UR4][R30.64+0x8] ;  /* 0x000008041e227980 */ /* 0x000ea4000c101b00 */
[----:B--2---:R-:W-:-:S05]  /*d65c0*/  IADD3 R4, P0, PT, R8, R34, RZ ;  /* 0x0000002208047210 */ /* 0x004fca0007f1e0ff */
[----:B------:R-:W-:-:S05]  /*d65d0*/  IMAD.X R5, R9, 0x1, R35, P0 ;  /* 0x0000000109057824 */ /* 0x000fca00000e0623 */
[----:B------:R0:W-:Y:S03]  /*d65e0*/  ST.E.64 desc[UR4][R30.64+0x8], R4 ;  /* 0x000008041e007985 */ /* 0x0001e6000c101b04 */
.L_x_4258:
[----:B------:R-:W-:Y:S05]  /*d65f0*/  BSYNC B0 ;  /* 0x0000000000007941 */ /* 0x000fea0003800000 */
.L_x_4257:
        /* <DEDUP_REMOVED lines=46> */
.L_x_4291:
        /* <DEDUP_REMOVED lines=29> */
.L_x_4272:
[----:B------:R-:W0:Y:S02]  /*d6ab0*/  LDS.64 R8, [R39+0x8] ;  /* 0x0000080027087984 */ /* 0x000e240000000a00 */
[----:B0-----:R-:W-:-:S05]  /*d6ac0*/  IADD3 R10, P0, PT, R8, 0x30, RZ ;  /* 0x00000030080a7810 */ /* 0x001fca0007f1e0ff */
[----:B------:R-:W-:-:S07]  /*d6ad0*/  IMAD.X R11, RZ, RZ, R9, P0 ;  /* 0x000000ffff0b7224 */ /* 0x000fce00000e0609 */
[----:B------:R-:W0:Y:S02]  /*d6ae0*/  ATOMS.CAST.SPIN.64 P0, [R39+0x8], R8, R10 ;  /* 0x000008082700758d */ /* 0x000e24000180040a */
[----:B0-----:R-:W-:Y:S05]  /*d6af0*/  @!P0 BRA `(.L_x_4272) ;  /* 0xfffffffc00ec8947 */ /* 0x001fea000383ffff */
[----:B------:R-:W-:Y:S05]  /*d6b00*/  BSYNC B4 ;  /* 0x0000000000047941 */ /* 0x000fea0003800000 */
.L_x_4271:
[----:B------:R-:W-:Y:S02]  /*d6b10*/  IMAD.MOV.U32 R10, RZ, RZ, R8 ;  /* 0x000000ffff0a7224 */ /* 0x000fe400078e0008 */
[----:B------:R-:W-:Y:S01]  /*d6b20*/  IMAD.MOV.U32 R11, RZ, RZ, R9 ;  /* 0x000000ffff0b7224 */ /* 0x000fe200078e0009 */
[----:B------:R-:W-:Y:S06]  /*d6b30*/  BRA `(.L_x_4269) ;  /* 0x0000000000187947 */ /* 0x000fec0003800000 */
.L_x_4270:
[----:B------:R-:W-:Y:S02]  /*d6b40*/  R2UR UR4, R36 ;  /* 0x00000000240472ca */ /* 0x000fe400000e0000 */
[----:B------:R-:W-:-:S13]  /*d6b50*/  R2UR UR5, R37 ;  /* 0x00000000250572ca */ /* 0x000fda00000e0000 */
[----:B------:R-:W2:Y:S02]  /*d6b60*/  LD.E.64 R10, desc[UR4][R30.64+0x8] ;  /* 0x000008041e0a7980 */ /* 0x000ea4000c101b00 */
[----:B--2---:R-:W-:-:S05]  /*d6b70*/  IADD3 R8, P0, PT, R10, 0x30, RZ ;  /* 0x000000300a087810 */ /* 0x004fca0007f1e0ff */
[----:B------:R-:W-:-:S05]  /*d6b80*/  IMAD.X R9, RZ, RZ, R11, P0 ;  /* 0x000000ffff097224 */ /* 0x000fca00000e060b */
[----:B------:R0:W-:Y:S03]  /*d6b90*/  ST.E.64 desc[UR4][R30.64+0x8], R8 ;  /* 0x000008081e007985 */ /* 0x0001e6000c101b04 */
.L_x_4269:
[----:B------:R-:W-:Y:S05]  /*d6ba0*/  BSYNC B3 ;  /* 0x0000000000037941 */ /* 0x000fea0003800000 */
.L_x_4268:
        /* <DEDUP_REMOVED lines=54> */
.L_x_4274:
[----:B------:R-:W-:Y:S05]  /*d6f10*/  BSYNC B3 ;  /* 0x0000000000037941 */ /* 0x000fea0003800000 */
.L_x_4273:
        /* <DEDUP_REMOVED lines=40> */
.L_x_4276:
[----:B------:R-:W-:Y:S05]  /*d71a0*/  BSYNC B3 ;  /* 0x0000000000037941 */ /* 0x000fea0003800000 */
.L_x_4275:
[----:B------:R-:W-:Y:S02]  /*d71b0*/  R2UR UR4, R36 ;  /* 0x00000000240472ca */ /* 0x000fe400000e0000 */
[----:B------:R-:W-:-:S13]  /*d71c0*/  R2UR UR5, R37 ;  /* 0x00000000250572ca */ /* 0x000fda00000e0000 */
[----:B------:R2:W-:Y:S01]  /*d71d0*/  ST.E desc[UR4][R28.64], R9 ;  /* 0x000000091c007985 */ /* 0x0005e2000c101904 */
[----:B------:R-:W-:Y:S05]  /*d71e0*/  BRA `(.L_x_4277) ;  /* 0x0000000000147947 */ /* 0x000fea0003800000 */
.L_x_4267:
[----:B------:R-:W-:Y:S02]  /*d71f0*/  R2UR UR4, R36 ;  /* 0x00000000240472ca */ /* 0x000fe400000e0000 */
[----:B------:R-:W-:Y:S02]  /*d7200*/  R2UR UR5, R37 ;  /* 0x00000000250572ca */ /* 0x000fe400000e0000 */
[----:B------:R-:W-:-:S05]  /*d7210*/  IADD3 R4, P0, PT, R8, R32, RZ ;  /* 0x0000002008047210 */ /* 0x000fca0007f1e0ff */
[----:B------:R-:W-:-:S06]  /*d7220*/  IMAD.X R5, RZ, RZ, R9, P0 ;  /* 0x000000ffff057224 */ /* 0x000fcc00000e0609 */
[----:B------:R0:W-:Y:S02]  /*d7230*/  ST.E desc[UR4][R4.64+0x20], RZ ;  /* 0x000020ff04007985 */ /* 0x0001e4000c101904 */
.L_x_4277:
[----:B------:R-:W-:Y:S05]  /*d7240*/  BSYNC B2 ;  /* 0x0000000000027941 */ /* 0x000fea0003800000 */
.L_x_4266:
        /* <DEDUP_REMOVED lines=26> */
.L_x_4284:
[----:B------:R-:W0:Y:S02]  /*d73f0*/  LDS.64 R8, [R39+0x8] ;  /* 0x0000080027087984 */ /* 0x000e240000000a00 */
[----:B0-----:R-:W-:-:S05]  /*d7400*/  IADD3 R10, P0, PT, R8, 0x30, RZ ;  /* 0x00000030080a7810 */ /* 0x001fca0007f1e0ff */
[----:B------:R-:W-:-:S07]  /*d7410*/  IMAD.X R11, RZ, RZ, R9, P0 ;  /* 0x000000ffff0b7224 */ /* 0x000fce00000e0609 */
[----:B------:R-:W0:Y:S02]  /*d7420*/  ATOMS.CAST.SPIN.64 P0, [R39+0x8], R8, R10 ;  /* 0x000008082700758d */ /* 0x000e24000180040a */
[----:B0-----:R-:W-:Y:S05]  /*d7430*/  @!P0 BRA `(.L_x_4284) ;  /* 0xfffffffc00ec8947 */ /* 0x001fea000383ffff */
[----:B------:R-:W-:Y:S05]  /*d7440*/  BSYNC B4 ;  /* 0x0000000000047941 */ /* 0x000fea0003800000 */
.L_x_4283:
[----:B------:R-:W-:Y:S02]  /*d7450*/  IMAD.MOV.U32 R10, RZ, RZ, R8 ;  /* 0x000000ffff0a7224 */ /* 0x000fe400078e0008 */
[----:B------:R-:W-:Y:S01]  /*d7460*/  IMAD.MOV.U32 R11, RZ, RZ, R9 ;  /* 0x000000ffff0b7224 */ /* 0x000fe200078e0009 */
[----:B------:R-:W-:Y:S06]  /*d7470*/  BRA `(.L_x_4281) ;  /* 0x0000000000187947 */ /* 0x000fec0003800000 */
.L_x_4282:
[----:B------:R-:W-:Y:S02]  /*d7480*/  R2UR UR4, R36 ;  /* 0x00000000240472ca */ /* 0x000fe400000e0000 */
[----:B------:R-:W-:-:S13]  /*d7490*/  R2UR UR5, R37 ;  /* 0x00000000250572ca */ /* 0x000fda00000e0000 */
[----:B------:R-:W2:Y:S02]  /*d74a0*/  LD.E.64 R10, desc[UR4][R30.64+0x8] ;  /* 0x000008041e0a7980 */ /* 0x000ea4000c101b00 */
[----:B--2---:R-:W-:-:S05]  /*d74b0*/  IADD3 R8, P0, PT, R10, 0x30, RZ ;  /* 0x000000300a087810 */ /* 0x004fca0007f1e0ff */
[----:B------:R-:W-:-:S05]  /*d74c0*/  IMAD.X R9, RZ, RZ, R11, P0 ;  /* 0x000000ffff097224 */ /* 0x000fca00000e060b */
[----:B------:R0:W-:Y:S03]  /*d74d0*/  ST.E.64 desc[UR4][R30.64+0x8], R8 ;  /* 0x000008081e007985 */ /* 0x0001e6000c101b04 */
.L_x_4281:
[----:B------:R-:W-:Y:S05]  /*d74e0*/  BSYNC B3 ;  /* 0x0000000000037941 */ /* 0x000fea0003800000 */
.L_x_4280:
        /* <DEDUP_REMOVED lines=51> */
.L_x_4286:
[----:B------:R-:W-:Y:S01]  /*d7820*/  R2UR UR4, R36 ;  /* 0x00000000240472ca */ /* 0x000fe200000e0000 */
[----:B------:R-:W-:Y:S01]  /*d7830*/  IMAD.MOV.U32 R7, RZ, RZ, 0x5272 ;  /* 0x00005272ff077424 */ /* 0x000fe200078e00ff */
[----:B------:R-:W-:Y:S01]  /*d7840*/  R2UR UR5, R37 ;  /* 0x00000000250572ca */ /* 0x000fe200000e0000 */
[----:B------:R-:W-:Y:S01]  /*d7850*/  IMAD.MOV.U32 R11, RZ, RZ, -0x1 ;  /* 0xffffffffff0b7424 */ /* 0x000fe200078e00ff */
[----:B------:R-:W-:-:S11]  /*d7860*/  PLOP3.LUT P0, PT, PT, PT, PT, 0x8, 0x80 ;  /* 0x000000000080781c */ /* 0x000fd60003f0e170 */
[----:B------:R0:W-:Y:S02]  /*d7870*/  ST.E desc[UR4][R28.64], R7 ;  /* 0x000000071c007985 */ /* 0x0001e4000c101904 */
.L_x_4287:
[----:B------:R-:W-:Y:S05]  /*d7880*/  BSYNC B3 ;  /* 0x0000000000037941 */ /* 0x000fea0003800000 */
.L_x_4285:
        /* <DEDUP_REMOVED lines=39> */
.L_x_4289:
[----:B------:R-:W-:Y:S05]  /*d7b00*/  BSYNC B3 ;  /* 0x0000000000037941 */ /* 0x000fea0003800000 */
.L_x_4288:
[----:B------:R-:W-:Y:S02]  /*d7b10*/  R2UR UR4, R36 ;  /* 0x00000000240472ca */ /* 0x000fe400000e0000 */
[----:B------:R-:W-:-:S13]  /*d7b20*/  R2UR UR5, R37 ;  /* 0x00000000250572ca */ /* 0x000fda00000e0000 */
[----:B------:R2:W-:Y:S01]  /*d7b30*/  ST.E desc[UR4][R28.64], R9 ;  /* 0x000000091c007985 */ /* 0x0005e2000c101904 */
[----:B------:R-:W-:Y:S05]  /*d7b40*/  BRA `(.L_x_4290) ;  /* 0x0000000000187947 */ /* 0x000fea0003800000 */
.L_x_4279:
[----:B------:R-:W-:Y:S01]  /*d7b50*/  VIADD R5, R32, 0x4 ;  /* 0x0000000420057836 */ /* 0x000fe20000000000 */
[----:B------:R-:W-:Y:S02]  /*d7b60*/  R2UR UR4, R36 ;  /* 0x00000000240472ca */ /* 0x000fe400000e0000 */
[----:B------:R-:W-:Y:S02]  /*d7b70*/  R2UR UR5, R37 ;  /* 0x00000000250572ca */ /* 0x000fe400000e0000 */
[----:B------:R-:W-:-:S05]  /*d7b80*/  IADD3 R4, P0, PT, R8, R5, RZ ;  /* 0x0000000508047210 */ /* 0x000fca0007f1e0ff */
[----:B------:R-:W-:-:S06]  /*d7b90*/  IMAD.X R5, RZ, RZ, R9, P0 ;  /* 0x000000ffff057224 */ /* 0x000fcc00000e0609 */
[----:B------:R3:W-:Y:S02]  /*d7ba0*/  ST.E desc[UR4][R4.64+0x20], RZ ;  /* 0x000020ff04007985 */ /* 0x0007e4000c101904 */
.L_x_4290:
[----:B------:R-:W-:Y:S05]  /*d7bb0*/  BSYNC B2 ;  /* 0x0000000000027941 */ /* 0x000fea0003800000 */
.L_x_4278:
[----:B------:R-:W-:Y:S02]  /*d7bc0*/  VIADD R34, R34, 0x2 ;  /* 0x0000000222227836 */ /* 0x000fe40000000000 */
[----:B------:R-:W-:Y:S01]  /*d7bd0*/  VIADD R32, R32, 0x8 ;  /* 0x0000000820207836 */ /* 0x000fe20000000000 */
[----:B------:R-:W-:Y:S06]  /*d7be0*/  @P2 BRA `(.L_x_4291) ;  /* 0xffffffec003c2947 */ /* 0x000fec000383ffff */
.L_x_4265:
[----:B------:R-:W-:Y:S05]  /*d7bf0*/  BSYNC B0 ;  /* 0x0000000000007941 */ /* 0x000fea0003800000 */
.L_x_4264:
        /* <DEDUP_REMOVED lines=24> */
.L_x_4297:
[----:B------:R-:W0:Y:S02]  /*d7d80*/  LDS.64 R8, [R5+0x8] ;  /* 0x0000080005087984 */ /* 0x000e240000000a00 */
[----:B0-----:R-:W-:-:S05]  /*d7d90*/  IADD3 R10, P0, PT, R8, 0x30, RZ ;  /* 0x00000030080a7810 */ /* 0x001fca0007f1e0ff */
[----:B------:R-:W-:-:S07]  /*d7da0*/  IMAD.X R11, RZ, RZ, R9, P0 ;  /* 0x000000ffff0b7224 */ /* 0x000fce00000e0609 */
[----:B------:R-:W0:Y:S02]  /*d7db0*/  ATOMS.CAST.SPIN.64 P0, [R5+0x8], R8, R10 ;  /* 0x000008080500758d */ /* 0x000e24000180040a */
[----:B0-----:R-:W-:Y:S05]  /*d7dc0*/  @!P0 BRA `(.L_x_4297) ;  /* 0xfffffffc00ec8947 */ /* 0x001fea000383ffff */
[----:B------:R-:W-:Y:S05]  /*d7dd0*/  BSYNC B2 ;  /* 0x0000000000027941 */ /* 0x000fea0003800000 */
.L_x_4296:
[----:B------:R-:W-:Y:S02]  /*d7de0*/  IMAD.MOV.U32 R10, RZ, RZ, R8 ;  /* 0x000000ffff0a7224 */ /* 0x000fe400078e0008 */
[----:B------:R-:W-:Y:S01]  /*d7df0*/  IMAD.MOV.U32 R11, RZ, RZ, R9 ;  /* 0x000000ffff0b7224 */ /* 0x000fe200078e0009 */
[----:B------:R-:W-:Y:S06]  /*d7e00*/  BRA `(.L_x_4294) ;  /* 0x0000000000187947 */ /* 0x000fec0003800000 */
.L_x_4295:
[----:B------:R-:W-:Y:S02]  /*d7e10*/  R2UR UR4, R36 ;  /* 0x00000000240472ca */ /* 0x000fe400000e0000 */
[----:B------:R-:W-:-:S13]  /*d7e20*/  R2UR UR5, R37 ;  /* 0x00000000250572ca */ /* 0x000fda00000e0000 */
[----:B------:R-:W2:Y:S02]  /*d7e30*/  LD.E.64 R10, desc[UR4][R30.64+0x8] ;  /* 0x000008041e0a7980 */ /* 0x000ea4000c101b00 */
[----:B--2---:R-:W-:-:S05]  /*d7e40*/  IADD3 R8, P0, PT, R10, 0x30, RZ ;  /* 0x000000300a087810 */ /* 0x004fca0007f1e0ff */
[----:B------:R-:W-:-:S05]  /*d7e50*/  IMAD.X R9, RZ, RZ, R11, P0 ;  /* 0x000000ffff097224 */ /* 0x000fca00000e060b */
[----:B------:R0:W-:Y:S03]  /*d7e60*/  ST.E.64 desc[UR4][R30.64+0x8], R8 ;  /* 0x000008081e007985 */ /* 0x0001e6000c101b04 */
.L_x_4294:
[----:B------:R-:W-:Y:S05]  /*d7e70*/  BSYNC B0 ;  /* 0x0000000000007941 */ /* 0x000fea0003800000 */
.L_x_4293:
        /* <DEDUP_REMOVED lines=51> */
.L_x_4299:
[----:B------:R-:W-:Y:S01]  /*d81b0*/  R2UR UR4, R36 ;  /* 0x00000000240472ca */ /* 0x000fe200000e0000 */
[----:B------:R-:W-:Y:S01]  /*d81c0*/  IMAD.MOV.U32 R5, RZ, RZ, 0x5272 ;  /* 0x00005272ff057424 */ /* 0x000fe200078e00ff */
[----:B------:R-:W-:Y:S01]  /*d81d0*/  R2UR UR5, R37 ;  /* 0x00000000250572ca */ /* 0x000fe200000e0000 */
[----:B------:R-:W-:Y:S01]  /*d81e0*/  IMAD.MOV.U32 R11, RZ, RZ, -0x1 ;  /* 0xffffffffff0b7424 */ /* 0x000fe200078e00ff */
[----:B------:R-:W-:-:S11]  /*d81f0*/  PLOP3.LUT P0, PT, PT, PT, PT, 0x8, 0x80 ;  /* 0x000000000080781c */ /* 0x000fd60003f0e170 */
[----:B------:R1:W-:Y:S02]  /*d8200*/  ST.E desc[UR4][R28.64], R5 ;  /* 0x000000051c007985 */ /* 0x0003e4000c101904 */
.L_x_4300:
[----:B------:R-:W-:Y:S05]  /*d8210*/  BSYNC B0 ;  /* 0x0000000000007941 */ /* 0x000fea0003800000 */
.L_x_4298:
        /* <DEDUP_REMOVED lines=39> */
.L_x_4302:
[----:B------:R-:W-:Y:S05]  /*d8490*/  BSYNC B0 ;  /* 0x0000000000007941 */ /* 0x000fea0003800000 */
.L_x_4301:
[----:B------:R-:W-:Y:S02]  /*d84a0*/  R2UR UR4, R36 ;  /* 0x00000000240472ca */ /* 0x000fe400000e0000 */
[----:B------:R-:W-:-:S13]  /*d84b0*/  R2UR UR5, R37 ;  /* 0x00000000250572ca */ /* 0x000fda00000e0000 */
[----:B------:R4:W-:Y:S01]  /*d84c0*/  ST.E desc[UR4][R28.64], R9 ;  /* 0x000000091c007985 */ /* 0x0009e2000c101904 */
[----:B------:R-:W-:Y:S05]  /*d84d0*/  BRA `(.L_x_4263) ;  /* 0x0000000000147947 */ /* 0x000fea0003800000 */
.L_x_4292:
[----:B------:R-:W-:Y:S02]  /*d84e0*/  R2UR UR4, R36 ;  /* 0x00000000240472ca */ /* 0x000fe400000e0000 */
[----:B------:R-:W-:Y:S02]  /*d84f0*/  R2UR UR5, R37 ;  /* 0x00000000250572ca */ /* 0x000fe400000e0000 */
[----:B------:R-:W-:-:S05]  /*d8500*/  LEA R4, P0, R15, R8, 0x2 ;  /* 0x000000080f047211 */ /* 0x000fca00078010ff */
[----:B------:R-:W-:-:S06]  /*d8510*/  IMAD.X R5, RZ, RZ, R9, P0 ;  /* 0x000000ffff057224 */ /* 0x000fcc00000e0609 */
[----:B------:R0:W-:Y:S02]  /*d8520*/  ST.E desc[UR4][R4.64+0x20], RZ ;  /* 0x000020ff04007985 */ /* 0x0001e4000c101904 */
.L_x_4263:
[----:B------:R-:W-:Y:S05]  /*d8530*/  BSYNC B1 ;  /* 0x0000000000017941 */ /* 0x000fea0003800000 */
.L_x_4262:
[----:B------:R-:W-:Y:S01]  /*d8540*/  ISETP.GE.AND P0, PT, R0, 0x1, PT ;  /* 0x000000010000780c */ /* 0x000fe20003f06270 */
[----:B------:R-:W-:-:S12]  /*d8550*/  BSSY B0, `(.L_x_4303) ;  /* 0x0000141000007945 */ /* 0x000fd80003800000 */
[----:B------:R-:W-:Y:S05]  /*d8560*/  @!P0 BRA `(.L_x_4304) ;  /* 0x0000001000fc8947 */ /* 0x000fea0003800000 */
[----:B-1----:R-:W-:Y:S01]  /*d8570*/  IMAD.MOV R12, RZ, RZ, -R0 ;  /* 0x000000ffff0c7224 */ /* 0x002fe200078e0a00 */
[----:B------:R-:W-:-:S07]  /*d8580*/  CS2R R14, SRZ ;  /* 0x00000000000e7805 */ /* 0x000fce000001ff00 */
.L_x_4329:
        /* <DEDUP_REMOVED lines=35> */
.L_x_4312:
[----:B------:R-:W0:Y:S02]  /*d87c0*/  LDS.64 R8, [R5+0x8] ;  /* 0x0000080005087984 */ /* 0x000e240000000a00 */
[----:B0-----:R-:W-:-:S05]  /*d87d0*/  IADD3 R10, P0, PT, R8, 0x30, RZ ;  /* 0x00000030080a7810 */ /* 0x001fca0007f1e0ff */
[----:B------:R-:W-:-:S07]  /*d87e0*/  IMAD.X R11, RZ, RZ, R9, P0 ;  /* 0x000000ffff0b7224 */ /* 0x000fce00000e0609 */
[----:B------:R-:W0:Y:S02]  /*d87f0*/  ATOMS.CAST.SPIN.64 P0, [R5+0x8], R8, R10 ;  /* 0x000008080500758d */ /* 0x000e24000180040a */
[----:B0-----:R-:W-:Y:S05]  /*d8800*/  @!P0 BRA `(.L_x_4312) ;  /* 0xfffffffc00ec8947 */ /* 0x001fea000383ffff */
[----:B------:R-:W-:Y:S05]  /*d8810*/  BSYNC B3 ;  /* 0x0000000000037941 */ /* 0x000fea0003800000 */
.L_x_4311:
[----:B------:R-:W-:Y:S02]  /*d8820*/  IMAD.MOV.U32 R10, RZ, RZ, R8 ;  /* 0x000000ffff0a7224 */ /* 0x000fe400078e0008 */
[----:B------:R-:W-:Y:S01]  /*d8830*/  IMAD.MOV.U32 R11, RZ, RZ, R9 ;  /* 0x000000ffff0b7224 */ /* 0x000fe200078e0009 */
[----:B------:R-:W-:Y:S06]  /*d8840*/  BRA `(.L_x_4309) ;  /* 0x0000000000187947 */ /* 0x000fec0003800000 */
.L_x_4310:
[----:B------:R-:W-:Y:S02]  /*d8850*/  R2UR UR4, R36 ;  /* 0x00000000240472ca */ /* 0x000fe400000e0000 */
[----:B------:R-:W-:-:S13]  /*d8860*/  R2UR UR5, R37 ;  /* 0x00000000250572ca */ /* 0x000fda00000e0000 */
[----:B------:R-:W2:Y:S02]  /*d8870*/  LD.E.64 R10, desc[UR4][R30.64+0x8] ;  /* 0x000008041e0a7980 */ /* 0x000ea4000c101b00 */
[----:B--2---:R-:W-:-:S05]  /*d8880*/  IADD3 R8, P0, PT, R10, 0x30, RZ ;  /* 0x000000300a087810 */ /* 0x004fca0007f1e0ff */
[----:B------:R-:W-:-:S05]  /*d8890*/  IMAD.X R9, RZ, RZ, R11, P0 ;  /* 0x000000ffff097224 */ /* 0x000fca00000e060b */
[----:B------:R0:W-:Y:S03]  /*d88a0*/  ST.E.64 desc[UR4][R30.64+0x8], R8 ;  /* 0x000008081e007985 */ /* 0x0001e6000c101b04 */
.L_x_4309:
[----:B------:R-:W-:Y:S05]  /*d88b0*/  BSYNC B2 ;  /* 0x0000000000027941 */ /* 0x000fea0003800000 */
.L_x_4308:
        /* <DEDUP_REMOVED lines=54> */
.L_x_4314:
[----:B------:R-:W-:Y:S05]  /*d8c20*/  BSYNC B2 ;  /* 0x0000000000027941 */ /* 0x000fea0003800000 */
.L_x_4313:
        /* <DEDUP_REMOVED lines=40> */
.L_x_4316:
[----:B------:R-:W-:Y:S05]  /*d8eb0*/  BSYNC B2 ;  /* 0x0000000000027941 */ /* 0x000fea0003800000 */
.L_x_4315:
[----:B------:R-:W-:Y:S02]  /*d8ec0*/  R2UR UR4, R36 ;  /* 0x00000000240472ca */ /* 0x000fe400000e0000 */
[----:B------:R-:W-:Y:S02]  /*d8ed0*/  R2UR UR5, R37 ;  /* 0x00000000250572ca */ /* 0x000fe400000e0000 */
[----:B------:R-:W-:-:S11]  /*d8ee0*/  PRMT R11, RZ, 0x7610, R11 ;  /* 0x00007610ff0b7816 */ /* 0x000fd6000000000b */
[----:B------:R3:W-:Y:S01]  /*d8ef0*/  ST.E desc[UR4][R28.64], R9 ;  /* 0x000000091c007985 */ /* 0x0007e2000c101904 */
[----:B------:R-:W-:Y:S05]  /*d8f00*/  BRA `(.L_x_4306) ;  /* 0x0000000000147947 */ /* 0x000fea0003800000 */
.L_x_4307:
[----:B------:R-:W-:Y:S02]  /*d8f10*/  R2UR UR4, R36 ;  /* 0x00000000240472ca */ /* 0x000fe400000e0000 */
[----:B------:R-:W-:Y:S02]  /*d8f20*/  R2UR UR5, R37 ;  /* 0x00000000250572ca */ /* 0x000fe400000e0000 */
[----:B------:R-:W-:-:S05]  /*d8f30*/  IADD3 R4, P0, PT, R8, R14, RZ ;  /* 0x0000000e08047210 */ /* 0x000fca0007f1e0ff */
[----:B------:R-:W-:-:S06]  /*d8f40*/  IMAD.X R5, RZ, RZ, R9, P0 ;  /* 0x000000ffff057224 */ /* 0x000fcc00000e0609 */
[----:B------:R0:W5:Y:S02]  /*d8f50*/  LD.E.U8 R11, desc[UR4][R4.64+0x20] ;  /* 0x00002004040b7980 */ /* 0x000164000c101100 */
.L_x_4306:
[----:B------:R-:W-:Y:S05]  /*d8f60*/  BSYNC B1 ;  /* 0x0000000000017941 */ /* 0x000fea0003800000 */
.L_x_4305:
        /* <DEDUP_REMOVED lines=31> */
.L_x_4324:
[----:B------:R-:W0:Y:S02]  /*d9160*/  LDS.64 R8, [R5+0x8] ;  /* 0x0000080005087984 */ /* 0x000e240000000a00 */
[----:B0-----:R-:W-:-:S05]  /*d9170*/  IADD3 R10, P0, PT, R8, 0x30, RZ ;  /* 0x00000030080a7810 */ /* 0x001fca0007f1e0ff */
[----:B------:R-:W-:-:S07]  /*d9180*/  IMAD.X R11, RZ, RZ, R9, P0 ;  /* 0x000000ffff0b7224 */ /* 0x000fce00000e0609 */
[----:B------:R-:W0:Y:S02]  /*d9190*/  ATOMS.CAST.SPIN.64 P0, [R5+0x8], R8, R10 ;  /* 0x000008080500758d */ /* 0x000e24000180040a */
[----:B0-----:R-:W-:Y:S05]  /*d91a0*/  @!P0 BRA `(.L_x_4324) ;  /* 0xfffffffc00ec8947 */ /* 0x001fea000383ffff */
[----:B------:R-:W-:Y:S05]  /*d91b0*/  BSYNC B3 ;  /* 0x0000000000037941 */ /* 0x000fea0003800000 */
.L_x_4323:
[----:B------:R-:W-:Y:S02]  /*d91c0*/  IMAD.MOV.U32 R10, RZ, RZ, R8 ;  /* 0x000000ffff0a7224 */ /* 0x000fe400078e0008 */
[----:B------:R-:W-:Y:S01]  /*d91d0*/  IMAD.MOV.U32 R11, RZ, RZ, R9 ;  /* 0x000000ffff0b7224 */ /* 0x000fe200078e0009 */
[----:B------:R-:W-:Y:S06]  /*d91e0*/  BRA `(.L_x_4321) ;  /* 0x0000000000187947 */ /* 0x000fec0003800000 */
.L_x_4322:
[----:B------:R-:W-:Y:S02]  /*d91f0*/  R2UR UR4, R36 ;  /* 0x00000000240472ca */ /* 0x000fe400000e0000 */
[----:B------:R-:W-:-:S13]  /*d9200*/  R2UR UR5, R37 ;  /* 0x00000000250572ca */ /* 0x000fda00000e0000 */
[----:B------:R-:W2:Y:S02]  /*d9210*/  LD.E.64 R10, desc[UR4][R30.64+0x8] ;  /* 0x000008041e0a7980 */ /* 0x000ea4000c101b00 */
[----:B--2---:R-:W-:-:S05]  /*d9220*/  IADD3 R8, P0, PT, R10, 0x30, RZ ;  /* 0x000000300a087810 */ /* 0x004fca0007f1e0ff */
[----:B------:R-:W-:-:S05]  /*d9230*/  IMAD.X R9, RZ, RZ, R11, P0 ;  /* 0x000000ffff097224 */ /* 0x000fca00000e060b */
[----:B------:R0:W-:Y:S03]  /*d9240*/  ST.E.64 desc[UR4][R30.64+0x8], R8 ;  /* 0x000008081e007985 */ /* 0x0001e6000c101b04 */
.L_x_4321:
[----:B------:R-:W-:Y:S05]  /*d9250*/  BSYNC B2 ;  /* 0x0000000000027941 */ /* 0x000fea0003800000 */
.L_x_4320:
        /* <DEDUP_REMOVED lines=54> */
.L_x_4326:
[----:B------:R-:W-:Y:S05]  /*d95c0*/  BSYNC B2 ;  /* 0x0000000000027941 */ /* 0x000fea0003800000 */
.L_x_4325:
        /* <DEDUP_REMOVED lines=40> */
.L_x_4328:
[----:B------:R-:W-:Y:S05]  /*d9850*/  BSYNC B2 ;  /* 0x0000000000027941 */ /* 0x000fea0003800000 */
.L_x_4327:
[----:B------:R-:W-:Y:S02]  /*d9860*/  R2UR UR4, R36 ;  /* 0x00000000240472ca */ /* 0x000fe400000e0000 */
[----:B------:R-:W-:-:S13]  /*d9870*/  R2UR UR5, R37 ;  /* 0x00000000250572ca */ /* 0x000fda00000e0000 */
[----:B------:R2:W-:Y:S01]  /*d9880*/  ST.E desc[UR4][R28.64], R9 ;  /* 0x000000091c007985 */ /* 0x0005e2000c101904 */
[----:B------:R-:W-:Y:S05]  /*d9890*/  BRA `(.L_x_4318) ;  /* 0x0000000000207947 */ /* 0x000fea0003800000 */
.L_x_4319:
        /* <DEDUP_REMOVED lines=8> */
.L_x_4318:
[----:B------:R-:W-:Y:S05]  /*d9920*/  BSYNC B1 ;  /* 0x0000000000017941 */ /* 0x000fea0003800000 */
.L_x_4317:
[----:B------:R-:W-:Y:S02]  /*d9930*/  VIADD R15, R15, 0x1 ;  /* 0x000000010f0f7836 */ /* 0x000fe40000000000 */
[----:B------:R-:W-:Y:S01]  /*d9940*/  VIADD R14, R14, 0x4 ;  /* 0x000000040e0e7836 */ /* 0x000fe20000000000 */
[----:B------:R-:W-:Y:S06]  /*d9950*/  @P2 BRA `(.L_x_4329) ;  /* 0xffffffec000c2947 */ /* 0x000fec000383ffff */
.L_x_4304:
[----:B------:R-:W-:Y:S05]  /*d9960*/  BSYNC B0 ;  /* 0x0000000000007941 */ /* 0x000fea0003800000 */
.L_x_4303:
[----:B------:R-:W-:Y:S01]  /*d9970*/  ISETP.GE.AND P0, PT, R27, 0x1, PT ;  /* 0x000000011b00780c */ /* 0x000fe20003f06270 */
[----:B------:R-:W-:-:S12]  /*d9980*/  BSSY B0, `(.L_x_4330) ;  /* 0x0000145000007945 */ /* 0x000fd80003800000 */
[----:B------:R-:W-:Y:S05]  /*d9990*/  @!P0 BRA `(.L_x_4331) ;  /* 0x00000014000c8947 */ /* 0x000fea0003800000 */
[----:B------:R-:W-:Y:S01]  /*d99a0*/  IMAD.MOV R27, RZ, RZ, -R27 ;  /* 0x000000ffff1b7224 */ /* 0x000fe200078e0a1b */
[----:B-1----:R-:W-:Y:S01]  /*d99b0*/  CS2R R14, SRZ ;  /* 0x00000000000e7805 */ /* 0x002fe2000001ff00 */
[----:B------:R-:W-:-:S07]  /*d99c0*/  IMAD.SHL.U32 R12, R0, 0x4, RZ ;  /* 0x00000004000c7824 */ /* 0x000fce00078e00ff */
.L_x_4356:
        /* <DEDUP_REMOVED lines=35> */
.L_x_4339:
[----:B------:R-:W0:Y:S02]  /*d9c00*/  LDS.64 R8, [R5+0x8] ;  /* 0x0000080005087984 */ /* 0x000e240000000a00 */
[----:B0-----:R-:W-:-:S05]  /*d9c10*/  IADD3 R10, P0, PT, R8, 0x30, RZ ;  /* 0x00000030080a7810 */ /* 0x001fca0007f1e0ff */
[----:B------:R-:W-:-:S07]  /*d9c20*/  IMAD.X R11, RZ, RZ, R9, P0 ;  /* 0x000000ffff0b7224 */ /* 0x000fce00000e0609 */
[----:B------:R-:W0:Y:S02]  /*d9c30*/  ATOMS.CAST.SPIN.64 P0, [R5+0x8], R8, R10 ;  /* 0x000008080500758d */ /* 0x000e24000180040a */
[----:B0-----:R-:W-:Y:S05]  /*d9c40*/  @!P0 BRA `(.L_x_4339) ;  /* 0xfffffffc00ec8947 */ /* 0x001fea000383ffff */
[----:B------:R-:W-:Y:S05]  /*d9c50*/  BSYNC B3 ;  /* 0x0000000000037941 */ /* 0x000fea0003800000 */
.L_x_4338:
[----:B------:R-:W-:Y:S02]  /*d9c60*/  IMAD.MOV.U32 R10, RZ, RZ, R8 ;  /* 0x000000ffff0a7224 */ /* 0x000fe400078e0008 */
[----:B------:R-:W-:Y:S01]  /*d9c70*/  IMAD.MOV.U32 R11, RZ, RZ, R9 ;  /* 0x000000ffff0b7224 */ /* 0x000fe200078e0009 */
[----:B------:R-:W-:Y:S06]  /*d9c80*/  BRA `(.L_x_4336) ;  /* 0x0000000000187947 */ /* 0x000fec0003800000 */
.L_x_4337:
[----:B------:R-:W-:Y:S02]  /*d9c90*/  R2UR UR4, R36 ;  /* 0x00000000240472ca */ /* 0x000fe400000e0000 */
[----:B------:R-:W-:-:S13]  /*d9ca0*/  R2UR UR5, R37 ;  /* 0x00000000250572ca */ /* 0x000fda00000e0000 */
[----:B------:R-:W2:Y:S02]  /*d9cb0*/  LD.E.64 R10, desc[UR4][R30.64+0x8] ;  /* 0x000008041e0a7980 */ /* 0x000ea4000c101b00 */
[----:B--2---:R-:W-:-:S05]  /*d9cc0*/  IADD3 R8, P0, PT, R10, 0x30, RZ ;  /* 0x000000300a087810 */ /* 0x004fca0007f1e0ff */
[----:B------:R-:W-:-:S05]  /*d9cd0*/  IMAD.X R9, RZ, RZ, R11, P0 ;  /* 0x000000ffff097224 */ /* 0x000fca00000e060b */
[----:B------:R0:W-:Y:S03]  /*d9ce0*/  ST.E.64 desc[UR4][R30.64+0x8], R8 ;  /* 0x000008081e007985 */ /* 0x0001e6000c101b04 */
.L_x_4336:
[----:B------:R-:W-:Y:S05]  /*d9cf0*/  BSYNC B2 ;  /* 0x0000000000027941 */ /* 0x000fea0003800000 */
.L_x_4335:
        /* <DEDUP_REMOVED lines=54> */
.L_x_4341:
[----:B------:R-:W-:Y:S05]  /*da060*/  BSYNC B2 ;  /* 0x0000000000027941 */ /* 0x000fea0003800000 */
.L_x_4340:
        /* <DEDUP_REMOVED lines=40> */
.L_x_4343:
[----:B------:R-:W-:Y:S05]  /*da2f0*/  BSYNC B2 ;  /* 0x0000000000027941 */ /* 0x000fea0003800000 */
.L_x_4342:
[----:B------:R-:W-:Y:S02]  /*da300*/  R2UR UR4, R36 ;  /* 0x00000000240472ca */ /* 0x000fe400000e0000 */
[----:B------:R-:W-:Y:S02]  /*da310*/  R2UR UR5, R37 ;  /* 0x00000000250572ca */ /* 0x000fe400000e0000 */
[----:B------:R-:W-:-:S11]  /*da320*/  PRMT R11, RZ, 0x7610, R11 ;  /* 0x00007610ff0b7816 */ /* 0x000fd6000000000b */
[----:B------:R3:W-:Y:S01]  /*da330*/  ST.E desc[UR4][R28.64], R9 ;  /* 0x000000091c007985 */ /* 0x0007e2000c101904 */
[----:B------:R-:W-:Y:S05]  /*da340*/  BRA `(.L_x_4333) ;  /* 0x0000000000147947 */ /* 0x000fea0003800000 */
.L_x_4334:
[----:B------:R-:W-:Y:S02]  /*da350*/  R2UR UR4, R36 ;  /* 0x00000000240472ca */ /* 0x000fe400000e0000 */
[----:B------:R-:W-:Y:S02]  /*da360*/  R2UR UR5, R37 ;  /* 0x00000000250572ca */ /* 0x000fe400000e0000 */
[----:B------:R-:W-:-:S05]  /*da370*/  IADD3 R4, P0, PT, R8, R14, RZ ;  /* 0x0000000e08047210 */ /* 0x000fca0007f1e0ff */
[----:B------:R-:W-:-:S06]  /*da380*/  IMAD.X R5, RZ, RZ, R9, P0 ;  /* 0x000000ffff057224 */ /* 0x000fcc00000e0609 */
[----:B------:R0:W5:Y:S02]  /*da390*/  LD.E.U8 R11, desc[UR4][R4.64+0x20] ;  /* 0x00002004040b7980 */ /* 0x000164000c101100 */
.L_x_4333:
[----:B------:R-:W-:Y:S05]  /*da3a0*/  BSYNC B1 ;  /* 0x0000000000017941 */ /* 0x000fea0003800000 */
.L_x_4332:
        /* <DEDUP_REMOVED lines=32> */
.L_x_4351:
[----:B------:R-:W0:Y:S02]  /*da5b0*/  LDS.64 R8, [R33+0x8] ;  /* 0x0000080021087984 */ /* 0x000e240000000a00 */
[----:B0-----:R-:W-:-:S05]  /*da5c0*/  IADD3 R10, P0, PT, R8, 0x30, RZ ;  /* 0x00000030080a7810 */ /* 0x001fca0007f1e0ff */
[----:B------:R-:W-:-:S07]  /*da5d0*/  IMAD.X R11, RZ, RZ, R9, P0 ;  /* 0x000000ffff0b7224 */ /* 0x000fce00000e0609 */
[----:B------:R-:W0:Y:S02]  /*da5e0*/  ATOMS.CAST.SPIN.64 P0, [R33+0x8], R8, R10 ;  /* 0x000008082100758d */ /* 0x000e24000180040a */
[----:B0-----:R-:W-:Y:S05]  /*da5f0*/  @!P0 BRA `(.L_x_4351) ;  /* 0xfffffffc00ec8947 */ /* 0x001fea000383ffff */
[----:B------:R-:W-:Y:S05]  /*da600*/  BSYNC B3 ;  /* 0x0000000000037941 */ /* 0x000fea0003800000 */
.L_x_4350:
[----:B------:R-:W-:Y:S02]  /*da610*/  IMAD.MOV.U32 R10, RZ, RZ, R8 ;  /* 0x000000ffff0a7224 */ /* 0x000fe400078e0008 */
[----:B------:R-:W-:Y:S01]  /*da620*/  IMAD.MOV.U32 R11, RZ, RZ, R9 ;  /* 0x000000ffff0b7224 */ /* 0x000fe200078e0009 */
[----:B------:R-:W-:Y:S06]  /*da630*/  BRA `(.L_x_4348) ;  /* 0x0000000000187947 */ /* 0x000fec0003800000 */
.L_x_4349:
[----:B------:R-:W-:Y:S02]  /*da640*/  R2UR UR4, R36 ;  /* 0x00000000240472ca */ /* 0x000fe400000e0000 */
[----:B------:R-:W-:-:S13]  /*da650*/  R2UR UR5, R37 ;  /* 0x00000000250572ca */ /* 0x000fda00000e0000 */
[----:B------:R-:W2:Y:S02]  /*da660*/  LD.E.64 R10, desc[UR4][R30.64+0x8] ;  /* 0x000008041e0a7980 */ /* 0x000ea4000c101b00 */
[----:B--2---:R-:W-:-:S05]  /*da670*/  IADD3 R8, P0, PT, R10, 0x30, RZ ;  /* 0x000000300a087810 */ /* 0x004fca0007f1e0ff */
[----:B------:R-:W-:-:S05]  /*da680*/  IMAD.X R9, RZ, RZ, R11, P0 ;  /* 0x000000ffff097224 */ /* 0x000fca00000e060b */
[----:B------:R0:W-:Y:S03]  /*da690*/  ST.E.64 desc[UR4][R30.64+0x8], R8 ;  /* 0x000008081e007985 */ /* 0x0001e6000c101b04 */
.L_x_4348:
[----:B------:R-:W-:Y:S05]  /*da6a0*/  BSYNC B2 ;  /* 0x0000000000027941 */ /* 0x000fea0003800000 */
.L_x_4347:
        /* <DEDUP_REMOVED lines=54> */
.L_x_4353:
[----:B------:R-:W-:Y:S05]  /*daa10*/  BSYNC B2 ;  /* 0x0000000000027941 */ /* 0x000fea0003800000 */
.L_x_4352:
        /* <DEDUP_REMOVED lines=40> */
.L_x_4355:
[----:B------:R-:W-:Y:S05]  /*daca0*/  BSYNC B2 ;  /* 0x0000000000027941 */ /* 0x000fea0003800000 */
.L_x_4354:
[----:B------:R-:W-:Y:S02]  /*dacb0*/  R2UR UR4, R36 ;  /* 0x00000000240472ca */ /* 0x000fe400000e0000 */
[----:B------:R-:W-:-:S13]  /*dacc0*/  R2UR UR5, R37 ;  /* 0x00000000250572ca */ /* 0x000fda00000e0000 */
[----:B------:R2:W-:Y:S01]  /*dacd0*/  ST.E desc[UR4][R28.64], R9 ;  /* 0x000000091c007985 */ /* 0x0005e2000c101904 */
[----:B------:R-:W-:Y:S05]  /*dace0*/  BRA `(.L_x_4345) ;  /* 0x0000000000207947 */ /* 0x000fea0003800000 */
.L_x_4346:
        /* <DEDUP_REMOVED lines=8> */
.L_x_4345:
[----:B------:R-:W-:Y:S05]  /*dad70*/  BSYNC B1 ;  /* 0x0000000000017941 */ /* 0x000fea0003800000 */
.L_x_4344:
[----:B------:R-:W-:Y:S02]  /*dad80*/  VIADD R15, R15, 0x1 ;  /* 0x000000010f0f7836 */ /* 0x000fe40000000000 */
[----:B------:R-:W-:Y:S02]  /*dad90*/  VIADD R0, R0, 0x1 ;  /* 0x0000000100007836 */ /* 0x000fe40000000000 */
[----:B------:R-:W-:Y:S02]  /*dada0*/  VIADD R12, R12, 0x4 ;  /* 0x000000040c0c7836 */ /* 0x000fe40000000000 */
[----:B------:R-:W-:Y:S01]  /*dadb0*/  VIADD R14, R14, 0x4 ;  /* 0x000000040e0e7836 */ /* 0x000fe20000000000 */
[----:B------:R-:W-:Y:S06]  /*dadc0*/  @P2 BRA `(.L_x_4356) ;  /* 0xffffffec00002947 */ /* 0x000fec000383ffff */
.L_x_4331:
[----:B------:R-:W-:Y:S05]  /*dadd0*/  BSYNC B0 ;  /* 0x0000000000007941 */ /* 0x000fea0003800000 */
.L_x_4330:
        /* <DEDUP_REMOVED lines=19> */
.L_x_4361:
[----:B------:R-:W0:Y:S02]  /*daf10*/  LDS.64 R4, [R3+0x8] ;  /* 0x0000080003047984 */ /* 0x000e240000000a00 */
[----:B0-----:R-:W-:-:S05]  /*daf20*/  IADD3 R6, P0, PT, R4, 0x30, RZ ;  /* 0x0000003004067810 */ /* 0x001fca0007f1e0ff */
[----:B------:R-:W-:-:S07]  /*daf30*/  IMAD.X R7, RZ, RZ, R5, P0 ;  /* 0x000000ffff077224 */ /* 0x000fce00000e0605 */
[----:B------:R-:W0:Y:S02]  /*daf40*/  ATOMS.CAST.SPIN.64 P0, [R3+0x8], R4, R6 ;  /* 0x000008040300758d */ /* 0x000e240001800406 */
[----:B0-----:R-:W-:Y:S05]  /*daf50*/  @!P0 BRA `(.L_x_4361) ;  /* 0xfffffffc00ec8947 */ /* 0x001fea000383ffff */
[----:B------:R-:W-:Y:S05]  /*daf60*/  BSYNC B1 ;  /* 0x0000000000017941 */ /* 0x000fea0003800000 */
.L_x_4360:
[----:B------:R-:W-:Y:S02]  /*daf70*/  IMAD.MOV.U32 R6, RZ, RZ, R4 ;  /* 0x000000ffff067224 */ /* 0x000fe400078e0004 */
[----:B------:R-:W-:Y:S01]  /*daf80*/  IMAD.MOV.U32 R7, RZ, RZ, R5 ;  /* 0x000000ffff077224 */ /* 0x000fe200078e0005 */
[----:B------:R-:W-:Y:S06]  /*daf90*/  BRA `(.L_x_4358) ;  /* 0x0000000000187947 */ /* 0x000fec0003800000 */
.L_x_4359:
[----:B------:R-:W-:Y:S02]  /*dafa0*/  R2UR UR4, R36 ;  /* 0x00000000240472ca */ /* 0x000fe400000e0000 */
[----:B------:R-:W-:-:S13]  /*dafb0*/  R2UR UR5, R37 ;  /* 0x00000000250572ca */ /* 0x000fda00000e0000 */
[----:B------:R-:W2:Y:S02]  /*dafc0*/  LD.E.64 R6, desc[UR4][R30.64+0x8] ;  /* 0x000008041e067980 */ /* 0x000ea4000c101b00 */
[----:B--2---:R-:W-:-:S05]  /*dafd0*/  IADD3 R4, P0, PT, R6, 0x30, RZ ;  /* 0x0000003006047810 */ /* 0x004fca0007f1e0ff */
[----:B------:R-:W-:-:S05]  /*dafe0*/  IMAD.X R5, RZ, RZ, R7, P0 ;  /* 0x000000ffff057224 */ /* 0x000fca00000e0607 */
[----:B------:R0:W-:Y:S03]  /*daff0*/  ST.E.64 desc[UR4][R30.64+0x8], R4 ;  /* 0x000008041e007985 */ /* 0x0001e6000c101b04 */
.L_x_4358:
[----:B------:R-:W-:Y:S05]  /*db000*/  BSYNC B0 ;  /* 0x0000000000007941 */ /* 0x000fea0003800000 */
.L_x_4357:
        /* <DEDUP_REMOVED lines=65> */
.L_x_4368:
[----:B------:R-:W0:Y:S02]  /*db420*/  LDS.64 R8, [R5+0x8] ;  /* 0x0000080005087984 */ /* 0x000e240000000a00 */
[----:B0-----:R-:W-:-:S05]  /*db430*/  IADD3 R10, P0, PT, R14, R8, RZ ;  /* 0x000000080e0a7210 */ /* 0x001fca0007f1e0ff */
[----:B------:R-:W-:-:S07]  /*db440*/  IMAD.X R11, R15, 0x1, R9, P0 ;  /* 0x000000010f0b7824 */ /* 0x000fce00000e0609 */
[----:B------:R-:W0:Y:S02]  /*db450*/  ATOMS.CAST.SPIN.64 P0, [R5+0x8], R8, R10 ;  /* 0x000008080500758d */ /* 0x000e24000180040a */
[----:B0-----:R-:W-:Y:S05]  /*db460*/  @!P0 BRA `(.L_x_4368) ;  /* 0xfffffffc00ec8947 */ /* 0x001fea000383ffff */
[----:B------:R-:W-:Y:S05]  /*db470*/  BSYNC B1 ;  /* 0x0000000000017941 */ /* 0x000fea0003800000 */
.L_x_4367:
[----:B------:R-:W-:Y:S05]  /*db480*/  BRA `(.L_x_4365) ;  /* 0x0000000000187947 */ /* 0x000fea0003800000 */
.L_x_4366:
[----:B------:R-:W-:Y:S02]  /*db490*/  R2UR UR4, R36 ;  /* 0x00000000240472ca */ /* 0x000fe400000e0000 */
[----:B------:R-:W-:-:S13]  /*db4a0*/  R2UR UR5, R37 ;  /* 0x00000000250572ca */ /* 0x000fda00000e0000 */
[----:B------:R-:W2:Y:S02]  /*db4b0*/  LD.E.64 R8, desc[UR4][R30.64+0x8] ;  /* 0x000008041e087980 */ /* 0x000ea4000c101b00 */
[----:B--2---:R-:W-:-:S05]  /*db4c0*/  IADD3 R4, P0, PT, R14, R8, RZ ;  /* 0x000000080e047210 */ /* 0x004fca0007f1e0ff */
[----:B------:R-:W-:-:S05]  /*db4d0*/  IMAD.X R5, R15, 0x1, R9, P0 ;  /* 0x000000010f057824 */ /* 0x000fca00000e0609 */
[----:B------:R0:W-:Y:S03]  /*db4e0*/  ST.E.64 desc[UR4][R30.64+0x8], R4 ;  /* 0x000008041e007985 */ /* 0x0001e6000c101b04 */
.L_x_4365:
[----:B------:R-:W-:Y:S05]  /*db4f0*/  BSYNC B0 ;  /* 0x0000000000007941 */ /* 0x000fea0003800000 */
.L_x_4364:
        /* <DEDUP_REMOVED lines=48> */
.L_x_4400:
        /* <DEDUP_REMOVED lines=29> */
.L_x_4381:
[----:B------:R-:W0:Y:S02]  /*db9d0*/  LDS.64 R8, [R35+0x8] ;  /* 0x0000080023087984 */ /* 0x000e240000000a00 */
[----:B0-----:R-:W-:-:S05]  /*db9e0*/  IADD3 R10, P0, PT, R8, 0x30, RZ ;  /* 0x00000030080a7810 */ /* 0x001fca0007f1e0ff */
[----:B------:R-:W-:-:S07]  /*db9f0*/  IMAD.X R11, RZ, RZ, R9, P0 ;  /* 0x000000ffff0b7224 */ /* 0x000fce00000e0609 */
[----:B------:R-:W0:Y:S02]  /*dba00*/  ATOMS.CAST.SPIN.64 P0, [R35+0x8], R8, R10 ;  /* 0x000008082300758d */ /* 0x000e24000180040a */
[----:B0-----:R-:W-:Y:S05]  /*dba10*/  @!P0 BRA `(.L_x_4381) ;  /* 0xfffffffc00ec8947 */ /* 0x001fea000383ffff */
[----:B------:R-:W-:Y:S05]  /*dba20*/  BSYNC B11 ;  /* 0x00000000000b7941 */ /* 0x000fea0003800000 */
.L_x_4380:
[----:B------:R-:W-:Y:S02]  /*dba30*/  IMAD.MOV.U32 R10, RZ, RZ, R8 ;  /* 0x000000ffff0a7224 */ /* 0x000fe400078e0008 */
[----:B------:R-:W-:Y:S01]  /*dba40*/  IMAD.MOV.U32 R11, RZ, RZ, R9 ;  /* 0x000000ffff0b7224 */ /* 0x000fe200078e0009 */
[----:B------:R-:W-:Y:S06]  /*dba50*/  BRA `(.L_x_4378) ;  /* 0x0000000000187947 */ /* 0x000fec0003800000 */
.L_x_4379:
[----:B------:R-:W-:Y:S02]  /*dba60*/  R2UR UR4, R36 ;  /* 0x00000000240472ca */ /* 0x000fe400000e0000 */
[----:B------:R-:W-:-:S13]  /*dba70*/  R2UR UR5, R37 ;  /* 0x00000000250572ca */ /* 0x000fda00000e0000 */
[----:B------:R-:W2:Y:S02]  /*dba80*/  LD.E.64 R10, desc[UR4][R30.64+0x8] ;  /* 0x000008041e0a7980 */ /* 0x000ea4000c101b00 */
[----:B--2---:R-:W-:-:S05]  /*dba90*/  IADD3 R8, P0, PT, R10, 0x30, RZ ;  /* 0x000000300a087810 */ /* 0x004fca0007f1e0ff */
[----:B------:R-:W-:-:S05]  /*dbaa0*/  IMAD.X R9, RZ, RZ, R11, P0 ;  /* 0x000000ffff097224 */ /* 0x000fca00000e060b */
[----:B------:R0:W-:Y:S03]  /*dbab0*/  ST.E.64 desc[UR4][R30.64+0x8], R8 ;  /* 0x000008081e007985 */ /* 0x0001e6000c101b04 */
.L_x_4378:
[----:B------:R-:W-:Y:S05]  /*dbac0*/  BSYNC B10 ;  /* 0x00000000000a7941 */ /* 0x000fea0003800000 */
.L_x_4377:
        /* <DEDUP_REMOVED lines=54> */
.L_x_4383:
[----:B------:R-:W-:Y:S05]  /*dbe30*/  BSYNC B10 ;  /* 0x00000000000a7941 */ /* 0x000fea0003800000 */
.L_x_4382:
        /* <DEDUP_REMOVED lines=40> */
.L_x_4385:
[----:B------:R-:W-:Y:S05]  /*dc0c0*/  BSYNC B10 ;  /* 0x00000000000a7941 */ /* 0x000fea0003800000 */
.L_x_4384:
[----:B------:R-:W-:Y:S02]  /*dc0d0*/  R2UR UR4, R36 ;  /* 0x00000000240472ca */ /* 0x000fe400000e0000 */
[----:B------:R-:W-:-:S13]  /*dc0e0*/  R2UR UR5, R37 ;  /* 0x00000000250572ca */ /* 0x000fda00000e0000 */
[----:B------:R2:W-:Y:S01]  /*dc0f0*/  ST.E desc[UR4][R28.64], R9 ;  /* 0x000000091c007985 */ /* 0x0005e2000c101904 */
[----:B------:R-:W-:Y:S05]  /*dc100*/  BRA `(.L_x_4386) ;  /* 0x0000000000147947 */ /* 0x000fea0003800000 */
.L_x_4376:
[----:B------:R-:W-:Y:S02]  /*dc110*/  R2UR UR4, R36 ;  /* 0x00000000240472ca */ /* 0x000fe400000e0000 */
[----:B------:R-:W-:Y:S02]  /*dc120*/  R2UR UR5, R37 ;  /* 0x00000000250572ca */ /* 0x000fe400000e0000 */
[----:B------:R-:W-:-:S05]  /*dc130*/  IADD3 R4, P0, PT, R8, R27, RZ ;  /* 0x0000001b08047210 */ /* 0x000fca0007f1e0ff */
[----:B------:R-:W-:-:S06]  /*dc140*/  IMAD.X R5, RZ, RZ, R9, P0 ;  /* 0x000000ffff057224 */ /* 0x000fcc00000e0609 */
[----:B------:R0:W-:Y:S02]  /*dc150*/  ST.E desc[UR4][R4.64+0x20], RZ ;  /* 0x000020ff04007985 */ /* 0x0001e4000c101904 */
.L_x_4386:
[----:B------:R-:W-:Y:S05]  /*dc160*/  BSYNC B5 ;  /* 0x0000000000057941 */ /* 0x000fea0003800000 */
.L_x_4375:
        /* <DEDUP_REMOVED lines=28> */
.L_x_4393:
[----:B------:R-:W0:Y:S02]  /*dc330*/  LDS.64 R8, [R35+0x8] ;  /* 0x0000080023087984 */ /* 0x000e240000000a00 */
[----:B0-----:R-:W-:-:S05]  /*dc340*/  IADD3 R10, P0, PT, R8, 0x30, RZ ;  /* 0x00000030080a7810 */ /* 0x001fca0007f1e0ff */
[----:B------:R-:W-:-:S07]  /*dc350*/  IMAD.X R11, RZ, RZ, R9, P0 ;  /* 0x000000ffff0b7224 */ /* 0x000fce00000e0609 */
[----:B------:R-:W0:Y:S02]  /*dc360*/  ATOMS.CAST.SPIN.64 P0, [R35+0x8], R8, R10 ;  /* 0x000008082300758d */ /* 0x000e24000180040a */
[----:B0-----:R-:W-:Y:S05]  /*dc370*/  @!P0 BRA `(.L_x_4393) ;  /* 0xfffffffc00ec8947 */ /* 0x001fea000383ffff */
[----:B------:R-:W-:Y:S05]  /*dc380*/  BSYNC B11 ;  /* 0x00000000000b7941 */ /* 0x000fea0003800000 */
.L_x_4392:
[----:B------:R-:W-:Y:S02]  /*dc390*/  IMAD.MOV.U32 R10, RZ, RZ, R8 ;  /* 0x000000ffff0a7224 */ /* 0x000fe400078e0008 */
[----:B------:R-:W-:Y:S01]  /*dc3a0*/  IMAD.MOV.U32 R11, RZ, RZ, R9 ;  /* 0x000000ffff0b7224 */ /* 0x000fe200078e0009 */
[----:B------:R-:W-:Y:S06]  /*dc3b0*/  BRA `(.L_x_4390) ;  /* 0x0000000000187947 */ /* 0x000fec0003800000 */
.L_x_4391:
[----:B------:R-:W-:Y:S02]  /*dc3c0*/  R2UR UR4, R36 ;  /* 0x00000000240472ca */ /* 0x000fe400000e0000 */
[----:B------:R-:W-:-:S13]  /*dc3d0*/  R2UR UR5, R37 ;  /* 0x00000000250572ca */ /* 0x000fda00000e0000 */
[----:B------:R-:W2:Y:S02]  /*dc3e0*/  LD.E.64 R10, desc[UR4][R30.64+0x8] ;  /* 0x000008041e0a7980 */ /* 0x000ea4000c101b00 */
[----:B--2---:R-:W-:-:S05]  /*dc3f0*/  IADD3 R8, P0, PT, R10, 0x30, RZ ;  /* 0x000000300a087810 */ /* 0x004fca0007f1e0ff */
[----:B------:R-:W-:-:S05]  /*dc400*/  IMAD.X R9, RZ, RZ, R11, P0 ;  /* 0x000000ffff097224 */ /* 0x000fca00000e060b */
[----:B------:R0:W-:Y:S03]  /*dc410*/  ST.E.64 desc[UR4][R30.64+0x8], R8 ;  /* 0x000008081e007985 */ /* 0x0001e6000c101b04 */
.L_x_4390:
[----:B------:R-:W-:Y:S05]  /*dc420*/  BSYNC B10 ;  /* 0x00000000000a7941 */ /* 0x000fea0003800000 */
.L_x_4389:
        /* <DEDUP_REMOVED lines=51> */
.L_x_4395:
[----:B------:R-:W-:Y:S01]  /*dc760*/  R2UR UR4, R36 ;  /* 0x00000000240472ca */ /* 0x000fe200000e0000 */
[----:B------:R-:W-:Y:S01]  /*dc770*/  IMAD.MOV.U32 R7, RZ, RZ, 0x5272 ;  /* 0x00005272ff077424 */ /* 0x000fe200078e00ff */
[----:B------:R-:W-:Y:S01]  /*dc780*/  R2UR UR5, R37 ;  /* 0x00000000250572ca */ /* 0x000fe200000e0000 */
[----:B------:R-:W-:Y:S01]  /*dc790*/  IMAD.MOV.U32 R11, RZ, RZ, -0x1 ;  /* 0xffffffffff0b7424 */ /* 0x000fe200078e00ff */
[----:B------:R-:W-:-:S11]  /*dc7a0*/  PLOP3.LUT P0, PT, PT, PT, PT, 0x8, 0x80 ;  /* 0x000000000080781c */ /* 0x000fd60003f0e170 */
[----:B------:R0:W-:Y:S02]  /*dc7b0*/  ST.E desc[UR4][R28.64], R7 ;  /* 0x000000071c007985 */ /* 0x0001e4000c101904 */
.L_x_4396:
[----:B------:R-:W-:Y:S05]  /*dc7c0*/  BSYNC B10 ;  /* 0x00000000000a7941 */ /* 0x000fea0003800000 */
.L_x_4394:
        /* <DEDUP_REMOVED lines=39> */
.L_x_4398:
[----:B------:R-:W-:Y:S05]  /*dca40*/  BSYNC B10 ;  /* 0x00000000000a7941 */ /* 0x000fea0003800000 */
.L_x_4397:
[----:B------:R-:W-:Y:S02]  /*dca50*/  R2UR UR4, R36 ;  /* 0x00000000240472ca */ /* 0x000fe400000e0000 */
[----:B------:R-:W-:-:S13]  /*dca60*/  R2UR UR5, R37 ;  /* 0x00000000250572ca */ /* 0x000fda00000e0000 */
[----:B------:R2:W-:Y:S01]  /*dca70*/  ST.E desc[UR4][R28.64], R9 ;  /* 0x000000091c007985 */ /* 0x0005e2000c101904 */
[----:B------:R-:W-:Y:S05]  /*dca80*/  BRA `(.L_x_4399) ;  /* 0x0000000000187947 */ /* 0x000fea0003800000 */
.L_x_4388:
[----:B------:R-:W-:Y:S01]  /*dca90*/  VIADD R5, R27, 0x4 ;  /* 0x000000041b057836 */ /* 0x000fe20000000000 */
[----:B------:R-:W-:Y:S02]  /*dcaa0*/  R2UR UR4, R36 ;  /* 0x00000000240472ca */ /* 0x000fe400000e0000 */
[----:B------:R-:W-:Y:S02]  /*dcab0*/  R2UR UR5, R37 ;  /* 0x00000000250572ca */ /* 0x000fe400000e0000 */
[----:B------:R-:W-:-:S05]  /*dcac0*/  IADD3 R4, P0, PT, R8, R5, RZ ;  /* 0x0000000508047210 */ /* 0x000fca0007f1e0ff */
[----:B------:R-:W-:-:S06]  /*dcad0*/  IMAD.X R5, RZ, RZ, R9, P0 ;  /* 0x000000ffff057224 */ /* 0x000fcc00000e0609 */
[----:B------:R0:W-:Y:S02]  /*dcae0*/  ST.E desc[UR4][R4.64+0x20], RZ ;  /* 0x000020ff04007985 */ /* 0x0001e4000c101904 */
.L_x_4399:
[----:B------:R-:W-:Y:S05]  /*dcaf0*/  BSYNC B5 ;  /* 0x0000000000057941 */ /* 0x000fea0003800000 */
.L_x_4387:
[----:B------:R-:W-:Y:S02]  /*dcb00*/  VIADD R32, R32, 0x2 ;  /* 0x0000000220207836 */ /* 0x000fe40000000000 */
[----:B------:R-:W-:Y:S01]  /*dcb10*/  VIADD R27, R27, 0x8 ;  /* 0x000000081b1b7836 */ /* 0x000fe20000000000 */
[----:B------:R-:W-:Y:S06]  /*dcb20*/  @P2 BRA `(.L_x_4400) ;  /* 0xffffffec00342947 */ /* 0x000fec000383ffff */
[----:B------:R-:W-:Y:S05]  /*dcb30*/  BSYNC B0 ;  /* 0x0000000000007941 */ /* 0x000fea0003800000 */
.L_x_4374:
[----:B------:R-:W-:Y:S05]  /*dcb40*/  BSYNC B1 ;  /* 0x0000000000017941 */ /* 0x000fea0003800000 */
.L_x_4373:
        /* <DEDUP_REMOVED lines=25> */
.L_x_4407:
[----:B------:R-:W0:Y:S02]  /*dcce0*/  LDS.64 R8, [R27+0x8] ;  /* 0x000008001b087984 */ /* 0x000e240000000a00 */
[----:B0-----:R-:W-:-:S05]  /*dccf0*/  IADD3 R10, P0, PT, R8, 0x30, RZ ;  /* 0x00000030080a7810 */ /* 0x001fca0007f1e0ff */
[----:B------:R-:W-:-:S07]  /*dcd00*/  IMAD.X R11, RZ, RZ, R9, P0 ;  /* 0x000000ffff0b7224 */ /* 0x000fce00000e0609 */
[----:B------:R-:W0:Y:S02]  /*dcd10*/  ATOMS.CAST.SPIN.64 P0, [R27+0x8], R8, R10 ;  /* 0x000008081b00758d */ /* 0x000e24000180040a */
[----:B0-----:R-:W-:Y:S05]  /*dcd20*/  @!P0 BRA `(.L_x_4407) ;  /* 0xfffffffc00ec8947 */ /* 0x001fea000383ffff */
[----:B------:R-:W-:Y:S05]  /*dcd30*/  BSYNC B5 ;  /* 0x0000000000057941 */ /* 0x000fea0003800000 */
.L_x_4406:
[----:B------:R-:W-:Y:S02]  /*dcd40*/  IMAD.MOV.U32 R10, RZ, RZ, R8 ;  /* 0x000000ffff0a7224 */ /* 0x000fe400078e0008 */
[----:B------:R-:W-:Y:S01]  /*dcd50*/  IMAD.MOV.U32 R11, RZ, RZ, R9 ;  /* 0x000000ffff0b7224 */ /* 0x000fe200078e0009 */
[----:B------:R-:W-:Y:S06]  /*dcd60*/  BRA `(.L_x_4404) ;  /* 0x0000000000187947 */ /* 0x000fec0003800000 */
.L_x_4405:
[----:B------:R-:W-:Y:S02]  /*dcd70*/  R2UR UR4, R36 ;  /* 0x00000000240472ca */ /* 0x000fe400000e0000 */
[----:B------:R-:W-:-:S13]  /*dcd80*/  R2UR UR5, R37 ;  /* 0x00000000250572ca */ /* 0x000fda00000e0000 */
[----:B------:R-:W2:Y:S02]  /*dcd90*/  LD.E.64 R10, desc[UR4][R30.64+0x8] ;  /* 0x000008041e0a7980 */ /* 0x000ea4000c101b00 */
[----:B--2---:R-:W-:-:S05]  /*dcda0*/  IADD3 R8, P0, PT, R10, 0x30, RZ ;  /* 0x000000300a087810 */ /* 0x004fca0007f1e0ff */
[----:B------:R-:W-:-:S05]  /*dcdb0*/  IMAD.X R9, RZ, RZ, R11, P0 ;  /* 0x000000ffff097224 */ /* 0x000fca00000e060b */
[----:B------:R0:W-:Y:S03]  /*dcdc0*/  ST.E.64 desc[UR4][R30.64+0x8], R8 ;  /* 0x000008081e007985 */ /* 0x0001e6000c101b04 */
.L_x_4404:
[----:B------:R-:W-:Y:S05]  /*dcdd0*/  BSYNC B1 ;  /* 0x0000000000017941 */ /* 0x000fea0003800000 */
.L_x_4403:
        /* <DEDUP_REMOVED lines=51> */
.L_x_4409:
[----:B------:R-:W-:Y:S01]  /*dd110*/  R2UR UR4, R36 ;  /* 0x00000000240472ca */ /* 0x000fe200000e0000 */
[----:B------:R-:W-:Y:S01]  /*dd120*/  IMAD.MOV.U32 R7, RZ, RZ, 0x5272 ;  /* 0x00005272ff077424 */ /* 0x000fe200078e00ff */
[----:B------:R-:W-:Y:S01]  /*dd130*/  R2UR UR5, R37 ;  /* 0x00000000250572ca */ /* 0x000fe200000e0000 */
[----:B------:R-:W-:Y:S01]  /*dd140*/  IMAD.MOV.U32 R11, RZ, RZ, -0x1 ;  /* 0xffffffffff0b7424 */ /* 0x000fe200078e00ff */
[----:B------:R-:W-:-:S11]  /*dd150*/  PLOP3.LUT P0, PT, PT, PT, PT, 0x8, 0x80 ;  /* 0x000000000080781c */ /* 0x000fd60003f0e170 */
[----:B------:R0:W-:Y:S02]  /*dd160*/  ST.E desc[UR4][R28.64], R7 ;  /* 0x000000071c007985 */ /* 0x0001e4000c101904 */
.L_x_4410:
[----:B------:R-:W-:Y:S05]  /*dd170*/  BSYNC B1 ;  /* 0x0000000000017941 */ /* 0x000fea0003800000 */
.L_x_4408:
        /* <DEDUP_REMOVED lines=39> */
.L_x_4412:
[----:B------:R-:W-:Y:S05]  /*dd3f0*/  BSYNC B1 ;  /* 0x0000000000017941 */ /* 0x000fea0003800000 */
.L_x_4411:
[----:B------:R-:W-:Y:S02]  /*dd400*/  R2UR UR4, R36 ;  /* 0x00000000240472ca */ /* 0x000fe400000e0000 */
[----:B------:R-:W-:-:S13]  /*dd410*/  R2UR UR5, R37 ;  /* 0x00000000250572ca */ /* 0x000fda00000e0000 */
[----:B------:R3:W-:Y:S01]  /*dd420*/  ST.E desc[UR4][R28.64], R9 ;  /* 0x000000091c007985 */ /* 0x0007e2000c101904 */
[----:B------:R-:W-:Y:S05]  /*dd430*/  BRA `(.L_x_4401) ;  /* 0x0000000000147947 */ /* 0x000fea0003800000 */
.L_x_4402:
[----:B------:R-:W-:Y:S02]  /*dd440*/  R2UR UR4, R36 ;  /* 0x00000000240472ca */ /* 0x000fe400000e0000 */
[----:B------:R-:W-:Y:S02]  /*dd450*/  R2UR UR5, R37 ;  /* 0x00000000250572ca */ /* 0x000fe400000e0000 */
[----:B------:R-:W-:-:S05]  /*dd460*/  LEA R4, P0, R14, R8, 0x2 ;  /* 0x000000080e047211 */ /* 0x000fca00078010ff */
[----:B------:R-:W-:-:S06]  /*dd470*/  IMAD.X R5, RZ, RZ, R9, P0 ;  /* 0x000000ffff057224 */ /* 0x000fcc00000e0609 */
[----:B------:R0:W-:Y:S02]  /*dd480*/  ST.E desc[UR4][R4.64+0x20], RZ ;  /* 0x000020ff04007985 */ /* 0x0001e4000c101904 */
.L_x_4401:
[----:B------:R-:W-:Y:S05]  /*dd490*/  BSYNC B0 ;  /* 0x0000000000007941 */ /* 0x000fea0003800000 */
.L_x_4371:
[----:B------:R-:W-:-:S13]  /*dd4a0*/  ISETP.GE.AND P0, PT, R3, 0x1, PT ;  /* 0x000000010300780c */ /* 0x000fda0003f06270 */
[----:B------:R-:W-:Y:S05]  /*dd4b0*/  @!P0 BREAK B2 ;  /* 0x0000000000028942 */ /* 0x000fea0003800000 */
[----:B------:R-:W-:Y:S05]  /*dd4c0*/  @!P0 BRA `(.L_x_4372) ;  /* 0x0000001400048947 */ /* 0x000fea0003800000 */
[----:B------:R-:W-:Y:S05]  /*dd4d0*/  BSYNC B2 ;  /* 0x0000000000027941 */ /* 0x000fea0003800000 */
.L_x_4370:
[----:B------:R-:W-:Y:S02]  /*dd4e0*/  IMAD.MOV R12, RZ, RZ, -R3 ;  /* 0x000000ffff0c7224 */ /* 0x000fe400078e0a03 */
[----:B------:R-:W-:Y:S02]  /*dd4f0*/  IMAD.MOV.U32 R14, RZ, RZ, RZ ;  /* 0x000000ffff0e7224 */ /* 0x000fe400078e00ff */
[----:B------:R-:W-:-:S07]  /*dd500*/  IMAD.MOV.U32 R27, RZ, RZ, RZ ;  /* 0x000000ffff1b7224 */ /* 0x000fce00078e00ff */
.L_x_4437:
        /* <DEDUP_REMOVED lines=35> */
.L_x_4420:
[----:B------:R-:W0:Y:S02]  /*dd740*/  LDS.64 R8, [R5+0x8] ;  /* 0x0000080005087984 */ /* 0x000e240000000a00 */
[----:B0-----:R-:W-:-:S05]  /*dd750*/  IADD3 R10, P0, PT, R8, 0x30, RZ ;  /* 0x00000030080a7810 */ /* 0x001fca0007f1e0ff */
[----:B------:R-:W-:-:S07]  /*dd760*/  IMAD.X R11, RZ, RZ, R9, P0 ;  /* 0x000000ffff0b7224 */ /* 0x000fce00000e0609 */
[----:B------:R-:W0:Y:S02]  /*dd770*/  ATOMS.CAST.SPIN.64 P0, [R5+0x8], R8, R10 ;  /* 0x000008080500758d */ /* 0x000e24000180040a */
[----:B0-----:R-:W-:Y:S05]  /*dd780*/  @!P0 BRA `(.L_x_4420) ;  /* 0xfffffffc00ec8947 */ /* 0x001fea000383ffff */
[----:B------:R-:W-:Y:S05]  /*dd790*/  BSYNC B2 ;  /* 0x0000000000027941 */ /* 0x000fea0003800000 */
.L_x_4419:
[----:B------:R-:W-:Y:S02]  /*dd7a0*/  IMAD.MOV.U32 R10, RZ, RZ, R8 ;  /* 0x000000ffff0a7224 */ /* 0x000fe400078e0008 */
[----:B------:R-:W-:Y:S01]  /*dd7b0*/  IMAD.MOV.U32 R11, RZ, RZ, R9 ;  /* 0x000000ffff0b7224 */ /* 0x000fe200078e0009 */
[----:B------:R-:W-:Y:S06]  /*dd7c0*/  BRA `(.L_x_4417) ;  /* 0x0000000000187947 */ /* 0x000fec0003800000 */
.L_x_4418:
[----:B------:R-:W-:Y:S02]  /*dd7d0*/  R2UR UR4, R36 ;  /* 0x00000000240472ca */ /* 0x000fe400000e0000 */
[----:B------:R-:W-:-:S13]  /*dd7e0*/  R2UR UR5, R37 ;  /* 0x00000000250572ca */ /* 0x000fda00000e0000 */
[----:B------:R-:W2:Y:S02]  /*dd7f0*/  LD.E.64 R10, desc[UR4][R30.64+0x8] ;  /* 0x000008041e0a7980 */ /* 0x000ea4000c101b00 */
[----:B--2---:R-:W-:-:S05]  /*dd800*/  IADD3 R8, P0, PT, R10, 0x30, RZ ;  /* 0x000000300a087810 */ /* 0x004fca0007f1e0ff */
[----:B------:R-:W-:-:S05]  /*dd810*/  IMAD.X R9, RZ, RZ, R11, P0 ;  /* 0x000000ffff097224 */ /* 0x000fca00000e060b */
[----:B------:R0:W-:Y:S03]  /*dd820*/  ST.E.64 desc[UR4][R30.64+0x8], R8 ;  /* 0x000008081e007985 */ /* 0x0001e6000c101b04 */
.L_x_4417:
[----:B------:R-:W-:Y:S05]  /*dd830*/  BSYNC B1 ;  /* 0x0000000000017941 */ /* 0x000fea0003800000 */
.L_x_4416:
        /* <DEDUP_REMOVED lines=54> */
.L_x_4422:
[----:B------:R-:W-:Y:S05]  /*ddba0*/  BSYNC B1 ;  /* 0x0000000000017941 */ /* 0x000fea0003800000 */
.L_x_4421:
        /* <DEDUP_REMOVED lines=40> */
.L_x_4424:
[----:B------:R-:W-:Y:S05]  /*dde30*/  BSYNC B1 ;  /* 0x0000000000017941 */ /* 0x000fea0003800000 */
.L_x_4423:
[----:B------:R-:W-:Y:S02]  /*dde40*/  R2UR UR4, R36 ;  /* 0x00000000240472ca */ /* 0x000fe400000e0000 */
[----:B------:R-:W-:Y:S02]  /*dde50*/  R2UR UR5, R37 ;  /* 0x00000000250572ca */ /* 0x000fe400000e0000 */
[----:B------:R-:W-:-:S11]  /*dde60*/  PRMT R11, RZ, 0x7610, R11 ;  /* 0x00007610ff0b7816 */ /* 0x000fd6000000000b */
[----:B------:R4:W-:Y:S01]  /*dde70*/  ST.E desc[UR4][R28.64], R9 ;  /* 0x000000091c007985 */ /* 0x0009e2000c101904 */
[----:B------:R-:W-:Y:S05]  /*dde80*/  BRA `(.L_x_4414) ;  /* 0x0000000000147947 */ /* 0x000fea0003800000 */
.L_x_4415:
[----:B------:R-:W-:Y:S02]  /*dde90*/  R2UR UR4, R36 ;  /* 0x00000000240472ca */ /* 0x000fe400000e0000 */
[----:B------:R-:W-:Y:S02]  /*ddea0*/  R2UR UR5, R37 ;  /* 0x00000000250572ca */ /* 0x000fe400000e0000 */
[----:B------:R-:W-:-:S05]  /*ddeb0*/  IADD3 R4, P0, PT, R8, R14, RZ ;  /* 0x0000000e08047210 */ /* 0x000fca0007f1e0ff */
[----:B------:R-:W-:-:S06]  /*ddec0*/  IMAD.X R5, RZ, RZ, R9, P0 ;  /* 0x000000ffff057224 */ /* 0x000fcc00000e0609 */
[----:B------:R0:W5:Y:S02]  /*dded0*/  LD.E.U8 R11, desc[UR4][R4.64+0x20] ;  /* 0x00002004040b7980 */ /* 0x000164000c101100 */
.L_x_4414:
[----:B------:R-:W-:Y:S05]  /*ddee0*/  BSYNC B0 ;  /* 0x0000000000007941 */ /* 0x000fea0003800000 */
.L_x_4413:
        /* <DEDUP_REMOVED lines=31> */
.L_x_4432:
[----:B------:R-:W0:Y:S02]  /*de0e0*/  LDS.64 R8, [R5+0x8] ;  /* 0x0000080005087984 */ /* 0x000e240000000a00 */
[----:B0-----:R-:W-:-:S05]  /*de0f0*/  IADD3 R10, P0, PT, R8, 0x30, RZ ;  /* 0x00000030080a7810 */ /* 0x001fca0007f1e0ff */
[----:B------:R-:W-:-:S07]  /*de100*/  IMAD.X R11, RZ, RZ, R9, P0 ;  /* 0x000000ffff0b7224 */ /* 0x000fce00000e0609 */
[----:B------:R-:W0:Y:S02]  /*de110*/  ATOMS.CAST.SPIN.64 P0, [R5+0x8], R8, R10 ;  /* 0x000008080500758d */ /* 0x000e24000180040a */
[----:B0-----:R-:W-:Y:S05]  /*de120*/  @!P0 BRA `(.L_x_4432) ;  /* 0xfffffffc00ec8947 */ /* 0x001fea000383ffff */
[----:B------:R-:W-:Y:S05]  /*de130*/  BSYNC B2 ;  /* 0x0000000000027941 */ /* 0x000fea0003800000 */
.L_x_4431:
[----:B------:R-:W-:Y:S02]  /*de140*/  IMAD.MOV.U32 R10, RZ, RZ, R8 ;  /* 0x000000ffff0a7224 */ /* 0x000fe400078e0008 */
[----:B------:R-:W-:Y:S01]  /*de150*/  IMAD.MOV.U32 R11, RZ, RZ, R9 ;  /* 0x000000ffff0b7224 */ /* 0x000fe200078e0009 */
[----:B------:R-:W-:Y:S06]  /*de160*/  BRA `(.L_x_4429) ;  /* 0x0000000000187947 */ /* 0x000fec0003800000 */
.L_x_4430:
[----:B------:R-:W-:Y:S02]  /*de170*/  R2UR UR4, R36 ;  /* 0x00000000240472ca */ /* 0x000fe400000e0000 */
[----:B------:R-:W-:-:S13]  /*de180*/  R2UR UR5, R37 ;  /* 0x00000000250572ca */ /* 0x000fda00000e0000 */
[----:B------:R-:W2:Y:S02]  /*de190*/  LD.E.64 R10, desc[UR4][R30.64+0x8] ;  /* 0x000008041e0a7980 */ /* 0x000ea4000c101b00 */
[----:B--2---:R-:W-:-:S05]  /*de1a0*/  IADD3 R8, P0, PT, R10, 0x30, RZ ;  /* 0x000000300a087810 */ /* 0x004fca0007f1e0ff */
[----:B------:R-:W-:-:S05]  /*de1b0*/  IMAD.X R9, RZ, RZ, R11, P0 ;  /* 0x000000ffff097224 */ /* 0x000fca00000e060b */
[----:B------:R0:W-:Y:S03]  /*de1c0*/  ST.E.64 desc[UR4][R30.64+0x8], R8 ;  /* 0x000008081e007985 */ /* 0x0001e6000c101b04 */
.L_x_4429:
[----:B------:R-:W-:Y:S05]  /*de1d0*/  BSYNC B1 ;  /* 0x0000000000017941 */ /* 0x000fea0003800000 */
.L_x_4428:
        /* <DEDUP_REMOVED lines=54> */
.L_x_4434:
[----:B------:R-:W-:Y:S05]  /*de540*/  BSYNC B1 ;  /* 0x0000000000017941 */ /* 0x000fea0003800000 */
.L_x_4433:
        /* <DEDUP_REMOVED lines=40> */
.L_x_4436:
[----:B------:R-:W-:Y:S05]  /*de7d0*/  BSYNC B1 ;  /* 0x0000000000017941 */ /* 0x000fea0003800000 */
.L_x_4435:
[----:B------:R-:W-:Y:S02]  /*de7e0*/  R2UR UR4, R36 ;  /* 0x00000000240472ca */ /* 0x000fe400000e0000 */
[----:B------:R-:W-:-:S13]  /*de7f0*/  R2UR UR5, R37 ;  /* 0x00000000250572ca */ /* 0x000fda00000e0000 */
[----:B------:R2:W-:Y:S01]  /*de800*/  ST.E desc[UR4][R28.64], R9 ;  /* 0x000000091c007985 */ /* 0x0005e2000c101904 */
[----:B------:R-:W-:Y:S05]  /*de810*/  BRA `(.L_x_4426) ;  /* 0x0000000000207947 */ /* 0x000fea0003800000 */
.L_x_4427:
        /* <DEDUP_REMOVED lines=8> */
.L_x_4426:
[----:B------:R-:W-:Y:S05]  /*de8a0*/  BSYNC B0 ;  /* 0x0000000000007941 */ /* 0x000fea0003800000 */
.L_x_4425:
[----:B------:R-:W-:Y:S02]  /*de8b0*/  VIADD R27, R27, 0x1 ;  /* 0x000000011b1b7836 */ /* 0x000fe40000000000 */
[----:B------:R-:W-:Y:S01]  /*de8c0*/  VIADD R14, R14, 0x4 ;  /* 0x000000040e0e7836 */ /* 0x000fe20000000000 */
[----:B------:R-:W-:Y:S06]  /*de8d0*/  @P2 BRA `(.L_x_4437) ;  /* 0xffffffec000c2947 */ /* 0x000fec000383ffff */
.L_x_4372:
[----:B------:R-:W-:Y:S05]  /*de8e0*/  BSYNC B3 ;  /* 0x0000000000037941 */ /* 0x000fea0003800000 */
.L_x_4369:
        /* <DEDUP_REMOVED lines=15> */
.L_x_4363:
[----:B------:R-:W-:Y:S05]  /*de9e0*/  BSYNC B4 ;  /* 0x0000000000047941 */ /* 0x000fea0003800000 */
.L_x_4362:
        /* <DEDUP_REMOVED lines=15> */
.L_x_4442:
[----:B------:R-:W0:Y:S02]  /*deae0*/  LDS.64 R4, [R3+0x8] ;  /* 0x0000080003047984 */ /* 0x000e240000000a00 */
[----:B0-----:R-:W-:-:S05]  /*deaf0*/  IADD3 R6, P0, PT, R4, 0x30, RZ ;  /* 0x0000003004067810 */ /* 0x001fca0007f1e0ff */
[----:B------:R-:W-:-:S07]  /*deb00*/  IMAD.X R7, RZ, RZ, R5, P0 ;  /* 0x000000ffff077224 */ /* 0x000fce00000e0605 */
[----:B------:R-:W0:Y:S02]  /*deb10*/  ATOMS.CAST.SPIN.64 P0, [R3+0x8], R4, R6 ;  /* 0x000008040300758d */ /* 0x000e240001800406 */
[----:B0-----:R-:W-:Y:S05]  /*deb20*/  @!P0 BRA `(.L_x_4442) ;  /* 0xfffffffc00ec8947 */ /* 0x001fea000383ffff */
[----:B------:R-:W-:Y:S05]  /*deb30*/  BSYNC B1 ;  /* 0x0000000000017941 */ /* 0x000fea0003800000 */
.L_x_4441:
[----:B------:R-:W-:Y:S02]  /*deb40*/  IMAD.MOV.U32 R6, RZ, RZ, R4 ;  /* 0x000000ffff067224 */ /* 0x000fe400078e0004 */
[----:B------:R-:W-:Y:S01]  /*deb50*/  IMAD.MOV.U32 R7, RZ, RZ, R5 ;  /* 0x000000ffff077224 */ /* 0x000fe200078e0005 */
[----:B------:R-:W-:Y:S06]  /*deb60*/  BRA `(.L_x_4439) ;  /* 0x0000000000187947 */ /* 0x000fec0003800000 */
.L_x_4440:
[----:B------:R-:W-:Y:S02]  /*deb70*/  R2UR UR4, R36 ;  /* 0x00000000240472ca */ /* 0x000fe400000e0000 */
[----:B------:R-:W-:-:S13]  /*deb80*/  R2UR UR5, R37 ;  /* 0x00000000250572ca */ /* 0x000fda00000e0000 */
[----:B------:R-:W2:Y:S02]  /*deb90*/  LD.E.64 R6, desc[UR4][R30.64+0x8] ;  /* 0x000008041e067980 */ /* 0x000ea4000c101b00 */
[----:B--2---:R-:W-:-:S05]  /*deba0*/  IADD3 R4, P0, PT, R6, 0x30, RZ ;  /* 0x0000003006047810 */ /* 0x004fca0007f1e0ff */
[----:B------:R-:W-:-:S05]  /*debb0*/  IMAD.X R5, RZ, RZ, R7, P0 ;  /* 0x000000ffff057224 */ /* 0x000fca00000e0607 */
[----:B------:R0:W-:Y:S03]  /*debc0*/  ST.E.64 desc[UR4][R30.64+0x8], R4 ;  /* 0x000008041e007985 */ /* 0x0001e6000c101b04 */
.L_x_4439:
[----:B------:R-:W-:Y:S05]  /*debd0*/  BSYNC B0 ;  /* 0x0000000000007941 */ /* 0x000fea0003800000 */
.L_x_4438:
        /* <DEDUP_REMOVED lines=64> */
.L_x_4444:
[----:B------:R-:W-:Y:S05]  /*defe0*/  BSYNC B0 ;  /* 0x0000000000007941 */ /* 0x000fea0003800000 */
.L_x_4443:
[----:B-----5:R-:W-:Y:S01]  /*deff0*/  ISETP.NE.AND P1, PT, R5, RZ, PT ;  /* 0x000000ff0500720c */ /* 0x020fe20003f25270 */
[----:B0-----:R-:W-:Y:S02]  /*df000*/  IMAD.MOV.U32 R3, RZ, RZ, R14 ;  /* 0x000000ffff037224 */ /* 0x001fe400078e000e */
[----:B------:R-:W-:-:S10]  /*df010*/  @!P0 IMAD.MOV.U32 R3, RZ, RZ, -0x1 ;  /* 0xffffffffff038424 */ /* 0x000fd400078e00ff */
[----:B------:R-:W-:Y:S05]  /*df020*/  @P1 BRA `(.L_x_4098) ;  /* 0x000000d800ec1947 */ /* 0x000fea0003800000 */
[----:B------:R-:W-:Y:S01]  /*df030*/  BSSY B0, `(.L_x_4445) ;  /* 0x00000af000007945 */ /* 0x000fe20003800000 */
[----:B------:R-:W-:Y:S02]  /*df040*/  IMAD.MOV.U32 R7, RZ, RZ, RZ ;  /* 0x000000ffff077224 */ /* 0x000fe400078e00ff */
[----:B------:R-:W-:-:S07]  /*df050*/  IMAD.MOV.U32 R9, RZ, RZ, RZ ;  /* 0x000000ffff097224 */ /* 0x000fce00078e00ff */
.L_x_4459:
[----:B01----:R-:W0:Y:S01]  /*df060*/  LDS.64 R4, [R12] ;  /* 0x000000000c047984 */ /* 0x003e220000000a00 */
[----:B------:R-:W-:Y:S05]  /*df070*/  YIELD ;  /* 0x0000000000007946 */ /* 0x000fea0003800000 */
[----:B------:R-:W-:Y:S02]  /*df080*/  R2UR UR4, R36 ;  /* 0x00000000240472ca */ /* 0x000fe400000e0000 */
[----:B------:R-:W-:-:S13]  /*df090*/  R2UR UR5, R37 ;  /* 0x00000000250572ca */ /* 0x000fda00000e0000 */
[----:B0-2---:R-:W2:Y:S01]  /*df0a0*/  LD.E R0, desc[UR4][R4.64+0x8] ;  /* 0x0000080404007980 */ /* 0x005ea2000c101900 */
[----:B------:R-:W-:Y:S01]  /*df0b0*/  BSSY B1, `(.L_x_4446) ;  /* 0x00000a1000017945 */ /* 0x000fe20003800000 */
[----:B------:R-:W-:Y:S01]  /*df0c0*/  IMAD.MOV.U32 R8, RZ, RZ, R9 ;  /* 0x000000ffff087224 */ /* 0x000fe200078e0009 */
[----:B--2---:R-:W-:-:S13]  /*df0d0*/  ISETP.NE.AND P2, PT, R0, -0x1, PT ;  /* 0xffffffff0000780c */ /* 0x004fda0003f45270 */
[----:B------:R-:W-:Y:S01]  /*df0e0*/  @!P2 R2UR UR4, R36 ;  /* 0x000000002404a2ca */ /* 0x000fe200000e0000 */
[----:B-1----:R-:W-:Y:S01]  /*df0f0*/  @!P2 IMAD.MOV.U32 R11, RZ, RZ, 0x5368 ;  /* 0x00005368ff0ba424 */ /* 0x002fe200078e00ff */
[----:B------:R-:W-:Y:S01]  /*df100*/  @!P2 R2UR UR5, R37 ;  /* 0x000000002505a2ca */ /* 0x000fe200000e0000 */
[----:B------:R-:W-:Y:S01]  /*df110*/  @!P2 IMAD.MOV.U32 R7, RZ, RZ, 0x5368 ;  /* 0x00005368ff07a424 */ /* 0x000fe200078e00ff */
[----:B------:R-:W-:Y:S02]  /*df120*/  @!P2 PLOP3.LUT P0, PT, PT, PT, PT, 0x80, 0x8 ;  /* 0x000000000008a81c */ /* 0x000fe40003f0f070 */
[----:B------:R-:W-:-:S09]  /*df130*/  @!P2 PLOP3.LUT P1, PT, PT, PT, PT, 0x8, 0x80 ;  /* 0x000000000080a81c */ /* 0x000fd20003f2e170 */
        /* <DEDUP_REMOVED lines=27> */
.L_x_4453:
[----:B------:R-:W0:Y:S02]  /*df2f0*/  LDS.64 R4, [R11+0x8] ;  /* 0x000008000b047984 */ /* 0x000e240000000a00 */
[----:B0-----:R-:W-:-:S05]  /*df300*/  IADD3 R6, P0, PT, R4, 0x30, RZ ;  /* 0x0000003004067810 */ /* 0x001fca0007f1e0ff */
[----:B------:R-:W-:-:S07]  /*df310*/  IMAD.X R7, RZ, RZ, R5, P0 ;  /* 0x000000ffff077224 */ /* 0x000fce00000e0605 */
[----:B------:R-:W0:Y:S02]  /*df320*/  ATOMS.CAST.SPIN.64 P0, [R11+0x8], R4, R6 ;  /* 0x000008040b00758d */ /* 0x000e240001800406 */
[----:B0-----:R-:W-:Y:S05]  /*df330*/  @!P0 BRA `(.L_x_4453) ;  /* 0xfffffffc00ec8947 */ /* 0x001fea000383ffff */
[----:B------:R-:W-:Y:S05]  /*df340*/  BSYNC B3 ;  /* 0x0000000000037941 */ /* 0x000fea0003800000 */
.L_x_4452:
[----:B------:R-:W-:Y:S02]  /*df350*/  IMAD.MOV.U32 R6, RZ, RZ, R4 ;  /* 0x000000ffff067224 */ /* 0x000fe400078e0004 */
[----:B------:R-:W-:Y:S01]  /*df360*/  IMAD.MOV.U32 R7, RZ, RZ, R5 ;  /* 0x000000ffff077224 */ /* 0x000fe200078e0005 */
[----:B------:R-:W-:Y:S06]  /*df370*/  BRA `(.L_x_4450) ;  /* 0x0000000000187947 */ /* 0x000fec0003800000 */
.L_x_4451:
[----:B------:R-:W-:Y:S02]  /*df380*/  R2UR UR4, R36 ;  /* 0x00000000240472ca */ /* 0x000fe400000e0000 */
[----:B------:R-:W-:-:S13]  /*df390*/  R2UR UR5, R37 ;  /* 0x00000000250572ca */ /* 0x000fda00000e0000 */
[----:B------:R-:W2:Y:S02]  /*df3a0*/  LD.E.64 R6, desc[UR4][R30.64+0x8] ;  /* 0x000008041e067980 */ /* 0x000ea4000c101b00 */
[----:B--2---:R-:W-:-:S05]  /*df3b0*/  IADD3 R4, P0, PT, R6, 0x30, RZ ;  /* 0x0000003006047810 */ /* 0x004fca0007f1e0ff */
[----:B------:R-:W-:-:S05]  /*df3c0*/  IMAD.X R5, RZ, RZ, R7, P0 ;  /* 0x000000ffff057224 */ /* 0x000fca00000e0607 */
[----:B------:R1:W-:Y:S03]  /*df3d0*/  ST.E.64 desc[UR4][R30.64+0x8], R4 ;  /* 0x000008041e007985 */ /* 0x0003e6000c101b04 */
.L_x_4450:
[----:B------:R-:W-:Y:S05]  /*df3e0*/  BSYNC B2 ;  /* 0x0000000000027941 */ /* 0x000fea0003800000 */
.L_x_4449:
        /* <DEDUP_REMOVED lines=54> */
.L_x_4455:
[----:B------:R-:W-:Y:S05]  /*df750*/  BSYNC B2 ;  /* 0x0000000000027941 */ /* 0x000fea0003800000 */
.L_x_4454:
        /* <DEDUP_REMOVED lines=40> */
.L_x_4457:
[----:B------:R-:W-:Y:S05]  /*df9e0*/  BSYNC B2 ;  /* 0x0000000000027941 */ /* 0x000fea0003800000 */
.L_x_4456:
[----:B------:R-:W-:Y:S02]  /*df9f0*/  R2UR UR4, R36 ;  /* 0x00000000240472ca */ /* 0x000fe400000e0000 */
[----:B------:R-:W-:Y:S02]  /*dfa00*/  R2UR UR5, R37 ;  /* 0x00000000250572ca */ /* 0x000fe400000e0000 */
[----:B------:R-:W-:Y:S02]  /*dfa10*/  ISETP.EQ.AND P1, PT, R7, RZ, PT ;  /* 0x000000ff0700720c */ /* 0x000fe40003f22270 */
[----:B------:R-:W-:-:S09]  /*dfa20*/  PLOP3.LUT P0, PT, PT, PT, PT, 0x80, 0x8 ;  /* 0x000000000008781c */ /* 0x000fd20003f0f070 */
[----:B------:R2:W-:Y:S01]  /*dfa30*/  ST.E desc[UR4][R28.64], R7 ;  /* 0x000000071c007985 */ /* 0x0005e2000c101904 */
[----:B------:R-:W-:Y:S05]  /*dfa40*/  BRA `(.L_x_4447) ;  /* 0x00000000001c7947 */ /* 0x000fea0003800000 */
.L_x_4448:
[----:B------:R-:W-:Y:S02]  /*dfa50*/  R2UR UR4, R36 ;  /* 0x00000000240472ca */ /* 0x000fe400000e0000 */
[----:B------:R-:W-:Y:S02]  /*dfa60*/  R2UR UR5, R37 ;  /* 0x00000000250572ca */ /* 0x000fe400000e0000 */
[----:B------:R-:W-:-:S05]  /*dfa70*/  LEA R4, P0, R9, R4, 0x2 ;  /* 0x0000000409047211 */ /* 0x000fca00078010ff */
[----:B------:R-:W-:-:S06]  /*dfa80*/  IMAD.X R5, RZ, RZ, R5, P0 ;  /* 0x000000ffff057224 */ /* 0x000fcc00000e0605 */
[----:B------:R-:W2:Y:S01]  /*dfa90*/  LD.E R4, desc[UR4][R4.64+0x20] ;  /* 0x0000200404047980 */ /* 0x000ea2000c101900 */
[----:B------:R-:W-:Y:S02]  /*dfaa0*/  PLOP3.LUT P1, PT, PT, PT, PT, 0x80, 0x8 ;  /* 0x000000000008781c */ /* 0x000fe40003f2f070 */
[----:B--2---:R-:W-:-:S13]  /*dfab0*/  ISETP.LT.AND P0, PT, R4, 0x20, PT ;  /* 0x000000200400780c */ /* 0x004fda0003f01270 */
.L_x_4447:
[----:B------:R-:W-:Y:S05]  /*dfac0*/  BSYNC B1 ;  /* 0x0000000000017941 */ /* 0x000fea0003800000 */
.L_x_4446:
[----:B------:R-:W-:Y:S01]  /*dfad0*/  IMAD.MOV.U32 R0, RZ, RZ, RZ ;  /* 0x000000ffff007224 */ /* 0x000fe200078e00ff */
[----:B------:R-:W-:Y:S06]  /*dfae0*/  @!P1 BRA `(.L_x_4458) ;  /* 0x00000000000c9947 */ /* 0x000fec0003800000 */
[----:B------:R-:W-:Y:S01]  /*dfaf0*/  @P0 VIADD R9, R9, 0x1 ;  /* 0x0000000109090836 */ /* 0x000fe20000000000 */
[----:B------:R-:W-:Y:S06]  /*dfb00*/  @P0 BRA `(.L_x_4459) ;  /* 0xfffffff400540947 */ /* 0x000fec000383ffff */
[----:B------:R-:W-:-:S07]  /*dfb10*/  VIADD R0, R8, 0x1 ;  /* 0x0000000108007836 */ /* 0x000fce0000000000 */
.L_x_4458:
[----:B------:R-:W-:Y:S05]  /*dfb20*/  BSYNC B0 ;  /* 0x0000000000007941 */ /* 0x000fea0003800000 */
.L_x_4445:
[----:B------:R-:W-:Y:S01]  /*dfb30*/  ISETP.NE.AND P0, PT, R7, RZ, PT ;  /* 0x000000ff0700720c */ /* 0x000fe20003f05270 */
[----:B------:R-:W-:Y:S01]  /*dfb40*/  BSSY B0, `(.L_x_4460) ;  /* 0x00003fd000007945 */ /* 0x000fe20003800000 */
[----:B------:R-:W-:-:S11]  /*dfb50*/  CS2R R12, SRZ ;  /* 0x00000000000c7805 */ /* 0x000fd6000001ff00 */
[----:B------:R-:W-:Y:S05]  /*dfb60*/  @P0 BRA `(.L_x_4461) ;  /* 0x0000003c00e80947 */ /* 0x000fea0003800000 */
[----:B------:R-:W-:Y:S01]  /*dfb70*/  LEA R27, R0, 0x20, 0x2 ;  /* 0x00000020001b7811 */ /* 0x000fe200078e10ff */
[----:B------:R-:W3:Y:S01]  /*dfb80*/  S2UR UR5, SR_CgaCtaId ;  /* 0x00000000000579c3 */ /* 0x000ee20000008800 */
[----:B------:R-:W-:Y:S01]  /*dfb90*/  UMOV UR4, 0x400 ;  /* 0x0000040000047882 */ /* 0x000fe20000000000 */
[----:B------:R-:W-:Y:S02]  /*dfba0*/  R2UR UR6, R36 ;  /* 0x00000000240672ca */ /* 0x000fe400000e0000 */
[----:B------:R-:W-:Y:S02]  /*dfbb0*/  SHF.R.S32.HI R4, RZ, 0x1f, R27 ;  /* 0x0000001fff047819 */ /* 0x000fe4000001141b */
[----:B------:R-:W-:Y:S02]  /*dfbc0*/  R2UR UR7, R37 ;  /* 0x00000000250772ca */ /* 0x000fe400000e0000 */
[----:B------:R-:W-:-:S04]  /*dfbd0*/  LEA.HI R4, R4, R27, RZ, 0x3 ;  /* 0x0000001b04047211 */ /* 0x000fc800078f18ff */
[----:B------:R-:W-:-:S05]  /*dfbe0*/  LOP3.LUT R4, R4, 0xfffffff8, RZ, 0xc0, !PT ;  /* 0xfffffff804047812 */ /* 0x000fca00078ec0ff */
[----:B01----:R-:W-:-:S05]  /*dfbf0*/  IMAD.IADD R5, R27, 0x1, -R4 ;  /* 0x000000011b057824 */ /* 0x003fca00078e0a04 */
[----:B------:R-:W-:Y:S01]  /*dfc00*/  ISETP.NE.AND P0, PT, R5, RZ, PT ;  /* 0x000000ff0500720c */ /* 0x000fe20003f05270 */
[----:B------:R-:W-:Y:S01]  /*dfc10*/  IMAD R5, R0, 0x4, -R5 ;  /* 0x0000000400057824 */ /* 0x000fe200078e0a05 */
[----:B---3--:R-:W-:-:S06]  /*dfc20*/  ULEA UR4, UR5, UR4, 0x18 ;  /* 0x0000000405047291 */ /* 0x008fcc000f8ec0ff */
        /* <DEDUP_REMOVED lines=20> */
.L_x_4466:
[----:B------:R-:W0:Y:S02]  /*dfd70*/  LDS.64 R4, [R15+0x8] ;  /* 0x000008000f047984 */ /* 0x000e240000000a00 */
[----:B0-----:R-:W-:-:S05]  /*dfd80*/  IADD3 R6, P0, PT, R10, R4, RZ ;  /* 0x000000040a067210 */ /* 0x001fca0007f1e0ff */
[----:B------:R-:W-:-:S07]  /*dfd90*/  IMAD.X R7, R11, 0x1, R5, P0 ;  /* 0x000000010b077824 */ /* 0x000fce00000e0605 */
[----:B------:R-:W0:Y:S02]  /*dfda0*/  ATOMS.CAST.SPIN.64 P0, [R15+0x8], R4, R6 ;  /* 0x000008040f00758d */ /* 0x000e240001800406 */
[----:B0-----:R-:W-:Y:S05]  /*dfdb0*/  @!P0 BRA `(.L_x_4466) ;  /* 0xfffffffc00ec8947 */ /* 0x001fea000383ffff */
[----:B------:R-:W-:Y:S05]  /*dfdc0*/  BSYNC B2 ;  /* 0x0000000000027941 */ /* 0x000fea0003800000 */
.L_x_4465:
[----:B------:R-:W-:Y:S02]  /*dfdd0*/  IMAD.MOV.U32 R6, RZ, RZ, R4 ;  /* 0x000000ffff067224 */ /* 0x000fe400078e0004 */
[----:B------:R-:W-:Y:S01]  /*dfde0*/  IMAD.MOV.U32 R7, RZ, RZ, R5 ;  /* 0x000000ffff077224 */ /* 0x000fe200078e0005 */
[----:B------:R-:W-:Y:S06]  /*dfdf0*/  BRA `(.L_x_4463) ;  /* 0x0000000000187947 */ /* 0x000fec0003800000 */
.L_x_4464:
[----:B------:R-:W-:Y:S02]  /*dfe00*/  R2UR UR4, R36 ;  /* 0x00000000240472ca */ /* 0x000fe400000e0000 */
[----:B------:R-:W-:-:S13]  /*dfe10*/  R2UR UR5, R37 ;  /* 0x00000000250572ca */ /* 0x000fda00000e0000 */
[----:B------:R-:W2:Y:S02]  /*dfe20*/  LD.E.64 R6, desc[UR4][R30.64+0x8] ;  /* 0x000008041e067980 */ /* 0x000ea4000c101b00 */
[----:B--2---:R-:W-:-:S05]  /*dfe30*/  IADD3 R4, P0, PT, R10, R6, RZ ;  /* 0x000000060a047210 */ /* 0x004fca0007f1e0ff */
[----:B------:R-:W-:-:S05]  /*dfe40*/  IMAD.X R5, R11, 0x1, R7, P0 ;  /* 0x000000010b057824 */ /* 0x000fca00000e0607 */
[----:B------:R0:W-:Y:S03]  /*dfe50*/  ST.E.64 desc[UR4][R30.64+0x8], R4 ;  /* 0x000008041e007985 */ /* 0x0001e6000c101b04 */
.L_x_4463:
[----:B------:R-:W-:Y:S05]  /*dfe60*/  BSYNC B1 ;  /* 0x0000000000017941 */ /* 0x000fea0003800000 */
.L_x_4462:
        /* <DEDUP_REMOVED lines=46> */
.L_x_4496:
        /* <DEDUP_REMOVED lines=29> */
.L_x_4477:
[----:B------:R-:W0:Y:S02]  /*e0320*/  LDS.64 R8, [R35+0x8] ;  /* 0x0000080023087984 */ /* 0x000e240000000a00 */
[----:B0-----:R-:W-:-:S05]  /*e0330*/  IADD3 R10, P0, PT, R8, 0x30, RZ ;  /* 0x00000030080a7810 */ /* 0x001fca0007f1e0ff */
[----:B------:R-:W-:-:S07]  /*e0340*/  IMAD.X R11, RZ, RZ, R9, P0 ;  /* 0x000000ffff0b7224 */ /* 0x000fce00000e0609 */
[----:B------:R-:W0:Y:S02]  /*e0350*/  ATOMS.CAST.SPIN.64 P0, [R35+0x8], R8, R10 ;  /* 0x000008082300758d */ /* 0x000e24000180040a */
[----:B0-----:R-:W-:Y:S05]  /*e0360*/  @!P0 BRA `(.L_x_4477) ;  /* 0xfffffffc00ec8947 */ /* 0x001fea000383ffff */
[----:B------:R-:W-:Y:S05]  /*e0370*/  BSYNC B5 ;  /* 0x0000000000057941 */ /* 0x000fea0003800000 */
.L_x_4476:
[----:B------:R-:W-:Y:S02]  /*e0380*/  IMAD.MOV.U32 R10, RZ, RZ, R8 ;  /* 0x000000ffff0a7224 */ /* 0x000fe400078e0008 */
[----:B------:R-:W-:Y:S01]  /*e0390*/  IMAD.MOV.U32 R11, RZ, RZ, R9 ;  /* 0x000000ffff0b7224 */ /* 0x000fe200078e0009 */
[----:B------:R-:W-:Y:S06]  /*e03a0*/  BRA `(.L_x_4474) ;  /* 0x0000000000187947 */ /* 0x000fec0003800000 */
.L_x_4475:
[----:B------:R-:W-:Y:S02]  /*e03b0*/  R2UR UR4, R36 ;  /* 0x00000000240472ca */ /* 0x000fe400000e0000 */
[----:B------:R-:W-:-:S13]  /*e03c0*/  R2UR UR5, R37 ;  /* 0x00000000250572ca */ /* 0x000fda00000e0000 */
[----:B------:R-:W2:Y:S02]  /*e03d0*/  LD.E.64 R10, desc[UR4][R30.64+0x8] ;  /* 0x000008041e0a7980 */ /* 0x000ea4000c101b00 */
[----:B--2---:R-:W-:-:S05]  /*e03e0*/  IADD3 R8, P0, PT, R10, 0x30, RZ ;  /* 0x000000300a087810 */ /* 0x004fca0007f1e0ff */
[----:B------:R-:W-:-:S05]  /*e03f0*/  IMAD.X R9, RZ, RZ, R11, P0 ;  /* 0x000000ffff097224 */ /* 0x000fca00000e060b */
[----:B------:R0:W-:Y:S03]  /*e0400*/  ST.E.64 desc[UR4][R30.64+0x8], R8 ;  /* 0x000008081e007985 */ /* 0x0001e6000c101b04 */
.L_x_4474:
[----:B------:R-:W-:Y:S05]  /*e0410*/  BSYNC B4 ;  /* 0x0000000000047941 */ /* 0x000fea0003800000 */
.L_x_4473:
        /* <DEDUP_REMOVED lines=54> */
.L_x_4479:
[----:B------:R-:W-:Y:S05]  /*e0780*/  BSYNC B4 ;  /* 0x0000000000047941 */ /* 0x000fea0003800000 */
.L_x_4478:
        /* <DEDUP_REMOVED lines=40> */
.L_x_4481:
[----:B------:R-:W-:Y:S05]  /*e0a10*/  BSYNC B4 ;  /* 0x0000000000047941 */ /* 0x000fea0003800000 */
.L_x_4480:
[----:B------:R-:W-:Y:S02]  /*e0a20*/  R2UR UR4, R36 ;  /* 0x00000000240472ca */ /* 0x000fe400000e0000 */
[----:B------:R-:W-:-:S13]  /*e0a30*/  R2UR UR5, R37 ;  /* 0x00000000250572ca */ /* 0x000fda00000e0000 */
[----:B------:R2:W-:Y:S01]  /*e0a40*/  ST.E desc[UR4][R28.64], R9 ;  /* 0x000000091c007985 */ /* 0x0005e2000c101904 */
[----:B------:R-:W-:Y:S05]  /*e0a50*/  BRA `(.L_x_4482) ;  /* 0x0000000000147947 */ /* 0x000fea0003800000 */
.L_x_4472:
[----:B------:R-:W-:Y:S02]  /*e0a60*/  R2UR UR4, R36 ;  /* 0x00000000240472ca */ /* 0x000fe400000e0000 */
[----:B------:R-:W-:Y:S02]  /*e0a70*/  R2UR UR5, R37 ;  /* 0x00000000250572ca */ /* 0x000fe400000e0000 */
[----:B------:R-:W-:-:S05]  /*e0a80*/  IADD3 R4, P0, PT, R8, R27, RZ ;  /* 0x0000001b08047210 */ /* 0x000fca0007f1e0ff */
[----:B------:R-:W-:-:S06]  /*e0a90*/  IMAD.X R5, RZ, RZ, R9, P0 ;  /* 0x000000ffff057224 */ /* 0x000fcc00000e0609 */
[----:B------:R3:W-:Y:S02]  /*e0aa0*/  ST.E desc[UR4][R4.64+0x20], RZ ;  /* 0x000020ff04007985 */ /* 0x0007e4000c101904 */
.L_x_4482:
[----:B------:R-:W-:Y:S05]  /*e0ab0*/  BSYNC B3 ;  /* 0x0000000000037941 */ /* 0x000fea0003800000 */
.L_x_4471:
        /* <DEDUP_REMOVED lines=26> */
.L_x_4489:
[----:B------:R-:W0:Y:S02]  /*e0c60*/  LDS.64 R8, [R35+0x8] ;  /* 0x0000080023087984 */ /* 0x000e240000000a00 */
[----:B0-----:R-:W-:-:S05]  /*e0c70*/  IADD3 R10, P0, PT, R8, 0x30, RZ ;  /* 0x00000030080a7810 */ /* 0x001fca0007f1e0ff */
[----:B------:R-:W-:-:S07]  /*e0c80*/  IMAD.X R11, RZ, RZ, R9, P0 ;  /* 0x000000ffff0b7224 */ /* 0x000fce00000e0609 */
[----:B------:R-:W0:Y:S02]  /*e0c90*/  ATOMS.CAST.SPIN.64 P0, [R35+0x8], R8, R10 ;  /* 0x000008082300758d */ /* 0x000e24000180040a */
[----:B0-----:R-:W-:Y:S05]  /*e0ca0*/  @!P0 BRA `(.L_x_4489) ;  /* 0xfffffffc00ec8947 */ /* 0x001fea000383ffff */
[----:B------:R-:W-:Y:S05]  /*e0cb0*/  BSYNC B5 ;  /* 0x0000000000057941 */ /* 0x000fea0003800000 */
.L_x_4488:
[----:B------:R-:W-:Y:S02]  /*e0cc0*/  IMAD.MOV.U32 R10, RZ, RZ, R8 ;  /* 0x000000ffff0a7224 */ /* 0x000fe400078e0008 */
[----:B------:R-:W-:Y:S01]  /*e0cd0*/  IMAD.MOV.U32 R11, RZ, RZ, R9 ;  /* 0x000000ffff0b7224 */ /* 0x000fe200078e0009 */
[----:B------:R-:W-:Y:S06]  /*e0ce0*/  BRA `(.L_x_4486) ;  /* 0x0000000000187947 */ /* 0x000fec0003800000 */
.L_x_4487:
[----:B------:R-:W-:Y:S02]  /*e0cf0*/  R2UR UR4, R36 ;  /* 0x00000000240472ca */ /* 0x000fe400000e0000 */
[----:B------:R-:W-:-:S13]  /*e0d00*/  R2UR UR5, R37 ;  /* 0x00000000250572ca */ /* 0x000fda00000e0000 */
[----:B------:R-:W2:Y:S02]  /*e0d10*/  LD.E.64 R10, desc[UR4][R30.64+0x8] ;  /* 0x000008041e0a7980 */ /* 0x000ea4000c101b00 */
[----:B--2---:R-:W-:-:S05]  /*e0d20*/  IADD3 R8, P0, PT, R10, 0x30, RZ ;  /* 0x000000300a087810 */ /* 0x004fca0007f1e0ff */
[----:B------:R-:W-:-:S05]  /*e0d30*/  IMAD.X R9, RZ, RZ, R11, P0 ;  /* 0x000000ffff097224 */ /* 0x000fca00000e060b */
[----:B------:R0:W-:Y:S03]  /*e0d40*/  ST.E.64 desc[UR4][R30.64+0x8], R8 ;  /* 0x000008081e007985 */ /* 0x0001e6000c101b04 */
.L_x_4486:
[----:B------:R-:W-:Y:S05]  /*e0d50*/  BSYNC B4 ;  /* 0x0000000000047941 */ /* 0x000fea0003800000 */
.L_x_4485:
        /* <DEDUP_REMOVED lines=51> */
.L_x_4491:
[----:B------:R-:W-:Y:S01]  /*e1090*/  R2UR UR4, R36 ;  /* 0x00000000240472ca */ /* 0x000fe200000e0000 */
[----:B------:R-:W-:Y:S01]  /*e10a0*/  IMAD.MOV.U32 R7, RZ, RZ, 0x5272 ;  /* 0x00005272ff077424 */ /* 0x000fe200078e00ff */
[----:B------:R-:W-:Y:S01]  /*e10b0*/  R2UR UR5, R37 ;  /* 0x00000000250572ca */ /* 0x000fe200000e0000 */
[----:B------:R-:W-:Y:S01]  /*e10c0*/  IMAD.MOV.U32 R11, RZ, RZ, -0x1 ;  /* 0xffffffffff0b7424 */ /* 0x000fe200078e00ff */
[----:B------:R-:W-:-:S11]  /*e10d0*/  PLOP3.LUT P0, PT, PT, PT, PT, 0x8, 0x80 ;  /* 0x000000000080781c */ /* 0x000fd60003f0e170 */
[----:B------:R0:W-:Y:S02]  /*e10e0*/  ST.E desc[UR4][R28.64], R7 ;  /* 0x000000071c007985 */ /* 0x0001e4000c101904 */
.L_x_4492:
[----:B------:R-:W-:Y:S05]  /*e10f0*/  BSYNC B4 ;  /* 0x0000000000047941 */ /* 0x000fea0003800000 */
.L_x_4490:
        /* <DEDUP_REMOVED lines=39> */
.L_x_4494:
[----:B------:R-:W-:Y:S05]  /*e1370*/  BSYNC B4 ;  /* 0x0000000000047941 */ /* 0x000fea0003800000 */
.L_x_4493:
[----:B------:R-:W-:Y:S02]  /*e1380*/  R2UR UR4, R36 ;  /* 0x00000000240472ca */ /* 0x000fe400000e0000 */
[----:B------:R-:W-:-:S13]  /*e1390*/  R2UR UR5, R37 ;  /* 0x00000000250572ca */ /* 0x000fda00000e0000 */
[----:B------:R2:W-:Y:S01]  /*e13a0*/  ST.E desc[UR4][R28.64], R9 ;  /* 0x000000091c007985 */ /* 0x0005e2000c101904 */
[----:B------:R-:W-:Y:S05]  /*e13b0*/  BRA `(.L_x_4495) ;  /* 0x0000000000187947 */ /* 0x000fea0003800000 */
.L_x_4484:
[----:B------:R-:W-:Y:S01]  /*e13c0*/  VIADD R5, R27, 0x4 ;  /* 0x000000041b057836 */ /* 0x000fe20000000000 */
[----:B------:R-:W-:Y:S02]  /*e13d0*/  R2UR UR4, R36 ;  /* 0x00000000240472ca */ /* 0x000fe400000e0000 */
[----:B------:R-:W-:Y:S02]  /*e13e0*/  R2UR UR5, R37 ;  /* 0x00000000250572ca */ /* 0x000fe400000e0000 */
[----:B------:R-:W-:-:S05]  /*e13f0*/  IADD3 R4, P0, PT, R8, R5, RZ ;  /* 0x0000000508047210 */ /* 0x000fca0007f1e0ff */
[----:B------:R-:W-:-:S06]  /*e1400*/  IMAD.X R5, RZ, RZ, R9, P0 ;  /* 0x000000ffff057224 */ /* 0x000fcc00000e0609 */
[----:B------:R3:W-:Y:S02]  /*e1410*/  ST.E desc[UR4][R4.64+0x20], RZ ;  /* 0x000020ff04007985 */ /* 0x0007e4000c101904 */
.L_x_4495:
[----:B------:R-:W-:Y:S05]  /*e1420*/  BSYNC B3 ;  /* 0x0000000000037941 */ /* 0x000fea0003800000 */
.L_x_4483:
[----:B------:R-:W-:Y:S02]  /*e1430*/  VIADD R32, R32, 0x2 ;  /* 0x0000000220207836 */ /* 0x000fe40000000000 */
[----:B------:R-:W-:Y:S01]  /*e1440*/  VIADD R27, R27, 0x8 ;  /* 0x000000081b1b7836 */ /* 0x000fe20000000000 */
[----:B------:R-:W-:Y:S06]  /*e1450*/  @P2 BRA `(.L_x_4496) ;  /* 0xffffffec003c2947 */ /* 0x000fec000383ffff */
.L_x_4470:
[----:B------:R-:W-:Y:S05]  /*e1460*/  BSYNC B1 ;  /* 0x0000000000017941 */ /* 0x000fea0003800000 */
.L_x_4469:
[----:B-1-3--:R-:W-:-:S04]  /*e1470*/  LOP3.LUT R4, R0, 0x1, RZ, 0xc0, !PT ;  /* 0x0000000100047812 */ /* 0x00afc800078ec0ff */
        /* <DEDUP_REMOVED lines=23> */
.L_x_4502:
[----:B------:R-:W0:Y:S02]  /*e15f0*/  LDS.64 R8, [R27+0x8] ;  /* 0x000008001b087984 */ /* 0x000e240000000a00 */
[----:B0-----:R-:W-:-:S05]  /*e1600*/  IADD3 R10, P0, PT, R8, 0x30, RZ ;  /* 0x00000030080a7810 */ /* 0x001fca0007f1e0ff */
[----:B------:R-:W-:-:S07]  /*e1610*/  IMAD.X R11, RZ, RZ, R9, P0 ;  /* 0x000000ffff0b7224 */ /* 0x000fce00000e0609 */
[----:B------:R-:W0:Y:S02]  /*e1620*/  ATOMS.CAST.SPIN.64 P0, [R27+0x8], R8, R10 ;  /* 0x000008081b00758d */ /* 0x000e24000180040a */
[----:B0-----:R-:W-:Y:S05]  /*e1630*/  @!P0 BRA `(.L_x_4502) ;  /* 0xfffffffc00ec8947 */ /* 0x001fea000383ffff */
[----:B------:R-:W-:Y:S05]  /*e1640*/  BSYNC B3 ;  /* 0x0000000000037941 */ /* 0x000fea0003800000 */
.L_x_4501:
[----:B------:R-:W-:Y:S02]  /*e1650*/  IMAD.MOV.U32 R10, RZ, RZ, R8 ;  /* 0x000000ffff0a7224 */ /* 0x000fe400078e0008 */
[----:B------:R-:W-:Y:S01]  /*e1660*/  IMAD.MOV.U32 R11, RZ, RZ, R9 ;  /* 0x000000ffff0b7224 */ /* 0x000fe200078e0009 */
[----:B------:R-:W-:Y:S06]  /*e1670*/  BRA `(.L_x_4499) ;  /* 0x0000000000187947 */ /* 0x000fec0003800000 */
.L_x_4500:
[----:B------:R-:W-:Y:S02]  /*e1680*/  R2UR UR4, R36 ;  /* 0x00000000240472ca */ /* 0x000fe400000e0000 */
[----:B------:R-:W-:-:S13]  /*e1690*/  R2UR UR5, R37 ;  /* 0x00000000250572ca */ /* 0x000fda00000e0000 */
[----:B------:R-:W2:Y:S02]  /*e16a0*/  LD.E.64 R10, desc[UR4][R30.64+0x8] ;  /* 0x000008041e0a7980 */ /* 0x000ea4000c101b00 */
[----:B--2---:R-:W-:-:S05]  /*e16b0*/  IADD3 R8, P0, PT, R10, 0x30, RZ ;  /* 0x000000300a087810 */ /* 0x004fca0007f1e0ff */
[----:B------:R-:W-:-:S05]  /*e16c0*/  IMAD.X R9, RZ, RZ, R11, P0 ;  /* 0x000000ffff097224 */ /* 0x000fca00000e060b */
[----:B------:R0:W-:Y:S03]  /*e16d0*/  ST.E.64 desc[UR4][R30.64+0x8], R8 ;  /* 0x000008081e007985 */ /* 0x0001e6000c101b04 */
.L_x_4499:
[----:B------:R-:W-:Y:S05]  /*e16e0*/  BSYNC B1 ;  /* 0x0000000000017941 */ /* 0x000fea0003800000 */
.L_x_4498:
        /* <DEDUP_REMOVED lines=51> */
.L_x_4504:
[----:B------:R-:W-:Y:S01]  /*e1a20*/  R2UR UR4, R36 ;  /* 0x00000000240472ca */ /* 0x000fe200000e0000 */
[----:B------:R-:W-:Y:S01]  /*e1a30*/  IMAD.MOV.U32 R7, RZ, RZ, 0x5272 ;  /* 0x00005272ff077424 */ /* 0x000fe200078e00ff */
[----:B------:R-:W-:Y:S01]  /*e1a40*/  R2UR UR5, R37 ;  /* 0x00000000250572ca */ /* 0x000fe200000e0000 */
[----:B------:R-:W-:Y:S01]  /*e1a50*/  IMAD.MOV.U32 R11, RZ, RZ, -0x1 ;  /* 0xffffffffff0b7424 */ /* 0x000fe200078e00ff */
[----:B------:R-:W-:-:S11]  /*e1a60*/  PLOP3.LUT P0, PT, PT, PT, PT, 0x8, 0x80 ;  /* 0x000000000080781c */ /* 0x000fd60003f0e170 */
[----:B------:R0:W-:Y:S02]  /*e1a70*/  ST.E desc[UR4][R28.64], R7 ;  /* 0x000000071c007985 */ /* 0x0001e4000c101904 */
.L_x_4505:
[----:B------:R-:W-:Y:S05]  /*e1a80*/  BSYNC B1 ;  /* 0x0000000000017941 */ /* 0x000fea0003800000 */
.L_x_4503:
        /* <DEDUP_REMOVED lines=39> */
.L_x_4507:
[----:B------:R-:W-:Y:S05]  /*e1d00*/  BSYNC B1 ;  /* 0x0000000000017941 */ /* 0x000fea0003800000 */
.L_x_4506:
[----:B------:R-:W-:Y:S02]  /*e1d10*/  R2UR UR4, R36 ;  /* 0x00000000240472ca */ /* 0x000fe400000e0000 */
[----:B------:R-:W-:-:S13]  /*e1d20*/  R2UR UR5, R37 ;  /* 0x00000000250572ca */ /* 0x000fda00000e0000 */
[----:B------:R3:W-:Y:S01]  /*e1d30*/  ST.E desc[UR4][R28.64], R9 ;  /* 0x000000091c007985 */ /* 0x0007e2000c101904 */
[----:B------:R-:W-:Y:S05]  /*e1d40*/  BRA `(.L_x_4468) ;  /* 0x0000000000147947 */ /* 0x000fea0003800000 */
.L_x_4497:
[----:B------:R-:W-:Y:S02]  /*e1d50*/  R2UR UR4, R36 ;  /* 0x00000000240472ca */ /* 0x000fe400000e0000 */
[----:B------:R-:W-:Y:S02]  /*e1d60*/  R2UR UR5, R37 ;  /* 0x00000000250572ca */ /* 0x000fe400000e0000 */
[----:B------:R-:W-:-:S05]  /*e1d70*/  LEA R4, P0, R16, R8, 0x2 ;  /* 0x0000000810047211 */ /* 0x000fca00078010ff */
[----:B------:R-:W-:-:S06]  /*e1d80*/  IMAD.X R5, RZ, RZ, R9, P0 ;  /* 0x000000ffff057224 */ /* 0x000fcc00000e0609 */
[----:B------:R4:W-:Y:S02]  /*e1d90*/  ST.E desc[UR4][R4.64+0x20], RZ ;  /* 0x000020ff04007985 */ /* 0x0009e4000c101904 */
.L_x_4468:
[----:B------:R-:W-:Y:S05]  /*e1da0*/  BSYNC B2 ;  /* 0x0000000000027941 */ /* 0x000fea0003800000 */
.L_x_4467:
[----:B------:R-:W-:Y:S01]  /*e1db0*/  BSSY B1, `(.L_x_4508) ;  /* 0x0000158000017945 */ /* 0x000fe20003800000 */
[----:B------:R-:W-:Y:S02]  /*e1dc0*/  IMAD.MOV.U32 R16, RZ, RZ, 0x20 ;  /* 0x00000020ff107424 */ /* 0x000fe400078e00ff */
[----:B-1----:R-:W-:-:S07]  /*e1dd0*/  IMAD.MOV.U32 R27, RZ, RZ, R0 ;  /* 0x000000ffff1b7224 */ /* 0x002fce00078e0000 */
.L_x_4534:
[----:B0-234-:R-:W2:Y:S01]  /*e1de0*/  LDS.64 R4, [R14] ;  /* 0x000000000e047984 */ /* 0x01dea20000000a00 */
[----:B------:R-:W-:Y:S05]  /*e1df0*/  YIELD ;  /* 0x0000000000007946 */ /* 0x000fea0003800000 */
[----:B------:R-:W-:Y:S02]  /*e1e00*/  R2UR UR4, R36 ;  /* 0x00000000240472ca */ /* 0x000fe400000e0000 */
[----:B------:R-:W-:-:S13]  /*e1e10*/  R2UR UR5, R37 ;  /* 0x00000000250572ca */ /* 0x000fda00000e0000 */
[----:B--23--:R-:W2:Y:S01]  /*e1e20*/  LD.E R9, desc[UR4][R4.64] ;  /* 0x0000000404097980 */ /* 0x00cea2000c101900 */
[----:B------:R-:W-:Y:S01]  /*e1e30*/  IMAD R6, R16, 0xcccd, RZ ;  /* 0x0000cccd10067824 */ /* 0x000fe200078e02ff */
[----:B------:R-:W-:Y:S01]  /*e1e40*/  BSSY B2, `(.L_x_4509) ;  /* 0x00000a7000027945 */ /* 0x000fe20003800000 */
[----:B------:R-:W-:Y:S02]  /*e1e50*/  IMAD.MOV.U32 R32, RZ, RZ, R16 ;  /* 0x000000ffff207224 */ /* 0x000fe400078e0010 */
[----:B------:R-:W-:Y:S01]  /*e1e60*/  IMAD.MOV.U32 R8, RZ, RZ, R27 ;  /* 0x000000ffff087224 */ /* 0x000fe200078e001b */
[----:B------:R-:W-:Y:S01]  /*e1e70*/  SHF.R.U32.HI R16, RZ, 0x13, R6 ;  /* 0x00000013ff107819 */ /* 0x000fe20000011606 */
[----:B------:R-:W-:-:S04]  /*e1e80*/  VIADD R27, R27, 0xffffffff ;  /* 0xffffffff1b1b7836 */ /* 0x000fc80000000000 */
[----:B-1----:R-:W-:Y:S01]  /*e1e90*/  IMAD R7, R16, 0x4, R16 ;  /* 0x0000000410077824 */ /* 0x002fe200078e0210 */
[----:B--2---:R-:W-:-:S13]  /*e1ea0*/  ISETP.NE.AND P0, PT, R9, -0x1, PT ;  /* 0xffffffff0900780c */ /* 0x004fda0003f05270 */
[----:B------:R-:W-:Y:S01]  /*e1eb0*/  @!P0 R2UR UR4, R36 ;  /* 0x00000000240482ca */ /* 0x000fe200000e0000 */
[----:B------:R-:W-:Y:S01]  /*e1ec0*/  @!P0 IMAD.MOV.U32 R11, RZ, RZ, 0x5368 ;  /* 0x00005368ff0b8424 */ /* 0x000fe200078e00ff */
        /* <DEDUP_REMOVED lines=8> */
[----:B0-----:R-:W2:Y:S01]  /*e1f50*/  LD.E R11, desc[UR4][R4.64+0xc] ;  /* 0x00000c04040b7980 */ /* 0x001ea2000c101900 */
        /* <DEDUP_REMOVED lines=23> */
.L_x_4516:
[----:B------:R-:W0:Y:S02]  /*e20d0*/  LDS.64 R4, [R33+0x8] ;  /* 0x0000080021047984 */ /* 0x000e240000000a00 */
[----:B0-----:R-:W-:-:S05]  /*e20e0*/  IADD3 R6, P0, PT, R4, 0x30, RZ ;  /* 0x0000003004067810 */ /* 0x001fca0007f1e0ff */
[----:B------:R-:W-:-:S07]  /*e20f0*/  IMAD.X R7, RZ, RZ, R5, P0 ;  /* 0x000000ffff077224 */ /* 0x000fce00000e0605 */
[----:B------:R-:W0:Y:S02]  /*e2100*/  ATOMS.CAST.SPIN.64 P0, [R33+0x8], R4, R6 ;  /* 0x000008042100758d */ /* 0x000e240001800406 */
[----:B0-----:R-:W-:Y:S05]  /*e2110*/  @!P0 BRA `(.L_x_4516) ;  /* 0xfffffffc00ec8947 */ /* 0x001fea000383ffff */
[----:B------:R-:W-:Y:S05]  /*e2120*/  BSYNC B4 ;  /* 0x0000000000047941 */ /* 0x000fea0003800000 */
.L_x_4515:
[----:B------:R-:W-:Y:S02]  /*e2130*/  IMAD.MOV.U32 R6, RZ, RZ, R4 ;  /* 0x000000ffff067224 */ /* 0x000fe400078e0004 */
[----:B------:R-:W-:Y:S01]  /*e2140*/  IMAD.MOV.U32 R7, RZ, RZ, R5 ;  /* 0x000000ffff077224 */ /* 0x000fe200078e0005 */
[----:B------:R-:W-:Y:S06]  /*e2150*/  BRA `(.L_x_4513) ;  /* 0x0000000000187947 */ /* 0x000fec0003800000 */
.L_x_4514:
[----:B------:R-:W-:Y:S02]  /*e2160*/  R2UR UR4, R36 ;  /* 0x00000000240472ca */ /* 0x000fe400000e0000 */
[----:B------:R-:W-:-:S13]  /*e2170*/  R2UR UR5, R37 ;  /* 0x00000000250572ca */ /* 0x000fda00000e0000 */
[----:B------:R-:W2:Y:S02]  /*e2180*/  LD.E.64 R6, desc[UR4][R30.64+0x8] ;  /* 0x000008041e067980 */ /* 0x000ea4000c101b00 */
[----:B--2---:R-:W-:-:S05]  /*e2190*/  IADD3 R4, P0, PT, R6, 0x30, RZ ;  /* 0x0000003006047810 */ /* 0x004fca0007f1e0ff */
[----:B------:R-:W-:-:S05]  /*e21a0*/  IMAD.X R5, RZ, RZ, R7, P0 ;  /* 0x000000ffff057224 */ /* 0x000fca00000e0607 */
[----:B------:R0:W-:Y:S03]  /*e21b0*/  ST.E.64 desc[UR4][R30.64+0x8], R4 ;  /* 0x000008041e007985 */ /* 0x0001e6000c101b04 */
.L_x_4513:
[----:B------:R-:W-:Y:S05]  /*e21c0*/  BSYNC B3 ;  /* 0x0000000000037941 */ /* 0x000fea0003800000 */
.L_x_4512:
        /* <DEDUP_REMOVED lines=54> */
.L_x_4518:
[----:B------:R-:W-:Y:S05]  /*e2530*/  BSYNC B3 ;  /* 0x0000000000037941 */ /* 0x000fea0003800000 */
.L_x_4517:
        /* <DEDUP_REMOVED lines=40> */
.L_x_4520:
[----:B------:R-:W-:Y:S05]  /*e27c0*/  BSYNC B3 ;  /* 0x0000000000037941 */ /* 0x000fea0003800000 */
.L_x_4519:
[----:B------:R-:W-:Y:S02]  /*e27d0*/  R2UR UR4, R36 ;  /* 0x00000000240472ca */ /* 0x000fe400000e0000 */
[----:B------:R-:W-:Y:S02]  /*e27e0*/  R2UR UR5, R37 ;  /* 0x00000000250572ca */ /* 0x000fe400000e0000 */
[----:B------:R-:W-:-:S11]  /*e27f0*/  PRMT R35, RZ, 0x7610, R35 ;  /* 0x00007610ff237816 */ /* 0x000fd60000000023 */
[----:B------:R2:W-:Y:S01]  /*e2800*/  ST.E desc[UR4][R28.64], R33 ;  /* 0x000000211c007985 */ /* 0x0005e2000c101904 */
[----:B------:R-:W-:Y:S05]  /*e2810*/  BRA `(.L_x_4510) ;  /* 0x0000000000247947 */ /* 0x000fea0003800000 */
.L_x_4511:
        /* <DEDUP_REMOVED lines=9> */
.L_x_4510:
[----:B------:R-:W-:Y:S05]  /*e28b0*/  BSYNC B2 ;  /* 0x0000000000027941 */ /* 0x000fea0003800000 */
.L_x_4509:
[----:B-----5:R-:W-:-:S13]  /*e28c0*/  ISETP.NE.AND P0, PT, R33, RZ, PT ;  /* 0x000000ff2100720c */ /* 0x020fda0003f05270 */
[----:B------:R-:W-:Y:S05]  /*e28d0*/  @P0 BRA `(.L_x_4521) ;  /* 0x0000000800940947 */ /* 0x000fea0003800000 */
[----:B------:R-:W-:Y:S01]  /*e28e0*/  ISETP.NE.AND P0, PT, R15, -0x1, PT ;  /* 0xffffffff0f00780c */ /* 0x000fe20003f05270 */
[----:B------:R-:W-:-:S12]  /*e28f0*/  BSSY B2, `(.L_x_4522) ;  /* 0x00000a0000027945 */ /* 0x000fd80003800000 */
[----:B------:R-:W-:Y:S01]  /*e2900*/  @!P0 R2UR UR4, R36 ;  /* 0x00000000240482ca */ /* 0x000fe200000e0000 */
[----:B01-3--:R-:W-:Y:S01]  /*e2910*/  @!P0 IMAD.MOV.U32 R5, RZ, RZ, 0x5368 ;  /* 0x00005368ff058424 */ /* 0x00bfe200078e00ff */
        /* <DEDUP_REMOVED lines=30> */
.L_x_4529:
[----:B------:R-:W0:Y:S02]  /*e2b00*/  LDS.64 R8, [R33+0x8] ;  /* 0x0000080021087984 */ /* 0x000e240000000a00 */
[----:B0-----:R-:W-:-:S05]  /*e2b10*/  IADD3 R10, P0, PT, R8, 0x30, RZ ;  /* 0x00000030080a7810 */ /* 0x001fca0007f1e0ff */
[----:B------:R-:W-:-:S07]  /*e2b20*/  IMAD.X R11, RZ, RZ, R9, P0 ;  /* 0x000000ffff0b7224 */ /* 0x000fce00000e0609 */
[----:B------:R-:W0:Y:S02]  /*e2b30*/  ATOMS.CAST.SPIN.64 P0, [R33+0x8], R8, R10 ;  /* 0x000008082100758d */ /* 0x000e24000180040a */
[----:B0-----:R-:W-:Y:S05]  /*e2b40*/  @!P0 BRA `(.L_x_4529) ;  /* 0xfffffffc00ec8947 */ /* 0x001fea000383ffff */
[----:B------:R-:W-:Y:S05]  /*e2b50*/  BSYNC B4 ;  /* 0x0000000000047941 */ /* 0x000fea0003800000 */
.L_x_4528:
[----:B------:R-:W-:Y:S02]  /*e2b60*/  IMAD.MOV.U32 R10, RZ, RZ, R8 ;  /* 0x000000ffff0a7224 */ /* 0x000fe400078e0008 */
[----:B------:R-:W-:Y:S01]  /*e2b70*/  IMAD.MOV.U32 R11, RZ, RZ, R9 ;  /* 0x000000ffff0b7224 */ /* 0x000fe200078e0009 */
[----:B------:R-:W-:Y:S06]  /*e2b80*/  BRA `(.L_x_4526) ;  /* 0x0000000000187947 */ /* 0x000fec0003800000 */
.L_x_4527:
[----:B------:R-:W-:Y:S02]  /*e2b90*/  R2UR UR4, R36 ;  /* 0x00000000240472ca */ /* 0x000fe400000e0000 */
[----:B------:R-:W-:-:S13]  /*e2ba0*/  R2UR UR5, R37 ;  /* 0x00000000250572ca */ /* 0x000fda00000e0000 */
[----:B------:R-:W2:Y:S02]  /*e2bb0*/  LD.E.64 R10, desc[UR4][R30.64+0x8] ;  /* 0x000008041e0a7980 */ /* 0x000ea4000c101b00 */
[----:B--2---:R-:W-:-:S05]  /*e2bc0*/  IADD3 R8, P0, PT, R10, 0x30, RZ ;  /* 0x000000300a087810 */ /* 0x004fca0007f1e0ff */
[----:B------:R-:W-:-:S05]  /*e2bd0*/  IMAD.X R9, RZ, RZ, R11, P0 ;  /* 0x000000ffff097224 */ /* 0x000fca00000e060b */
[----:B------:R0:W-:Y:S03]  /*e2be0*/  ST.E.64 desc[UR4][R30.64+0x8], R8 ;  /* 0x000008081e007985 */ /* 0x0001e6000c101b04 */
.L_x_4526:
[----:B------:R-:W-:Y:S05]  /*e2bf0*/  BSYNC B3 ;  /* 0x0000000000037941 */ /* 0x000fea0003800000 */
.L_x_4525:
        /* <DEDUP_REMOVED lines=54> */
.L_x_4531:
[----:B------:R-:W-:Y:S05]  /*e2f60*/  BSYNC B3 ;  /* 0x0000000000037941 */ /* 0x000fea0003800000 */
.L_x_4530:
        /* <DEDUP_REMOVED lines=40> */
.L_x_4533:
[----:B------:R-:W-:Y:S05]  /*e31f0*/  BSYNC B3 ;  /* 0x0000000000037941 */ /* 0x000fea0003800000 */
.L_x_4532:
[----:B------:R-:W-:Y:S02]  /*e3200*/  R2UR UR4, R36 ;  /* 0x00000000240472ca */ /* 0x000fe400000e0000 */
[----:B------:R-:W-:-:S13]  /*e3210*/  R2UR UR5, R37 ;  /* 0x00000000250572ca */ /* 0x000fda00000e0000 */
[----:B------:R2:W-:Y:S01]  /*e3220*/  ST.E desc[UR4][R28.64], R33 ;  /* 0x000000211c007985 */ /* 0x0005e2000c101904 */
[----:B------:R-:W-:Y:S05]  /*e3230*/  BRA `(.L_x_4523) ;  /* 0x00000000002c7947 */ /* 0x000fea0003800000 */
.L_x_4524:
        /* <DEDUP_REMOVED lines=11> */
.L_x_4523:
[----:B------:R-:W-:Y:S05]  /*e32f0*/  BSYNC B2 ;  /* 0x0000000000027941 */ /* 0x000fea0003800000 */
.L_x_4522:
[----:B------:R-:W-:Y:S02]  /*e3300*/  ISETP.GT.U32.AND P0, PT, R32, 0x9, PT ;  /* 0x000000092000780c */ /* 0x000fe40003f04070 */
[----:B-----5:R-:W-:-:S13]  /*e3310*/  ISETP.EQ.AND P1, PT, R33, RZ, PT ;  /* 0x000000ff2100720c */ /* 0x020fda0003f22270 */
[----:B------:R-:W-:Y:S05]  /*e3320*/  @P0 BRA P1, `(.L_x_4534) ;  /* 0xffffffe800ac0947 */ /* 0x000fea000083ffff */
.L_x_4521:
[----:B------:R-:W-:Y:S05]  /*e3330*/  BSYNC B1 ;  /* 0x0000000000017941 */ /* 0x000fea0003800000 */
.L_x_4508:
[----:B------:R-:W-:-:S13]  /*e3340*/  ISETP.NE.AND P0, PT, R33, RZ, PT ;  /* 0x000000ff2100720c */ /* 0x000fda0003f05270 */
[----:B------:R-:W-:Y:S05]  /*e3350*/  @P0 BRA `(.L_x_4461) ;  /* 0x0000000400ec0947 */ /* 0x000fea0003800000 */
[----:B01-3--:R-:W0:Y:S01]  /*e3360*/  S2R R5, SR_CgaCtaId ;  /* 0x0000000000057919 */ /* 0x00be220000008800 */
        /* <DEDUP_REMOVED lines=17> */
.L_x_4539:
[----:B------:R-:W0:Y:S02]  /*e3480*/  LDS.64 R4, [R9+0x8] ;  /* 0x0000080009047984 */ /* 0x000e240000000a00 */
[----:B0-----:R-:W-:-:S05]  /*e3490*/  IADD3 R6, P0, PT, R4, 0x40, RZ ;  /* 0x0000004004067810 */ /* 0x001fca0007f1e0ff */
[----:B------:R-:W-:-:S07]  /*e34a0*/  IMAD.X R7, RZ, RZ, R5, P0 ;  /* 0x000000ffff077224 */ /* 0x000fce00000e0605 */
[----:B------:R-:W0:Y:S02]  /*e34b0*/  ATOMS.CAST.SPIN.64 P0, [R9+0x8], R4, R6 ;  /* 0x000008040900758d */ /* 0x000e240001800406 */
[----:B0-----:R-:W-:Y:S05]  /*e34c0*/  @!P0 BRA `(.L_x_4539) ;  /* 0xfffffffc00ec8947 */ /* 0x001fea000383ffff */
[----:B------:R-:W-:Y:S05]  /*e34d0*/  BSYNC B2 ;  /* 0x0000000000027941 */ /* 0x000fea0003800000 */
.L_x_4538:
[----:B------:R-:W-:Y:S02]  /*e34e0*/  IMAD.MOV.U32 R6, RZ, RZ, R4 ;  /* 0x000000ffff067224 */ /* 0x000fe400078e0004 */
[----:B------:R-:W-:Y:S01]  /*e34f0*/  IMAD.MOV.U32 R7, RZ, RZ, R5 ;  /* 0x000000ffff077224 */ /* 0x000fe200078e0005 */
[----:B------:R-:W-:Y:S06]  /*e3500*/  BRA `(.L_x_4536) ;  /* 0x0000000000187947 */ /* 0x000fec0003800000 */
.L_x_4537:
[----:B------:R-:W-:Y:S02]  /*e3510*/  R2UR UR4, R36 ;  /* 0x00000000240472ca */ /* 0x000fe400000e0000 */
[----:B------:R-:W-:-:S13]  /*e3520*/  R2UR UR5, R37 ;  /* 0x00000000250572ca */ /* 0x000fda00000e0000 */
[----:B------:R-:W3:Y:S02]  /*e3530*/  LD.E.64 R6, desc[UR4][R30.64+0x8] ;  /* 0x000008041e067980 */ /* 0x000ee4000c101b00 */
[----:B---3--:R-:W-:-:S05]  /*e3540*/  IADD3 R4, P0, PT, R6, 0x40, RZ ;  /* 0x0000004006047810 */ /* 0x008fca0007f1e0ff */
[----:B------:R-:W-:-:S05]  /*e3550*/  IMAD.X R5, RZ, RZ, R7, P0 ;  /* 0x000000ffff057224 */ /* 0x000fca00000e0607 */
[----:B------:R0:W-:Y:S03]  /*e3560*/  ST.E.64 desc[UR4][R30.64+0x8], R4 ;  /* 0x000008041e007985 */ /* 0x0001e6000c101b04 */
.L_x_4536:
[----:B------:R-:W-:Y:S05]  /*e3570*/  BSYNC B1 ;  /* 0x0000000000017941 */ /* 0x000fea0003800000 */
.L_x_4535:
        /* <DEDUP_REMOVED lines=13> */
[----:B----4-:R-:W0:Y:S01]  /*e3650*/  LDS.64 R4, [R8] ;  /* 0x0000000008047984 */ /* 0x010e220000000a00 */
[C---:B------:R-:W-:Y:S01]  /*e3660*/  SHF.L.U64.HI R7, R6.reuse, 0x1c, R7 ;  /* 0x0000001c06077819 */ /* 0x040fe20000010207 */
[----:B------:R-:W-:Y:S01]  /*e3670*/  IMAD.SHL.U32 R6, R6, 0x10000000, RZ ;  /* 0x1000000006067824 */ /* 0x000fe200078e00ff */
[----:B------:R-:W-:Y:S01]  /*e3680*/  R2UR UR8, R36 ;  /* 0x00000000240872ca */ /* 0x000fe200000e0000 */
[----:B------:R-:W-:Y:S01]  /*e3690*/  IMAD.MOV.U32 R9, RZ, RZ, 0xb59 ;  /* 0x00000b59ff097424 */ /* 0x000fe200078e00ff */
[----:B------:R-:W-:Y:S01]  /*e36a0*/  R2UR UR9, R37 ;  /* 0x00000000250972ca */ /* 0x000fe200000e0000 */
[----:B--2---:R-:W-:Y:S01]  /*e36b0*/  IMAD.MOV.U32 R33, RZ, RZ, 0x40 ;  /* 0x00000040ff217424 */ /* 0x004fe200078e00ff */
        /* <DEDUP_REMOVED lines=69> */
.L_x_4461:
[----:B------:R-:W-:Y:S05]  /*e3b10*/  BSYNC B0 ;  /* 0x0000000000007941 */ /* 0x000fea0003800000 */
.L_x_4460:
[----:B------:R-:W3:Y:S01]  /*e3b20*/  S2UR UR5, SR_CgaCtaId ;  /* 0x00000000000579c3 */ /* 0x000ee20000008800 */
[----:B------:R-:W-:Y:S01]  /*e3b30*/  ISETP.NE.AND P0, PT, R3, -0x1, PT ;  /* 0xffffffff0300780c */ /* 0x000fe20003f05270 */
[----:B------:R-:W-:-:S12]  /*e3b40*/  UMOV UR4, 0x400 ;  /* 0x0000040000047882 */ /* 0x000fd80000000000 */
[----:B------:R-:W-:Y:S01]  /*e3b50*/  @!P0 R2UR UR6, R36 ;  /* 0x00000000240682ca */ /* 0x000fe200000e0000 */
[----:B012---:R-:W-:Y:S01]  /*e3b60*/  @!P0 IMAD.MOV.U32 R7, RZ, RZ, 0x5368 ;  /* 0x00005368ff078424 */ /* 0x007fe200078e00ff */
[C---:B------:R-:W-:Y:S01]  /*e3b70*/  @!P0 R2UR UR7, R37.reuse ;  /* 0x00000000250782ca */ /* 0x040fe200000e0000 */
[----:B------:R-:W-:Y:S01]  /*e3b80*/  @!P0 IMAD.MOV.U32 R0, RZ, RZ, RZ ;  /* 0x000000ffff008224 */ /* 0x000fe200078e00ff */
[----:B---3--:R-:W-:Y:S01]  /*e3b90*/  ULEA UR4, UR5, UR4, 0x18 ;  /* 0x0000000405047291 */ /* 0x008fe2000f8ec0ff */
[----:B------:R-:W-:-:S10]  /*e3ba0*/  @P0 R2UR UR5, R37 ;  /* 0x00000000250502ca */ /* 0x000fd400000e0000 */
        /* <DEDUP_REMOVED lines=43> */
.L_x_4544:
[----:B------:R-:W0:Y:S02]  /*e3e60*/  LDS.64 R8, [R3+0x8] ;  /* 0x0000080003087984 */ /* 0x000e240000000a00 */
[----:B0-----:R-:W-:-:S05]  /*e3e70*/  IADD3 R10, P0, PT, R14, R8, RZ ;  /* 0x000000080e0a7210 */ /* 0x001fca0007f1e0ff */
[----:B------:R-:W-:-:S07]  /*e3e80*/  IMAD.X R11, R15, 0x1, R9, P0 ;  /* 0x000000010f0b7824 */ /* 0x000fce00000e0609 */
[----:B------:R-:W0:Y:S02]  /*e3e90*/  ATOMS.CAST.SPIN.64 P0, [R3+0x8], R8, R10 ;  /* 0x000008080300758d */ /* 0x000e24000180040a */
[----:B0-----:R-:W-:Y:S05]  /*e3ea0*/  @!P0 BRA `(.L_x_4544) ;  /* 0xfffffffc00ec8947 */ /* 0x001fea000383ffff */
[----:B------:R-:W-:Y:S05]  /*e3eb0*/  BSYNC B1 ;  /* 0x0000000000017941 */ /* 0x000fea0003800000 */
.L_x_4543:
[----:B-----5:R-:W-:Y:S02]  /*e3ec0*/  IMAD.MOV.U32 R12, RZ, RZ, R8 ;  /* 0x000000ffff0c7224 */ /* 0x020fe400078e0008 */
[----:B------:R-:W-:Y:S01]  /*e3ed0*/  IMAD.MOV.U32 R13, RZ, RZ, R9 ;  /* 0x000000ffff0d7224 */ /* 0x000fe200078e0009 */
[----:B------:R-:W-:Y:S06]  /*e3ee0*/  BRA `(.L_x_4541) ;  /* 0x0000000000187947 */ /* 0x000fec0003800000 */
.L_x_4542:
[----:B------:R-:W-:Y:S02]  /*e3ef0*/  R2UR UR4, R36 ;  /* 0x00000000240472ca */ /* 0x000fe400000e0000 */
[----:B------:R-:W-:-:S13]  /*e3f00*/  R2UR UR5, R37 ;  /* 0x00000000250572ca */ /* 0x000fda00000e0000 */
[----:B-----5:R-:W2:Y:S02]  /*e3f10*/  LD.E.64 R12, desc[UR4][R30.64+0x8] ;  /* 0x000008041e0c7980 */ /* 0x020ea4000c101b00 */
[----:B--2---:R-:W-:-:S05]  /*e3f20*/  IADD3 R8, P0, PT, R14, R12, RZ ;  /* 0x0000000c0e087210 */ /* 0x004fca0007f1e0ff */
[----:B------:R-:W-:-:S05]  /*e3f30*/  IMAD.X R9, R15, 0x1, R13, P0 ;  /* 0x000000010f097824 */ /* 0x000fca00000e060d */
[----:B------:R0:W-:Y:S03]  /*e3f40*/  ST.E.64 desc[UR4][R30.64+0x8], R8 ;  /* 0x000008081e007985 */ /* 0x0001e6000c101b04 */
.L_x_4541:
[----:B------:R-:W-:Y:S05]  /*e3f50*/  BSYNC B0 ;  /* 0x0000000000007941 */ /* 0x000fea0003800000 */
.L_x_4540:
        /* <DEDUP_REMOVED lines=46> */
.L_x_4574:
        /* <DEDUP_REMOVED lines=29> */
.L_x_4555:
[----:B------:R-:W0:Y:S02]  /*e4410*/  LDS.64 R12, [R35+0x8] ;  /* 0x00000800230c7984 */ /* 0x000e240000000a00 */
[----:B0-----:R-:W-:-:S05]  /*e4420*/  IADD3 R14, P0, PT, R12, 0x30, RZ ;  /* 0x000000300c0e7810 */ /* 0x001fca0007f1e0ff */
[----:B------:R-:W-:-:S07]  /*e4430*/  IMAD.X R15, RZ, RZ, R13, P0 ;  /* 0x000000ffff0f7224 */ /* 0x000fce00000e060d */
[----:B------:R-:W0:Y:S02]  /*e4440*/  ATOMS.CAST.SPIN.64 P0, [R35+0x8], R12, R14 ;  /* 0x0000080c2300758d */ /* 0x000e24000180040e */
[----:B0-----:R-:W-:Y:S05]  /*e4450*/  @!P0 BRA `(.L_x_4555) ;  /* 0xfffffffc00ec8947 */ /* 0x001fea000383ffff */
[----:B------:R-:W-:Y:S05]  /*e4460*/  BSYNC B4 ;  /* 0x0000000000047941 */ /* 0x000fea0003800000 */
.L_x_4554:
[----:B------:R-:W-:Y:S02]  /*e4470*/  IMAD.MOV.U32 R14, RZ, RZ, R12 ;  /* 0x000000ffff0e7224 */ /* 0x000fe400078e000c */
[----:B------:R-:W-:Y:S01]  /*e4480*/  IMAD.MOV.U32 R15, RZ, RZ, R13 ;  /* 0x000000ffff0f7224 */ /* 0x000fe200078e000d */
[----:B------:R-:W-:Y:S06]  /*e4490*/  BRA `(.L_x_4552) ;  /* 0x0000000000187947 */ /* 0x000fec0003800000 */
.L_x_4553:
[----:B------:R-:W-:Y:S02]  /*e44a0*/  R2UR UR4, R36 ;  /* 0x00000000240472ca */ /* 0x000fe400000e0000 */
[----:B------:R-:W-:-:S13]  /*e44b0*/  R2UR UR5, R37 ;  /* 0x00000000250572ca */ /* 0x000fda00000e0000 */
[----:B------:R-:W2:Y:S02]  /*e44c0*/  LD.E.64 R14, desc[UR4][R30.64+0x8] ;  /* 0x000008041e0e7980 */ /* 0x000ea4000c101b00 */
[----:B--2---:R-:W-:-:S05]  /*e44d0*/  IADD3 R12, P0, PT, R14, 0x30, RZ ;  /* 0x000000300e0c7810 */ /* 0x004fca0007f1e0ff */
[----:B------:R-:W-:-:S05]  /*e44e0*/  IMAD.X R13, RZ, RZ, R15, P0 ;  /* 0x000000ffff0d7224 */ /* 0x000fca00000e060f */
[----:B------:R0:W-:Y:S03]  /*e44f0*/  ST.E.64 desc[UR4][R30.64+0x8], R12 ;  /* 0x0000080c1e007985 */ /* 0x0001e6000c101b04 */
.L_x_4552:
[----:B------:R-:W-:Y:S05]  /*e4500*/  BSYNC B3 ;  /* 0x0000000000037941 */ /* 0x000fea0003800000 */
.L_x_4551:
        /* <DEDUP_REMOVED lines=54> */
.L_x_4557:
[----:B------:R-:W-:Y:S05]  /*e4870*/  BSYNC B3 ;  /* 0x0000000000037941 */ /* 0x000fea0003800000 */
.L_x_4556:
        /* <DEDUP_REMOVED lines=40> */
.L_x_4559:
[----:B------:R-:W-:Y:S05]  /*e4b00*/  BSYNC B3 ;  /* 0x0000000000037941 */ /* 0x000fea0003800000 */
.L_x_4558:
[----:B------:R-:W-:Y:S02]  /*e4b10*/  R2UR UR4, R36 ;  /* 0x00000000240472ca */ /* 0x000fe400000e0000 */
[----:B------:R-:W-:-:S13]  /*e4b20*/  R2UR UR5, R37 ;  /* 0x00000000250572ca */ /* 0x000fda00000e0000 */
[----:B------:R2:W-:Y:S01]  /*e4b30*/  ST.E desc[UR4][R28.64], R13 ;  /* 0x0000000d1c007985 */ /* 0x0005e2000c101904 */
[----:B------:R-:W-:Y:S05]  /*e4b40*/  BRA `(.L_x_4560) ;  /* 0x0000000000147947 */ /* 0x000fea0003800000 */
.L_x_4550:
[----:B------:R-:W-:Y:S02]  /*e4b50*/  R2UR UR4, R36 ;  /* 0x00000000240472ca */ /* 0x000fe400000e0000 */
[----:B------:R-:W-:Y:S02]  /*e4b60*/  R2UR UR5, R37 ;  /* 0x00000000250572ca */ /* 0x000fe400000e0000 */
[----:B------:R-:W-:-:S05]  /*e4b70*/  IADD3 R8, P0, PT, R12, R16, RZ ;  /* 0x000000100c087210 */ /* 0x000fca0007f1e0ff */
[----:B------:R-:W-:-:S06]  /*e4b80*/  IMAD.X R9, RZ, RZ, R13, P0 ;  /* 0x000000ffff097224 */ /* 0x000fcc00000e060d */
[----:B------:R3:W-:Y:S02]  /*e4b90*/  ST.E desc[UR4][R8.64+0x20], RZ ;  /* 0x000020ff08007985 */ /* 0x0007e4000c101904 */
.L_x_4560:
[----:B------:R-:W-:Y:S05]  /*e4ba0*/  BSYNC B2 ;  /* 0x0000000000027941 */ /* 0x000fea0003800000 */
.L_x_4549:
        /* <DEDUP_REMOVED lines=26> */
.L_x_4567:
[----:B------:R-:W0:Y:S02]  /*e4d50*/  LDS.64 R12, [R39+0x8] ;  /* 0x00000800270c7984 */ /* 0x000e240000000a00 */
[----:B0-----:R-:W-:-:S05]  /*e4d60*/  IADD3 R14, P0, PT, R12, 0x30, RZ ;  /* 0x000000300c0e7810 */ /* 0x001fca0007f1e0ff */
[----:B------:R-:W-:-:S07]  /*e4d70*/  IMAD.X R15, RZ, RZ, R13, P0 ;  /* 0x000000ffff0f7224 */ /* 0x000fce00000e060d */
[----:B------:R-:W0:Y:S02]  /*e4d80*/  ATOMS.CAST.SPIN.64 P0, [R39+0x8], R12, R14 ;  /* 0x0000080c2700758d */ /* 0x000e24000180040e */
[----:B0-----:R-:W-:Y:S05]  /*e4d90*/  @!P0 BRA `(.L_x_4567) ;  /* 0xfffffffc00ec8947 */ /* 0x001fea000383ffff */
[----:B------:R-:W-:Y:S05]  /*e4da0*/  BSYNC B4 ;  /* 0x0000000000047941 */ /* 0x000fea0003800000 */
.L_x_4566:
[----:B------:R-:W-:Y:S02]  /*e4db0*/  IMAD.MOV.U32 R14, RZ, RZ, R12 ;  /* 0x000000ffff0e7224 */ /* 0x000fe400078e000c */
[----:B------:R-:W-:Y:S01]  /*e4dc0*/  IMAD.MOV.U32 R15, RZ, RZ, R13 ;  /* 0x000000ffff0f7224 */ /* 0x000fe200078e000d */
[----:B------:R-:W-:Y:S06]  /*e4dd0*/  BRA `(.L_x_4564) ;  /* 0x0000000000187947 */ /* 0x000fec0003800000 */
.L_x_4565:
[----:B------:R-:W-:Y:S02]  /*e4de0*/  R2UR UR4, R36 ;  /* 0x00000000240472ca */ /* 0x000fe400000e0000 */
[----:B------:R-:W-:-:S13]  /*e4df0*/  R2UR UR5, R37 ;  /* 0x00000000250572ca */ /* 0x000fda00000e0000 */
[----:B------:R-:W2:Y:S02]  /*e4e00*/  LD.E.64 R14, desc[UR4][R30.64+0x8] ;  /* 0x000008041e0e7980 */ /* 0x000ea4000c101b00 */
[----:B--2---:R-:W-:-:S05]  /*e4e10*/  IADD3 R12, P0, PT, R14, 0x30, RZ ;  /* 0x000000300e0c7810 */ /* 0x004fca0007f1e0ff */
[----:B------:R-:W-:-:S05]  /*e4e20*/  IMAD.X R13, RZ, RZ, R15, P0 ;  /* 0x000000ffff0d7224 */ /* 0x000fca00000e060f */
[----:B------:R0:W-:Y:S03]  /*e4e30*/  ST.E.64 desc[UR4][R30.64+0x8], R12 ;  /* 0x0000080c1e007985 */ /* 0x0001e6000c101b04 */
.L_x_4564:
[----:B------:R-:W-:Y:S05]  /*e4e40*/  BSYNC B3 ;  /* 0x0000000000037941 */ /* 0x000fea0003800000 */
.L_x_4563:
        /* <DEDUP_REMOVED lines=51> */
.L_x_4569:
[----:B------:R-:W-:Y:S01]  /*e5180*/  R2UR UR4, R36 ;  /* 0x00000000240472ca */ /* 0x000fe200000e0000 */
[----:B------:R-:W-:Y:S01]  /*e5190*/  IMAD.MOV.U32 R11, RZ, RZ, 0x5272 ;  /* 0x00005272ff0b7424 */ /* 0x000fe200078e00ff */
[----:B------:R-:W-:Y:S01]  /*e51a0*/  R2UR UR5, R37 ;  /* 0x00000000250572ca */ /* 0x000fe200000e0000 */
[----:B------:R-:W-:Y:S01]  /*e51b0*/  IMAD.MOV.U32 R15, RZ, RZ, -0x1 ;  /* 0xffffffffff0f7424 */ /* 0x000fe200078e00ff */
[----:B------:R-:W-:-:S11]  /*e51c0*/  PLOP3.LUT P0, PT, PT, PT, PT, 0x8, 0x80 ;  /* 0x000000000080781c */ /* 0x000fd60003f0e170 */
[----:B------:R0:W-:Y:S02]  /*e51d0*/  ST.E desc[UR4][R28.64], R11 ;  /* 0x0000000b1c007985 */ /* 0x0001e4000c101904 */
.L_x_4570:
[----:B------:R-:W-:Y:S05]  /*e51e0*/  BSYNC B3 ;  /* 0x0000000000037941 */ /* 0x000fea0003800000 */
.L_x_4568:
        /* <DEDUP_REMOVED lines=39> */
.L_x_4572:
[----:B------:R-:W-:Y:S05]  /*e5460*/  BSYNC B3 ;  /* 0x0000000000037941 */ /* 0x000fea0003800000 */
.L_x_4571:
[----:B------:R-:W-:Y:S02]  /*e5470*/  R2UR UR4, R36 ;  /* 0x00000000240472ca */ /* 0x000fe400000e0000 */
[----:B------:R-:W-:-:S13]  /*e5480*/  R2UR UR5, R37 ;  /* 0x00000000250572ca */ /* 0x000fda00000e0000 */
[----:B------:R2:W-:Y:S01]  /*e5490*/  ST.E desc[UR4][R28.64], R13 ;  /* 0x0000000d1c007985 */ /* 0x0005e2000c101904 */
[----:B------:R-:W-:Y:S05]  /*e54a0*/  BRA `(.L_x_4573) ;  /* 0x0000000000187947 */ /* 0x000fea0003800000 */
.L_x_4562:
[----:B------:R-:W-:Y:S01]  /*e54b0*/  VIADD R9, R16, 0x4 ;  /* 0x0000000410097836 */ /* 0x000fe20000000000 */
[----:B------:R-:W-:Y:S02]  /*e54c0*/  R2UR UR4, R36 ;  /* 0x00000000240472ca */ /* 0x000fe400000e0000 */
[----:B------:R-:W-:Y:S02]  /*e54d0*/  R2UR UR5, R37 ;  /* 0x00000000250572ca */ /* 0x000fe400000e0000 */
[----:B------:R-:W-:-:S05]  /*e54e0*/  IADD3 R8, P0, PT, R12, R9, RZ ;  /* 0x000000090c087210 */ /* 0x000fca0007f1e0ff */
[----:B------:R-:W-:-:S06]  /*e54f0*/  IMAD.X R9, RZ, RZ, R13, P0 ;  /* 0x000000ffff097224 */ /* 0x000fcc00000e060d */
[----:B------:R0:W-:Y:S02]  /*e5500*/  ST.E desc[UR4][R8.64+0x20], RZ ;  /* 0x000020ff08007985 */ /* 0x0001e4000c101904 */
.L_x_4573:
[----:B------:R-:W-:Y:S05]  /*e5510*/  BSYNC B2 ;  /* 0x0000000000027941 */ /* 0x000fea0003800000 */
.L_x_4561:
[----:B------:R-:W-:Y:S02]  /*e5520*/  VIADD R32, R32, 0x2 ;  /* 0x0000000220207836 */ /* 0x000fe40000000000 */
[----:B------:R-:W-:Y:S01]  /*e5530*/  VIADD R16, R16, 0x8 ;  /* 0x0000000810107836 */ /* 0x000fe20000000000 */
[----:B------:R-:W-:Y:S06]  /*e5540*/  @P2 BRA `(.L_x_4574) ;  /* 0xffffffec003c2947 */ /* 0x000fec000383ffff */
.L_x_4548:
[----:B------:R-:W-:Y:S05]  /*e5550*/  BSYNC B0 ;  /* 0x0000000000007941 */ /* 0x000fea0003800000 */
.L_x_4547:
        /* <DEDUP_REMOVED lines=24> */
.L_x_4580:
[----:B------:R-:W0:Y:S02]  /*e56e0*/  LDS.64 R12, [R33+0x8] ;  /* 0x00000800210c7984 */ /* 0x000e240000000a00 */
[----:B0-----:R-:W-:-:S05]  /*e56f0*/  IADD3 R14, P0, PT, R12, 0x30, RZ ;  /* 0x000000300c0e7810 */ /* 0x001fca0007f1e0ff */
[----:B------:R-:W-:-:S07]  /*e5700*/  IMAD.X R15, RZ, RZ, R13, P0 ;  /* 0x000000ffff0f7224 */ /* 0x000fce00000e060d */
[----:B------:R-:W0:Y:S02]  /*e5710*/  ATOMS.CAST.SPIN.64 P0, [R33+0x8], R12, R14 ;  /* 0x0000080c2100758d */ /* 0x000e24000180040e */
[----:B0-----:R-:W-:Y:S05]  /*e5720*/  @!P0 BRA `(.L_x_4580) ;  /* 0xfffffffc00ec8947 */ /* 0x001fea000383ffff */
[----:B------:R-:W-:Y:S05]  /*e5730*/  BSYNC B2 ;  /* 0x0000000000027941 */ /* 0x000fea0003800000 */
.L_x_4579:
[----:B------:R-:W-:Y:S02]  /*e5740*/  IMAD.MOV.U32 R14, RZ, RZ, R12 ;  /* 0x000000ffff0e7224 */ /* 0x000fe400078e000c */
[----:B------:R-:W-:Y:S01]  /*e5750*/  IMAD.MOV.U32 R15, RZ, RZ, R13 ;  /* 0x000000ffff0f7224 */ /* 0x000fe200078e000d */
[----:B------:R-:W-:Y:S06]  /*e5760*/  BRA `(.L_x_4577) ;  /* 0x0000000000187947 */ /* 0x000fec0003800000 */
.L_x_4578:
[----:B------:R-:W-:Y:S02]  /*e5770*/  R2UR UR4, R36 ;  /* 0x00000000240472ca */ /* 0x000fe400000e0000 */
[----:B------:R-:W-:-:S13]  /*e5780*/  R2UR UR5, R37 ;  /* 0x00000000250572ca */ /* 0x000fda00000e0000 */
[----:B------:R-:W2:Y:S02]  /*e5790*/  LD.E.64 R14, desc[UR4][R30.64+0x8] ;  /* 0x000008041e0e7980 */ /* 0x000ea4000c101b00 */
[----:B--2---:R-:W-:-:S05]  /*e57a0*/  IADD3 R12, P0, PT, R14, 0x30, RZ ;  /* 0x000000300e0c7810 */ /* 0x004fca0007f1e0ff */
[----:B------:R-:W-:-:S05]  /*e57b0*/  IMAD.X R13, RZ, RZ, R15, P0 ;  /* 0x000000ffff0d7224 */ /* 0x000fca00000e060f */
[----:B------:R0:W-:Y:S03]  /*e57c0*/  ST.E.64 desc[UR4][R30.64+0x8], R12 ;  /* 0x0000080c1e007985 */ /* 0x0001e6000c101b04 */
.L_x_4577:
[----:B------:R-:W-:Y:S05]  /*e57d0*/  BSYNC B0 ;  /* 0x0000000000007941 */ /* 0x000fea0003800000 */
.L_x_4576:
        /* <DEDUP_REMOVED lines=51> */
.L_x_4582:
[----:B------:R-:W-:Y:S01]  /*e5b10*/  R2UR UR4, R36 ;  /* 0x00000000240472ca */ /* 0x000fe200000e0000 */
[----:B------:R-:W-:Y:S01]  /*e5b20*/  IMAD.MOV.U32 R11, RZ, RZ, 0x5272 ;  /* 0x00005272ff0b7424 */ /* 0x000fe200078e00ff */
[----:B------:R-:W-:Y:S01]  /*e5b30*/  R2UR UR5, R37 ;  /* 0x00000000250572ca */ /* 0x000fe200000e0000 */
[----:B------:R-:W-:Y:S01]  /*e5b40*/  IMAD.MOV.U32 R15, RZ, RZ, -0x1 ;  /* 0xffffffffff0f7424 */ /* 0x000fe200078e00ff */
[----:B------:R-:W-:-:S11]  /*e5b50*/  PLOP3.LUT P0, PT, PT, PT, PT, 0x8, 0x80 ;  /* 0x000000000080781c */ /* 0x000fd60003f0e170 */
[----:B------:R0:W-:Y:S02]  /*e5b60*/  ST.E desc[UR4][R28.64], R11 ;  /* 0x0000000b1c007985 */ /* 0x0001e4000c101904 */
.L_x_4583:
[----:B------:R-:W-:Y:S05]  /*e5b70*/  BSYNC B0 ;  /* 0x0000000000007941 */ /* 0x000fea0003800000 */
.L_x_4581:
        /* <DEDUP_REMOVED lines=39> */
.L_x_4585:
[----:B------:R-:W-:Y:S05]  /*e5df0*/  BSYNC B0 ;  /* 0x0000000000007941 */ /* 0x000fea0003800000 */
.L_x_4584:
[----:B------:R-:W-:Y:S02]  /*e5e00*/  R2UR UR4, R36 ;  /* 0x00000000240472ca */ /* 0x000fe400000e0000 */
[----:B------:R-:W-:-:S13]  /*e5e10*/  R2UR UR5, R37 ;  /* 0x00000000250572ca */ /* 0x000fda00000e0000 */
[----:B------:R3:W-:Y:S01]  /*e5e20*/  ST.E desc[UR4][R28.64], R13 ;  /* 0x0000000d1c007985 */ /* 0x0007e2000c101904 */
[----:B------:R-:W-:Y:S05]  /*e5e30*/  BRA `(.L_x_4546) ;  /* 0x0000000000147947 */ /* 0x000fea0003800000 */
.L_x_4575:
[----:B------:R-:W-:Y:S02]  /*e5e40*/  R2UR UR4, R36 ;  /* 0x00000000240472ca */ /* 0x000fe400000e0000 */
[----:B------:R-:W-:Y:S02]  /*e5e50*/  R2UR UR5, R37 ;  /* 0x00000000250572ca */ /* 0x000fe400000e0000 */
[----:B------:R-:W-:-:S05]  /*e5e60*/  LEA R8, P0, R6, R12, 0x2 ;  /* 0x0000000c06087211 */ /* 0x000fca00078010ff */
[----:B------:R-:W-:-:S06]  /*e5e70*/  IMAD.X R9, RZ, RZ, R13, P0 ;  /* 0x000000ffff097224 */ /* 0x000fcc00000e060d */
[----:B------:R4:W-:Y:S02]  /*e5e80*/  ST.E desc[UR4][R8.64+0x20], RZ ;  /* 0x000020ff08007985 */ /* 0x0009e4000c101904 */
.L_x_4546:
[----:B------:R-:W-:Y:S05]  /*e5e90*/  BSYNC B1 ;  /* 0x0000000000017941 */ /* 0x000fea0003800000 */
.L_x_4545:
[----:B------:R-:W-:Y:S01]  /*e5ea0*/  ISETP.GE.AND P0, PT, R0, 0x1, PT ;  /* 0x000000010000780c */ /* 0x000fe20003f06270 */
[----:B------:R-:W-:-:S12]  /*e5eb0*/  BSSY B0, `(.L_x_4586) ;  /* 0x0000142000007945 */ /* 0x000fd80003800000 */
[----:B------:R-:W-:Y:S05]  /*e5ec0*/  @!P0 BRA `(.L_x_4587) ;  /* 0x0000001400008947 */ /* 0x000fea0003800000 */
[----:B-1----:R-:W-:Y:S02]  /*e5ed0*/  IMAD.MOV R4, RZ, RZ, -R0 ;  /* 0x000000ffff047224 */ /* 0x002fe400078e0a00 */
[----:B------:R-:W-:Y:S02]  /*e5ee0*/  IMAD.MOV.U32 R6, RZ, RZ, RZ ;  /* 0x000000ffff067224 */ /* 0x000fe400078e00ff */
[----:B------:R-:W-:-:S07]  /*e5ef0*/  IMAD.MOV.U32 R16, RZ, RZ, RZ ;  /* 0x000000ffff107224 */ /* 0x000fce00078e00ff */
.L_x_4612:
        /* <DEDUP_REMOVED lines=35> */
.L_x_4595:
[----:B------:R-:W0:Y:S02]  /*e6130*/  LDS.64 R12, [R33+0x8] ;  /* 0x00000800210c7984 */ /* 0x000e240000000a00 */
[----:B0-----:R-:W-:-:S05]  /*e6140*/  IADD3 R14, P0, PT, R12, 0x30, RZ ;  /* 0x000000300c0e7810 */ /* 0x001fca0007f1e0ff */
[----:B------:R-:W-:-:S07]  /*e6150*/  IMAD.X R15, RZ, RZ, R13, P0 ;  /* 0x000000ffff0f7224 */ /* 0x000fce00000e060d */
[----:B------:R-:W0:Y:S02]  /*e6160*/  ATOMS.CAST.SPIN.64 P0, [R33+0x8], R12, R14 ;  /* 0x0000080c2100758d */ /* 0x000e24000180040e */
[----:B0-----:R-:W-:Y:S05]  /*e6170*/  @!P0 BRA `(.L_x_4595) ;  /* 0xfffffffc00ec8947 */ /* 0x001fea000383ffff */
[----:B------:R-:W-:Y:S05]  /*e6180*/  BSYNC B3 ;  /* 0x0000000000037941 */ /* 0x000fea0003800000 */
.L_x_4594:
[----:B------:R-:W-:Y:S02]  /*e6190*/  IMAD.MOV.U32 R14, RZ, RZ, R12 ;  /* 0x000000ffff0e7224 */ /* 0x000fe400078e000c */
[----:B------:R-:W-:Y:S01]  /*e61a0*/  IMAD.MOV.U32 R15, RZ, RZ, R13 ;  /* 0x000000ffff0f7224 */ /* 0x000fe200078e000d */
[----:B------:R-:W-:Y:S06]  /*e61b0*/  BRA `(.L_x_4592) ;  /* 0x0000000000187947 */ /* 0x000fec0003800000 */
.L_x_4593:
[----:B------:R-:W-:Y:S02]  /*e61c0*/  R2UR UR4, R36 ;  /* 0x00000000240472ca */ /* 0x000fe400000e0000 */
[----:B------:R-:W-:-:S13]  /*e61d0*/  R2UR UR5, R37 ;  /* 0x00000000250572ca */ /* 0x000fda00000e0000 */
[----:B------:R-:W2:Y:S02]  /*e61e0*/  LD.E.64 R14, desc[UR4][R30.64+0x8] ;  /* 0x000008041e0e7980 */ /* 0x000ea4000c101b00 */
[----:B--2---:R-:W-:-:S05]  /*e61f0*/  IADD3 R12, P0, PT, R14, 0x30, RZ ;  /* 0x000000300e0c7810 */ /* 0x004fca0007f1e0ff */
[----:B------:R-:W-:-:S05]  /*e6200*/  IMAD.X R13, RZ, RZ, R15, P0 ;  /* 0x000000ffff0d7224 */ /* 0x000fca00000e060f */
[----:B------:R0:W-:Y:S03]  /*e6210*/  ST.E.64 desc[UR4][R30.64+0x8], R12 ;  /* 0x0000080c1e007985 */ /* 0x0001e6000c101b04 */
.L_x_4592:
[----:B------:R-:W-:Y:S05]  /*e6220*/  BSYNC B2 ;  /* 0x0000000000027941 */ /* 0x000fea0003800000 */
.L_x_4591:
        /* <DEDUP_REMOVED lines=54> */
.L_x_4597:
[----:B------:R-:W-:Y:S05]  /*e6590*/  BSYNC B2 ;  /* 0x0000000000027941 */ /* 0x000fea0003800000 */
.L_x_4596:
        /* <DEDUP_REMOVED lines=40> */
.L_x_4599:
[----:B------:R-:W-:Y:S05]  /*e6820*/  BSYNC B2 ;  /* 0x0000000000027941 */ /* 0x000fea0003800000 */
.L_x_4598:
[----:B------:R-:W-:Y:S02]  /*e6830*/  R2UR UR4, R36 ;  /* 0x00000000240472ca */ /* 0x000fe400000e0000 */
[----:B------:R-:W-:Y:S02]  /*e6840*/  R2UR UR5, R37 ;  /* 0x00000000250572ca */ /* 0x000fe400000e0000 */
[----:B------:R-:W-:-:S11]  /*e6850*/  PRMT R15, RZ, 0x7610, R15 ;  /* 0x00007610ff0f7816 */ /* 0x000fd6000000000f */
[----:B------:R4:W-:Y:S01]  /*e6860*/  ST.E desc[UR4][R28.64], R13 ;  /* 0x0000000d1c007985 */ /* 0x0009e2000c101904 */
[----:B------:R-:W-:Y:S05]  /*e6870*/  BRA `(.L_x_4589) ;  /* 0x0000000000147947 */ /* 0x000fea0003800000 */
.L_x_4590:
[----:B------:R-:W-:Y:S02]  /*e6880*/  R2UR UR4, R36 ;  /* 0x00000000240472ca */ /* 0x000fe400000e0000 */
[----:B------:R-:W-:Y:S02]  /*e6890*/  R2UR UR5, R37 ;  /* 0x00000000250572ca */ /* 0x000fe400000e0000 */
[----:B------:R-:W-:-:S05]  /*e68a0*/  IADD3 R8, P0, PT, R12, R6, RZ ;  /* 0x000000060c087210 */ /* 0x000fca0007f1e0ff */
[----:B------:R-:W-:-:S06]  /*e68b0*/  IMAD.X R9, RZ, RZ, R13, P0 ;  /* 0x000000ffff097224 */ /* 0x000fcc00000e060d */
[----:B------:R0:W5:Y:S02]  /*e68c0*/  LD.E.U8 R15, desc[UR4][R8.64+0x20] ;  /* 0x00002004080f7980 */ /* 0x000164000c101100 */
.L_x_4589:
[----:B------:R-:W-:Y:S05]  /*e68d0*/  BSYNC B1 ;  /* 0x0000000000017941 */ /* 0x000fea0003800000 */
.L_x_4588:
        /* <DEDUP_REMOVED lines=31> */
.L_x_4607:
[----:B------:R-:W0:Y:S02]  /*e6ad0*/  LDS.64 R12, [R33+0x8] ;  /* 0x00000800210c7984 */ /* 0x000e240000000a00 */
[----:B0-----:R-:W-:-:S05]  /*e6ae0*/  IADD3 R14, P0, PT, R12, 0x30, RZ ;  /* 0x000000300c0e7810 */ /* 0x001fca0007f1e0ff */
[----:B------:R-:W-:-:S07]  /*e6af0*/  IMAD.X R15, RZ, RZ, R13, P0 ;  /* 0x000000ffff0f7224 */ /* 0x000fce00000e060d */
[----:B------:R-:W0:Y:S02]  /*e6b00*/  ATOMS.CAST.SPIN.64 P0, [R33+0x8], R12, R14 ;  /* 0x0000080c2100758d */ /* 0x000e24000180040e */
[----:B0-----:R-:W-:Y:S05]  /*e6b10*/  @!P0 BRA `(.L_x_4607) ;  /* 0xfffffffc00ec8947 */ /* 0x001fea000383ffff */
[----:B------:R-:W-:Y:S05]  /*e6b20*/  BSYNC B3 ;  /* 0x0000000000037941 */ /* 0x000fea0003800000 */
.L_x_4606:
[----:B------:R-:W-:Y:S02]  /*e6b30*/  IMAD.MOV.U32 R14, RZ, RZ, R12 ;  /* 0x000000ffff0e7224 */ /* 0x000fe400078e000c */
[----:B------:R-:W-:Y:S01]  /*e6b40*/  IMAD.MOV.U32 R15, RZ, RZ, R13 ;  /* 0x000000ffff0f7224 */ /* 0x000fe200078e000d */
[----:B------:R-:W-:Y:S06]  /*e6b50*/  BRA `(.L_x_4604) ;  /* 0x0000000000187947 */ /* 0x000fec0003800000 */
.L_x_4605:
[----:B------:R-:W-:Y:S02]  /*e6b60*/  R2UR UR4, R36 ;  /* 0x00000000240472ca */ /* 0x000fe400000e0000 */
[----:B------:R-:W-:-:S13]  /*e6b70*/  R2UR UR5, R37 ;  /* 0x00000000250572ca */ /* 0x000fda00000e0000 */
[----:B------:R-:W2:Y:S02]  /*e6b80*/  LD.E.64 R14, desc[UR4][R30.64+0x8] ;  /* 0x000008041e0e7980 */ /* 0x000ea4000c101b00 */
[----:B--2---:R-:W-:-:S05]  /*e6b90*/  IADD3 R12, P0, PT, R14, 0x30, RZ ;  /* 0x000000300e0c7810 */ /* 0x004fca0007f1e0ff */
[----:B------:R-:W-:-:S05]  /*e6ba0*/  IMAD.X R13, RZ, RZ, R15, P0 ;  /* 0x000000ffff0d7224 */ /* 0x000fca00000e060f */
[----:B------:R0:W-:Y:S03]  /*e6bb0*/  ST.E.64 desc[UR4][R30.64+0x8], R12 ;  /* 0x0000080c1e007985 */ /* 0x0001e6000c101b04 */
.L_x_4604:
[----:B------:R-:W-:Y:S05]  /*e6bc0*/  BSYNC B2 ;  /* 0x0000000000027941 */ /* 0x000fea0003800000 */
.L_x_4603:
        /* <DEDUP_REMOVED lines=54> */
.L_x_4609:
[----:B------:R-:W-:Y:S05]  /*e6f30*/  BSYNC B2 ;  /* 0x0000000000027941 */ /* 0x000fea0003800000 */
.L_x_4608:
        /* <DEDUP_REMOVED lines=40> */
.L_x_4611:
[----:B------:R-:W-:Y:S05]  /*e71c0*/  BSYNC B2 ;  /* 0x0000000000027941 */ /* 0x000fea0003800000 */
.L_x_4610:
[----:B------:R-:W-:Y:S02]  /*e71d0*/  R2UR UR4, R36 ;  /* 0x00000000240472ca */ /* 0x000fe400000e0000 */
[----:B------:R-:W-:-:S13]  /*e71e0*/  R2UR UR5, R37 ;  /* 0x00000000250572ca */ /* 0x000fda00000e0000 */
[----:B------:R2:W-:Y:S01]  /*e71f0*/  ST.E desc[UR4][R28.64], R13 ;  /* 0x0000000d1c007985 */ /* 0x0005e2000c101904 */
[----:B------:R-:W-:Y:S05]  /*e7200*/  BRA `(.L_x_4601) ;  /* 0x0000000000207947 */ /* 0x000fea0003800000 */
.L_x_4602:
        /* <DEDUP_REMOVED lines=8> */
.L_x_4601:
[----:B------:R-:W-:Y:S05]  /*e7290*/  BSYNC B1 ;  /* 0x0000000000017941 */ /* 0x000fea0003800000 */
.L_x_4600:
[----:B------:R-:W-:Y:S02]  /*e72a0*/  VIADD R16, R16, 0x1 ;  /* 0x0000000110107836 */ /* 0x000fe40000000000 */
[----:B------:R-:W-:Y:S01]  /*e72b0*/  VIADD R6, R6, 0x4 ;  /* 0x0000000406067836 */ /* 0x000fe20000000000 */
[----:B------:R-:W-:Y:S06]  /*e72c0*/  @P2 BRA `(.L_x_4612) ;  /* 0xffffffec000c2947 */ /* 0x000fec000383ffff */
.L_x_4587:
[----:B------:R-:W-:Y:S05]  /*e72d0*/  BSYNC B0 ;  /* 0x0000000000007941 */ /* 0x000fea0003800000 */
.L_x_4586:
[----:B------:R-:W-:Y:S01]  /*e72e0*/  ISETP.GE.AND P0, PT, R27, 0x1, PT ;  /* 0x000000011b00780c */ /* 0x000fe20003f06270 */
[----:B------:R-:W-:-:S12]  /*e72f0*/  BSSY B0, `(.L_x_4613) ;  /* 0x0000145000007945 */ /* 0x000fd80003800000 */
[----:B------:R-:W-:Y:S05]  /*e7300*/  @!P0 BRA `(.L_x_4614) ;  /* 0x00000014000c8947 */ /* 0x000fea0003800000 */
[----:B------:R-:W-:Y:S01]  /*e7310*/  IMAD.MOV R27, RZ, RZ, -R27 ;  /* 0x000000ffff1b7224 */ /* 0x000fe200078e0a1b */
[----:B-1----:R-:W-:Y:S01]  /*e7320*/  CS2R R6, SRZ ;  /* 0x0000000000067805 */ /* 0x002fe2000001ff00 */
[----:B------:R-:W-:-:S07]  /*e7330*/  IMAD.SHL.U32 R4, R0, 0x4, RZ ;  /* 0x0000000400047824 */ /* 0x000fce00078e00ff */
.L_x_4639:
        /* <DEDUP_REMOVED lines=35> */
.L_x_4622:
[----:B------:R-:W0:Y:S02]  /*e7570*/  LDS.64 R12, [R9+0x8] ;  /* 0x00000800090c7984 */ /* 0x000e240000000a00 */
[----:B0-----:R-:W-:-:S05]  /*e7580*/  IADD3 R14, P0, PT, R12, 0x30, RZ ;  /* 0x000000300c0e7810 */ /* 0x001fca0007f1e0ff */
[----:B------:R-:W-:-:S07]  /*e7590*/  IMAD.X R15, RZ, RZ, R13, P0 ;  /* 0x000000ffff0f7224 */ /* 0x000fce00000e060d */
[----:B------:R-:W0:Y:S02]  /*e75a0*/  ATOMS.CAST.SPIN.64 P0, [R9+0x8], R12, R14 ;  /* 0x0000080c0900758d */ /* 0x000e24000180040e */
[----:B0-----:R-:W-:Y:S05]  /*e75b0*/  @!P0 BRA `(.L_x_4622) ;  /* 0xfffffffc00ec8947 */ /* 0x001fea000383ffff */
[----:B------:R-:W-:Y:S05]  /*e75c0*/  BSYNC B3 ;  /* 0x0000000000037941 */ /* 0x000fea0003800000 */
.L_x_4621:
[----:B------:R-:W-:Y:S02]  /*e75d0*/  IMAD.MOV.U32 R14, RZ, RZ, R12 ;  /* 0x000000ffff0e7224 */ /* 0x000fe400078e000c */
[----:B------:R-:W-:Y:S01]  /*e75e0*/  IMAD.MOV.U32 R15, RZ, RZ, R13 ;  /* 0x000000ffff0f7224 */ /* 0x000fe200078e000d */
[----:B------:R-:W-:Y:S06]  /*e75f0*/  BRA `(.L_x_4619) ;  /* 0x0000000000187947 */ /* 0x000fec0003800000 */
.L_x_4620:
[----:B------:R-:W-:Y:S02]  /*e7600*/  R2UR UR4, R36 ;  /* 0x00000000240472ca */ /* 0x000fe400000e0000 */
[----:B------:R-:W-:-:S13]  /*e7610*/  R2UR UR5, R37 ;  /* 0x00000000250572ca */ /* 0x000fda00000e0000 */
[----:B------:R-:W2:Y:S02]  /*e7620*/  LD.E.64 R14, desc[UR4][R30.64+0x8] ;  /* 0x000008041e0e7980 */ /* 0x000ea4000c101b00 */
[----:B--2---:R-:W-:-:S05]  /*e7630*/  IADD3 R12, P0, PT, R14, 0x30, RZ ;  /* 0x000000300e0c7810 */ /* 0x004fca0007f1e0ff */
[----:B------:R-:W-:-:S05]  /*e7640*/  IMAD.X R13, RZ, RZ, R15, P0 ;  /* 0x000000ffff0d7224 */ /* 0x000fca00000e060f */
[----:B------:R0:W-:Y:S03]  /*e7650*/  ST.E.64 desc[UR4][R30.64+0x8], R12 ;  /* 0x0000080c1e007985 */ /* 0x0001e6000c101b04 */
.L_x_4619:
[----:B------:R-:W-:Y:S05]  /*e7660*/  BSYNC B2 ;  /* 0x0000000000027941 */ /* 0x000fea0003800000 */
.L_x_4618:
        /* <DEDUP_REMOVED lines=54> */
.L_x_4624:
[----:B------:R-:W-:Y:S05]  /*e79d0*/  BSYNC B2 ;  /* 0x0000000000027941 */ /* 0x000fea0003800000 */
.L_x_4623:
        /* <DEDUP_REMOVED lines=40> */
.L_x_4626:
[----:B------:R-:W-:Y:S05]  /*e7c60*/  BSYNC B2 ;  /* 0x0000000000027941 */ /* 0x000fea0003800000 */
.L_x_4625:
[----:B------:R-:W-:Y:S02]  /*e7c70*/  R2UR UR4, R36 ;  /* 0x00000000240472ca */ /* 0x000fe400000e0000 */
[----:B------:R-:W-:Y:S02]  /*e7c80*/  R2UR UR5, R37 ;  /* 0x00000000250572ca */ /* 0x000fe400000e0000 */
[----:B------:R-:W-:-:S11]  /*e7c90*/  PRMT R15, RZ, 0x7610, R15 ;  /* 0x00007610ff0f7816 */ /* 0x000fd6000000000f */
[----:B------:R4:W-:Y:S01]  /*e7ca0*/  ST.E desc[UR4][R28.64], R13 ;  /* 0x0000000d1c007985 */ /* 0x0009e2000c101904 */
[----:B------:R-:W-:Y:S05]  /*e7cb0*/  BRA `(.L_x_4616) ;  /* 0x0000000000147947 */ /* 0x000fea0003800000 */
.L_x_4617:
[----:B------:R-:W-:Y:S02]  /*e7cc0*/  R2UR UR4, R36 ;  /* 0x00000000240472ca */ /* 0x000fe400000e0000 */
[----:B------:R-:W-:Y:S02]  /*e7cd0*/  R2UR UR5, R37 ;  /* 0x00000000250572ca */ /* 0x000fe400000e0000 */
[----:B------:R-:W-:-:S05]  /*e7ce0*/  IADD3 R8, P0, PT, R12, R6, RZ ;  /* 0x000000060c087210 */ /* 0x000fca0007f1e0ff */
[----:B------:R-:W-:-:S06]  /*e7cf0*/  IMAD.X R9, RZ, RZ, R13, P0 ;  /* 0x000000ffff097224 */ /* 0x000fcc00000e060d */
[----:B------:R0:W5:Y:S02]  /*e7d00*/  LD.E.U8 R15, desc[UR4][R8.64+0x20] ;  /* 0x00002004080f7980 */ /* 0x000164000c101100 */
.L_x_4616:
[----:B------:R-:W-:Y:S05]  /*e7d10*/  BSYNC B1 ;  /* 0x0000000000017941 */ /* 0x000fea0003800000 */
.L_x_4615:
        /* <DEDUP_REMOVED lines=32> */
.L_x_4634:
[----:B------:R-:W0:Y:S02]  /*e7f20*/  LDS.64 R12, [R33+0x8] ;  /* 0x00000800210c7984 */ /* 0x000e240000000a00 */
[----:B0-----:R-:W-:-:S05]  /*e7f30*/  IADD3 R14, P0, PT, R12, 0x30, RZ ;  /* 0x000000300c0e7810 */ /* 0x001fca0007f1e0ff */
[----:B------:R-:W-:-:S07]  /*e7f40*/  IMAD.X R15, RZ, RZ, R13, P0 ;  /* 0x000000ffff0f7224 */ /* 0x000fce00000e060d */
[----:B------:R-:W0:Y:S02]  /*e7f50*/  ATOMS.CAST.SPIN.64 P0, [R33+0x8], R12, R14 ;  /* 0x0000080c2100758d */ /* 0x000e24000180040e */
[----:B0-----:R-:W-:Y:S05]  /*e7f60*/  @!P0 BRA `(.L_x_4634) ;  /* 0xfffffffc00ec8947 */ /* 0x001fea000383ffff */
[----:B------:R-:W-:Y:S05]  /*e7f70*/  BSYNC B3 ;  /* 0x0000000000037941 */ /* 0x000fea0003800000 */
.L_x_4633:
[----:B------:R-:W-:Y:S02]  /*e7f80*/  IMAD.MOV.U32 R14, RZ, RZ, R12 ;  /* 0x000000ffff0e7224 */ /* 0x000fe400078e000c */
[----:B------:R-:W-:Y:S01]  /*e7f90*/  IMAD.MOV.U32 R15, RZ, RZ, R13 ;  /* 0x000000ffff0f7224 */ /* 0x000fe200078e000d */
[----:B------:R-:W-:Y:S06]  /*e7fa0*/  BRA `(.L_x_4631) ;  /* 0x0000000000187947 */ /* 0x000fec0003800000 */
.L_x_4632:
[----:B------:R-:W-:Y:S02]  /*e7fb0*/  R2UR UR4, R36 ;  /* 0x00000000240472ca */ /* 0x000fe400000e0000 */
[----:B------:R-:W-:-:S13]  /*e7fc0*/  R2UR UR5, R37 ;  /* 0x00000000250572ca */ /* 0x000fda00000e0000 */
[----:B------:R-:W2:Y:S02]  /*e7fd0*/  LD.E.64 R14, desc[UR4][R30.64+0x8] ;  /* 0x000008041e0e7980 */ /* 0x000ea4000c101b00 */
[----:B--2---:R-:W-:-:S05]  /*e7fe0*/  IADD3 R12, P0, PT, R14, 0x30, RZ ;  /* 0x000000300e0c7810 */ /* 0x004fca0007f1e0ff */
[----:B------:R-:W-:-:S05]  /*e7ff0*/  IMAD.X R13, RZ, RZ, R15, P0 ;  /* 0x000000ffff0d7224 */ /* 0x000fca00000e060f */
[----:B------:R0:W-:Y:S03]  /*e8000*/  ST.E.64 desc[UR4][R30.64+0x8], R12 ;  /* 0x0000080c1e007985 */ /* 0x0001e6000c101b04 */
.L_x_4631:
[----:B------:R-:W-:Y:S05]  /*e8010*/  BSYNC B2 ;  /* 0x0000000000027941 */ /* 0x000fea0003800000 */
.L_x_4630:
        /* <DEDUP_REMOVED lines=54> */
.L_x_4636:
[----:B------:R-:W-:Y:S05]  /*e8380*/  BSYNC B2 ;  /* 0x0000000000027941 */ /* 0x000fea0003800000 */
.L_x_4635:
        /* <DEDUP_REMOVED lines=40> */
.L_x_4638:
[----:B------:R-:W-:Y:S05]  /*e8610*/  BSYNC B2 ;  /* 0x0000000000027941 */ /* 0x000fea0003800000 */
.L_x_4637:
[----:B------:R-:W-:Y:S02]  /*e8620*/  R2UR UR4, R36 ;  /* 0x00000000240472ca */ /* 0x000fe400000e0000 */
[----:B------:R-:W-:-:S13]  /*e8630*/  R2UR UR5, R37 ;  /* 0x00000000250572ca */ /* 0x000fda00000e0000 */
[----:B------:R2:W-:Y:S01]  /*e8640*/  ST.E desc[UR4][R28.64], R13 ;  /* 0x0000000d1c007985 */ /* 0x0005e2000c101904 */
[----:B------:R-:W-:Y:S05]  /*e8650*/  BRA `(.L_x_4628) ;  /* 0x0000000000207947 */ /* 0x000fea0003800000 */
.L_x_4629:
        /* <DEDUP_REMOVED lines=8> */
.L_x_4628:
[----:B------:R-:W-:Y:S05]  /*e86e0*/  BSYNC B1 ;  /* 0x0000000000017941 */ /* 0x000fea0003800000 */
.L_x_4627:
[----:B------:R-:W-:Y:S02]  /*e86f0*/  VIADD R7, R7, 0x1 ;  /* 0x0000000107077836 */ /* 0x000fe40000000000 */
[----:B------:R-:W-:Y:S02]  /*e8700*/  VIADD R0, R0, 0x1 ;  /* 0x0000000100007836 */ /* 0x000fe40000000000 */
[----:B------:R-:W-:Y:S02]  /*e8710*/  VIADD R4, R4, 0x4 ;  /* 0x0000000404047836 */ /* 0x000fe40000000000 */
[----:B------:R-:W-:Y:S01]  /*e8720*/  VIADD R6, R6, 0x4 ;  /* 0x0000000406067836 */ /* 0x000fe20000000000 */
[----:B------:R-:W-:Y:S06]  /*e8730*/  @P2 BRA `(.L_x_4639) ;  /* 0xffffffec00002947 */ /* 0x000fec000383ffff */
.L_x_4614:
[----:B------:R-:W-:Y:S05]  /*e8740*/  BSYNC B0 ;  /* 0x0000000000007941 */ /* 0x000fea0003800000 */
.L_x_4613:
[----:B------:R-:W0:Y:S01]  /*e8750*/  S2UR UR5, SR_CgaCtaId ;  /* 0x00000000000579c3 */ /* 0x000e220000008800 */
[----:B------:R-:W-:Y:S01]  /*e8760*/  UMOV UR4, 0x400 ;  /* 0x0000040000047882 */ /* 0x000fe20000000000 */
[----:B------:R-:W-:Y:S01]  /*e8770*/  R2UR UR6, R36 ;  /* 0x00000000240672ca */ /* 0x000fe200000e0000 */
[----:B-1----:R-:W-:Y:S01]  /*e8780*/  IMAD.MOV.U32 R4, RZ, RZ, 0x30 ;  /* 0x00000030ff047424 */ /* 0x002fe200078e00ff */
[----:B------:R-:W-:Y:S01]  /*e8790*/  R2UR UR7, R37 ;  /* 0x00000000250772ca */ /* 0x000fe200000e0000 */
[----:B------:R-:W-:Y:S01]  /*e87a0*/  IMAD.MOV.U32 R5, RZ, RZ, 0x0 ;  /* 0x00000000ff057424 */ /* 0x000fe200078e00ff */
[----:B0-----:R-:W-:-:S06]  /*e87b0*/  ULEA UR4, UR5, UR4, 0x18 ;  /* 0x0000000405047291 */ /* 0x001fcc000f8ec0ff */
[----:B------:R-:W-:-:S05]  /*e87c0*/  IMAD.U32 R14, RZ, RZ, UR4 ;  /* 0x00000004ff0e7e24 */ /* 0x000fca000f8e00ff */
        /* <DEDUP_REMOVED lines=11> */
.L_x_4644:
[----:B------:R-:W0:Y:S02]  /*e8880*/  LDS.64 R4, [R11+0x8] ;  /* 0x000008000b047984 */ /* 0x000e240000000a00 */
[----:B0-----:R-:W-:-:S05]  /*e8890*/  IADD3 R6, P0, PT, R4, 0x30, RZ ;  /* 0x0000003004067810 */ /* 0x001fca0007f1e0ff */
[----:B------:R-:W-:-:S07]  /*e88a0*/  IMAD.X R7, RZ, RZ, R5, P0 ;  /* 0x000000ffff077224 */ /* 0x000fce00000e0605 */
[----:B------:R-:W0:Y:S02]  /*e88b0*/  ATOMS.CAST.SPIN.64 P0, [R11+0x8], R4, R6 ;  /* 0x000008040b00758d */ /* 0x000e240001800406 */
[----:B0-----:R-:W-:Y:S05]  /*e88c0*/  @!P0 BRA `(.L_x_4644) ;  /* 0xfffffffc00ec8947 */ /* 0x001fea000383ffff */
[----:B------:R-:W-:Y:S05]  /*e88d0*/  BSYNC B1 ;  /* 0x0000000000017941 */ /* 0x000fea0003800000 */
.L_x_4643:
[----:B------:R-:W-:Y:S02]  /*e88e0*/  IMAD.MOV.U32 R6, RZ, RZ, R4 ;  /* 0x000000ffff067224 */ /* 0x000fe400078e0004 */
[----:B------:R-:W-:Y:S01]  /*e88f0*/  IMAD.MOV.U32 R7, RZ, RZ, R5 ;  /* 0x000000ffff077224 */ /* 0x000fe200078e0005 */
[----:B------:R-:W-:Y:S06]  /*e8900*/  BRA `(.L_x_4641) ;  /* 0x0000000000187947 */ /* 0x000fec0003800000 */
.L_x_4642:
[----:B------:R-:W-:Y:S02]  /*e8910*/  R2UR UR4, R36 ;  /* 0x00000000240472ca */ /* 0x000fe400000e0000 */
[----:B------:R-:W-:-:S13]  /*e8920*/  R2UR UR5, R37 ;  /* 0x00000000250572ca */ /* 0x000fda00000e0000 */
[----:B------:R-:W2:Y:S02]  /*e8930*/  LD.E.64 R6, desc[UR4][R30.64+0x8] ;  /* 0x000008041e067980 */ /* 0x000ea4000c101b00 */
[----:B--2---:R-:W-:-:S05]  /*e8940*/  IADD3 R4, P0, PT, R6, 0x30, RZ ;  /* 0x0000003006047810 */ /* 0x004fca0007f1e0ff */
[----:B------:R-:W-:-:S05]  /*e8950*/  IMAD.X R5, RZ, RZ, R7, P0 ;  /* 0x000000ffff057224 */ /* 0x000fca00000e0607 */
[----:B------:R0:W-:Y:S03]  /*e8960*/  ST.E.64 desc[UR4][R30.64+0x8], R4 ;  /* 0x000008041e007985 */ /* 0x0001e6000c101b04 */
.L_x_4641:
[----:B------:R-:W-:Y:S05]  /*e8970*/  BSYNC B0 ;  /* 0x0000000000007941 */ /* 0x000fea0003800000 */
.L_x_4640:
        /* <DEDUP_REMOVED lines=65> */
.L_x_4651:
[----:B------:R-:W0:Y:S02]  /*e8d90*/  LDS.64 R8, [R5+0x8] ;  /* 0x0000080005087984 */ /* 0x000e240000000a00 */
[----:B0-----:R-:W-:-:S05]  /*e8da0*/  IADD3 R10, P0, PT, R32, R8, RZ ;  /* 0x00000008200a7210 */ /* 0x001fca0007f1e0ff */
[----:B------:R-:W-:-:S07]  /*e8db0*/  IMAD.X R11, R33, 0x1, R9, P0 ;  /* 0x00000001210b7824 */ /* 0x000fce00000e0609 */
[----:B------:R-:W0:Y:S02]  /*e8dc0*/  ATOMS.CAST.SPIN.64 P0, [R5+0x8], R8, R10 ;  /* 0x000008080500758d */ /* 0x000e24000180040a */
[----:B0-----:R-:W-:Y:S05]  /*e8dd0*/  @!P0 BRA `(.L_x_4651) ;  /* 0xfffffffc00ec8947 */ /* 0x001fea000383ffff */
[----:B------:R-:W-:Y:S05]  /*e8de0*/  BSYNC B1 ;  /* 0x0000000000017941 */ /* 0x000fea0003800000 */
.L_x_4650:
[----:B------:R-:W-:Y:S05]  /*e8df0*/  BRA `(.L_x_4648) ;  /* 0x0000000000187947 */ /* 0x000fea0003800000 */
.L_x_4649:
[----:B------:R-:W-:Y:S02]  /*e8e00*/  R2UR UR4, R36 ;  /* 0x00000000240472ca */ /* 0x000fe400000e0000 */
[----:B------:R-:W-:-:S13]  /*e8e10*/  R2UR UR5, R37 ;  /* 0x00000000250572ca */ /* 0x000fda00000e0000 */
[----:B------:R-:W2:Y:S02]  /*e8e20*/  LD.E.64 R8, desc[UR4][R30.64+0x8] ;  /* 0x000008041e087980 */ /* 0x000ea4000c101b00 */
[----:B--2---:R-:W-:-:S05]  /*e8e30*/  IADD3 R4, P0, PT, R32, R8, RZ ;  /* 0x0000000820047210 */ /* 0x004fca0007f1e0ff */
[----:B------:R-:W-:-:S05]  /*e8e40*/  IMAD.X R5, R33, 0x1, R9, P0 ;  /* 0x0000000121057824 */ /* 0x000fca00000e0609 */
[----:B------:R0:W-:Y:S03]  /*e8e50*/  ST.E.64 desc[UR4][R30.64+0x8], R4 ;  /* 0x000008041e007985 */ /* 0x0001e6000c101b04 */
.L_x_4648:
[----:B------:R-:W-:Y:S05]  /*e8e60*/  BSYNC B0 ;  /* 0x0000000000007941 */ /* 0x000fea0003800000 */
.L_x_4647:
        /* <DEDUP_REMOVED lines=48> */
.L_x_4683:
        /* <DEDUP_REMOVED lines=29> */
.L_x_4664:
[----:B------:R-:W0:Y:S02]  /*e9340*/  LDS.64 R8, [R5+0x8] ;  /* 0x0000080005087984 */ /* 0x000e240000000a00 */
[----:B0-----:R-:W-:-:S05]  /*e9350*/  IADD3 R10, P0, PT, R8, 0x30, RZ ;  /* 0x00000030080a7810 */ /* 0x001fca0007f1e0ff */
[----:B------:R-:W-:-:S07]  /*e9360*/  IMAD.X R11, RZ, RZ, R9, P0 ;  /* 0x000000ffff0b7224 */ /* 0x000fce00000e0609 */
[----:B------:R-:W0:Y:S02]  /*e9370*/  ATOMS.CAST.SPIN.64 P0, [R5+0x8], R8, R10 ;  /* 0x000008080500758d */ /* 0x000e24000180040a */
[----:B0-----:R-:W-:Y:S05]  /*e9380*/  @!P0 BRA `(.L_x_4664) ;  /* 0xfffffffc00ec8947 */ /* 0x001fea000383ffff */
[----:B------:R-:W-:Y:S05]  /*e9390*/  BSYNC B11 ;  /* 0x00000000000b7941 */ /* 0x000fea0003800000 */
.L_x_4663:
[----:B------:R-:W-:Y:S02]  /*e93a0*/  IMAD.MOV.U32 R10, RZ, RZ, R8 ;  /* 0x000000ffff0a7224 */ /* 0x000fe400078e0008 */
[----:B------:R-:W-:Y:S01]  /*e93b0*/  IMAD.MOV.U32 R11, RZ, RZ, R9 ;  /* 0x000000ffff0b7224 */ /* 0x000fe200078e0009 */
[----:B------:R-:W-:Y:S06]  /*e93c0*/  BRA `(.L_x_4661) ;  /* 0x0000000000187947 */ /* 0x000fec0003800000 */
.L_x_4662:
[----:B------:R-:W-:Y:S02]  /*e93d0*/  R2UR UR4, R36 ;  /* 0x00000000240472ca */ /* 0x000fe400000e0000 */
[----:B------:R-:W-:-:S13]  /*e93e0*/  R2UR UR5, R37 ;  /* 0x00000000250572ca */ /* 0x000fda00000e0000 */
[----:B------:R-:W2:Y:S02]  /*e93f0*/  LD.E.64 R10, desc[UR4][R30.64+0x8] ;  /* 0x000008041e0a7980 */ /* 0x000ea4000c101b00 */
[----:B--2---:R-:W-:-:S05]  /*e9400*/  IADD3 R8, P0, PT, R10, 0x30, RZ ;  /* 0x000000300a087810 */ /* 0x004fca0007f1e0ff */
[----:B------:R-:W-:-:S05]  /*e9410*/  IMAD.X R9, RZ, RZ, R11, P0 ;  /* 0x000000ffff097224 */ /* 0x000fca00000e060b */
[----:B------:R0:W-:Y:S03]  /*e9420*/  ST.E.64 desc[UR4][R30.64+0x8], R8 ;  /* 0x000008081e007985 */ /* 0x0001e6000c101b04 */
.L_x_4661:
[----:B------:R-:W-:Y:S05]  /*e9430*/  BSYNC B10 ;  /* 0x00000000000a7941 */ /* 0x000fea0003800000 */
.L_x_4660:
        /* <DEDUP_REMOVED lines=54> */
.L_x_4666:
[----:B------:R-:W-:Y:S05]  /*e97a0*/  BSYNC B10 ;  /* 0x00000000000a7941 */ /* 0x000fea0003800000 */
.L_x_4665:
        /* <DEDUP_REMOVED lines=40> */
.L_x_4668:
[----:B------:R-:W-:Y:S05]  /*e9a30*/  BSYNC B10 ;  /* 0x00000000000a7941 */ /* 0x000fea0003800000 */
.L_x_4667:
[----:B------:R-:W-:Y:S02]  /*e9a40*/  R2UR UR4, R36 ;  /* 0x00000000240472ca */ /* 0x000fe400000e0000 */
[----:B------:R-:W-:-:S13]  /*e9a50*/  R2UR UR5, R37 ;  /* 0x00000000250572ca */ /* 0x000fda00000e0000 */
[----:B------:R2:W-:Y:S01]  /*e9a60*/  ST.E desc[UR4][R28.64], R5 ;  /* 0x000000051c007985 */ /* 0x0005e2000c101904 */
[----:B------:R-:W-:Y:S05]  /*e9a70*/  BRA `(.L_x_4669) ;  /* 0x0000000000147947 */ /* 0x000fea0003800000 */
.L_x_4659:
[----:B------:R-:W-:Y:S02]  /*e9a80*/  R2UR UR4, R36 ;  /* 0x00000000240472ca */ /* 0x000fe400000e0000 */
[----:B------:R-:W-:Y:S02]  /*e9a90*/  R2UR UR5, R37 ;  /* 0x00000000250572ca */ /* 0x000fe400000e0000 */
[----:B------:R-:W-:-:S05]  /*e9aa0*/  IADD3 R4, P0, PT, R4, R16, RZ ;  /* 0x0000001004047210 */ /* 0x000fca0007f1e0ff */
[----:B------:R-:W-:-:S06]  /*e9ab0*/  IMAD.X R5, RZ, RZ, R5, P0 ;  /* 0x000000ffff057224 */ /* 0x000fcc00000e0605 */
[----:B------:R0:W-:Y:S02]  /*e9ac0*/  ST.E desc[UR4][R4.64+0x20], RZ ;  /* 0x000020ff04007985 */ /* 0x0001e4000c101904 */
.L_x_4669:
[----:B------:R-:W-:Y:S05]  /*e9ad0*/  BSYNC B5 ;  /* 0x0000000000057941 */ /* 0x000fea0003800000 */
.L_x_4658:
        /* <DEDUP_REMOVED lines=28> */
.L_x_4676:
[----:B------:R-:W0:Y:S02]  /*e9ca0*/  LDS.64 R8, [R33+0x8] ;  /* 0x0000080021087984 */ /* 0x000e240000000a00 */
[----:B0-----:R-:W-:-:S05]  /*e9cb0*/  IADD3 R10, P0, PT, R8, 0x30, RZ ;  /* 0x00000030080a7810 */ /* 0x001fca0007f1e0ff */
[----:B------:R-:W-:-:S07]  /*e9cc0*/  IMAD.X R11, RZ, RZ, R9, P0 ;  /* 0x000000ffff0b7224 */ /* 0x000fce00000e0609 */
[----:B------:R-:W0:Y:S02]  /*e9cd0*/  ATOMS.CAST.SPIN.64 P0, [R33+0x8], R8, R10 ;  /* 0x000008082100758d */ /* 0x000e24000180040a */
[----:B0-----:R-:W-:Y:S05]  /*e9ce0*/  @!P0 BRA `(.L_x_4676) ;  /* 0xfffffffc00ec8947 */ /* 0x001fea000383ffff */
[----:B------:R-:W-:Y:S05]  /*e9cf0*/  BSYNC B11 ;  /* 0x00000000000b7941 */ /* 0x000fea0003800000 */
.L_x_4675:
[----:B------:R-:W-:Y:S02]  /*e9d00*/  IMAD.MOV.U32 R10, RZ, RZ, R8 ;  /* 0x000000ffff0a7224 */ /* 0x000fe400078e0008 */
[----:B------:R-:W-:Y:S01]  /*e9d10*/  IMAD.MOV.U32 R11, RZ, RZ, R9 ;  /* 0x000000ffff0b7224 */ /* 0x000fe200078e0009 */
[----:B------:R-:W-:Y:S06]  /*e9d20*/  BRA `(.L_x_4673) ;  /* 0x0000000000187947 */ /* 0x000fec0003800000 */
.L_x_4674:
[----:B------:R-:W-:Y:S02]  /*e9d30*/  R2UR UR4, R36 ;  /* 0x00000000240472ca */ /* 0x000fe400000e0000 */
[----:B------:R-:W-:-:S13]  /*e9d40*/  R2UR UR5, R37 ;  /* 0x00000000250572ca */ /* 0x000fda00000e0000 */
[----:B------:R-:W2:Y:S02]  /*e9d50*/  LD.E.64 R10, desc[UR4][R30.64+0x8] ;  /* 0x000008041e0a7980 */ /* 0x000ea4000c101b00 */
[----:B--2---:R-:W-:-:S05]  /*e9d60*/  IADD3 R8, P0, PT, R10, 0x30, RZ ;  /* 0x000000300a087810 */ /* 0x004fca0007f1e0ff */
[----:B------:R-:W-:-:S05]  /*e9d70*/  IMAD.X R9, RZ, RZ, R11, P0 ;  /* 0x000000ffff097224 */ /* 0x000fca00000e060b */
[----:B------:R0:W-:Y:S03]  /*e9d80*/  ST.E.64 desc[UR4][R30.64+0x8], R8 ;  /* 0x000008081e007985 */ /* 0x0001e6000c101b04 */
.L_x_4673:
[----:B------:R-:W-:Y:S05]  /*e9d90*/  BSYNC B10 ;  /* 0x00000000000a7941 */ /* 0x000fea0003800000 */
.L_x_4672:
        /* <DEDUP_REMOVED lines=51> */
.L_x_4678:
[----:B------:R-:W-:Y:S01]  /*ea0d0*/  R2UR UR4, R36 ;  /* 0x00000000240472ca */ /* 0x000fe200000e0000 */
[----:B------:R-:W-:Y:S01]  /*ea0e0*/  IMAD.MOV.U32 R7, RZ, RZ, 0x5272 ;  /* 0x00005272ff077424 */ /* 0x000fe200078e00ff */
[----:B------:R-:W-:Y:S01]  /*ea0f0*/  R2UR UR5, R37 ;  /* 0x00000000250572ca */ /* 0x000fe200000e0000 */
[----:B------:R-:W-:Y:S01]  /*ea100*/  IMAD.MOV.U32 R11, RZ, RZ, -0x1 ;  /* 0xffffffffff0b7424 */ /* 0x000fe200078e00ff */
[----:B------:R-:W-:-:S11]  /*ea110*/  PLOP3.LUT P0, PT, PT, PT, PT, 0x8, 0x80 ;  /* 0x000000000080781c */ /* 0x000fd60003f0e170 */
[----:B------:R0:W-:Y:S02]  /*ea120*/  ST.E desc[UR4][R28.64], R7 ;  /* 0x000000071c007985 */ /* 0x0001e4000c101904 */
.L_x_4679:
[----:B------:R-:W-:Y:S05]  /*ea130*/  BSYNC B10 ;  /* 0x00000000000a7941 */ /* 0x000fea0003800000 */
.L_x_4677:
        /* <DEDUP_REMOVED lines=39> */
.L_x_4681:
[----:B------:R-:W-:Y:S05]  /*ea3b0*/  BSYNC B10 ;  /* 0x00000000000a7941 */ /* 0x000fea0003800000 */
.L_x_4680:
[----:B------:R-:W-:Y:S02]  /*ea3c0*/  R2UR UR4, R36 ;  /* 0x00000000240472ca */ /* 0x000fe400000e0000 */
[----:B------:R-:W-:-:S13]  /*ea3d0*/  R2UR UR5, R37 ;  /* 0x00000000250572ca */ /* 0x000fda00000e0000 */
[----:B------:R2:W-:Y:S01]  /*ea3e0*/  ST.E desc[UR4][R28.64], R9 ;  /* 0x000000091c007985 */ /* 0x0005e2000c101904 */
[----:B------:R-:W-:Y:S05]  /*ea3f0*/  BRA `(.L_x_4682) ;  /* 0x0000000000187947 */ /* 0x000fea0003800000 */
.L_x_4671:
[----:B------:R-:W-:Y:S01]  /*ea400*/  VIADD R5, R16, 0x4 ;  /* 0x0000000410057836 */ /* 0x000fe20000000000 */
[----:B------:R-:W-:Y:S02]  /*ea410*/  R2UR UR4, R36 ;  /* 0x00000000240472ca */ /* 0x000fe400000e0000 */
[----:B------:R-:W-:Y:S02]  /*ea420*/  R2UR UR5, R37 ;  /* 0x00000000250572ca */ /* 0x000fe400000e0000 */
[----:B------:R-:W-:-:S05]  /*ea430*/  IADD3 R4, P0, PT, R8, R5, RZ ;  /* 0x0000000508047210 */ /* 0x000fca0007f1e0ff */
[----:B------:R-:W-:-:S06]  /*ea440*/  IMAD.X R5, RZ, RZ, R9, P0 ;  /* 0x000000ffff057224 */ /* 0x000fcc00000e0609 */
[----:B------:R3:W-:Y:S02]  /*ea450*/  ST.E desc[UR4][R4.64+0x20], RZ ;  /* 0x000020ff04007985 */ /* 0x0007e4000c101904 */
.L_x_4682:
[----:B------:R-:W-:Y:S05]  /*ea460*/  BSYNC B5 ;  /* 0x0000000000057941 */ /* 0x000fea0003800000 */
.L_x_4670:
[----:B------:R-:W-:Y:S02]  /*ea470*/  VIADD R27, R27, 0x2 ;  /* 0x000000021b1b7836 */ /* 0x000fe40000000000 */
[----:B------:R-:W-:Y:S01]  /*ea480*/  VIADD R16, R16, 0x8 ;  /* 0x0000000810107836 */ /* 0x000fe20000000000 */
[----:B------:R-:W-:Y:S06]  /*ea490*/  @P2 BRA `(.L_x_4683) ;  /* 0xffffffec00342947 */ /* 0x000fec000383ffff */
[----:B------:R-:W-:Y:S05]  /*ea4a0*/  BSYNC B0 ;  /* 0x0000000000007941 */ /* 0x000fea0003800000 */
.L_x_4657:
[----:B------:R-:W-:Y:S05]  /*ea4b0*/  BSYNC B1 ;  /* 0x0000000000017941 */ /* 0x000fea0003800000 */
.L_x_4656:
        /* <DEDUP_REMOVED lines=25> */
.L_x_4690:
[----:B------:R-:W0:Y:S02]  /*ea650*/  LDS.64 R8, [R5+0x8] ;  /* 0x0000080005087984 */ /* 0x000e240000000a00 */
[----:B0-----:R-:W-:-:S05]  /*ea660*/  IADD3 R10, P0, PT, R8, 0x30, RZ ;  /* 0x00000030080a7810 */ /* 0x001fca0007f1e0ff */
[----:B------:R-:W-:-:S07]  /*ea670*/  IMAD.X R11, RZ, RZ, R9, P0 ;  /* 0x000000ffff0b7224 */ /* 0x000fce00000e0609 */
[----:B------:R-:W0:Y:S02]  /*ea680*/  ATOMS.CAST.SPIN.64 P0, [R5+0x8], R8, R10 ;  /* 0x000008080500758d */ /* 0x000e24000180040a */
[----:B0-----:R-:W-:Y:S05]  /*ea690*/  @!P0 BRA `(.L_x_4690) ;  /* 0xfffffffc00ec8947 */ /* 0x001fea000383ffff */
[----:B------:R-:W-:Y:S05]  /*ea6a0*/  BSYNC B5 ;  /* 0x0000000000057941 */ /* 0x000fea0003800000 */
.L_x_4689:
[----:B------:R-:W-:Y:S02]  /*ea6b0*/  IMAD.MOV.U32 R10, RZ, RZ, R8 ;  /* 0x000000ffff0a7224 */ /* 0x000fe400078e0008 */
[----:B------:R-:W-:Y:S01]  /*ea6c0*/  IMAD.MOV.U32 R11, RZ, RZ, R9 ;  /* 0x000000ffff0b7224 */ /* 0x000fe200078e0009 */
[----:B------:R-:W-:Y:S06]  /*ea6d0*/  BRA `(.L_x_4687) ;  /* 0x0000000000187947 */ /* 0x000fec0003800000 */
.L_x_4688:
[----:B------:R-:W-:Y:S02]  /*ea6e0*/  R2UR UR4, R36 ;  /* 0x00000000240472ca */ /* 0x000fe400000e0000 */
[----:B------:R-:W-:-:S13]  /*ea6f0*/  R2UR UR5, R37 ;  /* 0x00000000250572ca */ /* 0x000fda00000e0000 */
[----:B------:R-:W2:Y:S02]  /*ea700*/  LD.E.64 R10, desc[UR4][R30.64+0x8] ;  /* 0x000008041e0a7980 */ /* 0x000ea4000c101b00 */
[----:B--2---:R-:W-:-:S05]  /*ea710*/  IADD3 R8, P0, PT, R10, 0x30, RZ ;  /* 0x000000300a087810 */ /* 0x004fca0007f1e0ff */
[----:B------:R-:W-:-:S05]  /*ea720*/  IMAD.X R9, RZ, RZ, R11, P0 ;  /* 0x000000ffff097224 */ /* 0x000fca00000e060b */
[----:B------:R0:W-:Y:S03]  /*ea730*/  ST.E.64 desc[UR4][R30.64+0x8], R8 ;  /* 0x000008081e007985 */ /* 0x0001e6000c101b04 */
.L_x_4687:
[----:B------:R-:W-:Y:S05]  /*ea740*/  BSYNC B1 ;  /* 0x0000000000017941 */ /* 0x000fea0003800000 */
.L_x_4686:
        /* <DEDUP_REMOVED lines=51> */
.L_x_4692:
[----:B------:R-:W-:Y:S01]  /*eaa80*/  R2UR UR4, R36 ;  /* 0x00000000240472ca */ /* 0x000fe200000e0000 */
[----:B------:R-:W-:Y:S01]  /*eaa90*/  IMAD.MOV.U32 R5, RZ, RZ, 0x5272 ;  /* 0x00005272ff057424 */ /* 0x000fe200078e00ff */
[----:B------:R-:W-:Y:S01]  /*eaaa0*/  R2UR UR5, R37 ;  /* 0x00000000250572ca */ /* 0x000fe200000e0000 */
[----:B------:R-:W-:Y:S01]  /*eaab0*/  IMAD.MOV.U32 R11, RZ, RZ, -0x1 ;  /* 0xffffffffff0b7424 */ /* 0x000fe200078e00ff */
[----:B------:R-:W-:-:S11]  /*eaac0*/  PLOP3.LUT P0, PT, PT, PT, PT, 0x8, 0x80 ;  /* 0x000000000080781c */ /* 0x000fd60003f0e170 */
[----:B------:R1:W-:Y:S02]  /*eaad0*/  ST.E desc[UR4][R28.64], R5 ;  /* 0x000000051c007985 */ /* 0x0003e4000c101904 */
.L_x_4693:
[----:B------:R-:W-:Y:S05]  /*eaae0*/  BSYNC B1 ;  /* 0x0000000000017941 */ /* 0x000fea0003800000 */
.L_x_4691:
        /* <DEDUP_REMOVED lines=39> */
.L_x_4695:
[----:B------:R-:W-:Y:S05]  /*ead60*/  BSYNC B1 ;  /* 0x0000000000017941 */ /* 0x000fea0003800000 */
.L_x_4694:
[----:B------:R-:W-:Y:S02]  /*ead70*/  R2UR UR4, R36 ;  /* 0x00000000240472ca */ /* 0x000fe400000e0000 */
[----:B------:R-:W-:-:S13]  /*ead80*/  R2UR UR5, R37 ;  /* 0x00000000250572ca */ /* 0x000fda00000e0000 */
[----:B------:R4:W-:Y:S01]  /*ead90*/  ST.E desc[UR4][R28.64], R9 ;  /* 0x000000091c007985 */ /* 0x0009e2000c101904 */
[----:B------:R-:W-:Y:S05]  /*eada0*/  BRA `(.L_x_4684) ;  /* 0x0000000000147947 */ /* 0x000fea0003800000 */
.L_x_4685:
[----:B------:R-:W-:Y:S02]  /*eadb0*/  R2UR UR4, R36 ;  /* 0x00000000240472ca */ /* 0x000fe400000e0000 */
[----:B------:R-:W-:Y:S02]  /*eadc0*/  R2UR UR5, R37 ;  /* 0x00000000250572ca */ /* 0x000fe400000e0000 */
[----:B------:R-:W-:-:S05]  /*eadd0*/  LEA R4, P0, R15, R8, 0x2 ;  /* 0x000000080f047211 */ /* 0x000fca00078010ff */
[----:B------:R-:W-:-:S06]  /*eade0*/  IMAD.X R5, RZ, RZ, R9, P0 ;  /* 0x000000ffff057224 */ /* 0x000fcc00000e0609 */
[----:B------:R3:W-:Y:S02]  /*eadf0*/  ST.E desc[UR4][R4.64+0x20], RZ ;  /* 0x000020ff04007985 */ /* 0x0007e4000c101904 */
.L_x_4684:
[----:B------:R-:W-:Y:S05]  /*eae00*/  BSYNC B0 ;  /* 0x0000000000007941 */ /* 0x000fea0003800000 */
.L_x_4654:
[----:B------:R-:W-:-:S13]  /*eae10*/  ISETP.GE.AND P0, PT, R12, 0x1, PT ;  /* 0x000000010c00780c */ /* 0x000fda0003f06270 */
[----:B------:R-:W-:Y:S05]  /*eae20*/  @!P0 BREAK B2 ;  /* 0x0000000000028942 */ /* 0x000fea0003800000 */
[----:B------:R-:W-:Y:S05]  /*eae30*/  @!P0 BRA `(.L_x_4655) ;  /* 0x0000001400048947 */ /* 0x000fea0003800000 */
[----:B------:R-:W-:Y:S05]  /*eae40*/  BSYNC B2 ;  /* 0x0000000000027941 */ /* 0x000fea0003800000 */
.L_x_4653:
[----:B------:R-:W-:Y:S02]  /*eae50*/  IMAD.MOV R14, RZ, RZ, -R12 ;  /* 0x000000ffff0e7224 */ /* 0x000fe400078e0a0c */
[----:B------:R-:W-:Y:S02]  /*eae60*/  IMAD.MOV.U32 R15, RZ, RZ, RZ ;  /* 0x000000ffff0f7224 */ /* 0x000fe400078e00ff */
[----:B------:R-:W-:-:S07]  /*eae70*/  IMAD.MOV.U32 R16, RZ, RZ, RZ ;  /* 0x000000ffff107224 */ /* 0x000fce00078e00ff */
.L_x_4720:
        /* <DEDUP_REMOVED lines=35> */
.L_x_4703:
[----:B------:R-:W0:Y:S02]  /*eb0b0*/  LDS.64 R8, [R33+0x8] ;  /* 0x0000080021087984 */ /* 0x000e240000000a00 */
[----:B0-----:R-:W-:-:S05]  /*eb0c0*/  IADD3 R10, P0, PT, R8, 0x30, RZ ;  /* 0x00000030080a7810 */ /* 0x001fca0007f1e0ff */
[----:B------:R-:W-:-:S07]  /*eb0d0*/  IMAD.X R11, RZ, RZ, R9, P0 ;  /* 0x000000ffff0b7224 */ /* 0x000fce00000e0609 */
[----:B------:R-:W0:Y:S02]  /*eb0e0*/  ATOMS.CAST.SPIN.64 P0, [R33+0x8], R8, R10 ;  /* 0x000008082100758d */ /* 0x000e24000180040a */
[----:B0-----:R-:W-:Y:S05]  /*eb0f0*/  @!P0 BRA `(.L_x_4703) ;  /* 0xfffffffc00ec8947 */ /* 0x001fea000383ffff */
[----:B------:R-:W-:Y:S05]  /*eb100*/  BSYNC B2 ;  /* 0x0000000000027941 */ /* 0x000fea0003800000 */
.L_x_4702:
[----:B------:R-:W-:Y:S02]  /*eb110*/  IMAD.MOV.U32 R10, RZ, RZ, R8 ;  /* 0x000000ffff0a7224 */ /* 0x000fe400078e0008 */
[----:B------:R-:W-:Y:S01]  /*eb120*/  IMAD.MOV.U32 R11, RZ, RZ, R9 ;  /* 0x000000ffff0b7224 */ /* 0x000fe200078e0009 */
[----:B------:R-:W-:Y:S06]  /*eb130*/  BRA `(.L_x_4700) ;  /* 0x0000000000187947 */ /* 0x000fec0003800000 */
.L_x_4701:
[----:B------:R-:W-:Y:S02]  /*eb140*/  R2UR UR4, R36 ;  /* 0x00000000240472ca */ /* 0x000fe400000e0000 */
[----:B------:R-:W-:-:S13]  /*eb150*/  R2UR UR5, R37 ;  /* 0x00000000250572ca */ /* 0x000fda00000e0000 */
[----:B------:R-:W2:Y:S02]  /*eb160*/  LD.E.64 R10, desc[UR4][R30.64+0x8] ;  /* 0x000008041e0a7980 */ /* 0x000ea4000c101b00 */
[----:B--2---:R-:W-:-:S05]  /*eb170*/  IADD3 R8, P0, PT, R10, 0x30, RZ ;  /* 0x000000300a087810 */ /* 0x004fca0007f1e0ff */
[----:B------:R-:W-:-:S05]  /*eb180*/  IMAD.X R9, RZ, RZ, R11, P0 ;  /* 0x000000ffff097224 */ /* 0x000fca00000e060b */
[----:B------:R0:W-:Y:S03]  /*eb190*/  ST.E.64 desc[UR4][R30.64+0x8], R8 ;  /* 0x000008081e007985 */ /* 0x0001e6000c101b04 */
.L_x_4700:
[----:B------:R-:W-:Y:S05]  /*eb1a0*/  BSYNC B1 ;  /* 0x0000000000017941 */ /* 0x000fea0003800000 */
.L_x_4699:
        /* <DEDUP_REMOVED lines=54> */
.L_x_4705:
[----:B------:R-:W-:Y:S05]  /*eb510*/  BSYNC B1 ;  /* 0x0000000000017941 */ /* 0x000fea0003800000 */
.L_x_4704:
        /* <DEDUP_REMOVED lines=40> */
.L_x_4707:
[----:B------:R-:W-:Y:S05]  /*eb7a0*/  BSYNC B1 ;  /* 0x0000000000017941 */ /* 0x000fea0003800000 */
.L_x_4706:
[----:B------:R-:W-:Y:S02]  /*eb7b0*/  R2UR UR4, R36 ;  /* 0x00000000240472ca */ /* 0x000fe400000e0000 */
[----:B------:R-:W-:Y:S02]  /*eb7c0*/  R2UR UR5, R37 ;  /* 0x00000000250572ca */ /* 0x000fe400000e0000 */
[----:B------:R-:W-:-:S11]  /*eb7d0*/  PRMT R11, RZ, 0x7610, R11 ;  /* 0x00007610ff0b7816 */ /* 0x000fd6000000000b */
[----:B------:R3:W-:Y:S01]  /*eb7e0*/  ST.E desc[UR4][R28.64], R9 ;  /* 0x000000091c007985 */ /* 0x0007e2000c101904 */
[----:B------:R-:W-:Y:S05]  /*eb7f0*/  BRA `(.L_x_4697) ;  /* 0x0000000000147947 */ /* 0x000fea0003800000 */
.L_x_4698:
[----:B------:R-:W-:Y:S02]  /*eb800*/  R2UR UR4, R36 ;  /* 0x00000000240472ca */ /* 0x000fe400000e0000 */
[----:B------:R-:W-:Y:S02]  /*eb810*/  R2UR UR5, R37 ;  /* 0x00000000250572ca */ /* 0x000fe400000e0000 */
[----:B------:R-:W-:-:S05]  /*eb820*/  IADD3 R4, P0, PT, R8, R15, RZ ;  /* 0x0000000f08047210 */ /* 0x000fca0007f1e0ff */
[----:B------:R-:W-:-:S06]  /*eb830*/  IMAD.X R5, RZ, RZ, R9, P0 ;  /* 0x000000ffff057224 */ /* 0x000fcc00000e0609 */
[----:B------:R1:W5:Y:S02]  /*eb840*/  LD.E.U8 R11, desc[UR4][R4.64+0x20] ;  /* 0x00002004040b7980 */ /* 0x000364000c101100 */
.L_x_4697:
[----:B------:R-:W-:Y:S05]  /*eb850*/  BSYNC B0 ;  /* 0x0000000000007941 */ /* 0x000fea0003800000 */
.L_x_4696:
        /* <DEDUP_REMOVED lines=31> */
.L_x_4715:
[----:B------:R-:W0:Y:S02]  /*eba50*/  LDS.64 R8, [R33+0x8] ;  /* 0x0000080021087984 */ /* 0x000e240000000a00 */
[----:B0-----:R-:W-:-:S05]  /*eba60*/  IADD3 R10, P0, PT, R8, 0x30, RZ ;  /* 0x00000030080a7810 */ /* 0x001fca0007f1e0ff */
[----:B------:R-:W-:-:S07]  /*eba70*/  IMAD.X R11, RZ, RZ, R9, P0 ;  /* 0x000000ffff0b7224 */ /* 0x000fce00000e0609 */
[----:B------:R-:W0:Y:S02]  /*eba80*/  ATOMS.CAST.SPIN.64 P0, [R33+0x8], R8, R10 ;  /* 0x000008082100758d */ /* 0x000e24000180040a */
[----:B0-----:R-:W-:Y:S05]  /*eba90*/  @!P0 BRA `(.L_x_4715) ;  /* 0xfffffffc00ec8947 */ /* 0x001fea000383ffff */
[----:B------:R-:W-:Y:S05]  /*ebaa0*/  BSYNC B2 ;  /* 0x0000000000027941 */ /* 0x000fea0003800000 */
.L_x_4714:
[----:B------:R-:W-:Y:S02]  /*ebab0*/  IMAD.MOV.U32 R10, RZ, RZ, R8 ;  /* 0x000000ffff0a7224 */ /* 0x000fe400078e0008 */
[----:B------:R-:W-:Y:S01]  /*ebac0*/  IMAD.MOV.U32 R11, RZ, RZ, R9 ;  /* 0x000000ffff0b7224 */ /* 0x000fe200078e0009 */
[----:B------:R-:W-:Y:S06]  /*ebad0*/  BRA `(.L_x_4712) ;  /* 0x0000000000187947 */ /* 0x000fec0003800000 */
.L_x_4713:
[----:B------:R-:W-:Y:S02]  /*ebae0*/  R2UR UR4, R36 ;  /* 0x00000000240472ca */ /* 0x000fe400000e0000 */
[----:B------:R-:W-:-:S13]  /*ebaf0*/  R2UR UR5, R37 ;  /* 0x00000000250572ca */ /* 0x000fda00000e0000 */
[----:B------:R-:W2:Y:S02]  /*ebb00*/  LD.E.64 R10, desc[UR4][R30.64+0x8] ;  /* 0x000008041e0a7980 */ /* 0x000ea4000c101b00 */
[----:B--2---:R-:W-:-:S05]  /*ebb10*/  IADD3 R8, P0, PT, R10, 0x30, RZ ;  /* 0x000000300a087810 */ /* 0x004fca0007f1e0ff */
[----:B------:R-:W-:-:S05]  /*ebb20*/  IMAD.X R9, RZ, RZ, R11, P0 ;  /* 0x000000ffff097224 */ /* 0x000fca00000e060b */
[----:B------:R0:W-:Y:S03]  /*ebb30*/  ST.E.64 desc[UR4][R30.64+0x8], R8 ;  /* 0x000008081e007985 */ /* 0x0001e6000c101b04 */
.L_x_4712:
[----:B------:R-:W-:Y:S05]  /*ebb40*/  BSYNC B1 ;  /* 0x0000000000017941 */ /* 0x000fea0003800000 */
.L_x_4711:
        /* <DEDUP_REMOVED lines=54> */
.L_x_4717:
[----:B------:R-:W-:Y:S05]  /*ebeb0*/  BSYNC B1 ;  /* 0x0000000000017941 */ /* 0x000fea0003800000 */
.L_x_4716:
        /* <DEDUP_REMOVED lines=40> */
.L_x_4719:
[----:B------:R-:W-:Y:S05]  /*ec140*/  BSYNC B1 ;  /* 0x0000000000017941 */ /* 0x000fea0003800000 */
.L_x_4718:
[----:B------:R-:W-:Y:S02]  /*ec150*/  R2UR UR4, R36 ;  /* 0x00000000240472ca */ /* 0x000fe400000e0000 */
[----:B------:R-:W-:-:S13]  /*ec160*/  R2UR UR5, R37 ;  /* 0x00000000250572ca */ /* 0x000fda00000e0000 */
[----:B------:R2:W-:Y:S01]  /*ec170*/  ST.E desc[UR4][R28.64], R9 ;  /* 0x000000091c007985 */ /* 0x0005e2000c101904 */
[----:B------:R-:W-:Y:S05]  /*ec180*/  BRA `(.L_x_4709) ;  /* 0x0000000000207947 */ /* 0x000fea0003800000 */
.L_x_4710:
        /* <DEDUP_REMOVED lines=8> */
.L_x_4709:
[----:B------:R-:W-:Y:S05]  /*ec210*/  BSYNC B0 ;  /* 0x0000000000007941 */ /* 0x000fea0003800000 */
.L_x_4708:
[----:B------:R-:W-:Y:S02]  /*ec220*/  VIADD R16, R16, 0x1 ;  /* 0x0000000110107836 */ /* 0x000fe40000000000 */
[----:B------:R-:W-:Y:S01]  /*ec230*/  VIADD R15, R15, 0x4 ;  /* 0x000000040f0f7836 */ /* 0x000fe20000000000 */
[----:B------:R-:W-:Y:S06]  /*ec240*/  @P2 BRA `(.L_x_4720) ;  /* 0xffffffec000c2947 */ /* 0x000fec000383ffff */
.L_x_4655:
[----:B------:R-:W-:Y:S05]  /*ec250*/  BSYNC B3 ;  /* 0x0000000000037941 */ /* 0x000fea0003800000 */
.L_x_4652:
[----:B------:R-:W0:Y:S01]  /*ec260*/  S2UR UR5, SR_CgaCtaId ;  /* 0x00000000000579c3 */ /* 0x000e220000008800 */
[----:B------:R-:W-:Y:S02]  /*ec270*/  UMOV UR4, 0x400 ;  /* 0x0000040000047882 */ /* 0x000fe40000000000 */
[----:B0-----:R-:W-:Y:S01]  /*ec280*/  ULEA UR4, UR5, UR4, 0x18 ;  /* 0x0000000405047291 */ /* 0x001fe2000f8ec0ff */
[----:B------:R-:W-:-:S05]  /*ec290*/  R2UR UR5, R37 ;  /* 0x00000000250572ca */ /* 0x000fca00000e0000 */
[----:B------:R-:W-:Y:S01]  /*ec2a0*/  IMAD.U32 R14, RZ, RZ, UR4 ;  /* 0x00000004ff0e7e24 */ /* 0x000fe2000f8e00ff */
[----:B------:R-:W-:-:S04]  /*ec2b0*/  R2UR UR4, R36 ;  /* 0x00000000240472ca */ /* 0x000fc800000e0000 */
[----:B-1-3--:R-:W0:Y:S02]  /*ec2c0*/  LDS.64 R4, [R14] ;  /* 0x000000000e047984 */ /* 0x00ae240000000a00 */
[----:B0-----:R-:W-:-:S07]  /*ec2d0*/  IMAD.WIDE R4, R0, 0x10, R4 ;  /* 0x0000001000047825 */ /* 0x001fce00078e0204 */
[----:B------:R-:W-:Y:S04]  /*ec2e0*/  ST.E desc[UR4][R4.64+0x20], R13 ;  /* 0x0000200d04007985 */ /* 0x000fe8000c101904 */
[----:B------:R-:W0:Y:S02]  /*ec2f0*/  LDS.64 R6, [R14] ;  /* 0x000000000e067984 */ /* 0x000e240000000a00 */
[----:B0-----:R-:W-:-:S05]  /*ec300*/  IMAD.WIDE R6, R0, 0x10, R6 ;  /* 0x0000001000067825 */ /* 0x001fca00078e0206 */
[----:B------:R-:W-:Y:S04]  /*ec310*/  ST.E desc[UR4][R6.64+0x28], R12 ;  /* 0x0000280c06007985 */ /* 0x000fe8000c101904 */
[----:B--2-4-:R-:W0:Y:S02]  /*ec320*/  LDS.64 R8, [R14] ;  /* 0x000000000e087984 */ /* 0x014e240000000a00 */
[----:B0-----:R-:W-:-:S05]  /*ec330*/  IMAD.WIDE R8, R0, 0x10, R8 ;  /* 0x0000001000087825 */ /* 0x001fca00078e0208 */
[----:B------:R1:W-:Y:S02]  /*ec340*/  ST.E desc[UR4][R8.64+0x30], RZ ;  /* 0x000030ff08007985 */ /* 0x0003e4000c101904 */
.L_x_4646:
[----:B------:R-:W-:Y:S05]  /*ec350*/  BSYNC B4 ;  /* 0x0000000000047941 */ /* 0x000fea0003800000 */
.L_x_4645:
        /* <DEDUP_REMOVED lines=15> */
.L_x_4725:
[----:B------:R-:W0:Y:S02]  /*ec450*/  LDS.64 R4, [R3+0x8] ;  /* 0x0000080003047984 */ /* 0x000e240000000a00 */
[----:B0-----:R-:W-:-:S05]  /*ec460*/  IADD3 R6, P0, PT, R4, 0x30, RZ ;  /* 0x0000003004067810 */ /* 0x001fca0007f1e0ff */
[----:B------:R-:W-:-:S07]  /*ec470*/  IMAD.X R7, RZ, RZ, R5, P0 ;  /* 0x000000ffff077224 */ /* 0x000fce00000e0605 */
[----:B------:R-:W0:Y:S02]  /*ec480*/  ATOMS.CAST.SPIN.64 P0, [R3+0x8], R4, R6 ;  /* 0x000008040300758d */ /* 0x000e240001800406 */
[----:B0-----:R-:W-:Y:S05]  /*ec490*/  @!P0 BRA `(.L_x_4725) ;  /* 0xfffffffc00ec8947 */ /* 0x001fea000383ffff */
[----:B------:R-:W-:Y:S05]  /*ec4a0*/  BSYNC B1 ;  /* 0x0000000000017941 */ /* 0x000fea0003800000 */
.L_x_4724:
[----:B------:R-:W-:Y:S02]  /*ec4b0*/  IMAD.MOV.U32 R6, RZ, RZ, R4 ;  /* 0x000000ffff067224 */ /* 0x000fe400078e0004 */
[----:B------:R-:W-:Y:S01]  /*ec4c0*/  IMAD.MOV.U32 R7, RZ, RZ, R5 ;  /* 0x000000ffff077224 */ /* 0x000fe200078e0005 */
[----:B------:R-:W-:Y:S06]  /*ec4d0*/  BRA `(.L_x_4722) ;  /* 0x0000000000187947 */ /* 0x000fec0003800000 */
.L_x_4723:
[----:B------:R-:W-:Y:S02]  /*ec4e0*/  R2UR UR4, R36 ;  /* 0x00000000240472ca */ /* 0x000fe400000e0000 */
[----:B------:R-:W-:-:S13]  /*ec4f0*/  R2UR UR5, R37 ;  /* 0x00000000250572ca */ /* 0x000fda00000e0000 */
[----:B------:R-:W2:Y:S02]  /*ec500*/  LD.E.64 R6, desc[UR4][R30.64+0x8] ;  /* 0x000008041e067980 */ /* 0x000ea4000c101b00 */
[----:B--2---:R-:W-:-:S05]  /*ec510*/  IADD3 R4, P0, PT, R6, 0x30, RZ ;  /* 0x0000003006047810 */ /* 0x004fca0007f1e0ff */
[----:B------:R-:W-:-:S05]  /*ec520*/  IMAD.X R5, RZ, RZ, R7, P0 ;  /* 0x000000ffff057224 */ /* 0x000fca00000e0607 */
[----:B------:R0:W-:Y:S03]  /*ec530*/  ST.E.64 desc[UR4][R30.64+0x8], R4 ;  /* 0x000008041e007985 */ /* 0x0001e6000c101b04 */
.L_x_4722:
[----:B------:R-:W-:Y:S05]  /*ec540*/  BSYNC B0 ;  /* 0x0000000000007941 */ /* 0x000fea0003800000 */
.L_x_4721:
        /* <DEDUP_REMOVED lines=64> */
.L_x_4727:
[----:B------:R-:W-:Y:S05]  /*ec950*/  BSYNC B0 ;  /* 0x0000000000007941 */ /* 0x000fea0003800000 */
.L_x_4726:
        /* <DEDUP_REMOVED lines=40> */
.L_x_4098:
[----:B------:R-:W-:Y:S05]  /*ecbe0*/  BSYNC B6 ;  /* 0x0000000000067941 */ /* 0x000fea0003800000 */
.L_x_4097:
        /* <DEDUP_REMOVED lines=8> */
.L_x_4091:
[C---:B------:R-:W-:Y:S02]  /*ecc70*/  R2UR UR4, R36.reuse ;  /* 0x00000000240472ca */ /* 0x040fe400000e0000 */
[C---:B------:R-:W-:Y:S02]  /*ecc80*/  R2UR UR5, R37.reuse ;  /* 0x00000000250572ca */ /* 0x040fe400000e0000 */
[----:B------:R-:W-:Y:S02]  /*ecc90*/  R2UR UR6, R36 ;  /* 0x00000000240672ca */ /* 0x000fe400000e0000 */
[----:B------:R-:W-:Y:S02]  /*ecca0*/  R2UR UR7, R37 ;  /* 0x00000000250772ca */ /* 0x000fe400000e0000 */
[----:B------:R-:W-:-:S05]  /*eccb0*/  IADD3 R6, P0, PT, R4, R27, RZ ;  /* 0x0000001b04067210 */ /* 0x000fca0007f1e0ff */
[----:B------:R-:W-:-:S05]  /*eccc0*/  IMAD.X R7, R5, 0x1, R15, P0 ;  /* 0x0000000105077824 */ /* 0x000fca00000e060f */
[----:B------:R0:W-:Y:S04]  /*eccd0*/  ST.E desc[UR4][R6.64+0x30], RZ ;  /* 0x000030ff06007985 */ /* 0x0001e8000c101904 */
[----:B------:R-:W2:Y:S01]  /*ecce0*/  LD.E R5, desc[UR6][R28.64] ;  /* 0x000000061c057980 */ /* 0x000ea2000c101900 */
[----:B------:R-:W-:Y:S01]  /*eccf0*/  IMAD.MOV.U32 R35, RZ, RZ, RZ ;  /* 0x000000ffff237224 */ /* 0x000fe200078e00ff */
        /* <DEDUP_REMOVED lines=11> */
[----:B--2---:R-:W-:-:S13]  /*ecdb0*/  ISETP.NE.AND P0, PT, R5, RZ, PT ;  /* 0x000000ff0500720c */ /* 0x004fda0003f05270 */
[----:B0-----:R-:W-:Y:S05]  /*ecdc0*/  @P0 BRA `(.L_x_2525) ;  /* 0x0000003800800947 */ /* 0x001fea0003800000 */
[----:B------:R-:W-:Y:S01]  /*ecdd0*/  LEA R9, R12, 0x20, 0x2 ;  /* 0x000000200c097811 */ /* 0x000fe200078e10ff */
[----:B------:R0:W1:Y:S01]  /*ecde0*/  LDS.64 R10, [R14+0x8] ;  /* 0x000008000e0a7984 */ /* 0x0000620000000a00 */
[----:B------:R-:W-:Y:S02]  /*ecdf0*/  R2UR UR4, R36 ;  /* 0x00000000240472ca */ /* 0x000fe400000e0000 */
[----:B------:R-:W-:Y:S02]  /*ece00*/  SHF.R.S32.HI R4, RZ, 0x1f, R9 ;  /* 0x0000001fff047819 */ /* 0x000fe40000011409 */
[----:B------:R-:W-:Y:S02]  /*ece10*/  R2UR UR5, R37 ;  /* 0x00000000250572ca */ /* 0x000fe400000e0000 */
        /* <DEDUP_REMOVED lines=23> */
.L_x_4732:
[----:B------:R-:W0:Y:S02]  /*ecf90*/  LDS.64 R4, [R35+0x8] ;  /* 0x0000080023047984 */ /* 0x000e240000000a00 */
[----:B0-----:R-:W-:-:S05]  /*ecfa0*/  IADD3 R6, P0, PT, R38, R4, RZ ;  /* 0x0000000426067210 */ /* 0x001fca0007f1e0ff */
[----:B------:R-:W-:-:S07]  /*ecfb0*/  IMAD.X R7, R39, 0x1, R5, P0 ;  /* 0x0000000127077824 */ /* 0x000fce00000e0605 */
[----:B------:R-:W0:Y:S02]  /*ecfc0*/  ATOMS.CAST.SPIN.64 P0, [R35+0x8], R4, R6 ;  /* 0x000008042300758d */ /* 0x000e240001800406 */
[----:B0-----:R-:W-:Y:S05]  /*ecfd0*/  @!P0 BRA `(.L_x_4732) ;  /* 0xfffffffc00ec8947 */ /* 0x001fea000383ffff */
[----:B------:R-:W-:Y:S05]  /*ecfe0*/  BSYNC B1 ;  /* 0x0000000000017941 */ /* 0x000fea0003800000 */
.L_x_4731:
[----:B------:R-:W-:Y:S02]  /*ecff0*/  IMAD.MOV.U32 R6, RZ, RZ, R4 ;  /* 0x000000ffff067224 */ /* 0x000fe400078e0004 */
[----:B------:R-:W-:Y:S01]  /*ed000*/  IMAD.MOV.U32 R7, RZ, RZ, R5 ;  /* 0x000000ffff077224 */ /* 0x000fe200078e0005 */
[----:B------:R-:W-:Y:S06]  /*ed010*/  BRA `(.L_x_4729) ;  /* 0x0000000000187947 */ /* 0x000fec0003800000 */
.L_x_4730:
[----:B------:R-:W-:Y:S02]  /*ed020*/  R2UR UR4, R36 ;  /* 0x00000000240472ca */ /* 0x000fe400000e0000 */
[----:B------:R-:W-:-:S13]  /*ed030*/  R2UR UR5, R37 ;  /* 0x00000000250572ca */ /* 0x000fda00000e0000 */
[----:B------:R-:W2:Y:S02]  /*ed040*/  LD.E.64 R6, desc[UR4][R30.64+0x8] ;  /* 0x000008041e067980 */ /* 0x000ea4000c101b00 */
[----:B--2---:R-:W-:-:S05]  /*ed050*/  IADD3 R4, P0, PT, R38, R6, RZ ;  /* 0x0000000626047210 */ /* 0x004fca0007f1e0ff */
[----:B------:R-:W-:-:S05]  /*ed060*/  IMAD.X R5, R39, 0x1, R7, P0 ;  /* 0x0000000127057824 */ /* 0x000fca00000e0607 */
[----:B------:R0:W-:Y:S03]  /*ed070*/  ST.E.64 desc[UR4][R30.64+0x8], R4 ;  /* 0x000008041e007985 */ /* 0x0001e6000c101b04 */
.L_x_4729:
[----:B------:R-:W-:Y:S05]  /*ed080*/  BSYNC B0 ;  /* 0x0000000000007941 */ /* 0x000fea0003800000 */
.L_x_4728:
        /* <DEDUP_REMOVED lines=28> */
[----:B------:R-:W-:Y:S01]  /*ed250*/  ISETP.NE.AND P0, PT, R0, 0x21, PT ;  /* 0x000000210000780c */ /* 0x000fe20003f05270 */
        /* <DEDUP_REMOVED lines=8> */
[C---:B------:R-:W-:Y:S01]  /*ed2e0*/  ISETP.GE.AND P0, PT, R34.reuse, 0x2, PT ;  /* 0x000000022200780c */ /* 0x040fe20003f06270 */
[----:B------:R-:W-:Y:S01]  /*ed2f0*/  BSSY B1, `(.L_x_4735) ;  /* 0x000013b000017945 */ /* 0x000fe20003800000 */
[----:B------:R-:W-:Y:S01]  /*ed300*/  VIMNMX R0, PT, PT, R34, 0x1, !PT ;  /* 0x0000000122007848 */ /* 0x000fe20007fe0100 */
[----:B------:R-:W-:-:S10]  /*ed310*/  IMAD.MOV.U32 R40, RZ, RZ, RZ ;  /* 0x000000ffff287224 */ /* 0x000fd400078e00ff */
[----:B------:R-:W-:Y:S05]  /*ed320*/  @!P0 BRA `(.L_x_4736) ;  /* 0x0000001000dc8947 */ /* 0x000fea0003800000 */
[----:B------:R-:W-:Y:S01]  /*ed330*/  LOP3.LUT R41, R34, 0xfffffffe, RZ, 0xc0, !PT ;  /* 0xfffffffe22297812 */ /* 0x000fe200078ec0ff */
[----:B------:R-:W-:Y:S01]  /*ed340*/  BSSY B0, `(.L_x_4736) ;  /* 0x0000135000007945 */ /* 0x000fe20003800000 */
[----:B------:R-:W-:Y:S02]  /*ed350*/  CS2R R38, SRZ ;  /* 0x0000000000267805 */ /* 0x000fe4000001ff00 */
[----:B------:R-:W-:Y:S01]  /*ed360*/  LOP3.LUT R40, R0, 0x7ffffffe, RZ, 0xc0, !PT ;  /* 0x7ffffffe00287812 */ /* 0x000fe200078ec0ff */
[----:B------:R-:W-:-:S07]  /*ed370*/  IMAD.MOV R41, RZ, RZ, -R41 ;  /* 0x000000ffff297224 */ /* 0x000fce00078e0a29 */
.L_x_4762:
        /* <DEDUP_REMOVED lines=28> */
.L_x_4743:
[----:B------:R-:W0:Y:S02]  /*ed540*/  LDS.64 R8, [R5+0x8] ;  /* 0x0000080005087984 */ /* 0x000e240000000a00 */
[----:B0-----:R-:W-:-:S05]  /*ed550*/  IADD3 R10, P0, PT, R8, 0x30, RZ ;  /* 0x00000030080a7810 */ /* 0x001fca0007f1e0ff */
[----:B------:R-:W-:-:S07]  /*ed560*/  IMAD.X R11, RZ, RZ, R9, P0 ;  /* 0x000000ffff0b7224 */ /* 0x000fce00000e0609 */
[----:B------:R-:W0:Y:S02]  /*ed570*/  ATOMS.CAST.SPIN.64 P0, [R5+0x8], R8, R10 ;  /* 0x000008080500758d */ /* 0x000e24000180040a */
[----:B0-----:R-:W-:Y:S05]  /*ed580*/  @!P0 BRA `(.L_x_4743) ;  /* 0xfffffffc00ec8947 */ /* 0x001fea000383ffff */
[----:B------:R-:W-:Y:S05]  /*ed590*/  BSYNC B5 ;  /* 0x0000000000057941 */ /* 0x000fea0003800000 */
.L_x_4742:
[----:B------:R-:W-:Y:S02]  /*ed5a0*/  IMAD.MOV.U32 R10, RZ, RZ, R8 ;  /* 0x000000ffff0a7224 */ /* 0x000fe400078e0008 */
[----:B------:R-:W-:Y:S01]  /*ed5b0*/  IMAD.MOV.U32 R11, RZ, RZ, R9 ;  /* 0x000000ffff0b7224 */ /* 0x000fe200078e0009 */
[----:B------:R-:W-:Y:S06]  /*ed5c0*/  BRA `(.L_x_4740) ;  /* 0x0000000000187947 */ /* 0x000fec0003800000 */
.L_x_4741:
[----:B------:R-:W-:Y:S02]  /*ed5d0*/  R2UR UR4, R36 ;  /* 0x00000000240472ca */ /* 0x000fe400000e0000 */
[----:B------:R-:W-:-:S13]  /*ed5e0*/  R2UR UR5, R37 ;  /* 0x00000000250572ca */ /* 0x000fda00000e0000 */
[----:B------:R-:W2:Y:S02]  /*ed5f0*/  LD.E.64 R10, desc[UR4][R30.64+0x8] ;  /* 0x000008041e0a7980 */ /* 0x000ea4000c101b00 */
[----:B--2---:R-:W-:-:S05]  /*ed600*/  IADD3 R8, P0, PT, R10, 0x30, RZ ;  /* 0x000000300a087810 */ /* 0x004fca0007f1e0ff */
[----:B------:R-:W-:-:S05]  /*ed610*/  IMAD.X R9, RZ, RZ, R11, P0 ;  /* 0x000000ffff097224 */ /* 0x000fca00000e060b */
[----:B------:R0:W-:Y:S03]  /*ed620*/  ST.E.64 desc[UR4][R30.64+0x8], R8 ;  /* 0x000008081e007985 */ /* 0x0001e6000c101b04 */
.L_x_4740:
[----:B------:R-:W-:Y:S05]  /*ed630*/  BSYNC B4 ;  /* 0x0000000000047941 */ /* 0x000fea0003800000 */
.L_x_4739:
        /* <DEDUP_REMOVED lines=54> */
.L_x_4745:
[----:B------:R-:W-:Y:S05]  /*ed9a0*/  BSYNC B4 ;  /* 0x0000000000047941 */ /* 0x000fea0003800000 */
.L_x_4744:
        /* <DEDUP_REMOVED lines=40> */
.L_x_4747:
[----:B------:R-:W-:Y:S05]  /*edc30*/  BSYNC B4 ;  /* 0x0000000000047941 */ /* 0x000fea0003800000 */
.L_x_4746:
[----:B------:R-:W-:Y:S02]  /*edc40*/  R2UR UR4, R36 ;  /* 0x00000000240472ca */ /* 0x000fe400000e0000 */
[----:B------:R-:W-:-:S13]  /*edc50*/  R2UR UR5, R37 ;  /* 0x00000000250572ca */ /* 0x000fda00000e0000 */
[----:B------:R2:W-:Y:S01]  /*edc60*/  ST.E desc[UR4][R28.64], R5 ;  /* 0x000000051c007985 */ /* 0x0005e2000c101904 */
[----:B------:R-:W-:Y:S05]  /*edc70*/  BRA `(.L_x_4748) ;  /* 0x0000000000147947 */ /* 0x000fea0003800000 */
.L_x_4738:
[----:B------:R-:W-:Y:S02]  /*edc80*/  R2UR UR4, R36 ;  /* 0x00000000240472ca */ /* 0x000fe400000e0000 */
[----:B------:R-:W-:Y:S02]  /*edc90*/  R2UR UR5, R37 ;  /* 0x00000000250572ca */ /* 0x000fe400000e0000 */
[----:B------:R-:W-:-:S05]  /*edca0*/  IADD3 R4, P0, PT, R4, R38, RZ ;  /* 0x0000002604047210 */ /* 0x000fca0007f1e0ff */
[----:B------:R-:W-:-:S06]  /*edcb0*/  IMAD.X R5, RZ, RZ, R5, P0 ;  /* 0x000000ffff057224 */ /* 0x000fcc00000e0605 */
[----:B------:R0:W-:Y:S02]  /*edcc0*/  ST.E desc[UR4][R4.64+0x20], RZ ;  /* 0x000020ff04007985 */ /* 0x0001e4000c101904 */
.L_x_4748:
[----:B------:R-:W-:Y:S05]  /*edcd0*/  BSYNC B3 ;  /* 0x0000000000037941 */ /* 0x000fea0003800000 */
.L_x_4737:
        /* <DEDUP_REMOVED lines=27> */
.L_x_4755:
[----:B------:R-:W0:Y:S02]  /*ede90*/  LDS.64 R8, [R43+0x8] ;  /* 0x000008002b087984 */ /* 0x000e240000000a00 */
[----:B0-----:R-:W-:-:S05]  /*edea0*/  IADD3 R10, P0, PT, R8, 0x30, RZ ;  /* 0x00000030080a7810 */ /* 0x001fca0007f1e0ff */
[----:B------:R-:W-:-:S07]  /*edeb0*/  IMAD.X R11, RZ, RZ, R9, P0 ;  /* 0x000000ffff0b7224 */ /* 0x000fce00000e0609 */
[----:B------:R-:W0:Y:S02]  /*edec0*/  ATOMS.CAST.SPIN.64 P0, [R43+0x8], R8, R10 ;  /* 0x000008082b00758d */ /* 0x000e24000180040a */
[----:B0-----:R-:W-:Y:S05]  /*eded0*/  @!P0 BRA `(.L_x_4755) ;  /* 0xfffffffc00ec8947 */ /* 0x001fea000383ffff */
[----:B------:R-:W-:Y:S05]  /*edee0*/  BSYNC B5 ;  /* 0x0000000000057941 */ /* 0x000fea0003800000 */
.L_x_4754:
[----:B------:R-:W-:Y:S02]  /*edef0*/  IMAD.MOV.U32 R10, RZ, RZ, R8 ;  /* 0x000000ffff0a7224 */ /* 0x000fe400078e0008 */
[----:B------:R-:W-:Y:S01]  /*edf00*/  IMAD.MOV.U32 R11, RZ, RZ, R9 ;  /* 0x000000ffff0b7224 */ /* 0x000fe200078e0009 */
[----:B------:R-:W-:Y:S06]  /*edf10*/  BRA `(.L_x_4752) ;  /* 0x0000000000187947 */ /* 0x000fec0003800000 */
.L_x_4753:
[----:B------:R-:W-:Y:S02]  /*edf20*/  R2UR UR4, R36 ;  /* 0x00000000240472ca */ /* 0x000fe400000e0000 */
[----:B------:R-:W-:-:S13]  /*edf30*/  R2UR UR5, R37 ;  /* 0x00000000250572ca */ /* 0x000fda00000e0000 */
[----:B------:R-:W2:Y:S02]  /*edf40*/  LD.E.64 R10, desc[UR4][R30.64+0x8] ;  /* 0x000008041e0a7980 */ /* 0x000ea4000c101b00 */
[----:B--2---:R-:W-:-:S05]  /*edf50*/  IADD3 R8, P0, PT, R10, 0x30, RZ ;  /* 0x000000300a087810 */ /* 0x004fca0007f1e0ff */
[----:B------:R-:W-:-:S05]  /*edf60*/  IMAD.X R9, RZ, RZ, R11, P0 ;  /* 0x000000ffff097224 */ /* 0x000fca00000e060b */
[----:B------:R0:W-:Y:S03]  /*edf70*/  ST.E.64 desc[UR4][R30.64+0x8], R8 ;  /* 0x000008081e007985 */ /* 0x0001e6000c101b04 */
.L_x_4752:
[----:B------:R-:W-:Y:S05]  /*edf80*/  BSYNC B4 ;  /* 0x0000000000047941 */ /* 0x000fea0003800000 */
.L_x_4751:
        /* <DEDUP_REMOVED lines=51> */
.L_x_4757:
[----:B------:R-:W-:Y:S01]  /*ee2c0*/  R2UR UR4, R36 ;  /* 0x00000000240472ca */ /* 0x000fe200000e0000 */
[----:B------:R-:W-:Y:S01]  /*ee2d0*/  IMAD.MOV.U32 R7, RZ, RZ, 0x5272 ;  /* 0x00005272ff077424 */ /* 0x000fe200078e00ff */
[----:B------:R-:W-:Y:S01]  /*ee2e0*/  R2UR UR5, R37 ;  /* 0x00000000250572ca */ /* 0x000fe200000e0000 */
[----:B------:R-:W-:Y:S01]  /*ee2f0*/  IMAD.MOV.U32 R11, RZ, RZ, -0x1 ;  /* 0xffffffffff0b7424 */ /* 0x000fe200078e00ff */
[----:B------:R-:W-:-:S11]  /*ee300*/  PLOP3.LUT P0, PT, PT, PT, PT, 0x8, 0x80 ;  /* 0x000000000080781c */ /* 0x000fd60003f0e170 */
[----:B------:R0:W-:Y:S02]  /*ee310*/  ST.E desc[UR4][R28.64], R7 ;  /* 0x000000071c007985 */ /* 0x0001e4000c101904 */
.L_x_4758:
[----:B------:R-:W-:Y:S05]  /*ee320*/  BSYNC B4 ;  /* 0x0000000000047941 */ /* 0x000fea0003800000 */
.L_x_4756:
        /* <DEDUP_REMOVED lines=39> */
.L_x_4760:
[----:B------:R-:W-:Y:S05]  /*ee5a0*/  BSYNC B4 ;  /* 0x0000000000047941 */ /* 0x000fea0003800000 */
.L_x_4759:
[----:B------:R-:W-:Y:S02]  /*ee5b0*/  R2UR UR4, R36 ;  /* 0x00000000240472ca */ /* 0x000fe400000e0000 */
[----:B------:R-:W-:-:S13]  /*ee5c0*/  R2UR UR5, R37 ;  /* 0x00000000250572ca */ /* 0x000fda00000e0000 */
[----:B------:R2:W-:Y:S01]  /*ee5d0*/  ST.E desc[UR4][R28.64], R9 ;  /* 0x000000091c007985 */ /* 0x0005e2000c101904 */
[----:B------:R-:W-:Y:S05]  /*ee5e0*/  BRA `(.L_x_4761) ;  /* 0x0000000000187947 */ /* 0x000fea0003800000 */
.L_x_4750:
[----:B------:R-:W-:Y:S01]  /*ee5f0*/  VIADD R5, R38, 0x4 ;  /* 0x0000000426057836 */ /* 0x000fe20000000000 */
[----:B------:R-:W-:Y:S02]  /*ee600*/  R2UR UR4, R36 ;  /* 0x00000000240472ca */ /* 0x000fe400000e0000 */
[----:B------:R-:W-:Y:S02]  /*ee610*/  R2UR UR5, R37 ;  /* 0x00000000250572ca */ /* 0x000fe400000e0000 */
[----:B------:R-:W-:-:S05]  /*ee620*/  IADD3 R4, P0, PT, R8, R5, RZ ;  /* 0x0000000508047210 */ /* 0x000fca0007f1e0ff */
[----:B------:R-:W-:-:S06]  /*ee630*/  IMAD.X R5, RZ, RZ, R9, P0 ;  /* 0x000000ffff057224 */ /* 0x000fcc00000e0609 */
[----:B------:R3:W-:Y:S02]  /*ee640*/  ST.E desc[UR4][R4.64+0x20], RZ ;  /* 0x000020ff04007985 */ /* 0x0007e4000c101904 */
.L_x_4761:
[----:B------:R-:W-:Y:S05]  /*ee650*/  BSYNC B3 ;  /* 0x0000000000037941 */ /* 0x000fea0003800000 */
.L_x_4749:
[----:B------:R-:W-:Y:S02]  /*ee660*/  VIADD R39, R39, 0x2 ;  /* 0x0000000227277836 */ /* 0x000fe40000000000 */
[----:B------:R-:W-:Y:S01]  /*ee670*/  VIADD R38, R38, 0x8 ;  /* 0x0000000826267836 */ /* 0x000fe20000000000 */
[----:B------:R-:W-:Y:S06]  /*ee680*/  @P2 BRA `(.L_x_4762) ;  /* 0xffffffec003c2947 */ /* 0x000fec000383ffff */
[----:B------:R-:W-:Y:S05]  /*ee690*/  BSYNC B0 ;  /* 0x0000000000007941 */ /* 0x000fea0003800000 */
.L_x_4736:
[----:B------:R-:W-:Y:S05]  /*ee6a0*/  BSYNC B1 ;  /* 0x0000000000017941 */ /* 0x000fea0003800000 */
.L_x_4735:
        /* <DEDUP_REMOVED lines=24> */
.L_x_4768:
[----:B------:R-:W0:Y:S02]  /*ee830*/  LDS.64 R8, [R39+0x8] ;  /* 0x0000080027087984 */ /* 0x000e240000000a00 */
[----:B0-----:R-:W-:-:S05]  /*ee840*/  IADD3 R10, P0, PT, R8, 0x30, RZ ;  /* 0x00000030080a7810 */ /* 0x001fca0007f1e0ff */
[----:B------:R-:W-:-:S07]  /*ee850*/  IMAD.X R11, RZ, RZ, R9, P0 ;  /* 0x000000ffff0b7224 */ /* 0x000fce00000e0609 */
[----:B------:R-:W0:Y:S02]  /*ee860*/  ATOMS.CAST.SPIN.64 P0, [R39+0x8], R8, R10 ;  /* 0x000008082700758d */ /* 0x000e24000180040a */
[----:B0-----:R-:W-:Y:S05]  /*ee870*/  @!P0 BRA `(.L_x_4768) ;  /* 0xfffffffc00ec8947 */ /* 0x001fea000383ffff */
[----:B------:R-:W-:Y:S05]  /*ee880*/  BSYNC B1 ;  /* 0x0000000000017941 */ /* 0x000fea0003800000 */
.L_x_4767:
[----:B------:R-:W-:Y:S02]  /*ee890*/  IMAD.MOV.U32 R10, RZ, RZ, R8 ;  /* 0x000000ffff0a7224 */ /* 0x000fe400078e0008 */
[----:B------:R-:W-:Y:S01]  /*ee8a0*/  IMAD.MOV.U32 R11, RZ, RZ, R9 ;  /* 0x000000ffff0b7224 */ /* 0x000fe200078e0009 */
[----:B------:R-:W-:Y:S06]  /*ee8b0*/  BRA `(.L_x_4765) ;  /* 0x0000000000187947 */ /* 0x000fec0003800000 */
.L_x_4766:
[----:B------:R-:W-:Y:S02]  /*ee8c0*/  R2UR UR4, R36 ;  /* 0x00000000240472ca */ /* 0x000fe400000e0000 */
[----:B------:R-:W-:-:S13]  /*ee8d0*/  R2UR UR5, R37 ;  /* 0x00000000250572ca */ /* 0x000fda00000e0000 */
[----:B------:R-:W2:Y:S02]  /*ee8e0*/  LD.E.64 R10, desc[UR4][R30.64+0x8] ;  /* 0x000008041e0a7980 */ /* 0x000ea4000c101b00 */
[----:B--2---:R-:W-:-:S05]  /*ee8f0*/  IADD3 R8, P0, PT, R10, 0x30, RZ ;  /* 0x000000300a087810 */ /* 0x004fca0007f1e0ff */
[----:B------:R-:W-:-:S05]  /*ee900*/  IMAD.X R9, RZ, RZ, R11, P0 ;  /* 0x000000ffff097224 */ /* 0x000fca00000e060b */
[----:B------:R0:W-:Y:S03]  /*ee910*/  ST.E.64 desc[UR4][R30.64+0x8], R8 ;  /* 0x000008081e007985 */ /* 0x0001e6000c101b04 */
.L_x_4765:
[----:B------:R-:W-:Y:S05]  /*ee920*/  BSYNC B0 ;  /* 0x0000000000007941 */ /* 0x000fea0003800000 */
.L_x_4764:
        /* <DEDUP_REMOVED lines=51> */
.L_x_4770:
[----:B------:R-:W-:Y:S01]  /*eec60*/  R2UR UR4, R36 ;  /* 0x00000000240472ca */ /* 0x000fe200000e0000 */
[----:B------:R-:W-:Y:S01]  /*eec70*/  IMAD.MOV.U32 R7, RZ, RZ, 0x5272 ;  /* 0x00005272ff077424 */ /* 0x000fe200078e00ff */
[----:B------:R-:W-:Y:S01]  /*eec80*/  R2UR UR5, R37 ;  /* 0x00000000250572ca */ /* 0x000fe200000e0000 */
[----:B------:R-:W-:Y:S01]  /*eec90*/  IMAD.MOV.U32 R11, RZ, RZ, -0x1 ;  /* 0xffffffffff0b7424 */ /* 0x000fe200078e00ff */
[----:B------:R-:W-:-:S11]  /*eeca0*/  PLOP3.LUT P0, PT, PT, PT, PT, 0x8, 0x80 ;  /* 0x000000000080781c */ /* 0x000fd60003f0e170 */
[----:B------:R0:W-:Y:S02]  /*eecb0*/  ST.E desc[UR4][R28.64], R7 ;  /* 0x000000071c007985 */ /* 0x0001e4000c101904 */
.L_x_4771:
[----:B------:R-:W-:Y:S05]  /*eecc0*/  BSYNC B0 ;  /* 0x0000000000007941 */ /* 0x000fea0003800000 */
.L_x_4769:
        /* <DEDUP_REMOVED lines=39> */
.L_x_4773:
[----:B------:R-:W-:Y:S05]  /*eef40*/  BSYNC B0 ;  /* 0x0000000000007941 */ /* 0x000fea0003800000 */
.L_x_4772:
[----:B------:R-:W-:Y:S02]  /*eef50*/  R2UR UR4, R36 ;  /* 0x00000000240472ca */ /* 0x000fe400000e0000 */
[----:B------:R-:W-:-:S13]  /*eef60*/  R2UR UR5, R37 ;  /* 0x00000000250572ca */ /* 0x000fda00000e0000 */
[----:B------:R2:W-:Y:S01]  /*eef70*/  ST.E desc[UR4][R28.64], R9 ;  /* 0x000000091c007985 */ /* 0x0005e2000c101904 */
[----:B------:R-:W-:Y:S05]  /*eef80*/  BRA `(.L_x_4734) ;  /* 0x0000000000147947 */ /* 0x000fea0003800000 */
.L_x_4763:
[----:B------:R-:W-:Y:S02]  /*eef90*/  R2UR UR4, R36 ;  /* 0x00000000240472ca */ /* 0x000fe400000e0000 */
[----:B------:R-:W-:Y:S02]  /*eefa0*/  R2UR UR5, R37 ;  /* 0x00000000250572ca */ /* 0x000fe400000e0000 */
[----:B------:R-:W-:-:S05]  /*eefb0*/  LEA R40, P0, R40, R8, 0x2 ;  /* 0x0000000828287211 */ /* 0x000fca00078010ff */
[----:B------:R-:W-:-:S06]  /*eefc0*/  IMAD.X R41, RZ, RZ, R9, P0 ;  /* 0x000000ffff297224 */ /* 0x000fcc00000e0609 */
[----:B------:R4:W-:Y:S02]  /*eefd0*/  ST.E desc[UR4][R40.64+0x20], RZ ;  /* 0x000020ff28007985 */ /* 0x0009e4000c101904 */
.L_x_4734:
[----:B------:R-:W-:Y:S05]  /*eefe0*/  BSYNC B2 ;  /* 0x0000000000027941 */ /* 0x000fea0003800000 */
.L_x_4733:
[----:B01----:R-:W2:Y:S01]  /*eeff0*/  LDS.64 R6, [R14] ;  /* 0x000000000e067984 */ /* 0x003ea20000000a00 */
[C---:B------:R-:W-:Y:S02]  /*ef000*/  R2UR UR6, R36.reuse ;  /* 0x00000000240672ca */ /* 0x040fe400000e0000 */
[C---:B------:R-:W-:Y:S02]  /*ef010*/  R2UR UR7, R37.reuse ;  /* 0x00000000250772ca */ /* 0x040fe400000e0000 */
[----:B------:R-:W-:Y:S02]  /*ef020*/  R2UR UR4, R36 ;  /* 0x00000000240472ca */ /* 0x000fe400000e0000 */
[----:B------:R-:W-:-:S09]  /*ef030*/  R2UR UR5, R37 ;  /* 0x00000000250572ca */ /* 0x000fd200000e0000 */
[----:B---3--:R-:W3:Y:S01]  /*ef040*/  LD.E R5, desc[UR6][R28.64] ;  /* 0x000000061c057980 */ /* 0x008ee2000c101900 */
[----:B--2---:R-:W-:-:S05]  /*ef050*/  IMAD.WIDE R8, R13, 0x10, R6 ;  /* 0x000000100d087825 */ /* 0x004fca00078e0206 */
[----:B------:R-:W2:Y:S01]  /*ef060*/  LD.E R0, desc[UR4][R8.64+0xc] ;  /* 0x00000c0408007980 */ /* 0x000ea2000c101900 */
[----:B------:R-:W-:Y:S01]  /*ef070*/  BSSY B2, `(.L_x_4774) ;  /* 0x0000164000027945 */ /* 0x000fe20003800000 */
[----:B------:R-:W-:Y:S01]  /*ef080*/  IMAD.MOV.U32 R11, RZ, RZ, RZ ;  /* 0x000000ffff0b7224 */ /* 0x000fe200078e00ff */
[----:B---3--:R-:W-:Y:S02]  /*ef090*/  ISETP.NE.AND P0, PT, R5, RZ, PT ;  /* 0x000000ff0500720c */ /* 0x008fe40003f05270 */
[----:B--2---:R-:W-:-:S11]  /*ef0a0*/  VIADDMNMX R3, R0, -R3, R12, PT ;  /* 0x8000000300037246 */ /* 0x004fd6000380010c */
[----:B------:R-:W-:Y:S05]  /*ef0b0*/  @P0 BRA `(.L_x_4775) ;  /* 0x00000014007c0947 */ /* 0x000fea0003800000 */
[C---:B------:R-:W-:Y:S01]  /*ef0c0*/  R2UR UR6, R36.reuse ;  /* 0x00000000240672ca */ /* 0x040fe200000e0000 */
[----:B------:R-:W-:Y:S01]  /*ef0d0*/  IMAD.WIDE R6, R35, 0x10, R6 ;  /* 0x0000001023067825 */ /* 0x000fe200078e0206 */
[C---:B------:R-:W-:Y:S02]  /*ef0e0*/  R2UR UR7, R37.reuse ;  /* 0x00000000250772ca */ /* 0x040fe400000e0000 */
[----:B------:R-:W-:Y:S02]  /*ef0f0*/  R2UR UR4, R36 ;  /* 0x00000000240472ca */ /* 0x000fe400000e0000 */
[----:B------:R-:W-:-:S09]  /*ef100*/  R2UR UR5, R37 ;  /* 0x00000000250572ca */ /* 0x000fd200000e0000 */
[----:B------:R-:W2:Y:S04]  /*ef110*/  LD.E R6, desc[UR6][R6.64+0x4] ;  /* 0x0000040606067980 */ /* 0x000ea8000c101900 */
[----:B------:R-:W3:Y:S01]  /*ef120*/  LD.E R8, desc[UR4][R8.64+0x4] ;  /* 0x0000040408087980 */ /* 0x000ee2000c101900 */
[----:B------:R-:W-:Y:S01]  /*ef130*/  BSSY B1, `(.L_x_4776) ;  /* 0x0000155000017945 */ /* 0x000fe20003800000 */
[----:B------:R-:W-:Y:S01]  /*ef140*/  IMAD.MOV.U32 R5, RZ, RZ, RZ ;  /* 0x000000ffff057224 */ /* 0x000fe200078e00ff */
[----:B--2---:R-:W-:-:S04]  /*ef150*/  ISETP.NE.AND P0, PT, R6, 0x10ef, PT ;  /* 0x000010ef0600780c */ /* 0x004fc80003f05270 */
[----:B---3--:R-:W-:-:S04]  /*ef160*/  ISETP.NE.OR P0, PT, R8, 0x10ef, P0 ;  /* 0x000010ef0800780c */ /* 0x008fc80000705670 */
[----:B------:R-:W-:-:S13]  /*ef170*/  ISETP.LT.OR P0, PT, R3, 0x1, P0 ;  /* 0x000000010300780c */ /* 0x000fda0000701670 */
[----:B------:R-:W-:Y:S05]  /*ef180*/  @P0 BRA `(.L_x_4777) ;  /* 0x00000014003c0947 */ /* 0x000fea0003800000 */
[----:B------:R-:W-:Y:S01]  /*ef190*/  VIADDMNMX R33, R0, R33, R34, PT ;  /* 0x0000002100217246 */ /* 0x000fe20003800122 */
[----:B------:R-:W-:Y:S04]  /*ef1a0*/  BSSY B0, `(.L_x_4778) ;  /* 0x000014a000007945 */ /* 0x000fe80003800000 */
[C---:B------:R-:W-:Y:S02]  /*ef1b0*/  IMAD.IADD R32, R33.reuse, 0x1, R32 ;  /* 0x0000000121207824 */ /* 0x040fe400078e0220 */
[C---:B------:R-:W-:Y:S02]  /*ef1c0*/  IMAD.IADD R16, R33.reuse, 0x1, R16 ;  /* 0x0000000121107824 */ /* 0x040fe400078e0210 */
[C---:B------:R-:W-:Y:S02]  /*ef1d0*/  VIADD R0, R33.reuse, 0x1f ;  /* 0x0000001f21007836 */ /* 0x040fe40000000000 */
[----:B------:R-:W-:-:S02]  /*ef1e0*/  IMAD.SHL.U32 R3, R33, 0x4, RZ ;  /* 0x0000000421037824 */ /* 0x000fc400078e00ff */
[----:B------:R-:W-:-:S07]  /*ef1f0*/  IMAD.SHL.U32 R12, R32, 0x4, RZ ;  /* 0x00000004200c7824 */ /* 0x000fce00078e00ff */
.L_x_4803:
[----:B------:R-:W-:Y:S01]  /*ef200*/  ISETP.NE.AND P0, PT, R13, -0x1, PT ;  /* 0xffffffff0d00780c */ /* 0x000fe20003f05270 */
[----:B------:R-:W-:Y:S05]  /*ef210*/  YIELD ;  /* 0x0000000000007946 */ /* 0x000fea0003800000 */
[----:B------:R-:W-:Y:S07]  /*ef220*/  BSSY B3, `(.L_x_4779) ;  /* 0x000009b000037945 */ /* 0x000fee0003800000 */
[----:B------:R-:W-:Y:S01]  /*ef230*/  @!P0 R2UR UR4, R36 ;  /* 0x00000000240482ca */ /* 0x000fe200000e0000 */
[----:B0-----:R-:W-:Y:S01]  /*ef240*/  @!P0 IMAD.MOV.U32 R5, RZ, RZ, 0x5368 ;  /* 0x00005368ff058424 */ /* 0x001fe200078e00ff */
[----:B------:R-:W-:-:S02]  /*ef250*/  @!P0 R2UR UR5, R37 ;  /* 0x00000000250582ca */ /* 0x000fc400000e0000 */
[----:B-----5:R-:W-:-:S11]  /*ef260*/  @!P0 PRMT R11, RZ, 0x7610, R11 ;  /* 0x00007610ff0b8816 */ /* 0x020fd6000000000b */
[----:B------:R0:W-:Y:S01]  /*ef270*/  @!P0 ST.E desc[UR4][R28.64], R5 ;  /* 0x000000051c008985 */ /* 0x0001e2000c101904 */
[----:B--23--:R-:W-:Y:S05]  /*ef280*/  @!P0 BRA `(.L_x_4780) ;  /* 0x0000000800508947 */ /* 0x00cfea0003800000 */
        /* <DEDUP_REMOVED lines=8> */
[----:B------:R-:W-:-:S05]  /*ef310*/  VIADD R4, R16, 0x1f ;  /* 0x0000001f10047836 */ /* 0x000fca0000000000 */
        /* <DEDUP_REMOVED lines=17> */
.L_x_4786:
[----:B------:R-:W0:Y:S02]  /*ef430*/  LDS.64 R8, [R33+0x8] ;  /* 0x0000080021087984 */ /* 0x000e240000000a00 */
[----:B0-----:R-:W-:-:S05]  /*ef440*/  IADD3 R10, P0, PT, R8, 0x30, RZ ;  /* 0x00000030080a7810 */ /* 0x001fca0007f1e0ff */
[----:B------:R-:W-:-:S07]  /*ef450*/  IMAD.X R11, RZ, RZ, R9, P0 ;  /* 0x000000ffff0b7224 */ /* 0x000fce00000e0609 */
[----:B------:R-:W0:Y:S02]  /*ef460*/  ATOMS.CAST.SPIN.64 P0, [R33+0x8], R8, R10 ;  /* 0x000008082100758d */ /* 0x000e24000180040a */
[----:B0-----:R-:W-:Y:S05]  /*ef470*/  @!P0 BRA `(.L_x_4786) ;  /* 0xfffffffc00ec8947 */ /* 0x001fea000383ffff */
[----:B------:R-:W-:Y:S05]  /*ef480*/  BSYNC B5 ;  /* 0x0000000000057941 */ /* 0x000fea0003800000 */
.L_x_4785:
[----:B------:R-:W-:Y:S02]  /*ef490*/  IMAD.MOV.U32 R10, RZ, RZ, R8 ;  /* 0x000000ffff0a7224 */ /* 0x000fe400078e0008 */
[----:B------:R-:W-:Y:S01]  /*ef4a0*/  IMAD.MOV.U32 R11, RZ, RZ, R9 ;  /* 0x000000ffff0b7224 */ /* 0x000fe200078e0009 */
[----:B------:R-:W-:Y:S06]  /*ef4b0*/  BRA `(.L_x_4783) ;  /* 0x0000000000187947 */ /* 0x000fec0003800000 */
.L_x_4784:
[----:B------:R-:W-:Y:S02]  /*ef4c0*/  R2UR UR4, R36 ;  /* 0x00000000240472ca */ /* 0x000fe400000e0000 */
[----:B------:R-:W-:-:S13]  /*ef4d0*/  R2UR UR5, R37 ;  /* 0x00000000250572ca */ /* 0x000fda00000e0000 */
[----:B------:R-:W2:Y:S02]  /*ef4e0*/  LD.E.64 R10, desc[UR4][R30.64+0x8] ;  /* 0x000008041e0a7980 */ /* 0x000ea4000c101b00 */
[----:B--2---:R-:W-:-:S05]  /*ef4f0*/  IADD3 R8, P0, PT, R10, 0x30, RZ ;  /* 0x000000300a087810 */ /* 0x004fca0007f1e0ff */
[----:B------:R-:W-:-:S05]  /*ef500*/  IMAD.X R9, RZ, RZ, R11, P0 ;  /* 0x000000ffff097224 */ /* 0x000fca00000e060b */
[----:B------:R0:W-:Y:S03]  /*ef510*/  ST.E.64 desc[UR4][R30.64+0x8], R8 ;  /* 0x000008081e007985 */ /* 0x0001e6000c101b04 */
.L_x_4783:
[----:B------:R-:W-:Y:S05]  /*ef520*/  BSYNC B4 ;  /* 0x0000000000047941 */ /* 0x000fea0003800000 */
.L_x_4782:
        /* <DEDUP_REMOVED lines=31> */
[----:B----4-:R-:W-:Y:S02]  /*ef720*/  SHF.R.S32.HI R41, RZ, 0x1c, R33 ;  /* 0x0000001cff297819 */ /* 0x010fe40000011421 */
        /* <DEDUP_REMOVED lines=22> */
.L_x_4788:
[----:B------:R-:W-:Y:S05]  /*ef890*/  BSYNC B4 ;  /* 0x0000000000047941 */ /* 0x000fea0003800000 */
.L_x_4787:
        /* <DEDUP_REMOVED lines=40> */
.L_x_4790:
[----:B------:R-:W-:Y:S05]  /*efb20*/  BSYNC B4 ;  /* 0x0000000000047941 */ /* 0x000fea0003800000 */
.L_x_4789:
[----:B------:R-:W-:Y:S02]  /*efb30*/  R2UR UR4, R36 ;  /* 0x00000000240472ca */ /* 0x000fe400000e0000 */
[----:B------:R-:W-:Y:S02]  /*efb40*/  R2UR UR5, R37 ;  /* 0x00000000250572ca */ /* 0x000fe400000e0000 */
[----:B------:R-:W-:-:S11]  /*efb50*/  PRMT R11, RZ, 0x7610, R11 ;  /* 0x00007610ff0b7816 */ /* 0x000fd6000000000b */
[----:B------:R2:W-:Y:S01]  /*efb60*/  ST.E desc[UR4][R28.64], R9 ;  /* 0x000000091c007985 */ /* 0x0005e2000c101904 */
[----:B------:R-:W-:Y:S05]  /*efb70*/  BRA `(.L_x_4780) ;  /* 0x0000000000147947 */ /* 0x000fea0003800000 */
.L_x_4781:
[----:B------:R-:W-:Y:S02]  /*efb80*/  R2UR UR4, R36 ;  /* 0x00000000240472ca */ /* 0x000fe400000e0000 */
[----:B------:R-:W-:Y:S02]  /*efb90*/  R2UR UR5, R37 ;  /* 0x00000000250572ca */ /* 0x000fe400000e0000 */
[----:B------:R-:W-:-:S05]  /*efba0*/  IADD3 R4, P0, PT, R8, R12, RZ ;  /* 0x0000000c08047210 */ /* 0x000fca0007f1e0ff */
[----:B------:R-:W-:-:S06]  /*efbb0*/  IMAD.X R5, RZ, RZ, R9, P0 ;  /* 0x000000ffff057224 */ /* 0x000fcc00000e0609 */
[----:B------:R1:W5:Y:S02]  /*efbc0*/  LD.E.U8 R11, desc[UR4][R4.64] ;  /* 0x00000004040b7980 */ /* 0x000364000c101100 */
.L_x_4780:
[----:B------:R-:W-:Y:S05]  /*efbd0*/  BSYNC B3 ;  /* 0x0000000000037941 */ /* 0x000fea0003800000 */
.L_x_4779:
        /* <DEDUP_REMOVED lines=15> */
[----:B------:R-:W-:-:S05]  /*efcd0*/  VIADD R5, R0, 0xffffffe1 ;  /* 0xffffffe100057836 */ /* 0x000fca0000000000 */
[----:B--2---:R-:W-:-:S13]  /*efce0*/  ISETP.GT.AND P0, PT, R5, R4, PT ;  /* 0x000000040500720c */ /* 0x004fda0003f04270 */
        /* <DEDUP_REMOVED lines=15> */
.L_x_4798:
[----:B------:R-:W0:Y:S02]  /*efde0*/  LDS.64 R8, [R5+0x8] ;  /* 0x0000080005087984 */ /* 0x000e240000000a00 */
[----:B0-----:R-:W-:-:S05]  /*efdf0*/  IADD3 R10, P0, PT, R8, 0x30, RZ ;  /* 0x00000030080a7810 */ /* 0x001fca0007f1e0ff */
[----:B------:R-:W-:-:S07]  /*efe00*/  IMAD.X R11, RZ, RZ, R9, P0 ;  /* 0x000000ffff0b7224 */ /* 0x000fce00000e0609 */
[----:B------:R-:W0:Y:S02]  /*efe10*/  ATOMS.CAST.SPIN.64 P0, [R5+0x8], R8, R10 ;  /* 0x000008080500758d */ /* 0x000e24000180040a */
[----:B0-----:R-:W-:Y:S05]  /*efe20*/  @!P0 BRA `(.L_x_4798) ;  /* 0xfffffffc00ec8947 */ /* 0x001fea000383ffff */
[----:B------:R-:W-:Y:S05]  /*efe30*/  BSYNC B5 ;  /* 0x0000000000057941 */ /* 0x000fea0003800000 */
.L_x_4797:
[----:B------:R-:W-:Y:S02]  /*efe40*/  IMAD.MOV.U32 R10, RZ, RZ, R8 ;  /* 0x000000ffff0a7224 */ /* 0x000fe400078e0008 */
[----:B------:R-:W-:Y:S01]  /*efe50*/  IMAD.MOV.U32 R11, RZ, RZ, R9 ;  /* 0x000000ffff0b7224 */ /* 0x000fe200078e0009 */
[----:B------:R-:W-:Y:S06]  /*efe60*/  BRA `(.L_x_4795) ;  /* 0x0000000000187947 */ /* 0x000fec0003800000 */
.L_x_4796:
[----:B------:R-:W-:Y:S02]  /*efe70*/  R2UR UR4, R36 ;  /* 0x00000000240472ca */ /* 0x000fe400000e0000 */
[----:B------:R-:W-:-:S13]  /*efe80*/  R2UR UR5, R37 ;  /* 0x00000000250572ca */ /* 0x000fda00000e0000 */
[----:B------:R-:W2:Y:S02]  /*efe90*/  LD.E.64 R10, desc[UR4][R30.64+0x8] ;  /* 0x000008041e0a7980 */ /* 0x000ea4000c101b00 */
[----:B--2---:R-:W-:-:S05]  /*efea0*/  IADD3 R8, P0, PT, R10, 0x30, RZ ;  /* 0x000000300a087810 */ /* 0x004fca0007f1e0ff */
[----:B------:R-:W-:-:S05]  /*efeb0*/  IMAD.X R9, RZ, RZ, R11, P0 ;  /* 0x000000ffff097224 */ /* 0x000fca00000e060b */
[----:B------:R0:W-:Y:S03]  /*efec0*/  ST.E.64 desc[UR4][R30.64+0x8], R8 ;  /* 0x000008081e007985 */ /* 0x0001e6000c101b04 */
.L_x_4795:
[----:B------:R-:W-:Y:S05]  /*efed0*/  BSYNC B4 ;  /* 0x0000000000047941 */ /* 0x000fea0003800000 */
.L_x_4794:
        /* <DEDUP_REMOVED lines=17> */
[----:B----4-:R-:W-:Y:S01]  /*efff0*/  IMAD.MOV.U32 R41, RZ, RZ, 0xe18 ;  /* 0x00000e18ff297424 */ /* 0x010fe200078e00ff */
        /* <DEDUP_REMOVED lines=36> */
.L_x_4800:
[----:B------:R-:W-:Y:S05]  /*f0240*/  BSYNC B4 ;  /* 0x0000000000047941 */ /* 0x000fea0003800000 */
.L_x_4799:
        /* <DEDUP_REMOVED lines=21> */
[----:B------:R-:W-:Y:S01]  /*f03a0*/  R2UR UR4, R36 ;  /* 0x00000000240472ca */ /* 0x000fe200000e0000 */
[----:B------:R-:W-:Y:S01]  /*f03b0*/  VIADD R7, R0, 0xffffffe0 ;  /* 0xffffffe000077836 */ /* 0x000fe20000000000 */
        /* <DEDUP_REMOVED lines=18> */
.L_x_4802:
[----:B------:R-:W-:Y:S05]  /*f04e0*/  BSYNC B4 ;  /* 0x0000000000047941 */ /* 0x000fea0003800000 */
.L_x_4801:
[----:B------:R-:W-:Y:S02]  /*f04f0*/  R2UR UR4, R36 ;  /* 0x00000000240472ca */ /* 0x000fe400000e0000 */
[----:B------:R-:W-:-:S13]  /*f0500*/  R2UR UR5, R37 ;  /* 0x00000000250572ca */ /* 0x000fda00000e0000 */
[----:B------:R3:W-:Y:S01]  /*f0510*/  ST.E desc[UR4][R28.64], R9 ;  /* 0x000000091c007985 */ /* 0x0007e2000c101904 */
[----:B------:R-:W-:Y:S05]  /*f0520*/  BRA `(.L_x_4792) ;  /* 0x0000000000247947 */ /* 0x000fea0003800000 */
.L_x_4793:
        /* <DEDUP_REMOVED lines=9> */
.L_x_4792:
[----:B------:R-:W-:Y:S05]  /*f05c0*/  BSYNC B3 ;  /* 0x0000000000037941 */ /* 0x000fea0003800000 */
.L_x_4791:
[C---:B-1----:R-:W-:Y:S02]  /*f05d0*/  VIADD R4, R0.reuse, 0xffffffe1 ;  /* 0xffffffe100047836 */ /* 0x042fe40000000000 */
[----:B------:R-:W-:Y:S02]  /*f05e0*/  VIADD R0, R0, 0xffffffff ;  /* 0xffffffff00007836 */ /* 0x000fe40000000000 */
[----:B------:R-:W-:Y:S01]  /*f05f0*/  VIADD R3, R3, 0xfffffffc ;  /* 0xfffffffc03037836 */ /* 0x000fe20000000000 */
[----:B------:R-:W-:Y:S01]  /*f0600*/  ISETP.GT.U32.AND P0, PT, R4, 0x1, PT ;  /* 0x000000010400780c */ /* 0x000fe20003f04070 */
[----:B------:R-:W-:Y:S02]  /*f0610*/  VIADD R12, R12, 0xfffffffc ;  /* 0xfffffffc0c0c7836 */ /* 0x000fe40000000000 */
[----:B------:R-:W-:-:S10]  /*f0620*/  VIADD R16, R16, 0xffffffff ;  /* 0xffffffff10107836 */ /* 0x000fd40000000000 */
[----:B------:R-:W-:Y:S05]  /*f0630*/  @P0 BRA `(.L_x_4803) ;  /* 0xffffffe800f00947 */ /* 0x000fea000383ffff */
[----:B------:R-:W-:Y:S05]  /*f0640*/  BSYNC B0 ;  /* 0x0000000000007941 */ /* 0x000fea0003800000 */
.L_x_4778:
[----:B------:R-:W-:Y:S02]  /*f0650*/  R2UR UR4, R36 ;  /* 0x00000000240472ca */ /* 0x000fe400000e0000 */
[----:B------:R-:W-:-:S13]  /*f0660*/  R2UR UR5, R37 ;  /* 0x00000000250572ca */ /* 0x000fda00000e0000 */
[----:B0-----:R0:W5:Y:S02]  /*f0670*/  LD.E R5, desc[UR4][R28.64] ;  /* 0x000000041c057980 */ /* 0x001164000c101900 */
.L_x_4777:
[----:B------:R-:W-:Y:S05]  /*f0680*/  BSYNC B1 ;  /* 0x0000000000017941 */ /* 0x000fea0003800000 */
.L_x_4776:
[----:B-----5:R-:W-:-:S04]  /*f0690*/  ISETP.NE.AND P0, PT, R5, RZ, PT ;  /* 0x000000ff0500720c */ /* 0x020fc80003f05270 */
[----:B------:R-:W-:-:S09]  /*f06a0*/  SEL R11, R35, RZ, !P0 ;  /* 0x000000ff230b7207 */ /* 0x000fd20004000000 */
.L_x_4775:
[----:B------:R-:W-:Y:S05]  /*f06b0*/  BSYNC B2 ;  /* 0x0000000000027941 */ /* 0x000fea0003800000 */
.L_x_4774:
[----:B------:R-:W-:Y:S01]  /*f06c0*/  ISETP.NE.AND P0, PT, R5, RZ, PT ;  /* 0x000000ff0500720c */ /* 0x000fe20003f05270 */
[----:B------:R-:W-:-:S12]  /*f06d0*/  IMAD.MOV.U32 R35, RZ, RZ, RZ ;  /* 0x000000ffff237224 */ /* 0x000fd800078e00ff */
[----:B------:R-:W-:Y:S05]  /*f06e0*/  @P0 BRA `(.L_x_2525) ;  /* 0x0000000000380947 */ /* 0x000fea0003800000 */
[----:B------:R-:W1:Y:S01]  /*f06f0*/  S2UR UR5, SR_CgaCtaId ;  /* 0x00000000000579c3 */ /* 0x000e620000008800 */
[----:B------:R-:W-:Y:S01]  /*f0700*/  UMOV UR4, 0x400 ;  /* 0x0000040000047882 */ /* 0x000fe20000000000 */
[----:B------:R-:W-:Y:S02]  /*f0710*/  R2UR UR6, R36 ;  /* 0x00000000240672ca */ /* 0x000fe400000e0000 */
[C---:B------:R-:W-:Y:S01]  /*f0720*/  R2UR UR7, R37.reuse ;  /* 0x00000000250772ca */ /* 0x040fe200000e0000 */
[----:B-1----:R-:W-:Y:S01]  /*f0730*/  ULEA UR4, UR5, UR4, 0x18 ;  /* 0x0000000405047291 */ /* 0x002fe2000f8ec0ff */
[----:B------:R-:W-:-:S08]  /*f0740*/  R2UR UR5, R37 ;  /* 0x00000000250572ca */ /* 0x000fd000000e0000 */
[----:B------:R-:W1:Y:S01]  /*f0750*/  LDS.64 R4, [UR4] ;  /* 0x00000004ff047984 */ /* 0x000e620008000a00 */
[----:B------:R-:W-:Y:S02]  /*f0760*/  R2UR UR4, R36 ;  /* 0x00000000240472ca */ /* 0x000fe400000e0000 */
[----:B-1----:R-:W-:-:S05]  /*f0770*/  IADD3 R6, P0, PT, R4, R27, RZ ;  /* 0x0000001b04067210 */ /* 0x002fca0007f1e0ff */
[----:B------:R-:W-:-:S06]  /*f0780*/  IMAD.X R7, R5, 0x1, R15, P0 ;  /* 0x0000000105077824 */ /* 0x000fcc00000e060f */
[----:B------:R1:W-:Y:S04]  /*f0790*/  ST.E desc[UR4][R6.64+0x20], R11 ;  /* 0x0000200b06007985 */ /* 0x0003e8000c101904 */
[----:B------:R-:W5:Y:S02]  /*f07a0*/  LD.E R5, desc[UR6][R28.64] ;  /* 0x000000061c057980 */ /* 0x000f64000c101900 */
[----:B-----5:R-:W-:-:S04]  /*f07b0*/  ISETP.NE.AND P0, PT, R5, RZ, PT ;  /* 0x000000ff0500720c */ /* 0x020fc80003f05270 */
[----:B-1----:R-:W-:-:S09]  /*f07c0*/  SEL R35, R2, RZ, !P0 ;  /* 0x000000ff02237207 */ /* 0x002fd20004000000 */
.L_x_2525:
[----:B------:R0:W-:Y:S05]  /*f07d0*/  BMOV.32 B11, R18 ;  /* 0x000000120b007356 */ /* 0x0001ea0000000000 */
[----:B------:R-:W-:Y:S05]  /*f07e0*/  BSYNC B11 ;  /* 0x00000000000b7941 */ /* 0x000fea0003800000 */
.L_x_2524:
[----:B------:R-:W-:-:S04]  /*f07f0*/  ISETP.NE.AND P0, PT, R5, RZ, PT ;  /* 0x000000ff0500720c */ /* 0x000fc80003f05270 */
[----:B------:R-:W-:Y:S02]  /*f0800*/  PLOP3.LUT P2, PT, P0, PT, PT, 0x8, 0x80 ;  /* 0x000000000080781c */ /* 0x000fe4000074e170 */
[----:B------:R-:W-:-:S11]  /*f0810*/  SEL R35, R35, RZ, !P0 ;  /* 0x000000ff23237207 */ /* 0x000fd60004000000 */
.L_x_2505:
[----:B------:R-:W-:Y:S05]  /*f0820*/  BSYNC B7 ;  /* 0x0000000000077941 */ /* 0x000fea0003800000 */
.L_x_2491:
[----:B-123--:R-:W-:Y:S01]  /*f0830*/  IMAD.MOV.U32 R4, RZ, RZ, RZ ;  /* 0x000000ffff047224 */ /* 0x00efe200078e00ff */
[----:B------:R-:W-:Y:S06]  /*f0840*/  @!P2 BRA `(.L_x_1937) ;  /* 0x000000c800c0a947 */ /* 0x000fec0003800000 */
[----:B------:R-:W1:Y:S01]  /*f0850*/  S2UR UR5, SR_CgaCtaId ;  /* 0x00000000000579c3 */ /* 0x000e620000008800 */
[----:B------:R-:W-:Y:S01]  /*f0860*/  ISETP.NE.AND P0, PT, R17, -0x1, PT ;  /* 0xffffffff1100780c */ /* 0x000fe20003f05270 */
[----:B------:R-:W-:Y:S01]  /*f0870*/  UMOV UR4, 0x400 ;  /* 0x0000040000047882 */ /* 0x000fe20000000000 */
[----:B------:R-:W-:-:S11]  /*f0880*/  ISETP.NE.AND P1, PT, R35, -0x1, PT ;  /* 0xffffffff2300780c */ /* 0x000fd60003f25270 */
[C---:B------:R-:W-:Y:S01]  /*f0890*/  @!P0 R2UR UR6, R36.reuse ;  /* 0x00000000240682ca */ /* 0x040fe200000e0000 */
[----:B0-----:R-:W-:Y:S01]  /*f08a0*/  @!P0 IMAD.MOV.U32 R5, RZ, RZ, 0x5368 ;  /* 0x00005368ff058424 */ /* 0x001fe200078e00ff */
[C---:B------:R-:W-:Y:S01]  /*f08b0*/  @!P0 R2UR UR7, R37.reuse ;  /* 0x00000000250782ca */ /* 0x040fe200000e0000 */
[----:B------:R-:W0:Y:S01]  /*f08c0*/  @P1 S2R R7, SR_CgaCtaId ;  /* 0x0000000000071919 */ /* 0x000e220000008800 */
[C---:B------:R-:W-:Y:S01]  /*f08d0*/  @P0 R2UR UR8, R36.reuse ;  /* 0x00000000240802ca */ /* 0x040fe200000e0000 */
[----:B------:R-:W-:Y:S01]  /*f08e0*/  @!P0 IMAD.MOV.U32 R0, RZ, RZ, RZ ;  /* 0x000000ffff008224 */ /* 0x000fe200078e00ff */
[C---:B------:R-:W-:Y:S01]  /*f08f0*/  @P0 R2UR UR9, R37.reuse ;  /* 0x00000000250902ca */ /* 0x040fe200000e0000 */
[----:B------:R-:W-:Y:S01]  /*f0900*/  @!P1 IMAD.MOV.U32 R13, RZ, RZ, 0x5368 ;  /* 0x00005368ff0d9424 */ /* 0x000fe200078e00ff */
[----:B------:R-:W-:Y:S01]  /*f0910*/  @!P1 R2UR UR10, R36 ;  /* 0x00000000240a92ca */ /* 0x000fe200000e0000 */
[----:B-1----:R-:W-:Y:S01]  /*f0920*/  ULEA UR4, UR5, UR4, 0x18 ;  /* 0x0000000405047291 */ /* 0x002fe2000f8ec0ff */
[----:B------:R-:W-:-:S05]  /*f0930*/  @!P1 R2UR UR11, R37 ;  /* 0x00000000250b92ca */ /* 0x000fca00000e0000 */
[----:B------:R-:W-:Y:S01]  /*f0940*/  @!P0 ST.E desc[UR6][R28.64], R5 ;  /* 0x000000051c008985 */ /* 0x000fe2000c101906 */
[----:B------:R-:W-:Y:S02]  /*f0950*/  @P0 R2UR UR6, R36 ;  /* 0x00000000240602ca */ /* 0x000fe400000e0000 */
[----:B------:R-:W-:Y:S01]  /*f0960*/  @P0 R2UR UR7, R37 ;  /* 0x00000000250702ca */ /* 0x000fe200000e0000 */
[----:B------:R-:W1:Y:S02]  /*f0970*/  @P0 LDS.64 R2, [UR4] ;  /* 0x00000004ff020984 */ /* 0x000e640008000a00 */
[----:B-1----:R-:W-:Y:S01]  /*f0980*/  @P0 IMAD.WIDE R8, R17, 0x10, R2 ;  /* 0x0000001011080825 */ /* 0x002fe200078e0202 */
[----:B------:R-:W-:-:S03]  /*f0990*/  @P1 MOV R2, 0x400 ;  /* 0x0000040000021802 */ /* 0x000fc60000000f00 */
[----:B------:R-:W-:Y:S01]  /*f09a0*/  @!P0 IMAD.MOV.U32 R17, RZ, RZ, RZ ;  /* 0x000000ffff118224 */ /* 0x000fe200078e00ff */
[----:B0-----:R-:W-:Y:S01]  /*f09b0*/  @P1 LEA R5, R7, R2, 0x18 ;  /* 0x0000000207051211 */ /* 0x001fe200078ec0ff */
[----:B------:R-:W2:Y:S04]  /*f09c0*/  @P0 LD.E R0, desc[UR8][R8.64+0x28] ;  /* 0x0000280808000980 */ /* 0x000ea8000c101900 */
[----:B------:R0:W5:Y:S04]  /*f09d0*/  @P0 LD.E R17, desc[UR6][R8.64+0x20] ;  /* 0x0000200608110980 */ /* 0x000168000c101900 */
[----:B------:R-:W-:Y:S04]  /*f09e0*/  @!P1 ST.E desc[UR10][R28.64], R13 ;  /* 0x0000000d1c009985 */ /* 0x000fe8000c10190a */
[----:B------:R-:W1:Y:S01]  /*f09f0*/  @P1 LDS.64 R2, [R5] ;  /* 0x0000000005021984 */ /* 0x000e620000000a00 */
[----:B------:R-:W-:-:S02]  /*f0a00*/  @P1 R2UR UR6, R36 ;  /* 0x00000000240612ca */ /* 0x000fc400000e0000 */
[----:B------:R-:W-:Y:S01]  /*f0a10*/  @P1 R2UR UR7, R37 ;  /* 0x00000000250712ca */ /* 0x000fe200000e0000 */
[----:B------:R-:W-:Y:S02]  /*f0a20*/  @!P1 IMAD.MOV.U32 R7, RZ, RZ, RZ ;  /* 0x000000ffff079224 */ /* 0x000fe400078e00ff */
[----:B-1----:R-:W-:-:S10]  /*f0a30*/  @P1 IMAD.WIDE R10, R35, 0x10, R2 ;  /* 0x00000010230a1825 */ /* 0x002fd400078e0202 */
[----:B------:R-:W2:Y:S01]  /*f0a40*/  @P1 LD.E R7, desc[UR6][R10.64+0x28] ;  /* 0x000028060a071980 */ /* 0x000ea2000c101900 */
[----:B------:R-:W-:Y:S02]  /*f0a50*/  R2UR UR8, R36 ;  /* 0x00000000240872ca */ /* 0x000fe400000e0000 */
[----:B------:R-:W-:Y:S01]  /*f0a60*/  R2UR UR9, R37 ;  /* 0x00000000250972ca */ /* 0x000fe200000e0000 */
[----:B------:R-:W-:Y:S02]  /*f0a70*/  @!P1 IMAD.MOV.U32 R5, RZ, RZ, RZ ;  /* 0x000000ffff059224 */ /* 0x000fe400078e00ff */
[----:B------:R-:W-:-:S04]  /*f0a80*/  IMAD.U32 R33, RZ, RZ, UR4 ;  /* 0x00000004ff217e24 */ /* 0x000fc8000f8e00ff */
[----:B------:R1:W5:Y:S04]  /*f0a90*/  @P1 LD.E R5, desc[UR6][R10.64+0x20] ;  /* 0x000020060a051980 */ /* 0x000368000c101900 */
[----:B------:R1:W3:Y:S01]  /*f0aa0*/  LDS.64 R14, [R33+0x8] ;  /* 0x00000800210e7984 */ /* 0x0002e20000000a00 */
[----:B--2---:R-:W-:-:S05]  /*f0ab0*/  IMAD.IADD R2, R0, 0x1, R7 ;  /* 0x0000000100027824 */ /* 0x004fca00078e0207 */
[----:B----4-:R-:W-:-:S04]  /*f0ac0*/  LEA R27, R2, 0x20, 0x2 ;  /* 0x00000020021b7811 */ /* 0x010fc800078e10ff */
[----:B------:R-:W-:-:S04]  /*f0ad0*/  SHF.R.S32.HI R6, RZ, 0x1f, R27 ;  /* 0x0000001fff067819 */ /* 0x000fc8000001141b */
[----:B------:R-:W-:-:S04]  /*f0ae0*/  LEA.HI R6, R6, R27, RZ, 0x3 ;  /* 0x0000001b06067211 */ /* 0x000fc800078f18ff */
[----:B------:R-:W-:-:S05]  /*f0af0*/  LOP3.LUT R6, R6, 0xfffffff8, RZ, 0xc0, !PT ;  /* 0xfffffff806067812 */ /* 0x000fca00078ec0ff */
[----:B------:R-:W-:-:S05]  /*f0b00*/  IMAD.IADD R3, R27, 0x1, -R6 ;  /* 0x000000011b037824 */ /* 0x000fca00078e0a06 */
[----:B------:R-:W-:Y:S01]  /*f0b10*/  ISETP.NE.AND P0, PT, R3, RZ, PT ;  /* 0x000000ff0300720c */ /* 0x000fe20003f05270 */
[----:B------:R-:W-:-:S12]  /*f0b20*/  IMAD R3, R2, 0x4, -R3 ;  /* 0x0000000402037824 */ /* 0x000fd800078e0a03 */
[----:B------:R-:W-:-:S05]  /*f0b30*/  @P0 VIADD R27, R3, 0x28 ;  /* 0x00000028031b0836 */ /* 0x000fca0000000000 */
[----:B------:R-:W-:Y:S01]  /*f0b40*/  LOP3.LUT P0, RZ, R27, 0xc, RZ, 0xc0, !PT ;  /* 0x0000000c1bff7812 */ /* 0x000fe2000780c0ff */
[----:B------:R-:W-:-:S12]  /*f0b50*/  IMAD.MOV.U32 R12, RZ, RZ, R27 ;  /* 0x000000ffff0c7224 */ /* 0x000fd800078e001b */
        /* <DEDUP_REMOVED lines=15> */
.L_x_4808:
[----:B------:R-:W0:Y:S02]  /*f0c50*/  LDS.64 R8, [R3+0x8] ;  /* 0x0000080003087984 */ /* 0x000e240000000a00 */
[----:B0-----:R-:W-:-:S05]  /*f0c60*/  IADD3 R10, P0, PT, R12, R8, RZ ;  /* 0x000000080c0a7210 */ /* 0x001fca0007f1e0ff */
[----:B------:R-:W-:-:S07]  /*f0c70*/  IMAD.X R11, R13, 0x1, R9, P0 ;  /* 0x000000010d0b7824 */ /* 0x000fce00000e0609 */
[----:B------:R-:W0:Y:S02]  /*f0c80*/  ATOMS.CAST.SPIN.64 P0, [R3+0x8], R8, R10 ;  /* 0x000008080300758d */ /* 0x000e24000180040a */
[----:B0-----:R-:W-:Y:S05]  /*f0c90*/  @!P0 BRA `(.L_x_4808) ;  /* 0xfffffffc00ec8947 */ /* 0x001fea000383ffff */
[----:B------:R-:W-:Y:S05]  /*f0ca0*/  BSYNC B1 ;  /* 0x0000000000017941 */ /* 0x000fea0003800000 */
.L_x_4807:
[----:B------:R-:W-:Y:S02]  /*f0cb0*/  IMAD.MOV.U32 R34, RZ, RZ, R8 ;  /* 0x000000ffff227224 */ /* 0x000fe400078e0008 */
[----:B------:R-:W-:Y:S01]  /*f0cc0*/  IMAD.MOV.U32 R35, RZ, RZ, R9 ;  /* 0x000000ffff237224 */ /* 0x000fe200078e0009 */
[----:B------:R-:W-:Y:S06]  /*f0cd0*/  BRA `(.L_x_4805) ;  /* 0x0000000000187947 */ /* 0x000fec0003800000 */
.L_x_4806:
[----:B------:R-:W-:Y:S02]  /*f0ce0*/  R2UR UR4, R36 ;  /* 0x00000000240472ca */ /* 0x000fe400000e0000 */
[----:B------:R-:W-:-:S13]  /*f0cf0*/  R2UR UR5, R37 ;  /* 0x00000000250572ca */ /* 0x000fda00000e0000 */
[----:B------:R-:W2:Y:S02]  /*f0d00*/  LD.E.64 R34, desc[UR4][R30.64+0x8] ;  /* 0x000008041e227980 */ /* 0x000ea4000c101b00 */
[----:B--2---:R-:W-:-:S05]  /*f0d10*/  IADD3 R8, P0, PT, R12, R34, RZ ;  /* 0x000000220c087210 */ /* 0x004fca0007f1e0ff */
[----:B------:R-:W-:-:S05]  /*f0d20*/  IMAD.X R9, R13, 0x1, R35, P0 ;  /* 0x000000010d097824 */ /* 0x000fca00000e0623 */
[----:B------:R0:W-:Y:S03]  /*f0d30*/  ST.E.64 desc[UR4][R30.64+0x8], R8 ;  /* 0x000008081e007985 */ /* 0x0001e6000c101b04 */
.L_x_4805:
[----:B------:R-:W-:Y:S05]  /*f0d40*/  BSYNC B0 ;  /* 0x0000000000007941 */ /* 0x000fea0003800000 */
.L_x_4804:
        /* <DEDUP_REMOVED lines=46> */
.L_x_4838:
        /* <DEDUP_REMOVED lines=29> */
.L_x_4819:
[----:B------:R-:W0:Y:S02]  /*f1200*/  LDS.64 R12, [R33+0x8] ;  /* 0x00000800210c7984 */ /* 0x000e240000000a00 */
[----:B0-----:R-:W-:-:S05]  /*f1210*/  IADD3 R14, P0, PT, R12, 0x30, RZ ;  /* 0x000000300c0e7810 */ /* 0x001fca0007f1e0ff */
[----:B------:R-:W-:-:S07]  /*f1220*/  IMAD.X R15, RZ, RZ, R13, P0 ;  /* 0x000000ffff0f7224 */ /* 0x000fce00000e060d */
[----:B------:R-:W0:Y:S02]  /*f1230*/  ATOMS.CAST.SPIN.64 P0, [R33+0x8], R12, R14 ;  /* 0x0000080c2100758d */ /* 0x000e24000180040e */
[----:B0-----:R-:W-:Y:S05]  /*f1240*/  @!P0 BRA `(.L_x_4819) ;  /* 0xfffffffc00ec8947 */ /* 0x001fea000383ffff */
[----:B------:R-:W-:Y:S05]  /*f1250*/  BSYNC B4 ;  /* 0x0000000000047941 */ /* 0x000fea0003800000 */
.L_x_4818:
[----:B------:R-:W-:Y:S02]  /*f1260*/  IMAD.MOV.U32 R14, RZ, RZ, R12 ;  /* 0x000000ffff0e7224 */ /* 0x000fe400078e000c */
[----:B------:R-:W-:Y:S01]  /*f1270*/  IMAD.MOV.U32 R15, RZ, RZ, R13 ;  /* 0x000000ffff0f7224 */ /* 0x000fe200078e000d */
[----:B------:R-:W-:Y:S06]  /*f1280*/  BRA `(.L_x_4816) ;  /* 0x0000000000187947 */ /* 0x000fec0003800000 */
.L_x_4817:
[----:B------:R-:W-:Y:S02]  /*f1290*/  R2UR UR4, R36 ;  /* 0x00000000240472ca */ /* 0x000fe400000e0000 */
[----:B------:R-:W-:-:S13]  /*f12a0*/  R2UR UR5, R37 ;  /* 0x00000000250572ca */ /* 0x000fda00000e0000 */
[----:B------:R-:W2:Y:S02]  /*f12b0*/  LD.E.64 R14, desc[UR4][R30.64+0x8] ;  /* 0x000008041e0e7980 */ /* 0x000ea4000c101b00 */
[----:B--2---:R-:W-:-:S05]  /*f12c0*/  IADD3 R12, P0, PT, R14, 0x30, RZ ;  /* 0x000000300e0c7810 */ /* 0x004fca0007f1e0ff */
[----:B------:R-:W-:-:S05]  /*f12d0*/  IMAD.X R13, RZ, RZ, R15, P0 ;  /* 0x000000ffff0d7224 */ /* 0x000fca00000e060f */
[----:B------:R0:W-:Y:S03]  /*f12e0*/  ST.E.64 desc[UR4][R30.64+0x8], R12 ;  /* 0x0000080c1e007985 */ /* 0x0001e6000c101b04 */
.L_x_4816:
[----:B------:R-:W-:Y:S05]  /*f12f0*/  BSYNC B3 ;  /* 0x0000000000037941 */ /* 0x000fea0003800000 */
.L_x_4815:
        /* <DEDUP_REMOVED lines=54> */
.L_x_4821:
[----:B------:R-:W-:Y:S05]  /*f1660*/  BSYNC B3 ;  /* 0x0000000000037941 */ /* 0x000fea0003800000 */
.L_x_4820:
        /* <DEDUP_REMOVED lines=40> */
.L_x_4823:
[----:B------:R-:W-:Y:S05]  /*f18f0*/  BSYNC B3 ;  /* 0x0000000000037941 */ /* 0x000fea0003800000 */
.L_x_4822:
[----:B------:R-:W-:Y:S02]  /*f1900*/  R2UR UR4, R36 ;  /* 0x00000000240472ca */ /* 0x000fe400000e0000 */
[----:B------:R-:W-:-:S13]  /*f1910*/  R2UR UR5, R37 ;  /* 0x00000000250572ca */ /* 0x000fda00000e0000 */
[----:B------:R2:W-:Y:S01]  /*f1920*/  ST.E desc[UR4][R28.64], R13 ;  /* 0x0000000d1c007985 */ /* 0x0005e2000c101904 */
[----:B------:R-:W-:Y:S05]  /*f1930*/  BRA `(.L_x_4824) ;  /* 0x0000000000147947 */ /* 0x000fea0003800000 */
.L_x_4814:
[----:B------:R-:W-:Y:S02]  /*f1940*/  R2UR UR4, R36 ;  /* 0x00000000240472ca */ /* 0x000fe400000e0000 */
[----:B------:R-:W-:Y:S02]  /*f1950*/  R2UR UR5, R37 ;  /* 0x00000000250572ca */ /* 0x000fe400000e0000 */
[----:B------:R-:W-:-:S05]  /*f1960*/  IADD3 R8, P0, PT, R12, R16, RZ ;  /* 0x000000100c087210 */ /* 0x000fca0007f1e0ff */
[----:B------:R-:W-:-:S06]  /*f1970*/  IMAD.X R9, RZ, RZ, R13, P0 ;  /* 0x000000ffff097224 */ /* 0x000fcc00000e060d */
[----:B------:R3:W-:Y:S02]  /*f1980*/  ST.E desc[UR4][R8.64+0x20], RZ ;  /* 0x000020ff08007985 */ /* 0x0007e4000c101904 */
.L_x_4824:
[----:B------:R-:W-:Y:S05]  /*f1990*/  BSYNC B2 ;  /* 0x0000000000027941 */ /* 0x000fea0003800000 */
.L_x_4813:
        /* <DEDUP_REMOVED lines=26> */
.L_x_4831:
[----:B------:R-:W0:Y:S02]  /*f1b40*/  LDS.64 R12, [R35+0x8] ;  /* 0x00000800230c7984 */ /* 0x000e240000000a00 */
[----:B0-----:R-:W-:-:S05]  /*f1b50*/  IADD3 R14, P0, PT, R12, 0x30, RZ ;  /* 0x000000300c0e7810 */ /* 0x001fca0007f1e0ff */
[----:B------:R-:W-:-:S07]  /*f1b60*/  IMAD.X R15, RZ, RZ, R13, P0 ;  /* 0x000000ffff0f7224 */ /* 0x000fce00000e060d */
[----:B------:R-:W0:Y:S02]  /*f1b70*/  ATOMS.CAST.SPIN.64 P0, [R35+0x8], R12, R14 ;  /* 0x0000080c2300758d */ /* 0x000e24000180040e */
[----:B0-----:R-:W-:Y:S05]  /*f1b80*/  @!P0 BRA `(.L_x_4831) ;  /* 0xfffffffc00ec8947 */ /* 0x001fea000383ffff */
[----:B------:R-:W-:Y:S05]  /*f1b90*/  BSYNC B4 ;  /* 0x0000000000047941 */ /* 0x000fea0003800000 */
.L_x_4830:
[----:B------:R-:W-:Y:S02]  /*f1ba0*/  IMAD.MOV.U32 R14, RZ, RZ, R12 ;  /* 0x000000ffff0e7224 */ /* 0x000fe400078e000c */
[----:B------:R-:W-:Y:S01]  /*f1bb0*/  IMAD.MOV.U32 R15, RZ, RZ, R13 ;  /* 0x000000ffff0f7224 */ /* 0x000fe200078e000d */
[----:B------:R-:W-:Y:S06]  /*f1bc0*/  BRA `(.L_x_4828) ;  /* 0x0000000000187947 */ /* 0x000fec0003800000 */
.L_x_4829:
[----:B------:R-:W-:Y:S02]  /*f1bd0*/  R2UR UR4, R36 ;  /* 0x00000000240472ca */ /* 0x000fe400000e0000 */
[----:B------:R-:W-:-:S13]  /*f1be0*/  R2UR UR5, R37 ;  /* 0x00000000250572ca */ /* 0x000fda00000e0000 */
[----:B------:R-:W2:Y:S02]  /*f1bf0*/  LD.E.64 R14, desc[UR4][R30.64+0x8] ;  /* 0x000008041e0e7980 */ /* 0x000ea4000c101b00 */
[----:B--2---:R-:W-:-:S05]  /*f1c00*/  IADD3 R12, P0, PT, R14, 0x30, RZ ;  /* 0x000000300e0c7810 */ /* 0x004fca0007f1e0ff */
[----:B------:R-:W-:-:S05]  /*f1c10*/  IMAD.X R13, RZ, RZ, R15, P0 ;  /* 0x000000ffff0d7224 */ /* 0x000fca00000e060f */
[----:B------:R0:W-:Y:S03]  /*f1c20*/  ST.E.64 desc[UR4][R30.64+0x8], R12 ;  /* 0x0000080c1e007985 */ /* 0x0001e6000c101b04 */
.L_x_4828:
[----:B------:R-:W-:Y:S05]  /*f1c30*/  BSYNC B3 ;  /* 0x0000000000037941 */ /* 0x000fea0003800000 */
.L_x_4827:
        /* <DEDUP_REMOVED lines=51> */
.L_x_4833:
[----:B------:R-:W-:Y:S01]  /*f1f70*/  R2UR UR4, R36 ;  /* 0x00000000240472ca */ /* 0x000fe200000e0000 */
[----:B------:R-:W-:Y:S01]  /*f1f80*/  IMAD.MOV.U32 R11, RZ, RZ, 0x5272 ;  /* 0x00005272ff0b7424 */ /* 0x000fe200078e00ff */
[----:B------:R-:W-:Y:S01]  /*f1f90*/  R2UR UR5, R37 ;  /* 0x00000000250572ca */ /* 0x000fe200000e0000 */
[----:B------:R-:W-:Y:S01]  /*f1fa0*/  IMAD.MOV.U32 R15, RZ, RZ, -0x1 ;  /* 0xffffffffff0f7424 */ /* 0x000fe200078e00ff */
[----:B------:R-:W-:-:S11]  /*f1fb0*/  PLOP3.LUT P0, PT, PT, PT, PT, 0x8, 0x80 ;  /* 0x000000000080781c */ /* 0x000fd60003f0e170 */
[----:B------:R0:W-:Y:S02]  /*f1fc0*/  ST.E desc[UR4][R28.64], R11 ;  /* 0x0000000b1c007985 */ /* 0x0001e4000c101904 */
.L_x_4834:
[----:B------:R-:W-:Y:S05]  /*f1fd0*/  BSYNC B3 ;  /* 0x0000000000037941 */ /* 0x000fea0003800000 */
.L_x_4832:
        /* <DEDUP_REMOVED lines=39> */
.L_x_4836:
[----:B------:R-:W-:Y:S05]  /*f2250*/  BSYNC B3 ;  /* 0x0000000000037941 */ /* 0x000fea0003800000 */
.L_x_4835:
[----:B------:R-:W-:Y:S02]  /*f2260*/  R2UR UR4, R36 ;  /* 0x00000000240472ca */ /* 0x000fe400000e0000 */
[----:B------:R-:W-:-:S13]  /*f2270*/  R2UR UR5, R37 ;  /* 0x00000000250572ca */ /* 0x000fda00000e0000 */
[----:B------:R2:W-:Y:S01]  /*f2280*/  ST.E desc[UR4][R28.64], R13 ;  /* 0x0000000d1c007985 */ /* 0x0005e2000c101904 */
[----:B------:R-:W-:Y:S05]  /*f2290*/  BRA `(.L_x_4837) ;  /* 0x0000000000187947 */ /* 0x000fea0003800000 */
.L_x_4826:
[----:B------:R-:W-:Y:S01]  /*f22a0*/  VIADD R9, R16, 0x4 ;  /* 0x0000000410097836 */ /* 0x000fe20000000000 */
[----:B------:R-:W-:Y:S02]  /*f22b0*/  R2UR UR4, R36 ;  /* 0x00000000240472ca */ /* 0x000fe400000e0000 */
[----:B------:R-:W-:Y:S02]  /*f22c0*/  R2UR UR5, R37 ;  /* 0x00000000250572ca */ /* 0x000fe400000e0000 */
[----:B------:R-:W-:-:S05]  /*f22d0*/  IADD3 R8, P0, PT, R12, R9, RZ ;  /* 0x000000090c087210 */ /* 0x000fca0007f1e0ff */
[----:B------:R-:W-:-:S06]  /*f22e0*/  IMAD.X R9, RZ, RZ, R13, P0 ;  /* 0x000000ffff097224 */ /* 0x000fcc00000e060d */
[----:B------:R3:W-:Y:S02]  /*f22f0*/  ST.E desc[UR4][R8.64+0x20], RZ ;  /* 0x000020ff08007985 */ /* 0x0007e4000c101904 */
.L_x_4837:
[----:B------:R-:W-:Y:S05]  /*f2300*/  BSYNC B2 ;  /* 0x0000000000027941 */ /* 0x000fea0003800000 */
.L_x_4825:
[----:B------:R-:W-:Y:S02]  /*f2310*/  VIADD R18, R18, 0x2 ;  /* 0x0000000212127836 */ /* 0x000fe40000000000 */
[----:B------:R-:W-:Y:S01]  /*f2320*/  VIADD R16, R16, 0x8 ;  /* 0x0000000810107836 */ /* 0x000fe20000000000 */
[----:B------:R-:W-:Y:S06]  /*f2330*/  @P2 BRA `(.L_x_4838) ;  /* 0xffffffec003c2947 */ /* 0x000fec000383ffff */
.L_x_4812:
[----:B------:R-:W-:Y:S05]  /*f2340*/  BSYNC B0 ;  /* 0x0000000000007941 */ /* 0x000fea0003800000 */
.L_x_4811:
        /* <DEDUP_REMOVED lines=24> */
.L_x_4844:
[----:B------:R-:W0:Y:S02]  /*f24d0*/  LDS.64 R12, [R27+0x8] ;  /* 0x000008001b0c7984 */ /* 0x000e240000000a00 */
[----:B0-----:R-:W-:-:S05]  /*f24e0*/  IADD3 R14, P0, PT, R12, 0x30, RZ ;  /* 0x000000300c0e7810 */ /* 0x001fca0007f1e0ff */
[----:B------:R-:W-:-:S07]  /*f24f0*/  IMAD.X R15, RZ, RZ, R13, P0 ;  /* 0x000000ffff0f7224 */ /* 0x000fce00000e060d */
[----:B------:R-:W0:Y:S02]  /*f2500*/  ATOMS.CAST.SPIN.64 P0, [R27+0x8], R12, R14 ;  /* 0x0000080c1b00758d */ /* 0x000e24000180040e */
[----:B0-----:R-:W-:Y:S05]  /*f2510*/  @!P0 BRA `(.L_x_4844) ;  /* 0xfffffffc00ec8947 */ /* 0x001fea000383ffff */
[----:B------:R-:W-:Y:S05]  /*f2520*/  BSYNC B2 ;  /* 0x0000000000027941 */ /* 0x000fea0003800000 */
.L_x_4843:
[----:B------:R-:W-:Y:S02]  /*f2530*/  IMAD.MOV.U32 R14, RZ, RZ, R12 ;  /* 0x000000ffff0e7224 */ /* 0x000fe400078e000c */
[----:B------:R-:W-:Y:S01]  /*f2540*/  IMAD.MOV.U32 R15, RZ, RZ, R13 ;  /* 0x000000ffff0f7224 */ /* 0x000fe200078e000d */
[----:B------:R-:W-:Y:S06]  /*f2550*/  BRA `(.L_x_4841) ;  /* 0x0000000000187947 */ /* 0x000fec0003800000 */
.L_x_4842:
[----:B------:R-:W-:Y:S02]  /*f2560*/  R2UR UR4, R36 ;  /* 0x00000000240472ca */ /* 0x000fe400000e0000 */
[----:B------:R-:W-:-:S13]  /*f2570*/  R2UR UR5, R37 ;  /* 0x00000000250572ca */ /* 0x000fda00000e0000 */
[----:B------:R-:W2:Y:S02]  /*f2580*/  LD.E.64 R14, desc[UR4][R30.64+0x8] ;  /* 0x000008041e0e7980 */ /* 0x000ea4000c101b00 */
[----:B--2---:R-:W-:-:S05]  /*f2590*/  IADD3 R12, P0, PT, R14, 0x30, RZ ;  /* 0x000000300e0c7810 */ /* 0x004fca0007f1e0ff */
[----:B------:R-:W-:-:S05]  /*f25a0*/  IMAD.X R13, RZ, RZ, R15, P0 ;  /* 0x000000ffff0d7224 */ /* 0x000fca00000e060f */
[----:B------:R0:W-:Y:S03]  /*f25b0*/  ST.E.64 desc[UR4][R30.64+0x8], R12 ;  /* 0x0000080c1e007985 */ /* 0x0001e6000c101b04 */
.L_x_4841:
[----:B------:R-:W-:Y:S05]  /*f25c0*/  BSYNC B0 ;  /* 0x0000000000007941 */ /* 0x000fea0003800000 */
.L_x_4840:
        /* <DEDUP_REMOVED lines=51> */
.L_x_4846:
[----:B------:R-:W-:Y:S01]  /*f2900*/  R2UR UR4, R36 ;  /* 0x00000000240472ca */ /* 0x000fe200000e0000 */
[----:B------:R-:W-:Y:S01]  /*f2910*/  IMAD.MOV.U32 R11, RZ, RZ, 0x5272 ;  /* 0x00005272ff0b7424 */ /* 0x000fe200078e00ff */
[----:B------:R-:W-:Y:S01]  /*f2920*/  R2UR UR5, R37 ;  /* 0x00000000250572ca */ /* 0x000fe200000e0000 */
[----:B------:R-:W-:Y:S01]  /*f2930*/  IMAD.MOV.U32 R15, RZ, RZ, -0x1 ;  /* 0xffffffffff0f7424 */ /* 0x000fe200078e00ff */
[----:B------:R-:W-:-:S11]  /*f2940*/  PLOP3.LUT P0, PT, PT, PT, PT, 0x8, 0x80 ;  /* 0x000000000080781c */ /* 0x000fd60003f0e170 */
[----:B------:R0:W-:Y:S02]  /*f2950*/  ST.E desc[UR4][R28.64], R11 ;  /* 0x0000000b1c007985 */ /* 0x0001e4000c101904 */
.L_x_4847:
[----:B------:R-:W-:Y:S05]  /*f2960*/  BSYNC B0 ;  /* 0x0000000000007941 */ /* 0x000fea0003800000 */
.L_x_4845:
        /* <DEDUP_REMOVED lines=39> */
.L_x_4849:
[----:B------:R-:W-:Y:S05]  /*f2be0*/  BSYNC B0 ;  /* 0x0000000000007941 */ /* 0x000fea0003800000 */
.L_x_4848:
[----:B------:R-:W-:Y:S02]  /*f2bf0*/  R2UR UR4, R36 ;  /* 0x00000000240472ca */ /* 0x000fe400000e0000 */
[----:B------:R-:W-:-:S13]  /*f2c00*/  R2UR UR5, R37 ;  /* 0x00000000250572ca */ /* 0x000fda00000e0000 */
[----:B------:R4:W-:Y:S01]  /*f2c10*/  ST.E desc[UR4][R28.64], R13 ;  /* 0x0000000d1c007985 */ /* 0x0009e2000c101904 */
[----:B------:R-:W-:Y:S05]  /*f2c20*/  BRA `(.L_x_4810) ;  /* 0x0000000000147947 */ /* 0x000fea0003800000 */
.L_x_4839:
[----:B------:R-:W-:Y:S02]  /*f2c30*/  R2UR UR4, R36 ;  /* 0x00000000240472ca */ /* 0x000fe400000e0000 */
[----:B------:R-:W-:Y:S02]  /*f2c40*/  R2UR UR5, R37 ;  /* 0x00000000250572ca */ /* 0x000fe400000e0000 */
[----:B------:R-:W-:-:S05]  /*f2c50*/  LEA R8, P0, R6, R12, 0x2 ;  /* 0x0000000c06087211 */ /* 0x000fca00078010ff */
[----:B------:R-:W-:-:S06]  /*f2c60*/  IMAD.X R9, RZ, RZ, R13, P0 ;  /* 0x000000ffff097224 */ /* 0x000fcc00000e060d */
[----:B------:R0:W-:Y:S02]  /*f2c70*/  ST.E desc[UR4][R8.64+0x20], RZ ;  /* 0x000020ff08007985 */ /* 0x0001e4000c101904 */
.L_x_4810:
[----:B------:R-:W-:Y:S05]  /*f2c80*/  BSYNC B1 ;  /* 0x0000000000017941 */ /* 0x000fea0003800000 */
.L_x_4809:
[----:B------:R-:W-:Y:S01]  /*f2c90*/  ISETP.GE.AND P0, PT, R0, 0x1, PT ;  /* 0x000000010000780c */ /* 0x000fe20003f06270 */
[----:B------:R-:W-:-:S12]  /*f2ca0*/  BSSY B0, `(.L_x_4850) ;  /* 0x0000142000007945 */ /* 0x000fd80003800000 */
[----:B------:R-:W-:Y:S05]  /*f2cb0*/  @!P0 BRA `(.L_x_4851) ;  /* 0x0000001400008947 */ /* 0x000fea0003800000 */
[----:B-1----:R-:W-:Y:S02]  /*f2cc0*/  IMAD.MOV R2, RZ, RZ, -R0 ;  /* 0x000000ffff027224 */ /* 0x002fe400078e0a00 */
[----:B------:R-:W-:Y:S02]  /*f2cd0*/  IMAD.MOV.U32 R6, RZ, RZ, RZ ;  /* 0x000000ffff067224 */ /* 0x000fe400078e00ff */
[----:B------:R-:W-:-:S07]  /*f2ce0*/  IMAD.MOV.U32 R16, RZ, RZ, RZ ;  /* 0x000000ffff107224 */ /* 0x000fce00078e00ff */
.L_x_4876:
        /* <DEDUP_REMOVED lines=35> */
.L_x_4859:
[----:B------:R-:W0:Y:S02]  /*f2f20*/  LDS.64 R12, [R27+0x8] ;  /* 0x000008001b0c7984 */ /* 0x000e240000000a00 */
[----:B0-----:R-:W-:-:S05]  /*f2f30*/  IADD3 R14, P0, PT, R12, 0x30, RZ ;  /* 0x000000300c0e7810 */ /* 0x001fca0007f1e0ff */
[----:B------:R-:W-:-:S07]  /*f2f40*/  IMAD.X R15, RZ, RZ, R13, P0 ;  /* 0x000000ffff0f7224 */ /* 0x000fce00000e060d */
[----:B------:R-:W0:Y:S02]  /*f2f50*/  ATOMS.CAST.SPIN.64 P0, [R27+0x8], R12, R14 ;  /* 0x0000080c1b00758d */ /* 0x000e24000180040e */
[----:B0-----:R-:W-:Y:S05]  /*f2f60*/  @!P0 BRA `(.L_x_4859) ;  /* 0xfffffffc00ec8947 */ /* 0x001fea000383ffff */
[----:B------:R-:W-:Y:S05]  /*f2f70*/  BSYNC B3 ;  /* 0x0000000000037941 */ /* 0x000fea0003800000 */
.L_x_4858:
[----:B------:R-:W-:Y:S02]  /*f2f80*/  IMAD.MOV.U32 R14, RZ, RZ, R12 ;  /* 0x000000ffff0e7224 */ /* 0x000fe400078e000c */
[----:B------:R-:W-:Y:S01]  /*f2f90*/  IMAD.MOV.U32 R15, RZ, RZ, R13 ;  /* 0x000000ffff0f7224 */ /* 0x000fe200078e000d */
[----:B------:R-:W-:Y:S06]  /*f2fa0*/  BRA `(.L_x_4856) ;  /* 0x0000000000187947 */ /* 0x000fec0003800000 */
.L_x_4857:
[----:B------:R-:W-:Y:S02]  /*f2fb0*/  R2UR UR4, R36 ;  /* 0x00000000240472ca */ /* 0x000fe400000e0000 */
[----:B------:R-:W-:-:S13]  /*f2fc0*/  R2UR UR5, R37 ;  /* 0x00000000250572ca */ /* 0x000fda00000e0000 */
[----:B------:R-:W2:Y:S02]  /*f2fd0*/  LD.E.64 R14, desc[UR4][R30.64+0x8] ;  /* 0x000008041e0e7980 */ /* 0x000ea4000c101b00 */
[----:B--2---:R-:W-:-:S05]  /*f2fe0*/  IADD3 R12, P0, PT, R14, 0x30, RZ ;  /* 0x000000300e0c7810 */ /* 0x004fca0007f1e0ff */
[----:B------:R-:W-:-:S05]  /*f2ff0*/  IMAD.X R13, RZ, RZ, R15, P0 ;  /* 0x000000ffff0d7224 */ /* 0x000fca00000e060f */
[----:B------:R0:W-:Y:S03]  /*f3000*/  ST.E.64 desc[UR4][R30.64+0x8], R12 ;  /* 0x0000080c1e007985 */ /* 0x0001e6000c101b04 */
.L_x_4856:
[----:B------:R-:W-:Y:S05]  /*f3010*/  BSYNC B2 ;  /* 0x0000000000027941 */ /* 0x000fea0003800000 */
.L_x_4855:
        /* <DEDUP_REMOVED lines=54> */
.L_x_4861:
[----:B------:R-:W-:Y:S05]  /*f3380*/  BSYNC B2 ;  /* 0x0000000000027941 */ /* 0x000fea0003800000 */
.L_x_4860:
        /* <DEDUP_REMOVED lines=40> */
.L_x_4863:
[----:B------:R-:W-:Y:S05]  /*f3610*/  BSYNC B2 ;  /* 0x0000000000027941 */ /* 0x000fea0003800000 */
.L_x_4862:
[----:B------:R-:W-:Y:S02]  /*f3620*/  R2UR UR4, R36 ;  /* 0x00000000240472ca */ /* 0x000fe400000e0000 */
[----:B------:R-:W-:Y:S02]  /*f3630*/  R2UR UR5, R37 ;  /* 0x00000000250572ca */ /* 0x000fe400000e0000 */
[----:B------:R-:W-:-:S11]  /*f3640*/  PRMT R15, RZ, 0x7610, R15 ;  /* 0x00007610ff0f7816 */ /* 0x000fd6000000000f */
[----:B------:R3:W-:Y:S01]  /*f3650*/  ST.E desc[UR4][R28.64], R13 ;  /* 0x0000000d1c007985 */ /* 0x0007e2000c101904 */
[----:B------:R-:W-:Y:S05]  /*f3660*/  BRA `(.L_x_4853) ;  /* 0x0000000000147947 */ /* 0x000fea0003800000 */
.L_x_4854:
[----:B------:R-:W-:Y:S02]  /*f3670*/  R2UR UR4, R36 ;  /* 0x00000000240472ca */ /* 0x000fe400000e0000 */
[----:B------:R-:W-:Y:S02]  /*f3680*/  R2UR UR5, R37 ;  /* 0x00000000250572ca */ /* 0x000fe400000e0000 */
[----:B------:R-:W-:-:S05]  /*f3690*/  IADD3 R8, P0, PT, R12, R6, RZ ;  /* 0x000000060c087210 */ /* 0x000fca0007f1e0ff */
[----:B------:R-:W-:-:S06]  /*f36a0*/  IMAD.X R9, RZ, RZ, R13, P0 ;  /* 0x000000ffff097224 */ /* 0x000fcc00000e060d */
[----:B------:R1:W5:Y:S02]  /*f36b0*/  LD.E.U8 R15, desc[UR4][R8.64+0x20] ;  /* 0x00002004080f7980 */ /* 0x000364000c101100 */
.L_x_4853:
[----:B------:R-:W-:Y:S05]  /*f36c0*/  BSYNC B1 ;  /* 0x0000000000017941 */ /* 0x000fea0003800000 */
.L_x_4852:
        /* <DEDUP_REMOVED lines=31> */
.L_x_4871:
[----:B------:R-:W0:Y:S02]  /*f38c0*/  LDS.64 R12, [R27+0x8] ;  /* 0x000008001b0c7984 */ /* 0x000e240000000a00 */
[----:B0-----:R-:W-:-:S05]  /*f38d0*/  IADD3 R14, P0, PT, R12, 0x30, RZ ;  /* 0x000000300c0e7810 */ /* 0x001fca0007f1e0ff */
[----:B------:R-:W-:-:S07]  /*f38e0*/  IMAD.X R15, RZ, RZ, R13, P0 ;  /* 0x000000ffff0f7224 */ /* 0x000fce00000e060d */
[----:B------:R-:W0:Y:S02]  /*f38f0*/  ATOMS.CAST.SPIN.64 P0, [R27+0x8], R12, R14 ;  /* 0x0000080c1b00758d */ /* 0x000e24000180040e */
[----:B0-----:R-:W-:Y:S05]  /*f3900*/  @!P0 BRA `(.L_x_4871) ;  /* 0xfffffffc00ec8947 */ /* 0x001fea000383ffff */
[----:B------:R-:W-:Y:S05]  /*f3910*/  BSYNC B3 ;  /* 0x0000000000037941 */ /* 0x000fea0003800000 */
.L_x_4870:
[----:B------:R-:W-:Y:S02]  /*f3920*/  IMAD.MOV.U32 R14, RZ, RZ, R12 ;  /* 0x000000ffff0e7224 */ /* 0x000fe400078e000c */
[----:B------:R-:W-:Y:S01]  /*f3930*/  IMAD.MOV.U32 R15, RZ, RZ, R13 ;  /* 0x000000ffff0f7224 */ /* 0x000fe200078e000d */
[----:B------:R-:W-:Y:S06]  /*f3940*/  BRA `(.L_x_4868) ;  /* 0x0000000000187947 */ /* 0x000fec0003800000 */
.L_x_4869:
[----:B------:R-:W-:Y:S02]  /*f3950*/  R2UR UR4, R36 ;  /* 0x00000000240472ca */ /* 0x000fe400000e0000 */
[----:B------:R-:W-:-:S13]  /*f3960*/  R2UR UR5, R37 ;  /* 0x00000000250572ca */ /* 0x000fda00000e0000 */
[----:B------:R-:W2:Y:S02]  /*f3970*/  LD.E.64 R14, desc[UR4][R30.64+0x8] ;  /* 0x000008041e0e7980 */ /* 0x000ea4000c101b00 */
[----:B--2---:R-:W-:-:S05]  /*f3980*/  IADD3 R12, P0, PT, R14, 0x30, RZ ;  /* 0x000000300e0c7810 */ /* 0x004fca0007f1e0ff */
[----:B------:R-:W-:-:S05]  /*f3990*/  IMAD.X R13, RZ, RZ, R15, P0 ;  /* 0x000000ffff0d7224 */ /* 0x000fca00000e060f */
[----:B------:R0:W-:Y:S03]  /*f39a0*/  ST.E.64 desc[UR4][R30.64+0x8], R12 ;  /* 0x0000080c1e007985 */ /* 0x0001e6000c101b04 */
.L_x_4868:
[----:B------:R-:W-:Y:S05]  /*f39b0*/  BSYNC B2 ;  /* 0x0000000000027941 */ /* 0x000fea0003800000 */
.L_x_4867:
        /* <DEDUP_REMOVED lines=54> */
.L_x_4873:
[----:B------:R-:W-:Y:S05]  /*f3d20*/  BSYNC B2 ;  /* 0x0000000000027941 */ /* 0x000fea0003800000 */
.L_x_4872:
        /* <DEDUP_REMOVED lines=40> */
.L_x_4875:
[----:B------:R-:W-:Y:S05]  /*f3fb0*/  BSYNC B2 ;  /* 0x0000000000027941 */ /* 0x000fea0003800000 */
.L_x_4874:
[----:B------:R-:W-:Y:S02]  /*f3fc0*/  R2UR UR4, R36 ;  /* 0x00000000240472ca */ /* 0x000fe400000e0000 */
[----:B------:R-:W-:-:S13]  /*f3fd0*/  R2UR UR5, R37 ;  /* 0x00000000250572ca */ /* 0x000fda00000e0000 */
[----:B------:R2:W-:Y:S01]  /*f3fe0*/  ST.E desc[UR4][R28.64], R13 ;  /* 0x0000000d1c007985 */ /* 0x0005e2000c101904 */
[----:B------:R-:W-:Y:S05]  /*f3ff0*/  BRA `(.L_x_4865) ;  /* 0x0000000000207947 */ /* 0x000fea0003800000 */
.L_x_4866:
        /* <DEDUP_REMOVED lines=8> */
.L_x_4865:
[----:B------:R-:W-:Y:S05]  /*f4080*/  BSYNC B1 ;  /* 0x0000000000017941 */ /* 0x000fea0003800000 */
.L_x_4864:
[----:B------:R-:W-:Y:S02]  /*f4090*/  VIADD R16, R16, 0x1 ;  /* 0x0000000110107836 */ /* 0x000fe40000000000 */
[----:B------:R-:W-:Y:S01]  /*f40a0*/  VIADD R6, R6, 0x4 ;  /* 0x0000000406067836 */ /* 0x000fe20000000000 */
[----:B------:R-:W-:Y:S06]  /*f40b0*/  @P2 BRA `(.L_x_4876) ;  /* 0xffffffec000c2947 */ /* 0x000fec000383ffff */
.L_x_4851:
[----:B------:R-:W-:Y:S05]  /*f40c0*/  BSYNC B0 ;  /* 0x0000000000007941 */ /* 0x000fea0003800000 */
.L_x_4850:
[----:B------:R-:W-:Y:S01]  /*f40d0*/  ISETP.GE.AND P0, PT, R7, 0x1, PT ;  /* 0x000000010700780c */ /* 0x000fe20003f06270 */
[----:B------:R-:W-:-:S12]  /*f40e0*/  BSSY B0, `(.L_x_4877) ;  /* 0x0000146000007945 */ /* 0x000fd80003800000 */
[----:B------:R-:W-:Y:S05]  /*f40f0*/  @!P0 BRA `(.L_x_4878) ;  /* 0x0000001400108947 */ /* 0x000fea0003800000 */
[----:B------:R-:W-:Y:S02]  /*f4100*/  IMAD.MOV R7, RZ, RZ, -R7 ;  /* 0x000000ffff077224 */ /* 0x000fe400078e0a07 */
[----:B-1----:R-:W-:Y:S02]  /*f4110*/  IMAD.SHL.U32 R2, R0, 0x4, RZ ;  /* 0x0000000400027824 */ /* 0x002fe400078e00ff */
[----:B------:R-:W-:Y:S02]  /*f4120*/  IMAD.MOV.U32 R6, RZ, RZ, RZ ;  /* 0x000000ffff067224 */ /* 0x000fe400078e00ff */
[----:B------:R-:W-:-:S07]  /*f4130*/  IMAD.MOV.U32 R16, RZ, RZ, RZ ;  /* 0x000000ffff107224 */ /* 0x000fce00078e00ff */
.L_x_4903:
        /* <DEDUP_REMOVED lines=35> */
.L_x_4886:
[----:B------:R-:W0:Y:S02]  /*f4370*/  LDS.64 R12, [R27+0x8] ;  /* 0x000008001b0c7984 */ /* 0x000e240000000a00 */
[----:B0-----:R-:W-:-:S05]  /*f4380*/  IADD3 R14, P0, PT, R12, 0x30, RZ ;  /* 0x000000300c0e7810 */ /* 0x001fca0007f1e0ff */
[----:B------:R-:W-:-:S07]  /*f4390*/  IMAD.X R15, RZ, RZ, R13, P0 ;  /* 0x000000ffff0f7224 */ /* 0x000fce00000e060d */
[----:B------:R-:W0:Y:S02]  /*f43a0*/  ATOMS.CAST.SPIN.64 P0, [R27+0x8], R12, R14 ;  /* 0x0000080c1b00758d */ /* 0x000e24000180040e */
[----:B0-----:R-:W-:Y:S05]  /*f43b0*/  @!P0 BRA `(.L_x_4886) ;  /* 0xfffffffc00ec8947 */ /* 0x001fea000383ffff */
[----:B------:R-:W-:Y:S05]  /*f43c0*/  BSYNC B3 ;  /* 0x0000000000037941 */ /* 0x000fea0003800000 */
.L_x_4885:
[----:B------:R-:W-:Y:S02]  /*f43d0*/  IMAD.MOV.U32 R14, RZ, RZ, R12 ;  /* 0x000000ffff0e7224 */ /* 0x000fe400078e000c */
[----:B------:R-:W-:Y:S01]  /*f43e0*/  IMAD.MOV.U32 R15, RZ, RZ, R13 ;  /* 0x000000ffff0f7224 */ /* 0x000fe200078e000d */
[----:B------:R-:W-:Y:S06]  /*f43f0*/  BRA `(.L_x_4883) ;  /* 0x0000000000187947 */ /* 0x000fec0003800000 */
.L_x_4884:
[----:B------:R-:W-:Y:S02]  /*f4400*/  R2UR UR4, R36 ;  /* 0x00000000240472ca */ /* 0x000fe400000e0000 */
[----:B------:R-:W-:-:S13]  /*f4410*/  R2UR UR5, R37 ;  /* 0x00000000250572ca */ /* 0x000fda00000e0000 */
[----:B------:R-:W2:Y:S02]  /*f4420*/  LD.E.64 R14, desc[UR4][R30.64+0x8] ;  /* 0x000008041e0e7980 */ /* 0x000ea4000c101b00 */
[----:B--2---:R-:W-:-:S05]  /*f4430*/  IADD3 R12, P0, PT, R14, 0x30, RZ ;  /* 0x000000300e0c7810 */ /* 0x004fca0007f1e0ff */
[----:B------:R-:W-:-:S05]  /*f4440*/  IMAD.X R13, RZ, RZ, R15, P0 ;  /* 0x000000ffff0d7224 */ /* 0x000fca00000e060f */
[----:B------:R0:W-:Y:S03]  /*f4450*/  ST.E.64 desc[UR4][R30.64+0x8], R12 ;  /* 0x0000080c1e007985 */ /* 0x0001e6000c101b04 */
.L_x_4883:
[----:B------:R-:W-:Y:S05]  /*f4460*/  BSYNC B2 ;  /* 0x0000000000027941 */ /* 0x000fea0003800000 */
.L_x_4882:
        /* <DEDUP_REMOVED lines=54> */
.L_x_4888:
[----:B------:R-:W-:Y:S05]  /*f47d0*/  BSYNC B2 ;  /* 0x0000000000027941 */ /* 0x000fea0003800000 */
.L_x_4887:
        /* <DEDUP_REMOVED lines=40> */
.L_x_4890:
[----:B------:R-:W-:Y:S05]  /*f4a60*/  BSYNC B2 ;  /* 0x0000000000027941 */ /* 0x000fea0003800000 */
.L_x_4889:
[----:B------:R-:W-:Y:S02]  /*f4a70*/  R2UR UR4, R36 ;  /* 0x00000000240472ca */ /* 0x000fe400000e0000 */
[----:B------:R-:W-:Y:S02]  /*f4a80*/  R2UR UR5, R37 ;  /* 0x00000000250572ca */ /* 0x000fe400000e0000 */
[----:B------:R-:W-:-:S11]  /*f4a90*/  PRMT R15, RZ, 0x7610, R15 ;  /* 0x00007610ff0f7816 */ /* 0x000fd6000000000f */
[----:B------:R3:W-:Y:S01]  /*f4aa0*/  ST.E desc[UR4][R28.64], R13 ;  /* 0x0000000d1c007985 */ /* 0x0007e2000c101904 */
[----:B------:R-:W-:Y:S05]  /*f4ab0*/  BRA `(.L_x_4880) ;  /* 0x0000000000147947 */ /* 0x000fea0003800000 */
.L_x_4881:
[----:B------:R-:W-:Y:S02]  /*f4ac0*/  R2UR UR4, R36 ;  /* 0x00000000240472ca */ /* 0x000fe400000e0000 */
[----:B------:R-:W-:Y:S02]  /*f4ad0*/  R2UR UR5, R37 ;  /* 0x00000000250572ca */ /* 0x000fe400000e0000 */
[----:B------:R-:W-:-:S05]  /*f4ae0*/  IADD3 R8, P0, PT, R12, R6, RZ ;  /* 0x000000060c087210 */ /* 0x000fca0007f1e0ff */
[----:B------:R-:W-:-:S06]  /*f4af0*/  IMAD.X R9, RZ, RZ, R13, P0 ;  /* 0x000000ffff097224 */ /* 0x000fcc00000e060d */
[----:B------:R1:W5:Y:S02]  /*f4b00*/  LD.E.U8 R15, desc[UR4][R8.64+0x20] ;  /* 0x00002004080f7980 */ /* 0x000364000c101100 */
.L_x_4880:
[----:B------:R-:W-:Y:S05]  /*f4b10*/  BSYNC B1 ;  /* 0x0000000000017941 */ /* 0x000fea0003800000 */
.L_x_4879:
        /* <DEDUP_REMOVED lines=32> */
.L_x_4898:
[----:B------:R-:W0:Y:S02]  /*f4d20*/  LDS.64 R12, [R27+0x8] ;  /* 0x000008001b0c7984 */ /* 0x000e240000000a00 */
[----:B0-----:R-:W-:-:S05]  /*f4d30*/  IADD3 R14, P0, PT, R12, 0x30, RZ ;  /* 0x000000300c0e7810 */ /* 0x001fca0007f1e0ff */
[----:B------:R-:W-:-:S07]  /*f4d40*/  IMAD.X R15, RZ, RZ, R13, P0 ;  /* 0x000000ffff0f7224 */ /* 0x000fce00000e060d */
[----:B------:R-:W0:Y:S02]  /*f4d50*/  ATOMS.CAST.SPIN.64 P0, [R27+0x8], R12, R14 ;  /* 0x0000080c1b00758d */ /* 0x000e24000180040e */
[----:B0-----:R-:W-:Y:S05]  /*f4d60*/  @!P0 BRA `(.L_x_4898) ;  /* 0xfffffffc00ec8947 */ /* 0x001fea000383ffff */
[----:B------:R-:W-:Y:S05]  /*f4d70*/  BSYNC B3 ;  /* 0x0000000000037941 */ /* 0x000fea0003800000 */
.L_x_4897:
[----:B------:R-:W-:Y:S02]  /*f4d80*/  IMAD.MOV.U32 R14, RZ, RZ, R12 ;  /* 0x000000ffff0e7224 */ /* 0x000fe400078e000c */
[----:B------:R-:W-:Y:S01]  /*f4d90*/  IMAD.MOV.U32 R15, RZ, RZ, R13 ;  /* 0x000000ffff0f7224 */ /* 0x000fe200078e000d */
[----:B------:R-:W-:Y:S06]  /*f4da0*/  BRA `(.L_x_4895) ;  /* 0x0000000000187947 */ /* 0x000fec0003800000 */
.L_x_4896:
[----:B------:R-:W-:Y:S02]  /*f4db0*/  R2UR UR4, R36 ;  /* 0x00000000240472ca */ /* 0x000fe400000e0000 */
[----:B------:R-:W-:-:S13]  /*f4dc0*/  R2UR UR5, R37 ;  /* 0x00000000250572ca */ /* 0x000fda00000e0000 */
[----:B------:R-:W2:Y:S02]  /*f4dd0*/  LD.E.64 R14, desc[UR4][R30.64+0x8] ;  /* 0x000008041e0e7980 */ /* 0x000ea4000c101b00 */
[----:B--2---:R-:W-:-:S05]  /*f4de0*/  IADD3 R12, P0, PT, R14, 0x30, RZ ;  /* 0x000000300e0c7810 */ /* 0x004fca0007f1e0ff */
[----:B------:R-:W-:-:S05]  /*f4df0*/  IMAD.X R13, RZ, RZ, R15, P0 ;  /* 0x000000ffff0d7224 */ /* 0x000fca00000e060f */
[----:B------:R0:W-:Y:S03]  /*f4e00*/  ST.E.64 desc[UR4][R30.64+0x8], R12 ;  /* 0x0000080c1e007985 */ /* 0x0001e6000c101b04 */
.L_x_4895:
[----:B------:R-:W-:Y:S05]  /*f4e10*/  BSYNC B2 ;  /* 0x0000000000027941 */ /* 0x000fea0003800000 */
.L_x_4894:
        /* <DEDUP_REMOVED lines=54> */
.L_x_4900:
[----:B------:R-:W-:Y:S05]  /*f5180*/  BSYNC B2 ;  /* 0x0000000000027941 */ /* 0x000fea0003800000 */
.L_x_4899:
        /* <DEDUP_REMOVED lines=40> */
.L_x_4902:
[----:B------:R-:W-:Y:S05]  /*f5410*/  BSYNC B2 ;  /* 0x0000000000027941 */ /* 0x000fea0003800000 */
.L_x_4901:
[----:B------:R-:W-:Y:S02]  /*f5420*/  R2UR UR4, R36 ;  /* 0x00000000240472ca */ /* 0x000fe400000e0000 */
[----:B------:R-:W-:-:S13]  /*f5430*/  R2UR UR5, R37 ;  /* 0x00000000250572ca */ /* 0x000fda00000e0000 */
[----:B------:R2:W-:Y:S01]  /*f5440*/  ST.E desc[UR4][R28.64], R13 ;  /* 0x0000000d1c007985 */ /* 0x0005e2000c101904 */
[----:B------:R-:W-:Y:S05]  /*f5450*/  BRA `(.L_x_4892) ;  /* 0x0000000000207947 */ /* 0x000fea0003800000 */
.L_x_4893:
        /* <DEDUP_REMOVED lines=8> */
.L_x_4892:
[----:B------:R-:W-:Y:S05]  /*f54e0*/  BSYNC B1 ;  /* 0x0000000000017941 */ /* 0x000fea0003800000 */
.L_x_4891:
[----:B------:R-:W-:Y:S02]  /*f54f0*/  VIADD R16, R16, 0x1 ;  /* 0x0000000110107836 */ /* 0x000fe40000000000 */
[----:B------:R-:W-:Y:S02]  /*f5500*/  VIADD R2, R2, 0x4 ;  /* 0x0000000402027836 */ /* 0x000fe40000000000 */
[----:B------:R-:W-:Y:S02]  /*f5510*/  VIADD R0, R0, 0x1 ;  /* 0x0000000100007836 */ /* 0x000fe40000000000 */
[----:B------:R-:W-:Y:S01]  /*f5520*/  VIADD R6, R6, 0x4 ;  /* 0x0000000406067836 */ /* 0x000fe20000000000 */
[----:B------:R-:W-:Y:S06]  /*f5530*/  @P2 BRA `(.L_x_4903) ;  /* 0xffffffec00002947 */ /* 0x000fec000383ffff */
.L_x_4878:
[----:B------:R-:W-:Y:S05]  /*f5540*/  BSYNC B0 ;  /* 0x0000000000007941 */ /* 0x000fea0003800000 */
.L_x_4877:
        /* <DEDUP_REMOVED lines=19> */
.L_x_4908:
[----:B------:R-:W0:Y:S02]  /*f5680*/  LDS.64 R8, [R5+0x8] ;  /* 0x0000080005087984 */ /* 0x000e240000000a00 */
[----:B0-----:R-:W-:-:S05]  /*f5690*/  IADD3 R10, P0, PT, R8, 0x30, RZ ;  /* 0x00000030080a7810 */ /* 0x001fca0007f1e0ff */
[----:B------:R-:W-:-:S07]  /*f56a0*/  IMAD.X R11, RZ, RZ, R9, P0 ;  /* 0x000000ffff0b7224 */ /* 0x000fce00000e0609 */
[----:B------:R-:W0:Y:S02]  /*f56b0*/  ATOMS.CAST.SPIN.64 P0, [R5+0x8], R8, R10 ;  /* 0x000008080500758d */ /* 0x000e24000180040a */
[----:B0-----:R-:W-:Y:S05]  /*f56c0*/  @!P0 BRA `(.L_x_4908) ;  /* 0xfffffffc00ec8947 */ /* 0x001fea000383ffff */
[----:B------:R-:W-:Y:S05]  /*f56d0*/  BSYNC B1 ;  /* 0x0000000000017941 */ /* 0x000fea0003800000 */
.L_x_4907:
[----:B------:R-:W-:Y:S02]  /*f56e0*/  IMAD.MOV.U32 R10, RZ, RZ, R8 ;  /* 0x000000ffff0a7224 */ /* 0x000fe400078e0008 */
[----:B------:R-:W-:Y:S01]  /*f56f0*/  IMAD.MOV.U32 R11, RZ, RZ, R9 ;  /* 0x000000ffff0b7224 */ /* 0x000fe200078e0009 */
[----:B------:R-:W-:Y:S06]  /*f5700*/  BRA `(.L_x_4905) ;  /* 0x0000000000187947 */ /* 0x000fec0003800000 */
.L_x_4906:
[----:B------:R-:W-:Y:S02]  /*f5710*/  R2UR UR4, R36 ;  /* 0x00000000240472ca */ /* 0x000fe400000e0000 */
[----:B------:R-:W-:-:S13]  /*f5720*/  R2UR UR5, R37 ;  /* 0x00000000250572ca */ /* 0x000fda00000e0000 */
[----:B------:R-:W2:Y:S02]  /*f5730*/  LD.E.64 R10, desc[UR4][R30.64+0x8] ;  /* 0x000008041e0a7980 */ /* 0x000ea4000c101b00 */
[----:B--2---:R-:W-:-:S05]  /*f5740*/  IADD3 R8, P0, PT, R10, 0x30, RZ ;  /* 0x000000300a087810 */ /* 0x004fca0007f1e0ff */
[----:B------:R-:W-:-:S05]  /*f5750*/  IMAD.X R9, RZ, RZ, R11, P0 ;  /* 0x000000ffff097224 */ /* 0x000fca00000e060b */
[----:B------:R0:W-:Y:S03]  /*f5760*/  ST.E.64 desc[UR4][R30.64+0x8], R8 ;  /* 0x000008081e007985 */ /* 0x0001e6000c101b04 */
.L_x_4905:
[----:B------:R-:W-:Y:S05]  /*f5770*/  BSYNC B0 ;  /* 0x0000000000007941 */ /* 0x000fea0003800000 */
.L_x_4904:
        /* <DEDUP_REMOVED lines=15> */
[----:B-1----:R-:W-:Y:S01]  /*f5870*/  IMAD.MOV.U32 R5, RZ, RZ, 0xb59 ;  /* 0x00000b59ff057424 */ /* 0x002fe200078e00ff */
[C---:B------:R-:W-:Y:S01]  /*f5880*/  R2UR UR9, R37.reuse ;  /* 0x00000000250972ca */ /* 0x040fe200000e0000 */
[----:B------:R-:W-:Y:S01]  /*f5890*/  IMAD.MOV.U32 R16, RZ, RZ, 0x1 ;  /* 0x00000001ff107424 */ /* 0x000fe200078e00ff */
[C---:B------:R-:W-:Y:S01]  /*f58a0*/  R2UR UR12, R36.reuse ;  /* 0x00000000240c72ca */ /* 0x040fe200000e0000 */
[----:B----4-:R-:W-:Y:S01]  /*f58b0*/  IMAD.MOV.U32 R13, RZ, RZ, 0x30 ;  /* 0x00000030ff0d7424 */ /* 0x010fe200078e00ff */
        /* <DEDUP_REMOVED lines=45> */
.L_x_4915:
[----:B------:R-:W0:Y:S02]  /*f5b90*/  LDS.64 R12, [R7+0x8] ;  /* 0x00000800070c7984 */ /* 0x000e240000000a00 */
[----:B0-----:R-:W-:-:S05]  /*f5ba0*/  IADD3 R14, P0, PT, R8, R12, RZ ;  /* 0x0000000c080e7210 */ /* 0x001fca0007f1e0ff */
[----:B------:R-:W-:-:S07]  /*f5bb0*/  IMAD.X R15, R9, 0x1, R13, P0 ;  /* 0x00000001090f7824 */ /* 0x000fce00000e060d */
[----:B------:R-:W0:Y:S02]  /*f5bc0*/  ATOMS.CAST.SPIN.64 P0, [R7+0x8], R12, R14 ;  /* 0x0000080c0700758d */ /* 0x000e24000180040e */
[----:B0-----:R-:W-:Y:S05]  /*f5bd0*/  @!P0 BRA `(.L_x_4915) ;  /* 0xfffffffc00ec8947 */ /* 0x001fea000383ffff */
[----:B------:R-:W-:Y:S05]  /*f5be0*/  BSYNC B2 ;  /* 0x0000000000027941 */ /* 0x000fea0003800000 */
.L_x_4914:
[----:B------:R-:W-:Y:S05]  /*f5bf0*/  BRA `(.L_x_4912) ;  /* 0x0000000000187947 */ /* 0x000fea0003800000 */
.L_x_4913:
[----:B------:R-:W-:Y:S02]  /*f5c00*/  R2UR UR4, R36 ;  /* 0x00000000240472ca */ /* 0x000fe400000e0000 */
[----:B------:R-:W-:-:S13]  /*f5c10*/  R2UR UR5, R37 ;  /* 0x00000000250572ca */ /* 0x000fda00000e0000 */
[----:B------:R-:W2:Y:S02]  /*f5c20*/  LD.E.64 R12, desc[UR4][R30.64+0x8] ;  /* 0x000008041e0c7980 */ /* 0x000ea4000c101b00 */
[----:B--2---:R-:W-:-:S05]  /*f5c30*/  IADD3 R6, P0, PT, R8, R12, RZ ;  /* 0x0000000c08067210 */ /* 0x004fca0007f1e0ff */
[----:B------:R-:W-:-:S05]  /*f5c40*/  IMAD.X R7, R9, 0x1, R13, P0 ;  /* 0x0000000109077824 */ /* 0x000fca00000e060d */
[----:B------:R0:W-:Y:S03]  /*f5c50*/  ST.E.64 desc[UR4][R30.64+0x8], R6 ;  /* 0x000008061e007985 */ /* 0x0001e6000c101b04 */
.L_x_4912:
[----:B------:R-:W-:Y:S05]  /*f5c60*/  BSYNC B1 ;  /* 0x0000000000017941 */ /* 0x000fea0003800000 */
.L_x_4911:
        /* <DEDUP_REMOVED lines=47> */
.L_x_4947:
        /* <DEDUP_REMOVED lines=29> */
.L_x_4928:
[----:B------:R-:W0:Y:S02]  /*f6130*/  LDS.64 R12, [R33+0x8] ;  /* 0x00000800210c7984 */ /* 0x000e240000000a00 */
[----:B0-----:R-:W-:-:S05]  /*f6140*/  IADD3 R14, P0, PT, R12, 0x30, RZ ;  /* 0x000000300c0e7810 */ /* 0x001fca0007f1e0ff */
[----:B------:R-:W-:-:S07]  /*f6150*/  IMAD.X R15, RZ, RZ, R13, P0 ;  /* 0x000000ffff0f7224 */ /* 0x000fce00000e060d */
[----:B------:R-:W0:Y:S02]  /*f6160*/  ATOMS.CAST.SPIN.64 P0, [R33+0x8], R12, R14 ;  /* 0x0000080c2100758d */ /* 0x000e24000180040e */
[----:B0-----:R-:W-:Y:S05]  /*f6170*/  @!P0 BRA `(.L_x_4928) ;  /* 0xfffffffc00ec8947 */ /* 0x001fea000383ffff */
[----:B------:R-:W-:Y:S05]  /*f6180*/  BSYNC B6 ;  /* 0x0000000000067941 */ /* 0x000fea0003800000 */
.L_x_4927:
[----:B------:R-:W-:Y:S02]  /*f6190*/  IMAD.MOV.U32 R14, RZ, RZ, R12 ;  /* 0x000000ffff0e7224 */ /* 0x000fe400078e000c */
[----:B------:R-:W-:Y:S01]  /*f61a0*/  IMAD.MOV.U32 R15, RZ, RZ, R13 ;  /* 0x000000ffff0f7224 */ /* 0x000fe200078e000d */
[----:B------:R-:W-:Y:S06]  /*f61b0*/  BRA `(.L_x_4925) ;  /* 0x0000000000187947 */ /* 0x000fec0003800000 */
.L_x_4926:
[----:B------:R-:W-:Y:S02]  /*f61c0*/  R2UR UR4, R36 ;  /* 0x00000000240472ca */ /* 0x000fe400000e0000 */
[----:B------:R-:W-:-:S13]  /*f61d0*/  R2UR UR5, R37 ;  /* 0x00000000250572ca */ /* 0x000fda00000e0000 */
[----:B------:R-:W2:Y:S02]  /*f61e0*/  LD.E.64 R14, desc[UR4][R30.64+0x8] ;  /* 0x000008041e0e7980 */ /* 0x000ea4000c101b00 */
[----:B--2---:R-:W-:-:S05]  /*f61f0*/  IADD3 R12, P0, PT, R14, 0x30, RZ ;  /* 0x000000300e0c7810 */ /* 0x004fca0007f1e0ff */
[----:B------:R-:W-:-:S05]  /*f6200*/  IMAD.X R13, RZ, RZ, R15, P0 ;  /* 0x000000ffff0d7224 */ /* 0x000fca00000e060f */
[----:B------:R0:W-:Y:S03]  /*f6210*/  ST.E.64 desc[UR4][R30.64+0x8], R12 ;  /* 0x0000080c1e007985 */ /* 0x0001e6000c101b04 */
.L_x_4925:
[----:B------:R-:W-:Y:S05]  /*f6220*/  BSYNC B5 ;  /* 0x0000000000057941 */ /* 0x000fea0003800000 */
.L_x_4924:
        /* <DEDUP_REMOVED lines=54> */
.L_x_4930:
[----:B------:R-:W-:Y:S05]  /*f6590*/  BSYNC B5 ;  /* 0x0000000000057941 */ /* 0x000fea0003800000 */
.L_x_4929:
        /* <DEDUP_REMOVED lines=40> */
.L_x_4932:
[----:B------:R-:W-:Y:S05]  /*f6820*/  BSYNC B5 ;  /* 0x0000000000057941 */ /* 0x000fea0003800000 */
.L_x_4931:
[----:B------:R-:W-:Y:S02]  /*f6830*/  R2UR UR4, R36 ;  /* 0x00000000240472ca */ /* 0x000fe400000e0000 */
[----:B------:R-:W-:-:S13]  /*f6840*/  R2UR UR5, R37 ;  /* 0x00000000250572ca */ /* 0x000fda00000e0000 */
[----:B------:R2:W-:Y:S01]  /*f6850*/  ST.E desc[UR4][R28.64], R13 ;  /* 0x0000000d1c007985 */ /* 0x0005e2000c101904 */
[----:B------:R-:W-:Y:S05]  /*f6860*/  BRA `(.L_x_4933) ;  /* 0x0000000000147947 */ /* 0x000fea0003800000 */
.L_x_4923:
[----:B------:R-:W-:Y:S02]  /*f6870*/  R2UR UR4, R36 ;  /* 0x00000000240472ca */ /* 0x000fe400000e0000 */
[----:B------:R-:W-:Y:S02]  /*f6880*/  R2UR UR5, R37 ;  /* 0x00000000250572ca */ /* 0x000fe400000e0000 */
[----:B------:R-:W-:-:S05]  /*f6890*/  IADD3 R8, P0, PT, R12, R7, RZ ;  /* 0x000000070c087210 */ /* 0x000fca0007f1e0ff */
[----:B------:R-:W-:-:S06]  /*f68a0*/  IMAD.X R9, RZ, RZ, R13, P0 ;  /* 0x000000ffff097224 */ /* 0x000fcc00000e060d */
[----:B------:R3:W-:Y:S02]  /*f68b0*/  ST.E desc[UR4][R8.64+0x20], RZ ;  /* 0x000020ff08007985 */ /* 0x0007e4000c101904 */
.L_x_4933:
[----:B------:R-:W-:Y:S05]  /*f68c0*/  BSYNC B4 ;  /* 0x0000000000047941 */ /* 0x000fea0003800000 */
.L_x_4922:
        /* <DEDUP_REMOVED lines=26> */
.L_x_4940:
[----:B------:R-:W0:Y:S02]  /*f6a70*/  LDS.64 R12, [R9+0x8] ;  /* 0x00000800090c7984 */ /* 0x000e240000000a00 */
[----:B0-----:R-:W-:-:S05]  /*f6a80*/  IADD3 R14, P0, PT, R12, 0x30, RZ ;  /* 0x000000300c0e7810 */ /* 0x001fca0007f1e0ff */
[----:B------:R-:W-:-:S07]  /*f6a90*/  IMAD.X R15, RZ, RZ, R13, P0 ;  /* 0x000000ffff0f7224 */ /* 0x000fce00000e060d */
[----:B------:R-:W0:Y:S02]  /*f6aa0*/  ATOMS.CAST.SPIN.64 P0, [R9+0x8], R12, R14 ;  /* 0x0000080c0900758d */ /* 0x000e24000180040e */
[----:B0-----:R-:W-:Y:S05]  /*f6ab0*/  @!P0 BRA `(.L_x_4940) ;  /* 0xfffffffc00ec8947 */ /* 0x001fea000383ffff */
[----:B------:R-:W-:Y:S05]  /*f6ac0*/  BSYNC B6 ;  /* 0x0000000000067941 */ /* 0x000fea0003800000 */
.L_x_4939:
[----:B------:R-:W-:Y:S02]  /*f6ad0*/  IMAD.MOV.U32 R14, RZ, RZ, R12 ;  /* 0x000000ffff0e7224 */ /* 0x000fe400078e000c */
[----:B------:R-:W-:Y:S01]  /*f6ae0*/  IMAD.MOV.U32 R15, RZ, RZ, R13 ;  /* 0x000000ffff0f7224 */ /* 0x000fe200078e000d */
[----:B------:R-:W-:Y:S06]  /*f6af0*/  BRA `(.L_x_4937) ;  /* 0x0000000000187947 */ /* 0x000fec0003800000 */
.L_x_4938:
[----:B------:R-:W-:Y:S02]  /*f6b00*/  R2UR UR4, R36 ;  /* 0x00000000240472ca */ /* 0x000fe400000e0000 */
[----:B------:R-:W-:-:S13]  /*f6b10*/  R2UR UR5, R37 ;  /* 0x00000000250572ca */ /* 0x000fda00000e0000 */
[----:B------:R-:W2:Y:S02]  /*f6b20*/  LD.E.64 R14, desc[UR4][R30.64+0x8] ;  /* 0x000008041e0e7980 */ /* 0x000ea4000c101b00 */
[----:B--2---:R-:W-:-:S05]  /*f6b30*/  IADD3 R12, P0, PT, R14, 0x30, RZ ;  /* 0x000000300e0c7810 */ /* 0x004fca0007f1e0ff */
[----:B------:R-:W-:-:S05]  /*f6b40*/  IMAD.X R13, RZ, RZ, R15, P0 ;  /* 0x000000ffff0d7224 */ /* 0x000fca00000e060f */
[----:B------:R0:W-:Y:S03]  /*f6b50*/  ST.E.64 desc[UR4][R30.64+0x8], R12 ;  /* 0x0000080c1e007985 */ /* 0x0001e6000c101b04 */
.L_x_4937:
[----:B------:R-:W-:Y:S05]  /*f6b60*/  BSYNC B5 ;  /* 0x0000000000057941 */ /* 0x000fea0003800000 */
.L_x_4936:
        /* <DEDUP_REMOVED lines=51> */
.L_x_4942:
[----:B------:R-:W-:Y:S01]  /*f6ea0*/  R2UR UR4, R36 ;  /* 0x00000000240472ca */ /* 0x000fe200000e0000 */
[----:B------:R-:W-:Y:S01]  /*f6eb0*/  IMAD.MOV.U32 R9, RZ, RZ, 0x5272 ;  /* 0x00005272ff097424 */ /* 0x000fe200078e00ff */
[----:B------:R-:W-:Y:S01]  /*f6ec0*/  R2UR UR5, R37 ;  /* 0x00000000250572ca */ /* 0x000fe200000e0000 */
[----:B------:R-:W-:Y:S01]  /*f6ed0*/  IMAD.MOV.U32 R15, RZ, RZ, -0x1 ;  /* 0xffffffffff0f7424 */ /* 0x000fe200078e00ff */
[----:B------:R-:W-:-:S11]  /*f6ee0*/  PLOP3.LUT P0, PT, PT, PT, PT, 0x8, 0x80 ;  /* 0x000000000080781c */ /* 0x000fd60003f0e170 */
[----:B------:R1:W-:Y:S02]  /*f6ef0*/  ST.E desc[UR4][R28.64], R9 ;  /* 0x000000091c007985 */ /* 0x0003e4000c101904 */
.L_x_4943:
[----:B------:R-:W-:Y:S05]  /*f6f00*/  BSYNC B5 ;  /* 0x0000000000057941 */ /* 0x000fea0003800000 */
.L_x_4941:
        /* <DEDUP_REMOVED lines=39> */
.L_x_4945:
[----:B------:R-:W-:Y:S05]  /*f7180*/  BSYNC B5 ;  /* 0x0000000000057941 */ /* 0x000fea0003800000 */
.L_x_4944:
[----:B------:R-:W-:Y:S02]  /*f7190*/  R2UR UR4, R36 ;  /* 0x00000000240472ca */ /* 0x000fe400000e0000 */
[----:B------:R-:W-:-:S13]  /*f71a0*/  R2UR UR5, R37 ;  /* 0x00000000250572ca */ /* 0x000fda00000e0000 */
[----:B------:R2:W-:Y:S01]  /*f71b0*/  ST.E desc[UR4][R28.64], R13 ;  /* 0x0000000d1c007985 */ /* 0x0005e2000c101904 */
[----:B------:R-:W-:Y:S05]  /*f71c0*/  BRA `(.L_x_4946) ;  /* 0x0000000000187947 */ /* 0x000fea0003800000 */
.L_x_4935:
[----:B------:R-:W-:Y:S01]  /*f71d0*/  VIADD R9, R7, 0x4 ;  /* 0x0000000407097836 */ /* 0x000fe20000000000 */
[----:B------:R-:W-:Y:S02]  /*f71e0*/  R2UR UR4, R36 ;  /* 0x00000000240472ca */ /* 0x000fe400000e0000 */
[----:B------:R-:W-:Y:S02]  /*f71f0*/  R2UR UR5, R37 ;  /* 0x00000000250572ca */ /* 0x000fe400000e0000 */
[----:B------:R-:W-:-:S05]  /*f7200*/  IADD3 R8, P0, PT, R12, R9, RZ ;  /* 0x000000090c087210 */ /* 0x000fca0007f1e0ff */
[----:B------:R-:W-:-:S06]  /*f7210*/  IMAD.X R9, RZ, RZ, R13, P0 ;  /* 0x000000ffff097224 */ /* 0x000fcc00000e060d */
[----:B------:R0:W-:Y:S02]  /*f7220*/  ST.E desc[UR4][R8.64+0x20], RZ ;  /* 0x000020ff08007985 */ /* 0x0001e4000c101904 */
.L_x_4946:
[----:B------:R-:W-:Y:S05]  /*f7230*/  BSYNC B4 ;  /* 0x0000000000047941 */ /* 0x000fea0003800000 */
.L_x_4934:
[----:B------:R-:W-:Y:S02]  /*f7240*/  VIADD R16, R16, 0x2 ;  /* 0x0000000210107836 */ /* 0x000fe40000000000 */
[----:B------:R-:W-:Y:S01]  /*f7250*/  VIADD R7, R7, 0x8 ;  /* 0x0000000807077836 */ /* 0x000fe20000000000 */
[----:B------:R-:W-:Y:S06]  /*f7260*/  @P2 BRA `(.L_x_4947) ;  /* 0xffffffec003c2947 */ /* 0x000fec000383ffff */
.L_x_4921:
[----:B------:R-:W-:Y:S05]  /*f7270*/  BSYNC B1 ;  /* 0x0000000000017941 */ /* 0x000fea0003800000 */
.L_x_4920:
[----:B------:R-:W-:Y:S01]  /*f7280*/  LOP3.LUT R7, R2, 0x1, RZ, 0xc0, !PT ;  /* 0x0000000102077812 */ /* 0x000fe200078ec0ff */
        /* <DEDUP_REMOVED lines=14> */
[----:B------:R0:W3:Y:S01]  /*f7370*/  ATOM.E.ADD.64.STRONG.GPU P0, R8, desc[UR4][R30.64+0x8], R8 ;  /* 0x800008081e08798a */ /* 0x0000e2000810f504 */
[----:B------:R-:W-:Y:S01]  /*f7380*/  BSSY B4, `(.L_x_4950) ;  /* 0x0000016000047945 */ /* 0x000fe20003800000 */
[----:B---3--:R-:W-:Y:S02]  /*f7390*/  IMAD.MOV.U32 R12, RZ, RZ, R8 ;  /* 0x000000ffff0c7224 */ /* 0x008fe400078e0008 */
[----:B--2---:R-:W-:Y:S01]  /*f73a0*/  IMAD.MOV.U32 R13, RZ, RZ, R9 ;  /* 0x000000ffff0d7224 */ /* 0x004fe200078e0009 */
[----:B0-----:R-:W-:Y:S06]  /*f73b0*/  @P0 BRA `(.L_x_4951) ;  /* 0x0000000000480947 */ /* 0x001fec0003800000 */
[----:B------:R-:W0:Y:S02]  /*f73c0*/  QSPC.E.S P0, RZ, [R30+0x8] ;  /* 0x000008001eff73aa */ /* 0x000e240000000500 */
[----:B0-----:R-:W-:Y:S05]  /*f73d0*/  @!P0 BRA `(.L_x_4952) ;  /* 0x0000000000288947 */ /* 0x001fea0003800000 */
[----:B------:R-:W-:Y:S01]  /*f73e0*/  IMAD.MOV.U32 R8, RZ, RZ, R30 ;  /* 0x000000ffff087224 */ /* 0x000fe200078e001e */
[----:B------:R-:W-:Y:S04]  /*f73f0*/  BSSY B5, `(.L_x_4953) ;  /* 0x0000007000057945 */ /* 0x000fe80003800000 */
[----:B------:R-:W-:-:S07]  /*f7400*/  MOV R9, R8 ;  /* 0x0000000800097202 */ /* 0x000fce0000000f00 */
.L_x_4954:
[----:B------:R-:W0:Y:S02]  /*f7410*/  LDS.64 R12, [R9+0x8] ;  /* 0x00000800090c7984 */ /* 0x000e240000000a00 */
[----:B0-----:R-:W-:-:S05]  /*f7420*/  IADD3 R14, P0, PT, R12, 0x30, RZ ;  /* 0x000000300c0e7810 */ /* 0x001fca0007f1e0ff */
[----:B------:R-:W-:-:S07]  /*f7430*/  IMAD.X R15, RZ, RZ, R13, P0 ;  /* 0x000000ffff0f7224 */ /* 0x000fce00000e060d */
[----:B------:R-:W0:Y:S02]  /*f7440*/  ATOMS.CAST.SPIN.64 P0, [R9+0x8], R12, R14 ;  /* 0x0000080c0900758d */ /* 0x000e24000180040e */
[----:B0-----:R-:W-:Y:S05]  /*f7450*/  @!P0 BRA `(.L_x_4954) ;  /* 0xfffffffc00ec8947 */ /* 0x001fea000383ffff */
[----:B------:R-:W-:Y:S05]  /*f7460*/  BSYNC B5 ;  /* 0x0000000000057941 */ /* 0x000fea0003800000 */
.L_x_4953:
[----:B------:R-:W-:Y:S05]  /*f7470*/  BRA `(.L_x_4951) ;  /* 0x0000000000187947 */ /* 0x000fea0003800000 */
.L_x_4952:
[----:B------:R-:W-:Y:S02]  /*f7480*/  R2UR UR4, R36 ;  /* 0x00000000240472ca */ /* 0x000fe400000e0000 */
[----:B------:R-:W-:-:S13]  /*f7490*/  R2UR UR5, R37 ;  /* 0x00000000250572ca */ /* 0x000fda00000e0000 */
[----:B------:R-:W2:Y:S02]  /*f74a0*/  LD.E.64 R12, desc[UR4][R30.64+0x8] ;  /* 0x000008041e0c7980 */ /* 0x000ea4000c101b00 */
[----:B--2---:R-:W-:-:S05]  /*f74b0*/  IADD3 R8, P0, PT, R12, 0x30, RZ ;  /* 0x000000300c087810 */ /* 0x004fca0007f1e0ff */
[----:B------:R-:W-:-:S05]  /*f74c0*/  IMAD.X R9, RZ, RZ, R13, P0 ;  /* 0x000000ffff097224 */ /* 0x000fca00000e060d */
[----:B------:R0:W-:Y:S03]  /*f74d0*/  ST.E.64 desc[UR4][R30.64+0x8], R8 ;  /* 0x000008081e007985 */ /* 0x0001e6000c101b04 */
.L_x_4951:
[----:B------:R-:W-:Y:S05]  /*f74e0*/  BSYNC B4 ;  /* 0x0000000000047941 */ /* 0x000fea0003800000 */
.L_x_4950:
        /* <DEDUP_REMOVED lines=51> */
.L_x_4956:
[----:B------:R-:W-:Y:S01]  /*f7820*/  R2UR UR4, R36 ;  /* 0x00000000240472ca */ /* 0x000fe200000e0000 */
[----:B------:R-:W-:Y:S01]  /*f7830*/  IMAD.MOV.U32 R9, RZ, RZ, 0x5272 ;  /* 0x00005272ff097424 */ /* 0x000fe200078e00ff */
[----:B------:R-:W-:Y:S01]  /*f7840*/  R2UR UR5, R37 ;  /* 0x00000000250572ca */ /* 0x000fe200000e0000 */
[----:B------:R-:W-:Y:S01]  /*f7850*/  IMAD.MOV.U32 R13, RZ, RZ, -0x1 ;  /* 0xffffffffff0d7424 */ /* 0x000fe200078e00ff */
[----:B------:R-:W-:-:S11]  /*f7860*/  PLOP3.LUT P0, PT, PT, PT, PT, 0x8, 0x80 ;  /* 0x000000000080781c */ /* 0x000fd60003f0e170 */
[----:B------:R0:W-:Y:S02]  /*f7870*/  ST.E desc[UR4][R28.64], R9 ;  /* 0x000000091c007985 */ /* 0x0001e4000c101904 */
.L_x_4957:
[----:B------:R-:W-:Y:S05]  /*f7880*/  BSYNC B4 ;  /* 0x0000000000047941 */ /* 0x000fea0003800000 */
.L_x_4955:
        /* <DEDUP_REMOVED lines=39> */
.L_x_4959:
[----:B------:R-:W-:Y:S05]  /*f7b00*/  BSYNC B4 ;  /* 0x0000000000047941 */ /* 0x000fea0003800000 */
.L_x_4958:
[----:B------:R-:W-:Y:S02]  /*f7b10*/  R2UR UR4, R36 ;  /* 0x00000000240472ca */ /* 0x000fe400000e0000 */
[----:B------:R-:W-:-:S13]  /*f7b20*/  R2UR UR5, R37 ;  /* 0x00000000250572ca */ /* 0x000fda00000e0000 */
[----:B------:R4:W-:Y:S01]  /*f7b30*/  ST.E desc[UR4][R28.64], R11 ;  /* 0x0000000b1c007985 */ /* 0x0009e2000c101904 */
[----:B------:R-:W-:Y:S05]  /*f7b40*/  BRA `(.L_x_4948) ;  /* 0x0000000000147947 */ /* 0x000fea0003800000 */
.L_x_4949:
[----:B------:R-:W-:Y:S02]  /*f7b50*/  R2UR UR4, R36 ;  /* 0x00000000240472ca */ /* 0x000fe400000e0000 */
[----:B------:R-:W-:Y:S02]  /*f7b60*/  R2UR UR5, R37 ;  /* 0x00000000250572ca */ /* 0x000fe400000e0000 */
[----:B------:R-:W-:-:S05]  /*f7b70*/  LEA R6, P0, R6, R8, 0x2 ;  /* 0x0000000806067211 */ /* 0x000fca00078010ff */
[----:B------:R-:W-:-:S06]  /*f7b80*/  IMAD.X R7, RZ, RZ, R9, P0 ;  /* 0x000000ffff077224 */ /* 0x000fcc00000e0609 */
[----:B------:R3:W-:Y:S02]  /*f7b90*/  ST.E desc[UR4][R6.64+0x20], RZ ;  /* 0x000020ff06007985 */ /* 0x0007e4000c101904 */
.L_x_4948:
[----:B------:R-:W-:Y:S05]  /*f7ba0*/  BSYNC B1 ;  /* 0x0000000000017941 */ /* 0x000fea0003800000 */
.L_x_4918:
[----:B------:R-:W-:-:S13]  /*f7bb0*/  ISETP.GE.AND P0, PT, R2, 0x1, PT ;  /* 0x000000010200780c */ /* 0x000fda0003f06270 */
[----:B------:R-:W-:Y:S05]  /*f7bc0*/  @!P0 BREAK B2 ;  /* 0x0000000000028942 */ /* 0x000fea0003800000 */
[----:B------:R-:W-:Y:S05]  /*f7bd0*/  @!P0 BRA `(.L_x_4919) ;  /* 0x0000001400048947 */ /* 0x000fea0003800000 */
[----:B------:R-:W-:Y:S05]  /*f7be0*/  BSYNC B2 ;  /* 0x0000000000027941 */ /* 0x000fea0003800000 */
.L_x_4917:
[----:B---3--:R-:W-:Y:S02]  /*f7bf0*/  IMAD.MOV R6, RZ, RZ, -R2 ;  /* 0x000000ffff067224 */ /* 0x008fe400078e0a02 */
[----:B0-----:R-:W-:Y:S02]  /*f7c00*/  IMAD.MOV.U32 R7, RZ, RZ, RZ ;  /* 0x000000ffff077224 */ /* 0x001fe400078e00ff */
[----:B------:R-:W-:-:S07]  /*f7c10*/  IMAD.MOV.U32 R16, RZ, RZ, RZ ;  /* 0x000000ffff107224 */ /* 0x000fce00078e00ff */
.L_x_4984:
        /* <DEDUP_REMOVED lines=16> */
[----:B0---4-:R-:W2:Y:S02]  /*f7d20*/  LDS.128 R8, [R17] ;  /* 0x0000000011087984 */ /* 0x011ea40000000c00 */
        /* <DEDUP_REMOVED lines=18> */
.L_x_4967:
[----:B------:R-:W0:Y:S02]  /*f7e50*/  LDS.64 R12, [R27+0x8] ;  /* 0x000008001b0c7984 */ /* 0x000e240000000a00 */
[----:B0-----:R-:W-:-:S05]  /*f7e60*/  IADD3 R14, P0, PT, R12, 0x30, RZ ;  /* 0x000000300c0e7810 */ /* 0x001fca0007f1e0ff */
[----:B------:R-:W-:-:S07]  /*f7e70*/  IMAD.X R15, RZ, RZ, R13, P0 ;  /* 0x000000ffff0f7224 */ /* 0x000fce00000e060d */
[----:B------:R-:W0:Y:S02]  /*f7e80*/  ATOMS.CAST.SPIN.64 P0, [R27+0x8], R12, R14 ;  /* 0x0000080c1b00758d */ /* 0x000e24000180040e */
[----:B0-----:R-:W-:Y:S05]  /*f7e90*/  @!P0 BRA `(.L_x_4967) ;  /* 0xfffffffc00ec8947 */ /* 0x001fea000383ffff */
[----:B------:R-:W-:Y:S05]  /*f7ea0*/  BSYNC B4 ;  /* 0x0000000000047941 */ /* 0x000fea0003800000 */
.L_x_4966:
[----:B------:R-:W-:Y:S02]  /*f7eb0*/  IMAD.MOV.U32 R14, RZ, RZ, R12 ;  /* 0x000000ffff0e7224 */ /* 0x000fe400078e000c */
[----:B------:R-:W-:Y:S01]  /*f7ec0*/  IMAD.MOV.U32 R15, RZ, RZ, R13 ;  /* 0x000000ffff0f7224 */ /* 0x000fe200078e000d */
[----:B------:R-:W-:Y:S06]  /*f7ed0*/  BRA `(.L_x_4964) ;  /* 0x0000000000187947 */ /* 0x000fec0003800000 */
.L_x_4965:
[----:B------:R-:W-:Y:S02]  /*f7ee0*/  R2UR UR4, R36 ;  /* 0x00000000240472ca */ /* 0x000fe400000e0000 */
[----:B------:R-:W-:-:S13]  /*f7ef0*/  R2UR UR5, R37 ;  /* 0x00000000250572ca */ /* 0x000fda00000e0000 */
[----:B------:R-:W2:Y:S02]  /*f7f00*/  LD.E.64 R14, desc[UR4][R30.64+0x8] ;  /* 0x000008041e0e7980 */ /* 0x000ea4000c101b00 */
[----:B--2---:R-:W-:-:S05]  /*f7f10*/  IADD3 R12, P0, PT, R14, 0x30, RZ ;  /* 0x000000300e0c7810 */ /* 0x004fca0007f1e0ff */
[----:B------:R-:W-:-:S05]  /*f7f20*/  IMAD.X R13, RZ, RZ, R15, P0 ;  /* 0x000000ffff0d7224 */ /* 0x000fca00000e060f */
[----:B------:R0:W-:Y:S03]  /*f7f30*/  ST.E.64 desc[UR4][R30.64+0x8], R12 ;  /* 0x0000080c1e007985 */ /* 0x0001e6000c101b04 */
.L_x_4964:
[----:B------:R-:W-:Y:S05]  /*f7f40*/  BSYNC B2 ;  /* 0x0000000000027941 */ /* 0x000fea0003800000 */
.L_x_4963:
        /* <DEDUP_REMOVED lines=54> */
.L_x_4969:
[----:B------:R-:W-:Y:S05]  /*f82b0*/  BSYNC B2 ;  /* 0x0000000000027941 */ /* 0x000fea0003800000 */
.L_x_4968:
        /* <DEDUP_REMOVED lines=40> */
.L_x_4971:
[----:B------:R-:W-:Y:S05]  /*f8540*/  BSYNC B2 ;  /* 0x0000000000027941 */ /* 0x000fea0003800000 */
.L_x_4970:
[----:B------:R-:W-:Y:S02]  /*f8550*/  R2UR UR4, R36 ;  /* 0x00000000240472ca */ /* 0x000fe400000e0000 */
[----:B------:R-:W-:Y:S02]  /*f8560*/  R2UR UR5, R37 ;  /* 0x00000000250572ca */ /* 0x000fe400000e0000 */
[----:B------:R-:W-:-:S11]  /*f8570*/  PRMT R15, RZ, 0x7610, R15 ;  /* 0x00007610ff0f7816 */ /* 0x000fd6000000000f */
[----:B------:R3:W-:Y:S01]  /*f8580*/  ST.E desc[UR4][R28.64], R13 ;  /* 0x0000000d1c007985 */ /* 0x0007e2000c101904 */
[----:B------:R-:W-:Y:S05]  /*f8590*/  BRA `(.L_x_4961) ;  /* 0x0000000000147947 */ /* 0x000fea0003800000 */
.L_x_4962:
[----:B------:R-:W-:Y:S02]  /*f85a0*/  R2UR UR4, R36 ;  /* 0x00000000240472ca */ /* 0x000fe400000e0000 */
[----:B------:R-:W-:Y:S02]  /*f85b0*/  R2UR UR5, R37 ;  /* 0x00000000250572ca */ /* 0x000fe400000e0000 */
[----:B------:R-:W-:-:S05]  /*f85c0*/  IADD3 R8, P0, PT, R12, R7, RZ ;  /* 0x000000070c087210 */ /* 0x000fca0007f1e0ff */
[----:B------:R-:W-:-:S06]  /*f85d0*/  IMAD.X R9, RZ, RZ, R13, P0 ;  /* 0x000000ffff097224 */ /* 0x000fcc00000e060d */
[----:B------:R0:W5:Y:S02]  /*f85e0*/  LD.E.U8 R15, desc[UR4][R8.64+0x20] ;  /* 0x00002004080f7980 */ /* 0x000164000c101100 */
.L_x_4961:
[----:B------:R-:W-:Y:S05]  /*f85f0*/  BSYNC B1 ;  /* 0x0000000000017941 */ /* 0x000fea0003800000 */
.L_x_4960:
        /* <DEDUP_REMOVED lines=12> */
[----:B0---4-:R-:W2:Y:S02]  /*f86c0*/  LDS.128 R8, [R17] ;  /* 0x0000000011087984 */ /* 0x011ea40000000c00 */
        /* <DEDUP_REMOVED lines=18> */
.L_x_4979:
[----:B------:R-:W0:Y:S02]  /*f87f0*/  LDS.64 R12, [R27+0x8] ;  /* 0x000008001b0c7984 */ /* 0x000e240000000a00 */
[----:B0-----:R-:W-:-:S05]  /*f8800*/  IADD3 R14, P0, PT, R12, 0x30, RZ ;  /* 0x000000300c0e7810 */ /* 0x001fca0007f1e0ff */
[----:B------:R-:W-:-:S07]  /*f8810*/  IMAD.X R15, RZ, RZ, R13, P0 ;  /* 0x000000ffff0f7224 */ /* 0x000fce00000e060d */
[----:B------:R-:W0:Y:S02]  /*f8820*/  ATOMS.CAST.SPIN.64 P0, [R27+0x8], R12, R14 ;  /* 0x0000080c1b00758d */ /* 0x000e24000180040e */
[----:B0-----:R-:W-:Y:S05]  /*f8830*/  @!P0 BRA `(.L_x_4979) ;  /* 0xfffffffc00ec8947 */ /* 0x001fea000383ffff */
[----:B------:R-:W-:Y:S05]  /*f8840*/  BSYNC B4 ;  /* 0x0000000000047941 */ /* 0x000fea0003800000 */
.L_x_4978:
[----:B------:R-:W-:Y:S02]  /*f8850*/  IMAD.MOV.U32 R14, RZ, RZ, R12 ;  /* 0x000000ffff0e7224 */ /* 0x000fe400078e000c */
[----:B------:R-:W-:Y:S01]  /*f8860*/  IMAD.MOV.U32 R15, RZ, RZ, R13 ;  /* 0x000000ffff0f7224 */ /* 0x000fe200078e000d */
[----:B------:R-:W-:Y:S06]  /*f8870*/  BRA `(.L_x_4976) ;  /* 0x0000000000187947 */ /* 0x000fec0003800000 */
.L_x_4977:
[----:B------:R-:W-:Y:S02]  /*f8880*/  R2UR UR4, R36 ;  /* 0x00000000240472ca */ /* 0x000fe400000e0000 */
[----:B------:R-:W-:-:S13]  /*f8890*/  R2UR UR5, R37 ;  /* 0x00000000250572ca */ /* 0x000fda00000e0000 */
[----:B------:R-:W2:Y:S02]  /*f88a0*/  LD.E.64 R14, desc[UR4][R30.64+0x8] ;  /* 0x000008041e0e7980 */ /* 0x000ea4000c101b00 */
[----:B--2---:R-:W-:-:S05]  /*f88b0*/  IADD3 R12, P0, PT, R14, 0x30, RZ ;  /* 0x000000300e0c7810 */ /* 0x004fca0007f1e0ff */
[----:B------:R-:W-:-:S05]  /*f88c0*/  IMAD.X R13, RZ, RZ, R15, P0 ;  /* 0x000000ffff0d7224 */ /* 0x000fca00000e060f */
[----:B------:R0:W-:Y:S03]  /*f88d0*/  ST.E.64 desc[UR4][R30.64+0x8], R12 ;  /* 0x0000080c1e007985 */ /* 0x0001e6000c101b04 */
.L_x_4976:
[----:B------:R-:W-:Y:S05]  /*f88e0*/  BSYNC B2 ;  /* 0x0000000000027941 */ /* 0x000fea0003800000 */
.L_x_4975:
        /* <DEDUP_REMOVED lines=54> */
.L_x_4981:
[----:B------:R-:W-:Y:S05]  /*f8c50*/  BSYNC B2 ;  /* 0x0000000000027941 */ /* 0x000fea0003800000 */
.L_x_4980:
        /* <DEDUP_REMOVED lines=40> */
.L_x_4983:
[----:B------:R-:W-:Y:S05]  /*f8ee0*/  BSYNC B2 ;  /* 0x0000000000027941 */ /* 0x000fea0003800000 */
.L_x_4982:
[----:B------:R-:W-:Y:S02]  /*f8ef0*/  R2UR UR4, R36 ;  /* 0x00000000240472ca */ /* 0x000fe400000e0000 */
[----:B------:R-:W-:-:S13]  /*f8f00*/  R2UR UR5, R37 ;  /* 0x00000000250572ca */ /* 0x000fda00000e0000 */
[----:B------:R2:W-:Y:S01]  /*f8f10*/  ST.E desc[UR4][R28.64], R13 ;  /* 0x0000000d1c007985 */ /* 0x0005e2000c101904 */
[----:B------:R-:W-:Y:S05]  /*f8f20*/  BRA `(.L_x_4973) ;  /* 0x0000000000207947 */ /* 0x000fea0003800000 */
.L_x_4974:
        /* <DEDUP_REMOVED lines=8> */
.L_x_4973:
[----:B------:R-:W-:Y:S05]  /*f8fb0*/  BSYNC B1 ;  /* 0x0000000000017941 */ /* 0x000fea0003800000 */
.L_x_4972:
[----:B------:R-:W-:Y:S02]  /*f8fc0*/  VIADD R16, R16, 0x1 ;  /* 0x0000000110107836 */ /* 0x000fe40000000000 */
[----:B------:R-:W-:Y:S01]  /*f8fd0*/  VIADD R7, R7, 0x4 ;  /* 0x0000000407077836 */ /* 0x000fe20000000000 */
[----:B------:R-:W-:Y:S06]  /*f8fe0*/  @P2 BRA `(.L_x_4984) ;  /* 0xffffffec000c2947 */ /* 0x000fec000383ffff */
.L_x_4919:
[----:B------:R-:W-:Y:S05]  /*f8ff0*/  BSYNC B3 ;  /* 0x0000000000037941 */ /* 0x000fea0003800000 */
.L_x_4916:
        /* <DEDUP_REMOVED lines=12> */
[----:B----4-:R-:W0:Y:S02]  /*f90c0*/  LDS.64 R10, [R18] ;  /* 0x00000000120a7984 */ /* 0x010e240000000a00 */
[----:B0-----:R-:W-:-:S05]  /*f90d0*/  IMAD.WIDE R10, R0, 0x10, R10 ;  /* 0x00000010000a7825 */ /* 0x001fca00078e020a */
[----:B------:R3:W-:Y:S02]  /*f90e0*/  ST.E desc[UR4][R10.64+0x30], RZ ;  /* 0x000030ff0a007985 */ /* 0x0007e4000c101904 */
.L_x_4910:
[----:B------:R-:W-:Y:S05]  /*f90f0*/  BSYNC B0 ;  /* 0x0000000000007941 */ /* 0x000fea0003800000 */
.L_x_4909:
[----:B------:R-:W-:Y:S01]  /*f9100*/  R2UR UR4, R36 ;  /* 0x00000000240472ca */ /* 0x000fe200000e0000 */
[----:B------:R-:W-:Y:S01]  /*f9110*/  IMAD.MOV.U32 R6, RZ, RZ, 0x30 ;  /* 0x00000030ff067424 */ /* 0x000fe200078e00ff */
[----:B------:R-:W-:Y:S01]  /*f9120*/  R2UR UR5, R37 ;  /* 0x00000000250572ca */ /* 0x000fe200000e0000 */
[----:B------:R-:W-:Y:S01]  /*f9130*/  IMAD.MOV.U32 R7, RZ, RZ, 0x0 ;  /* 0x00000000ff077424 */ /* 0x000fe200078e00ff */
[----:B------:R0:W0:Y:S11]  /*f9140*/  LDS.64 R2, [R18+0x8] ;  /* 0x0000080012027984 */ /* 0x0000360000000a00 */
[----:B------:R2:W0:Y:S01]  /*f9150*/  ATOM.E.ADD.64.STRONG.GPU P0, R6, desc[UR4][R30.64+0x8], R6 ;  /* 0x800008061e06798a */ /* 0x000422000810f504 */
[----:B------:R-:W-:Y:S01]  /*f9160*/  BSSY B0, `(.L_x_4985) ;  /* 0x0000016000007945 */ /* 0x000fe20003800000 */
[----:B0-----:R-:W-:-:S02]  /*f9170*/  IMAD.MOV.U32 R8, RZ, RZ, R6 ;  /* 0x000000ffff087224 */ /* 0x001fc400078e0006 */
[----:B------:R-:W-:Y:S01]  /*f9180*/  IMAD.MOV.U32 R9, RZ, RZ, R7 ;  /* 0x000000ffff097224 */ /* 0x000fe200078e0007 */
[----:B--2---:R-:W-:Y:S06]  /*f9190*/  @P0 BRA `(.L_x_4986) ;  /* 0x0000000000480947 */ /* 0x004fec0003800000 */
[----:B------:R-:W0:Y:S02]  /*f91a0*/  QSPC.E.S P0, RZ, [R30+0x8] ;  /* 0x000008001eff73aa */ /* 0x000e240000000500 */
[----:B0-----:R-:W-:Y:S05]  /*f91b0*/  @!P0 BRA `(.L_x_4987) ;  /* 0x0000000000288947 */ /* 0x001fea0003800000 */
[----:B------:R-:W-:Y:S01]  /*f91c0*/  IMAD.MOV.U32 R6, RZ, RZ, R30 ;  /* 0x000000ffff067224 */ /* 0x000fe200078e001e */
[----:B------:R-:W-:Y:S04]  /*f91d0*/  BSSY B1, `(.L_x_4988) ;  /* 0x0000007000017945 */ /* 0x000fe80003800000 */
[----:B------:R-:W-:-:S07]  /*f91e0*/  MOV R7, R6 ;  /* 0x0000000600077202 */ /* 0x000fce0000000f00 */
.L_x_4989:
[----:B------:R-:W3:Y:S02]  /*f91f0*/  LDS.64 R8, [R7+0x8] ;  /* 0x0000080007087984 */ /* 0x000ee40000000a00 */
[----:B---3--:R-:W-:-:S05]  /*f9200*/  IADD3 R10, P0, PT, R8, 0x30, RZ ;  /* 0x00000030080a7810 */ /* 0x008fca0007f1e0ff */
[----:B------:R-:W-:-:S07]  /*f9210*/  IMAD.X R11, RZ, RZ, R9, P0 ;  /* 0x000000ffff0b7224 */ /* 0x000fce00000e0609 */
[----:B------:R-:W0:Y:S02]  /*f9220*/  ATOMS.CAST.SPIN.64 P0, [R7+0x8], R8, R10 ;  /* 0x000008080700758d */ /* 0x000e24000180040a */
[----:B0-----:R-:W-:Y:S05]  /*f9230*/  @!P0 BRA `(.L_x_4989) ;  /* 0xfffffffc00ec8947 */ /* 0x001fea000383ffff */
[----:B------:R-:W-:Y:S05]  /*f9240*/  BSYNC B1 ;  /* 0x0000000000017941 */ /* 0x000fea0003800000 */
.L_x_4988:
[----:B------:R-:W-:Y:S05]  /*f9250*/  BRA `(.L_x_4986) ;  /* 0x0000000000187947 */ /* 0x000fea0003800000 */
.L_x_4987:
[----:B------:R-:W-:Y:S02]  /*f9260*/  R2UR UR4, R36 ;  /* 0x00000000240472ca */ /* 0x000fe400000e0000 */
[----:B------:R-:W-:-:S13]  /*f9270*/  R2UR UR5, R37 ;  /* 0x00000000250572ca */ /* 0x000fda00000e0000 */
[----:B------:R-:W2:Y:S02]  /*f9280*/  LD.E.64 R8, desc[UR4][R30.64+0x8] ;  /* 0x000008041e087980 */ /* 0x000ea4000c101b00 */
[----:B--2---:R-:W-:-:S05]  /*f9290*/  IADD3 R6, P0, PT, R8, 0x30, RZ ;  /* 0x0000003008067810 */ /* 0x004fca0007f1e0ff */
[----:B------:R-:W-:-:S05]  /*f92a0*/  IMAD.X R7, RZ, RZ, R9, P0 ;  /* 0x000000ffff077224 */ /* 0x000fca00000e0609 */
[----:B------:R0:W-:Y:S03]  /*f92b0*/  ST.E.64 desc[UR4][R30.64+0x8], R6 ;  /* 0x000008061e007985 */ /* 0x0001e6000c101b04 */
.L_x_4986:
[----:B------:R-:W-:Y:S05]  /*f92c0*/  BSYNC B0 ;  /* 0x0000000000007941 */ /* 0x000fea0003800000 */
.L_x_4985:
        /* <DEDUP_REMOVED lines=16> */
[----:B----4-:R-:W-:Y:S01]  /*f93d0*/  SHF.R.S64 R13, RZ, 0x1c, R6 ;  /* 0x0000001cff0d7819 */ /* 0x010fe20000001006 */
[----:B------:R-:W-:Y:S01]  /*f93e0*/  IMAD.MOV.U32 R5, RZ, RZ, 0x4205 ;  /* 0x00004205ff057424 */ /* 0x000fe200078e00ff */
[C---:B------:R-:W-:Y:S01]  /*f93f0*/  R2UR UR8, R36.reuse ;  /* 0x00000000240872ca */ /* 0x040fe200000e0000 */
[----:B---3--:R-:W-:Y:S01]  /*f9400*/  IMAD.MOV.U32 R11, RZ, RZ, 0x2c ;  /* 0x0000002cff0b7424 */ /* 0x008fe200078e00ff */
        /* <DEDUP_REMOVED lines=45> */
.L_x_4991:
[----:B------:R-:W-:Y:S05]  /*f96e0*/  BSYNC B0 ;  /* 0x0000000000007941 */ /* 0x000fea0003800000 */
.L_x_4990:
[----:B------:R-:W-:Y:S01]  /*f96f0*/  @!P0 IMAD.MOV.U32 R6, RZ, RZ, -0x1 ;  /* 0xffffffffff068424 */ /* 0x000fe200078e00ff */
[----:B------:R-:W-:Y:S06]  /*f9700*/  @!P1 BRA `(.L_x_1937) ;  /* 0x0000003c00109947 */ /* 0x000fec0003800000 */
[----:B------:R-:W-:Y:S01]  /*f9710*/  IMAD.MOV.U32 R4, RZ, RZ, R30 ;  /* 0x000000ffff047224 */ /* 0x000fe200078e001e */
[----:B------:R-:W-:Y:S01]  /*f9720*/  MOV R20, 0xf9780 ;  /* 0x000f978000147802 */ /* 0x000fe20000000f00 */
[----:B------:R-:W-:Y:S02]  /*f9730*/  IMAD.MOV.U32 R5, RZ, RZ, R31 ;  /* 0x000000ffff057224 */ /* 0x000fe400078e001f */
[----:B------:R-:W-:Y:S02]  /*f9740*/  IMAD.MOV.U32 R8, RZ, RZ, R28 ;  /* 0x000000ffff087224 */ /* 0x000fe400078e001c */
[----:B------:R-:W-:Y:S02]  /*f9750*/  IMAD.MOV.U32 R9, RZ, RZ, R29 ;  /* 0x000000ffff097224 */ /* 0x000fe400078e001d */
[----:B------:R-:W-:-:S07]  /*f9760*/  IMAD.MOV.U32 R21, RZ, RZ, 0x0 ;  /* 0x00000000ff157424 */ /* 0x000fce00078e00ff */
[----:B0--345:R-:W-:Y:S05]  /*f9770*/  CALL.REL.NOINC `($_Z5entryPcS_PiPxS1_S0_S0_P19HostDeviceInterfacei$_Z41invoke_java_lang_StringBuilder_toString9_PciPi) ;  /* 0xfffff4a0009c7944 */ /* 0x039fea0003c3ffff */
[----:B------:R-:W-:Y:S02]  /*f9780*/  R2UR UR4, R36 ;  /* 0x00000000240472ca */ /* 0x000fe400000e0000 */
[----:B------:R-:W-:-:S13]  /*f9790*/  R2UR UR5, R37 ;  /* 0x00000000250572ca */ /* 0x000fda00000e0000 */
[----:B------:R-:W2:Y:S02]  /*f97a0*/  LD.E R0, desc[UR4][R28.64] ;  /* 0x000000041c007980 */ /* 0x000ea4000c101900 */
[----:B--2---:R-:W-:-:S04]  /*f97b0*/  ISETP.NE.AND P0, PT, R0, RZ, PT ;  /* 0x000000ff0000720c */ /* 0x004fc80003f05270 */
[----:B------:R-:W-:Y:S01]  /*f97c0*/  SEL R4, R4, RZ, !P0 ;  /* 0x000000ff04047207 */ /* 0x000fe20004000000 */
[----:B------:R-:W-:Y:S08]  /*f97d0*/  BRA `(.L_x_1937) ;  /* 0x0000003800dc7947 */ /* 0x000ff00003800000 */
.L_x_1938:
[C---:B------:R-:W-:Y:S01]  /*f97e0*/  R2UR UR4, R36.reuse ;  /* 0x00000000240472ca */ /* 0x040fe200000e0000 */
[----:B------:R0:W1:Y:S01]  /*f97f0*/  LDS.64 R6, [R2+0x8] ;  /* 0x0000080002067984 */ /* 0x0000620000000a00 */
[C---:B------:R-:W-:Y:S02]  /*f9800*/  R2UR UR5, R37.reuse ;  /* 0x00000000250572ca */ /* 0x040fe400000e0000 */
[----:B------:R-:W-:Y:S02]  /*f9810*/  R2UR UR6, R36 ;  /* 0x00000000240672ca */ /* 0x000fe400000e0000 */
[----:B------:R-:W-:-:S09]  /*f9820*/  R2UR UR7, R37 ;  /* 0x00000000250772ca */ /* 0x000fd200000e0000 */
[----:B------:R0:W5:Y:S04]  /*f9830*/  LD.E R3, desc[UR4][R10.64+0x20] ;  /* 0x000020040a037980 */ /* 0x000168000c101900 */
        /* <DEDUP_REMOVED lines=10> */
.L_x_4996:
[----:B------:R-:W0:Y:S02]  /*f98e0*/  LDS.64 R8, [R5+0x8] ;  /* 0x0000080005087984 */ /* 0x000e240000000a00 */
[----:B0-----:R-:W-:-:S05]  /*f98f0*/  IADD3 R10, P0, PT, R8, 0x30, RZ ;  /* 0x00000030080a7810 */ /* 0x001fca0007f1e0ff */
[----:B------:R-:W-:-:S07]  /*f9900*/  IMAD.X R11, RZ, RZ, R9, P0 ;  /* 0x000000ffff0b7224 */ /* 0x000fce00000e0609 */
[----:B------:R-:W0:Y:S02]  /*f9910*/  ATOMS.CAST.SPIN.64 P0, [R5+0x8], R8, R10 ;  /* 0x000008080500758d */ /* 0x000e24000180040a */
[----:B0-----:R-:W-:Y:S05]  /*f9920*/  @!P0 BRA `(.L_x_4996) ;  /* 0xfffffffc00ec8947 */ /* 0x001fea000383ffff */
[----:B------:R-:W-:Y:S05]  /*f9930*/  BSYNC B1 ;  /* 0x0000000000017941 */ /* 0x000fea0003800000 */
.L_x_4995:
[----:B------:R-:W-:Y:S02]  /*f9940*/  IMAD.MOV.U32 R12, RZ, RZ, R8 ;  /* 0x000000ffff0c7224 */ /* 0x000fe400078e0008 */
[----:B------:R-:W-:Y:S01]  /*f9950*/  IMAD.MOV.U32 R13, RZ, RZ, R9 ;  /* 0x000000ffff0d7224 */ /* 0x000fe200078e0009 */
[----:B------:R-:W-:Y:S06]  /*f9960*/  BRA `(.L_x_4993) ;  /* 0x0000000000187947 */ /* 0x000fec0003800000 */
.L_x_4994:
[----:B------:R-:W-:Y:S02]  /*f9970*/  R2UR UR4, R36 ;  /* 0x00000000240472ca */ /* 0x000fe400000e0000 */
[----:B------:R-:W-:-:S13]  /*f9980*/  R2UR UR5, R37 ;  /* 0x00000000250572ca */ /* 0x000fda00000e0000 */
[----:B------:R-:W2:Y:S02]  /*f9990*/  LD.E.64 R12, desc[UR4][R30.64+0x8] ;  /* 0x000008041e0c7980 */ /* 0x000ea4000c101b00 */
[----:B--2---:R-:W-:-:S05]  /*f99a0*/  IADD3 R8, P0, PT, R12, 0x30, RZ ;  /* 0x000000300c087810 */ /* 0x004fca0007f1e0ff */
[----:B------:R-:W-:-:S05]  /*f99b0*/  IMAD.X R9, RZ, RZ, R13, P0 ;  /* 0x000000ffff097224 */ /* 0x000fca00000e060d */
[----:B------:R0:W-:Y:S03]  /*f99c0*/  ST.E.64 desc[UR4][R30.64+0x8], R8 ;  /* 0x000008081e007985 */ /* 0x0001e6000c101b04 */
.L_x_4993:
[----:B------:R-:W-:Y:S05]  /*f99d0*/  BSYNC B0 ;  /* 0x0000000000007941 */ /* 0x000fea0003800000 */
.L_x_4992:
        /* <DEDUP_REMOVED lines=12> */
[----:B--2---:R-:W0:Y:S01]  /*f9aa0*/  LDS.64 R4, [R2] ;  /* 0x0000000002047984 */ /* 0x004e220000000a00 */
[C---:B------:R-:W-:Y:S01]  /*f9ab0*/  R2UR UR8, R36.reuse ;  /* 0x00000000240872ca */ /* 0x040fe200000e0000 */
        /* <DEDUP_REMOVED lines=50> */
.L_x_5001:
[----:B------:R-:W0:Y:S02]  /*f9de0*/  LDS.64 R8, [R5+0x8] ;  /* 0x0000080005087984 */ /* 0x000e240000000a00 */
[----:B0-----:R-:W-:-:S05]  /*f9df0*/  IADD3 R10, P0, PT, R14, R8, RZ ;  /* 0x000000080e0a7210 */ /* 0x001fca0007f1e0ff */
[----:B------:R-:W-:-:S07]  /*f9e00*/  IMAD.X R11, R15, 0x1, R9, P0 ;  /* 0x000000010f0b7824 */ /* 0x000fce00000e0609 */
[----:B------:R-:W0:Y:S02]  /*f9e10*/  ATOMS.CAST.SPIN.64 P0, [R5+0x8], R8, R10 ;  /* 0x000008080500758d */ /* 0x000e24000180040a */
[----:B0-----:R-:W-:Y:S05]  /*f9e20*/  @!P0 BRA `(.L_x_5001) ;  /* 0xfffffffc00ec8947 */ /* 0x001fea000383ffff */
[----:B------:R-:W-:Y:S05]  /*f9e30*/  BSYNC B1 ;  /* 0x0000000000017941 */ /* 0x000fea0003800000 */
.L_x_5000:
[----:B------:R-:W-:Y:S05]  /*f9e40*/  BRA `(.L_x_4998) ;  /* 0x0000000000187947 */ /* 0x000fea0003800000 */
.L_x_4999:
[----:B------:R-:W-:Y:S02]  /*f9e50*/  R2UR UR4, R36 ;  /* 0x00000000240472ca */ /* 0x000fe400000e0000 */
[----:B------:R-:W-:-:S13]  /*f9e60*/  R2UR UR5, R37 ;  /* 0x00000000250572ca */ /* 0x000fda00000e0000 */
[----:B------:R-:W2:Y:S02]  /*f9e70*/  LD.E.64 R8, desc[UR4][R30.64+0x8] ;  /* 0x000008041e087980 */ /* 0x000ea4000c101b00 */
[----:B--2---:R-:W-:-:S05]  /*f9e80*/  IADD3 R4, P0, PT, R14, R8, RZ ;  /* 0x000000080e047210 */ /* 0x004fca0007f1e0ff */
[----:B------:R-:W-:-:S05]  /*f9e90*/  IMAD.X R5, R15, 0x1, R9, P0 ;  /* 0x000000010f057824 */ /* 0x000fca00000e0609 */
[----:B------:R0:W-:Y:S03]  /*f9ea0*/  ST.E.64 desc[UR4][R30.64+0x8], R4 ;  /* 0x000008041e007985 */ /* 0x0001e6000c101b04 */
.L_x_4998:
[----:B------:R-:W-:Y:S05]  /*f9eb0*/  BSYNC B0 ;  /* 0x0000000000007941 */ /* 0x000fea0003800000 */
.L_x_4997:
        /* <DEDUP_REMOVED lines=47> */
.L_x_5033:
        /* <DEDUP_REMOVED lines=29> */
.L_x_5014:
[----:B------:R-:W0:Y:S02]  /*fa380*/  LDS.64 R8, [R27+0x8] ;  /* 0x000008001b087984 */ /* 0x000e240000000a00 */
[----:B0-----:R-:W-:-:S05]  /*fa390*/  IADD3 R10, P0, PT, R8, 0x30, RZ ;  /* 0x00000030080a7810 */ /* 0x001fca0007f1e0ff */
[----:B------:R-:W-:-:S07]  /*fa3a0*/  IMAD.X R11, RZ, RZ, R9, P0 ;  /* 0x000000ffff0b7224 */ /* 0x000fce00000e0609 */
[----:B------:R-:W0:Y:S02]  /*fa3b0*/  ATOMS.CAST.SPIN.64 P0, [R27+0x8], R8, R10 ;  /* 0x000008081b00758d */ /* 0x000e24000180040a */
[----:B0-----:R-:W-:Y:S05]  /*fa3c0*/  @!P0 BRA `(.L_x_5014) ;  /* 0xfffffffc00ec8947 */ /* 0x001fea000383ffff */
[----:B------:R-:W-:Y:S05]  /*fa3d0*/  BSYNC B5 ;  /* 0x0000000000057941 */ /* 0x000fea0003800000 */
.L_x_5013:
[----:B------:R-:W-:Y:S02]  /*fa3e0*/  IMAD.MOV.U32 R10, RZ, RZ, R8 ;  /* 0x000000ffff0a7224 */ /* 0x000fe400078e0008 */
[----:B------:R-:W-:Y:S01]  /*fa3f0*/  IMAD.MOV.U32 R11, RZ, RZ, R9 ;  /* 0x000000ffff0b7224 */ /* 0x000fe200078e0009 */
[----:B------:R-:W-:Y:S06]  /*fa400*/  BRA `(.L_x_5011) ;  /* 0x0000000000187947 */ /* 0x000fec0003800000 */
.L_x_5012:
[----:B------:R-:W-:Y:S02]  /*fa410*/  R2UR UR4, R36 ;  /* 0x00000000240472ca */ /* 0x000fe400000e0000 */
[----:B------:R-:W-:-:S13]  /*fa420*/  R2UR UR5, R37 ;  /* 0x00000000250572ca */ /* 0x000fda00000e0000 */
[----:B------:R-:W2:Y:S02]  /*fa430*/  LD.E.64 R10, desc[UR4][R30.64+0x8] ;  /* 0x000008041e0a7980 */ /* 0x000ea4000c101b00 */
[----:B--2---:R-:W-:-:S05]  /*fa440*/  IADD3 R8, P0, PT, R10, 0x30, RZ ;  /* 0x000000300a087810 */ /* 0x004fca0007f1e0ff */
[----:B------:R-:W-:-:S05]  /*fa450*/  IMAD.X R9, RZ, RZ, R11, P0 ;  /* 0x000000ffff097224 */ /* 0x000fca00000e060b */
[----:B------:R0:W-:Y:S03]  /*fa460*/  ST.E.64 desc[UR4][R30.64+0x8], R8 ;  /* 0x000008081e007985 */ /* 0x0001e6000c101b04 */
.L_x_5011:
[----:B------:R-:W-:Y:S05]  /*fa470*/  BSYNC B4 ;  /* 0x0000000000047941 */ /* 0x000fea0003800000 */
.L_x_5010:
        /* <DEDUP_REMOVED lines=54> */
.L_x_5016:
[----:B------:R-:W-:Y:S05]  /*fa7e0*/  BSYNC B4 ;  /* 0x0000000000047941 */ /* 0x000fea0003800000 */
.L_x_5015:
        /* <DEDUP_REMOVED lines=40> */
.L_x_5018:
[----:B------:R-:W-:Y:S05]  /*faa70*/  BSYNC B4 ;  /* 0x0000000000047941 */ /* 0x000fea0003800000 */
.L_x_5017:
[----:B------:R-:W-:Y:S02]  /*faa80*/  R2UR UR4, R36 ;  /* 0x00000000240472ca */ /* 0x000fe400000e0000 */
[----:B------:R-:W-:-:S13]  /*faa90*/  R2UR UR5, R37 ;  /* 0x00000000250572ca */ /* 0x000fda00000e0000 */
[----:B------:R2:W-:Y:S01]  /*faaa0*/  ST.E desc[UR4][R28.64], R9 ;  /* 0x000000091c007985 */ /* 0x0005e2000c101904 */
[----:B------:R-:W-:Y:S05]  /*faab0*/  BRA `(.L_x_5019) ;  /* 0x0000000000147947 */ /* 0x000fea0003800000 */
.L_x_5009:
[----:B------:R-:W-:Y:S02]  /*faac0*/  R2UR UR4, R36 ;  /* 0x00000000240472ca */ /* 0x000fe400000e0000 */
[----:B------:R-:W-:Y:S02]  /*faad0*/  R2UR UR5, R37 ;  /* 0x00000000250572ca */ /* 0x000fe400000e0000 */
[----:B------:R-:W-:-:S05]  /*faae0*/  IADD3 R4, P0, PT, R8, R15, RZ ;  /* 0x0000000f08047210 */ /* 0x000fca0007f1e0ff */
[----:B------:R-:W-:-:S06]  /*faaf0*/  IMAD.X R5, RZ, RZ, R9, P0 ;  /* 0x000000ffff057224 */ /* 0x000fcc00000e0609 */
[----:B------:R3:W-:Y:S02]  /*fab00*/  ST.E desc[UR4][R4.64+0x20], RZ ;  /* 0x000020ff04007985 */ /* 0x0007e4000c101904 */
.L_x_5019:
[----:B------:R-:W-:Y:S05]  /*fab10*/  BSYNC B3 ;  /* 0x0000000000037941 */ /* 0x000fea0003800000 */
.L_x_5008:
        /* <DEDUP_REMOVED lines=26> */
.L_x_5026:
[----:B------:R-:W0:Y:S02]  /*facc0*/  LDS.64 R8, [R27+0x8] ;  /* 0x000008001b087984 */ /* 0x000e240000000a00 */
[----:B0-----:R-:W-:-:S05]  /*facd0*/  IADD3 R10, P0, PT, R8, 0x30, RZ ;  /* 0x00000030080a7810 */ /* 0x001fca0007f1e0ff */
[----:B------:R-:W-:-:S07]  /*face0*/  IMAD.X R11, RZ, RZ, R9, P0 ;  /* 0x000000ffff0b7224 */ /* 0x000fce00000e0609 */
[----:B------:R-:W0:Y:S02]  /*facf0*/  ATOMS.CAST.SPIN.64 P0, [R27+0x8], R8, R10 ;  /* 0x000008081b00758d */ /* 0x000e24000180040a */
[----:B0-----:R-:W-:Y:S05]  /*fad00*/  @!P0 BRA `(.L_x_5026) ;  /* 0xfffffffc00ec8947 */ /* 0x001fea000383ffff */
[----:B------:R-:W-:Y:S05]  /*fad10*/  BSYNC B5 ;  /* 0x0000000000057941 */ /* 0x000fea0003800000 */
.L_x_5025:
[----:B------:R-:W-:Y:S02]  /*fad20*/  IMAD.MOV.U32 R10, RZ, RZ, R8 ;  /* 0x000000ffff0a7224 */ /* 0x000fe400078e0008 */
[----:B------:R-:W-:Y:S01]  /*fad30*/  IMAD.MOV.U32 R11, RZ, RZ, R9 ;  /* 0x000000ffff0b7224 */ /* 0x000fe200078e0009 */
[----:B------:R-:W-:Y:S06]  /*fad40*/  BRA `(.L_x_5023) ;  /* 0x0000000000187947 */ /* 0x000fec0003800000 */
.L_x_5024:
[----:B------:R-:W-:Y:S02]  /*fad50*/  R2UR UR4, R36 ;  /* 0x00000000240472ca */ /* 0x000fe400000e0000 */
[----:B------:R-:W-:-:S13]  /*fad60*/  R2UR UR5, R37 ;  /* 0x00000000250572ca */ /* 0x000fda00000e0000 */
[----:B------:R-:W2:Y:S02]  /*fad70*/  LD.E.64 R10, desc[UR4][R30.64+0x8] ;  /* 0x000008041e0a7980 */ /* 0x000ea4000c101b00 */
[----:B--2---:R-:W-:-:S05]  /*fad80*/  IADD3 R8, P0, PT, R10, 0x30, RZ ;  /* 0x000000300a087810 */ /* 0x004fca0007f1e0ff */
[----:B------:R-:W-:-:S05]  /*fad90*/  IMAD.X R9, RZ, RZ, R11, P0 ;  /* 0x000000ffff097224 */ /* 0x000fca00000e060b */
[----:B------:R0:W-:Y:S03]  /*fada0*/  ST.E.64 desc[UR4][R30.64+0x8], R8 ;  /* 0x000008081e007985 */ /* 0x0001e6000c101b04 */
.L_x_5023:
[----:B------:R-:W-:Y:S05]  /*fadb0*/  BSYNC B4 ;  /* 0x0000000000047941 */ /* 0x000fea0003800000 */
.L_x_5022:
        /* <DEDUP_REMOVED lines=51> */
.L_x_5028:
[----:B------:R-:W-:Y:S01]  /*fb0f0*/  R2UR UR4, R36 ;  /* 0x00000000240472ca */ /* 0x000fe200000e0000 */
[----:B------:R-:W-:Y:S01]  /*fb100*/  IMAD.MOV.U32 R7, RZ, RZ, 0x5272 ;  /* 0x00005272ff077424 */ /* 0x000fe200078e00ff */
[----:B------:R-:W-:Y:S01]  /*fb110*/  R2UR UR5, R37 ;  /* 0x00000000250572ca */ /* 0x000fe200000e0000 */
[----:B------:R-:W-:Y:S01]  /*fb120*/  IMAD.MOV.U32 R11, RZ, RZ, -0x1 ;  /* 0xffffffffff0b7424 */ /* 0x000fe200078e00ff */
[----:B------:R-:W-:-:S11]  /*fb130*/  PLOP3.LUT P0, PT, PT, PT, PT, 0x8, 0x80 ;  /* 0x000000000080781c */ /* 0x000fd60003f0e170 */
[----:B------:R0:W-:Y:S02]  /*fb140*/  ST.E desc[UR4][R28.64], R7 ;  /* 0x000000071c007985 */ /* 0x0001e4000c101904 */
.L_x_5029:
[----:B------:R-:W-:Y:S05]  /*fb150*/  BSYNC B4 ;  /* 0x0000000000047941 */ /* 0x000fea0003800000 */
.L_x_5027:
        /* <DEDUP_REMOVED lines=39> */
.L_x_5031:
[----:B------:R-:W-:Y:S05]  /*fb3d0*/  BSYNC B4 ;  /* 0x0000000000047941 */ /* 0x000fea0003800000 */
.L_x_5030:
[----:B------:R-:W-:Y:S02]  /*fb3e0*/  R2UR UR4, R36 ;  /* 0x00000000240472ca */ /* 0x000fe400000e0000 */
[----:B------:R-:W-:-:S13]  /*fb3f0*/  R2UR UR5, R37 ;  /* 0x00000000250572ca */ /* 0x000fda00000e0000 */
[----:B------:R2:W-:Y:S01]  /*fb400*/  ST.E desc[UR4][R28.64], R9 ;  /* 0x000000091c007985 */ /* 0x0005e2000c101904 */
[----:B------:R-:W-:Y:S05]  /*fb410*/  BRA `(.L_x_5032) ;  /* 0x0000000000187947 */ /* 0x000fea0003800000 */
.L_x_5021:
[----:B------:R-:W-:Y:S01]  /*fb420*/  VIADD R5, R15, 0x4 ;  /* 0x000000040f057836 */ /* 0x000fe20000000000 */
[----:B------:R-:W-:Y:S02]  /*fb430*/  R2UR UR4, R36 ;  /* 0x00000000240472ca */ /* 0x000fe400000e0000 */
[----:B------:R-:W-:Y:S02]  /*fb440*/  R2UR UR5, R37 ;  /* 0x00000000250572ca */ /* 0x000fe400000e0000 */
[----:B------:R-:W-:-:S05]  /*fb450*/  IADD3 R4, P0, PT, R8, R5, RZ ;  /* 0x0000000508047210 */ /* 0x000fca0007f1e0ff */
[----:B------:R-:W-:-:S06]  /*fb460*/  IMAD.X R5, RZ, RZ, R9, P0 ;  /* 0x000000ffff057224 */ /* 0x000fcc00000e0609 */
[----:B------:R3:W-:Y:S02]  /*fb470*/  ST.E desc[UR4][R4.64+0x20], RZ ;  /* 0x000020ff04007985 */ /* 0x0007e4000c101904 */
.L_x_5032:
[----:B------:R-:W-:Y:S05]  /*fb480*/  BSYNC B3 ;  /* 0x0000000000037941 */ /* 0x000fea0003800000 */
.L_x_5020:
[----:B------:R-:W-:Y:S02]  /*fb490*/  VIADD R16, R16, 0x2 ;  /* 0x0000000210107836 */ /* 0x000fe40000000000 */
[----:B------:R-:W-:Y:S01]  /*fb4a0*/  VIADD R15, R15, 0x8 ;  /* 0x000000080f0f7836 */ /* 0x000fe20000000000 */
[----:B------:R-:W-:Y:S06]  /*fb4b0*/  @P2 BRA `(.L_x_5033) ;  /* 0xffffffec003c2947 */ /* 0x000fec000383ffff */
.L_x_5007:
[----:B------:R-:W-:Y:S05]  /*fb4c0*/  BSYNC B0 ;  /* 0x0000000000007941 */ /* 0x000fea0003800000 */
.L_x_5006:
[----:B0--3--:R-:W-:Y:S01]  /*fb4d0*/  LOP3.LUT R4, R12, 0x1, RZ, 0xc0, !PT ;  /* 0x000000010c047812 */ /* 0x009fe200078ec0ff */
[----:B------:R-:W-:Y:S03]  /*fb4e0*/  BSSY B0, `(.L_x_5004) ;  /* 0x0000091000007945 */ /* 0x000fe60003800000 */
[----:B------:R-:W-:-:S13]  /*fb4f0*/  ISETP.NE.U32.AND P0, PT, R4, 0x1, PT ;  /* 0x000000010400780c */ /* 0x000fda0003f05070 */
[----:B------:R-:W-:Y:S05]  /*fb500*/  @P0 BRA `(.L_x_5034) ;  /* 0x0000000800380947 */ /* 0x000fea0003800000 */
[----:B-1----:R-:W0:Y:S01]  /*fb510*/  LDS.128 R4, [R2] ;  /* 0x0000000002047984 */ /* 0x002e220000000c00 */
        /* <DEDUP_REMOVED lines=20> */
.L_x_5040:
[----:B------:R-:W0:Y:S02]  /*fb660*/  LDS.64 R8, [R5+0x8] ;  /* 0x0000080005087984 */ /* 0x000e240000000a00 */
[----:B0-----:R-:W-:-:S05]  /*fb670*/  IADD3 R10, P0, PT, R8, 0x30, RZ ;  /* 0x00000030080a7810 */ /* 0x001fca0007f1e0ff */
[----:B------:R-:W-:-:S07]  /*fb680*/  IMAD.X R11, RZ, RZ, R9, P0 ;  /* 0x000000ffff0b7224 */ /* 0x000fce00000e0609 */
[----:B------:R-:W0:Y:S02]  /*fb690*/  ATOMS.CAST.SPIN.64 P0, [R5+0x8], R8, R10 ;  /* 0x000008080500758d */ /* 0x000e24000180040a */
[----:B0-----:R-:W-:Y:S05]  /*fb6a0*/  @!P0 BRA `(.L_x_5040) ;  /* 0xfffffffc00ec8947 */ /* 0x001fea000383ffff */
[----:B------:R-:W-:Y:S05]  /*fb6b0*/  BSYNC B4 ;  /* 0x0000000000047941 */ /* 0x000fea0003800000 */
.L_x_5039:
[----:B------:R-:W-:Y:S05]  /*fb6c0*/  BRA `(.L_x_5037) ;  /* 0x0000000000187947 */ /* 0x000fea0003800000 */
.L_x_5038:
[----:B------:R-:W-:Y:S02]  /*fb6d0*/  R2UR UR4, R36 ;  /* 0x00000000240472ca */ /* 0x000fe400000e0000 */
[----:B------:R-:W-:-:S13]  /*fb6e0*/  R2UR UR5, R37 ;  /* 0x00000000250572ca */ /* 0x000fda00000e0000 */
[----:B------:R-:W2:Y:S02]  /*fb6f0*/  LD.E.64 R8, desc[UR4][R30.64+0x8] ;  /* 0x000008041e087980 */ /* 0x000ea4000c101b00 */
[----:B--2---:R-:W-:-:S05]  /*fb700*/  IADD3 R4, P0, PT, R8, 0x30, RZ ;  /* 0x0000003008047810 */ /* 0x004fca0007f1e0ff */
[----:B------:R-:W-:-:S05]  /*fb710*/  IMAD.X R5, RZ, RZ, R9, P0 ;  /* 0x000000ffff057224 */ /* 0x000fca00000e0609 */
[----:B------:R0:W-:Y:S03]  /*fb720*/  ST.E.64 desc[UR4][R30.64+0x8], R4 ;  /* 0x000008041e007985 */ /* 0x0001e6000c101b04 */
.L_x_5037:
[----:B------:R-:W-:Y:S05]  /*fb730*/  BSYNC B3 ;  /* 0x0000000000037941 */ /* 0x000fea0003800000 */
.L_x_5036:
        /* <DEDUP_REMOVED lines=51> */
.L_x_5042:
[----:B------:R-:W-:Y:S01]  /*fba70*/  R2UR UR4, R36 ;  /* 0x00000000240472ca */ /* 0x000fe200000e0000 */
[----:B------:R-:W-:Y:S01]  /*fba80*/  IMAD.MOV.U32 R5, RZ, RZ, 0x5272 ;  /* 0x00005272ff057424 */ /* 0x000fe200078e00ff */
[----:B------:R-:W-:Y:S01]  /*fba90*/  R2UR UR5, R37 ;  /* 0x00000000250572ca */ /* 0x000fe200000e0000 */
[----:B------:R-:W-:Y:S01]  /*fbaa0*/  IMAD.MOV.U32 R9, RZ, RZ, -0x1 ;  /* 0xffffffffff097424 */ /* 0x000fe200078e00ff */
[----:B------:R-:W-:-:S11]  /*fbab0*/  PLOP3.LUT P0, PT, PT, PT, PT, 0x8, 0x80 ;  /* 0x000000000080781c */ /* 0x000fd60003f0e170 */
[----:B------:R0:W-:Y:S02]  /*fbac0*/  ST.E desc[UR4][R28.64], R5 ;  /* 0x000000051c007985 */ /* 0x0001e4000c101904 */
.L_x_5043:
[----:B------:R-:W-:Y:S05]  /*fbad0*/  BSYNC B3 ;  /* 0x0000000000037941 */ /* 0x000fea0003800000 */
.L_x_5041:
        /* <DEDUP_REMOVED lines=39> */
.L_x_5045:
[----:B------:R-:W-:Y:S05]  /*fbd50*/  BSYNC B3 ;  /* 0x0000000000037941 */ /* 0x000fea0003800000 */
.L_x_5044:
[----:B------:R-:W-:Y:S02]  /*fbd60*/  R2UR UR4, R36 ;  /* 0x00000000240472ca */ /* 0x000fe400000e0000 */
[----:B------:R-:W-:-:S13]  /*fbd70*/  R2UR UR5, R37 ;  /* 0x00000000250572ca */ /* 0x000fda00000e0000 */
[----:B------:R3:W-:Y:S01]  /*fbd80*/  ST.E desc[UR4][R28.64], R7 ;  /* 0x000000071c007985 */ /* 0x0007e2000c101904 */
[----:B------:R-:W-:Y:S05]  /*fbd90*/  BRA `(.L_x_5034) ;  /* 0x0000000000147947 */ /* 0x000fea0003800000 */
.L_x_5035:
[----:B------:R-:W-:Y:S02]  /*fbda0*/  R2UR UR4, R36 ;  /* 0x00000000240472ca */ /* 0x000fe400000e0000 */
[----:B------:R-:W-:Y:S02]  /*fbdb0*/  R2UR UR5, R37 ;  /* 0x00000000250572ca */ /* 0x000fe400000e0000 */
[----:B------:R-:W-:-:S05]  /*fbdc0*/  LEA R14, P0, R14, R4, 0x2 ;  /* 0x000000040e0e7211 */ /* 0x000fca00078010ff */
[----:B------:R-:W-:-:S06]  /*fbdd0*/  IMAD.X R15, RZ, RZ, R5, P0 ;  /* 0x000000ffff0f7224 */ /* 0x000fcc00000e0605 */
[----:B------:R4:W-:Y:S02]  /*fbde0*/  ST.E desc[UR4][R14.64+0x20], RZ ;  /* 0x000020ff0e007985 */ /* 0x0009e4000c101904 */
.L_x_5034:
[----:B------:R-:W-:Y:S05]  /*fbdf0*/  BSYNC B0 ;  /* 0x0000000000007941 */ /* 0x000fea0003800000 */
.L_x_5004:
[----:B------:R-:W-:-:S13]  /*fbe00*/  ISETP.GE.AND P0, PT, R12, 0x1, PT ;  /* 0x000000010c00780c */ /* 0x000fda0003f06270 */
[----:B------:R-:W-:Y:S05]  /*fbe10*/  @!P0 BREAK B1 ;  /* 0x0000000000018942 */ /* 0x000fea0003800000 */
[----:B------:R-:W-:Y:S05]  /*fbe20*/  @!P0 BRA `(.L_x_5005) ;  /* 0x0000001400008947 */ /* 0x000fea0003800000 */
[----:B------:R-:W-:Y:S05]  /*fbe30*/  BSYNC B1 ;  /* 0x0000000000017941 */ /* 0x000fea0003800000 */
.L_x_5003:
[----:B------:R-:W-:Y:S01]  /*fbe40*/  IMAD.MOV R2, RZ, RZ, -R12 ;  /* 0x000000ffff027224 */ /* 0x000fe200078e0a0c */
[----:B----4-:R-:W-:-:S07]  /*fbe50*/  CS2R R14, SRZ ;  /* 0x00000000000e7805 */ /* 0x010fce000001ff00 */
.L_x_5070:
        /* <DEDUP_REMOVED lines=16> */
[----:B---3--:R-:W2:Y:S02]  /*fbf60*/  LDS.128 R4, [R16] ;  /* 0x0000000010047984 */ /* 0x008ea40000000c00 */
        /* <DEDUP_REMOVED lines=18> */
.L_x_5053:
[----:B------:R-:W0:Y:S02]  /*fc090*/  LDS.64 R8, [R5+0x8] ;  /* 0x0000080005087984 */ /* 0x000e240000000a00 */
[----:B0-----:R-:W-:-:S05]  /*fc0a0*/  IADD3 R10, P0, PT, R8, 0x30, RZ ;  /* 0x00000030080a7810 */ /* 0x001fca0007f1e0ff */
[----:B------:R-:W-:-:S07]  /*fc0b0*/  IMAD.X R11, RZ, RZ, R9, P0 ;  /* 0x000000ffff0b7224 */ /* 0x000fce00000e0609 */
[----:B------:R-:W0:Y:S02]  /*fc0c0*/  ATOMS.CAST.SPIN.64 P0, [R5+0x8], R8, R10 ;  /* 0x000008080500758d */ /* 0x000e24000180040a */
[----:B0-----:R-:W-:Y:S05]  /*fc0d0*/  @!P0 BRA `(.L_x_5053) ;  /* 0xfffffffc00ec8947 */ /* 0x001fea000383ffff */
[----:B------:R-:W-:Y:S05]  /*fc0e0*/  BSYNC B3 ;  /* 0x0000000000037941 */ /* 0x000fea0003800000 */
.L_x_5052:
[----:B------:R-:W-:Y:S02]  /*fc0f0*/  IMAD.MOV.U32 R10, RZ, RZ, R8 ;  /* 0x000000ffff0a7224 */ /* 0x000fe400078e0008 */
[----:B------:R-:W-:Y:S01]  /*fc100*/  IMAD.MOV.U32 R11, RZ, RZ, R9 ;  /* 0x000000ffff0b7224 */ /* 0x000fe200078e0009 */
[----:B------:R-:W-:Y:S06]  /*fc110*/  BRA `(.L_x_5050) ;  /* 0x0000000000187947 */ /* 0x000fec0003800000 */
.L_x_5051:
[----:B------:R-:W-:Y:S02]  /*fc120*/  R2UR UR4, R36 ;  /* 0x00000000240472ca */ /* 0x000fe400000e0000 */
[----:B------:R-:W-:-:S13]  /*fc130*/  R2UR UR5, R37 ;  /* 0x00000000250572ca */ /* 0x000fda00000e0000 */
[----:B------:R-:W2:Y:S02]  /*fc140*/  LD.E.64 R10, desc[UR4][R30.64+0x8] ;  /* 0x000008041e0a7980 */ /* 0x000ea4000c101b00 */
[----:B--2---:R-:W-:-:S05]  /*fc150*/  IADD3 R8, P0, PT, R10, 0x30, RZ ;  /* 0x000000300a087810 */ /* 0x004fca0007f1e0ff */
[----:B------:R-:W-:-:S05]  /*fc160*/  IMAD.X R9, RZ, RZ, R11, P0 ;  /* 0x000000ffff097224 */ /* 0x000fca00000e060b */
[----:B------:R0:W-:Y:S03]  /*fc170*/  ST.E.64 desc[UR4][R30.64+0x8], R8 ;  /* 0x000008081e007985 */ /* 0x0001e6000c101b04 */
.L_x_5050:
[----:B------:R-:W-:Y:S05]  /*fc180*/  BSYNC B1 ;  /* 0x0000000000017941 */ /* 0x000fea0003800000 */
.L_x_5049:
        /* <DEDUP_REMOVED lines=54> */
.L_x_5055:
[----:B------:R-:W-:Y:S05]  /*fc4f0*/  BSYNC B1 ;  /* 0x0000000000017941 */ /* 0x000fea0003800000 */
.L_x_5054:
        /* <DEDUP_REMOVED lines=40> */
.L_x_5057:
[----:B------:R-:W-:Y:S05]  /*fc780*/  BSYNC B1 ;  /* 0x0000000000017941 */ /* 0x000fea0003800000 */
.L_x_5056:
[----:B------:R-:W-:Y:S02]  /*fc790*/  R2UR UR4, R36 ;  /* 0x00000000240472ca */ /* 0x000fe400000e0000 */
[----:B------:R-:W-:Y:S02]  /*fc7a0*/  R2UR UR5, R37 ;  /* 0x00000000250572ca */ /* 0x000fe400000e0000 */
[----:B------:R-:W-:-:S11]  /*fc7b0*/  PRMT R11, RZ, 0x7610, R11 ;  /* 0x00007610ff0b7816 */ /* 0x000fd6000000000b */
[----:B------:R4:W-:Y:S01]  /*fc7c0*/  ST.E desc[UR4][R28.64], R9 ;  /* 0x000000091c007985 */ /* 0x0009e2000c101904 */
[----:B------:R-:W-:Y:S05]  /*fc7d0*/  BRA `(.L_x_5047) ;  /* 0x0000000000147947 */ /* 0x000fea0003800000 */
.L_x_5048:
[----:B------:R-:W-:Y:S02]  /*fc7e0*/  R2UR UR4, R36 ;  /* 0x00000000240472ca */ /* 0x000fe400000e0000 */
[----:B------:R-:W-:Y:S02]  /*fc7f0*/  R2UR UR5, R37 ;  /* 0x00000000250572ca */ /* 0x000fe400000e0000 */
[----:B------:R-:W-:-:S05]  /*fc800*/  IADD3 R4, P0, PT, R8, R14, RZ ;  /* 0x0000000e08047210 */ /* 0x000fca0007f1e0ff */
[----:B------:R-:W-:-:S06]  /*fc810*/  IMAD.X R5, RZ, RZ, R9, P0 ;  /* 0x000000ffff057224 */ /* 0x000fcc00000e0609 */
[----:B------:R0:W5:Y:S02]  /*fc820*/  LD.E.U8 R11, desc[UR4][R4.64+0x20] ;  /* 0x00002004040b7980 */ /* 0x000164000c101100 */
.L_x_5047:
[----:B------:R-:W-:Y:S05]  /*fc830*/  BSYNC B0 ;  /* 0x0000000000007941 */ /* 0x000fea0003800000 */
.L_x_5046:
        /* <DEDUP_REMOVED lines=12> */
[----:B---3--:R-:W2:Y:S02]  /*fc900*/  LDS.128 R4, [R16] ;  /* 0x0000000010047984 */ /* 0x008ea40000000c00 */
        /* <DEDUP_REMOVED lines=18> */
.L_x_5065:
[----:B------:R-:W0:Y:S02]  /*fca30*/  LDS.64 R8, [R5+0x8] ;  /* 0x0000080005087984 */ /* 0x000e240000000a00 */
[----:B0-----:R-:W-:-:S05]  /*fca40*/  IADD3 R10, P0, PT, R8, 0x30, RZ ;  /* 0x00000030080a7810 */ /* 0x001fca0007f1e0ff */
[----:B------:R-:W-:-:S07]  /*fca50*/  IMAD.X R11, RZ, RZ, R9, P0 ;  /* 0x000000ffff0b7224 */ /* 0x000fce00000e0609 */
[----:B------:R-:W0:Y:S02]  /*fca60*/  ATOMS.CAST.SPIN.64 P0, [R5+0x8], R8, R10 ;  /* 0x000008080500758d */ /* 0x000e24000180040a */
[----:B0-----:R-:W-:Y:S05]  /*fca70*/  @!P0 BRA `(.L_x_5065) ;  /* 0xfffffffc00ec8947 */ /* 0x001fea000383ffff */
[----:B------:R-:W-:Y:S05]  /*fca80*/  BSYNC B3 ;  /* 0x0000000000037941 */ /* 0x000fea0003800000 */
.L_x_5064:
[----:B------:R-:W-:Y:S02]  /*fca90*/  IMAD.MOV.U32 R10, RZ, RZ, R8 ;  /* 0x000000ffff0a7224 */ /* 0x000fe400078e0008 */
[----:B------:R-:W-:Y:S01]  /*fcaa0*/  IMAD.MOV.U32 R11, RZ, RZ, R9 ;  /* 0x000000ffff0b7224 */ /* 0x000fe200078e0009 */
[----:B------:R-:W-:Y:S06]  /*fcab0*/  BRA `(.L_x_5062) ;  /* 0x0000000000187947 */ /* 0x000fec0003800000 */
.L_x_5063:
[----:B------:R-:W-:Y:S02]  /*fcac0*/  R2UR UR4, R36 ;  /* 0x00000000240472ca */ /* 0x000fe400000e0000 */
[----:B------:R-:W-:-:S13]  /*fcad0*/  R2UR UR5, R37 ;  /* 0x00000000250572ca */ /* 0x000fda00000e0000 */
[----:B------:R-:W2:Y:S02]  /*fcae0*/  LD.E.64 R10, desc[UR4][R30.64+0x8] ;  /* 0x000008041e0a7980 */ /* 0x000ea4000c101b00 */
[----:B--2---:R-:W-:-:S05]  /*fcaf0*/  IADD3 R8, P0, PT, R10, 0x30, RZ ;  /* 0x000000300a087810 */ /* 0x004fca0007f1e0ff */
[----:B------:R-:W-:-:S05]  /*fcb00*/  IMAD.X R9, RZ, RZ, R11, P0 ;  /* 0x000000ffff097224 */ /* 0x000fca00000e060b */
[----:B------:R0:W-:Y:S03]  /*fcb10*/  ST.E.64 desc[UR4][R30.64+0x8], R8 ;  /* 0x000008081e007985 */ /* 0x0001e6000c101b04 */
.L_x_5062:
[----:B------:R-:W-:Y:S05]  /*fcb20*/  BSYNC B1 ;  /* 0x0000000000017941 */ /* 0x000fea0003800000 */
.L_x_5061:
        /* <DEDUP_REMOVED lines=54> */
.L_x_5067:
[----:B------:R-:W-:Y:S05]  /*fce90*/  BSYNC B1 ;  /* 0x0000000000017941 */ /* 0x000fea0003800000 */
.L_x_5066:
        /* <DEDUP_REMOVED lines=40> */
.L_x_5069:
[----:B------:R-:W-:Y:S05]  /*fd120*/  BSYNC B1 ;  /* 0x0000000000017941 */ /* 0x000fea0003800000 */
.L_x_5068:
[----:B------:R-:W-:Y:S02]  /*fd130*/  R2UR UR4, R36 ;  /* 0x00000000240472ca */ /* 0x000fe400000e0000 */
[----:B------:R-:W-:-:S13]  /*fd140*/  R2UR UR5, R37 ;  /* 0x00000000250572ca */ /* 0x000fda00000e0000 */
[----:B------:R2:W-:Y:S01]  /*fd150*/  ST.E desc[UR4][R28.64], R9 ;  /* 0x000000091c007985 */ /* 0x0005e2000c101904 */
[----:B------:R-:W-:Y:S05]  /*fd160*/  BRA `(.L_x_5059) ;  /* 0x0000000000207947 */ /* 0x000fea0003800000 */
.L_x_5060:
        /* <DEDUP_REMOVED lines=8> */
.L_x_5059:
[----:B------:R-:W-:Y:S05]  /*fd1f0*/  BSYNC B0 ;  /* 0x0000000000007941 */ /* 0x000fea0003800000 */
.L_x_5058:
[----:B------:R-:W-:Y:S02]  /*fd200*/  VIADD R15, R15, 0x1 ;  /* 0x000000010f0f7836 */ /* 0x000fe40000000000 */
[----:B------:R-:W-:Y:S01]  /*fd210*/  VIADD R14, R14, 0x4 ;  /* 0x000000040e0e7836 */ /* 0x000fe20000000000 */
[----:B------:R-:W-:Y:S06]  /*fd220*/  @P2 BRA `(.L_x_5070) ;  /* 0xffffffec000c2947 */ /* 0x000fec000383ffff */
.L_x_5005:
[----:B------:R-:W-:Y:S05]  /*fd230*/  BSYNC B2 ;  /* 0x0000000000027941 */ /* 0x000fea0003800000 */
.L_x_5002:
        /* <DEDUP_REMOVED lines=9> */
[----:B-1----:R-:W3:Y:S02]  /*fd2d0*/  LDS.64 R4, [UR4] ;  /* 0x00000004ff047984 */ /* 0x002ee40008000a00 */
[----:B---3--:R-:W-:-:S05]  /*fd2e0*/  IMAD.WIDE R6, R0, 0x10, R4 ;  /* 0x0000001000067825 */ /* 0x008fca00078e0204 */
[----:B------:R-:W-:Y:S04]  /*fd2f0*/  ST.E desc[UR6][R6.64+0x28], R12 ;  /* 0x0000280c06007985 */ /* 0x000fe8000c101906 */
[----:B------:R-:W2:Y:S01]  /*fd300*/  LDS.64 R4, [UR4] ;  /* 0x00000004ff047984 */ /* 0x000ea20008000a00 */
[----:B------:R-:W-:Y:S01]  /*fd310*/  R2UR UR4, R36 ;  /* 0x00000000240472ca */ /* 0x000fe200000e0000 */
[----:B--2-4-:R-:W-:-:S04]  /*fd320*/  IMAD.WIDE R8, R0, 0x10, R4 ;  /* 0x0000001000087825 */ /* 0x014fc800078e0204 */
[----:B------:R-:W-:-:S08]  /*fd330*/  IMAD.MOV.U32 R4, RZ, RZ, R0 ;  /* 0x000000ffff047224 */ /* 0x000fd000078e0000 */
[----:B------:R3:W-:Y:S02]  /*fd340*/  ST.E desc[UR4][R8.64+0x30], RZ ;  /* 0x000030ff08007985 */ /* 0x0007e4000c101904 */
.L_x_1937:
[----:B------:R-:W-:Y:S05]  /*fd350*/  BSYNC B8 ;  /* 0x0000000000087941 */ /* 0x000fea0003800000 */
.L_x_1936:
[----:B------:R-:W-:Y:S02]  /*fd360*/  R2UR UR4, R36 ;  /* 0x00000000240472ca */ /* 0x000fe400000e0000 */
[----:B------:R-:W-:-:S13]  /*fd370*/  R2UR UR5, R37 ;  /* 0x00000000250572ca */ /* 0x000fda00000e0000 */
[----:B01234-:R-:W2:Y:S02]  /*fd380*/  LD.E R28, desc[UR4][R28.64] ;  /* 0x000000041c1c7980 */ /* 0x01fea4000c101900 */
[----:B--2---:R-:W-:-:S04]  /*fd390*/  ISETP.NE.AND P0, PT, R28, RZ, PT ;  /* 0x000000ff1c00720c */ /* 0x004fc80003f05270 */
[----:B------:R-:W-:Y:S01]  /*fd3a0*/  SEL R4, R4, RZ, !P0 ;  /* 0x000000ff04047207 */ /* 0x000fe20004000000 */
[----:B------:R-:W-:Y:S08]  /*fd3b0*/  BRA `(.L_x_1166) ;  /* 0x0000003c00087947 */ /* 0x000ff00003800000 */
.L_x_1167:
[C---:B------:R-:W-:Y:S01]  /*fd3c0*/  R2UR UR4, R36.reuse ;  /* 0x00000000240472ca */ /* 0x040fe200000e0000 */
[----:B------:R-:W-:Y:S01]  /*fd3d0*/  IMAD.MOV.U32 R8, RZ, RZ, 0x30 ;  /* 0x00000030ff087424 */ /* 0x000fe200078e00ff */
[C---:B------:R-:W-:Y:S01]  /*fd3e0*/  R2UR UR5, R37.reuse ;  /* 0x00000000250572ca */ /* 0x040fe200000e0000 */
[----:B------:R-:W-:Y:S01]  /*fd3f0*/  IMAD.MOV.U32 R9, RZ, RZ, 0x0 ;  /* 0x00000000ff097424 */ /* 0x000fe200078e00ff */
[----:B------:R-:W-:Y:S01]  /*fd400*/  R2UR UR6, R36 ;  /* 0x00000000240672ca */ /* 0x000fe200000e0000 */
[----:B------:R0:W2:Y:S01]  /*fd410*/  LDS.64 R6, [R2+0x8] ;  /* 0x0000080002067984 */ /* 0x0000a20000000a00 */
[----:B------:R-:W-:-:S09]  /*fd420*/  R2UR UR7, R37 ;  /* 0x00000000250772ca */ /* 0x000fd200000e0000 */
[----:B-1----:R0:W5:Y:S04]  /*fd430*/  LD.E R3, desc[UR4][R12.64+0x20] ;  /* 0x000020040c037980 */ /* 0x002168000c101900 */
        /* <DEDUP_REMOVED lines=10> */
.L_x_5075:
[----:B------:R-:W0:Y:S02]  /*fd4e0*/  LDS.64 R8, [R5+0x8] ;  /* 0x0000080005087984 */ /* 0x000e240000000a00 */
[----:B0-----:R-:W-:-:S05]  /*fd4f0*/  IADD3 R10, P0, PT, R8, 0x30, RZ ;  /* 0x00000030080a7810 */ /* 0x001fca0007f1e0ff */
[----:B------:R-:W-:-:S07]  /*fd500*/  IMAD.X R11, RZ, RZ, R9, P0 ;  /* 0x000000ffff0b7224 */ /* 0x000fce00000e0609 */
[----:B------:R-:W0:Y:S02]  /*fd510*/  ATOMS.CAST.SPIN.64 P0, [R5+0x8], R8, R10 ;  /* 0x000008080500758d */ /* 0x000e24000180040a */
[----:B0-----:R-:W-:Y:S05]  /*fd520*/  @!P0 BRA `(.L_x_5075) ;  /* 0xfffffffc00ec8947 */ /* 0x001fea000383ffff */
[----:B------:R-:W-:Y:S05]  /*fd530*/  BSYNC B1 ;  /* 0x0000000000017941 */ /* 0x000fea0003800000 */
.L_x_5074:
[----:B------:R-:W-:Y:S02]  /*fd540*/  IMAD.MOV.U32 R10, RZ, RZ, R8 ;  /* 0x000000ffff0a7224 */ /* 0x000fe400078e0008 */
[----:B------:R-:W-:Y:S01]  /*fd550*/  IMAD.MOV.U32 R11, RZ, RZ, R9 ;  /* 0x000000ffff0b7224 */ /* 0x000fe200078e0009 */
[----:B------:R-:W-:Y:S06]  /*fd560*/  BRA `(.L_x_5072) ;  /* 0x0000000000187947 */ /* 0x000fec0003800000 */
.L_x_5073:
[----:B------:R-:W-:Y:S02]  /*fd570*/  R2UR UR4, R36 ;  /* 0x00000000240472ca */ /* 0x000fe400000e0000 */
[----:B------:R-:W-:-:S13]  /*fd580*/  R2UR UR5, R37 ;  /* 0x00000000250572ca */ /* 0x000fda00000e0000 */
[----:B------:R-:W2:Y:S02]  /*fd590*/  LD.E.64 R10, desc[UR4][R30.64+0x8] ;  /* 0x000008041e0a7980 */ /* 0x000ea4000c101b00 */
[----:B--2---:R-:W-:-:S05]  /*fd5a0*/  IADD3 R8, P0, PT, R10, 0x30, RZ ;  /* 0x000000300a087810 */ /* 0x004fca0007f1e0ff */
[----:B------:R-:W-:-:S05]  /*fd5b0*/  IMAD.X R9, RZ, RZ, R11, P0 ;  /* 0x000000ffff097224 */ /* 0x000fca00000e060b */
[----:B------:R0:W-:Y:S03]  /*fd5c0*/  ST.E.64 desc[UR4][R30.64+0x8], R8 ;  /* 0x000008081e007985 */ /* 0x0001e6000c101b04 */
.L_x_5072:
[----:B------:R-:W-:Y:S05]  /*fd5d0*/  BSYNC B0 ;  /* 0x0000000000007941 */ /* 0x000fea0003800000 */
.L_x_5071:
        /* <DEDUP_REMOVED lines=37> */
[----:B0----5:R-:W-:-:S05]  /*fd830*/  IMAD.WIDE R4, R3, 0x10, R4 ;  /* 0x0000001003047825 */ /* 0x021fca00078e0204 */
        /* <DEDUP_REMOVED lines=26> */
.L_x_5080:
[----:B------:R-:W0:Y:S02]  /*fd9e0*/  LDS.64 R8, [R5+0x8] ;  /* 0x0000080005087984 */ /* 0x000e240000000a00 */
[----:B0-----:R-:W-:-:S05]  /*fd9f0*/  IADD3 R10, P0, PT, R14, R8, RZ ;  /* 0x000000080e0a7210 */ /* 0x001fca0007f1e0ff */
[----:B------:R-:W-:-:S07]  /*fda00*/  IMAD.X R11, R15, 0x1, R9, P0 ;  /* 0x000000010f0b7824 */ /* 0x000fce00000e0609 */
[----:B------:R-:W0:Y:S02]  /*fda10*/  ATOMS.CAST.SPIN.64 P0, [R5+0x8], R8, R10 ;  /* 0x000008080500758d */ /* 0x000e24000180040a */
[----:B0-----:R-:W-:Y:S05]  /*fda20*/  @!P0 BRA `(.L_x_5080) ;  /* 0xfffffffc00ec8947 */ /* 0x001fea000383ffff */
[----:B------:R-:W-:Y:S05]  /*fda30*/  BSYNC B1 ;  /* 0x0000000000017941 */ /* 0x000fea0003800000 */
.L_x_5079:
[----:B------:R-:W-:Y:S05]  /*fda40*/  BRA `(.L_x_5077) ;  /* 0x0000000000187947 */ /* 0x000fea0003800000 */
.L_x_5078:
[----:B------:R-:W-:Y:S02]  /*fda50*/  R2UR UR4, R36 ;  /* 0x00000000240472ca */ /* 0x000fe400000e0000 */
[----:B------:R-:W-:-:S13]  /*fda60*/  R2UR UR5, R37 ;  /* 0x00000000250572ca */ /* 0x000fda00000e0000 */
[----:B------:R-:W2:Y:S02]  /*fda70*/  LD.E.64 R8, desc[UR4][R30.64+0x8] ;  /* 0x000008041e087980 */ /* 0x000ea4000c101b00 */
[----:B--2---:R-:W-:-:S05]  /*fda80*/  IADD3 R4, P0, PT, R14, R8, RZ ;  /* 0x000000080e047210 */ /* 0x004fca0007f1e0ff */
[----:B------:R-:W-:-:S05]  /*fda90*/  IMAD.X R5, R15, 0x1, R9, P0 ;  /* 0x000000010f057824 */ /* 0x000fca00000e0609 */
[----:B------:R0:W-:Y:S03]  /*fdaa0*/  ST.E.64 desc[UR4][R30.64+0x8], R4 ;  /* 0x000008041e007985 */ /* 0x0001e6000c101b04 */
.L_x_5077:
[----:B------:R-:W-:Y:S05]  /*fdab0*/  BSYNC B0 ;  /* 0x0000000000007941 */ /* 0x000fea0003800000 */
.L_x_5076:
        /* <DEDUP_REMOVED lines=47> */
.L_x_5112:
        /* <DEDUP_REMOVED lines=29> */
.L_x_5093:
[----:B------:R-:W0:Y:S02]  /*fdf80*/  LDS.64 R8, [R27+0x8] ;  /* 0x000008001b087984 */ /* 0x000e240000000a00 */
[----:B0-----:R-:W-:-:S05]  /*fdf90*/  IADD3 R10, P0, PT, R8, 0x30, RZ ;  /* 0x00000030080a7810 */ /* 0x001fca0007f1e0ff */
[----:B------:R-:W-:-:S07]  /*fdfa0*/  IMAD.X R11, RZ, RZ, R9, P0 ;  /* 0x000000ffff0b7224 */ /* 0x000fce00000e0609 */
[----:B------:R-:W0:Y:S02]  /*fdfb0*/  ATOMS.CAST.SPIN.64 P0, [R27+0x8], R8, R10 ;  /* 0x000008081b00758d */ /* 0x000e24000180040a */
[----:B0-----:R-:W-:Y:S05]  /*fdfc0*/  @!P0 BRA `(.L_x_5093) ;  /* 0xfffffffc00ec8947 */ /* 0x001fea000383ffff */
[----:B------:R-:W-:Y:S05]  /*fdfd0*/  BSYNC B5 ;  /* 0x0000000000057941 */ /* 0x000fea0003800000 */
.L_x_5092:
[----:B------:R-:W-:Y:S02]  /*fdfe0*/  IMAD.MOV.U32 R10, RZ, RZ, R8 ;  /* 0x000000ffff0a7224 */ /* 0x000fe400078e0008 */
[----:B------:R-:W-:Y:S01]  /*fdff0*/  IMAD.MOV.U32 R11, RZ, RZ, R9 ;  /* 0x000000ffff0b7224 */ /* 0x000fe200078e0009 */
[----:B------:R-:W-:Y:S06]  /*fe000*/  BRA `(.L_x_5090) ;  /* 0x0000000000187947 */ /* 0x000fec0003800000 */
.L_x_5091:
[----:B------:R-:W-:Y:S02]  /*fe010*/  R2UR UR4, R36 ;  /* 0x00000000240472ca */ /* 0x000fe400000e0000 */
[----:B------:R-:W-:-:S13]  /*fe020*/  R2UR UR5, R37 ;  /* 0x00000000250572ca */ /* 0x000fda00000e0000 */
[----:B------:R-:W2:Y:S02]  /*fe030*/  LD.E.64 R10, desc[UR4][R30.64+0x8] ;  /* 0x000008041e0a7980 */ /* 0x000ea4000c101b00 */
[----:B--2---:R-:W-:-:S05]  /*fe040*/  IADD3 R8, P0, PT, R10, 0x30, RZ ;  /* 0x000000300a087810 */ /* 0x004fca0007f1e0ff */
[----:B------:R-:W-:-:S05]  /*fe050*/  IMAD.X R9, RZ, RZ, R11, P0 ;  /* 0x000000ffff097224 */ /* 0x000fca00000e060b */
[----:B------:R0:W-:Y:S03]  /*fe060*/  ST.E.64 desc[UR4][R30.64+0x8], R8 ;  /* 0x000008081e007985 */ /* 0x0001e6000c101b04 */
.L_x_5090:
[----:B------:R-:W-:Y:S05]  /*fe070*/  BSYNC B4 ;  /* 0x0000000000047941 */ /* 0x000fea0003800000 */
.L_x_5089:
        /* <DEDUP_REMOVED lines=54> */
.L_x_5095:
[----:B------:R-:W-:Y:S05]  /*fe3e0*/  BSYNC B4 ;  /* 0x0000000000047941 */ /* 0x000fea0003800000 */
.L_x_5094:
        /* <DEDUP_REMOVED lines=40> */
.L_x_5097:
[----:B------:R-:W-:Y:S05]  /*fe670*/  BSYNC B4 ;  /* 0x0000000000047941 */ /* 0x000fea0003800000 */
.L_x_5096:
[----:B------:R-:W-:Y:S02]  /*fe680*/  R2UR UR4, R36 ;  /* 0x00000000240472ca */ /* 0x000fe400000e0000 */
[----:B------:R-:W-:-:S13]  /*fe690*/  R2UR UR5, R37 ;  /* 0x00000000250572ca */ /* 0x000fda00000e0000 */
[----:B------:R2:W-:Y:S01]  /*fe6a0*/  ST.E desc[UR4][R28.64], R9 ;  /* 0x000000091c007985 */ /* 0x0005e2000c101904 */
[----:B------:R-:W-:Y:S05]  /*fe6b0*/  BRA `(.L_x_5098) ;  /* 0x0000000000207947 */ /* 0x000fea0003800000 */
.L_x_5088:
        /* <DEDUP_REMOVED lines=8> */
.L_x_5098:
[----:B------:R-:W-:Y:S05]  /*fe740*/  BSYNC B3 ;  /* 0x0000000000037941 */ /* 0x000fea0003800000 */
.L_x_5087:
        /* <DEDUP_REMOVED lines=26> */
.L_x_5105:
[----:B------:R-:W0:Y:S02]  /*fe8f0*/  LDS.64 R8, [R27+0x8] ;  /* 0x000008001b087984 */ /* 0x000e240000000a00 */
[----:B0-----:R-:W-:-:S05]  /*fe900*/  IADD3 R10, P0, PT, R8, 0x30, RZ ;  /* 0x00000030080a7810 */ /* 0x001fca0007f1e0ff */
[----:B------:R-:W-:-:S07]  /*fe910*/  IMAD.X R11, RZ, RZ, R9, P0 ;  /* 0x000000ffff0b7224 */ /* 0x000fce00000e0609 */
[----:B------:R-:W0:Y:S02]  /*fe920*/  ATOMS.CAST.SPIN.64 P0, [R27+0x8], R8, R10 ;  /* 0x000008081b00758d */ /* 0x000e24000180040a */
[----:B0-----:R-:W-:Y:S05]  /*fe930*/  @!P0 BRA `(.L_x_5105) ;  /* 0xfffffffc00ec8947 */ /* 0x001fea000383ffff */
[----:B------:R-:W-:Y:S05]  /*fe940*/  BSYNC B5 ;  /* 0x0000000000057941 */ /* 0x000fea0003800000 */
.L_x_5104:
[----:B------:R-:W-:Y:S02]  /*fe950*/  IMAD.MOV.U32 R10, RZ, RZ, R8 ;  /* 0x000000ffff0a7224 */ /* 0x000fe400078e0008 */
[----:B------:R-:W-:Y:S01]  /*fe960*/  IMAD.MOV.U32 R11, RZ, RZ, R9 ;  /* 0x000000ffff0b7224 */ /* 0x000fe200078e0009 */
[----:B------:R-:W-:Y:S06]  /*fe970*/  BRA `(.L_x_5102) ;  /* 0x0000000000187947 */ /* 0x000fec0003800000 */
.L_x_5103:
[----:B------:R-:W-:Y:S02]  /*fe980*/  R2UR UR4, R36 ;  /* 0x00000000240472ca */ /* 0x000fe400000e0000 */
[----:B------:R-:W-:-:S13]  /*fe990*/  R2UR UR5, R37 ;  /* 0x00000000250572ca */ /* 0x000fda00000e0000 */
[----:B------:R-:W2:Y:S02]  /*fe9a0*/  LD.E.64 R10, desc[UR4][R30.64+0x8] ;  /* 0x000008041e0a7980 */ /* 0x000ea4000c101b00 */
[----:B--2---:R-:W-:-:S05]  /*fe9b0*/  IADD3 R8, P0, PT, R10, 0x30, RZ ;  /* 0x000000300a087810 */ /* 0x004fca0007f1e0ff */
[----:B------:R-:W-:-:S05]  /*fe9c0*/  IMAD.X R9, RZ, RZ, R11, P0 ;  /* 0x000000ffff097224 */ /* 0x000fca00000e060b */
[----:B------:R0:W-:Y:S03]  /*fe9d0*/  ST.E.64 desc[UR4][R30.64+0x8], R8 ;  /* 0x000008081e007985 */ /* 0x0001e6000c101b04 */
.L_x_5102:
[----:B------:R-:W-:Y:S05]  /*fe9e0*/  BSYNC B4 ;  /* 0x0000000000047941 */ /* 0x000fea0003800000 */
.L_x_5101:
        /* <DEDUP_REMOVED lines=51> */
.L_x_5107:
[----:B------:R-:W-:Y:S01]  /*fed20*/  R2UR UR4, R36 ;  /* 0x00000000240472ca */ /* 0x000fe200000e0000 */
[----:B------:R-:W-:Y:S01]  /*fed30*/  IMAD.MOV.U32 R7, RZ, RZ, 0x5272 ;  /* 0x00005272ff077424 */ /* 0x000fe200078e00ff */
[----:B------:R-:W-:Y:S01]  /*fed40*/  R2UR UR5, R37 ;  /* 0x00000000250572ca */ /* 0x000fe200000e0000 */
[----:B------:R-:W-:Y:S01]  /*fed50*/  IMAD.MOV.U32 R11, RZ, RZ, -0x1 ;  /* 0xffffffffff0b7424 */ /* 0x000fe200078e00ff */
[----:B------:R-:W-:-:S11]  /*fed60*/  PLOP3.LUT P0, PT, PT, PT, PT, 0x8, 0x80 ;  /* 0x000000000080781c */ /* 0x000fd60003f0e170 */
[----:B------:R0:W-:Y:S02]  /*fed70*/  ST.E desc[UR4][R28.64], R7 ;  /* 0x000000071c007985 */ /* 0x0001e4000c101904 */
.L_x_5108:
[----:B------:R-:W-:Y:S05]  /*fed80*/  BSYNC B4 ;  /* 0x0000000000047941 */ /* 0x000fea0003800000 */
.L_x_5106:
        /* <DEDUP_REMOVED lines=39> */
.L_x_5110:
[----:B------:R-:W-:Y:S05]  /*ff000*/  BSYNC B4 ;  /* 0x0000000000047941 */ /* 0x000fea0003800000 */
.L_x_5109:
[----:B------:R-:W-:Y:S02]  /*ff010*/  R2UR UR4, R36 ;  /* 0x00000000240472ca */ /* 0x000fe400000e0000 */
[----:B------:R-:W-:-:S13]  /*ff020*/  R2UR UR5, R37 ;  /* 0x00000000250572ca */ /* 0x000fda00000e0000 */
[----:B------:R2:W-:Y:S01]  /*ff030*/  ST.E desc[UR4][R28.64], R9 ;  /* 0x000000091c007985 */ /* 0x0005e2000c101904 */
[----:B------:R-:W-:Y:S05]  /*ff040*/  BRA `(.L_x_5111) ;  /* 0x0000000000247947 */ /* 0x000fea0003800000 */
.L_x_5100:
        /* <DEDUP_REMOVED lines=9> */
.L_x_5111:
[----:B------:R-:W-:Y:S05]  /*ff0e0*/  BSYNC B3 ;  /* 0x0000000000037941 */ /* 0x000fea0003800000 */
.L_x_5099:
[----:B------:R-:W-:Y:S02]  /*ff0f0*/  VIADD R16, R16, 0x2 ;  /* 0x0000000210107836 */ /* 0x000fe40000000000 */
[----:B------:R-:W-:Y:S01]  /*ff100*/  VIADD R15, R15, 0x8 ;  /* 0x000000080f0f7836 */ /* 0x000fe20000000000 */
[----:B------:R-:W-:Y:S06]  /*ff110*/  @P2 BRA `(.L_x_5112) ;  /* 0xffffffec00242947 */ /* 0x000fec000383ffff */
.L_x_5086:
[----:B------:R-:W-:Y:S05]  /*ff120*/  BSYNC B0 ;  /* 0x0000000000007941 */ /* 0x000fea0003800000 */
.L_x_5085:
        /* <DEDUP_REMOVED lines=25> */
.L_x_5119:
[----:B------:R-:W0:Y:S02]  /*ff2c0*/  LDS.64 R8, [R5+0x8] ;  /* 0x0000080005087984 */ /* 0x000e240000000a00 */
[----:B0-----:R-:W-:-:S05]  /*ff2d0*/  IADD3 R10, P0, PT, R8, 0x30, RZ ;  /* 0x00000030080a7810 */ /* 0x001fca0007f1e0ff */
[----:B------:R-:W-:-:S07]  /*ff2e0*/  IMAD.X R11, RZ, RZ, R9, P0 ;  /* 0x000000ffff0b7224 */ /* 0x000fce00000e0609 */
[----:B------:R-:W0:Y:S02]  /*ff2f0*/  ATOMS.CAST.SPIN.64 P0, [R5+0x8], R8, R10 ;  /* 0x000008080500758d */ /* 0x000e24000180040a */
[----:B0-----:R-:W-:Y:S05]  /*ff300*/  @!P0 BRA `(.L_x_5119) ;  /* 0xfffffffc00ec8947 */ /* 0x001fea000383ffff */
[----:B------:R-:W-:Y:S05]  /*ff310*/  BSYNC B4 ;  /* 0x0000000000047941 */ /* 0x000fea0003800000 */
.L_x_5118:
[----:B------:R-:W-:Y:S05]  /*ff320*/  BRA `(.L_x_5116) ;  /* 0x0000000000187947 */ /* 0x000fea0003800000 */
.L_x_5117:
[----:B------:R-:W-:Y:S02]  /*ff330*/  R2UR UR4, R36 ;  /* 0x00000000240472ca */ /* 0x000fe400000e0000 */
[----:B------:R-:W-:-:S13]  /*ff340*/  R2UR UR5, R37 ;  /* 0x00000000250572ca */ /* 0x000fda00000e0000 */
[----:B------:R-:W2:Y:S02]  /*ff350*/  LD.E.64 R8, desc[UR4][R30.64+0x8] ;  /* 0x000008041e087980 */ /* 0x000ea4000c101b00 */
[----:B--2---:R-:W-:-:S05]  /*ff360*/  IADD3 R4, P0, PT, R8, 0x30, RZ ;  /* 0x0000003008047810 */ /* 0x004fca0007f1e0ff */
[----:B------:R-:W-:-:S05]  /*ff370*/  IMAD.X R5, RZ, RZ, R9, P0 ;  /* 0x000000ffff057224 */ /* 0x000fca00000e0609 */
[----:B------:R0:W-:Y:S03]  /*ff380*/  ST.E.64 desc[UR4][R30.64+0x8], R4 ;  /* 0x000008041e007985 */ /* 0x0001e6000c101b04 */
.L_x_5116:
[----:B------:R-:W-:Y:S05]  /*ff390*/  BSYNC B3 ;  /* 0x0000000000037941 */ /* 0x000fea0003800000 */
.L_x_5115:
        /* <DEDUP_REMOVED lines=51> */
.L_x_5121:
[----:B------:R-:W-:Y:S01]  /*ff6d0*/  R2UR UR4, R36 ;  /* 0x00000000240472ca */ /* 0x000fe200000e0000 */
[----:B------:R-:W-:Y:S01]  /*ff6e0*/  IMAD.MOV.U32 R5, RZ, RZ, 0x5272 ;  /* 0x00005272ff057424 */ /* 0x000fe200078e00ff */
[----:B------:R-:W-:Y:S01]  /*ff6f0*/  R2UR UR5, R37 ;  /* 0x00000000250572ca */ /* 0x000fe200000e0000 */
[----:B------:R-:W-:Y:S01]  /*ff700*/  IMAD.MOV.U32 R9, RZ, RZ, -0x1 ;  /* 0xffffffffff097424 */ /* 0x000fe200078e00ff */
[----:B------:R-:W-:-:S11]  /*ff710*/  PLOP3.LUT P0, PT, PT, PT, PT, 0x8, 0x80 ;  /* 0x000000000080781c */ /* 0x000fd60003f0e170 */
[----:B------:R0:W-:Y:S02]  /*ff720*/  ST.E desc[UR4][R28.64], R5 ;  /* 0x000000051c007985 */ /* 0x0001e4000c101904 */
.L_x_5122:
[----:B------:R-:W-:Y:S05]  /*ff730*/  BSYNC B3 ;  /* 0x0000000000037941 */ /* 0x000fea0003800000 */
.L_x_5120:
        /* <DEDUP_REMOVED lines=39> */
.L_x_5124:
[----:B------:R-:W-:Y:S05]  /*ff9b0*/  BSYNC B3 ;  /* 0x0000000000037941 */ /* 0x000fea0003800000 */
.L_x_5123:
[----:B------:R-:W-:Y:S02]  /*ff9c0*/  R2UR UR4, R36 ;  /* 0x00000000240472ca */ /* 0x000fe400000e0000 */
[----:B------:R-:W-:-:S13]  /*ff9d0*/  R2UR UR5, R37 ;  /* 0x00000000250572ca */ /* 0x000fda00000e0000 */
[----:B------:R3:W-:Y:S01]  /*ff9e0*/  ST.E desc[UR4][R28.64], R7 ;  /* 0x000000071c007985 */ /* 0x0007e2000c101904 */
[----:B------:R-:W-:Y:S05]  /*ff9f0*/  BRA `(.L_x_5113) ;  /* 0x0000000000207947 */ /* 0x000fea0003800000 */
.L_x_5114:
        /* <DEDUP_REMOVED lines=8> */
.L_x_5113:
[----:B------:R-:W-:Y:S05]  /*ffa80*/  BSYNC B0 ;  /* 0x0000000000007941 */ /* 0x000fea0003800000 */
.L_x_5083:
[----:B------:R-:W-:-:S13]  /*ffa90*/  ISETP.GE.AND P0, PT, R12, 0x1, PT ;  /* 0x000000010c00780c */ /* 0x000fda0003f06270 */
[----:B------:R-:W-:Y:S05]  /*ffaa0*/  @!P0 BREAK B1 ;  /* 0x0000000000018942 */ /* 0x000fea0003800000 */
[----:B------:R-:W-:Y:S05]  /*ffab0*/  @!P0 BRA `(.L_x_5084) ;  /* 0x0000001400008947 */ /* 0x000fea0003800000 */
[----:B------:R-:W-:Y:S05]  /*ffac0*/  BSYNC B1 ;  /* 0x0000000000017941 */ /* 0x000fea0003800000 */
.L_x_5082:
[----:B------:R-:W-:Y:S01]  /*ffad0*/  IMAD.MOV R2, RZ, RZ, -R12 ;  /* 0x000000ffff027224 */ /* 0x000fe200078e0a0c */
[----:B0-----:R-:W-:-:S07]  /*ffae0*/  CS2R R14, SRZ ;  /* 0x00000000000e7805 */ /* 0x001fce000001ff00 */
.L_x_5149:
        /* <DEDUP_REMOVED lines=35> */
.L_x_5132:
[----:B------:R-:W0:Y:S02]  /*ffd20*/  LDS.64 R8, [R5+0x8] ;  /* 0x0000080005087984 */ /* 0x000e240000000a00 */
[----:B0-----:R-:W-:-:S05]  /*ffd30*/  IADD3 R10, P0, PT, R8, 0x30, RZ ;  /* 0x00000030080a7810 */ /* 0x001fca0007f1e0ff */
[----:B------:R-:W-:-:S07]  /*ffd40*/  IMAD.X R11, RZ, RZ, R9, P0 ;  /* 0x000000ffff0b7224 */ /* 0x000fce00000e0609 */
[----:B------:R-:W0:Y:S02]  /*ffd50*/  ATOMS.CAST.SPIN.64 P0, [R5+0x8], R8, R10 ;  /* 0x000008080500758d */ /* 0x000e24000180040a */
[----:B0-----:R-:W-:Y:S05]  /*ffd60*/  @!P0 BRA `(.L_x_5132) ;  /* 0xfffffffc00ec8947 */ /* 0x001fea000383ffff */
[----:B------:R-:W-:Y:S05]  /*ffd70*/  BSYNC B3 ;  /* 0x0000000000037941 */ /* 0x000fea0003800000 */
.L_x_5131:
[----:B------:R-:W-:Y:S02]  /*ffd80*/  IMAD.MOV.U32 R10, RZ, RZ, R8 ;  /* 0x000000ffff0a7224 */ /* 0x000fe400078e0008 */
[----:B------:R-:W-:Y:S01]  /*ffd90*/  IMAD.MOV.U32 R11, RZ, RZ, R9 ;  /* 0x000000ffff0b7224 */ /* 0x000fe200078e0009 */
[----:B------:R-:W-:Y:S06]  /*ffda0*/  BRA `(.L_x_5129) ;  /* 0x0000000000187947 */ /* 0x000fec0003800000 */
.L_x_5130:
[----:B------:R-:W-:Y:S02]  /*ffdb0*/  R2UR UR4, R36 ;  /* 0x00000000240472ca */ /* 0x000fe400000e0000 */
[----:B------:R-:W-:-:S13]  /*ffdc0*/  R2UR UR5, R37 ;  /* 0x00000000250572ca */ /* 0x000fda00000e0000 */
[----:B------:R-:W2:Y:S02]  /*ffdd0*/  LD.E.64 R10, desc[UR4][R30.64+0x8] ;  /* 0x000008041e0a7980 */ /* 0x000ea4000c101b00 */
[----:B--2---:R-:W-:-:S05]  /*ffde0*/  IADD3 R8, P0, PT, R10, 0x30, RZ ;  /* 0x000000300a087810 */ /* 0x004fca0007f1e0ff */
[----:B------:R-:W-:-:S05]  /*ffdf0*/  IMAD.X R9, RZ, RZ, R11, P0 ;  /* 0x000000ffff097224 */ /* 0x000fca00000e060b */
[----:B------:R0:W-:Y:S03]  /*ffe00*/  ST.E.64 desc[UR4][R30.64+0x8], R8 ;  /* 0x000008081e007985 */ /* 0x0001e6000c101b04 */
.L_x_5129:
[----:B------:R-:W-:Y:S05]  /*ffe10*/  BSYNC B1 ;  /* 0x0000000000017941 */ /* 0x000fea0003800000 */
.L_x_5128:
        /* <DEDUP_REMOVED lines=54> */
.L_x_5134:
[----:B------:R-:W-:Y:S05]  /*100180*/  BSYNC B1 ;  /* 0x0000000000017941 */ /* 0x000fea0003800000 */
.L_x_5133:
        /* <DEDUP_REMOVED lines=40> */
.L_x_5136:
[----:B------:R-:W-:Y:S05]  /*100410*/  BSYNC B1 ;  /* 0x0000000000017941 */ /* 0x000fea0003800000 */
.L_x_5135:
[----:B------:R-:W-:Y:S02]  /*100420*/  R2UR UR4, R36 ;  /* 0x00000000240472ca */ /* 0x000fe400000e0000 */
[----:B------:R-:W-:Y:S02]  /*100430*/  R2UR UR5, R37 ;  /* 0x00000000250572ca */ /* 0x000fe400000e0000 */
[----:B------:R-:W-:-:S11]  /*100440*/  PRMT R11, RZ, 0x7610, R11 ;  /* 0x00007610ff0b7816 */ /* 0x000fd6000000000b */
[----:B------:R4:W-:Y:S01]  /*100450*/  ST.E desc[UR4][R28.64], R9 ;  /* 0x000000091c007985 */ /* 0x0009e2000c101904 */
[----:B------:R-:W-:Y:S05]  /*100460*/  BRA `(.L_x_5126) ;  /* 0x0000000000147947 */ /* 0x000fea0003800000 */
.L_x_5127:
[----:B------:R-:W-:Y:S02]  /*100470*/  R2UR UR4, R36 ;  /* 0x00000000240472ca */ /* 0x000fe400000e0000 */
[----:B------:R-:W-:Y:S02]  /*100480*/  R2UR UR5, R37 ;  /* 0x00000000250572ca */ /* 0x000fe400000e0000 */
[----:B------:R-:W-:-:S05]  /*100490*/  IADD3 R4, P0, PT, R8, R14, RZ ;  /* 0x0000000e08047210 */ /* 0x000fca0007f1e0ff */
[----:B------:R-:W-:-:S06]  /*1004a0*/  IMAD.X R5, RZ, RZ, R9, P0 ;  /* 0x000000ffff057224 */ /* 0x000fcc00000e0609 */
[----:B------:R1:W5:Y:S02]  /*1004b0*/  LD.E.U8 R11, desc[UR4][R4.64+0x20] ;  /* 0x00002004040b7980 */ /* 0x000364000c101100 */
.L_x_5126:
[----:B------:R-:W-:Y:S05]  /*1004c0*/  BSYNC B0 ;  /* 0x0000000000007941 */ /* 0x000fea0003800000 */
.L_x_5125:
        /* <DEDUP_REMOVED lines=31> */
.L_x_5144:
[----:B------:R-:W0:Y:S02]  /*1006c0*/  LDS.64 R8, [R5+0x8] ;  /* 0x0000080005087984 */ /* 0x000e240000000a00 */
[----:B0-----:R-:W-:-:S05]  /*1006d0*/  IADD3 R10, P0, PT, R8, 0x30, RZ ;  /* 0x00000030080a7810 */ /* 0x001fca0007f1e0ff */
[----:B------:R-:W-:-:S07]  /*1006e0*/  IMAD.X R11, RZ, RZ, R9, P0 ;  /* 0x000000ffff0b7224 */ /* 0x000fce00000e0609 */
[----:B------:R-:W0:Y:S02]  /*1006f0*/  ATOMS.CAST.SPIN.64 P0, [R5+0x8], R8, R10 ;  /* 0x000008080500758d */ /* 0x000e24000180040a */
[----:B0-----:R-:W-:Y:S05]  /*100700*/  @!P0 BRA `(.L_x_5144) ;  /* 0xfffffffc00ec8947 */ /* 0x001fea000383ffff */
[----:B------:R-:W-:Y:S05]  /*100710*/  BSYNC B3 ;  /* 0x0000000000037941 */ /* 0x000fea0003800000 */
.L_x_5143:
[----:B------:R-:W-:Y:S02]  /*100720*/  IMAD.MOV.U32 R10, RZ, RZ, R8 ;  /* 0x000000ffff0a7224 */ /* 0x000fe400078e0008 */
[----:B------:R-:W-:Y:S01]  /*100730*/  IMAD.MOV.U32 R11, RZ, RZ, R9 ;  /* 0x000000ffff0b7224 */ /* 0x000fe200078e0009 */
[----:B------:R-:W-:Y:S06]  /*100740*/  BRA `(.L_x_5141) ;  /* 0x0000000000187947 */ /* 0x000fec0003800000 */
.L_x_5142:
[----:B------:R-:W-:Y:S02]  /*100750*/  R2UR UR4, R36 ;  /* 0x00000000240472ca */ /* 0x000fe400000e0000 */
[----:B------:R-:W-:-:S13]  /*100760*/  R2UR UR5, R37 ;  /* 0x00000000250572ca */ /* 0x000fda00000e0000 */
[----:B------:R-:W2:Y:S02]  /*100770*/  LD.E.64 R10, desc[UR4][R30.64+0x8] ;  /* 0x000008041e0a7980 */ /* 0x000ea4000c101b00 */
[----:B--2---:R-:W-:-:S05]  /*100780*/  IADD3 R8, P0, PT, R10, 0x30, RZ ;  /* 0x000000300a087810 */ /* 0x004fca0007f1e0ff */
[----:B------:R-:W-:-:S05]  /*100790*/  IMAD.X R9, RZ, RZ, R11, P0 ;  /* 0x000000ffff097224 */ /* 0x000fca00000e060b */
[----:B------:R0:W-:Y:S03]  /*1007a0*/  ST.E.64 desc[UR4][R30.64+0x8], R8 ;  /* 0x000008081e007985 */ /* 0x0001e6000c101b04 */
.L_x_5141:
[----:B------:R-:W-:Y:S05]  /*1007b0*/  BSYNC B1 ;  /* 0x0000000000017941 */ /* 0x000fea0003800000 */
.L_x_5140:
        /* <DEDUP_REMOVED lines=54> */
.L_x_5146:
[----:B------:R-:W-:Y:S05]  /*100b20*/  BSYNC B1 ;  /* 0x0000000000017941 */ /* 0x000fea0003800000 */
.L_x_5145:
        /* <DEDUP_REMOVED lines=40> */
.L_x_5148:
[----:B------:R-:W-:Y:S05]  /*100db0*/  BSYNC B1 ;  /* 0x0000000000017941 */ /* 0x000fea0003800000 */
.L_x_5147:
[----:B------:R-:W-:Y:S02]  /*100dc0*/  R2UR UR4, R36 ;  /* 0x00000000240472ca */ /* 0x000fe400000e0000 */
[----:B------:R-:W-:-:S13]  /*100dd0*/  R2UR UR5, R37 ;  /* 0x00000000250572ca */ /* 0x000fda00000e0000 */
[----:B------:R2:W-:Y:S01]  /*100de0*/  ST.E desc[UR4][R28.64], R9 ;  /* 0x000000091c007985 */ /* 0x0005e2000c101904 */
[----:B------:R-:W-:Y:S05]  /*100df0*/  BRA `(.L_x_5138) ;  /* 0x0000000000207947 */ /* 0x000fea0003800000 */
.L_x_5139:
        /* <DEDUP_REMOVED lines=8> */
.L_x_5138:
[----:B------:R-:W-:Y:S05]  /*100e80*/  BSYNC B0 ;  /* 0x0000000000007941 */ /* 0x000fea0003800000 */
.L_x_5137:
[----:B------:R-:W-:Y:S02]  /*100e90*/  VIADD R15, R15, 0x1 ;  /* 0x000000010f0f7836 */ /* 0x000fe40000000000 */
[----:B------:R-:W-:Y:S01]  /*100ea0*/  VIADD R14, R14, 0x4 ;  /* 0x000000040e0e7836 */ /* 0x000fe20000000000 */
[----:B------:R-:W-:Y:S06]  /*100eb0*/  @P2 BRA `(.L_x_5149) ;  /* 0xffffffec000c2947 */ /* 0x000fec000383ffff */
.L_x_5084:
[----:B------:R-:W-:Y:S05]  /*100ec0*/  BSYNC B2 ;  /* 0x0000000000027941 */ /* 0x000fea0003800000 */
.L_x_5081:
        /* <DEDUP_REMOVED lines=17> */
.L_x_1166:
[----:B------:R-:W-:Y:S05]  /*100fe0*/  BSYNC B9 ;  /* 0x0000000000097941 */ /* 0x000fea0003800000 */
.L_x_1165:
[----:B------:R-:W4:Y:S01]  /*100ff0*/  LDL R20, [R1+0x14] ;  /* 0x0000140001147983 */ /* 0x000f220000100800 */
[----:B------:R0:W-:Y:S05]  /*101000*/  BMOV.32 B6, R19 ;  /* 0x0000001306007356 */ /* 0x0001ea0000000000 */
[----:B------:R-:W4:Y:S01]  /*101010*/  LDL R21, [R1+0x18] ;  /* 0x0000180001157983 */ /* 0x000f220000100800 */
[----:B------:R1:W-:Y:S05]  /*101020*/  BMOV.32 B7, R22 ;  /* 0x0000001607007356 */ /* 0x0003ea0000000000 */
[----:B------:R2:W-:Y:S05]  /*101030*/  BMOV.32 B8, R23 ;  /* 0x0000001708007356 */ /* 0x0005ea0000000000 */
[----:B------:R3:W-:Y:S05]  /*101040*/  BMOV.32 B9, R24 ;  /* 0x0000001809007356 */ /* 0x0007ea0000000000 */
[----:B------:R3:W-:Y:S05]  /*101050*/  BMOV.32 B10, R25 ;  /* 0x000000190a007356 */ /* 0x0007ea0000000000 */
[----:B------:R3:W-:Y:S05]  /*101060*/  BMOV.32 B11, R26 ;  /* 0x0000001a0b007356 */ /* 0x0007ea0000000000 */
[----:B------:R-:W4:Y:S04]  /*101070*/  LDL R2, [R1] ;  /* 0x0000000001027983 */ /* 0x000f280000100800 */
[----:B------:R-:W4:Y:S04]  /*101080*/  LDL R16, [R1+0x4] ;  /* 0x0000040001107983 */ /* 0x000f280000100800 */
[----:B------:R-:W4:Y:S04]  /*101090*/  LDL R17, [R1+0x8] ;  /* 0x0000080001117983 */ /* 0x000f280000100800 */
[----:B------:R-:W4:Y:S04]  /*1010a0*/  LDL R18, [R1+0xc] ;  /* 0x00000c0001127983 */ /* 0x000f280000100800 */
[----:B0-----:R-:W4:Y:S04]  /*1010b0*/  LDL R19, [R1+0x10] ;  /* 0x0000100001137983 */ /* 0x001f280000100800 */
[----:B-1----:R-:W4:Y:S04]  /*1010c0*/  LDL R22, [R1+0x1c] ;  /* 0x00001c0001167983 */ /* 0x002f280000100800 */
[----:B--2---:R-:W4:Y:S04]  /*1010d0*/  LDL R23, [R1+0x20] ;  /* 0x0000200001177983 */ /* 0x004f280000100800 */
[----:B---3--:R-:W4:Y:S04]  /*1010e0*/  LDL R24, [R1+0x24] ;  /* 0x0000240001187983 */ /* 0x008f280000100800 */
[----:B------:R-:W4:Y:S04]  /*1010f0*/  LDL R25, [R1+0x28] ;  /* 0x0000280001197983 */ /* 0x000f280000100800 */
        /* <DEDUP_REMOVED lines=11> */
[----:B------:R0:W4:Y:S02]  /*1011b0*/  LDL R47, [R1+0x58] ;  /* 0x00005800012f7983 */ /* 0x0001240000100800 */
[----:B0-----:R-:W-:Y:S01]  /*1011c0*/  VIADD R1, R1, 0x60 ;  /* 0x0000006001017836 */ /* 0x001fe20000000000 */
[----:B----45:R-:W-:Y:S06]  /*1011d0*/  RET.REL.NODEC R20 `(_Z5entryPcS_PiPxS1_S0_S0_P19HostDeviceInterfacei) ;  /* 0xffffefec14887950 */ /* 0x030fec0003c3ffff */
        .type           $_Z5entryPcS_PiPxS1_S0_S0_P19HostDeviceInterfacei$_Z47edu_syr_pcpratts_rootbeer_runtime_HamaPeer_sendPciiPi,@function
        .size           $_Z5entryPcS_PiPxS1_S0_S0_P19HostDeviceInterfacei$_Z47edu_syr_pcpratts_rootbeer_runtime_HamaPeer_sendPciiPi,($_Z5entryPcS_PiPxS1_S0_S0_P19HostDeviceInterfacei$_Z63java_lang_String_initab850b60f96d11de8a390800200c9a660_a14_5_5_PciiiPi - $_Z5entryPcS_PiPxS1_S0_S0_P19HostDeviceInterfacei$_Z47edu_syr_pcpratts_rootbeer_runtime_HamaPeer_sendPciiPi)
$_Z5entryPcS_PiPxS1_S0_S0_P19HostDeviceInterfacei$_Z47edu_syr_pcpratts_rootbeer_runtime_HamaPeer_sendPciiPi:
[----:B------:R-:W0:Y:S01]  /*1011e0*/  LDCU UR4, c[0x0][0x2f8] ;  /* 0x00005f00ff0477ac */ /* 0x000e220008000800 */
[----:B------:R-:W1:Y:S01]  /*1011f0*/  LDC R44, c[0x0][0x2f8] ;  /* 0x0000be00ff2c7b82 */ /* 0x000e620000000800 */
[----:B------:R-:W-:Y:S01]  /*101200*/  ISETP.NE.AND P0, PT, R32, -0x1, PT ;  /* 0xffffffff2000780c */ /* 0x000fe20003f05270 */
[----:B------:R-:W-:Y:S01]  /*101210*/  VIADD R30, R1, 0x158 ;  /* 0x00000158011e7836 */ /* 0x000fe20000000000 */
[----:B------:R-:W2:Y:S01]  /*101220*/  LDCU UR5, c[0x0][0x2fc] ;  /* 0x00005f80ff0577ac */ /* 0x000ea20008000800 */
[----:B------:R-:W-:-:S04]  /*101230*/  IMAD.MOV.U32 R43, RZ, RZ, R32 ;  /* 0x000000ffff2b7224 */ /* 0x000fc800078e0020 */
[----:B------:R-:W3:Y:S01]  /*101240*/  LDC.64 R6, c[0x0][0x358] ;  /* 0x0000d600ff067b82 */ /* 0x000ee20000000a00 */
[----:B0-----:R-:W-:-:S05]  /*101250*/  IADD3 R30, P1, PT, R30, UR4, RZ ;  /* 0x000000041e1e7c10 */ /* 0x001fca000ff3e0ff */
[----:B--2---:R-:W-:Y:S01]  /*101260*/  IMAD.X R33, RZ, RZ, UR5, P1 ;  /* 0x00000005ff217e24 */ /* 0x004fe200088e06ff */
[----:B-1----:R-:W-:Y:S01]  /*101270*/  IADD3 R44, PT, PT, -R44, UR42, RZ ;  /* 0x0000002a2c2c7c10 */ /* 0x002fe2000fffe1ff */
[----:B------:R-:W-:Y:S06]  /*101280*/  @P0 BRA `(.L_x_5150) ;  /* 0x0000000000280947 */ /* 0x000fec0003800000 */
[----:B------:R-:W-:Y:S01]  /*101290*/  MOV R0, 0x0 ;  /* 0x0000000000007802 */ /* 0x000fe20000000f00 */
[----:B------:R-:W0:Y:S01]  /*1012a0*/  LDCU.64 UR4, c[0x4][0x40] ;  /* 0x01000800ff0477ac */ /* 0x000e220008000a00 */
[----:B---3--:R-:W-:Y:S02]  /*1012b0*/  CS2R R6, SRZ ;  /* 0x0000000000067805 */ /* 0x008fe4000001ff00 */
[----:B------:R1:W2:Y:S01]  /*1012c0*/  LDC.64 R8, c[0x4][R0] ;  /* 0x0100000000087b82 */ /* 0x0002a20000000a00 */
[----:B0-----:R-:W-:Y:S02]  /*1012d0*/  IMAD.U32 R4, RZ, RZ, UR4 ;  /* 0x00000004ff047e24 */ /* 0x001fe4000f8e00ff */
[----:B-1----:R-:W-:-:S07]  /*1012e0*/  IMAD.U32 R5, RZ, RZ, UR5 ;  /* 0x00000005ff057e24 */ /* 0x002fce000f8e00ff */
[----:B------:R-:W-:-:S07]  /*1012f0*/  LEPC R20, `(.L_x_5151) ;  /* 0x000000001014794e */ /* 0x000fce0000000000 */
[----:B--2---:R-:W-:Y:S05]  /*101300*/  CALL.ABS.NOINC R8 ;  /* 0x0000000008007343 */ /* 0x004fea0003c00000 */
.L_x_5151:
[----:B------:R-:W-:-:S04]  /*101310*/  IMAD.MOV.U32 R43, RZ, RZ, 0x0 ;  /* 0x00000000ff2b7424 */ /* 0x000fc800078e00ff */
[----:B------:R-:W-:Y:S05]  /*101320*/  RET.REL.NODEC R42 `(_Z5entryPcS_PiPxS1_S0_S0_P19HostDeviceInterfacei) ;  /* 0xffffefec2a347950 */ /* 0x000fea0003c3ffff */
.L_x_5150:
[----:B------:R-:W0:Y:S01]  /*101330*/  S2UR UR5, SR_CgaCtaId ;  /* 0x00000000000579c3 */ /* 0x000e220000008800 */
[----:B------:R-:W-:Y:S02]  /*101340*/  UMOV UR4, 0x400 ;  /* 0x0000040000047882 */ /* 0x000fe40000000000 */
[----:B0-----:R-:W-:Y:S01]  /*101350*/  ULEA UR4, UR5, UR4, 0x18 ;  /* 0x0000000405047291 */ /* 0x001fe2000f8ec0ff */
[----:B---3--:R-:W-:-:S08]  /*101360*/  R2UR UR5, R7 ;  /* 0x00000000070572ca */ /* 0x008fd000000e0000 */
[----:B------:R-:W0:Y:S01]  /*101370*/  LDS.64 R4, [UR4] ;  /* 0x00000004ff047984 */ /* 0x000e220008000a00 */
[----:B------:R-:W-:Y:S01]  /*101380*/  R2UR UR4, R6 ;  /* 0x00000000060472ca */ /* 0x000fe200000e0000 */
[----:B0-----:R-:W-:-:S12]  /*101390*/  IMAD.WIDE R4, R43, 0x10, R4 ;  /* 0x000000102b047825 */ /* 0x001fd800078e0204 */
[----:B------:R-:W2:Y:S01]  /*1013a0*/  LD.E R45, desc[UR4][R4.64+0x4] ;  /* 0x00000404042d7980 */ /* 0x000ea2000c101900 */
[----:B------:R-:W-:Y:S01]  /*1013b0*/  BSSY B10, `(.L_x_5152) ;  /* 0x000005c0000a7945 */ /* 0x000fe20003800000 */
[----:B------:R-:W-:Y:S01]  /*1013c0*/  IMAD.MOV.U32 R48, RZ, RZ, RZ ;  /* 0x000000ffff307224 */ /* 0x000fe200078e00ff */
[----:B------:R-:W-:Y:S02]  /*1013d0*/  CS2R R36, SRZ ;  /* 0x0000000000247805 */ /* 0x000fe4000001ff00 */
[----:B--2---:R-:W-:-:S13]  /*1013e0*/  ISETP.NE.AND P0, PT, R45, 0x3167, PT ;  /* 0x000031672d00780c */ /* 0x004fda0003f05270 */
[----:B------:R-:W-:Y:S05]  /*1013f0*/  @P0 BRA `(.L_x_5153) ;  /* 0x0000000000380947 */ /* 0x000fea0003800000 */
[----:B------:R-:W-:Y:S02]  /*101400*/  R2UR UR4, R6 ;  /* 0x00000000060472ca */ /* 0x000fe400000e0000 */
[----:B------:R-:W-:-:S13]  /*101410*/  R2UR UR5, R7 ;  /* 0x00000000070572ca */ /* 0x000fda00000e0000 */
[----:B------:R0:W5:Y:S01]  /*101420*/  LD.E R49, desc[UR4][R4.64+0x20] ;  /* 0x0000200404317980 */ /* 0x000162000c101900 */
[----:B------:R-:W-:Y:S01]  /*101430*/  PLOP3.LUT P0, PT, PT, PT, PT, 0x80, 0x8 ;  /* 0x000000000008781c */ /* 0x000fe20003f0f070 */
[----:B------:R-:W-:Y:S01]  /*101440*/  IMAD.MOV.U32 R43, RZ, RZ, RZ ;  /* 0x000000ffff2b7224 */ /* 0x000fe200078e00ff */
[----:B------:R-:W-:Y:S02]  /*101450*/  PLOP3.LUT P2, PT, PT, PT, PT, 0x80, 0x8 ;  /* 0x000000000008781c */ /* 0x000fe40003f4f070 */
[----:B------:R-:W-:Y:S02]  /*101460*/  CS2R R34, SRZ ;  /* 0x0000000000227805 */ /* 0x000fe4000001ff00 */
[----:B------:R-:W-:Y:S02]  /*101470*/  P2R R52, PR, RZ, 0x1 ;  /* 0x00000001ff347803 */ /* 0x000fe40000000000 */
[----:B------:R-:W-:Y:S02]  /*101480*/  PLOP3.LUT P1, PT, PT, PT, PT, 0x80, 0x8 ;  /* 0x000000000008781c */ /* 0x000fe40003f2f070 */
[----:B------:R-:W-:-:S02]  /*101490*/  PLOP3.LUT P0, PT, PT, PT, PT, 0x80, 0x8 ;  /* 0x000000000008781c */ /* 0x000fc40003f0f070 */
[----:B------:R-:W-:Y:S02]  /*1014a0*/  P2R R53, PR, RZ, 0x4 ;  /* 0x00000004ff357803 */ /* 0x000fe40000000000 */
[----:B------:R-:W-:Y:S02]  /*1014b0*/  P2R R54, PR, RZ, 0x2 ;  /* 0x00000002ff367803 */ /* 0x000fe40000000000 */
[----:B------:R-:W-:Y:S01]  /*1014c0*/  P2R R58, PR, RZ, 0x1 ;  /* 0x00000001ff3a7803 */ /* 0x000fe20000000000 */
[----:B0-----:R-:W-:Y:S06]  /*1014d0*/  BRA `(.L_x_5154) ;  /* 0x0000000400247947 */ /* 0x001fec0003800000 */
.L_x_5153:
[----:B------:R-:W-:Y:S02]  /*1014e0*/  ISETP.GT.AND P0, PT, R45, 0x315e, PT ;  /* 0x0000315e2d00780c */ /* 0x000fe40003f04270 */
[----:B------:R-:W-:-:S11]  /*1014f0*/  CS2R R34, SRZ ;  /* 0x0000000000227805 */ /* 0x000fd6000001ff00 */
[----:B------:R-:W-:Y:S05]  /*101500*/  @P0 BRA `(.L_x_5155) ;  /* 0x0000000000700947 */ /* 0x000fea0003800000 */
[----:B------:R-:W-:Y:S01]  /*101510*/  ISETP.NE.AND P0, PT, R45, 0xb59, PT ;  /* 0x00000b592d00780c */ /* 0x000fe20003f05270 */
[----:B------:R-:W-:Y:S01]  /*101520*/  IMAD.MOV.U32 R49, RZ, RZ, RZ ;  /* 0x000000ffff317224 */ /* 0x000fe200078e00ff */
[----:B------:R-:W-:Y:S02]  /*101530*/  PLOP3.LUT P2, PT, PT, PT, PT, 0x8, 0x80 ;  /* 0x000000000080781c */ /* 0x000fe40003f4e170 */
[----:B------:R-:W-:Y:S02]  /*101540*/  PLOP3.LUT P1, PT, PT, PT, PT, 0x80, 0x8 ;  /* 0x000000000008781c */ /* 0x000fe40003f2f070 */
[----:B------:R-:W-:Y:S02]  /*101550*/  P2R R58, PR, RZ, 0x4 ;  /* 0x00000004ff3a7803 */ /* 0x000fe40000000000 */
[----:B------:R-:W-:Y:S02]  /*101560*/  P2R R52, PR, RZ, 0x2 ;  /* 0x00000002ff347803 */ /* 0x000fe40000000000 */
[----:B------:R-:W-:-:S02]  /*101570*/  PLOP3.LUT P2, PT, PT, PT, PT, 0x80, 0x8 ;  /* 0x000000000008781c */ /* 0x000fc40003f4f070 */
[----:B------:R-:W-:Y:S02]  /*101580*/  PLOP3.LUT P1, PT, PT, PT, PT, 0x80, 0x8 ;  /* 0x000000000008781c */ /* 0x000fe40003f2f070 */
[----:B------:R-:W-:Y:S02]  /*101590*/  P2R R53, PR, RZ, 0x4 ;  /* 0x00000004ff357803 */ /* 0x000fe40000000000 */
[----:B------:R-:W-:Y:S01]  /*1015a0*/  P2R R54, PR, RZ, 0x2 ;  /* 0x00000002ff367803 */ /* 0x000fe20000000000 */
[----:B------:R-:W-:Y:S08]  /*1015b0*/  @!P0 BRA `(.L_x_5154) ;  /* 0x0000000000ec8947 */ /* 0x000ff00003800000 */
[----:B------:R-:W-:-:S13]  /*1015c0*/  ISETP.NE.AND P0, PT, R45, 0x315d, PT ;  /* 0x0000315d2d00780c */ /* 0x000fda0003f05270 */
[----:B------:R-:W-:Y:S05]  /*1015d0*/  @P0 BREAK B10 ;  /* 0x00000000000a0942 */ /* 0x000fea0003800000 */
[----:B------:R-:W-:Y:S05]  /*1015e0*/  @P0 BRA `(.L_x_5156) ;  /* 0x0000000000840947 */ /* 0x000fea0003800000 */
[----:B------:R-:W-:Y:S02]  /*1015f0*/  R2UR UR4, R6 ;  /* 0x00000000060472ca */ /* 0x000fe400000e0000 */
[----:B------:R-:W-:-:S13]  /*101600*/  R2UR UR5, R7 ;  /* 0x00000000070572ca */ /* 0x000fda00000e0000 */
[----:B------:R0:W5:Y:S01]  /*101610*/  LD.E.64 R36, desc[UR4][R4.64+0x20] ;  /* 0x0000200404247980 */ /* 0x000162000c101b00 */
[----:B------:R-:W-:Y:S01]  /*101620*/  PLOP3.LUT P0, PT, PT, PT, PT, 0x8, 0x80 ;  /* 0x000000000080781c */ /* 0x000fe20003f0e170 */
[----:B------:R-:W-:Y:S01]  /*101630*/  IMAD.MOV.U32 R49, RZ, RZ, RZ ;  /* 0x000000ffff317224 */ /* 0x000fe200078e00ff */
[----:B------:R-:W-:Y:S01]  /*101640*/  PLOP3.LUT P2, PT, PT, PT, PT, 0x80, 0x8 ;  /* 0x000000000008781c */ /* 0x000fe20003f4f070 */
[----:B------:R-:W-:Y:S01]  /*101650*/  IMAD.MOV.U32 R43, RZ, RZ, RZ ;  /* 0x000000ffff2b7224 */ /* 0x000fe200078e00ff */
[----:B------:R-:W-:Y:S02]  /*101660*/  P2R R54, PR, RZ, 0x1 ;  /* 0x00000001ff367803 */ /* 0x000fe40000000000 */
[----:B------:R-:W-:Y:S02]  /*101670*/  PLOP3.LUT P1, PT, PT, PT, PT, 0x80, 0x8 ;  /* 0x000000000008781c */ /* 0x000fe40003f2f070 */
[----:B------:R-:W-:Y:S02]  /*101680*/  PLOP3.LUT P0, PT, PT, PT, PT, 0x80, 0x8 ;  /* 0x000000000008781c */ /* 0x000fe40003f0f070 */
[----:B------:R-:W-:-:S02]  /*101690*/  P2R R52, PR, RZ, 0x4 ;  /* 0x00000004ff347803 */ /* 0x000fc40000000000 */
[----:B------:R-:W-:Y:S02]  /*1016a0*/  P2R R53, PR, RZ, 0x2 ;  /* 0x00000002ff357803 */ /* 0x000fe40000000000 */
[----:B------:R-:W-:Y:S01]  /*1016b0*/  P2R R58, PR, RZ, 0x1 ;  /* 0x00000001ff3a7803 */ /* 0x000fe20000000000 */
[----:B0-----:R-:W-:Y:S06]  /*1016c0*/  BRA `(.L_x_5154) ;  /* 0x0000000000a87947 */ /* 0x001fec0003800000 */
.L_x_5155:
[----:B------:R-:W-:-:S13]  /*1016d0*/  ISETP.NE.AND P0, PT, R45, 0x3163, PT ;  /* 0x000031632d00780c */ /* 0x000fda0003f05270 */
[----:B------:R-:W-:Y:S05]  /*1016e0*/  @!P0 BRA `(.L_x_5157) ;  /* 0x00000000006c8947 */ /* 0x000fea0003800000 */
        /* <DEDUP_REMOVED lines=17> */
.L_x_5156:
[----:B------:R-:W-:Y:S01]  /*101800*/  MOV R0, 0x0 ;  /* 0x0000000000007802 */ /* 0x000fe20000000f00 */
[----:B------:R-:W0:Y:S01]  /*101810*/  LDCU.64 UR4, c[0x4][0x48] ;  /* 0x01000900ff0477ac */ /* 0x000e220008000a00 */
[----:B------:R-:W-:Y:S02]  /*101820*/  CS2R R6, SRZ ;  /* 0x0000000000067805 */ /* 0x000fe4000001ff00 */
[----:B------:R1:W2:Y:S01]  /*101830*/  LDC.64 R8, c[0x4][R0] ;  /* 0x0100000000087b82 */ /* 0x0002a20000000a00 */
[----:B0-----:R-:W-:Y:S02]  /*101840*/  IMAD.U32 R4, RZ, RZ, UR4 ;  /* 0x00000004ff047e24 */ /* 0x001fe4000f8e00ff */
[----:B-1----:R-:W-:-:S07]  /*101850*/  IMAD.U32 R5, RZ, RZ, UR5 ;  /* 0x00000005ff057e24 */ /* 0x002fce000f8e00ff */
[----:B------:R-:W-:-:S07]  /*101860*/  LEPC R20, `(.L_x_5158) ;  /* 0x000000001014794e */ /* 0x000fce0000000000 */
[----:B--2---:R-:W-:Y:S05]  /*101870*/  CALL.ABS.NOINC R8 ;  /* 0x0000000008007343 */ /* 0x004fea0003c00000 */
.L_x_5158:
[----:B------:R-:W-:-:S04]  /*101880*/  IMAD.MOV.U32 R43, RZ, RZ, 0x0 ;  /* 0x00000000ff2b7424 */ /* 0x000fc800078e00ff */
[----:B------:R-:W-:Y:S05]  /*101890*/  RET.REL.NODEC R42 `(_Z5entryPcS_PiPxS1_S0_S0_P19HostDeviceInterfacei) ;  /* 0xffffefe42ad87950 */ /* 0x000fea0003c3ffff */
.L_x_5157:
[----:B------:R-:W-:Y:S02]  /*1018a0*/  R2UR UR4, R6 ;  /* 0x00000000060472ca */ /* 0x000fe400000e0000 */
[----:B------:R-:W-:-:S13]  /*1018b0*/  R2UR UR5, R7 ;  /* 0x00000000070572ca */ /* 0x000fda00000e0000 */
[----:B------:R0:W5:Y:S01]  /*1018c0*/  LD.E R48, desc[UR4][R4.64+0x20] ;  /* 0x0000200404307980 */ /* 0x000162000c101900 */
        /* <DEDUP_REMOVED lines=9> */
[----:B0-----:R-:W-:-:S07]  /*101960*/  P2R R58, PR, RZ, 0x1 ;  /* 0x00000001ff3a7803 */ /* 0x001fce0000000000 */
.L_x_5154:
[----:B------:R-:W-:Y:S05]  /*101970*/  BSYNC B10 ;  /* 0x00000000000a7941 */ /* 0x000fea0003800000 */
.L_x_5152:
[----:B------:R-:W0:Y:S01]  /*101980*/  S2R R47, SR_TID.X ;  /* 0x00000000002f7919 */ /* 0x000e220000002100 */
[----:B------:R-:W0:Y:S01]  /*101990*/  S2UR UR4, SR_CTAID.X ;  /* 0x00000000000479c3 */ /* 0x000e220000002500 */
[----:B------:R-:W-:Y:S02]  /*1019a0*/  CS2R R50, SRZ ;  /* 0x0000000000327805 */ /* 0x000fe4000001ff00 */
[----:B------:R-:W-:-:S05]  /*1019b0*/  PRMT R0, RZ, 0x7610, R0 ;  /* 0x00007610ff007816 */ /* 0x000fca0000000000 */
[----:B------:R-:W0:Y:S02]  /*1019c0*/  LDC R4, c[0x0][0x360] ;  /* 0x0000d800ff047b82 */ /* 0x000e240000000800 */
[----:B0-----:R-:W-:-:S07]  /*1019d0*/  IMAD R47, R4, UR4, R47 ;  /* 0x00000004042f7c24 */ /* 0x001fce000f8e022f */
.L_x_5195:
[----:B------:R-:W-:Y:S01]  /*1019e0*/  ISETP.NE.AND P0, PT, R50, 0x186a0, PT ;  /* 0x000186a03200780c */ /* 0x000fe20003f05270 */
[----:B------:R-:W-:Y:S01]  /*1019f0*/  IMAD.MOV.U32 R4, RZ, RZ, R42 ;  /* 0x000000ffff047224 */ /* 0x000fe200078e002a */
[----:B------:R-:W-:Y:S05]  /*101a00*/  YIELD ;  /* 0x0000000000007946 */ /* 0x000fea0003800000 */
[----:B------:R-:W-:-:S06]  /*101a10*/  IMAD.MOV.U32 R5, RZ, RZ, 0x0 ;  /* 0x00000000ff057424 */ /* 0x000fcc00078e00ff */
[----:B---3-5:R-:W-:Y:S05]  /*101a20*/  @!P0 RET.REL.NODEC R4 `(_Z5entryPcS_PiPxS1_S0_S0_P19HostDeviceInterfacei) ;  /* 0xffffefe404748950 */ /* 0x028fea0003c3ffff */
[----:B------:R-:W-:Y:S05]  /*101a30*/  WARPSYNC.ALL ;  /* 0x0000000000007948 */ /* 0x000fea0003800000 */
[----:B------:R-:W-:Y:S01]  /*101a40*/  BAR.SYNC.DEFER_BLOCKING 0x0 ;  /* 0x0000000000007b1d */ /* 0x000fe20000010000 */
[----:B------:R-:W-:Y:S01]  /*101a50*/  LOP3.LUT P0, RZ, R0, 0xff, RZ, 0xc0, !PT ;  /* 0x000000ff00ff7812 */ /* 0x000fe2000780c0ff */
[----:B------:R-:W-:Y:S02]  /*101a60*/  IMAD.MOV.U32 R4, RZ, RZ, R42 ;  /* 0x000000ffff047224 */ /* 0x000fe400078e002a */
[----:B------:R-:W-:-:S10]  /*101a70*/  IMAD.MOV.U32 R5, RZ, RZ, 0x0 ;  /* 0x00000000ff057424 */ /* 0x000fd400078e00ff */
[----:B------:R-:W-:Y:S05]  /*101a80*/  @P0 RET.REL.NODEC R4 `(_Z5entryPcS_PiPxS1_S0_S0_P19HostDeviceInterfacei) ;  /* 0xffffefe4045c0950 */ /* 0x000fea0003c3ffff */
[----:B------:R-:W0:Y:S08]  /*101a90*/  LDC.64 R40, c[0x0][0x358] ;  /* 0x0000d600ff287b82 */ /* 0x000e300000000a00 */
[----:B------:R-:W1:Y:S01]  /*101aa0*/  LDC.64 R12, c[0x4][0x10] ;  /* 0x01000400ff0c7b82 */ /* 0x000e620000000a00 */
[----:B0-----:R-:W-:Y:S02]  /*101ab0*/  R2UR UR4, R40 ;  /* 0x00000000280472ca */ /* 0x001fe400000e0000 */
[----:B------:R-:W-:-:S13]  /*101ac0*/  R2UR UR5, R41 ;  /* 0x00000000290572ca */ /* 0x000fda00000e0000 */
[----:B-1----:R-:W2:Y:S01]  /*101ad0*/  LDG.E.64 R4, desc[UR4][R12.64] ;  /* 0x000000040c047981 */ /* 0x002ea2000c1e1b00 */
[----:B------:R-:W-:-:S05]  /*101ae0*/  IMAD.MOV.U32 R46, RZ, RZ, -0x1 ;  /* 0xffffffffff2e7424 */ /* 0x000fca00078e00ff */
[----:B--2---:R-:W2:Y:S01]  /*101af0*/  ATOM.E.CAS.STRONG.GPU PT, R4, [R4+0x4], R46, R47 ;  /* 0x0000042e0404738b */ /* 0x004ea200001ee12f */
[----:B------:R-:W-:Y:S01]  /*101b00*/  BSSY B11, `(.L_x_5159) ;  /* 0x000024b0000b7945 */ /* 0x000fe20003800000 */
[C---:B--2---:R-:W-:Y:S02]  /*101b10*/  ISETP.NE.AND P0, PT, R4.reuse, R47, PT ;  /* 0x0000002f0400720c */ /* 0x044fe40003f05270 */
[----:B------:R-:W-:-:S13]  /*101b20*/  ISETP.NE.AND P1, PT, R4, -0x1, PT ;  /* 0xffffffff0400780c */ /* 0x000fda0003f25270 */
[----:B------:R-:W-:Y:S05]  /*101b30*/  @P0 BRA P1, `(.L_x_5160) ;  /* 0x00000024000c0947 */ /* 0x000fea0000800000 */
[----:B------:R-:W-:Y:S02]  /*101b40*/  R2UR UR4, R40 ;  /* 0x00000000280472ca */ /* 0x000fe400000e0000 */
[----:B------:R-:W-:-:S13]  /*101b50*/  R2UR UR5, R41 ;  /* 0x00000000290572ca */ /* 0x000fda00000e0000 */
[----:B------:R-:W2:Y:S04]  /*101b60*/  LDG.E.64 R12, desc[UR4][R12.64] ;  /* 0x000000040c0c7981 */ /* 0x000ea8000c1e1b00 */
[----:B--2---:R-:W2:Y:S01]  /*101b70*/  LD.E.U8.STRONG.SYS R0, desc[UR4][R12.64] ;  /* 0x000000040c007980 */ /* 0x004ea2000c115100 */
[----:B------:R-:W-:Y:S01]  /*101b80*/  BSSY B10, `(.L_x_5161) ;  /* 0x00000150000a7945 */ /* 0x000fe20003800000 */
[----:B--2---:R-:W-:-:S13]  /*101b90*/  ISETP.NE.AND P0, PT, R0, RZ, PT ;  /* 0x000000ff0000720c */ /* 0x004fda0003f05270 */
[----:B------:R-:W-:Y:S05]  /*101ba0*/  @!P0 BRA `(.L_x_5162) ;  /* 0x0000000000488947 */ /* 0x000fea0003800000 */
[----:B------:R-:W-:Y:S02]  /*101bb0*/  R2UR UR4, R40 ;  /* 0x00000000280472ca */ /* 0x000fe400000e0000 */
[----:B------:R-:W-:-:S13]  /*101bc0*/  R2UR UR5, R41 ;  /* 0x00000000290572ca */ /* 0x000fda00000e0000 */
[----:B------:R-:W2:Y:S01]  /*101bd0*/  LD.E.STRONG.SYS R9, desc[UR4][R12.64+0x4] ;  /* 0x000004040c097980 */ /* 0x000ea2000c115900 */
[----:B------:R-:W-:Y:S01]  /*101be0*/  MOV R10, 0x0 ;  /* 0x00000000000a7802 */ /* 0x000fe20000000f00 */
[----:B------:R-:W-:Y:S01]  /*101bf0*/  IMAD.MOV.U32 R8, RZ, RZ, R47 ;  /* 0x000000ffff087224 */ /* 0x000fe200078e002f */
[----:B------:R-:W0:Y:S01]  /*101c00*/  LDCU.64 UR4, c[0x4][0x50] ;  /* 0x01000a00ff0477ac */ /* 0x000e220008000a00 */
[----:B------:R-:W-:Y:S02]  /*101c10*/  IMAD.MOV.U32 R6, RZ, RZ, R30 ;  /* 0x000000ffff067224 */ /* 0x000fe400078e001e */
[----:B------:R-:W-:Y:S01]  /*101c20*/  IMAD.MOV.U32 R7, RZ, RZ, R33 ;  /* 0x000000ffff077224 */ /* 0x000fe200078e0021 */
[----:B------:R-:W1:Y:S01]  /*101c30*/  LDC.64 R10, c[0x4][R10] ;  /* 0x010000000a0a7b82 */ /* 0x000e620000000a00 */
[----:B0-----:R-:W-:Y:S02]  /*101c40*/  IMAD.U32 R4, RZ, RZ, UR4 ;  /* 0x00000004ff047e24 */ /* 0x001fe4000f8e00ff */
[----:B------:R-:W-:Y:S01]  /*101c50*/  IMAD.U32 R5, RZ, RZ, UR5 ;  /* 0x00000005ff057e24 */ /* 0x000fe2000f8e00ff */
[----:B-12---:R0:W-:Y:S06]  /*101c60*/  STL.64 [R1+0x158], R8 ;  /* 0x0001580801007387 */ /* 0x0061ec0000100a00 */
[----:B------:R-:W-:-:S07]  /*101c70*/  LEPC R20, `(.L_x_5163) ;  /* 0x000000001014794e */ /* 0x000fce0000000000 */
[----:B0-----:R-:W-:Y:S05]  /*101c80*/  CALL.ABS.NOINC R10 ;  /* 0x000000000a007343 */ /* 0x001fea0003c00000 */
.L_x_5163:
[----:B------:R-:W0:Y:S01]  /*101c90*/  LDC.64 R12, c[0x4][0x10] ;  /* 0x01000400ff0c7b82 */ /* 0x000e220000000a00 */
[----:B------:R-:W-:Y:S02]  /*101ca0*/  R2UR UR4, R40 ;  /* 0x00000000280472ca */ /* 0x000fe400000e0000 */
[----:B------:R-:W-:-:S13]  /*101cb0*/  R2UR UR5, R41 ;  /* 0x00000000290572ca */ /* 0x000fda00000e0000 */
[----:B0-----:R-:W5:Y:S02]  /*101cc0*/  LDG.E.64 R12, desc[UR4][R12.64] ;  /* 0x000000040c0c7981 */ /* 0x001f64000c1e1b00 */
.L_x_5162:
[----:B------:R-:W-:Y:S05]  /*101cd0*/  BSYNC B10 ;  /* 0x00000000000a7941 */ /* 0x000fea0003800000 */
.L_x_5161:
[----:B------:R-:W-:Y:S01]  /*101ce0*/  BSSY B0, `(.L_x_5164) ;  /* 0x000000b000007945 */ /* 0x000fe20003800000 */
[----:B------:R-:W-:-:S07]  /*101cf0*/  IMAD.MOV.U32 R0, RZ, RZ, RZ ;  /* 0x000000ffff007224 */ /* 0x000fce00078e00ff */
.L_x_5165:
[----:B------:R-:W0:Y:S01]  /*101d00*/  LDC.64 R4, c[0x0][0x358] ;  /* 0x0000d600ff047b82 */ /* 0x000e220000000a00 */
[----:B------:R-:W-:Y:S05]  /*101d10*/  YIELD ;  /* 0x0000000000007946 */ /* 0x000fea0003800000 */
[----:B0-----:R-:W-:Y:S02]  /*101d20*/  R2UR UR4, R4 ;  /* 0x00000000040472ca */ /* 0x001fe400000e0000 */
[----:B------:R-:W-:-:S13]  /*101d30*/  R2UR UR5, R5 ;  /* 0x00000000050572ca */ /* 0x000fda00000e0000 */
[----:B-----5:R-:W2:Y:S01]  /*101d40*/  LD.E.U8.STRONG.SYS R3, desc[UR4][R12.64+0x8] ;  /* 0x000008040c037980 */ /* 0x020ea2000c115100 */
[C---:B------:R-:W-:Y:S01]  /*101d50*/  ISETP.GE.U32.AND P0, PT, R0.reuse, 0x2710, PT ;  /* 0x000027100000780c */ /* 0x040fe20003f06070 */
[----:B------:R-:W-:Y:S01]  /*101d60*/  VIADD R0, R0, 0x1 ;  /* 0x0000000100007836 */ /* 0x000fe20000000000 */
[----:B--2---:R-:W-:-:S13]  /*101d70*/  ISETP.NE.AND P1, PT, R3, RZ, PT ;  /* 0x000000ff0300720c */ /* 0x004fda0003f25270 */
[----:B------:R-:W-:Y:S05]  /*101d80*/  @!P0 BRA P1, `(.L_x_5165) ;  /* 0xfffffffc00dc8947 */ /* 0x000fea000083ffff */
[----:B------:R-:W-:Y:S05]  /*101d90*/  BSYNC B0 ;  /* 0x0000000000007941 */ /* 0x000fea0003800000 */
.L_x_5164:
[C---:B------:R-:W-:Y:S01]  /*101da0*/  R2UR UR4, R4.reuse ;  /* 0x00000000040472ca */ /* 0x040fe200000e0000 */
[----:B------:R-:W-:Y:S01]  /*101db0*/  IMAD.MOV.U32 R3, RZ, RZ, 0xa ;  /* 0x0000000aff037424 */ /* 0x000fe200078e00ff */
[----:B------:R-:W-:Y:S01]  /*101dc0*/  R2UR UR5, R5 ;  /* 0x00000000050572ca */ /* 0x000fe200000e0000 */
[----:B------:R-:W-:Y:S01]  /*101dd0*/  IMAD.MOV.U32 R7, RZ, RZ, 0x8 ;  /* 0x00000008ff077424 */ /* 0x000fe200078e00ff */
[----:B------:R-:W-:Y:S01]  /*101de0*/  ISETP.NE.AND P1, PT, R45, 0x3167, PT ;  /* 0x000031672d00780c */ /* 0x000fe20003f25270 */
[----:B------:R-:W-:Y:S01]  /*101df0*/  IMAD.MOV.U32 R6, RZ, RZ, 0x1 ;  /* 0x00000001ff067424 */ /* 0x000fe200078e00ff */
[----:B------:R-:W-:Y:S01]  /*101e00*/  R2UR UR6, R4 ;  /* 0x00000000040672ca */ /* 0x000fe200000e0000 */
[----:B------:R-:W-:Y:S01]  /*101e10*/  IMAD.MOV.U32 R8, RZ, RZ, 0x1 ;  /* 0x00000001ff087424 */ /* 0x000fe200078e00ff */
[----:B------:R-:W-:Y:S01]  /*101e20*/  R2UR UR7, R5 ;  /* 0x00000000050772ca */ /* 0x000fe200000e0000 */
[----:B------:R-:W-:Y:S01]  /*101e30*/  IMAD.MOV.U32 R9, RZ, RZ, 0x1 ;  /* 0x00000001ff097424 */ /* 0x000fe200078e00ff */
[----:B------:R-:W-:Y:S01]  /*101e40*/  ISETP.NE.AND P4, PT, R52, RZ, PT ;  /* 0x000000ff3400720c */ /* 0x000fe20003f85270 */
[----:B------:R-:W-:Y:S01]  /*101e50*/  IMAD.MOV.U32 R10, RZ, RZ, 0x1 ;  /* 0x00000001ff0a7424 */ /* 0x000fe200078e00ff */
[----:B------:R-:W-:Y:S01]  /*101e60*/  ISETP.NE.AND P3, PT, R53, RZ, PT ;  /* 0x000000ff3500720c */ /* 0x000fe20003f65270 */
[----:B------:R-:W-:Y:S01]  /*101e70*/  BSSY B0, `(.L_x_5166) ;  /* 0x000002d000007945 */ /* 0x000fe20003800000 */
[----:B------:R-:W-:Y:S01]  /*101e80*/  ISETP.NE.AND P2, PT, R54, RZ, PT ;  /* 0x000000ff3600720c */ /* 0x000fe20003f45270 */
[----:B------:R0:W-:Y:S01]  /*101e90*/  ST.E.STRONG.SYS desc[UR4][R12.64+0xc], R3 ;  /* 0x00000c030c007985 */ /* 0x0001e2000c115904 */
[----:B------:R-:W-:-:S02]  /*101ea0*/  ISETP.NE.AND P0, PT, R55, -0x1, PT ;  /* 0xffffffff3700780c */ /* 0x000fc40003f05270 */
[C---:B------:R-:W-:Y:S02]  /*101eb0*/  @!P1 R2UR UR4, R4.reuse ;  /* 0x00000000040492ca */ /* 0x040fe400000e0000 */
[C---:B------:R-:W-:Y:S01]  /*101ec0*/  @!P1 R2UR UR5, R5.reuse ;  /* 0x00000000050592ca */ /* 0x040fe200000e0000 */
[----:B------:R1:W-:Y:S01]  /*101ed0*/  ST.E.STRONG.SYS desc[UR6][R12.64+0x950], R7 ;  /* 0x000950070c007985 */ /* 0x0003e2000c115906 */
[C---:B------:R-:W-:Y:S02]  /*101ee0*/  @!P1 R2UR UR6, R4.reuse ;  /* 0x00000000040692ca */ /* 0x040fe400000e0000 */
[C---:B------:R-:W-:Y:S02]  /*101ef0*/  @!P1 R2UR UR7, R5.reuse ;  /* 0x00000000050792ca */ /* 0x040fe400000e0000 */
[C---:B------:R-:W-:Y:S02]  /*101f00*/  @!P4 R2UR UR8, R4.reuse ;  /* 0x000000000408c2ca */ /* 0x040fe400000e0000 */
[C---:B------:R-:W-:Y:S01]  /*101f10*/  @!P4 R2UR UR9, R5.reuse ;  /* 0x000000000509c2ca */ /* 0x040fe200000e0000 */
[----:B0-----:R-:W-:Y:S01]  /*101f20*/  @!P0 IMAD.MOV.U32 R3, RZ, RZ, RZ ;  /* 0x000000ffff038224 */ /* 0x001fe200078e00ff */
[C---:B------:R-:W-:Y:S01]  /*101f30*/  @!P4 R2UR UR10, R4.reuse ;  /* 0x00000000040ac2ca */ /* 0x040fe200000e0000 */
[----:B------:R-:W-:Y:S01]  /*101f40*/  @!P0 IMAD.MOV.U32 R0, RZ, RZ, RZ ;  /* 0x000000ffff008224 */ /* 0x000fe200078e00ff */
[C---:B------:R-:W-:Y:S01]  /*101f50*/  @!P4 R2UR UR11, R5.reuse ;  /* 0x00000000050bc2ca */ /* 0x040fe200000e0000 */
[----:B------:R0:W-:Y:S01]  /*101f60*/  @!P1 ST.E.U8.STRONG.SYS desc[UR4][R12.64+0x10], R6 ;  /* 0x000010060c009985 */ /* 0x0001e2000c115104 */
[C---:B------:R-:W-:Y:S01]  /*101f70*/  @!P3 R2UR UR12, R4.reuse ;  /* 0x00000000040cb2ca */ /* 0x040fe200000e0000 */
[----:B-1----:R-:W-:Y:S01]  /*101f80*/  @!P0 IMAD.MOV.U32 R7, RZ, RZ, 0x5368 ;  /* 0x00005368ff078424 */ /* 0x002fe200078e00ff */
[----:B------:R-:W-:Y:S01]  /*101f90*/  @!P3 R2UR UR13, R5 ;  /* 0x00000000050db2ca */ /* 0x000fe200000e0000 */
[----:B------:R0:W-:Y:S01]  /*101fa0*/  @!P1 ST.E.STRONG.SYS desc[UR6][R12.64+0x1c], R49 ;  /* 0x00001c310c009985 */ /* 0x0001e2000c115906 */
[----:B------:R-:W-:-:S02]  /*101fb0*/  @!P3 R2UR UR14, R4 ;  /* 0x00000000040eb2ca */ /* 0x000fc400000e0000 */
[C---:B------:R-:W-:Y:S01]  /*101fc0*/  @!P3 R2UR UR15, R5.reuse ;  /* 0x00000000050fb2ca */ /* 0x040fe200000e0000 */
[----:B------:R0:W-:Y:S01]  /*101fd0*/  @!P4 ST.E.U8.STRONG.SYS desc[UR8][R12.64+0x13], R8 ;  /* 0x000013080c00c985 */ /* 0x0001e2000c115108 */
[C---:B------:R-:W-:Y:S02]  /*101fe0*/  @!P2 R2UR UR16, R4.reuse ;  /* 0x000000000410a2ca */ /* 0x040fe400000e0000 */
[C---:B------:R-:W-:Y:S01]  /*101ff0*/  @!P2 R2UR UR17, R5.reuse ;  /* 0x000000000511a2ca */ /* 0x040fe200000e0000 */
[----:B------:R0:W-:Y:S01]  /*102000*/  @!P4 ST.E.64.STRONG.SYS desc[UR10][R12.64+0x28], R34 ;  /* 0x000028220c00c985 */ /* 0x0001e2000c115b0a */
[----:B------:R-:W-:Y:S02]  /*102010*/  @!P2 R2UR UR18, R4 ;  /* 0x000000000412a2ca */ /* 0x000fe400000e0000 */
[----:B------:R-:W-:Y:S01]  /*102020*/  @!P2 R2UR UR19, R5 ;  /* 0x000000000513a2ca */ /* 0x000fe200000e0000 */
[----:B------:R0:W-:Y:S04]  /*102030*/  @!P3 ST.E.U8.STRONG.SYS desc[UR12][R12.64+0x15], R9 ;  /* 0x000015090c00b985 */ /* 0x0001e8000c11510c */
[----:B------:R0:W-:Y:S04]  /*102040*/  @!P3 ST.E.STRONG.SYS desc[UR14][R12.64+0x38], R48 ;  /* 0x000038300c00b985 */ /* 0x0001e8000c11590e */
[----:B------:R0:W-:Y:S04]  /*102050*/  @!P2 ST.E.U8.STRONG.SYS desc[UR16][R12.64+0x17], R10 ;  /* 0x0000170a0c00a985 */ /* 0x0001e8000c115110 */
[----:B------:R0:W-:Y:S04]  /*102060*/  @!P2 ST.E.64.STRONG.SYS desc[UR18][R12.64+0x40], R36 ;  /* 0x000040240c00a985 */ /* 0x0001e8000c115b12 */
[----:B------:R0:W-:Y:S01]  /*102070*/  @!P0 STL [R44], R7 ;  /* 0x000000072c008387 */ /* 0x0001e20000100800 */
[----:B------:R-:W-:Y:S05]  /*102080*/  @!P0 BRA `(.L_x_5167) ;  /* 0x00000000002c8947 */ /* 0x000fea0003800000 */
[----:B------:R-:W1:Y:S01]  /*102090*/  S2UR UR5, SR_CgaCtaId ;  /* 0x00000000000579c3 */ /* 0x000e620000008800 */
[----:B------:R-:W-:Y:S01]  /*1020a0*/  UMOV UR4, 0x400 ;  /* 0x0000040000047882 */ /* 0x000fe20000000000 */
[----:B------:R-:W-:Y:S02]  /*1020b0*/  R2UR UR6, R4 ;  /* 0x00000000040672ca */ /* 0x000fe400000e0000 */
[C---:B------:R-:W-:Y:S01]  /*1020c0*/  R2UR UR7, R5.reuse ;  /* 0x00000000050772ca */ /* 0x040fe200000e0000 */
[----:B-1----:R-:W-:Y:S01]  /*1020d0*/  ULEA UR4, UR5, UR4, 0x18 ;  /* 0x0000000405047291 */ /* 0x002fe2000f8ec0ff */
[----:B------:R-:W-:-:S08]  /*1020e0*/  R2UR UR5, R5 ;  /* 0x00000000050572ca */ /* 0x000fd000000e0000 */
[----:B0-----:R-:W0:Y:S01]  /*1020f0*/  LDS.64 R6, [UR4] ;  /* 0x00000004ff067984 */ /* 0x001e220008000a00 */
[----:B------:R-:W-:Y:S01]  /*102100*/  R2UR UR4, R4 ;  /* 0x00000000040472ca */ /* 0x000fe200000e0000 */
[----:B0-----:R-:W-:-:S12]  /*102110*/  IMAD.WIDE R6, R55, 0x10, R6 ;  /* 0x0000001037067825 */ /* 0x001fd800078e0206 */
[----:B------:R1:W5:Y:S04]  /*102120*/  LD.E R3, desc[UR4][R6.64+0x20] ;  /* 0x0000200406037980 */ /* 0x000368000c101900 */
[----:B------:R1:W5:Y:S02]  /*102130*/  LD.E R0, desc[UR6][R6.64+0x28] ;  /* 0x0000280606007980 */ /* 0x000364000c101900 */
.L_x_5167:
[----:B------:R-:W-:Y:S05]  /*102140*/  BSYNC B0 ;  /* 0x0000000000007941 */ /* 0x000fea0003800000 */
.L_x_5166:
[----:B-----5:R-:W-:Y:S01]  /*102150*/  ISETP.GE.AND P0, PT, R0, 0x1, PT ;  /* 0x000000010000780c */ /* 0x020fe20003f06270 */
[----:B------:R-:W-:-:S12]  /*102160*/  BSSY B0, `(.L_x_5168) ;  /* 0x0000089000007945 */ /* 0x000fd80003800000 */
[----:B------:R-:W-:Y:S05]  /*102170*/  @!P0 BRA `(.L_x_5169) ;  /* 0x00000008001c8947 */ /* 0x000fea0003800000 */
[----:B------:R-:W-:Y:S01]  /*102180*/  BSSY B1, `(.L_x_5170) ;  /* 0x0000083000017945 */ /* 0x000fe20003800000 */
[----:B0-----:R-:W-:Y:S01]  /*102190*/  IMAD.MOV R12, RZ, RZ, -R0 ;  /* 0x000000ffff0c7224 */ /* 0x001fe200078e0a00 */
[----:B------:R-:W-:Y:S01]  /*1021a0*/  CS2R R14, SRZ ;  /* 0x00000000000e7805 */ /* 0x000fe2000001ff00 */
[----:B------:R-:W-:Y:S02]  /*1021b0*/  IMAD.MOV.U32 R13, RZ, RZ, 0x50 ;  /* 0x00000050ff0d7424 */ /* 0x000fe400078e00ff */
[----:B------:R-:W-:-:S07]  /*1021c0*/  IMAD.MOV.U32 R20, RZ, RZ, RZ ;  /* 0x000000ffff147224 */ /* 0x000fce00078e00ff */
.L_x_5178:
[----:B------:R-:W-:Y:S01]  /*1021d0*/  ISETP.NE.AND P0, PT, R3, -0x1, PT ;  /* 0xffffffff0300780c */ /* 0x000fe20003f05270 */
[----:B------:R-:W-:Y:S05]  /*1021e0*/  YIELD ;  /* 0x0000000000007946 */ /* 0x000fea0003800000 */
[----:B------:R-:W-:Y:S07]  /*1021f0*/  BSSY B2, `(.L_x_5171) ;  /* 0x000006d000027945 */ /* 0x000fee0003800000 */
[----:B-1----:R-:W-:Y:S01]  /*102200*/  @!P0 IMAD.MOV.U32 R7, RZ, RZ, 0x5368 ;  /* 0x00005368ff078424 */ /* 0x002fe200078e00ff */
[----:B0-----:R-:W-:-:S04]  /*102210*/  @!P0 PRMT R11, RZ, 0x7610, R11 ;  /* 0x00007610ff0b8816 */ /* 0x001fc8000000000b */
[----:B------:R0:W-:Y:S01]  /*102220*/  @!P0 STL [R44], R7 ;  /* 0x000000072c008387 */ /* 0x0001e20000100800 */
[----:B------:R-:W-:Y:S05]  /*102230*/  @!P0 BRA `(.L_x_5172) ;  /* 0x0000000400a08947 */ /* 0x000fea0003800000 */
[----:B------:R-:W1:Y:S01]  /*102240*/  S2R R6, SR_CgaCtaId ;  /* 0x0000000000067919 */ /* 0x000e620000008800 */
[----:B------:R-:W-:Y:S02]  /*102250*/  MOV R21, 0x400 ;  /* 0x0000040000157802 */ /* 0x000fe40000000f00 */
[----:B------:R-:W-:Y:S02]  /*102260*/  R2UR UR4, R4 ;  /* 0x00000000040472ca */ /* 0x000fe400000e0000 */
[----:B------:R-:W-:Y:S02]  /*102270*/  R2UR UR5, R5 ;  /* 0x00000000050572ca */ /* 0x000fe400000e0000 */
[----:B-1----:R-:W-:-:S05]  /*102280*/  LEA R21, R6, R21, 0x18 ;  /* 0x0000001506157211 */ /* 0x002fca00078ec0ff */
        /* <DEDUP_REMOVED lines=33> */
[----:B------:R-:W-:Y:S01]  /*1024a0*/  IADD3 R62, P1, PT, R8, R65, RZ ;  /* 0x00000041083e7210 */ /* 0x000fe20007f3e0ff */
[----:B------:R-:W-:-:S04]  /*1024b0*/  IMAD.MOV.U32 R8, RZ, RZ, 0x1 ;  /* 0x00000001ff087424 */ /* 0x000fc800078e00ff */
[----:B------:R-:W-:Y:S02]  /*1024c0*/  IMAD.X R63, R9, 0x1, R67, P1 ;  /* 0x00000001093f7824 */ /* 0x000fe400008e0643 */
[----:B------:R-:W-:-:S03]  /*1024d0*/  IMAD.MOV.U32 R9, RZ, RZ, 0x30 ;  /* 0x00000030ff097424 */ /* 0x000fc600078e00ff */
[----:B------:R-:W-:Y:S04]  /*1024e0*/  ST.E desc[UR4][R62.64+0x4], R7 ;  /* 0x000004073e007985 */ /* 0x000fe8000c101904 */
[----:B------:R-:W-:Y:S04]  /*1024f0*/  ST.E.U8 desc[UR6][R62.64+0x3], R8 ;  /* 0x000003083e007985 */ /* 0x000fe8000c101106 */
[----:B------:R-:W-:Y:S04]  /*102500*/  ST.E desc[UR8][R62.64+0x8], R9 ;  /* 0x000008093e007985 */ /* 0x000fe8000c101908 */
[----:B------:R-:W-:Y:S04]  /*102510*/  ST.E.U8 desc[UR4][R62.64], RZ ;  /* 0x000000ff3e007985 */ /* 0x000fe8000c101104 */
[----:B------:R-:W-:Y:S04]  /*102520*/  ST.E.U8 desc[UR6][R62.64+0x1], RZ ;  /* 0x000001ff3e007985 */ /* 0x000fe8000c101106 */
[----:B------:R-:W-:Y:S04]  /*102530*/  ST.E desc[UR10][R62.64+0x10], R69 ;  /* 0x000010453e007985 */ /* 0x000fe8000c10190a */
[----:B------:R-:W1:Y:S02]  /*102540*/  LDS.64 R6, [R21] ;  /* 0x0000000015067984 */ /* 0x000e640000000a00 */
[----:B-1----:R-:W-:-:S05]  /*102550*/  IADD3 R10, P1, PT, R6, R65, RZ ;  /* 0x00000041060a7210 */ /* 0x002fca0007f3e0ff */
[----:B0-----:R-:W-:-:S05]  /*102560*/  IMAD.X R11, R7, 0x1, R67, P1 ;  /* 0x00000001070b7824 */ /* 0x001fca00008e0643 */
        /* <DEDUP_REMOVED lines=11> */
.L_x_5175:
[----:B------:R-:W-:Y:S05]  /*102620*/  BSYNC B3 ;  /* 0x0000000000037941 */ /* 0x000fea0003800000 */
.L_x_5174:
[----:B------:R-:W-:Y:S01]  /*102630*/  BSSY B3, `(.L_x_5176) ;  /* 0x0000020000037945 */ /* 0x000fe20003800000 */
[----:B------:R-:W-:Y:S02]  /*102640*/  @!P0 IMAD.MOV.U32 R40, RZ, RZ, -0x1 ;  /* 0xffffffffff288424 */ /* 0x000fe400078e00ff */
[----:B------:R-:W-:Y:S01]  /*102650*/  IMAD.MOV.U32 R9, RZ, RZ, RZ ;  /* 0x000000ffff097224 */ /* 0x000fe200078e00ff */
        /* <DEDUP_REMOVED lines=29> */
.L_x_5177:
[----:B------:R-:W-:Y:S05]  /*102830*/  BSYNC B3 ;  /* 0x0000000000037941 */ /* 0x000fea0003800000 */
.L_x_5176:
[----:B------:R2:W-:Y:S01]  /*102840*/  STL [R44], R9 ;  /* 0x000000092c007387 */ /* 0x0005e20000100800 */
[----:B0-----:R-:W-:Y:S01]  /*102850*/  PRMT R11, RZ, 0x7610, R11 ;  /* 0x00007610ff0b7816 */ /* 0x001fe2000000000b */
[----:B------:R-:W-:Y:S06]  /*102860*/  BRA `(.L_x_5172) ;  /* 0x0000000000147947 */ /* 0x000fec0003800000 */
.L_x_5173:
[----:B------:R-:W-:Y:S02]  /*102870*/  R2UR UR4, R4 ;  /* 0x00000000040472ca */ /* 0x000fe400000e0000 */
[----:B------:R-:W-:Y:S02]  /*102880*/  R2UR UR5, R5 ;  /* 0x00000000050572ca */ /* 0x000fe400000e0000 */
[----:B------:R-:W-:-:S05]  /*102890*/  IADD3 R6, P0, PT, R6, R15, RZ ;  /* 0x0000000f06067210 */ /* 0x000fca0007f1e0ff */
[----:B------:R-:W-:-:S06]  /*1028a0*/  IMAD.X R7, RZ, RZ, R7, P0 ;  /* 0x000000ffff077224 */ /* 0x000fcc00000e0607 */
[----:B------:R1:W5:Y:S02]  /*1028b0*/  LD.E.U8 R11, desc[UR4][R6.64+0x20] ;  /* 0x00002004060b7980 */ /* 0x000364000c101100 */
.L_x_5172:
[----:B------:R-:W-:Y:S05]  /*1028c0*/  BSYNC B2 ;  /* 0x0000000000027941 */ /* 0x000fea0003800000 */
.L_x_5171:
[----:B01----:R-:W2:Y:S01]  /*1028d0*/  LDC.64 R6, c[0x4][0x10] ;  /* 0x01000400ff067b82 */ /* 0x003ea20000000a00 */
[----:B------:R-:W-:Y:S02]  /*1028e0*/  R2UR UR4, R4 ;  /* 0x00000000040472ca */ /* 0x000fe400000e0000 */
[----:B------:R-:W-:-:S13]  /*1028f0*/  R2UR UR5, R5 ;  /* 0x00000000050572ca */ /* 0x000fda00000e0000 */
[----:B--2---:R-:W2:Y:S01]  /*102900*/  LDG.E.64 R8, desc[UR4][R6.64] ;  /* 0x0000000406087981 */ /* 0x004ea2000c1e1b00 */
[----:B------:R-:W-:Y:S02]  /*102910*/  VIADD R12, R12, 0x1 ;  /* 0x000000010c0c7836 */ /* 0x000fe40000000000 */
[----:B------:R-:W-:Y:S02]  /*102920*/  VIADD R20, R20, 0x1 ;  /* 0x0000000114147836 */ /* 0x000fe40000000000 */
[----:B------:R-:W-:Y:S01]  /*102930*/  VIADD R15, R15, 0x4 ;  /* 0x000000040f0f7836 */ /* 0x000fe20000000000 */
[----:B--2---:R-:W-:Y:S02]  /*102940*/  IADD3 R8, P0, PT, R8, R13, RZ ;  /* 0x0000000d08087210 */ /* 0x004fe40007f1e0ff */
[----:B------:R-:W-:-:S03]  /*102950*/  IADD3 R13, P1, PT, R13, 0x1, RZ ;  /* 0x000000010d0d7810 */ /* 0x000fc60007f3e0ff */
[--C-:B------:R-:W-:Y:S01]  /*102960*/  IMAD.X R9, R9, 0x1, R14.reuse, P0 ;  /* 0x0000000109097824 */ /* 0x100fe200000e060e */
[----:B------:R-:W-:Y:S01]  /*102970*/  ISETP.NE.AND P0, PT, R12, RZ, PT ;  /* 0x000000ff0c00720c */ /* 0x000fe20003f05270 */
[----:B------:R-:W-:-:S03]  /*102980*/  IMAD.X R14, RZ, RZ, R14, P1 ;  /* 0x000000ffff0e7224 */ /* 0x000fc600008e060e */
[----:B-----5:R0:W-:Y:S09]  /*102990*/  ST.E.U8.STRONG.SYS desc[UR4][R8.64], R11 ;  /* 0x0000000b08007985 */ /* 0x0201f2000c115104 */
[----:B------:R-:W-:Y:S05]  /*1029a0*/  @P0 BRA `(.L_x_5178) ;  /* 0xfffffff800080947 */ /* 0x000fea000383ffff */
[----:B------:R-:W-:Y:S05]  /*1029b0*/  BSYNC B1 ;  /* 0x0000000000017941 */ /* 0x000fea0003800000 */
.L_x_5170:
[----:B------:R-:W-:Y:S02]  /*1029c0*/  R2UR UR4, R4 ;  /* 0x00000000040472ca */ /* 0x000fe400000e0000 */
[----:B------:R-:W-:-:S13]  /*1029d0*/  R2UR UR5, R5 ;  /* 0x00000000050572ca */ /* 0x000fda00000e0000 */
[----:B------:R2:W5:Y:S02]  /*1029e0*/  LDG.E.64 R12, desc[UR4][R6.64] ;  /* 0x00000004060c7981 */ /* 0x000564000c1e1b00 */
.L_x_5169:
[----:B------:R-:W-:Y:S05]  /*1029f0*/  BSYNC B0 ;  /* 0x0000000000007941 */ /* 0x000fea0003800000 */
.L_x_5168:
[----:B012---:R-:W0:Y:S01]  /*102a00*/  LDC.64 R6, c[0x4][0x10] ;  /* 0x01000400ff067b82 */ /* 0x007e220000000a00 */
[C---:B------:R-:W-:Y:S01]  /*102a10*/  R2UR UR4, R4.reuse ;  /* 0x00000000040472ca */ /* 0x040fe200000e0000 */
[----:B------:R-:W-:Y:S01]  /*102a20*/  IMAD.MOV.U32 R3, RZ, RZ, 0x1 ;  /* 0x00000001ff037424 */ /* 0x000fe200078e00ff */
[C---:B------:R-:W-:Y:S01]  /*102a30*/  R2UR UR5, R5.reuse ;  /* 0x00000000050572ca */ /* 0x040fe200000e0000 */
[----:B------:R-:W-:Y:S01]  /*102a40*/  BSSY B0, `(.L_x_5179) ;  /* 0x000009d000007945 */ /* 0x000fe20003800000 */
[----:B------:R-:W-:Y:S02]  /*102a50*/  R2UR UR6, R4 ;  /* 0x00000000040672ca */ /* 0x000fe400000e0000 */
[----:B------:R-:W-:Y:S02]  /*102a60*/  R2UR UR7, R5 ;  /* 0x00000000050772ca */ /* 0x000fe400000e0000 */
[----:B------:R-:W-:Y:S02]  /*102a70*/  ISETP.NE.AND P1, PT, R58, RZ, PT ;  /* 0x000000ff3a00720c */ /* 0x000fe40003f25270 */
[----:B-----5:R-:W-:-:S04]  /*102a80*/  IADD3 R8, P0, PT, R0, R12, RZ ;  /* 0x0000000c00087210 */ /* 0x020fc80007f1e0ff */
[----:B------:R-:W-:Y:S01]  /*102a90*/  LEA.HI.X.SX32 R9, R0, R13, 0x1, P0 ;  /* 0x0000000d00097211 */ /* 0x000fe200000f0eff */
[----:B------:R1:W-:Y:S04]  /*102aa0*/  ST.E.U8.STRONG.SYS desc[UR4][R12.64+0x19], R3 ;  /* 0x000019030c007985 */ /* 0x0003e8000c115104 */
[----:B------:R1:W-:Y:S02]  /*102ab0*/  ST.E.U8.STRONG.SYS desc[UR6][R8.64+0x50], RZ ;  /* 0x000050ff08007985 */ /* 0x0003e4000c115106 */
[----:B------:R-:W-:Y:S05]  /*102ac0*/  @P1 BRA `(.L_x_5180) ;  /* 0x0000000800501947 */ /* 0x000fea0003800000 */
[----:B------:R-:W2:Y:S01]  /*102ad0*/  S2UR UR5, SR_CgaCtaId ;  /* 0x00000000000579c3 */ /* 0x000ea20000008800 */
[----:B------:R-:W-:Y:S02]  /*102ae0*/  UMOV UR4, 0x400 ;  /* 0x0000040000047882 */ /* 0x000fe40000000000 */
[----:B--2---:R-:W-:Y:S01]  /*102af0*/  ULEA UR4, UR5, UR4, 0x18 ;  /* 0x0000000405047291 */ /* 0x004fe2000f8ec0ff */
[----:B------:R-:W-:-:S08]  /*102b00*/  R2UR UR5, R5 ;  /* 0x00000000050572ca */ /* 0x000fd000000e0000 */
[----:B-1----:R-:W1:Y:S01]  /*102b10*/  LDS.64 R8, [UR4] ;  /* 0x00000004ff087984 */ /* 0x002e620008000a00 */
[----:B------:R-:W-:Y:S01]  /*102b20*/  R2UR UR4, R4 ;  /* 0x00000000040472ca */ /* 0x000fe200000e0000 */
[----:B-1----:R-:W-:-:S12]  /*102b30*/  IMAD.WIDE R8, R43, 0x10, R8 ;  /* 0x000000102b087825 */ /* 0x002fd800078e0208 */
[----:B------:R-:W2:Y:S01]  /*102b40*/  LD.E R0, desc[UR4][R8.64+0x28] ;  /* 0x0000280408007980 */ /* 0x000ea2000c101900 */
[----:B------:R-:W-:Y:S01]  /*102b50*/  BSSY B1, `(.L_x_5181) ;  /* 0x0000082000017945 */ /* 0x000fe20003800000 */
[----:B--2---:R-:W-:-:S13]  /*102b60*/  ISETP.GE.AND P0, PT, R0, 0x1, PT ;  /* 0x000000010000780c */ /* 0x004fda0003f06270 */
[----:B------:R-:W-:Y:S05]  /*102b70*/  @!P0 BRA `(.L_x_5182) ;  /* 0x0000000400fc8947 */ /* 0x000fea0003800000 */
[----:B------:R-:W-:Y:S02]  /*102b80*/  R2UR UR4, R4 ;  /* 0x00000000040472ca */ /* 0x000fe400000e0000 */
[----:B------:R-:W-:-:S13]  /*102b90*/  R2UR UR5, R5 ;  /* 0x00000000050572ca */ /* 0x000fda00000e0000 */
[----:B------:R-:W2:Y:S01]  /*102ba0*/  LD.E R15, desc[UR4][R8.64+0x20] ;  /* 0x00002004080f7980 */ /* 0x000ea2000c101900 */
[----:B------:R-:W-:Y:S01]  /*102bb0*/  IMAD.MOV.U32 R21, RZ, RZ, RZ ;  /* 0x000000ffff157224 */ /* 0x000fe200078e00ff */
[----:B--2---:R-:W-:-:S13]  /*102bc0*/  ISETP.NE.AND P1, PT, R15, -0x1, PT ;  /* 0xffffffff0f00780c */ /* 0x004fda0003f25270 */
.L_x_5190:
[----:B-1----:R-:W-:Y:S01]  /*102bd0*/  @!P1 IMAD.MOV.U32 R9, RZ, RZ, 0x5368 ;  /* 0x00005368ff099424 */ /* 0x002fe200078e00ff */
[----:B------:R-:W-:Y:S05]  /*102be0*/  YIELD ;  /* 0x0000000000007946 */ /* 0x000fea0003800000 */
[----:B------:R1:W-:Y:S01]  /*102bf0*/  @!P1 STL [R44], R9 ;  /* 0x000000092c009387 */ /* 0x0003e20000100800 */
[----:B------:R-:W-:Y:S01]  /*102c00*/  BSSY B2, `(.L_x_5183) ;  /* 0x000006d000027945 */ /* 0x000fe20003800000 */
[----:B------:R-:W-:-:S03]  /*102c10*/  @!P1 PRMT R11, RZ, 0x7610, R11 ;  /* 0x00007610ff0b9816 */ /* 0x000fc6000000000b */
[----:B---3--:R-:W-:Y:S05]  /*102c20*/  @!P1 BRA `(.L_x_5184) ;  /* 0x0000000400a89947 */ /* 0x008fea0003800000 */
[----:B-1----:R-:W1:Y:S01]  /*102c30*/  S2R R9, SR_CgaCtaId ;  /* 0x0000000000097919 */ /* 0x002e620000008800 */
[----:B------:R-:W-:Y:S02]  /*102c40*/  MOV R14, 0x400 ;  /* 0x00000400000e7802 */ /* 0x000fe40000000f00 */
[----:B------:R-:W-:Y:S02]  /*102c50*/  R2UR UR4, R4 ;  /* 0x00000000040472ca */ /* 0x000fe400000e0000 */
[----:B------:R-:W-:Y:S02]  /*102c60*/  R2UR UR5, R5 ;  /* 0x00000000050572ca */ /* 0x000fe400000e0000 */
[----:B-1----:R-:W-:-:S05]  /*102c70*/  LEA R14, R9, R14, 0x18 ;  /* 0x0000000e090e7211 */ /* 0x002fca00078ec0ff */
[----:B------:R-:W1:Y:S02]  /*102c80*/  LDS.128 R8, [R14] ;  /* 0x000000000e087984 */ /* 0x000e640000000c00 */
[----:B-1----:R-:W-:-:S05]  /*102c90*/  IMAD.WIDE R12, R15, 0x10, R8 ;  /* 0x000000100f0c7825 */ /* 0x002fca00078e0208 */
        /* <DEDUP_REMOVED lines=20> */
[----:B-1----:R-:W-:Y:S01]  /*102de0*/  IMAD.MOV.U32 R11, RZ, RZ, 0x1 ;  /* 0x00000001ff0b7424 */ /* 0x002fe200078e00ff */
        /* <DEDUP_REMOVED lines=36> */
.L_x_5187:
[----:B------:R-:W-:Y:S05]  /*103030*/  BSYNC B3 ;  /* 0x0000000000037941 */ /* 0x000fea0003800000 */
.L_x_5186:
        /* <DEDUP_REMOVED lines=8> */
[----:B--2---:R-:W2:Y:S01]  /*1030c0*/  LDS.64 R8, [R14] ;  /* 0x000000000e087984 */ /* 0x004ea20000000a00 */
[----:B------:R-:W-:Y:S02]  /*1030d0*/  R2UR UR4, R4 ;  /* 0x00000000040472ca */ /* 0x000fe400000e0000 */
[----:B------:R-:W-:Y:S01]  /*1030e0*/  R2UR UR5, R5 ;  /* 0x00000000050572ca */ /* 0x000fe200000e0000 */
[----:B--2---:R-:W-:-:S12]  /*1030f0*/  IMAD.WIDE R8, R46, 0x10, R8 ;  /* 0x000000102e087825 */ /* 0x004fd800078e0208 */
[----:B------:R3:W-:Y:S04]  /*103100*/  ST.E desc[UR4][R8.64+0x28], R20 ;  /* 0x0000281408007985 */ /* 0x0007e8000c101904 */
[----:B------:R-:W2:Y:S02]  /*103110*/  LDL R10, [R44] ;  /* 0x000000002c0a7983 */ /* 0x000ea40000100800 */
[----:B--2---:R-:W-:-:S13]  /*103120*/  ISETP.NE.AND P0, PT, R10, RZ, PT ;  /* 0x000000ff0a00720c */ /* 0x004fda0003f05270 */
[----:B---3--:R-:W-:Y:S05]  /*103130*/  @P0 BRA `(.L_x_5189) ;  /* 0x0000000000400947 */ /* 0x008fea0003800000 */
[----:B------:R-:W2:Y:S01]  /*103140*/  LDS.64 R8, [R14] ;  /* 0x000000000e087984 */ /* 0x000ea20000000a00 */
        /* <DEDUP_REMOVED lines=13> */
[----:B--2---:R-:W-:-:S04]  /*103220*/  ISETP.NE.AND P0, PT, R10, RZ, PT ;  /* 0x000000ff0a00720c */ /* 0x004fc80003f05270 */
[----:B---3--:R-:W-:-:S09]  /*103230*/  SEL R13, R46, RZ, !P0 ;  /* 0x000000ff2e0d7207 */ /* 0x008fd20004000000 */
.L_x_5189:
[----:B------:R-:W-:Y:S05]  /*103240*/  BSYNC B3 ;  /* 0x0000000000037941 */ /* 0x000fea0003800000 */
.L_x_5188:
[----:B------:R3:W-:Y:S01]  /*103250*/  STL [R44], R13 ;  /* 0x0000000d2c007387 */ /* 0x0007e20000100800 */
[----:B-1----:R-:W-:Y:S01]  /*103260*/  PRMT R11, RZ, 0x7610, R11 ;  /* 0x00007610ff0b7816 */ /* 0x002fe2000000000b */
[----:B------:R-:W-:Y:S06]  /*103270*/  BRA `(.L_x_5184) ;  /* 0x0000000000147947 */ /* 0x000fec0003800000 */
.L_x_5185:
[----:B------:R-:W-:Y:S02]  /*103280*/  R2UR UR4, R4 ;  /* 0x00000000040472ca */ /* 0x000fe400000e0000 */
[----:B------:R-:W-:Y:S02]  /*103290*/  R2UR UR5, R5 ;  /* 0x00000000050572ca */ /* 0x000fe400000e0000 */
[----:B------:R-:W-:-:S05]  /*1032a0*/  LEA R8, P0, R21, R12, 0x2 ;  /* 0x0000000c15087211 */ /* 0x000fca00078010ff */
[----:B------:R-:W-:-:S06]  /*1032b0*/  IMAD.X R9, RZ, RZ, R13, P0 ;  /* 0x000000ffff097224 */ /* 0x000fcc00000e060d */
[----:B------:R2:W5:Y:S02]  /*1032c0*/  LD.E.U8 R11, desc[UR4][R8.64+0x20] ;  /* 0x00002004080b7980 */ /* 0x000564000c101100 */
.L_x_5184:
[----:B------:R-:W-:Y:S05]  /*1032d0*/  BSYNC B2 ;  /* 0x0000000000027941 */ /* 0x000fea0003800000 */
.L_x_5183:
[----:B------:R-:W-:Y:S02]  /*1032e0*/  R2UR UR4, R4 ;  /* 0x00000000040472ca */ /* 0x000fe400000e0000 */
[----:B------:R-:W-:-:S13]  /*1032f0*/  R2UR UR5, R5 ;  /* 0x00000000050572ca */ /* 0x000fda00000e0000 */
[----:B012---:R-:W2:Y:S02]  /*103300*/  LDG.E.64 R8, desc[UR4][R6.64] ;  /* 0x0000000406087981 */ /* 0x007ea4000c1e1b00 */
[----:B--2---:R-:W-:Y:S01]  /*103310*/  IADD3 R8, P0, PT, R8, R21, RZ ;  /* 0x0000001508087210 */ /* 0x004fe20007f1e0ff */
[----:B------:R-:W-:-:S04]  /*103320*/  VIADD R21, R21, 0x1 ;  /* 0x0000000115157836 */ /* 0x000fc80000000000 */
[----:B------:R-:W-:Y:S01]  /*103330*/  IMAD.X R9, RZ, RZ, R9, P0 ;  /* 0x000000ffff097224 */ /* 0x000fe200000e0609 */
[----:B------:R-:W-:-:S04]  /*103340*/  ISETP.NE.AND P0, PT, R21, R0, PT ;  /* 0x000000001500720c */ /* 0x000fc80003f05270 */
[----:B-----5:R1:W-:Y:S09]  /*103350*/  ST.E.U8.STRONG.SYS desc[UR4][R8.64+0x450], R11 ;  /* 0x0004500b08007985 */ /* 0x0203f2000c115104 */
[----:B------:R-:W-:Y:S05]  /*103360*/  @P0 BRA `(.L_x_5190) ;  /* 0xfffffff800180947 */ /* 0x000fea000383ffff */
.L_x_5182:
[----:B------:R-:W-:Y:S05]  /*103370*/  BSYNC B1 ;  /* 0x0000000000017941 */ /* 0x000fea0003800000 */
.L_x_5181:
[----:B------:R-:W-:Y:S02]  /*103380*/  R2UR UR4, R4 ;  /* 0x00000000040472ca */ /* 0x000fe400000e0000 */
[----:B------:R-:W-:-:S13]  /*103390*/  R2UR UR5, R5 ;  /* 0x00000000050572ca */ /* 0x000fda00000e0000 */
[----:B01----:R-:W2:Y:S01]  /*1033a0*/  LDG.E.64 R10, desc[UR4][R6.64] ;  /* 0x00000004060a7981 */ /* 0x003ea2000c1e1b00 */
[----:B------:R-:W-:Y:S02]  /*1033b0*/  R2UR UR6, R4 ;  /* 0x00000000040672ca */ /* 0x000fe400000e0000 */
[----:B------:R-:W-:Y:S02]  /*1033c0*/  R2UR UR7, R5 ;  /* 0x00000000050772ca */ /* 0x000fe400000e0000 */
[C---:B--2---:R-:W-:Y:S01]  /*1033d0*/  IADD3 R8, P0, PT, R0.reuse, R10, RZ ;  /* 0x0000000a00087210 */ /* 0x044fe20007f1e0ff */
[----:B------:R2:W-:Y:S03]  /*1033e0*/  ST.E.U8.STRONG.SYS desc[UR4][R10.64+0x1a], R3 ;  /* 0x00001a030a007985 */ /* 0x0005e6000c115104 */
[----:B------:R-:W-:-:S07]  /*1033f0*/  LEA.HI.X.SX32 R9, R0, R11, 0x1, P0 ;  /* 0x0000000b00097211 */ /* 0x000fce00000f0eff */
[----:B------:R2:W-:Y:S02]  /*103400*/  ST.E.U8.STRONG.SYS desc[UR6][R8.64+0x450], RZ ;  /* 0x000450ff08007985 */ /* 0x0005e4000c115106 */
.L_x_5180:
[----:B------:R-:W-:Y:S05]  /*103410*/  BSYNC B0 ;  /* 0x0000000000007941 */ /* 0x000fea0003800000 */
.L_x_5179:
[----:B------:R-:W-:Y:S02]  /*103420*/  R2UR UR4, R4 ;  /* 0x00000000040472ca */ /* 0x000fe400000e0000 */
[----:B------:R-:W-:-:S13]  /*103430*/  R2UR UR5, R5 ;  /* 0x00000000050572ca */ /* 0x000fda00000e0000 */
[----:B012---:R-:W2:Y:S01]  /*103440*/  LDG.E.64 R8, desc[UR4][R6.64] ;  /* 0x0000000406087981 */ /* 0x007ea2000c1e1b00 */
[C---:B------:R-:W-:Y:S01]  /*103450*/  R2UR UR6, R4.reuse ;  /* 0x00000000040672ca */ /* 0x040fe200000e0000 */
[----:B------:R-:W-:Y:S01]  /*103460*/  IMAD.MOV.U32 R11, RZ, RZ, 0x8 ;  /* 0x00000008ff0b7424 */ /* 0x000fe200078e00ff */
[C---:B------:R-:W-:Y:S02]  /*103470*/  R2UR UR7, R5.reuse ;  /* 0x00000000050772ca */ /* 0x040fe400000e0000 */
[C---:B------:R-:W-:Y:S02]  /*103480*/  R2UR UR8, R4.reuse ;  /* 0x00000000040872ca */ /* 0x040fe400000e0000 */
[C---:B------:R-:W-:Y:S02]  /*103490*/  R2UR UR9, R5.reuse ;  /* 0x00000000050972ca */ /* 0x040fe400000e0000 */
[----:B------:R-:W-:Y:S02]  /*1034a0*/  R2UR UR10, R4 ;  /* 0x00000000040a72ca */ /* 0x000fe400000e0000 */
[----:B------:R-:W-:Y:S01]  /*1034b0*/  R2UR UR11, R5 ;  /* 0x00000000050b72ca */ /* 0x000fe200000e0000 */
[----:B--2---:R-:W-:Y:S04]  /*1034c0*/  ST.E.STRONG.SYS desc[UR4][R8.64+0x954], R11 ;  /* 0x0009540b08007985 */ /* 0x004fe8000c115904 */
[----:B------:R-:W-:Y:S04]  /*1034d0*/  ST.E.STRONG.SYS desc[UR6][R8.64+0x958], R11 ;  /* 0x0009580b08007985 */ /* 0x000fe8000c115906 */
[----:B------:R0:W-:Y:S01]  /*1034e0*/  ST.E.U8.STRONG.SYS desc[UR8][R8.64+0x8], R3 ;  /* 0x0000080308007985 */ /* 0x0001e2000c115108 */
[----:B------:R-:W-:Y:S01]  /*1034f0*/  @!PT LDS RZ, [RZ] ;  /* 0x00000000fffff984 */ /* 0x000fe20000000800 */
[----:B------:R-:W-:Y:S01]  /*103500*/  @!PT LDS RZ, [RZ] ;  /* 0x00000000fffff984 */ /* 0x000fe20000000800 */
[----:B------:R-:W-:Y:S01]  /*103510*/  @!PT LDS RZ, [RZ] ;  /* 0x00000000fffff984 */ /* 0x000fe20000000800 */
[----:B------:R-:W-:Y:S01]  /*103520*/  @!PT LDS RZ, [RZ] ;  /* 0x00000000fffff984 */ /* 0x000fe20000000800 */
[----:B------:R-:W-:-:S00]  /*103530*/  MEMBAR.ALL.CTA ;  /* 0x0000000000007992 */ /* 0x000fc00000008000 */
[----:B------:R-:W-:Y:S06]  /*103540*/  MEMBAR.SC.SYS ;  /* 0x0000000000007992 */ /* 0x000fec0000003000 */
[----:B------:R-:W-:-:S00]  /*103550*/  ERRBAR ;  /* 0x00000000000079ab */ /* 0x000fc00000000000 */
[----:B------:R-:W-:Y:S06]  /*103560*/  CGAERRBAR ;  /* 0x00000000000075ab */ /* 0x000fec0000000000 */
[----:B------:R-:W-:Y:S04]  /*103570*/  CCTL.IVALL ;  /* 0x00000000ff00798f */ /* 0x000fe80002000000 */
[----:B0-----:R-:W2:Y:S01]  /*103580*/  LDG.E.64 R8, desc[UR10][R6.64] ;  /* 0x0000000a06087981 */ /* 0x001ea2000c1e1b00 */
[----:B------:R-:W-:-:S02]  /*103590*/  R2UR UR4, R4 ;  /* 0x00000000040472ca */ /* 0x000fc400000e0000 */
[----:B------:R-:W-:-:S13]  /*1035a0*/  R2UR UR5, R5 ;  /* 0x00000000050572ca */ /* 0x000fda00000e0000 */
[----:B--2---:R-:W2:Y:S01]  /*1035b0*/  LD.E.U8.STRONG.SYS R0, desc[UR4][R8.64+0x95d] ;  /* 0x00095d0408007980 */ /* 0x004ea2000c115100 */
[----:B------:R-:W-:Y:S01]  /*1035c0*/  BSSY B0, `(.L_x_5191) ;  /* 0x000004b000007945 */ /* 0x000fe20003800000 */
[----:B--2---:R-:W-:-:S13]  /*1035d0*/  ISETP.NE.AND P0, PT, R0, RZ, PT ;  /* 0x000000ff0000720c */ /* 0x004fda0003f05270 */
[----:B------:R-:W-:Y:S05]  /*1035e0*/  @P0 BRA `(.L_x_5192) ;  /* 0x0000000400200947 */ /* 0x000fea0003800000 */
[----:B------:R-:W-:-:S07]  /*1035f0*/  IMAD.MOV.U32 R0, RZ, RZ, RZ ;  /* 0x000000ffff007224 */ /* 0x000fce00078e00ff */
.L_x_5193:
[----:B0-----:R-:W0:Y:S01]  /*103600*/  LDC.64 R6, c[0x4][0x10] ;  /* 0x01000400ff067b82 */ /* 0x001e220000000a00 */
[----:B------:R-:W-:Y:S05]  /*103610*/  YIELD ;  /* 0x0000000000007946 */ /* 0x000fea0003800000 */
        /* <DEDUP_REMOVED lines=8> */
[----:B------:R-:W-:Y:S01]  /*1036a0*/  CCTL.IVALL ;  /* 0x00000000ff00798f */ /* 0x000fe20002000000 */
[----:B------:R-:W-:Y:S02]  /*1036b0*/  R2UR UR4, R4 ;  /* 0x00000000040472ca */ /* 0x000fe400000e0000 */
[----:B------:R-:W-:Y:S02]  /*1036c0*/  R2UR UR5, R5 ;  /* 0x00000000050572ca */ /* 0x000fe400000e0000 */
[----:B------:R-:W-:-:S11]  /*1036d0*/  ISETP.NE.AND P0, PT, R0, 0x7530, PT ;  /* 0x000075300000780c */ /* 0x000fd60003f05270 */
[----:B0-----:R0:W5:Y:S02]  /*1036e0*/  LDG.E.64 R8, desc[UR4][R6.64] ;  /* 0x0000000406087981 */ /* 0x001164000c1e1b00 */
[----:B------:R-:W-:Y:S05]  /*1036f0*/  @!P0 BRA `(.L_x_5192) ;  /* 0x0000000000dc8947 */ /* 0x000fea0003800000 */
[----:B------:R-:W-:Y:S02]  /*103700*/  R2UR UR4, R4 ;  /* 0x00000000040472ca */ /* 0x000fe400000e0000 */
[----:B------:R-:W-:-:S13]  /*103710*/  R2UR UR5, R5 ;  /* 0x00000000050572ca */ /* 0x000fda00000e0000 */
[----:B-----5:R-:W2:Y:S02]  /*103720*/  LD.E.U8.STRONG.SYS R3, desc[UR4][R8.64+0x95d] ;  /* 0x00095d0408037980 */ /* 0x020ea4000c115100 */
[----:B--2---:R-:W-:-:S13]  /*103730*/  ISETP.NE.AND P0, PT, R3, RZ, PT ;  /* 0x000000ff0300720c */ /* 0x004fda0003f05270 */
[----:B------:R-:W-:Y:S05]  /*103740*/  @P0 BRA `(.L_x_5192) ;  /* 0x0000000000c80947 */ /* 0x000fea0003800000 */
[----:B------:R-:W-:Y:S02]  /*103750*/  R2UR UR4, R4 ;  /* 0x00000000040472ca */ /* 0x000fe400000e0000 */
[----:B------:R-:W-:Y:S01]  /*103760*/  R2UR UR5, R5 ;  /* 0x00000000050572ca */ /* 0x000fe200000e0000 */
        /* <DEDUP_REMOVED lines=9> */
[----:B------:R-:W2:Y:S01]  /*103800*/  LDG.E.64 R8, desc[UR4][R6.64] ;  /* 0x0000000406087981 */ /* 0x000ea2000c1e1b00 */
[----:B------:R-:W-:-:S02]  /*103810*/  R2UR UR4, R4 ;  /* 0x00000000040472ca */ /* 0x000fc400000e0000 */
[----:B------:R-:W-:-:S13]  /*103820*/  R2UR UR5, R5 ;  /* 0x00000000050572ca */ /* 0x000fda00000e0000 */
[----:B--2---:R-:W2:Y:S02]  /*103830*/  LD.E.U8.STRONG.SYS R3, desc[UR4][R8.64+0x95d] ;  /* 0x00095d0408037980 */ /* 0x004ea4000c115100 */
        /* <DEDUP_REMOVED lines=29> */
[----:B------:R-:W-:-:S13]  /*103a10*/  R2UR UR5, R5 ;  /* 0x00000000050572ca */ /* 0x000fda00000e0000 */
[----:B------:R-:W2:Y:S04]  /*103a20*/  LDG.E.64 R8, desc[UR4][R6.64] ;  /* 0x0000000406087981 */ /* 0x000ea8000c1e1b00 */
[----:B--2---:R-:W2:Y:S01]  /*103a30*/  LD.E.U8.STRONG.SYS R3, desc[UR4][R8.64+0x95d] ;  /* 0x00095d0408037980 */ /* 0x004ea2000c115100 */
[----:B------:R-:W-:Y:S01]  /*103a40*/  VIADD R0, R0, 0x4 ;  /* 0x0000000400007836 */ /* 0x000fe20000000000 */
[----:B--2---:R-:W-:-:S13]  /*103a50*/  ISETP.NE.AND P0, PT, R3, RZ, PT ;  /* 0x000000ff0300720c */ /* 0x004fda0003f05270 */
[----:B------:R-:W-:Y:S05]  /*103a60*/  @!P0 BRA `(.L_x_5193) ;  /* 0xfffffff800e48947 */ /* 0x000fea000383ffff */
.L_x_5192:
[----:B------:R-:W-:Y:S05]  /*103a70*/  BSYNC B0 ;  /* 0x0000000000007941 */ /* 0x000fea0003800000 */
.L_x_5191:
[----:B------:R-:W-:Y:S01]  /*103a80*/  ISETP.NE.AND P0, PT, R45, 0x3167, PT ;  /* 0x000031672d00780c */ /* 0x000fe20003f05270 */
[----:B------:R-:W-:Y:S01]  /*103a90*/  IMAD.MOV.U32 R3, RZ, RZ, 0x21 ;  /* 0x00000021ff037424 */ /* 0x000fe200078e00ff */
[----:B------:R-:W-:Y:S01]  /*103aa0*/  ISETP.NE.AND P4, PT, R52, RZ, PT ;  /* 0x000000ff3400720c */ /* 0x000fe20003f85270 */
[----:B0-----:R-:W-:Y:S01]  /*103ab0*/  IMAD.MOV.U32 R7, RZ, RZ, -0x1 ;  /* 0xffffffffff077424 */ /* 0x001fe200078e00ff */
[----:B------:R-:W-:Y:S01]  /*103ac0*/  ISETP.NE.AND P3, PT, R53, RZ, PT ;  /* 0x000000ff3500720c */ /* 0x000fe20003f65270 */
[----:B------:R-:W-:Y:S01]  /*103ad0*/  IMAD.MOV.U32 R0, RZ, RZ, 0x1 ;  /* 0x00000001ff007424 */ /* 0x000fe200078e00ff */
[----:B------:R-:W-:Y:S02]  /*103ae0*/  ISETP.NE.AND P2, PT, R54, RZ, PT ;  /* 0x000000ff3600720c */ /* 0x000fe40003f45270 */
[----:B------:R-:W-:Y:S02]  /*103af0*/  ISETP.NE.AND P1, PT, R58, RZ, PT ;  /* 0x000000ff3a00720c */ /* 0x000fe40003f25270 */
[----:B------:R-:W-:-:S02]  /*103b00*/  R2UR UR24, R4 ;  /* 0x00000000041872ca */ /* 0x000fc400000e0000 */
[C---:B------:R-:W-:Y:S02]  /*103b10*/  R2UR UR25, R5.reuse ;  /* 0x00000000051972ca */ /* 0x040fe400000e0000 */
[C---:B------:R-:W-:Y:S02]  /*103b20*/  @!P0 R2UR UR4, R4.reuse ;  /* 0x00000000040482ca */ /* 0x040fe400000e0000 */
[C---:B------:R-:W-:Y:S02]  /*103b30*/  @!P0 R2UR UR5, R5.reuse ;  /* 0x00000000050582ca */ /* 0x040fe400000e0000 */
[C---:B------:R-:W-:Y:S02]  /*103b40*/  @!P0 R2UR UR6, R4.reuse ;  /* 0x00000000040682ca */ /* 0x040fe400000e0000 */
[----:B------:R-:W-:Y:S02]  /*103b50*/  @!P0 R2UR UR7, R5 ;  /* 0x00000000050782ca */ /* 0x000fe400000e0000 */
[----:B------:R-:W-:-:S02]  /*103b60*/  @!P4 R2UR UR8, R4 ;  /* 0x000000000408c2ca */ /* 0x000fc400000e0000 */
[C---:B------:R-:W-:Y:S02]  /*103b70*/  @!P4 R2UR UR9, R5.reuse ;  /* 0x000000000509c2ca */ /* 0x040fe400000e0000 */
[C---:B------:R-:W-:Y:S02]  /*103b80*/  @!P4 R2UR UR10, R4.reuse ;  /* 0x00000000040ac2ca */ /* 0x040fe400000e0000 */
[C---:B------:R-:W-:Y:S01]  /*103b90*/  @!P4 R2UR UR11, R5.reuse ;  /* 0x00000000050bc2ca */ /* 0x040fe200000e0000 */
[----:B-----5:R0:W-:Y:S01]  /*103ba0*/  @!P0 ST.E.STRONG.SYS desc[UR4][R8.64+0x1c], RZ ;  /* 0x00001cff08008985 */ /* 0x0201e2000c115904 */
[C---:B------:R-:W-:Y:S02]  /*103bb0*/  @!P4 R2UR UR12, R4.reuse ;  /* 0x00000000040cc2ca */ /* 0x040fe400000e0000 */
[----:B------:R-:W-:Y:S01]  /*103bc0*/  @!P4 R2UR UR13, R5 ;  /* 0x00000000050dc2ca */ /* 0x000fe200000e0000 */
[----:B------:R0:W-:Y:S01]  /*103bd0*/  @!P0 ST.E.U8.STRONG.SYS desc[UR6][R8.64+0x10], RZ ;  /* 0x000010ff08008985 */ /* 0x0001e2000c115106 */
[----:B------:R-:W-:-:S02]  /*103be0*/  @!P4 R2UR UR14, R4 ;  /* 0x00000000040ec2ca */ /* 0x000fc400000e0000 */
[C---:B------:R-:W-:Y:S01]  /*103bf0*/  @!P4 R2UR UR15, R5.reuse ;  /* 0x00000000050fc2ca */ /* 0x040fe200000e0000 */
[----:B------:R0:W-:Y:S01]  /*103c00*/  @!P4 ST.E.64.STRONG.SYS desc[UR8][R8.64+0x28], RZ ;  /* 0x000028ff0800c985 */ /* 0x0001e2000c115b08 */
[C---:B------:R-:W-:Y:S02]  /*103c10*/  @!P3 R2UR UR16, R4.reuse ;  /* 0x000000000410b2ca */ /* 0x040fe400000e0000 */
[C---:B------:R-:W-:Y:S01]  /*103c20*/  @!P3 R2UR UR17, R5.reuse ;  /* 0x000000000511b2ca */ /* 0x040fe200000e0000 */
[----:B------:R0:W-:Y:S01]  /*103c30*/  @!P4 ST.E.U8.STRONG.SYS desc[UR10][R8.64+0x13], RZ ;  /* 0x000013ff0800c985 */ /* 0x0001e2000c11510a */
[C---:B------:R-:W-:Y:S02]  /*103c40*/  @!P3 R2UR UR18, R4.reuse ;  /* 0x000000000412b2ca */ /* 0x040fe400000e0000 */
[----:B------:R-:W-:Y:S01]  /*103c50*/  @!P3 R2UR UR19, R5 ;  /* 0x000000000513b2ca */ /* 0x000fe200000e0000 */
[----:B------:R0:W-:Y:S01]  /*103c60*/  @!P4 ST.E.64.STRONG.SYS desc[UR12][R8.64+0x30], RZ ;  /* 0x000030ff0800c985 */ /* 0x0001e2000c115b0c */
[----:B------:R-:W-:-:S02]  /*103c70*/  @!P2 R2UR UR20, R4 ;  /* 0x000000000414a2ca */ /* 0x000fc400000e0000 */
[C---:B------:R-:W-:Y:S01]  /*103c80*/  @!P2 R2UR UR21, R5.reuse ;  /* 0x000000000515a2ca */ /* 0x040fe200000e0000 */
[----:B------:R0:W-:Y:S01]  /*103c90*/  @!P4 ST.E.U8.STRONG.SYS desc[UR14][R8.64+0x14], RZ ;  /* 0x000014ff0800c985 */ /* 0x0001e2000c11510e */
[C---:B------:R-:W-:Y:S02]  /*103ca0*/  @!P2 R2UR UR22, R4.reuse ;  /* 0x000000000416a2ca */ /* 0x040fe400000e0000 */
[C---:B------:R-:W-:Y:S01]  /*103cb0*/  @!P2 R2UR UR23, R5.reuse ;  /* 0x000000000517a2ca */ /* 0x040fe200000e0000 */
[----:B------:R0:W-:Y:S01]  /*103cc0*/  @!P3 ST.E.STRONG.SYS desc[UR16][R8.64+0x38], RZ ;  /* 0x000038ff0800b985 */ /* 0x0001e2000c115910 */
[C---:B------:R-:W-:Y:S02]  /*103cd0*/  R2UR UR26, R4.reuse ;  /* 0x00000000041a72ca */ /* 0x040fe400000e0000 */
[----:B------:R-:W-:Y:S01]  /*103ce0*/  R2UR UR27, R5 ;  /* 0x00000000051b72ca */ /* 0x000fe200000e0000 */
[----:B------:R0:W-:Y:S01]  /*103cf0*/  @!P3 ST.E.U8.STRONG.SYS desc[UR18][R8.64+0x15], RZ ;  /* 0x000015ff0800b985 */ /* 0x0001e2000c115112 */
[----:B------:R-:W-:-:S02]  /*103d00*/  @!P1 R2UR UR28, R4 ;  /* 0x00000000041c92ca */ /* 0x000fc400000e0000 */
[C---:B------:R-:W-:Y:S01]  /*103d10*/  @!P1 R2UR UR29, R5.reuse ;  /* 0x00000000051d92ca */ /* 0x040fe200000e0000 */
[----:B------:R0:W-:Y:S01]  /*103d20*/  @!P2 ST.E.64.STRONG.SYS desc[UR20][R8.64+0x40], RZ ;  /* 0x000040ff0800a985 */ /* 0x0001e2000c115b14 */
[C---:B------:R-:W-:Y:S02]  /*103d30*/  @!P1 R2UR UR30, R4.reuse ;  /* 0x00000000041e92ca */ /* 0x040fe400000e0000 */
[C---:B------:R-:W-:Y:S01]  /*103d40*/  @!P1 R2UR UR31, R5.reuse ;  /* 0x00000000051f92ca */ /* 0x040fe200000e0000 */
[----:B------:R0:W-:Y:S01]  /*103d50*/  @!P2 ST.E.U8.STRONG.SYS desc[UR22][R8.64+0x17], RZ ;  /* 0x000017ff0800a985 */ /* 0x0001e2000c115116 */
[C---:B------:R-:W-:Y:S02]  /*103d60*/  R2UR UR32, R4.reuse ;  /* 0x00000000042072ca */ /* 0x040fe400000e0000 */
[----:B------:R-:W-:Y:S01]  /*103d70*/  R2UR UR33, R5 ;  /* 0x00000000052172ca */ /* 0x000fe200000e0000 */
[----:B------:R0:W-:Y:S01]  /*103d80*/  ST.E.U8.STRONG.SYS desc[UR24][R8.64+0x50], RZ ;  /* 0x000050ff08007985 */ /* 0x0001e2000c115118 */
[----:B------:R-:W-:-:S02]  /*103d90*/  R2UR UR34, R4 ;  /* 0x00000000042272ca */ /* 0x000fc400000e0000 */
[C---:B------:R-:W-:Y:S01]  /*103da0*/  R2UR UR35, R5.reuse ;  /* 0x00000000052372ca */ /* 0x040fe200000e0000 */
[----:B------:R0:W-:Y:S01]  /*103db0*/  ST.E.U8.STRONG.SYS desc[UR26][R8.64+0x19], RZ ;  /* 0x000019ff08007985 */ /* 0x0001e2000c11511a */
[C---:B------:R-:W-:Y:S02]  /*103dc0*/  R2UR UR48, R4.reuse ;  /* 0x00000000043072ca */ /* 0x040fe400000e0000 */
[C---:B------:R-:W-:Y:S01]  /*103dd0*/  R2UR UR49, R5.reuse ;  /* 0x00000000053172ca */ /* 0x040fe200000e0000 */
[----:B------:R0:W-:Y:S01]  /*103de0*/  @!P1 ST.E.U8.STRONG.SYS desc[UR28][R8.64+0x450], RZ ;  /* 0x000450ff08009985 */ /* 0x0001e2000c11511c */
[C---:B------:R-:W-:Y:S02]  /*103df0*/  R2UR UR50, R4.reuse ;  /* 0x00000000043272ca */ /* 0x040fe400000e0000 */
[----:B------:R-:W-:Y:S01]  /*103e00*/  R2UR UR51, R5 ;  /* 0x00000000053372ca */ /* 0x000fe200000e0000 */
[----:B------:R0:W-:Y:S01]  /*103e10*/  @!P1 ST.E.U8.STRONG.SYS desc[UR30][R8.64+0x1a], RZ ;  /* 0x00001aff08009985 */ /* 0x0001e2000c11511e */
[----:B------:R-:W-:-:S02]  /*103e20*/  R2UR UR52, R4 ;  /* 0x00000000043472ca */ /* 0x000fc400000e0000 */
[C---:B------:R-:W-:Y:S01]  /*103e30*/  R2UR UR53, R5.reuse ;  /* 0x00000000053572ca */ /* 0x040fe200000e0000 */
[----:B------:R0:W-:Y:S01]  /*103e40*/  ST.E.STRONG.SYS desc[UR32][R8.64+0xc], R3 ;  /* 0x00000c0308007985 */ /* 0x0001e2000c115920 */
[----:B------:R-:W-:Y:S02]  /*103e50*/  R2UR UR54, R4 ;  /* 0x00000000043672ca */ /* 0x000fe400000e0000 */
[----:B------:R-:W-:Y:S01]  /*103e60*/  R2UR UR55, R5 ;  /* 0x00000000053772ca */ /* 0x000fe200000e0000 */
[----:B------:R-:W-:-:S05]  /*103e70*/  IMAD.MOV.U32 R5, RZ, RZ, 0x8 ;  /* 0x00000008ff057424 */ /* 0x000fca00078e00ff */
[----:B------:R0:W-:Y:S04]  /*103e80*/  ST.E.STRONG.SYS desc[UR34][R8.64+0x950], R5 ;  /* 0x0009500508007985 */ /* 0x0001e8000c115922 */
[----:B------:R0:W-:Y:S04]  /*103e90*/  ST.E.STRONG.SYS desc[UR48][R8.64+0x954], R5 ;  /* 0x0009540508007985 */ /* 0x0001e8000c115930 */
[----:B------:R0:W-:Y:S04]  /*103ea0*/  ST.E.STRONG.SYS desc[UR50][R8.64+0x958], R5 ;  /* 0x0009580508007985 */ /* 0x0001e8000c115932 */
[----:B------:R0:W-:Y:S04]  /*103eb0*/  ST.E.U8.STRONG.SYS desc[UR52][R8.64+0x95d], RZ ;  /* 0x00095dff08007985 */ /* 0x0001e8000c115134 */
[----:B------:R0:W-:Y:S01]  /*103ec0*/  ST.E.STRONG.SYS desc[UR54][R8.64+0x4], R7 ;  /* 0x0000040708007985 */ /* 0x0001e2000c115936 */
        /* <DEDUP_REMOVED lines=9> */
[----:B0-----:R-:W-:Y:S05]  /*103f60*/  BRA `(.L_x_5194) ;  /* 0x0000000000107947 */ /* 0x001fea0003800000 */
.L_x_5160:
[C---:B------:R-:W-:Y:S01]  /*103f70*/  ISETP.GT.AND P0, PT, R51.reuse, 0x31, PT ;  /* 0x000000313300780c */ /* 0x040fe20003f04270 */
[----:B------:R-:W-:Y:S01]  /*103f80*/  VIADD R51, R51, 0x1 ;  /* 0x0000000133337836 */ /* 0x000fe20000000000 */
[----:B------:R-:W-:-:S04]  /*103f90*/  PRMT R0, RZ, 0x7610, R0 ;  /* 0x00007610ff007816 */ /* 0x000fc80000000000 */
[----:B------:R-:W-:-:S07]  /*103fa0*/  SEL R51, R51, RZ, !P0 ;  /* 0x000000ff33337207 */ /* 0x000fce0004000000 */
.L_x_5194:
[----:B------:R-:W-:Y:S05]  /*103fb0*/  BSYNC B11 ;  /* 0x00000000000b7941 */ /* 0x000fea0003800000 */
.L_x_5159:
[----:B------:R-:W-:Y:S01]  /*103fc0*/  ISETP.GE.AND P0, PT, R51, 0x64, PT ;  /* 0x000000643300780c */ /* 0x000fe20003f06270 */
[----:B------:R-:W-:-:S12]  /*103fd0*/  VIADD R50, R50, 0x1 ;  /* 0x0000000132327836 */ /* 0x000fd80000000000 */
[----:B------:R-:W-:Y:S05]  /*103fe0*/  @!P0 BRA `(.L_x_5195) ;  /* 0xffffffd8007c8947 */ /* 0x000fea000383ffff */
[----:B------:R-:W-:-:S04]  /*103ff0*/  IMAD.MOV.U32 R43, RZ, RZ, 0x0 ;  /* 0x00000000ff2b7424 */ /* 0x000fc800078e00ff */
[----:B---3--:R-:W-:Y:S05]  /*104000*/  RET.REL.NODEC R42 `(_Z5entryPcS_PiPxS1_S0_S0_P19HostDeviceInterfacei) ;  /* 0xffffefbc2afc7950 */ /* 0x008fea0003c3ffff */
        .type           $_Z5entryPcS_PiPxS1_S0_S0_P19HostDeviceInterfacei$_Z63java_lang_String_initab850b60f96d11de8a390800200c9a660_a14_5_5_PciiiPi,@function
        .size           $_Z5entryPcS_PiPxS1_S0_S0_P19HostDeviceInterfacei$_Z63java_lang_String_initab850b60f96d11de8a390800200c9a660_a14_5_5_PciiiPi,($_Z5entryPcS_PiPxS1_S0_S0_P19HostDeviceInterfacei$_Z66edu_syr_pcpratts_rootbeer_runtime_HamaPeer_getCurrentStringMessagePcPi - $_Z5entryPcS_PiPxS1_S0_S0_P19HostDeviceInterfacei$_Z63java_lang_String_initab850b60f96d11de8a390800200c9a660_a14_5_5_PciiiPi)
$_Z5entryPcS_PiPxS1_S0_S0_P19HostDeviceInterfacei$_Z63java_lang_String_initab850b60f96d11de8a390800200c9a660_a14_5_5_PciiiPi:
        /* <DEDUP_REMOVED lines=37> */
[----:B------:R-:W-:Y:S05]  /*104260*/  YIELD ;  /* 0x0000000000007946 */ /* 0x000fea0003800000 */
[----:B------:R-:W1:Y:S01]  /*104270*/  LDC.64 R38, c[0x0][0x358] ;  /* 0x0000d600ff267b82 */ /* 0x000e620000000a00 */
[----:B------:R-:W-:Y:S01]  /*104280*/  UMOV UR4, 0x400 ;  /* 0x0000040000047882 */ /* 0x000fe20000000000 */
[----:B------:R-:W-:-:S02]  /*104290*/  IMAD.MOV.U32 R4, RZ, RZ, 0x40 ;  /* 0x00000040ff047424 */ /* 0x000fc400078e00ff */
[----:B------:R-:W-:-:S04]  /*1042a0*/  IMAD.MOV.U32 R5, RZ, RZ, 0x0 ;  /* 0x00000000ff057424 */ /* 0x000fc800078e00ff */
[----:B------:R-:W2:Y:S01]  /*1042b0*/  S2UR UR5, SR_CgaCtaId ;  /* 0x00000000000579c3 */ /* 0x000ea20000008800 */
[----:B-1----:R-:W-:Y:S02]  /*1042c0*/  R2UR UR6, R38 ;  /* 0x00000000260672ca */ /* 0x002fe400000e0000 */
[----:B------:R-:W-:Y:S01]  /*1042d0*/  R2UR UR7, R39 ;  /* 0x00000000270772ca */ /* 0x000fe200000e0000 */
[----:B--2---:R-:W-:-:S06]  /*1042e0*/  ULEA UR4, UR5, UR4, 0x18 ;  /* 0x0000000405047291 */ /* 0x004fcc000f8ec0ff */
[----:B------:R-:W-:-:S05]  /*1042f0*/  IMAD.U32 R18, RZ, RZ, UR4 ;  /* 0x00000004ff127e24 */ /* 0x000fca000f8e00ff */
[----:B------:R1:W2:Y:S04]  /*104300*/  LDS.64 R2, [R18+0x8] ;  /* 0x0000080012027984 */ /* 0x0002a80000000a00 */
[----:B------:R5:W3:Y:S01]  /*104310*/  ATOM.E.ADD.64.STRONG.GPU P0, R4, desc[UR6][R36.64+0x8], R4 ;  /* 0x800008042404798a */ /* 0x000ae2000810f506 */
[----:B------:R-:W-:Y:S01]  /*104320*/  BSSY B0, `(.L_x_5196) ;  /* 0x0000016000007945 */ /* 0x000fe20003800000 */
[----:B---3--:R-:W-:Y:S02]  /*104330*/  IMAD.MOV.U32 R12, RZ, RZ, R4 ;  /* 0x000000ffff0c7224 */ /* 0x008fe400078e0004 */
[----:B------:R-:W-:Y:S01]  /*104340*/  IMAD.MOV.U32 R13, RZ, RZ, R5 ;  /* 0x000000ffff0d7224 */ /* 0x000fe200078e0005 */
[----:B012-45:R-:W-:Y:S06]  /*104350*/  @P0 BRA `(.L_x_5197) ;  /* 0x0000000000480947 */ /* 0x037fec0003800000 */
[----:B------:R-:W0:Y:S02]  /*104360*/  QSPC.E.S P0, RZ, [R36+0x8] ;  /* 0x0000080024ff73aa */ /* 0x000e240000000500 */
[----:B0-----:R-:W-:Y:S05]  /*104370*/  @!P0 BRA `(.L_x_5198) ;  /* 0x0000000000288947 */ /* 0x001fea0003800000 */
[----:B------:R-:W-:Y:S01]  /*104380*/  IMAD.MOV.U32 R4, RZ, RZ, R36 ;  /* 0x000000ffff047224 */ /* 0x000fe200078e0024 */
[----:B------:R-:W-:Y:S04]  /*104390*/  BSSY B1, `(.L_x_5199) ;  /* 0x0000007000017945 */ /* 0x000fe80003800000 */
[----:B------:R-:W-:-:S07]  /*1043a0*/  MOV R5, R4 ;  /* 0x0000000400057202 */ /* 0x000fce0000000f00 */
.L_x_5200:
[----:B------:R-:W0:Y:S02]  /*1043b0*/  LDS.64 R12, [R5+0x8] ;  /* 0x00000800050c7984 */ /* 0x000e240000000a00 */
[----:B0-----:R-:W-:-:S05]  /*1043c0*/  IADD3 R14, P0, PT, R12, 0x40, RZ ;  /* 0x000000400c0e7810 */ /* 0x001fca0007f1e0ff */
[----:B------:R-:W-:-:S07]  /*1043d0*/  IMAD.X R15, RZ, RZ, R13, P0 ;  /* 0x000000ffff0f7224 */ /* 0x000fce00000e060d */
[----:B------:R-:W0:Y:S02]  /*1043e0*/  ATOMS.CAST.SPIN.64 P0, [R5+0x8], R12, R14 ;  /* 0x0000080c0500758d */ /* 0x000e24000180040e */
[----:B0-----:R-:W-:Y:S05]  /*1043f0*/  @!P0 BRA `(.L_x_5200) ;  /* 0xfffffffc00ec8947 */ /* 0x001fea000383ffff */
[----:B------:R-:W-:Y:S05]  /*104400*/  BSYNC B1 ;  /* 0x0000000000017941 */ /* 0x000fea0003800000 */
.L_x_5199:
[----:B------:R-:W-:Y:S05]  /*104410*/  BRA `(.L_x_5197) ;  /* 0x0000000000187947 */ /* 0x000fea0003800000 */
.L_x_5198:
[----:B------:R-:W-:Y:S02]  /*104420*/  R2UR UR4, R38 ;  /* 0x00000000260472ca */ /* 0x000fe400000e0000 */
[----:B------:R-:W-:-:S13]  /*104430*/  R2UR UR5, R39 ;  /* 0x00000000270572ca */ /* 0x000fda00000e0000 */
[----:B------:R-:W2:Y:S02]  /*104440*/  LD.E.64 R12, desc[UR4][R36.64+0x8] ;  /* 0x00000804240c7980 */ /* 0x000ea4000c101b00 */
[----:B--2---:R-:W-:-:S05]  /*104450*/  IADD3 R4, P0, PT, R12, 0x40, RZ ;  /* 0x000000400c047810 */ /* 0x004fca0007f1e0ff */
[----:B------:R-:W-:-:S05]  /*104460*/  IMAD.X R5, RZ, RZ, R13, P0 ;  /* 0x000000ffff057224 */ /* 0x000fca00000e060d */
[----:B------:R0:W-:Y:S03]  /*104470*/  ST.E.64 desc[UR4][R36.64+0x8], R4 ;  /* 0x0000080424007985 */ /* 0x0001e6000c101b04 */
.L_x_5197:
[----:B------:R-:W-:Y:S05]  /*104480*/  BSYNC B0 ;  /* 0x0000000000007941 */ /* 0x000fea0003800000 */
.L_x_5196:
        /* <DEDUP_REMOVED lines=10> */
[----:B------:R-:W-:-:S12]  /*104530*/  @!P0 IMAD.MOV.U32 R4, RZ, RZ, -0x1 ;  /* 0xffffffffff048424 */ /* 0x000fd800078e00ff */
[----:B------:R0:W-:Y:S01]  /*104540*/  @!P0 ST.E desc[UR4][R30.64], R3 ;  /* 0x000000031e008985 */ /* 0x0001e2000c101904 */
[----:B------:R-:W-:Y:S05]  /*104550*/  @!P0 BRA `(.L_x_5202) ;  /* 0x000012c000cc8947 */ /* 0x000fea0003800000 */
[----:B------:R-:W1:Y:S01]  /*104560*/  LDS.64 R4, [R18] ;  /* 0x0000000012047984 */ /* 0x000e620000000a00 */
        /* <DEDUP_REMOVED lines=15> */
[----:B0-----:R-:W-:Y:S02]  /*104660*/  SHF.R.S32.HI R3, RZ, 0x1c, R0 ;  /* 0x0000001cff037819 */ /* 0x001fe40000011400 */
[----:B-1----:R-:W-:Y:S01]  /*104670*/  IADD3 R10, P0, PT, R4, R9, RZ ;  /* 0x00000009040a7210 */ /* 0x002fe20007f1e0ff */
[----:B------:R-:W-:-:S04]  /*104680*/  IMAD.MOV.U32 R4, RZ, RZ, 0xb59 ;  /* 0x00000b59ff047424 */ /* 0x000fc800078e00ff */
[----:B------:R-:W-:Y:S02]  /*104690*/  IMAD.X R11, R5, 0x1, R3, P0 ;  /* 0x00000001050b7824 */ /* 0x000fe400000e0603 */
[----:B------:R-:W-:-:S03]  /*1046a0*/  IMAD.MOV.U32 R5, RZ, RZ, 0x1 ;  /* 0x00000001ff057424 */ /* 0x000fc600078e00ff */
[----:B------:R-:W-:Y:S04]  /*1046b0*/  ST.E desc[UR12][R10.64+0x8], R17 ;  /* 0x000008110a007985 */ /* 0x000fe8000c10190c */
[----:B------:R-:W-:Y:S04]  /*1046c0*/  ST.E.U8 desc[UR6][R10.64+0x1], RZ ;  /* 0x000001ff0a007985 */ /* 0x000fe8000c101106 */
[----:B------:R-:W-:Y:S04]  /*1046d0*/  ST.E.U8 desc[UR4][R10.64], R5 ;  /* 0x000000050a007985 */ /* 0x000fe8000c101104 */
[----:B------:R-:W-:Y:S04]  /*1046e0*/  ST.E.U8 desc[UR10][R10.64+0x3], R5 ;  /* 0x000003050a007985 */ /* 0x000fe8000c10110a */
[----:B------:R-:W-:Y:S04]  /*1046f0*/  ST.E desc[UR8][R10.64+0x4], R4 ;  /* 0x000004040a007985 */ /* 0x000fe8000c101908 */
        /* <DEDUP_REMOVED lines=16> */
[----:B------:R-:W-:-:S04]  /*104800*/  ISETP.GT.AND P0, PT, R7, -0x1, PT ;  /* 0xffffffff0700780c */ /* 0x000fc80003f04270 */
[----:B------:R0:W-:Y:S09]  /*104810*/  ST.E desc[UR4][R10.64+0x30], RZ ;  /* 0x000030ff0a007985 */ /* 0x0001f2000c101904 */
[----:B------:R-:W-:Y:S05]  /*104820*/  @P0 BRA `(.L_x_5203) ;  /* 0x00000e6400700947 */ /* 0x000fea0003800000 */
        /* <DEDUP_REMOVED lines=8> */
[----:B------:R-:W-:Y:S01]  /*1048b0*/  IMAD.MOV.U32 R17, RZ, RZ, R9 ;  /* 0x000000ffff117224 */ /* 0x000fe200078e0009 */
[----:B-123--:R-:W-:Y:S06]  /*1048c0*/  @P0 BRA `(.L_x_5205) ;  /* 0x0000000000500947 */ /* 0x00efec0003800000 */
[----:B------:R-:W1:Y:S02]  /*1048d0*/  QSPC.E.S P0, RZ, [R36+0x8] ;  /* 0x0000080024ff73aa */ /* 0x000e640000000500 */
[----:B-1----:R-:W-:Y:S05]  /*1048e0*/  @!P0 BRA `(.L_x_5206) ;  /* 0x0000000000308947 */ /* 0x002fea0003800000 */
[----:B------:R-:W-:Y:S01]  /*1048f0*/  IMAD.MOV.U32 R8, RZ, RZ, R36 ;  /* 0x000000ffff087224 */ /* 0x000fe200078e0024 */
[----:B------:R-:W-:Y:S04]  /*104900*/  BSSY B1, `(.L_x_5207) ;  /* 0x0000007000017945 */ /* 0x000fe80003800000 */
[----:B------:R-:W-:-:S07]  /*104910*/  MOV R15, R8 ;  /* 0x00000008000f7202 */ /* 0x000fce0000000f00 */
.L_x_5208:
[----:B------:R-:W0:Y:S02]  /*104920*/  LDS.64 R8, [R15+0x8] ;  /* 0x000008000f087984 */ /* 0x000e240000000a00 */
[----:B0-----:R-:W-:-:S05]  /*104930*/  IADD3 R10, P0, PT, R8, 0x20, RZ ;  /* 0x00000020080a7810 */ /* 0x001fca0007f1e0ff */
[----:B------:R-:W-:-:S07]  /*104940*/  IMAD.X R11, RZ, RZ, R9, P0 ;  /* 0x000000ffff0b7224 */ /* 0x000fce00000e0609 */
[----:B------:R-:W0:Y:S02]  /*104950*/  ATOMS.CAST.SPIN.64 P0, [R15+0x8], R8, R10 ;  /* 0x000008080f00758d */ /* 0x000e24000180040a */
[----:B0-----:R-:W-:Y:S05]  /*104960*/  @!P0 BRA `(.L_x_5208) ;  /* 0xfffffffc00ec8947 */ /* 0x001fea000383ffff */
[----:B------:R-:W-:Y:S05]  /*104970*/  BSYNC B1 ;  /* 0x0000000000017941 */ /* 0x000fea0003800000 */
.L_x_5207:
[----:B------:R-:W-:Y:S02]  /*104980*/  IMAD.MOV.U32 R16, RZ, RZ, R8 ;  /* 0x000000ffff107224 */ /* 0x000fe400078e0008 */
[----:B------:R-:W-:Y:S01]  /*104990*/  IMAD.MOV.U32 R17, RZ, RZ, R9 ;  /* 0x000000ffff117224 */ /* 0x000fe200078e0009 */
[----:B------:R-:W-:Y:S06]  /*1049a0*/  BRA `(.L_x_5205) ;  /* 0x0000000000187947 */ /* 0x000fec0003800000 */
.L_x_5206:
[----:B------:R-:W-:Y:S02]  /*1049b0*/  R2UR UR4, R38 ;  /* 0x00000000260472ca */ /* 0x000fe400000e0000 */
[----:B------:R-:W-:-:S13]  /*1049c0*/  R2UR UR5, R39 ;  /* 0x00000000270572ca */ /* 0x000fda00000e0000 */
[----:B------:R-:W2:Y:S02]  /*1049d0*/  LD.E.64 R16, desc[UR4][R36.64+0x8] ;  /* 0x0000080424107980 */ /* 0x000ea4000c101b00 */
[----:B--2---:R-:W-:-:S05]  /*1049e0*/  IADD3 R8, P0, PT, R16, 0x20, RZ ;  /* 0x0000002010087810 */ /* 0x004fca0007f1e0ff */
[----:B------:R-:W-:-:S05]  /*1049f0*/  IMAD.X R9, RZ, RZ, R17, P0 ;  /* 0x000000ffff097224 */ /* 0x000fca00000e0611 */
[----:B------:R1:W-:Y:S03]  /*104a00*/  ST.E.64 desc[UR4][R36.64+0x8], R8 ;  /* 0x0000080824007985 */ /* 0x0003e6000c101b04 */
.L_x_5205:
[----:B------:R-:W-:Y:S05]  /*104a10*/  BSYNC B0 ;  /* 0x0000000000007941 */ /* 0x000fea0003800000 */
.L_x_5204:
[C---:B-1----:R-:W-:Y:S01]  /*104a20*/  IADD3 R9, P1, PT, R16.reuse, 0x28, RZ ;  /* 0x0000002810097810 */ /* 0x042fe20007f3e0ff */
        /* <DEDUP_REMOVED lines=10> */
[----:B------:R-:W-:Y:S01]  /*104ad0*/  @!P0 IMAD.MOV.U32 R19, RZ, RZ, -0x1 ;  /* 0xffffffffff138424 */ /* 0x000fe200078e00ff */
[----:B------:R-:W-:-:S04]  /*104ae0*/  @!P0 PLOP3.LUT P1, PT, PT, PT, PT, 0x8, 0x80 ;  /* 0x000000000080881c */ /* 0x000fc80003f2e170 */
[----:B------:R-:W-:-:S07]  /*104af0*/  P2R R29, PR, RZ, 0x2 ;  /* 0x00000002ff1d7803 */ /* 0x000fce0000000000 */
[----:B------:R1:W-:Y:S01]  /*104b00*/  @!P0 ST.E desc[UR4][R30.64], R3 ;  /* 0x000000031e008985 */ /* 0x0003e2000c101904 */
[----:B------:R-:W-:Y:S05]  /*104b10*/  @!P0 BRA `(.L_x_5210) ;  /* 0x00000e6000948947 */ /* 0x000fea0003800000 */
[----:B-1----:R-:W1:Y:S01]  /*104b20*/  LDS.64 R2, [R18] ;  /* 0x0000000012027984 */ /* 0x002e620000000a00 */
[C---:B------:R-:W-:Y:S01]  /*104b30*/  R2UR UR8, R38.reuse ;  /* 0x00000000260872ca */ /* 0x040fe200000e0000 */
[----:B------:R-:W-:Y:S01]  /*104b40*/  IMAD.MOV.U32 R15, RZ, RZ, 0x59c2 ;  /* 0x000059c2ff0f7424 */ /* 0x000fe200078e00ff */
[C---:B------:R-:W-:Y:S01]  /*104b50*/  R2UR UR9, R39.reuse ;  /* 0x00000000270972ca */ /* 0x040fe200000e0000 */
[----:B------:R-:W-:Y:S01]  /*104b60*/  IMAD.MOV.U32 R0, RZ, RZ, 0x20 ;  /* 0x00000020ff007424 */ /* 0x000fe200078e00ff */
[C---:B------:R-:W-:Y:S01]  /*104b70*/  R2UR UR4, R38.reuse ;  /* 0x00000000260472ca */ /* 0x040fe200000e0000 */
[----:B------:R-:W-:Y:S01]  /*104b80*/  IMAD.MOV.U32 R14, RZ, RZ, 0x30 ;  /* 0x00000030ff0e7424 */ /* 0x000fe200078e00ff */
        /* <DEDUP_REMOVED lines=10> */
[----:B------:R1:W-:Y:S04]  /*104c30*/  ST.E desc[UR8][R2.64+0x4], R15 ;  /* 0x0000040f02007985 */ /* 0x0003e8000c101908 */
[----:B------:R-:W-:Y:S04]  /*104c40*/  ST.E.U8 desc[UR4][R2.64], RZ ;  /* 0x000000ff02007985 */ /* 0x000fe8000c101104 */
[----:B------:R-:W-:Y:S04]  /*104c50*/  ST.E.U8 desc[UR6][R2.64+0x1], RZ ;  /* 0x000001ff02007985 */ /* 0x000fe8000c101106 */
[----:B------:R-:W-:Y:S01]  /*104c60*/  ST.E.U8 desc[UR10][R2.64+0x3], R5 ;  /* 0x0000030502007985 */ /* 0x000fe2000c10110a */
[----:B-1----:R-:W-:-:S03]  /*104c70*/  IMAD.MOV.U32 R15, RZ, RZ, 0x0 ;  /* 0x00000000ff0f7424 */ /* 0x002fc600078e00ff */
[----:B------:R-:W-:Y:S04]  /*104c80*/  ST.E desc[UR12][R2.64+0x8], R0 ;  /* 0x0000080002007985 */ /* 0x000fe8000c10190c */
[----:B------:R-:W-:Y:S04]  /*104c90*/  ST.E desc[UR14][R2.64+0x10], R22 ;  /* 0x0000101602007985 */ /* 0x000fe8000c10190e */
[----:B------:R-:W1:Y:S02]  /*104ca0*/  LDS.64 R8, [R18] ;  /* 0x0000000012087984 */ /* 0x000e640000000a00 */
[----:B-1----:R-:W-:-:S05]  /*104cb0*/  IMAD.WIDE R8, R16, 0x10, R8 ;  /* 0x0000001010087825 */ /* 0x002fca00078e0208 */
[----:B------:R-:W-:Y:S04]  /*104cc0*/  ST.E desc[UR4][R8.64+0x20], R22 ;  /* 0x0000201608007985 */ /* 0x000fe8000c101904 */
[----:B0-----:R-:W0:Y:S02]  /*104cd0*/  LDS.64 R10, [R18] ;  /* 0x00000000120a7984 */ /* 0x001e240000000a00 */
        /* <DEDUP_REMOVED lines=13> */
.L_x_5215:
[----:B------:R-:W0:Y:S02]  /*104db0*/  LDS.64 R8, [R15+0x8] ;  /* 0x000008000f087984 */ /* 0x000e240000000a00 */
[----:B0-----:R-:W-:-:S05]  /*104dc0*/  IADD3 R10, P0, PT, R8, 0x30, RZ ;  /* 0x00000030080a7810 */ /* 0x001fca0007f1e0ff */
[----:B------:R-:W-:-:S07]  /*104dd0*/  IMAD.X R11, RZ, RZ, R9, P0 ;  /* 0x000000ffff0b7224 */ /* 0x000fce00000e0609 */
[----:B------:R-:W0:Y:S02]  /*104de0*/  ATOMS.CAST.SPIN.64 P0, [R15+0x8], R8, R10 ;  /* 0x000008080f00758d */ /* 0x000e24000180040a */
[----:B0-----:R-:W-:Y:S05]  /*104df0*/  @!P0 BRA `(.L_x_5215) ;  /* 0xfffffffc00ec8947 */ /* 0x001fea000383ffff */
[----:B------:R-:W-:Y:S05]  /*104e00*/  BSYNC B1 ;  /* 0x0000000000017941 */ /* 0x000fea0003800000 */
.L_x_5214:
[----:B------:R-:W-:Y:S02]  /*104e10*/  IMAD.MOV.U32 R32, RZ, RZ, R8 ;  /* 0x000000ffff207224 */ /* 0x000fe400078e0008 */
[----:B------:R-:W-:Y:S01]  /*104e20*/  IMAD.MOV.U32 R33, RZ, RZ, R9 ;  /* 0x000000ffff217224 */ /* 0x000fe200078e0009 */
[----:B------:R-:W-:Y:S06]  /*104e30*/  BRA `(.L_x_5212) ;  /* 0x0000000000187947 */ /* 0x000fec0003800000 */
.L_x_5213:
[----:B------:R-:W-:Y:S02]  /*104e40*/  R2UR UR4, R38 ;  /* 0x00000000260472ca */ /* 0x000fe400000e0000 */
[----:B------:R-:W-:-:S13]  /*104e50*/  R2UR UR5, R39 ;  /* 0x00000000270572ca */ /* 0x000fda00000e0000 */
[----:B------:R-:W2:Y:S02]  /*104e60*/  LD.E.64 R32, desc[UR4][R36.64+0x8] ;  /* 0x0000080424207980 */ /* 0x000ea4000c101b00 */
[----:B--2---:R-:W-:-:S05]  /*104e70*/  IADD3 R8, P0, PT, R32, 0x30, RZ ;  /* 0x0000003020087810 */ /* 0x004fca0007f1e0ff */
[----:B------:R-:W-:-:S05]  /*104e80*/  IMAD.X R9, RZ, RZ, R33, P0 ;  /* 0x000000ffff097224 */ /* 0x000fca00000e0621 */
[----:B------:R0:W-:Y:S03]  /*104e90*/  ST.E.64 desc[UR4][R36.64+0x8], R8 ;  /* 0x0000080824007985 */ /* 0x0001e6000c101b04 */
.L_x_5212:
[----:B------:R-:W-:Y:S05]  /*104ea0*/  BSYNC B0 ;  /* 0x0000000000007941 */ /* 0x000fea0003800000 */
.L_x_5211:
        /* <DEDUP_REMOVED lines=11> */
[----:B------:R-:W-:Y:S01]  /*104f60*/  @!P0 IMAD.MOV.U32 R2, RZ, RZ, -0x1 ;  /* 0xffffffffff028424 */ /* 0x000fe200078e00ff */
[----:B------:R-:W-:-:S11]  /*104f70*/  @!P0 PLOP3.LUT P1, PT, PT, PT, PT, 0x8, 0x80 ;  /* 0x000000000080881c */ /* 0x000fd60003f2e170 */
[----:B------:R0:W-:Y:S01]  /*104f80*/  @!P0 ST.E desc[UR4][R30.64], R3 ;  /* 0x000000031e008985 */ /* 0x0001e2000c101904 */
[----:B------:R-:W-:Y:S05]  /*104f90*/  @!P0 BRA `(.L_x_5217) ;  /* 0x0000000400a48947 */ /* 0x000fea0003800000 */
[----:B------:R-:W1:Y:S01]  /*104fa0*/  LDS.64 R8, [R18] ;  /* 0x0000000012087984 */ /* 0x000e620000000a00 */
[----:B------:R-:W-:Y:S01]  /*104fb0*/  SHF.R.S64 R17, RZ, 0x1c, R32 ;  /* 0x0000001cff117819 */ /* 0x000fe20000001020 */
[----:B0-----:R-:W-:Y:S01]  /*104fc0*/  IMAD.MOV.U32 R3, RZ, RZ, 0x30 ;  /* 0x00000030ff037424 */ /* 0x001fe200078e00ff */
        /* <DEDUP_REMOVED lines=34> */
.L_x_5222:
[----:B------:R-:W0:Y:S02]  /*1051f0*/  LDS.64 R8, [R3+0x8] ;  /* 0x0000080003087984 */ /* 0x000e240000000a00 */
[----:B0-----:R-:W-:-:S05]  /*105200*/  IADD3 R10, P0, PT, R8, 0x20, RZ ;  /* 0x00000020080a7810 */ /* 0x001fca0007f1e0ff */
[----:B------:R-:W-:-:S07]  /*105210*/  IMAD.X R11, RZ, RZ, R9, P0 ;  /* 0x000000ffff0b7224 */ /* 0x000fce00000e0609 */
[----:B------:R-:W0:Y:S02]  /*105220*/  ATOMS.CAST.SPIN.64 P0, [R3+0x8], R8, R10 ;  /* 0x000008080300758d */ /* 0x000e24000180040a */
[----:B0-----:R-:W-:Y:S05]  /*105230*/  @!P0 BRA `(.L_x_5222) ;  /* 0xfffffffc00ec8947 */ /* 0x001fea000383ffff */
[----:B------:R-:W-:Y:S05]  /*105240*/  BSYNC B2 ;  /* 0x0000000000027941 */ /* 0x000fea0003800000 */
.L_x_5221:
[----:B------:R-:W-:Y:S02]  /*105250*/  IMAD.MOV.U32 R10, RZ, RZ, R8 ;  /* 0x000000ffff0a7224 */ /* 0x000fe400078e0008 */
[----:B------:R-:W-:Y:S01]  /*105260*/  IMAD.MOV.U32 R11, RZ, RZ, R9 ;  /* 0x000000ffff0b7224 */ /* 0x000fe200078e0009 */
[----:B------:R-:W-:Y:S06]  /*105270*/  BRA `(.L_x_5219) ;  /* 0x0000000000187947 */ /* 0x000fec0003800000 */
.L_x_5220:
[----:B------:R-:W-:Y:S02]  /*105280*/  R2UR UR4, R38 ;  /* 0x00000000260472ca */ /* 0x000fe400000e0000 */
[----:B------:R-:W-:-:S13]  /*105290*/  R2UR UR5, R39 ;  /* 0x00000000270572ca */ /* 0x000fda00000e0000 */
[----:B------:R-:W2:Y:S02]  /*1052a0*/  LD.E.64 R10, desc[UR4][R36.64+0x8] ;  /* 0x00000804240a7980 */ /* 0x000ea4000c101b00 */
[----:B--2---:R-:W-:-:S05]  /*1052b0*/  IADD3 R8, P0, PT, R10, 0x20, RZ ;  /* 0x000000200a087810 */ /* 0x004fca0007f1e0ff */
[----:B------:R-:W-:-:S05]  /*1052c0*/  IMAD.X R9, RZ, RZ, R11, P0 ;  /* 0x000000ffff097224 */ /* 0x000fca00000e060b */
[----:B------:R0:W-:Y:S03]  /*1052d0*/  ST.E.64 desc[UR4][R36.64+0x8], R8 ;  /* 0x0000080824007985 */ /* 0x0001e6000c101b04 */
.L_x_5219:
[----:B------:R-:W-:Y:S05]  /*1052e0*/  BSYNC B1 ;  /* 0x0000000000017941 */ /* 0x000fea0003800000 */
.L_x_5218:
        /* <DEDUP_REMOVED lines=35> */
.L_x_5224:
[----:B------:R-:W-:Y:S05]  /*105520*/  BSYNC B1 ;  /* 0x0000000000017941 */ /* 0x000fea0003800000 */
.L_x_5223:
        /* <DEDUP_REMOVED lines=16> */
.L_x_5217:
[----:B------:R-:W-:Y:S05]  /*105630*/  BSYNC B0 ;  /* 0x0000000000007941 */ /* 0x000fea0003800000 */
.L_x_5216:
[----:B------:R-:W-:Y:S01]  /*105640*/  PLOP3.LUT P0, PT, PT, PT, PT, 0x8, 0x80 ;  /* 0x000000000080781c */ /* 0x000fe20003f0e170 */
[----:B------:R-:W-:-:S03]  /*105650*/  IMAD.MOV.U32 R19, RZ, RZ, RZ ;  /* 0x000000ffff137224 */ /* 0x000fc600078e00ff */
[----:B------:R-:W-:Y:S01]  /*105660*/  P2R R29, PR, RZ, 0x1 ;  /* 0x00000001ff1d7803 */ /* 0x000fe20000000000 */
[----:B------:R-:W-:Y:S08]  /*105670*/  @!P1 BRA `(.L_x_5210) ;  /* 0x00000e5400bc9947 */ /* 0x000ff00003800000 */
        /* <DEDUP_REMOVED lines=14> */
[----:B0-----:R-:W-:-:S07]  /*105760*/  MOV R3, R8 ;  /* 0x0000000800037202 */ /* 0x001fce0000000f00 */
.L_x_5229:
[----:B------:R-:W0:Y:S02]  /*105770*/  LDS.64 R8, [R3+0x8] ;  /* 0x0000080003087984 */ /* 0x000e240000000a00 */
[----:B0-----:R-:W-:-:S05]  /*105780*/  IADD3 R10, P0, PT, R8, 0x90, RZ ;  /* 0x00000090080a7810 */ /* 0x001fca0007f1e0ff */
[----:B------:R-:W-:-:S07]  /*105790*/  IMAD.X R11, RZ, RZ, R9, P0 ;  /* 0x000000ffff0b7224 */ /* 0x000fce00000e0609 */
[----:B------:R-:W0:Y:S02]  /*1057a0*/  ATOMS.CAST.SPIN.64 P0, [R3+0x8], R8, R10 ;  /* 0x000008080300758d */ /* 0x000e24000180040a */
[----:B0-----:R-:W-:Y:S05]  /*1057b0*/  @!P0 BRA `(.L_x_5229) ;  /* 0xfffffffc00ec8947 */ /* 0x001fea000383ffff */
[----:B------:R-:W-:Y:S05]  /*1057c0*/  BSYNC B1 ;  /* 0x0000000000017941 */ /* 0x000fea0003800000 */
.L_x_5228:
[----:B------:R-:W-:Y:S02]  /*1057d0*/  IMAD.MOV.U32 R10, RZ, RZ, R8 ;  /* 0x000000ffff0a7224 */ /* 0x000fe400078e0008 */
[----:B------:R-:W-:Y:S01]  /*1057e0*/  IMAD.MOV.U32 R11, RZ, RZ, R9 ;  /* 0x000000ffff0b7224 */ /* 0x000fe200078e0009 */
[----:B------:R-:W-:Y:S06]  /*1057f0*/  BRA `(.L_x_5226) ;  /* 0x0000000000187947 */ /* 0x000fec0003800000 */
.L_x_5227:
[----:B------:R-:W-:Y:S02]  /*105800*/  R2UR UR4, R38 ;  /* 0x00000000260472ca */ /* 0x000fe400000e0000 */
[----:B------:R-:W-:-:S13]  /*105810*/  R2UR UR5, R39 ;  /* 0x00000000270572ca */ /* 0x000fda00000e0000 */
[----:B------:R-:W2:Y:S02]  /*105820*/  LD.E.64 R10, desc[UR4][R36.64+0x8] ;  /* 0x00000804240a7980 */ /* 0x000ea4000c101b00 */
[----:B--2---:R-:W-:-:S05]  /*105830*/  IADD3 R8, P0, PT, R10, 0x90, RZ ;  /* 0x000000900a087810 */ /* 0x004fca0007f1e0ff */
[----:B------:R-:W-:-:S05]  /*105840*/  IMAD.X R9, RZ, RZ, R11, P0 ;  /* 0x000000ffff097224 */ /* 0x000fca00000e060b */
[----:B------:R1:W-:Y:S03]  /*105850*/  ST.E.64 desc[UR4][R36.64+0x8], R8 ;  /* 0x0000080824007985 */ /* 0x0003e6000c101b04 */
.L_x_5226:
[----:B------:R-:W-:Y:S05]  /*105860*/  BSYNC B0 ;  /* 0x0000000000007941 */ /* 0x000fea0003800000 */
.L_x_5225:
        /* <DEDUP_REMOVED lines=13> */
[----:B-1----:R-:W1:Y:S01]  /*105940*/  LDS.64 R8, [R18] ;  /* 0x0000000012087984 */ /* 0x002e620000000a00 */
        /* <DEDUP_REMOVED lines=9> */
[----:B0-----:R-:W-:Y:S01]  /*1059e0*/  IMAD.MOV.U32 R3, RZ, RZ, -0x1a ;  /* 0xffffffe6ff037424 */ /* 0x001fe200078e00ff */
        /* <DEDUP_REMOVED lines=17> */
.L_x_5257:
        /* <DEDUP_REMOVED lines=29> */
.L_x_5238:
[----:B------:R-:W0:Y:S02]  /*105cd0*/  LDS.64 R12, [R9+0x8] ;  /* 0x00000800090c7984 */ /* 0x000e240000000a00 */
[----:B0-----:R-:W-:-:S05]  /*105ce0*/  IADD3 R14, P0, PT, R12, 0x30, RZ ;  /* 0x000000300c0e7810 */ /* 0x001fca0007f1e0ff */
[----:B------:R-:W-:-:S07]  /*105cf0*/  IMAD.X R15, RZ, RZ, R13, P0 ;  /* 0x000000ffff0f7224 */ /* 0x000fce00000e060d */
[----:B------:R-:W0:Y:S02]  /*105d00*/  ATOMS.CAST.SPIN.64 P0, [R9+0x8], R12, R14 ;  /* 0x0000080c0900758d */ /* 0x000e24000180040e */
[----:B0-----:R-:W-:Y:S05]  /*105d10*/  @!P0 BRA `(.L_x_5238) ;  /* 0xfffffffc00ec8947 */ /* 0x001fea000383ffff */
[----:B------:R-:W-:Y:S05]  /*105d20*/  BSYNC B3 ;  /* 0x0000000000037941 */ /* 0x000fea0003800000 */
.L_x_5237:
[----:B------:R-:W-:Y:S05]  /*105d30*/  BRA `(.L_x_5235) ;  /* 0x0000000000187947 */ /* 0x000fea0003800000 */
.L_x_5236:
[----:B------:R-:W-:Y:S02]  /*105d40*/  R2UR UR4, R38 ;  /* 0x00000000260472ca */ /* 0x000fe400000e0000 */
[----:B------:R-:W-:-:S13]  /*105d50*/  R2UR UR5, R39 ;  /* 0x00000000270572ca */ /* 0x000fda00000e0000 */
[----:B------:R-:W2:Y:S02]  /*105d60*/  LD.E.64 R12, desc[UR4][R36.64+0x8] ;  /* 0x00000804240c7980 */ /* 0x000ea4000c101b00 */
[----:B--2---:R-:W-:-:S05]  /*105d70*/  IADD3 R8, P0, PT, R12, 0x30, RZ ;  /* 0x000000300c087810 */ /* 0x004fca0007f1e0ff */
[----:B------:R-:W-:-:S05]  /*105d80*/  IMAD.X R9, RZ, RZ, R13, P0 ;  /* 0x000000ffff097224 */ /* 0x000fca00000e060d */
[----:B------:R0:W-:Y:S03]  /*105d90*/  ST.E.64 desc[UR4][R36.64+0x8], R8 ;  /* 0x0000080824007985 */ /* 0x0001e6000c101b04 */
.L_x_5235:
[----:B------:R-:W-:Y:S05]  /*105da0*/  BSYNC B2 ;  /* 0x0000000000027941 */ /* 0x000fea0003800000 */
.L_x_5234:
        /* <DEDUP_REMOVED lines=54> */
.L_x_5240:
[----:B------:R-:W-:Y:S05]  /*106110*/  BSYNC B2 ;  /* 0x0000000000027941 */ /* 0x000fea0003800000 */
.L_x_5239:
        /* <DEDUP_REMOVED lines=40> */
.L_x_5242:
[----:B------:R-:W-:Y:S05]  /*1063a0*/  BSYNC B2 ;  /* 0x0000000000027941 */ /* 0x000fea0003800000 */
.L_x_5241:
[----:B------:R-:W-:Y:S02]  /*1063b0*/  R2UR UR4, R38 ;  /* 0x00000000260472ca */ /* 0x000fe400000e0000 */
[----:B------:R-:W-:-:S13]  /*1063c0*/  R2UR UR5, R39 ;  /* 0x00000000270572ca */ /* 0x000fda00000e0000 */
[----:B------:R2:W-:Y:S01]  /*1063d0*/  ST.E desc[UR4][R30.64], R11 ;  /* 0x0000000b1e007985 */ /* 0x0005e2000c101904 */
[----:B------:R-:W-:Y:S05]  /*1063e0*/  BRA `(.L_x_5243) ;  /* 0x0000000000207947 */ /* 0x000fea0003800000 */
.L_x_5233:
[C---:B------:R-:W-:Y:S02]  /*1063f0*/  R2UR UR4, R38.reuse ;  /* 0x00000000260472ca */ /* 0x040fe400000e0000 */
[C---:B------:R-:W-:Y:S02]  /*106400*/  R2UR UR5, R39.reuse ;  /* 0x00000000270572ca */ /* 0x040fe400000e0000 */
[----:B------:R-:W-:Y:S02]  /*106410*/  R2UR UR6, R38 ;  /* 0x00000000260672ca */ /* 0x000fe400000e0000 */
[----:B------:R-:W-:Y:S02]  /*106420*/  R2UR UR7, R39 ;  /* 0x00000000270772ca */ /* 0x000fe400000e0000 */
[----:B------:R-:W-:-:S05]  /*106430*/  IADD3 R8, P0, PT, R8, R17, RZ ;  /* 0x0000001108087210 */ /* 0x000fca0007f1e0ff */
[----:B------:R-:W-:-:S05]  /*106440*/  IMAD.X R9, R9, 0x1, R35, P0 ;  /* 0x0000000109097824 */ /* 0x000fca00000e0623 */
[----:B------:R0:W-:Y:S04]  /*106450*/  ST.E desc[UR4][R8.64+0x20], RZ ;  /* 0x000020ff08007985 */ /* 0x0001e8000c101904 */
[----:B------:R0:W-:Y:S02]  /*106460*/  ST.E.U8 desc[UR6][R8.64+0x20], RZ ;  /* 0x000020ff08007985 */ /* 0x0001e4000c101106 */
.L_x_5243:
[----:B------:R-:W-:Y:S05]  /*106470*/  BSYNC B1 ;  /* 0x0000000000017941 */ /* 0x000fea0003800000 */
.L_x_5232:
        /* <DEDUP_REMOVED lines=29> */
.L_x_5250:
[----:B------:R-:W0:Y:S02]  /*106650*/  LDS.64 R12, [R9+0x8] ;  /* 0x00000800090c7984 */ /* 0x000e240000000a00 */
[----:B0-----:R-:W-:-:S05]  /*106660*/  IADD3 R14, P0, PT, R12, 0x30, RZ ;  /* 0x000000300c0e7810 */ /* 0x001fca0007f1e0ff */
[----:B------:R-:W-:-:S07]  /*106670*/  IMAD.X R15, RZ, RZ, R13, P0 ;  /* 0x000000ffff0f7224 */ /* 0x000fce00000e060d */
[----:B------:R-:W0:Y:S02]  /*106680*/  ATOMS.CAST.SPIN.64 P0, [R9+0x8], R12, R14 ;  /* 0x0000080c0900758d */ /* 0x000e24000180040e */
[----:B0-----:R-:W-:Y:S05]  /*106690*/  @!P0 BRA `(.L_x_5250) ;  /* 0xfffffffc00ec8947 */ /* 0x001fea000383ffff */
[----:B------:R-:W-:Y:S05]  /*1066a0*/  BSYNC B3 ;  /* 0x0000000000037941 */ /* 0x000fea0003800000 */
.L_x_5249:
[----:B------:R-:W-:Y:S05]  /*1066b0*/  BRA `(.L_x_5247) ;  /* 0x0000000000187947 */ /* 0x000fea0003800000 */
.L_x_5248:
[----:B------:R-:W-:Y:S02]  /*1066c0*/  R2UR UR4, R38 ;  /* 0x00000000260472ca */ /* 0x000fe400000e0000 */
[----:B------:R-:W-:-:S13]  /*1066d0*/  R2UR UR5, R39 ;  /* 0x00000000270572ca */ /* 0x000fda00000e0000 */
[----:B------:R-:W2:Y:S02]  /*1066e0*/  LD.E.64 R12, desc[UR4][R36.64+0x8] ;  /* 0x00000804240c7980 */ /* 0x000ea4000c101b00 */
[----:B--2---:R-:W-:-:S05]  /*1066f0*/  IADD3 R8, P0, PT, R12, 0x30, RZ ;  /* 0x000000300c087810 */ /* 0x004fca0007f1e0ff */
[----:B------:R-:W-:-:S05]  /*106700*/  IMAD.X R9, RZ, RZ, R13, P0 ;  /* 0x000000ffff097224 */ /* 0x000fca00000e060d */
[----:B------:R0:W-:Y:S03]  /*106710*/  ST.E.64 desc[UR4][R36.64+0x8], R8 ;  /* 0x0000080824007985 */ /* 0x0001e6000c101b04 */
.L_x_5247:
[----:B------:R-:W-:Y:S05]  /*106720*/  BSYNC B2 ;  /* 0x0000000000027941 */ /* 0x000fea0003800000 */
.L_x_5246:
        /* <DEDUP_REMOVED lines=51> */
.L_x_5252:
[----:B------:R-:W-:Y:S01]  /*106a60*/  R2UR UR4, R38 ;  /* 0x00000000260472ca */ /* 0x000fe200000e0000 */
[----:B------:R-:W-:Y:S01]  /*106a70*/  IMAD.MOV.U32 R9, RZ, RZ, 0x5272 ;  /* 0x00005272ff097424 */ /* 0x000fe200078e00ff */
[----:B------:R-:W-:Y:S01]  /*106a80*/  R2UR UR5, R39 ;  /* 0x00000000270572ca */ /* 0x000fe200000e0000 */
[----:B------:R-:W-:Y:S01]  /*106a90*/  IMAD.MOV.U32 R13, RZ, RZ, -0x1 ;  /* 0xffffffffff0d7424 */ /* 0x000fe200078e00ff */
[----:B------:R-:W-:-:S11]  /*106aa0*/  PLOP3.LUT P0, PT, PT, PT, PT, 0x8, 0x80 ;  /* 0x000000000080781c */ /* 0x000fd60003f0e170 */
[----:B------:R0:W-:Y:S02]  /*106ab0*/  ST.E desc[UR4][R30.64], R9 ;  /* 0x000000091e007985 */ /* 0x0001e4000c101904 */
.L_x_5253:
[----:B------:R-:W-:Y:S05]  /*106ac0*/  BSYNC B2 ;  /* 0x0000000000027941 */ /* 0x000fea0003800000 */
.L_x_5251:
        /* <DEDUP_REMOVED lines=39> */
.L_x_5255:
[----:B------:R-:W-:Y:S05]  /*106d40*/  BSYNC B2 ;  /* 0x0000000000027941 */ /* 0x000fea0003800000 */
.L_x_5254:
[----:B------:R-:W-:Y:S02]  /*106d50*/  R2UR UR4, R38 ;  /* 0x00000000260472ca */ /* 0x000fe400000e0000 */
[----:B------:R-:W-:-:S13]  /*106d60*/  R2UR UR5, R39 ;  /* 0x00000000270572ca */ /* 0x000fda00000e0000 */
[----:B------:R2:W-:Y:S01]  /*106d70*/  ST.E desc[UR4][R30.64], R11 ;  /* 0x0000000b1e007985 */ /* 0x0005e2000c101904 */
[----:B------:R-:W-:Y:S05]  /*106d80*/  BRA `(.L_x_5256) ;  /* 0x0000000000207947 */ /* 0x000fea0003800000 */
.L_x_5245:
        /* <DEDUP_REMOVED lines=8> */
.L_x_5256:
[----:B------:R-:W-:Y:S05]  /*106e10*/  BSYNC B1 ;  /* 0x0000000000017941 */ /* 0x000fea0003800000 */
.L_x_5244:
[----:B------:R-:W-:Y:S01]  /*106e20*/  IADD3 R17, P0, PT, R17, 0x8, RZ ;  /* 0x0000000811117810 */ /* 0x000fe20007f1e0ff */
[----:B------:R-:W-:-:S04]  /*106e30*/  VIADD R3, R3, 0x2 ;  /* 0x0000000203037836 */ /* 0x000fc80000000000 */
[----:B------:R-:W-:Y:S01]  /*106e40*/  IMAD.X R35, RZ, RZ, R35, P0 ;  /* 0x000000ffff237224 */ /* 0x000fe200000e0623 */
[----:B------:R-:W-:Y:S07]  /*106e50*/  BRA `(.L_x_5257) ;  /* 0xffffffec00287947 */ /* 0x000fee000383ffff */
.L_x_5231:
[----:B------:R-:W-:Y:S05]  /*106e60*/  BSYNC B0 ;  /* 0x0000000000007941 */ /* 0x000fea0003800000 */
.L_x_5230:
[----:B------:R-:W3:Y:S01]  /*106e70*/  LDCU.64 UR4, c[0x4][0xc8] ;  /* 0x01001900ff0477ac */ /* 0x000ee20008000a00 */
[----:B------:R-:W-:Y:S01]  /*106e80*/  IMAD.WIDE R4, R0, 0x10, RZ ;  /* 0x0000001000047825 */ /* 0x000fe200078e02ff */
[----:B------:R-:W-:Y:S03]  /*106e90*/  BSSY B0, `(.L_x_5258) ;  /* 0x000014e000007945 */ /* 0x000fe60003800000 */
[----:B------:R-:W-:Y:S02]  /*106ea0*/  IMAD.MOV.U32 R34, RZ, RZ, -0x1a ;  /* 0xffffffe6ff227424 */ /* 0x000fe400078e00ff */
[----:B0-----:R-:W-:Y:S02]  /*106eb0*/  IMAD.MOV.U32 R3, RZ, RZ, R4 ;  /* 0x000000ffff037224 */ /* 0x001fe400078e0004 */
[----:B------:R-:W-:Y:S01]  /*106ec0*/  IMAD.MOV.U32 R17, RZ, RZ, R5 ;  /* 0x000000ffff117224 */ /* 0x000fe200078e0005 */
[----:B---3--:R-:W-:-:S04]  /*106ed0*/  UIADD3 UR4, UP0, UPT, UR4, 0x1, URZ ;  /* 0x0000000104047890 */ /* 0x008fc8000ff1e0ff */
[----:B------:R-:W-:Y:S02]  /*106ee0*/  UIADD3.X UR5, UPT, UPT, URZ, UR5, URZ, UP0, !UPT ;  /* 0x00000005ff057290 */ /* 0x000fe400087fe4ff */
[----:B------:R-:W-:-:S04]  /*106ef0*/  IMAD.U32 R32, RZ, RZ, UR4 ;  /* 0x00000004ff207e24 */ /* 0x000fc8000f8e00ff */
[----:B------:R-:W-:-:S07]  /*106f00*/  IMAD.U32 R33, RZ, RZ, UR5 ;  /* 0x00000005ff217e24 */ /* 0x000fce000f8e00ff */
.L_x_5286:
[----:B------:R-:W-:Y:S01]  /*106f10*/  ISETP.NE.AND P0, PT, R0, -0x1, PT ;  /* 0xffffffff0000780c */ /* 0x000fe20003f05270 */
[----:B------:R-:W-:Y:S05]  /*106f20*/  YIELD ;  /* 0x0000000000007946 */ /* 0x000fea0003800000 */
[----:B------:R-:W-:Y:S01]  /*106f30*/  BSSY B1, `(.L_x_5259) ;  /* 0x000009c000017945 */ /* 0x000fe20003800000 */
[----:B------:R-:W-:-:S06]  /*106f40*/  VIADD R6, R34, 0x1b ;  /* 0x0000001b22067836 */ /* 0x000fcc0000000000 */
[----:B------:R-:W-:Y:S01]  /*106f50*/  @!P0 R2UR UR4, R38 ;  /* 0x00000000260482ca */ /* 0x000fe200000e0000 */
[----:B01----:R-:W-:Y:S01]  /*106f60*/  @!P0 IMAD.MOV.U32 R9, RZ, RZ, 0x5368 ;  /* 0x00005368ff098424 */ /* 0x003fe200078e00ff */
[----:B------:R-:W-:-:S13]  /*106f70*/  @!P0 R2UR UR5, R39 ;  /* 0x00000000270582ca */ /* 0x000fda00000e0000 */
[----:B------:R0:W-:Y:S01]  /*106f80*/  @!P0 ST.E desc[UR4][R30.64], R9 ;  /* 0x000000091e008985 */ /* 0x0001e2000c101904 */
[----:B---34-:R-:W-:Y:S05]  /*106f90*/  @!P0 BRA `(.L_x_5260) ;  /* 0x0000000800548947 */ /* 0x018fea0003800000 */
        /* <DEDUP_REMOVED lines=26> */
.L_x_5266:
[----:B------:R-:W0:Y:S02]  /*107140*/  LDS.64 R12, [R9+0x8] ;  /* 0x00000800090c7984 */ /* 0x000e240000000a00 */
[----:B0-----:R-:W-:-:S05]  /*107150*/  IADD3 R14, P0, PT, R12, 0x30, RZ ;  /* 0x000000300c0e7810 */ /* 0x001fca0007f1e0ff */
[----:B------:R-:W-:-:S07]  /*107160*/  IMAD.X R15, RZ, RZ, R13, P0 ;  /* 0x000000ffff0f7224 */ /* 0x000fce00000e060d */
[----:B------:R-:W0:Y:S02]  /*107170*/  ATOMS.CAST.SPIN.64 P0, [R9+0x8], R12, R14 ;  /* 0x0000080c0900758d */ /* 0x000e24000180040e */
[----:B0-----:R-:W-:Y:S05]  /*107180*/  @!P0 BRA `(.L_x_5266) ;  /* 0xfffffffc00ec8947 */ /* 0x001fea000383ffff */
[----:B------:R-:W-:Y:S05]  /*107190*/  BSYNC B3 ;  /* 0x0000000000037941 */ /* 0x000fea0003800000 */
.L_x_5265:
[----:B------:R-:W-:Y:S05]  /*1071a0*/  BRA `(.L_x_5263) ;  /* 0x0000000000187947 */ /* 0x000fea0003800000 */
.L_x_5264:
[----:B------:R-:W-:Y:S02]  /*1071b0*/  R2UR UR4, R38 ;  /* 0x00000000260472ca */ /* 0x000fe400000e0000 */
[----:B------:R-:W-:-:S13]  /*1071c0*/  R2UR UR5, R39 ;  /* 0x00000000270572ca */ /* 0x000fda00000e0000 */
[----:B------:R-:W2:Y:S02]  /*1071d0*/  LD.E.64 R12, desc[UR4][R36.64+0x8] ;  /* 0x00000804240c7980 */ /* 0x000ea4000c101b00 */
[----:B--2---:R-:W-:-:S05]  /*1071e0*/  IADD3 R8, P0, PT, R12, 0x30, RZ ;  /* 0x000000300c087810 */ /* 0x004fca0007f1e0ff */
[----:B------:R-:W-:-:S05]  /*1071f0*/  IMAD.X R9, RZ, RZ, R13, P0 ;  /* 0x000000ffff097224 */ /* 0x000fca00000e060d */
[----:B------:R0:W-:Y:S03]  /*107200*/  ST.E.64 desc[UR4][R36.64+0x8], R8 ;  /* 0x0000080824007985 */ /* 0x0001e6000c101b04 */
.L_x_5263:
[----:B------:R-:W-:Y:S05]  /*107210*/  BSYNC B2 ;  /* 0x0000000000027941 */ /* 0x000fea0003800000 */
.L_x_5262:
        /* <DEDUP_REMOVED lines=54> */
.L_x_5268:
[----:B------:R-:W-:Y:S05]  /*107580*/  BSYNC B2 ;  /* 0x0000000000027941 */ /* 0x000fea0003800000 */
.L_x_5267:
        /* <DEDUP_REMOVED lines=40> */
.L_x_5270:
[----:B------:R-:W-:Y:S05]  /*107810*/  BSYNC B2 ;  /* 0x0000000000027941 */ /* 0x000fea0003800000 */
.L_x_5269:
[----:B------:R-:W-:Y:S02]  /*107820*/  R2UR UR4, R38 ;  /* 0x00000000260472ca */ /* 0x000fe400000e0000 */
[----:B------:R-:W-:-:S13]  /*107830*/  R2UR UR5, R39 ;  /* 0x00000000270572ca */ /* 0x000fda00000e0000 */
[----:B------:R3:W-:Y:S01]  /*107840*/  ST.E desc[UR4][R30.64], R11 ;  /* 0x0000000b1e007985 */ /* 0x0007e2000c101904 */
[----:B------:R-:W-:Y:S05]  /*107850*/  BRA `(.L_x_5260) ;  /* 0x0000000000247947 */ /* 0x000fea0003800000 */
.L_x_5261:
        /* <DEDUP_REMOVED lines=9> */
.L_x_5260:
[----:B------:R-:W-:Y:S05]  /*1078f0*/  BSYNC B1 ;  /* 0x0000000000017941 */ /* 0x000fea0003800000 */
.L_x_5259:
        /* <DEDUP_REMOVED lines=30> */
.L_x_5279:
[----:B------:R-:W0:Y:S02]  /*107ae0*/  LDS.64 R12, [R9+0x8] ;  /* 0x00000800090c7984 */ /* 0x000e240000000a00 */
[----:B0-----:R-:W-:-:S05]  /*107af0*/  IADD3 R14, P0, PT, R12, 0x30, RZ ;  /* 0x000000300c0e7810 */ /* 0x001fca0007f1e0ff */
[----:B------:R-:W-:-:S07]  /*107b00*/  IMAD.X R15, RZ, RZ, R13, P0 ;  /* 0x000000ffff0f7224 */ /* 0x000fce00000e060d */
[----:B------:R-:W0:Y:S02]  /*107b10*/  ATOMS.CAST.SPIN.64 P0, [R9+0x8], R12, R14 ;  /* 0x0000080c0900758d */ /* 0x000e24000180040e */
[----:B0-----:R-:W-:Y:S05]  /*107b20*/  @!P0 BRA `(.L_x_5279) ;  /* 0xfffffffc00ec8947 */ /* 0x001fea000383ffff */
[----:B------:R-:W-:Y:S05]  /*107b30*/  BSYNC B3 ;  /* 0x0000000000037941 */ /* 0x000fea0003800000 */
.L_x_5278:
[----:B------:R-:W-:Y:S05]  /*107b40*/  BRA `(.L_x_5276) ;  /* 0x0000000000187947 */ /* 0x000fea0003800000 */
.L_x_5277:
[----:B------:R-:W-:Y:S02]  /*107b50*/  R2UR UR4, R38 ;  /* 0x00000000260472ca */ /* 0x000fe400000e0000 */
[----:B------:R-:W-:-:S13]  /*107b60*/  R2UR UR5, R39 ;  /* 0x00000000270572ca */ /* 0x000fda00000e0000 */
[----:B------:R-:W2:Y:S02]  /*107b70*/  LD.E.64 R12, desc[UR4][R36.64+0x8] ;  /* 0x00000804240c7980 */ /* 0x000ea4000c101b00 */
[----:B--2---:R-:W-:-:S05]  /*107b80*/  IADD3 R8, P0, PT, R12, 0x30, RZ ;  /* 0x000000300c087810 */ /* 0x004fca0007f1e0ff */
[----:B------:R-:W-:-:S05]  /*107b90*/  IMAD.X R9, RZ, RZ, R13, P0 ;  /* 0x000000ffff097224 */ /* 0x000fca00000e060d */
[----:B------:R0:W-:Y:S03]  /*107ba0*/  ST.E.64 desc[UR4][R36.64+0x8], R8 ;  /* 0x0000080824007985 */ /* 0x0001e6000c101b04 */
.L_x_5276:
[----:B------:R-:W-:Y:S05]  /*107bb0*/  BSYNC B2 ;  /* 0x0000000000027941 */ /* 0x000fea0003800000 */
.L_x_5275:
        /* <DEDUP_REMOVED lines=51> */
.L_x_5281:
[----:B------:R-:W-:Y:S01]  /*107ef0*/  R2UR UR4, R38 ;  /* 0x00000000260472ca */ /* 0x000fe200000e0000 */
[----:B------:R-:W-:Y:S01]  /*107f00*/  IMAD.MOV.U32 R9, RZ, RZ, 0x5272 ;  /* 0x00005272ff097424 */ /* 0x000fe200078e00ff */
[----:B------:R-:W-:Y:S01]  /*107f10*/  R2UR UR5, R39 ;  /* 0x00000000270572ca */ /* 0x000fe200000e0000 */
[----:B------:R-:W-:Y:S01]  /*107f20*/  IMAD.MOV.U32 R13, RZ, RZ, -0x1 ;  /* 0xffffffffff0d7424 */ /* 0x000fe200078e00ff */
[----:B------:R-:W-:-:S11]  /*107f30*/  PLOP3.LUT P0, PT, PT, PT, PT, 0x8, 0x80 ;  /* 0x000000000080781c */ /* 0x000fd60003f0e170 */
[----:B------:R0:W-:Y:S02]  /*107f40*/  ST.E desc[UR4][R30.64], R9 ;  /* 0x000000091e007985 */ /* 0x0001e4000c101904 */
.L_x_5282:
[----:B------:R-:W-:Y:S05]  /*107f50*/  BSYNC B2 ;  /* 0x0000000000027941 */ /* 0x000fea0003800000 */
.L_x_5280:
        /* <DEDUP_REMOVED lines=39> */
.L_x_5284:
[----:B------:R-:W-:Y:S05]  /*1081d0*/  BSYNC B2 ;  /* 0x0000000000027941 */ /* 0x000fea0003800000 */
.L_x_5283:
[----:B------:R-:W-:Y:S02]  /*1081e0*/  R2UR UR4, R38 ;  /* 0x00000000260472ca */ /* 0x000fe400000e0000 */
[----:B------:R-:W-:-:S13]  /*1081f0*/  R2UR UR5, R39 ;  /* 0x00000000270572ca */ /* 0x000fda00000e0000 */
[----:B------:R4:W-:Y:S01]  /*108200*/  ST.E desc[UR4][R30.64], R11 ;  /* 0x0000000b1e007985 */ /* 0x0009e2000c101904 */
[----:B------:R-:W-:Y:S05]  /*108210*/  BRA `(.L_x_5285) ;  /* 0x0000000000387947 */ /* 0x000fea0003800000 */
.L_x_5274:
        /* <DEDUP_REMOVED lines=10> */
.L_x_5273:
[----:B------:R-:W-:Y:S01]  /*1082c0*/  R2UR UR4, R38 ;  /* 0x00000000260472ca */ /* 0x000fe200000e0000 */
[----:B01----:R-:W-:Y:S01]  /*1082d0*/  IMAD.MOV.U32 R9, RZ, RZ, 0x5368 ;  /* 0x00005368ff097424 */ /* 0x003fe200078e00ff */
[----:B------:R-:W-:-:S13]  /*1082e0*/  R2UR UR5, R39 ;  /* 0x00000000270572ca */ /* 0x000fda00000e0000 */
[----:B------:R0:W-:Y:S02]  /*1082f0*/  ST.E desc[UR4][R30.64], R9 ;  /* 0x000000091e007985 */ /* 0x0001e4000c101904 */
.L_x_5285:
[----:B------:R-:W-:Y:S05]  /*108300*/  BSYNC B1 ;  /* 0x0000000000017941 */ /* 0x000fea0003800000 */
.L_x_5272:
[----:B------:R-:W-:Y:S01]  /*108310*/  IADD3 R3, P0, PT, R3, 0x8, RZ ;  /* 0x0000000803037810 */ /* 0x000fe20007f1e0ff */
[----:B------:R-:W-:Y:S01]  /*108320*/  VIADD R34, R34, 0x2 ;  /* 0x0000000222227836 */ /* 0x000fe20000000000 */
[----:B------:R-:W-:-:S03]  /*108330*/  IADD3 R32, P1, PT, R32, 0x2, RZ ;  /* 0x0000000220207810 */ /* 0x000fc60007f3e0ff */
[----:B------:R-:W-:Y:S02]  /*108340*/  IMAD.X R17, RZ, RZ, R17, P0 ;  /* 0x000000ffff117224 */ /* 0x000fe400000e0611 */
[----:B------:R-:W-:Y:S01]  /*108350*/  IMAD.X R33, RZ, RZ, R33, P1 ;  /* 0x000000ffff217224 */ /* 0x000fe200008e0621 */
[----:B------:R-:W-:Y:S07]  /*108360*/  BRA `(.L_x_5286) ;  /* 0xffffffe800e87947 */ /* 0x000fee000383ffff */
.L_x_5271:
[----:B------:R-:W-:Y:S05]  /*108370*/  BSYNC B0 ;  /* 0x0000000000007941 */ /* 0x000fea0003800000 */
.L_x_5258:
        /* <DEDUP_REMOVED lines=19> */
.L_x_5291:
[----:B------:R-:W0:Y:S02]  /*1084b0*/  LDS.64 R8, [R3+0x8] ;  /* 0x0000080003087984 */ /* 0x000e240000000a00 */
[----:B0-----:R-:W-:-:S05]  /*1084c0*/  IADD3 R10, P0, PT, R8, 0x30, RZ ;  /* 0x00000030080a7810 */ /* 0x001fca0007f1e0ff */
[----:B------:R-:W-:-:S07]  /*1084d0*/  IMAD.X R11, RZ, RZ, R9, P0 ;  /* 0x000000ffff0b7224 */ /* 0x000fce00000e0609 */
[----:B------:R-:W0:Y:S02]  /*1084e0*/  ATOMS.CAST.SPIN.64 P0, [R3+0x8], R8, R10 ;  /* 0x000008080300758d */ /* 0x000e24000180040a */
[----:B0-----:R-:W-:Y:S05]  /*1084f0*/  @!P0 BRA `(.L_x_5291) ;  /* 0xfffffffc00ec8947 */ /* 0x001fea000383ffff */
[----:B------:R-:W-:Y:S05]  /*108500*/  BSYNC B1 ;  /* 0x0000000000017941 */ /* 0x000fea0003800000 */
.L_x_5290:
[----:B------:R-:W-:Y:S02]  /*108510*/  IMAD.MOV.U32 R10, RZ, RZ, R8 ;  /* 0x000000ffff0a7224 */ /* 0x000fe400078e0008 */
[----:B------:R-:W-:Y:S01]  /*108520*/  IMAD.MOV.U32 R11, RZ, RZ, R9 ;  /* 0x000000ffff0b7224 */ /* 0x000fe200078e0009 */
[----:B------:R-:W-:Y:S06]  /*108530*/  BRA `(.L_x_5288) ;  /* 0x0000000000187947 */ /* 0x000fec0003800000 */
.L_x_5289:
[----:B------:R-:W-:Y:S02]  /*108540*/  R2UR UR4, R38 ;  /* 0x00000000260472ca */ /* 0x000fe400000e0000 */
[----:B------:R-:W-:-:S13]  /*108550*/  R2UR UR5, R39 ;  /* 0x00000000270572ca */ /* 0x000fda00000e0000 */
[----:B------:R-:W2:Y:S02]  /*108560*/  LD.E.64 R10, desc[UR4][R36.64+0x8] ;  /* 0x00000804240a7980 */ /* 0x000ea4000c101b00 */
[----:B--2---:R-:W-:-:S05]  /*108570*/  IADD3 R8, P0, PT, R10, 0x30, RZ ;  /* 0x000000300a087810 */ /* 0x004fca0007f1e0ff */
[----:B------:R-:W-:-:S05]  /*108580*/  IMAD.X R9, RZ, RZ, R11, P0 ;  /* 0x000000ffff097224 */ /* 0x000fca00000e060b */
[----:B------:R0:W-:Y:S03]  /*108590*/  ST.E.64 desc[UR4][R36.64+0x8], R8 ;  /* 0x0000080824007985 */ /* 0x0001e6000c101b04 */
.L_x_5288:
[----:B------:R-:W-:Y:S05]  /*1085a0*/  BSYNC B0 ;  /* 0x0000000000007941 */ /* 0x000fea0003800000 */
.L_x_5287:
        /* <DEDUP_REMOVED lines=66> */
.L_x_5298:
[----:B------:R-:W0:Y:S02]  /*1089d0*/  LDS.64 R12, [R9+0x8] ;  /* 0x00000800090c7984 */ /* 0x000e240000000a00 */
[----:B0-----:R-:W-:-:S05]  /*1089e0*/  IADD3 R14, P0, PT, R32, R12, RZ ;  /* 0x0000000c200e7210 */ /* 0x001fca0007f1e0ff */
[----:B------:R-:W-:-:S07]  /*1089f0*/  IMAD.X R15, R33, 0x1, R13, P0 ;  /* 0x00000001210f7824 */ /* 0x000fce00000e060d */
[----:B------:R-:W0:Y:S02]  /*108a00*/  ATOMS.CAST.SPIN.64 P0, [R9+0x8], R12, R14 ;  /* 0x0000080c0900758d */ /* 0x000e24000180040e */
[----:B0-----:R-:W-:Y:S05]  /*108a10*/  @!P0 BRA `(.L_x_5298) ;  /* 0xfffffffc00ec8947 */ /* 0x001fea000383ffff */
[----:B------:R-:W-:Y:S05]  /*108a20*/  BSYNC B2 ;  /* 0x0000000000027941 */ /* 0x000fea0003800000 */
.L_x_5297:
[----:B------:R-:W-:Y:S05]  /*108a30*/  BRA `(.L_x_5295) ;  /* 0x0000000000187947 */ /* 0x000fea0003800000 */
.L_x_5296:
[----:B------:R-:W-:Y:S02]  /*108a40*/  R2UR UR4, R38 ;  /* 0x00000000260472ca */ /* 0x000fe400000e0000 */
[----:B------:R-:W-:-:S13]  /*108a50*/  R2UR UR5, R39 ;  /* 0x00000000270572ca */ /* 0x000fda00000e0000 */
[----:B------:R-:W2:Y:S02]  /*108a60*/  LD.E.64 R12, desc[UR4][R36.64+0x8] ;  /* 0x00000804240c7980 */ /* 0x000ea4000c101b00 */
[----:B--2---:R-:W-:-:S05]  /*108a70*/  IADD3 R8, P0, PT, R32, R12, RZ ;  /* 0x0000000c20087210 */ /* 0x004fca0007f1e0ff */
[----:B------:R-:W-:-:S05]  /*108a80*/  IMAD.X R9, R33, 0x1, R13, P0 ;  /* 0x0000000121097824 */ /* 0x000fca00000e060d */
[----:B------:R0:W-:Y:S03]  /*108a90*/  ST.E.64 desc[UR4][R36.64+0x8], R8 ;  /* 0x0000080824007985 */ /* 0x0001e6000c101b04 */
.L_x_5295:
[----:B------:R-:W-:Y:S05]  /*108aa0*/  BSYNC B1 ;  /* 0x0000000000017941 */ /* 0x000fea0003800000 */
.L_x_5294:
        /* <DEDUP_REMOVED lines=47> */
.L_x_5330:
        /* <DEDUP_REMOVED lines=28> */
.L_x_5311:
[----:B------:R-:W0:Y:S02]  /*108f60*/  LDS.64 R12, [R35+0x8] ;  /* 0x00000800230c7984 */ /* 0x000e240000000a00 */
[----:B0-----:R-:W-:-:S05]  /*108f70*/  IADD3 R14, P0, PT, R12, 0x30, RZ ;  /* 0x000000300c0e7810 */ /* 0x001fca0007f1e0ff */
[----:B------:R-:W-:-:S07]  /*108f80*/  IMAD.X R15, RZ, RZ, R13, P0 ;  /* 0x000000ffff0f7224 */ /* 0x000fce00000e060d */
[----:B------:R-:W0:Y:S02]  /*108f90*/  ATOMS.CAST.SPIN.64 P0, [R35+0x8], R12, R14 ;  /* 0x0000080c2300758d */ /* 0x000e24000180040e */
[----:B0-----:R-:W-:Y:S05]  /*108fa0*/  @!P0 BRA `(.L_x_5311) ;  /* 0xfffffffc00ec8947 */ /* 0x001fea000383ffff */
[----:B------:R-:W-:Y:S05]  /*108fb0*/  BSYNC B6 ;  /* 0x0000000000067941 */ /* 0x000fea0003800000 */
.L_x_5310:
[----:B------:R-:W-:Y:S02]  /*108fc0*/  IMAD.MOV.U32 R14, RZ, RZ, R12 ;  /* 0x000000ffff0e7224 */ /* 0x000fe400078e000c */
[----:B------:R-:W-:Y:S01]  /*108fd0*/  IMAD.MOV.U32 R15, RZ, RZ, R13 ;  /* 0x000000ffff0f7224 */ /* 0x000fe200078e000d */
[----:B------:R-:W-:Y:S06]  /*108fe0*/  BRA `(.L_x_5308) ;  /* 0x0000000000187947 */ /* 0x000fec0003800000 */
.L_x_5309:
[----:B------:R-:W-:Y:S02]  /*108ff0*/  R2UR UR4, R38 ;  /* 0x00000000260472ca */ /* 0x000fe400000e0000 */
[----:B------:R-:W-:-:S13]  /*109000*/  R2UR UR5, R39 ;  /* 0x00000000270572ca */ /* 0x000fda00000e0000 */
[----:B------:R-:W2:Y:S02]  /*109010*/  LD.E.64 R14, desc[UR4][R36.64+0x8] ;  /* 0x00000804240e7980 */ /* 0x000ea4000c101b00 */
[----:B--2---:R-:W-:-:S05]  /*109020*/  IADD3 R12, P0, PT, R14, 0x30, RZ ;  /* 0x000000300e0c7810 */ /* 0x004fca0007f1e0ff */
[----:B------:R-:W-:-:S05]  /*109030*/  IMAD.X R13, RZ, RZ, R15, P0 ;  /* 0x000000ffff0d7224 */ /* 0x000fca00000e060f */
[----:B------:R0:W-:Y:S03]  /*109040*/  ST.E.64 desc[UR4][R36.64+0x8], R12 ;  /* 0x0000080c24007985 */ /* 0x0001e6000c101b04 */
.L_x_5308:
[----:B------:R-:W-:Y:S05]  /*109050*/  BSYNC B5 ;  /* 0x0000000000057941 */ /* 0x000fea0003800000 */
.L_x_5307:
        /* <DEDUP_REMOVED lines=54> */
.L_x_5313:
[----:B------:R-:W-:Y:S05]  /*1093c0*/  BSYNC B5 ;  /* 0x0000000000057941 */ /* 0x000fea0003800000 */
.L_x_5312:
        /* <DEDUP_REMOVED lines=40> */
.L_x_5315:
[----:B------:R-:W-:Y:S05]  /*109650*/  BSYNC B5 ;  /* 0x0000000000057941 */ /* 0x000fea0003800000 */
.L_x_5314:
[----:B------:R-:W-:Y:S02]  /*109660*/  R2UR UR4, R38 ;  /* 0x00000000260472ca */ /* 0x000fe400000e0000 */
[----:B------:R-:W-:-:S13]  /*109670*/  R2UR UR5, R39 ;  /* 0x00000000270572ca */ /* 0x000fda00000e0000 */
[----:B------:R2:W-:Y:S01]  /*109680*/  ST.E desc[UR4][R30.64], R13 ;  /* 0x0000000d1e007985 */ /* 0x0005e2000c101904 */
[----:B------:R-:W-:Y:S05]  /*109690*/  BRA `(.L_x_5316) ;  /* 0x0000000000207947 */ /* 0x000fea0003800000 */
.L_x_5306:
        /* <DEDUP_REMOVED lines=8> */
.L_x_5316:
[----:B------:R-:W-:Y:S05]  /*109720*/  BSYNC B4 ;  /* 0x0000000000047941 */ /* 0x000fea0003800000 */
.L_x_5305:
        /* <DEDUP_REMOVED lines=27> */
.L_x_5323:
[----:B------:R-:W0:Y:S02]  /*1098e0*/  LDS.64 R12, [R35+0x8] ;  /* 0x00000800230c7984 */ /* 0x000e240000000a00 */
[----:B0-----:R-:W-:-:S05]  /*1098f0*/  IADD3 R14, P0, PT, R12, 0x30, RZ ;  /* 0x000000300c0e7810 */ /* 0x001fca0007f1e0ff */
[----:B------:R-:W-:-:S07]  /*109900*/  IMAD.X R15, RZ, RZ, R13, P0 ;  /* 0x000000ffff0f7224 */ /* 0x000fce00000e060d */
[----:B------:R-:W0:Y:S02]  /*109910*/  ATOMS.CAST.SPIN.64 P0, [R35+0x8], R12, R14 ;  /* 0x0000080c2300758d */ /* 0x000e24000180040e */
[----:B0-----:R-:W-:Y:S05]  /*109920*/  @!P0 BRA `(.L_x_5323) ;  /* 0xfffffffc00ec8947 */ /* 0x001fea000383ffff */
[----:B------:R-:W-:Y:S05]  /*109930*/  BSYNC B6 ;  /* 0x0000000000067941 */ /* 0x000fea0003800000 */
.L_x_5322:
[----:B------:R-:W-:Y:S02]  /*109940*/  IMAD.MOV.U32 R14, RZ, RZ, R12 ;  /* 0x000000ffff0e7224 */ /* 0x000fe400078e000c */
[----:B------:R-:W-:Y:S01]  /*109950*/  IMAD.MOV.U32 R15, RZ, RZ, R13 ;  /* 0x000000ffff0f7224 */ /* 0x000fe200078e000d */
[----:B------:R-:W-:Y:S06]  /*109960*/  BRA `(.L_x_5320) ;  /* 0x0000000000187947 */ /* 0x000fec0003800000 */
.L_x_5321:
[----:B------:R-:W-:Y:S02]  /*109970*/  R2UR UR4, R38 ;  /* 0x00000000260472ca */ /* 0x000fe400000e0000 */
[----:B------:R-:W-:-:S13]  /*109980*/  R2UR UR5, R39 ;  /* 0x00000000270572ca */ /* 0x000fda00000e0000 */
[----:B------:R-:W2:Y:S02]  /*109990*/  LD.E.64 R14, desc[UR4][R36.64+0x8] ;  /* 0x00000804240e7980 */ /* 0x000ea4000c101b00 */
[----:B--2---:R-:W-:-:S05]  /*1099a0*/  IADD3 R12, P0, PT, R14, 0x30, RZ ;  /* 0x000000300e0c7810 */ /* 0x004fca0007f1e0ff */
[----:B------:R-:W-:-:S05]  /*1099b0*/  IMAD.X R13, RZ, RZ, R15, P0 ;  /* 0x000000ffff0d7224 */ /* 0x000fca00000e060f */
[----:B------:R0:W-:Y:S03]  /*1099c0*/  ST.E.64 desc[UR4][R36.64+0x8], R12 ;  /* 0x0000080c24007985 */ /* 0x0001e6000c101b04 */
.L_x_5320:
[----:B------:R-:W-:Y:S05]  /*1099d0*/  BSYNC B5 ;  /* 0x0000000000057941 */ /* 0x000fea0003800000 */
.L_x_5319:
        /* <DEDUP_REMOVED lines=51> */
.L_x_5325:
[----:B------:R-:W-:Y:S01]  /*109d10*/  R2UR UR4, R38 ;  /* 0x00000000260472ca */ /* 0x000fe200000e0000 */
[----:B------:R-:W-:Y:S01]  /*109d20*/  IMAD.MOV.U32 R11, RZ, RZ, 0x5272 ;  /* 0x00005272ff0b7424 */ /* 0x000fe200078e00ff */
[----:B------:R-:W-:Y:S01]  /*109d30*/  R2UR UR5, R39 ;  /* 0x00000000270572ca */ /* 0x000fe200000e0000 */
[----:B------:R-:W-:Y:S01]  /*109d40*/  IMAD.MOV.U32 R15, RZ, RZ, -0x1 ;  /* 0xffffffffff0f7424 */ /* 0x000fe200078e00ff */
[----:B------:R-:W-:-:S11]  /*109d50*/  PLOP3.LUT P0, PT, PT, PT, PT, 0x8, 0x80 ;  /* 0x000000000080781c */ /* 0x000fd60003f0e170 */
[----:B------:R0:W-:Y:S02]  /*109d60*/  ST.E desc[UR4][R30.64], R11 ;  /* 0x0000000b1e007985 */ /* 0x0001e4000c101904 */
.L_x_5326:
[----:B------:R-:W-:Y:S05]  /*109d70*/  BSYNC B5 ;  /* 0x0000000000057941 */ /* 0x000fea0003800000 */
.L_x_5324:
        /* <DEDUP_REMOVED lines=39> */
.L_x_5328:
[----:B------:R-:W-:Y:S05]  /*109ff0*/  BSYNC B5 ;  /* 0x0000000000057941 */ /* 0x000fea0003800000 */
.L_x_5327:
[----:B------:R-:W-:Y:S02]  /*10a000*/  R2UR UR4, R38 ;  /* 0x00000000260472ca */ /* 0x000fe400000e0000 */
[----:B------:R-:W-:-:S13]  /*10a010*/  R2UR UR5, R39 ;  /* 0x00000000270572ca */ /* 0x000fda00000e0000 */
[----:B------:R2:W-:Y:S01]  /*10a020*/  ST.E desc[UR4][R30.64], R13 ;  /* 0x0000000d1e007985 */ /* 0x0005e2000c101904 */
[----:B------:R-:W-:Y:S05]  /*10a030*/  BRA `(.L_x_5329) ;  /* 0x0000000000247947 */ /* 0x000fea0003800000 */
.L_x_5318:
        /* <DEDUP_REMOVED lines=9> */
.L_x_5329:
[----:B------:R-:W-:Y:S05]  /*10a0d0*/  BSYNC B4 ;  /* 0x0000000000047941 */ /* 0x000fea0003800000 */
.L_x_5317:
[----:B------:R-:W-:Y:S02]  /*10a0e0*/  VIADD R32, R32, 0x2 ;  /* 0x0000000220207836 */ /* 0x000fe40000000000 */
[----:B------:R-:W-:Y:S01]  /*10a0f0*/  VIADD R22, R22, 0x8 ;  /* 0x0000000816167836 */ /* 0x000fe20000000000 */
[----:B------:R-:W-:Y:S06]  /*10a100*/  @P2 BRA `(.L_x_5330) ;  /* 0xffffffec00242947 */ /* 0x000fec000383ffff */
.L_x_5304:
[----:B------:R-:W-:Y:S05]  /*10a110*/  BSYNC B1 ;  /* 0x0000000000017941 */ /* 0x000fea0003800000 */
.L_x_5303:
        /* <DEDUP_REMOVED lines=25> */
.L_x_5337:
[----:B------:R-:W0:Y:S02]  /*10a2b0*/  LDS.64 R12, [R35+0x8] ;  /* 0x00000800230c7984 */ /* 0x000e240000000a00 */
[----:B0-----:R-:W-:-:S05]  /*10a2c0*/  IADD3 R14, P0, PT, R12, 0x30, RZ ;  /* 0x000000300c0e7810 */ /* 0x001fca0007f1e0ff */
[----:B------:R-:W-:-:S07]  /*10a2d0*/  IMAD.X R15, RZ, RZ, R13, P0 ;  /* 0x000000ffff0f7224 */ /* 0x000fce00000e060d */
[----:B------:R-:W0:Y:S02]  /*10a2e0*/  ATOMS.CAST.SPIN.64 P0, [R35+0x8], R12, R14 ;  /* 0x0000080c2300758d */ /* 0x000e24000180040e */
[----:B0-----:R-:W-:Y:S05]  /*10a2f0*/  @!P0 BRA `(.L_x_5337) ;  /* 0xfffffffc00ec8947 */ /* 0x001fea000383ffff */
[----:B------:R-:W-:Y:S05]  /*10a300*/  BSYNC B5 ;  /* 0x0000000000057941 */ /* 0x000fea0003800000 */
.L_x_5336:
[----:B------:R-:W-:Y:S02]  /*10a310*/  IMAD.MOV.U32 R14, RZ, RZ, R12 ;  /* 0x000000ffff0e7224 */ /* 0x000fe400078e000c */
[----:B------:R-:W-:Y:S01]  /*10a320*/  IMAD.MOV.U32 R15, RZ, RZ, R13 ;  /* 0x000000ffff0f7224 */ /* 0x000fe200078e000d */
[----:B------:R-:W-:Y:S06]  /*10a330*/  BRA `(.L_x_5334) ;  /* 0x0000000000187947 */ /* 0x000fec0003800000 */
.L_x_5335:
[----:B------:R-:W-:Y:S02]  /*10a340*/  R2UR UR4, R38 ;  /* 0x00000000260472ca */ /* 0x000fe400000e0000 */
[----:B------:R-:W-:-:S13]  /*10a350*/  R2UR UR5, R39 ;  /* 0x00000000270572ca */ /* 0x000fda00000e0000 */
[----:B------:R-:W2:Y:S02]  /*10a360*/  LD.E.64 R14, desc[UR4][R36.64+0x8] ;  /* 0x00000804240e7980 */ /* 0x000ea4000c101b00 */
[----:B--2---:R-:W-:-:S05]  /*10a370*/  IADD3 R12, P0, PT, R14, 0x30, RZ ;  /* 0x000000300e0c7810 */ /* 0x004fca0007f1e0ff */
[----:B------:R-:W-:-:S05]  /*10a380*/  IMAD.X R13, RZ, RZ, R15, P0 ;  /* 0x000000ffff0d7224 */ /* 0x000fca00000e060f */
[----:B------:R0:W-:Y:S03]  /*10a390*/  ST.E.64 desc[UR4][R36.64+0x8], R12 ;  /* 0x0000080c24007985 */ /* 0x0001e6000c101b04 */
.L_x_5334:
[----:B------:R-:W-:Y:S05]  /*10a3a0*/  BSYNC B4 ;  /* 0x0000000000047941 */ /* 0x000fea0003800000 */
.L_x_5333:
        /* <DEDUP_REMOVED lines=51> */
.L_x_5339:
[----:B------:R-:W-:Y:S01]  /*10a6e0*/  R2UR UR4, R38 ;  /* 0x00000000260472ca */ /* 0x000fe200000e0000 */
[----:B------:R-:W-:Y:S01]  /*10a6f0*/  IMAD.MOV.U32 R11, RZ, RZ, 0x5272 ;  /* 0x00005272ff0b7424 */ /* 0x000fe200078e00ff */
[----:B------:R-:W-:Y:S01]  /*10a700*/  R2UR UR5, R39 ;  /* 0x00000000270572ca */ /* 0x000fe200000e0000 */
[----:B------:R-:W-:Y:S01]  /*10a710*/  IMAD.MOV.U32 R15, RZ, RZ, -0x1 ;  /* 0xffffffffff0f7424 */ /* 0x000fe200078e00ff */
[----:B------:R-:W-:-:S11]  /*10a720*/  PLOP3.LUT P0, PT, PT, PT, PT, 0x8, 0x80 ;  /* 0x000000000080781c */ /* 0x000fd60003f0e170 */
[----:B------:R0:W-:Y:S02]  /*10a730*/  ST.E desc[UR4][R30.64], R11 ;  /* 0x0000000b1e007985 */ /* 0x0001e4000c101904 */
.L_x_5340:
[----:B------:R-:W-:Y:S05]  /*10a740*/  BSYNC B4 ;  /* 0x0000000000047941 */ /* 0x000fea0003800000 */
.L_x_5338:
        /* <DEDUP_REMOVED lines=39> */
.L_x_5342:
[----:B------:R-:W-:Y:S05]  /*10a9c0*/  BSYNC B4 ;  /* 0x0000000000047941 */ /* 0x000fea0003800000 */
.L_x_5341:
[----:B------:R-:W-:Y:S02]  /*10a9d0*/  R2UR UR4, R38 ;  /* 0x00000000260472ca */ /* 0x000fe400000e0000 */
[----:B------:R-:W-:-:S13]  /*10a9e0*/  R2UR UR5, R39 ;  /* 0x00000000270572ca */ /* 0x000fda00000e0000 */
[----:B------:R3:W-:Y:S01]  /*10a9f0*/  ST.E desc[UR4][R30.64], R13 ;  /* 0x0000000d1e007985 */ /* 0x0007e2000c101904 */
[----:B------:R-:W-:Y:S05]  /*10aa00*/  BRA `(.L_x_5331) ;  /* 0x0000000000207947 */ /* 0x000fea0003800000 */
.L_x_5332:
        /* <DEDUP_REMOVED lines=8> */
.L_x_5331:
[----:B------:R-:W-:Y:S05]  /*10aa90*/  BSYNC B1 ;  /* 0x0000000000017941 */ /* 0x000fea0003800000 */
.L_x_5301:
[----:B------:R-:W-:-:S13]  /*10aaa0*/  ISETP.GE.AND P0, PT, R17, 0x1, PT ;  /* 0x000000011100780c */ /* 0x000fda0003f06270 */
[----:B------:R-:W-:Y:S05]  /*10aab0*/  @!P0 BREAK B2 ;  /* 0x0000000000028942 */ /* 0x000fea0003800000 */
[----:B------:R-:W-:Y:S05]  /*10aac0*/  @!P0 BRA `(.L_x_5302) ;  /* 0x0000001400088947 */ /* 0x000fea0003800000 */
[----:B------:R-:W-:Y:S05]  /*10aad0*/  BSYNC B2 ;  /* 0x0000000000027941 */ /* 0x000fea0003800000 */
.L_x_5300:
[----:B------:R-:W-:Y:S02]  /*10aae0*/  IMAD.MOV R6, RZ, RZ, -R17 ;  /* 0x000000ffff067224 */ /* 0x000fe400078e0a11 */
[----:B------:R-:W-:Y:S02]  /*10aaf0*/  IMAD.MOV.U32 R18, RZ, RZ, RZ ;  /* 0x000000ffff127224 */ /* 0x000fe400078e00ff */
[----:B------:R-:W-:-:S07]  /*10ab00*/  IMAD.MOV.U32 R22, RZ, RZ, RZ ;  /* 0x000000ffff167224 */ /* 0x000fce00078e00ff */
.L_x_5367:
        /* <DEDUP_REMOVED lines=36> */
.L_x_5350:
[----:B------:R-:W0:Y:S02]  /*10ad50*/  LDS.64 R12, [R35+0x8] ;  /* 0x00000800230c7984 */ /* 0x000e240000000a00 */
[----:B0-----:R-:W-:-:S05]  /*10ad60*/  IADD3 R14, P0, PT, R12, 0x30, RZ ;  /* 0x000000300c0e7810 */ /* 0x001fca0007f1e0ff */
[----:B------:R-:W-:-:S07]  /*10ad70*/  IMAD.X R15, RZ, RZ, R13, P0 ;  /* 0x000000ffff0f7224 */ /* 0x000fce00000e060d */
[----:B------:R-:W0:Y:S02]  /*10ad80*/  ATOMS.CAST.SPIN.64 P0, [R35+0x8], R12, R14 ;  /* 0x0000080c2300758d */ /* 0x000e24000180040e */
[----:B0-----:R-:W-:Y:S05]  /*10ad90*/  @!P0 BRA `(.L_x_5350) ;  /* 0xfffffffc00ec8947 */ /* 0x001fea000383ffff */
[----:B------:R-:W-:Y:S05]  /*10ada0*/  BSYNC B4 ;  /* 0x0000000000047941 */ /* 0x000fea0003800000 */
.L_x_5349:
[----:B------:R-:W-:Y:S02]  /*10adb0*/  IMAD.MOV.U32 R14, RZ, RZ, R12 ;  /* 0x000000ffff0e7224 */ /* 0x000fe400078e000c */
[----:B------:R-:W-:Y:S01]  /*10adc0*/  IMAD.MOV.U32 R15, RZ, RZ, R13 ;  /* 0x000000ffff0f7224 */ /* 0x000fe200078e000d */
[----:B------:R-:W-:Y:S06]  /*10add0*/  BRA `(.L_x_5347) ;  /* 0x0000000000187947 */ /* 0x000fec0003800000 */
.L_x_5348:
[----:B------:R-:W-:Y:S02]  /*10ade0*/  R2UR UR4, R38 ;  /* 0x00000000260472ca */ /* 0x000fe400000e0000 */
[----:B------:R-:W-:-:S13]  /*10adf0*/  R2UR UR5, R39 ;  /* 0x00000000270572ca */ /* 0x000fda00000e0000 */
[----:B------:R-:W2:Y:S02]  /*10ae00*/  LD.E.64 R14, desc[UR4][R36.64+0x8] ;  /* 0x00000804240e7980 */ /* 0x000ea4000c101b00 */
[----:B--2---:R-:W-:-:S05]  /*10ae10*/  IADD3 R12, P0, PT, R14, 0x30, RZ ;  /* 0x000000300e0c7810 */ /* 0x004fca0007f1e0ff */
[----:B------:R-:W-:-:S05]  /*10ae20*/  IMAD.X R13, RZ, RZ, R15, P0 ;  /* 0x000000ffff0d7224 */ /* 0x000fca00000e060f */
[----:B------:R0:W-:Y:S03]  /*10ae30*/  ST.E.64 desc[UR4][R36.64+0x8], R12 ;  /* 0x0000080c24007985 */ /* 0x0001e6000c101b04 */
.L_x_5347:
[----:B------:R-:W-:Y:S05]  /*10ae40*/  BSYNC B2 ;  /* 0x0000000000027941 */ /* 0x000fea0003800000 */
.L_x_5346:
        /* <DEDUP_REMOVED lines=54> */
.L_x_5352:
[----:B------:R-:W-:Y:S05]  /*10b1b0*/  BSYNC B2 ;  /* 0x0000000000027941 */ /* 0x000fea0003800000 */
.L_x_5351:
        /* <DEDUP_REMOVED lines=40> */
.L_x_5354:
[----:B------:R-:W-:Y:S05]  /*10b440*/  BSYNC B2 ;  /* 0x0000000000027941 */ /* 0x000fea0003800000 */
.L_x_5353:
[----:B------:R-:W-:Y:S02]  /*10b450*/  R2UR UR4, R38 ;  /* 0x00000000260472ca */ /* 0x000fe400000e0000 */
[----:B------:R-:W-:Y:S02]  /*10b460*/  R2UR UR5, R39 ;  /* 0x00000000270572ca */ /* 0x000fe400000e0000 */
[----:B------:R-:W-:-:S11]  /*10b470*/  PRMT R15, RZ, 0x7610, R15 ;  /* 0x00007610ff0f7816 */ /* 0x000fd6000000000f */
[----:B------:R4:W-:Y:S01]  /*10b480*/  ST.E desc[UR4][R30.64], R13 ;  /* 0x0000000d1e007985 */ /* 0x0009e2000c101904 */
[----:B------:R-:W-:Y:S05]  /*10b490*/  BRA `(.L_x_5344) ;  /* 0x0000000000147947 */ /* 0x000fea0003800000 */
.L_x_5345:
[----:B------:R-:W-:Y:S02]  /*10b4a0*/  R2UR UR4, R38 ;  /* 0x00000000260472ca */ /* 0x000fe400000e0000 */
[----:B------:R-:W-:Y:S02]  /*10b4b0*/  R2UR UR5, R39 ;  /* 0x00000000270572ca */ /* 0x000fe400000e0000 */
[----:B------:R-:W-:-:S05]  /*10b4c0*/  IADD3 R8, P0, PT, R18, R12, RZ ;  /* 0x0000000c12087210 */ /* 0x000fca0007f1e0ff */
[----:B------:R-:W-:-:S06]  /*10b4d0*/  IMAD.X R9, RZ, RZ, R13, P0 ;  /* 0x000000ffff097224 */ /* 0x000fcc00000e060d */
[----:B------:R0:W5:Y:S02]  /*10b4e0*/  LD.E.U8 R15, desc[UR4][R8.64+0x20] ;  /* 0x00002004080f7980 */ /* 0x000164000c101100 */
.L_x_5344:
[----:B------:R-:W-:Y:S05]  /*10b4f0*/  BSYNC B1 ;  /* 0x0000000000017941 */ /* 0x000fea0003800000 */
.L_x_5343:
        /* <DEDUP_REMOVED lines=31> */
.L_x_5362:
[----:B------:R-:W0:Y:S02]  /*10b6f0*/  LDS.64 R12, [R35+0x8] ;  /* 0x00000800230c7984 */ /* 0x000e240000000a00 */
[----:B0-----:R-:W-:-:S05]  /*10b700*/  IADD3 R14, P0, PT, R12, 0x30, RZ ;  /* 0x000000300c0e7810 */ /* 0x001fca0007f1e0ff */
[----:B------:R-:W-:-:S07]  /*10b710*/  IMAD.X R15, RZ, RZ, R13, P0 ;  /* 0x000000ffff0f7224 */ /* 0x000fce00000e060d */
[----:B------:R-:W0:Y:S02]  /*10b720*/  ATOMS.CAST.SPIN.64 P0, [R35+0x8], R12, R14 ;  /* 0x0000080c2300758d */ /* 0x000e24000180040e */
[----:B0-----:R-:W-:Y:S05]  /*10b730*/  @!P0 BRA `(.L_x_5362) ;  /* 0xfffffffc00ec8947 */ /* 0x001fea000383ffff */
[----:B------:R-:W-:Y:S05]  /*10b740*/  BSYNC B4 ;  /* 0x0000000000047941 */ /* 0x000fea0003800000 */
.L_x_5361:
[----:B------:R-:W-:Y:S02]  /*10b750*/  IMAD.MOV.U32 R14, RZ, RZ, R12 ;  /* 0x000000ffff0e7224 */ /* 0x000fe400078e000c */
[----:B------:R-:W-:Y:S01]  /*10b760*/  IMAD.MOV.U32 R15, RZ, RZ, R13 ;  /* 0x000000ffff0f7224 */ /* 0x000fe200078e000d */
[----:B------:R-:W-:Y:S06]  /*10b770*/  BRA `(.L_x_5359) ;  /* 0x0000000000187947 */ /* 0x000fec0003800000 */
.L_x_5360:
[----:B------:R-:W-:Y:S02]  /*10b780*/  R2UR UR4, R38 ;  /* 0x00000000260472ca */ /* 0x000fe400000e0000 */
[----:B------:R-:W-:-:S13]  /*10b790*/  R2UR UR5, R39 ;  /* 0x00000000270572ca */ /* 0x000fda00000e0000 */
[----:B------:R-:W2:Y:S02]  /*10b7a0*/  LD.E.64 R14, desc[UR4][R36.64+0x8] ;  /* 0x00000804240e7980 */ /* 0x000ea4000c101b00 */
[----:B--2---:R-:W-:-:S05]  /*10b7b0*/  IADD3 R12, P0, PT, R14, 0x30, RZ ;  /* 0x000000300e0c7810 */ /* 0x004fca0007f1e0ff */
[----:B------:R-:W-:-:S05]  /*10b7c0*/  IMAD.X R13, RZ, RZ, R15, P0 ;  /* 0x000000ffff0d7224 */ /* 0x000fca00000e060f */
[----:B------:R0:W-:Y:S03]  /*10b7d0*/  ST.E.64 desc[UR4][R36.64+0x8], R12 ;  /* 0x0000080c24007985 */ /* 0x0001e6000c101b04 */
.L_x_5359:
[----:B------:R-:W-:Y:S05]  /*10b7e0*/  BSYNC B2 ;  /* 0x0000000000027941 */ /* 0x000fea0003800000 */
.L_x_5358:
        /* <DEDUP_REMOVED lines=54> */
.L_x_5364:
[----:B------:R-:W-:Y:S05]  /*10bb50*/  BSYNC B2 ;  /* 0x0000000000027941 */ /* 0x000fea0003800000 */
.L_x_5363:
        /* <DEDUP_REMOVED lines=40> */
.L_x_5366:
[----:B------:R-:W-:Y:S05]  /*10bde0*/  BSYNC B2 ;  /* 0x0000000000027941 */ /* 0x000fea0003800000 */
.L_x_5365:
[----:B------:R-:W-:Y:S02]  /*10bdf0*/  R2UR UR4, R38 ;  /* 0x00000000260472ca */ /* 0x000fe400000e0000 */
[----:B------:R-:W-:-:S13]  /*10be00*/  R2UR UR5, R39 ;  /* 0x00000000270572ca */ /* 0x000fda00000e0000 */
[----:B------:R2:W-:Y:S01]  /*10be10*/  ST.E desc[UR4][R30.64], R13 ;  /* 0x0000000d1e007985 */ /* 0x0005e2000c101904 */
[----:B------:R-:W-:Y:S05]  /*10be20*/  BRA `(.L_x_5356) ;  /* 0x0000000000207947 */ /* 0x000fea0003800000 */
.L_x_5357:
        /* <DEDUP_REMOVED lines=8> */
.L_x_5356:
[----:B------:R-:W-:Y:S05]  /*10beb0*/  BSYNC B1 ;  /* 0x0000000000017941 */ /* 0x000fea0003800000 */
.L_x_5355:
[----:B------:R-:W-:Y:S02]  /*10bec0*/  VIADD R22, R22, 0x1 ;  /* 0x0000000116167836 */ /* 0x000fe40000000000 */
[----:B------:R-:W-:Y:S01]  /*10bed0*/  VIADD R18, R18, 0x4 ;  /* 0x0000000412127836 */ /* 0x000fe20000000000 */
[----:B------:R-:W-:Y:S06]  /*10bee0*/  @P2 BRA `(.L_x_5367) ;  /* 0xffffffec00082947 */ /* 0x000fec000383ffff */
.L_x_5302:
[----:B------:R-:W-:Y:S05]  /*10bef0*/  BSYNC B3 ;  /* 0x0000000000037941 */ /* 0x000fea0003800000 */
.L_x_5299:
        /* <DEDUP_REMOVED lines=15> */
.L_x_5293:
[----:B------:R-:W-:Y:S05]  /*10bff0*/  BSYNC B0 ;  /* 0x0000000000007941 */ /* 0x000fea0003800000 */
.L_x_5292:
[----:B------:R-:W-:Y:S02]  /*10c000*/  ISETP.NE.AND P0, PT, R2, -0x1, PT ;  /* 0xffffffff0200780c */ /* 0x000fe40003f05270 */
[----:B------:R-:W-:-:S11]  /*10c010*/  ISETP.NE.AND P1, PT, R3, -0x1, PT ;  /* 0xffffffff0300780c */ /* 0x000fd60003f25270 */
[C---:B------:R-:W-:Y:S01]  /*10c020*/  @!P0 R2UR UR4, R38.reuse ;  /* 0x00000000260482ca */ /* 0x040fe200000e0000 */
[----:B0-----:R-:W-:Y:S01]  /*10c030*/  @!P0 IMAD.MOV.U32 R9, RZ, RZ, 0x5368 ;  /* 0x00005368ff098424 */ /* 0x001fe200078e00ff */
        /* <DEDUP_REMOVED lines=11> */
[----:B------:R-:W0:Y:S02]  /*10c0f0*/  @P0 LDS.64 R4, [R6] ;  /* 0x0000000006040984 */ /* 0x000e240000000a00 */
[----:B0-----:R-:W-:-:S10]  /*10c100*/  @P0 IMAD.WIDE R4, R2, 0x10, R4 ;  /* 0x0000001002040825 */ /* 0x001fd400078e0204 */
[----:B------:R0:W5:Y:S04]  /*10c110*/  @P0 LD.E R33, desc[UR4][R4.64+0x20] ;  /* 0x0000200404210980 */ /* 0x000168000c101900 */
[----:B------:R-:W4:Y:S01]  /*10c120*/  @P0 LD.E R0, desc[UR6][R4.64+0x28] ;  /* 0x0000280604000980 */ /* 0x000f22000c101900 */
[C---:B------:R-:W-:Y:S01]  /*10c130*/  @P1 R2UR UR4, R38.reuse ;  /* 0x00000000260412ca */ /* 0x040fe200000e0000 */
[----:B------:R-:W-:Y:S01]  /*10c140*/  @!P1 IMAD.MOV.U32 R17, RZ, RZ, RZ ;  /* 0x000000ffff119224 */ /* 0x000fe200078e00ff */
[----:B------:R-:W-:Y:S01]  /*10c150*/  @P1 R2UR UR5, R39 ;  /* 0x00000000270512ca */ /* 0x000fe200000e0000 */
[----:B------:R-:W-:Y:S04]  /*10c160*/  @!P1 ST.E desc[UR8][R30.64], R11 ;  /* 0x0000000b1e009985 */ /* 0x000fe8000c101908 */
[----:B------:R-:W1:Y:S01]  /*10c170*/  @P1 LDS.64 R8, [R6] ;  /* 0x0000000006081984 */ /* 0x000e620000000a00 */
[----:B------:R-:W-:-:S02]  /*10c180*/  R2UR UR6, R38 ;  /* 0x00000000260672ca */ /* 0x000fc400000e0000 */
[----:B------:R-:W-:Y:S01]  /*10c190*/  R2UR UR7, R39 ;  /* 0x00000000270772ca */ /* 0x000fe200000e0000 */
[----:B-----5:R0:W0:Y:S01]  /*10c1a0*/  LDS.64 R14, [R6+0x8] ;  /* 0x00000800060e7984 */ /* 0x0200220000000a00 */
[----:B-1----:R-:W-:-:S05]  /*10c1b0*/  @P1 IMAD.WIDE R8, R3, 0x10, R8 ;  /* 0x0000001003081825 */ /* 0x002fca00078e0208 */
[----:B------:R-:W4:Y:S02]  /*10c1c0*/  @P1 LD.E R17, desc[UR4][R8.64+0x28] ;  /* 0x0000280408111980 */ /* 0x000f24000c101900 */
[----:B----4-:R-:W-:-:S05]  /*10c1d0*/  IMAD.IADD R2, R0, 0x1, R17 ;  /* 0x0000000100027824 */ /* 0x010fca00078e0211 */
        /* <DEDUP_REMOVED lines=16> */
[----:B--23--:R-:W-:-:S05]  /*10c2e0*/  SHF.R.S32.HI R13, RZ, 0x1f, R12 ;  /* 0x0000001fff0d7819 */ /* 0x00cfca000001140c */
[----:B------:R0:W2:Y:S01]  /*10c2f0*/  ATOM.E.ADD.64.STRONG.GPU P0, R4, desc[UR6][R36.64+0x8], R12 ;  /* 0x8000080c2404798a */ /* 0x0000a2000810f506 */
[----:B------:R-:W-:Y:S01]  /*10c300*/  BSSY B0, `(.L_x_5368) ;  /* 0x0000018000007945 */ /* 0x000fe20003800000 */
[----:B--2---:R-:W-:Y:S02]  /*10c310*/  IMAD.MOV.U32 R10, RZ, RZ, R4 ;  /* 0x000000ffff0a7224 */ /* 0x004fe400078e0004 */
[----:B------:R-:W-:Y:S01]  /*10c320*/  IMAD.MOV.U32 R11, RZ, RZ, R5 ;  /* 0x000000ffff0b7224 */ /* 0x000fe200078e0005 */
[----:B01----:R-:W-:Y:S06]  /*10c330*/  @P0 BRA `(.L_x_5369) ;  /* 0x0000000000500947 */ /* 0x003fec0003800000 */
[----:B------:R-:W0:Y:S02]  /*10c340*/  QSPC.E.S P0, RZ, [R36+0x8] ;  /* 0x0000080024ff73aa */ /* 0x000e240000000500 */
[----:B0-----:R-:W-:Y:S05]  /*10c350*/  @!P0 BRA `(.L_x_5370) ;  /* 0x0000000000308947 */ /* 0x001fea0003800000 */
[----:B------:R-:W-:Y:S01]  /*10c360*/  IMAD.MOV.U32 R4, RZ, RZ, R36 ;  /* 0x000000ffff047224 */ /* 0x000fe200078e0024 */
[----:B------:R-:W-:Y:S04]  /*10c370*/  BSSY B1, `(.L_x_5371) ;  /* 0x0000007000017945 */ /* 0x000fe80003800000 */
[----:B------:R-:W-:-:S07]  /*10c380*/  MOV R5, R4 ;  /* 0x0000000400057202 */ /* 0x000fce0000000f00 */
.L_x_5372:
[----:B------:R-:W0:Y:S02]  /*10c390*/  LDS.64 R8, [R5+0x8] ;  /* 0x0000080005087984 */ /* 0x000e240000000a00 */
[----:B0-----:R-:W-:-:S05]  /*10c3a0*/  IADD3 R10, P0, PT, R12, R8, RZ ;  /* 0x000000080c0a7210 */ /* 0x001fca0007f1e0ff */
[----:B------:R-:W-:-:S07]  /*10c3b0*/  IMAD.X R11, R13, 0x1, R9, P0 ;  /* 0x000000010d0b7824 */ /* 0x000fce00000e0609 */
[----:B------:R-:W0:Y:S02]  /*10c3c0*/  ATOMS.CAST.SPIN.64 P0, [R5+0x8], R8, R10 ;  /* 0x000008080500758d */ /* 0x000e24000180040a */
[----:B0-----:R-:W-:Y:S05]  /*10c3d0*/  @!P0 BRA `(.L_x_5372) ;  /* 0xfffffffc00ec8947 */ /* 0x001fea000383ffff */
[----:B------:R-:W-:Y:S05]  /*10c3e0*/  BSYNC B1 ;  /* 0x0000000000017941 */ /* 0x000fea0003800000 */
.L_x_5371:
[----:B------:R-:W-:Y:S02]  /*10c3f0*/  IMAD.MOV.U32 R10, RZ, RZ, R8 ;  /* 0x000000ffff0a7224 */ /* 0x000fe400078e0008 */
[----:B------:R-:W-:Y:S01]  /*10c400*/  IMAD.MOV.U32 R11, RZ, RZ, R9 ;  /* 0x000000ffff0b7224 */ /* 0x000fe200078e0009 */
[----:B------:R-:W-:Y:S06]  /*10c410*/  BRA `(.L_x_5369) ;  /* 0x0000000000187947 */ /* 0x000fec0003800000 */
.L_x_5370:
[----:B------:R-:W-:Y:S02]  /*10c420*/  R2UR UR4, R38 ;  /* 0x00000000260472ca */ /* 0x000fe400000e0000 */
[----:B------:R-:W-:-:S13]  /*10c430*/  R2UR UR5, R39 ;  /* 0x00000000270572ca */ /* 0x000fda00000e0000 */
[----:B------:R-:W2:Y:S02]  /*10c440*/  LD.E.64 R10, desc[UR4][R36.64+0x8] ;  /* 0x00000804240a7980 */ /* 0x000ea4000c101b00 */
[----:B--2---:R-:W-:-:S05]  /*10c450*/  IADD3 R4, P0, PT, R12, R10, RZ ;  /* 0x0000000a0c047210 */ /* 0x004fca0007f1e0ff */
[----:B------:R-:W-:-:S05]  /*10c460*/  IMAD.X R5, R13, 0x1, R11, P0 ;  /* 0x000000010d057824 */ /* 0x000fca00000e060b */
[----:B------:R0:W-:Y:S03]  /*10c470*/  ST.E.64 desc[UR4][R36.64+0x8], R4 ;  /* 0x0000080424007985 */ /* 0x0001e6000c101b04 */
.L_x_5369:
[----:B------:R-:W-:Y:S05]  /*10c480*/  BSYNC B0 ;  /* 0x0000000000007941 */ /* 0x000fea0003800000 */
.L_x_5368:
        /* <DEDUP_REMOVED lines=46> */
.L_x_5402:
        /* <DEDUP_REMOVED lines=29> */
.L_x_5383:
[----:B------:R-:W0:Y:S02]  /*10c940*/  LDS.64 R12, [R35+0x8] ;  /* 0x00000800230c7984 */ /* 0x000e240000000a00 */
[----:B0-----:R-:W-:-:S05]  /*10c950*/  IADD3 R14, P0, PT, R12, 0x30, RZ ;  /* 0x000000300c0e7810 */ /* 0x001fca0007f1e0ff */
[----:B------:R-:W-:-:S07]  /*10c960*/  IMAD.X R15, RZ, RZ, R13, P0 ;  /* 0x000000ffff0f7224 */ /* 0x000fce00000e060d */
[----:B------:R-:W0:Y:S02]  /*10c970*/  ATOMS.CAST.SPIN.64 P0, [R35+0x8], R12, R14 ;  /* 0x0000080c2300758d */ /* 0x000e24000180040e */
[----:B0-----:R-:W-:Y:S05]  /*10c980*/  @!P0 BRA `(.L_x_5383) ;  /* 0xfffffffc00ec8947 */ /* 0x001fea000383ffff */
[----:B------:R-:W-:Y:S05]  /*10c990*/  BSYNC B4 ;  /* 0x0000000000047941 */ /* 0x000fea0003800000 */
.L_x_5382:
[----:B------:R-:W-:Y:S02]  /*10c9a0*/  IMAD.MOV.U32 R14, RZ, RZ, R12 ;  /* 0x000000ffff0e7224 */ /* 0x000fe400078e000c */
[----:B------:R-:W-:Y:S01]  /*10c9b0*/  IMAD.MOV.U32 R15, RZ, RZ, R13 ;  /* 0x000000ffff0f7224 */ /* 0x000fe200078e000d */
[----:B------:R-:W-:Y:S06]  /*10c9c0*/  BRA `(.L_x_5380) ;  /* 0x0000000000187947 */ /* 0x000fec0003800000 */
.L_x_5381:
[----:B------:R-:W-:Y:S02]  /*10c9d0*/  R2UR UR4, R38 ;  /* 0x00000000260472ca */ /* 0x000fe400000e0000 */
[----:B------:R-:W-:-:S13]  /*10c9e0*/  R2UR UR5, R39 ;  /* 0x00000000270572ca */ /* 0x000fda00000e0000 */
[----:B------:R-:W2:Y:S02]  /*10c9f0*/  LD.E.64 R14, desc[UR4][R36.64+0x8] ;  /* 0x00000804240e7980 */ /* 0x000ea4000c101b00 */
[----:B--2---:R-:W-:-:S05]  /*10ca00*/  IADD3 R12, P0, PT, R14, 0x30, RZ ;  /* 0x000000300e0c7810 */ /* 0x004fca0007f1e0ff */
[----:B------:R-:W-:-:S05]  /*10ca10*/  IMAD.X R13, RZ, RZ, R15, P0 ;  /* 0x000000ffff0d7224 */ /* 0x000fca00000e060f */
[----:B------:R0:W-:Y:S03]  /*10ca20*/  ST.E.64 desc[UR4][R36.64+0x8], R12 ;  /* 0x0000080c24007985 */ /* 0x0001e6000c101b04 */
.L_x_5380:
[----:B------:R-:W-:Y:S05]  /*10ca30*/  BSYNC B3 ;  /* 0x0000000000037941 */ /* 0x000fea0003800000 */
.L_x_5379:
        /* <DEDUP_REMOVED lines=54> */
.L_x_5385:
[----:B------:R-:W-:Y:S05]  /*10cda0*/  BSYNC B3 ;  /* 0x0000000000037941 */ /* 0x000fea0003800000 */
.L_x_5384:
        /* <DEDUP_REMOVED lines=40> */
.L_x_5387:
[----:B------:R-:W-:Y:S05]  /*10d030*/  BSYNC B3 ;  /* 0x0000000000037941 */ /* 0x000fea0003800000 */
.L_x_5386:
[----:B------:R-:W-:Y:S02]  /*10d040*/  R2UR UR4, R38 ;  /* 0x00000000260472ca */ /* 0x000fe400000e0000 */
[----:B------:R-:W-:-:S13]  /*10d050*/  R2UR UR5, R39 ;  /* 0x00000000270572ca */ /* 0x000fda00000e0000 */
[----:B------:R2:W-:Y:S01]  /*10d060*/  ST.E desc[UR4][R30.64], R13 ;  /* 0x0000000d1e007985 */ /* 0x0005e2000c101904 */
[----:B------:R-:W-:Y:S05]  /*10d070*/  BRA `(.L_x_5388) ;  /* 0x0000000000207947 */ /* 0x000fea0003800000 */
.L_x_5378:
        /* <DEDUP_REMOVED lines=8> */
.L_x_5388:
[----:B------:R-:W-:Y:S05]  /*10d100*/  BSYNC B2 ;  /* 0x0000000000027941 */ /* 0x000fea0003800000 */
.L_x_5377:
        /* <DEDUP_REMOVED lines=26> */
.L_x_5395:
[----:B------:R-:W0:Y:S02]  /*10d2b0*/  LDS.64 R12, [R35+0x8] ;  /* 0x00000800230c7984 */ /* 0x000e240000000a00 */
[----:B0-----:R-:W-:-:S05]  /*10d2c0*/  IADD3 R14, P0, PT, R12, 0x30, RZ ;  /* 0x000000300c0e7810 */ /* 0x001fca0007f1e0ff */
[----:B------:R-:W-:-:S07]  /*10d2d0*/  IMAD.X R15, RZ, RZ, R13, P0 ;  /* 0x000000ffff0f7224 */ /* 0x000fce00000e060d */
[----:B------:R-:W0:Y:S02]  /*10d2e0*/  ATOMS.CAST.SPIN.64 P0, [R35+0x8], R12, R14 ;  /* 0x0000080c2300758d */ /* 0x000e24000180040e */
[----:B0-----:R-:W-:Y:S05]  /*10d2f0*/  @!P0 BRA `(.L_x_5395) ;  /* 0xfffffffc00ec8947 */ /* 0x001fea000383ffff */
[----:B------:R-:W-:Y:S05]  /*10d300*/  BSYNC B4 ;  /* 0x0000000000047941 */ /* 0x000fea0003800000 */
.L_x_5394:
[----:B------:R-:W-:Y:S02]  /*10d310*/  IMAD.MOV.U32 R14, RZ, RZ, R12 ;  /* 0x000000ffff0e7224 */ /* 0x000fe400078e000c */
[----:B------:R-:W-:Y:S01]  /*10d320*/  IMAD.MOV.U32 R15, RZ, RZ, R13 ;  /* 0x000000ffff0f7224 */ /* 0x000fe200078e000d */
[----:B------:R-:W-:Y:S06]  /*10d330*/  BRA `(.L_x_5392) ;  /* 0x0000000000187947 */ /* 0x000fec0003800000 */
.L_x_5393:
[----:B------:R-:W-:Y:S02]  /*10d340*/  R2UR UR4, R38 ;  /* 0x00000000260472ca */ /* 0x000fe400000e0000 */
[----:B------:R-:W-:-:S13]  /*10d350*/  R2UR UR5, R39 ;  /* 0x00000000270572ca */ /* 0x000fda00000e0000 */
[----:B------:R-:W2:Y:S02]  /*10d360*/  LD.E.64 R14, desc[UR4][R36.64+0x8] ;  /* 0x00000804240e7980 */ /* 0x000ea4000c101b00 */
[----:B--2---:R-:W-:-:S05]  /*10d370*/  IADD3 R12, P0, PT, R14, 0x30, RZ ;  /* 0x000000300e0c7810 */ /* 0x004fca0007f1e0ff */
[----:B------:R-:W-:-:S05]  /*10d380*/  IMAD.X R13, RZ, RZ, R15, P0 ;  /* 0x000000ffff0d7224 */ /* 0x000fca00000e060f */
[----:B------:R0:W-:Y:S03]  /*10d390*/  ST.E.64 desc[UR4][R36.64+0x8], R12 ;  /* 0x0000080c24007985 */ /* 0x0001e6000c101b04 */
.L_x_5392:
[----:B------:R-:W-:Y:S05]  /*10d3a0*/  BSYNC B3 ;  /* 0x0000000000037941 */ /* 0x000fea0003800000 */
.L_x_5391:
        /* <DEDUP_REMOVED lines=51> */
.L_x_5397:
[----:B------:R-:W-:Y:S01]  /*10d6e0*/  R2UR UR4, R38 ;  /* 0x00000000260472ca */ /* 0x000fe200000e0000 */
[----:B------:R-:W-:Y:S01]  /*10d6f0*/  IMAD.MOV.U32 R11, RZ, RZ, 0x5272 ;  /* 0x00005272ff0b7424 */ /* 0x000fe200078e00ff */
[----:B------:R-:W-:Y:S01]  /*10d700*/  R2UR UR5, R39 ;  /* 0x00000000270572ca */ /* 0x000fe200000e0000 */
[----:B------:R-:W-:Y:S01]  /*10d710*/  IMAD.MOV.U32 R15, RZ, RZ, -0x1 ;  /* 0xffffffffff0f7424 */ /* 0x000fe200078e00ff */
[----:B------:R-:W-:-:S11]  /*10d720*/  PLOP3.LUT P0, PT, PT, PT, PT, 0x8, 0x80 ;  /* 0x000000000080781c */ /* 0x000fd60003f0e170 */
[----:B------:R0:W-:Y:S02]  /*10d730*/  ST.E desc[UR4][R30.64], R11 ;  /* 0x0000000b1e007985 */ /* 0x0001e4000c101904 */
.L_x_5398:
[----:B------:R-:W-:Y:S05]  /*10d740*/  BSYNC B3 ;  /* 0x0000000000037941 */ /* 0x000fea0003800000 */
.L_x_5396:
        /* <DEDUP_REMOVED lines=39> */
.L_x_5400:
[----:B------:R-:W-:Y:S05]  /*10d9c0*/  BSYNC B3 ;  /* 0x0000000000037941 */ /* 0x000fea0003800000 */
.L_x_5399:
[----:B------:R-:W-:Y:S02]  /*10d9d0*/  R2UR UR4, R38 ;  /* 0x00000000260472ca */ /* 0x000fe400000e0000 */
[----:B------:R-:W-:-:S13]  /*10d9e0*/  R2UR UR5, R39 ;  /* 0x00000000270572ca */ /* 0x000fda00000e0000 */
[----:B------:R2:W-:Y:S01]  /*10d9f0*/  ST.E desc[UR4][R30.64], R13 ;  /* 0x0000000d1e007985 */ /* 0x0005e2000c101904 */
[----:B------:R-:W-:Y:S05]  /*10da00*/  BRA `(.L_x_5401) ;  /* 0x0000000000247947 */ /* 0x000fea0003800000 */
.L_x_5390:
        /* <DEDUP_REMOVED lines=9> */
.L_x_5401:
[----:B------:R-:W-:Y:S05]  /*10daa0*/  BSYNC B2 ;  /* 0x0000000000027941 */ /* 0x000fea0003800000 */
.L_x_5389:
[----:B------:R-:W-:Y:S02]  /*10dab0*/  VIADD R22, R22, 0x2 ;  /* 0x0000000216167836 */ /* 0x000fe40000000000 */
[----:B------:R-:W-:Y:S01]  /*10dac0*/  VIADD R18, R18, 0x8 ;  /* 0x0000000812127836 */ /* 0x000fe20000000000 */
[----:B------:R-:W-:Y:S06]  /*10dad0*/  @P2 BRA `(.L_x_5402) ;  /* 0xffffffec00242947 */ /* 0x000fec000383ffff */
.L_x_5376:
[----:B------:R-:W-:Y:S05]  /*10dae0*/  BSYNC B0 ;  /* 0x0000000000007941 */ /* 0x000fea0003800000 */
.L_x_5375:
        /* <DEDUP_REMOVED lines=24> */
.L_x_5408:
[----:B------:R-:W0:Y:S02]  /*10dc70*/  LDS.64 R12, [R35+0x8] ;  /* 0x00000800230c7984 */ /* 0x000e240000000a00 */
[----:B0-----:R-:W-:-:S05]  /*10dc80*/  IADD3 R14, P0, PT, R12, 0x30, RZ ;  /* 0x000000300c0e7810 */ /* 0x001fca0007f1e0ff */
[----:B------:R-:W-:-:S07]  /*10dc90*/  IMAD.X R15, RZ, RZ, R13, P0 ;  /* 0x000000ffff0f7224 */ /* 0x000fce00000e060d */
[----:B------:R-:W0:Y:S02]  /*10dca0*/  ATOMS.CAST.SPIN.64 P0, [R35+0x8], R12, R14 ;  /* 0x0000080c2300758d */ /* 0x000e24000180040e */
[----:B0-----:R-:W-:Y:S05]  /*10dcb0*/  @!P0 BRA `(.L_x_5408) ;  /* 0xfffffffc00ec8947 */ /* 0x001fea000383ffff */
[----:B------:R-:W-:Y:S05]  /*10dcc0*/  BSYNC B2 ;  /* 0x0000000000027941 */ /* 0x000fea0003800000 */
.L_x_5407:
[----:B------:R-:W-:Y:S02]  /*10dcd0*/  IMAD.MOV.U32 R14, RZ, RZ, R12 ;  /* 0x000000ffff0e7224 */ /* 0x000fe400078e000c */
[----:B------:R-:W-:Y:S01]  /*10dce0*/  IMAD.MOV.U32 R15, RZ, RZ, R13 ;  /* 0x000000ffff0f7224 */ /* 0x000fe200078e000d */
[----:B------:R-:W-:Y:S06]  /*10dcf0*/  BRA `(.L_x_5405) ;  /* 0x0000000000187947 */ /* 0x000fec0003800000 */
.L_x_5406:
[----:B------:R-:W-:Y:S02]  /*10dd00*/  R2UR UR4, R38 ;  /* 0x00000000260472ca */ /* 0x000fe400000e0000 */
[----:B------:R-:W-:-:S13]  /*10dd10*/  R2UR UR5, R39 ;  /* 0x00000000270572ca */ /* 0x000fda00000e0000 */
[----:B------:R-:W2:Y:S02]  /*10dd20*/  LD.E.64 R14, desc[UR4][R36.64+0x8] ;  /* 0x00000804240e7980 */ /* 0x000ea4000c101b00 */
[----:B--2---:R-:W-:-:S05]  /*10dd30*/  IADD3 R12, P0, PT, R14, 0x30, RZ ;  /* 0x000000300e0c7810 */ /* 0x004fca0007f1e0ff */
[----:B------:R-:W-:-:S05]  /*10dd40*/  IMAD.X R13, RZ, RZ, R15, P0 ;  /* 0x000000ffff0d7224 */ /* 0x000fca00000e060f */
[----:B------:R0:W-:Y:S03]  /*10dd50*/  ST.E.64 desc[UR4][R36.64+0x8], R12 ;  /* 0x0000080c24007985 */ /* 0x0001e6000c101b04 */
.L_x_5405:
[----:B------:R-:W-:Y:S05]  /*10dd60*/  BSYNC B0 ;  /* 0x0000000000007941 */ /* 0x000fea0003800000 */
.L_x_5404:
        /* <DEDUP_REMOVED lines=51> */
.L_x_5410:
[----:B------:R-:W-:Y:S01]  /*10e0a0*/  R2UR UR4, R38 ;  /* 0x00000000260472ca */ /* 0x000fe200000e0000 */
[----:B------:R-:W-:Y:S01]  /*10e0b0*/  IMAD.MOV.U32 R11, RZ, RZ, 0x5272 ;  /* 0x00005272ff0b7424 */ /* 0x000fe200078e00ff */
[----:B------:R-:W-:Y:S01]  /*10e0c0*/  R2UR UR5, R39 ;  /* 0x00000000270572ca */ /* 0x000fe200000e0000 */
[----:B------:R-:W-:Y:S01]  /*10e0d0*/  IMAD.MOV.U32 R15, RZ, RZ, -0x1 ;  /* 0xffffffffff0f7424 */ /* 0x000fe200078e00ff */
[----:B------:R-:W-:-:S11]  /*10e0e0*/  PLOP3.LUT P0, PT, PT, PT, PT, 0x8, 0x80 ;  /* 0x000000000080781c */ /* 0x000fd60003f0e170 */
[----:B------:R0:W-:Y:S02]  /*10e0f0*/  ST.E desc[UR4][R30.64], R11 ;  /* 0x0000000b1e007985 */ /* 0x0001e4000c101904 */
.L_x_5411:
[----:B------:R-:W-:Y:S05]  /*10e100*/  BSYNC B0 ;  /* 0x0000000000007941 */ /* 0x000fea0003800000 */
.L_x_5409:
        /* <DEDUP_REMOVED lines=39> */
.L_x_5413:
[----:B------:R-:W-:Y:S05]  /*10e380*/  BSYNC B0 ;  /* 0x0000000000007941 */ /* 0x000fea0003800000 */
.L_x_5412:
[----:B------:R-:W-:Y:S02]  /*10e390*/  R2UR UR4, R38 ;  /* 0x00000000260472ca */ /* 0x000fe400000e0000 */
[----:B------:R-:W-:-:S13]  /*10e3a0*/  R2UR UR5, R39 ;  /* 0x00000000270572ca */ /* 0x000fda00000e0000 */
[----:B------:R4:W-:Y:S01]  /*10e3b0*/  ST.E desc[UR4][R30.64], R13 ;  /* 0x0000000d1e007985 */ /* 0x0009e2000c101904 */
[----:B------:R-:W-:Y:S05]  /*10e3c0*/  BRA `(.L_x_5374) ;  /* 0x0000000000207947 */ /* 0x000fea0003800000 */
.L_x_5403:
        /* <DEDUP_REMOVED lines=8> */
.L_x_5374:
[----:B------:R-:W-:Y:S05]  /*10e450*/  BSYNC B1 ;  /* 0x0000000000017941 */ /* 0x000fea0003800000 */
.L_x_5373:
[----:B------:R-:W-:Y:S01]  /*10e460*/  ISETP.GE.AND P0, PT, R0, 0x1, PT ;  /* 0x000000010000780c */ /* 0x000fe20003f06270 */
[----:B------:R-:W-:-:S12]  /*10e470*/  BSSY B0, `(.L_x_5414) ;  /* 0x0000142000007945 */ /* 0x000fd80003800000 */
[----:B------:R-:W-:Y:S05]  /*10e480*/  @!P0 BRA `(.L_x_5415) ;  /* 0x0000001400008947 */ /* 0x000fea0003800000 */
[----:B-1----:R-:W-:Y:S02]  /*10e490*/  IMAD.MOV R2, RZ, RZ, -R0 ;  /* 0x000000ffff027224 */ /* 0x002fe400078e0a00 */
[----:B------:R-:W-:Y:S02]  /*10e4a0*/  IMAD.MOV.U32 R4, RZ, RZ, RZ ;  /* 0x000000ffff047224 */ /* 0x000fe400078e00ff */
[----:B------:R-:W-:-:S07]  /*10e4b0*/  IMAD.MOV.U32 R6, RZ, RZ, RZ ;  /* 0x000000ffff067224 */ /* 0x000fce00078e00ff */
.L_x_5440:
        /* <DEDUP_REMOVED lines=35> */
.L_x_5423:
[----:B------:R-:W0:Y:S02]  /*10e6f0*/  LDS.64 R12, [R35+0x8] ;  /* 0x00000800230c7984 */ /* 0x000e240000000a00 */
[----:B0-----:R-:W-:-:S05]  /*10e700*/  IADD3 R14, P0, PT, R12, 0x30, RZ ;  /* 0x000000300c0e7810 */ /* 0x001fca0007f1e0ff */
[----:B------:R-:W-:-:S07]  /*10e710*/  IMAD.X R15, RZ, RZ, R13, P0 ;  /* 0x000000ffff0f7224 */ /* 0x000fce00000e060d */
[----:B------:R-:W0:Y:S02]  /*10e720*/  ATOMS.CAST.SPIN.64 P0, [R35+0x8], R12, R14 ;  /* 0x0000080c2300758d */ /* 0x000e24000180040e */
[----:B0-----:R-:W-:Y:S05]  /*10e730*/  @!P0 BRA `(.L_x_5423) ;  /* 0xfffffffc00ec8947 */ /* 0x001fea000383ffff */
[----:B------:R-:W-:Y:S05]  /*10e740*/  BSYNC B3 ;  /* 0x0000000000037941 */ /* 0x000fea0003800000 */
.L_x_5422:
[----:B------:R-:W-:Y:S02]  /*10e750*/  IMAD.MOV.U32 R14, RZ, RZ, R12 ;  /* 0x000000ffff0e7224 */ /* 0x000fe400078e000c */
[----:B------:R-:W-:Y:S01]  /*10e760*/  IMAD.MOV.U32 R15, RZ, RZ, R13 ;  /* 0x000000ffff0f7224 */ /* 0x000fe200078e000d */
[----:B------:R-:W-:Y:S06]  /*10e770*/  BRA `(.L_x_5420) ;  /* 0x0000000000187947 */ /* 0x000fec0003800000 */
.L_x_5421:
[----:B------:R-:W-:Y:S02]  /*10e780*/  R2UR UR4, R38 ;  /* 0x00000000260472ca */ /* 0x000fe400000e0000 */
[----:B------:R-:W-:-:S13]  /*10e790*/  R2UR UR5, R39 ;  /* 0x00000000270572ca */ /* 0x000fda00000e0000 */
[----:B------:R-:W2:Y:S02]  /*10e7a0*/  LD.E.64 R14, desc[UR4][R36.64+0x8] ;  /* 0x00000804240e7980 */ /* 0x000ea4000c101b00 */
[----:B--2---:R-:W-:-:S05]  /*10e7b0*/  IADD3 R12, P0, PT, R14, 0x30, RZ ;  /* 0x000000300e0c7810 */ /* 0x004fca0007f1e0ff */
[----:B------:R-:W-:-:S05]  /*10e7c0*/  IMAD.X R13, RZ, RZ, R15, P0 ;  /* 0x000000ffff0d7224 */ /* 0x000fca00000e060f */
[----:B------:R0:W-:Y:S03]  /*10e7d0*/  ST.E.64 desc[UR4][R36.64+0x8], R12 ;  /* 0x0000080c24007985 */ /* 0x0001e6000c101b04 */
.L_x_5420:
[----:B------:R-:W-:Y:S05]  /*10e7e0*/  BSYNC B2 ;  /* 0x0000000000027941 */ /* 0x000fea0003800000 */
.L_x_5419:
        /* <DEDUP_REMOVED lines=54> */
.L_x_5425:
[----:B------:R-:W-:Y:S05]  /*10eb50*/  BSYNC B2 ;  /* 0x0000000000027941 */ /* 0x000fea0003800000 */
.L_x_5424:
        /* <DEDUP_REMOVED lines=40> */
.L_x_5427:
[----:B------:R-:W-:Y:S05]  /*10ede0*/  BSYNC B2 ;  /* 0x0000000000027941 */ /* 0x000fea0003800000 */
.L_x_5426:
[----:B------:R-:W-:Y:S02]  /*10edf0*/  R2UR UR4, R38 ;  /* 0x00000000260472ca */ /* 0x000fe400000e0000 */
[----:B------:R-:W-:Y:S02]  /*10ee00*/  R2UR UR5, R39 ;  /* 0x00000000270572ca */ /* 0x000fe400000e0000 */
[----:B------:R-:W-:-:S11]  /*10ee10*/  PRMT R15, RZ, 0x7610, R15 ;  /* 0x00007610ff0f7816 */ /* 0x000fd6000000000f */
[----:B------:R3:W-:Y:S01]  /*10ee20*/  ST.E desc[UR4][R30.64], R13 ;  /* 0x0000000d1e007985 */ /* 0x0007e2000c101904 */
[----:B------:R-:W-:Y:S05]  /*10ee30*/  BRA `(.L_x_5417) ;  /* 0x0000000000147947 */ /* 0x000fea0003800000 */
.L_x_5418:
[----:B------:R-:W-:Y:S02]  /*10ee40*/  R2UR UR4, R38 ;  /* 0x00000000260472ca */ /* 0x000fe400000e0000 */
[----:B------:R-:W-:Y:S02]  /*10ee50*/  R2UR UR5, R39 ;  /* 0x00000000270572ca */ /* 0x000fe400000e0000 */
[----:B------:R-:W-:-:S05]  /*10ee60*/  IADD3 R8, P0, PT, R12, R4, RZ ;  /* 0x000000040c087210 */ /* 0x000fca0007f1e0ff */
[----:B------:R-:W-:-:S06]  /*10ee70*/  IMAD.X R9, RZ, RZ, R13, P0 ;  /* 0x000000ffff097224 */ /* 0x000fcc00000e060d */
[----:B------:R1:W5:Y:S02]  /*10ee80*/  LD.E.U8 R15, desc[UR4][R8.64+0x20] ;  /* 0x00002004080f7980 */ /* 0x000364000c101100 */
.L_x_5417:
[----:B------:R-:W-:Y:S05]  /*10ee90*/  BSYNC B1 ;  /* 0x0000000000017941 */ /* 0x000fea0003800000 */
.L_x_5416:
        /* <DEDUP_REMOVED lines=31> */
.L_x_5435:
[----:B------:R-:W0:Y:S02]  /*10f090*/  LDS.64 R12, [R35+0x8] ;  /* 0x00000800230c7984 */ /* 0x000e240000000a00 */
[----:B0-----:R-:W-:-:S05]  /*10f0a0*/  IADD3 R14, P0, PT, R12, 0x30, RZ ;  /* 0x000000300c0e7810 */ /* 0x001fca0007f1e0ff */
[----:B------:R-:W-:-:S07]  /*10f0b0*/  IMAD.X R15, RZ, RZ, R13, P0 ;  /* 0x000000ffff0f7224 */ /* 0x000fce00000e060d */
[----:B------:R-:W0:Y:S02]  /*10f0c0*/  ATOMS.CAST.SPIN.64 P0, [R35+0x8], R12, R14 ;  /* 0x0000080c2300758d */ /* 0x000e24000180040e */
[----:B0-----:R-:W-:Y:S05]  /*10f0d0*/  @!P0 BRA `(.L_x_5435) ;  /* 0xfffffffc00ec8947 */ /* 0x001fea000383ffff */
[----:B------:R-:W-:Y:S05]  /*10f0e0*/  BSYNC B3 ;  /* 0x0000000000037941 */ /* 0x000fea0003800000 */
.L_x_5434:
[----:B------:R-:W-:Y:S02]  /*10f0f0*/  IMAD.MOV.U32 R14, RZ, RZ, R12 ;  /* 0x000000ffff0e7224 */ /* 0x000fe400078e000c */
[----:B------:R-:W-:Y:S01]  /*10f100*/  IMAD.MOV.U32 R15, RZ, RZ, R13 ;  /* 0x000000ffff0f7224 */ /* 0x000fe200078e000d */
[----:B------:R-:W-:Y:S06]  /*10f110*/  BRA `(.L_x_5432) ;  /* 0x0000000000187947 */ /* 0x000fec0003800000 */
.L_x_5433:
[----:B------:R-:W-:Y:S02]  /*10f120*/  R2UR UR4, R38 ;  /* 0x00000000260472ca */ /* 0x000fe400000e0000 */
[----:B------:R-:W-:-:S13]  /*10f130*/  R2UR UR5, R39 ;  /* 0x00000000270572ca */ /* 0x000fda00000e0000 */
[----:B------:R-:W2:Y:S02]  /*10f140*/  LD.E.64 R14, desc[UR4][R36.64+0x8] ;  /* 0x00000804240e7980 */ /* 0x000ea4000c101b00 */
[----:B--2---:R-:W-:-:S05]  /*10f150*/  IADD3 R12, P0, PT, R14, 0x30, RZ ;  /* 0x000000300e0c7810 */ /* 0x004fca0007f1e0ff */
[----:B------:R-:W-:-:S05]  /*10f160*/  IMAD.X R13, RZ, RZ, R15, P0 ;  /* 0x000000ffff0d7224 */ /* 0x000fca00000e060f */
[----:B------:R0:W-:Y:S03]  /*10f170*/  ST.E.64 desc[UR4][R36.64+0x8], R12 ;  /* 0x0000080c24007985 */ /* 0x0001e6000c101b04 */
.L_x_5432:
[----:B------:R-:W-:Y:S05]  /*10f180*/  BSYNC B2 ;  /* 0x0000000000027941 */ /* 0x000fea0003800000 */
.L_x_5431:
        /* <DEDUP_REMOVED lines=54> */
.L_x_5437:
[----:B------:R-:W-:Y:S05]  /*10f4f0*/  BSYNC B2 ;  /* 0x0000000000027941 */ /* 0x000fea0003800000 */
.L_x_5436:
        /* <DEDUP_REMOVED lines=40> */
.L_x_5439:
[----:B------:R-:W-:Y:S05]  /*10f780*/  BSYNC B2 ;  /* 0x0000000000027941 */ /* 0x000fea0003800000 */
.L_x_5438:
[----:B------:R-:W-:Y:S02]  /*10f790*/  R2UR UR4, R38 ;  /* 0x00000000260472ca */ /* 0x000fe400000e0000 */
[----:B------:R-:W-:-:S13]  /*10f7a0*/  R2UR UR5, R39 ;  /* 0x00000000270572ca */ /* 0x000fda00000e0000 */
[----:B------:R2:W-:Y:S01]  /*10f7b0*/  ST.E desc[UR4][R30.64], R13 ;  /* 0x0000000d1e007985 */ /* 0x0005e2000c101904 */
[----:B------:R-:W-:Y:S05]  /*10f7c0*/  BRA `(.L_x_5429) ;  /* 0x0000000000207947 */ /* 0x000fea0003800000 */
.L_x_5430:
        /* <DEDUP_REMOVED lines=8> */
.L_x_5429:
[----:B------:R-:W-:Y:S05]  /*10f850*/  BSYNC B1 ;  /* 0x0000000000017941 */ /* 0x000fea0003800000 */
.L_x_5428:
[----:B------:R-:W-:Y:S02]  /*10f860*/  VIADD R6, R6, 0x1 ;  /* 0x0000000106067836 */ /* 0x000fe40000000000 */
[----:B------:R-:W-:Y:S01]  /*10f870*/  VIADD R4, R4, 0x4 ;  /* 0x0000000404047836 */ /* 0x000fe20000000000 */
[----:B------:R-:W-:Y:S06]  /*10f880*/  @P2 BRA `(.L_x_5440) ;  /* 0xffffffec000c2947 */ /* 0x000fec000383ffff */
.L_x_5415:
[----:B------:R-:W-:Y:S05]  /*10f890*/  BSYNC B0 ;  /* 0x0000000000007941 */ /* 0x000fea0003800000 */
.L_x_5414:
[----:B------:R-:W-:Y:S01]  /*10f8a0*/  ISETP.GE.AND P0, PT, R17, 0x1, PT ;  /* 0x000000011100780c */ /* 0x000fe20003f06270 */
[----:B------:R-:W-:-:S12]  /*10f8b0*/  BSSY B0, `(.L_x_5441) ;  /* 0x0000146000007945 */ /* 0x000fd80003800000 */
[----:B------:R-:W-:Y:S05]  /*10f8c0*/  @!P0 BRA `(.L_x_5442) ;  /* 0x0000001400108947 */ /* 0x000fea0003800000 */
[----:B------:R-:W-:Y:S02]  /*10f8d0*/  IMAD.MOV R17, RZ, RZ, -R17 ;  /* 0x000000ffff117224 */ /* 0x000fe400078e0a11 */
[----:B-1----:R-:W-:Y:S02]  /*10f8e0*/  IMAD.SHL.U32 R2, R0, 0x4, RZ ;  /* 0x0000000400027824 */ /* 0x002fe400078e00ff */
[----:B------:R-:W-:Y:S02]  /*10f8f0*/  IMAD.MOV.U32 R4, RZ, RZ, RZ ;  /* 0x000000ffff047224 */ /* 0x000fe400078e00ff */
[----:B------:R-:W-:-:S07]  /*10f900*/  IMAD.MOV.U32 R6, RZ, RZ, RZ ;  /* 0x000000ffff067224 */ /* 0x000fce00078e00ff */
.L_x_5467:
        /* <DEDUP_REMOVED lines=35> */
.L_x_5450:
[----:B------:R-:W0:Y:S02]  /*10fb40*/  LDS.64 R12, [R33+0x8] ;  /* 0x00000800210c7984 */ /* 0x000e240000000a00 */
[----:B0-----:R-:W-:-:S05]  /*10fb50*/  IADD3 R14, P0, PT, R12, 0x30, RZ ;  /* 0x000000300c0e7810 */ /* 0x001fca0007f1e0ff */
[----:B------:R-:W-:-:S07]  /*10fb60*/  IMAD.X R15, RZ, RZ, R13, P0 ;  /* 0x000000ffff0f7224 */ /* 0x000fce00000e060d */
[----:B------:R-:W0:Y:S02]  /*10fb70*/  ATOMS.CAST.SPIN.64 P0, [R33+0x8], R12, R14 ;  /* 0x0000080c2100758d */ /* 0x000e24000180040e */
[----:B0-----:R-:W-:Y:S05]  /*10fb80*/  @!P0 BRA `(.L_x_5450) ;  /* 0xfffffffc00ec8947 */ /* 0x001fea000383ffff */
[----:B------:R-:W-:Y:S05]  /*10fb90*/  BSYNC B3 ;  /* 0x0000000000037941 */ /* 0x000fea0003800000 */
.L_x_5449:
[----:B------:R-:W-:Y:S02]  /*10fba0*/  IMAD.MOV.U32 R14, RZ, RZ, R12 ;  /* 0x000000ffff0e7224 */ /* 0x000fe400078e000c */
[----:B------:R-:W-:Y:S01]  /*10fbb0*/  IMAD.MOV.U32 R15, RZ, RZ, R13 ;  /* 0x000000ffff0f7224 */ /* 0x000fe200078e000d */
[----:B------:R-:W-:Y:S06]  /*10fbc0*/  BRA `(.L_x_5447) ;  /* 0x0000000000187947 */ /* 0x000fec0003800000 */
.L_x_5448:
[----:B------:R-:W-:Y:S02]  /*10fbd0*/  R2UR UR4, R38 ;  /* 0x00000000260472ca */ /* 0x000fe400000e0000 */
[----:B------:R-:W-:-:S13]  /*10fbe0*/  R2UR UR5, R39 ;  /* 0x00000000270572ca */ /* 0x000fda00000e0000 */
[----:B------:R-:W2:Y:S02]  /*10fbf0*/  LD.E.64 R14, desc[UR4][R36.64+0x8] ;  /* 0x00000804240e7980 */ /* 0x000ea4000c101b00 */
[----:B--2---:R-:W-:-:S05]  /*10fc00*/  IADD3 R12, P0, PT, R14, 0x30, RZ ;  /* 0x000000300e0c7810 */ /* 0x004fca0007f1e0ff */
[----:B------:R-:W-:-:S05]  /*10fc10*/  IMAD.X R13, RZ, RZ, R15, P0 ;  /* 0x000000ffff0d7224 */ /* 0x000fca00000e060f */
[----:B------:R0:W-:Y:S03]  /*10fc20*/  ST.E.64 desc[UR4][R36.64+0x8], R12 ;  /* 0x0000080c24007985 */ /* 0x0001e6000c101b04 */
.L_x_5447:
[----:B------:R-:W-:Y:S05]  /*10fc30*/  BSYNC B2 ;  /* 0x0000000000027941 */ /* 0x000fea0003800000 */
.L_x_5446:
        /* <DEDUP_REMOVED lines=54> */
.L_x_5452:
[----:B------:R-:W-:Y:S05]  /*10ffa0*/  BSYNC B2 ;  /* 0x0000000000027941 */ /* 0x000fea0003800000 */
.L_x_5451:
        /* <DEDUP_REMOVED lines=40> */
.L_x_5454:
[----:B------:R-:W-:Y:S05]  /*110230*/  BSYNC B2 ;  /* 0x0000000000027941 */ /* 0x000fea0003800000 */
.L_x_5453:
[----:B------:R-:W-:Y:S02]  /*110240*/  R2UR UR4, R38 ;  /* 0x00000000260472ca */ /* 0x000fe400000e0000 */
[----:B------:R-:W-:Y:S02]  /*110250*/  R2UR UR5, R39 ;  /* 0x00000000270572ca */ /* 0x000fe400000e0000 */
[----:B------:R-:W-:-:S11]  /*110260*/  PRMT R15, RZ, 0x7610, R15 ;  /* 0x00007610ff0f7816 */ /* 0x000fd6000000000f */
[----:B------:R3:W-:Y:S01]  /*110270*/  ST.E desc[UR4][R30.64], R13 ;  /* 0x0000000d1e007985 */ /* 0x0007e2000c101904 */
[----:B------:R-:W-:Y:S05]  /*110280*/  BRA `(.L_x_5444) ;  /* 0x0000000000147947 */ /* 0x000fea0003800000 */
.L_x_5445:
[----:B------:R-:W-:Y:S02]  /*110290*/  R2UR UR4, R38 ;  /* 0x00000000260472ca */ /* 0x000fe400000e0000 */
[----:B------:R-:W-:Y:S02]  /*1102a0*/  R2UR UR5, R39 ;  /* 0x00000000270572ca */ /* 0x000fe400000e0000 */
[----:B------:R-:W-:-:S05]  /*1102b0*/  IADD3 R8, P0, PT, R12, R4, RZ ;  /* 0x000000040c087210 */ /* 0x000fca0007f1e0ff */
[----:B------:R-:W-:-:S06]  /*1102c0*/  IMAD.X R9, RZ, RZ, R13, P0 ;  /* 0x000000ffff097224 */ /* 0x000fcc00000e060d */
[----:B------:R1:W5:Y:S02]  /*1102d0*/  LD.E.U8 R15, desc[UR4][R8.64+0x20] ;  /* 0x00002004080f7980 */ /* 0x000364000c101100 */
.L_x_5444:
[----:B------:R-:W-:Y:S05]  /*1102e0*/  BSYNC B1 ;  /* 0x0000000000017941 */ /* 0x000fea0003800000 */
.L_x_5443:
        /* <DEDUP_REMOVED lines=32> */
.L_x_5462:
[----:B------:R-:W0:Y:S02]  /*1104f0*/  LDS.64 R12, [R33+0x8] ;  /* 0x00000800210c7984 */ /* 0x000e240000000a00 */
[----:B0-----:R-:W-:-:S05]  /*110500*/  IADD3 R14, P0, PT, R12, 0x30, RZ ;  /* 0x000000300c0e7810 */ /* 0x001fca0007f1e0ff */
[----:B------:R-:W-:-:S07]  /*110510*/  IMAD.X R15, RZ, RZ, R13, P0 ;  /* 0x000000ffff0f7224 */ /* 0x000fce00000e060d */
[----:B------:R-:W0:Y:S02]  /*110520*/  ATOMS.CAST.SPIN.64 P0, [R33+0x8], R12, R14 ;  /* 0x0000080c2100758d */ /* 0x000e24000180040e */
[----:B0-----:R-:W-:Y:S05]  /*110530*/  @!P0 BRA `(.L_x_5462) ;  /* 0xfffffffc00ec8947 */ /* 0x001fea000383ffff */
[----:B------:R-:W-:Y:S05]  /*110540*/  BSYNC B3 ;  /* 0x0000000000037941 */ /* 0x000fea0003800000 */
.L_x_5461:
[----:B------:R-:W-:Y:S02]  /*110550*/  IMAD.MOV.U32 R14, RZ, RZ, R12 ;  /* 0x000000ffff0e7224 */ /* 0x000fe400078e000c */
[----:B------:R-:W-:Y:S01]  /*110560*/  IMAD.MOV.U32 R15, RZ, RZ, R13 ;  /* 0x000000ffff0f7224 */ /* 0x000fe200078e000d */
[----:B------:R-:W-:Y:S06]  /*110570*/  BRA `(.L_x_5459) ;  /* 0x0000000000187947 */ /* 0x000fec0003800000 */
.L_x_5460:
[----:B------:R-:W-:Y:S02]  /*110580*/  R2UR UR4, R38 ;  /* 0x00000000260472ca */ /* 0x000fe400000e0000 */
[----:B------:R-:W-:-:S13]  /*110590*/  R2UR UR5, R39 ;  /* 0x00000000270572ca */ /* 0x000fda00000e0000 */
[----:B------:R-:W2:Y:S02]  /*1105a0*/  LD.E.64 R14, desc[UR4][R36.64+0x8] ;  /* 0x00000804240e7980 */ /* 0x000ea4000c101b00 */
[----:B--2---:R-:W-:-:S05]  /*1105b0*/  IADD3 R12, P0, PT, R14, 0x30, RZ ;  /* 0x000000300e0c7810 */ /* 0x004fca0007f1e0ff */
[----:B------:R-:W-:-:S05]  /*1105c0*/  IMAD.X R13, RZ, RZ, R15, P0 ;  /* 0x000000ffff0d7224 */ /* 0x000fca00000e060f */
[----:B------:R0:W-:Y:S03]  /*1105d0*/  ST.E.64 desc[UR4][R36.64+0x8], R12 ;  /* 0x0000080c24007985 */ /* 0x0001e6000c101b04 */
.L_x_5459:
[----:B------:R-:W-:Y:S05]  /*1105e0*/  BSYNC B2 ;  /* 0x0000000000027941 */ /* 0x000fea0003800000 */
.L_x_5458:
        /* <DEDUP_REMOVED lines=54> */
.L_x_5464:
[----:B------:R-:W-:Y:S05]  /*110950*/  BSYNC B2 ;  /* 0x0000000000027941 */ /* 0x000fea0003800000 */
.L_x_5463:
        /* <DEDUP_REMOVED lines=40> */
.L_x_5466:
[----:B------:R-:W-:Y:S05]  /*110be0*/  BSYNC B2 ;  /* 0x0000000000027941 */ /* 0x000fea0003800000 */
.L_x_5465:
[----:B------:R-:W-:Y:S02]  /*110bf0*/  R2UR UR4, R38 ;  /* 0x00000000260472ca */ /* 0x000fe400000e0000 */
[----:B------:R-:W-:-:S13]  /*110c00*/  R2UR UR5, R39 ;  /* 0x00000000270572ca */ /* 0x000fda00000e0000 */
[----:B------:R2:W-:Y:S01]  /*110c10*/  ST.E desc[UR4][R30.64], R13 ;  /* 0x0000000d1e007985 */ /* 0x0005e2000c101904 */
[----:B------:R-:W-:Y:S05]  /*110c20*/  BRA `(.L_x_5456) ;  /* 0x0000000000207947 */ /* 0x000fea0003800000 */
.L_x_5457:
        /* <DEDUP_REMOVED lines=8> */
.L_x_5456:
[----:B------:R-:W-:Y:S05]  /*110cb0*/  BSYNC B1 ;  /* 0x0000000000017941 */ /* 0x000fea0003800000 */
.L_x_5455:
[----:B------:R-:W-:Y:S02]  /*110cc0*/  VIADD R6, R6, 0x1 ;  /* 0x0000000106067836 */ /* 0x000fe40000000000 */
[----:B------:R-:W-:Y:S02]  /*110cd0*/  VIADD R2, R2, 0x4 ;  /* 0x0000000402027836 */ /* 0x000fe40000000000 */
[----:B------:R-:W-:Y:S02]  /*110ce0*/  VIADD R0, R0, 0x1 ;  /* 0x0000000100007836 */ /* 0x000fe40000000000 */
[----:B------:R-:W-:Y:S01]  /*110cf0*/  VIADD R4, R4, 0x4 ;  /* 0x0000000404047836 */ /* 0x000fe20000000000 */
[----:B------:R-:W-:Y:S06]  /*110d00*/  @P2 BRA `(.L_x_5467) ;  /* 0xffffffec00002947 */ /* 0x000fec000383ffff */
.L_x_5442:
[----:B------:R-:W-:Y:S05]  /*110d10*/  BSYNC B0 ;  /* 0x0000000000007941 */ /* 0x000fea0003800000 */
.L_x_5441:
        /* <DEDUP_REMOVED lines=18> */
[----:B----4-:R-:W-:-:S07]  /*110e40*/  MOV R13, R8 ;  /* 0x00000008000d7202 */ /* 0x010fce0000000f00 */
.L_x_5472:
[----:B------:R-:W0:Y:S02]  /*110e50*/  LDS.64 R8, [R13+0x8] ;  /* 0x000008000d087984 */ /* 0x000e240000000a00 */
[----:B0-----:R-:W-:-:S05]  /*110e60*/  IADD3 R10, P0, PT, R8, 0x30, RZ ;  /* 0x00000030080a7810 */ /* 0x001fca0007f1e0ff */
[----:B------:R-:W-:-:S07]  /*110e70*/  IMAD.X R11, RZ, RZ, R9, P0 ;  /* 0x000000ffff0b7224 */ /* 0x000fce00000e0609 */
[----:B------:R-:W0:Y:S02]  /*110e80*/  ATOMS.CAST.SPIN.64 P0, [R13+0x8], R8, R10 ;  /* 0x000008080d00758d */ /* 0x000e24000180040a */
[----:B0-----:R-:W-:Y:S05]  /*110e90*/  @!P0 BRA `(.L_x_5472) ;  /* 0xfffffffc00ec8947 */ /* 0x001fea000383ffff */
[----:B------:R-:W-:Y:S05]  /*110ea0*/  BSYNC B1 ;  /* 0x0000000000017941 */ /* 0x000fea0003800000 */
.L_x_5471:
[----:B------:R-:W-:Y:S02]  /*110eb0*/  IMAD.MOV.U32 R10, RZ, RZ, R8 ;  /* 0x000000ffff0a7224 */ /* 0x000fe400078e0008 */
[----:B------:R-:W-:Y:S01]  /*110ec0*/  IMAD.MOV.U32 R11, RZ, RZ, R9 ;  /* 0x000000ffff0b7224 */ /* 0x000fe200078e0009 */
[----:B------:R-:W-:Y:S06]  /*110ed0*/  BRA `(.L_x_5469) ;  /* 0x0000000000187947 */ /* 0x000fec0003800000 */
.L_x_5470:
[----:B------:R-:W-:Y:S02]  /*110ee0*/  R2UR UR4, R38 ;  /* 0x00000000260472ca */ /* 0x000fe400000e0000 */
[----:B------:R-:W-:-:S13]  /*110ef0*/  R2UR UR5, R39 ;  /* 0x00000000270572ca */ /* 0x000fda00000e0000 */
[----:B------:R-:W2:Y:S02]  /*110f00*/  LD.E.64 R10, desc[UR4][R36.64+0x8] ;  /* 0x00000804240a7980 */ /* 0x000ea4000c101b00 */
[----:B--2---:R-:W-:-:S05]  /*110f10*/  IADD3 R8, P0, PT, R10, 0x30, RZ ;  /* 0x000000300a087810 */ /* 0x004fca0007f1e0ff */
[----:B------:R-:W-:-:S05]  /*110f20*/  IMAD.X R9, RZ, RZ, R11, P0 ;  /* 0x000000ffff097224 */ /* 0x000fca00000e060b */
[----:B------:R0:W-:Y:S03]  /*110f30*/  ST.E.64 desc[UR4][R36.64+0x8], R8 ;  /* 0x0000080824007985 */ /* 0x0001e6000c101b04 */
.L_x_5469:
[----:B------:R-:W-:Y:S05]  /*110f40*/  BSYNC B0 ;  /* 0x0000000000007941 */ /* 0x000fea0003800000 */
.L_x_5468:
        /* <DEDUP_REMOVED lines=13> */
[----:B------:R-:W4:Y:S01]  /*111020*/  LDS.64 R8, [R17] ;  /* 0x0000000011087984 */ /* 0x000f220000000a00 */
[C---:B------:R-:W-:Y:S01]  /*111030*/  R2UR UR8, R38.reuse ;  /* 0x00000000260872ca */ /* 0x040fe200000e0000 */
        /* <DEDUP_REMOVED lines=50> */
.L_x_5479:
[----:B------:R-:W0:Y:S02]  /*111360*/  LDS.64 R12, [R9+0x8] ;  /* 0x00000800090c7984 */ /* 0x000e240000000a00 */
[----:B0-----:R-:W-:-:S05]  /*111370*/  IADD3 R14, P0, PT, R32, R12, RZ ;  /* 0x0000000c200e7210 */ /* 0x001fca0007f1e0ff */
[----:B------:R-:W-:-:S07]  /*111380*/  IMAD.X R15, R33, 0x1, R13, P0 ;  /* 0x00000001210f7824 */ /* 0x000fce00000e060d */
[----:B------:R-:W0:Y:S02]  /*111390*/  ATOMS.CAST.SPIN.64 P0, [R9+0x8], R12, R14 ;  /* 0x0000080c0900758d */ /* 0x000e24000180040e */
[----:B0-----:R-:W-:Y:S05]  /*1113a0*/  @!P0 BRA `(.L_x_5479) ;  /* 0xfffffffc00ec8947 */ /* 0x001fea000383ffff */
[----:B------:R-:W-:Y:S05]  /*1113b0*/  BSYNC B2 ;  /* 0x0000000000027941 */ /* 0x000fea0003800000 */
.L_x_5478:
[----:B------:R-:W-:Y:S05]  /*1113c0*/  BRA `(.L_x_5476) ;  /* 0x0000000000187947 */ /* 0x000fea0003800000 */
.L_x_5477:
[----:B------:R-:W-:Y:S02]  /*1113d0*/  R2UR UR4, R38 ;  /* 0x00000000260472ca */ /* 0x000fe400000e0000 */
[----:B------:R-:W-:-:S13]  /*1113e0*/  R2UR UR5, R39 ;  /* 0x00000000270572ca */ /* 0x000fda00000e0000 */
[----:B------:R-:W2:Y:S02]  /*1113f0*/  LD.E.64 R12, desc[UR4][R36.64+0x8] ;  /* 0x00000804240c7980 */ /* 0x000ea4000c101b00 */
[----:B--2---:R-:W-:-:S05]  /*111400*/  IADD3 R8, P0, PT, R32, R12, RZ ;  /* 0x0000000c20087210 */ /* 0x004fca0007f1e0ff */
[----:B------:R-:W-:-:S05]  /*111410*/  IMAD.X R9, R33, 0x1, R13, P0 ;  /* 0x0000000121097824 */ /* 0x000fca00000e060d */
[----:B------:R0:W-:Y:S03]  /*111420*/  ST.E.64 desc[UR4][R36.64+0x8], R8 ;  /* 0x0000080824007985 */ /* 0x0001e6000c101b04 */
.L_x_5476:
[----:B------:R-:W-:Y:S05]  /*111430*/  BSYNC B1 ;  /* 0x0000000000017941 */ /* 0x000fea0003800000 */
.L_x_5475:
        /* <DEDUP_REMOVED lines=47> */
.L_x_5511:
        /* <DEDUP_REMOVED lines=28> */
.L_x_5492:
[----:B------:R-:W0:Y:S02]  /*1118f0*/  LDS.64 R12, [R17+0x8] ;  /* 0x00000800110c7984 */ /* 0x000e240000000a00 */
[----:B0-----:R-:W-:-:S05]  /*111900*/  IADD3 R14, P0, PT, R12, 0x30, RZ ;  /* 0x000000300c0e7810 */ /* 0x001fca0007f1e0ff */
[----:B------:R-:W-:-:S07]  /*111910*/  IMAD.X R15, RZ, RZ, R13, P0 ;  /* 0x000000ffff0f7224 */ /* 0x000fce00000e060d */
[----:B------:R-:W0:Y:S02]  /*111920*/  ATOMS.CAST.SPIN.64 P0, [R17+0x8], R12, R14 ;  /* 0x0000080c1100758d */ /* 0x000e24000180040e */
[----:B0-----:R-:W-:Y:S05]  /*111930*/  @!P0 BRA `(.L_x_5492) ;  /* 0xfffffffc00ec8947 */ /* 0x001fea000383ffff */
[----:B------:R-:W-:Y:S05]  /*111940*/  BSYNC B6 ;  /* 0x0000000000067941 */ /* 0x000fea0003800000 */
.L_x_5491:
[----:B------:R-:W-:Y:S02]  /*111950*/  IMAD.MOV.U32 R14, RZ, RZ, R12 ;  /* 0x000000ffff0e7224 */ /* 0x000fe400078e000c */
[----:B------:R-:W-:Y:S01]  /*111960*/  IMAD.MOV.U32 R15, RZ, RZ, R13 ;  /* 0x000000ffff0f7224 */ /* 0x000fe200078e000d */
[----:B------:R-:W-:Y:S06]  /*111970*/  BRA `(.L_x_5489) ;  /* 0x0000000000187947 */ /* 0x000fec0003800000 */
.L_x_5490:
[----:B------:R-:W-:Y:S02]  /*111980*/  R2UR UR4, R38 ;  /* 0x00000000260472ca */ /* 0x000fe400000e0000 */
[----:B------:R-:W-:-:S13]  /*111990*/  R2UR UR5, R39 ;  /* 0x00000000270572ca */ /* 0x000fda00000e0000 */
[----:B------:R-:W2:Y:S02]  /*1119a0*/  LD.E.64 R14, desc[UR4][R36.64+0x8] ;  /* 0x00000804240e7980 */ /* 0x000ea4000c101b00 */
[----:B--2---:R-:W-:-:S05]  /*1119b0*/  IADD3 R12, P0, PT, R14, 0x30, RZ ;  /* 0x000000300e0c7810 */ /* 0x004fca0007f1e0ff */
[----:B------:R-:W-:-:S05]  /*1119c0*/  IMAD.X R13, RZ, RZ, R15, P0 ;  /* 0x000000ffff0d7224 */ /* 0x000fca00000e060f */
[----:B------:R0:W-:Y:S03]  /*1119d0*/  ST.E.64 desc[UR4][R36.64+0x8], R12 ;  /* 0x0000080c24007985 */ /* 0x0001e6000c101b04 */
.L_x_5489:
[----:B------:R-:W-:Y:S05]  /*1119e0*/  BSYNC B5 ;  /* 0x0000000000057941 */ /* 0x000fea0003800000 */
.L_x_5488:
        /* <DEDUP_REMOVED lines=54> */
.L_x_5494:
[----:B------:R-:W-:Y:S05]  /*111d50*/  BSYNC B5 ;  /* 0x0000000000057941 */ /* 0x000fea0003800000 */
.L_x_5493:
        /* <DEDUP_REMOVED lines=40> */
.L_x_5496:
[----:B------:R-:W-:Y:S05]  /*111fe0*/  BSYNC B5 ;  /* 0x0000000000057941 */ /* 0x000fea0003800000 */
.L_x_5495:
[----:B------:R-:W-:Y:S02]  /*111ff0*/  R2UR UR4, R38 ;  /* 0x00000000260472ca */ /* 0x000fe400000e0000 */
[----:B------:R-:W-:-:S13]  /*112000*/  R2UR UR5, R39 ;  /* 0x00000000270572ca */ /* 0x000fda00000e0000 */
[----:B------:R2:W-:Y:S01]  /*112010*/  ST.E desc[UR4][R30.64], R13 ;  /* 0x0000000d1e007985 */ /* 0x0005e2000c101904 */
[----:B------:R-:W-:Y:S05]  /*112020*/  BRA `(.L_x_5497) ;  /* 0x0000000000207947 */ /* 0x000fea0003800000 */
.L_x_5487:
        /* <DEDUP_REMOVED lines=8> */
.L_x_5497:
[----:B------:R-:W-:Y:S05]  /*1120b0*/  BSYNC B4 ;  /* 0x0000000000047941 */ /* 0x000fea0003800000 */
.L_x_5486:
        /* <DEDUP_REMOVED lines=27> */
.L_x_5504:
[----:B------:R-:W0:Y:S02]  /*112270*/  LDS.64 R12, [R33+0x8] ;  /* 0x00000800210c7984 */ /* 0x000e240000000a00 */
[----:B0-----:R-:W-:-:S05]  /*112280*/  IADD3 R14, P0, PT, R12, 0x30, RZ ;  /* 0x000000300c0e7810 */ /* 0x001fca0007f1e0ff */
[----:B------:R-:W-:-:S07]  /*112290*/  IMAD.X R15, RZ, RZ, R13, P0 ;  /* 0x000000ffff0f7224 */ /* 0x000fce00000e060d */
[----:B------:R-:W0:Y:S02]  /*1122a0*/  ATOMS.CAST.SPIN.64 P0, [R33+0x8], R12, R14 ;  /* 0x0000080c2100758d */ /* 0x000e24000180040e */
[----:B0-----:R-:W-:Y:S05]  /*1122b0*/  @!P0 BRA `(.L_x_5504) ;  /* 0xfffffffc00ec8947 */ /* 0x001fea000383ffff */
[----:B------:R-:W-:Y:S05]  /*1122c0*/  BSYNC B6 ;  /* 0x0000000000067941 */ /* 0x000fea0003800000 */
.L_x_5503:
[----:B------:R-:W-:Y:S02]  /*1122d0*/  IMAD.MOV.U32 R14, RZ, RZ, R12 ;  /* 0x000000ffff0e7224 */ /* 0x000fe400078e000c */
[----:B------:R-:W-:Y:S01]  /*1122e0*/  IMAD.MOV.U32 R15, RZ, RZ, R13 ;  /* 0x000000ffff0f7224 */ /* 0x000fe200078e000d */
[----:B------:R-:W-:Y:S06]  /*1122f0*/  BRA `(.L_x_5501) ;  /* 0x0000000000187947 */ /* 0x000fec0003800000 */
.L_x_5502:
[----:B------:R-:W-:Y:S02]  /*112300*/  R2UR UR4, R38 ;  /* 0x00000000260472ca */ /* 0x000fe400000e0000 */
[----:B------:R-:W-:-:S13]  /*112310*/  R2UR UR5, R39 ;  /* 0x00000000270572ca */ /* 0x000fda00000e0000 */
[----:B------:R-:W2:Y:S02]  /*112320*/  LD.E.64 R14, desc[UR4][R36.64+0x8] ;  /* 0x00000804240e7980 */ /* 0x000ea4000c101b00 */
[----:B--2---:R-:W-:-:S05]  /*112330*/  IADD3 R12, P0, PT, R14, 0x30, RZ ;  /* 0x000000300e0c7810 */ /* 0x004fca0007f1e0ff */
[----:B------:R-:W-:-:S05]  /*112340*/  IMAD.X R13, RZ, RZ, R15, P0 ;  /* 0x000000ffff0d7224 */ /* 0x000fca00000e060f */
[----:B------:R0:W-:Y:S03]  /*112350*/  ST.E.64 desc[UR4][R36.64+0x8], R12 ;  /* 0x0000080c24007985 */ /* 0x0001e6000c101b04 */
.L_x_5501:
[----:B------:R-:W-:Y:S05]  /*112360*/  BSYNC B5 ;  /* 0x0000000000057941 */ /* 0x000fea0003800000 */
.L_x_5500:
        /* <DEDUP_REMOVED lines=51> */
.L_x_5506:
[----:B------:R-:W-:Y:S01]  /*1126a0*/  R2UR UR4, R38 ;  /* 0x00000000260472ca */ /* 0x000fe200000e0000 */
[----:B------:R-:W-:Y:S01]  /*1126b0*/  IMAD.MOV.U32 R11, RZ, RZ, 0x5272 ;  /* 0x00005272ff0b7424 */ /* 0x000fe200078e00ff */
[----:B------:R-:W-:Y:S01]  /*1126c0*/  R2UR UR5, R39 ;  /* 0x00000000270572ca */ /* 0x000fe200000e0000 */
[----:B------:R-:W-:Y:S01]  /*1126d0*/  IMAD.MOV.U32 R15, RZ, RZ, -0x1 ;  /* 0xffffffffff0f7424 */ /* 0x000fe200078e00ff */
[----:B------:R-:W-:-:S11]  /*1126e0*/  PLOP3.LUT P0, PT, PT, PT, PT, 0x8, 0x80 ;  /* 0x000000000080781c */ /* 0x000fd60003f0e170 */
[----:B------:R0:W-:Y:S02]  /*1126f0*/  ST.E desc[UR4][R30.64], R11 ;  /* 0x0000000b1e007985 */ /* 0x0001e4000c101904 */
.L_x_5507:
[----:B------:R-:W-:Y:S05]  /*112700*/  BSYNC B5 ;  /* 0x0000000000057941 */ /* 0x000fea0003800000 */
.L_x_5505:
        /* <DEDUP_REMOVED lines=39> */
.L_x_5509:
[----:B------:R-:W-:Y:S05]  /*112980*/  BSYNC B5 ;  /* 0x0000000000057941 */ /* 0x000fea0003800000 */
.L_x_5508:
[----:B------:R-:W-:Y:S02]  /*112990*/  R2UR UR4, R38 ;  /* 0x00000000260472ca */ /* 0x000fe400000e0000 */
[----:B------:R-:W-:-:S13]  /*1129a0*/  R2UR UR5, R39 ;  /* 0x00000000270572ca */ /* 0x000fda00000e0000 */
[----:B------:R2:W-:Y:S01]  /*1129b0*/  ST.E desc[UR4][R30.64], R13 ;  /* 0x0000000d1e007985 */ /* 0x0005e2000c101904 */
[----:B------:R-:W-:Y:S05]  /*1129c0*/  BRA `(.L_x_5510) ;  /* 0x0000000000247947 */ /* 0x000fea0003800000 */
.L_x_5499:
        /* <DEDUP_REMOVED lines=9> */
.L_x_5510:
[----:B------:R-:W-:Y:S05]  /*112a60*/  BSYNC B4 ;  /* 0x0000000000047941 */ /* 0x000fea0003800000 */
.L_x_5498:
[----:B------:R-:W-:Y:S02]  /*112a70*/  VIADD R18, R18, 0x2 ;  /* 0x0000000212127836 */ /* 0x000fe40000000000 */
[----:B------:R-:W-:Y:S01]  /*112a80*/  VIADD R6, R6, 0x8 ;  /* 0x0000000806067836 */ /* 0x000fe20000000000 */
[----:B------:R-:W-:Y:S06]  /*112a90*/  @P2 BRA `(.L_x_5511) ;  /* 0xffffffec00242947 */ /* 0x000fec000383ffff */
.L_x_5485:
[----:B------:R-:W-:Y:S05]  /*112aa0*/  BSYNC B1 ;  /* 0x0000000000017941 */ /* 0x000fea0003800000 */
.L_x_5484:
        /* <DEDUP_REMOVED lines=25> */
.L_x_5518:
[----:B------:R-:W0:Y:S02]  /*112c40*/  LDS.64 R12, [R33+0x8] ;  /* 0x00000800210c7984 */ /* 0x000e240000000a00 */
[----:B0-----:R-:W-:-:S05]  /*112c50*/  IADD3 R14, P0, PT, R12, 0x30, RZ ;  /* 0x000000300c0e7810 */ /* 0x001fca0007f1e0ff */
[----:B------:R-:W-:-:S07]  /*112c60*/  IMAD.X R15, RZ, RZ, R13, P0 ;  /* 0x000000ffff0f7224 */ /* 0x000fce00000e060d */
[----:B------:R-:W0:Y:S02]  /*112c70*/  ATOMS.CAST.SPIN.64 P0, [R33+0x8], R12, R14 ;  /* 0x0000080c2100758d */ /* 0x000e24000180040e */
[----:B0-----:R-:W-:Y:S05]  /*112c80*/  @!P0 BRA `(.L_x_5518) ;  /* 0xfffffffc00ec8947 */ /* 0x001fea000383ffff */
[----:B------:R-:W-:Y:S05]  /*112c90*/  BSYNC B5 ;  /* 0x0000000000057941 */ /* 0x000fea0003800000 */
.L_x_5517:
[----:B------:R-:W-:Y:S02]  /*112ca0*/  IMAD.MOV.U32 R14, RZ, RZ, R12 ;  /* 0x000000ffff0e7224 */ /* 0x000fe400078e000c */
[----:B------:R-:W-:Y:S01]  /*112cb0*/  IMAD.MOV.U32 R15, RZ, RZ, R13 ;  /* 0x000000ffff0f7224 */ /* 0x000fe200078e000d */
[----:B------:R-:W-:Y:S06]  /*112cc0*/  BRA `(.L_x_5515) ;  /* 0x0000000000187947 */ /* 0x000fec0003800000 */
.L_x_5516:
[----:B------:R-:W-:Y:S02]  /*112cd0*/  R2UR UR4, R38 ;  /* 0x00000000260472ca */ /* 0x000fe400000e0000 */
[----:B------:R-:W-:-:S13]  /*112ce0*/  R2UR UR5, R39 ;  /* 0x00000000270572ca */ /* 0x000fda00000e0000 */
[----:B------:R-:W2:Y:S02]  /*112cf0*/  LD.E.64 R14, desc[UR4][R36.64+0x8] ;  /* 0x00000804240e7980 */ /* 0x000ea4000c101b00 */
[----:B--2---:R-:W-:-:S05]  /*112d00*/  IADD3 R12, P0, PT, R14, 0x30, RZ ;  /* 0x000000300e0c7810 */ /* 0x004fca0007f1e0ff */
[----:B------:R-:W-:-:S05]  /*112d10*/  IMAD.X R13, RZ, RZ, R15, P0 ;  /* 0x000000ffff0d7224 */ /* 0x000fca00000e060f */
[----:B------:R0:W-:Y:S03]  /*112d20*/  ST.E.64 desc[UR4][R36.64+0x8], R12 ;  /* 0x0000080c24007985 */ /* 0x0001e6000c101b04 */
.L_x_5515:
[----:B------:R-:W-:Y:S05]  /*112d30*/  BSYNC B4 ;  /* 0x0000000000047941 */ /* 0x000fea0003800000 */
.L_x_5514:
        /* <DEDUP_REMOVED lines=51> */
.L_x_5520:
[----:B------:R-:W-:Y:S01]  /*113070*/  R2UR UR4, R38 ;  /* 0x00000000260472ca */ /* 0x000fe200000e0000 */
[----:B------:R-:W-:Y:S01]  /*113080*/  IMAD.MOV.U32 R11, RZ, RZ, 0x5272 ;  /* 0x00005272ff0b7424 */ /* 0x000fe200078e00ff */
[----:B------:R-:W-:Y:S01]  /*113090*/  R2UR UR5, R39 ;  /* 0x00000000270572ca */ /* 0x000fe200000e0000 */
[----:B------:R-:W-:Y:S01]  /*1130a0*/  IMAD.MOV.U32 R15, RZ, RZ, -0x1 ;  /* 0xffffffffff0f7424 */ /* 0x000fe200078e00ff */
[----:B------:R-:W-:-:S11]  /*1130b0*/  PLOP3.LUT P0, PT, PT, PT, PT, 0x8, 0x80 ;  /* 0x000000000080781c */ /* 0x000fd60003f0e170 */
[----:B------:R0:W-:Y:S02]  /*1130c0*/  ST.E desc[UR4][R30.64], R11 ;  /* 0x0000000b1e007985 */ /* 0x0001e4000c101904 */
.L_x_5521:
[----:B------:R-:W-:Y:S05]  /*1130d0*/  BSYNC B4 ;  /* 0x0000000000047941 */ /* 0x000fea0003800000 */
.L_x_5519:
        /* <DEDUP_REMOVED lines=39> */
.L_x_5523:
[----:B------:R-:W-:Y:S05]  /*113350*/  BSYNC B4 ;  /* 0x0000000000047941 */ /* 0x000fea0003800000 */
.L_x_5522:
[----:B------:R-:W-:Y:S02]  /*113360*/  R2UR UR4, R38 ;  /* 0x00000000260472ca */ /* 0x000fe400000e0000 */
[----:B------:R-:W-:-:S13]  /*113370*/  R2UR UR5, R39 ;  /* 0x00000000270572ca */ /* 0x000fda00000e0000 */
[----:B------:R3:W-:Y:S01]  /*113380*/  ST.E desc[UR4][R30.64], R13 ;  /* 0x0000000d1e007985 */ /* 0x0007e2000c101904 */
[----:B------:R-:W-:Y:S05]  /*113390*/  BRA `(.L_x_5512) ;  /* 0x0000000000207947 */ /* 0x000fea0003800000 */
.L_x_5513:
        /* <DEDUP_REMOVED lines=8> */
.L_x_5512:
[----:B------:R-:W-:Y:S05]  /*113420*/  BSYNC B1 ;  /* 0x0000000000017941 */ /* 0x000fea0003800000 */
.L_x_5482:
[----:B------:R-:W-:-:S13]  /*113430*/  ISETP.GE.AND P0, PT, R0, 0x1, PT ;  /* 0x000000010000780c */ /* 0x000fda0003f06270 */
[----:B------:R-:W-:Y:S05]  /*113440*/  @!P0 BREAK B2 ;  /* 0x0000000000028942 */ /* 0x000fea0003800000 */
[----:B------:R-:W-:Y:S05]  /*113450*/  @!P0 BRA `(.L_x_5483) ;  /* 0x0000001400048947 */ /* 0x000fea0003800000 */
[----:B------:R-:W-:Y:S05]  /*113460*/  BSYNC B2 ;  /* 0x0000000000027941 */ /* 0x000fea0003800000 */
.L_x_5481:
[----:B------:R-:W-:Y:S02]  /*113470*/  IMAD.MOV R4, RZ, RZ, -R0 ;  /* 0x000000ffff047224 */ /* 0x000fe400078e0a00 */
[----:B------:R-:W-:Y:S02]  /*113480*/  IMAD.MOV.U32 R6, RZ, RZ, RZ ;  /* 0x000000ffff067224 */ /* 0x000fe400078e00ff */
[----:B------:R-:W-:-:S07]  /*113490*/  IMAD.MOV.U32 R17, RZ, RZ, RZ ;  /* 0x000000ffff117224 */ /* 0x000fce00078e00ff */
.L_x_5548:
        /* <DEDUP_REMOVED lines=35> */
.L_x_5531:
[----:B------:R-:W0:Y:S02]  /*1136d0*/  LDS.64 R12, [R9+0x8] ;  /* 0x00000800090c7984 */ /* 0x000e240000000a00 */
[----:B0-----:R-:W-:-:S05]  /*1136e0*/  IADD3 R14, P0, PT, R12, 0x30, RZ ;  /* 0x000000300c0e7810 */ /* 0x001fca0007f1e0ff */
[----:B------:R-:W-:-:S07]  /*1136f0*/  IMAD.X R15, RZ, RZ, R13, P0 ;  /* 0x000000ffff0f7224 */ /* 0x000fce00000e060d */
[----:B------:R-:W0:Y:S02]  /*113700*/  ATOMS.CAST.SPIN.64 P0, [R9+0x8], R12, R14 ;  /* 0x0000080c0900758d */ /* 0x000e24000180040e */
[----:B0-----:R-:W-:Y:S05]  /*113710*/  @!P0 BRA `(.L_x_5531) ;  /* 0xfffffffc00ec8947 */ /* 0x001fea000383ffff */
[----:B------:R-:W-:Y:S05]  /*113720*/  BSYNC B4 ;  /* 0x0000000000047941 */ /* 0x000fea0003800000 */
.L_x_5530:
[----:B------:R-:W-:Y:S02]  /*113730*/  IMAD.MOV.U32 R14, RZ, RZ, R12 ;  /* 0x000000ffff0e7224 */ /* 0x000fe400078e000c */
[----:B------:R-:W-:Y:S01]  /*113740*/  IMAD.MOV.U32 R15, RZ, RZ, R13 ;  /* 0x000000ffff0f7224 */ /* 0x000fe200078e000d */
[----:B------:R-:W-:Y:S06]  /*113750*/  BRA `(.L_x_5528) ;  /* 0x0000000000187947 */ /* 0x000fec0003800000 */
.L_x_5529:
[----:B------:R-:W-:Y:S02]  /*113760*/  R2UR UR4, R38 ;  /* 0x00000000260472ca */ /* 0x000fe400000e0000 */
[----:B------:R-:W-:-:S13]  /*113770*/  R2UR UR5, R39 ;  /* 0x00000000270572ca */ /* 0x000fda00000e0000 */
[----:B------:R-:W2:Y:S02]  /*113780*/  LD.E.64 R14, desc[UR4][R36.64+0x8] ;  /* 0x00000804240e7980 */ /* 0x000ea4000c101b00 */
[----:B--2---:R-:W-:-:S05]  /*113790*/  IADD3 R12, P0, PT, R14, 0x30, RZ ;  /* 0x000000300e0c7810 */ /* 0x004fca0007f1e0ff */
[----:B------:R-:W-:-:S05]  /*1137a0*/  IMAD.X R13, RZ, RZ, R15, P0 ;  /* 0x000000ffff0d7224 */ /* 0x000fca00000e060f */
[----:B------:R0:W-:Y:S03]  /*1137b0*/  ST.E.64 desc[UR4][R36.64+0x8], R12 ;  /* 0x0000080c24007985 */ /* 0x0001e6000c101b04 */
.L_x_5528:
[----:B------:R-:W-:Y:S05]  /*1137c0*/  BSYNC B2 ;  /* 0x0000000000027941 */ /* 0x000fea0003800000 */
.L_x_5527:
        /* <DEDUP_REMOVED lines=54> */
.L_x_5533:
[----:B------:R-:W-:Y:S05]  /*113b30*/  BSYNC B2 ;  /* 0x0000000000027941 */ /* 0x000fea0003800000 */
.L_x_5532:
        /* <DEDUP_REMOVED lines=40> */
.L_x_5535:
[----:B------:R-:W-:Y:S05]  /*113dc0*/  BSYNC B2 ;  /* 0x0000000000027941 */ /* 0x000fea0003800000 */
.L_x_5534:
[----:B------:R-:W-:Y:S02]  /*113dd0*/  R2UR UR4, R38 ;  /* 0x00000000260472ca */ /* 0x000fe400000e0000 */
[----:B------:R-:W-:Y:S02]  /*113de0*/  R2UR UR5, R39 ;  /* 0x00000000270572ca */ /* 0x000fe400000e0000 */
[----:B------:R-:W-:-:S11]  /*113df0*/  PRMT R15, RZ, 0x7610, R15 ;  /* 0x00007610ff0f7816 */ /* 0x000fd6000000000f */
[----:B------:R4:W-:Y:S01]  /*113e00*/  ST.E desc[UR4][R30.64], R13 ;  /* 0x0000000d1e007985 */ /* 0x0009e2000c101904 */
[----:B------:R-:W-:Y:S05]  /*113e10*/  BRA `(.L_x_5525) ;  /* 0x0000000000147947 */ /* 0x000fea0003800000 */
.L_x_5526:
[----:B------:R-:W-:Y:S02]  /*113e20*/  R2UR UR4, R38 ;  /* 0x00000000260472ca */ /* 0x000fe400000e0000 */
[----:B------:R-:W-:Y:S02]  /*113e30*/  R2UR UR5, R39 ;  /* 0x00000000270572ca */ /* 0x000fe400000e0000 */
[----:B------:R-:W-:-:S05]  /*113e40*/  IADD3 R8, P0, PT, R12, R6, RZ ;  /* 0x000000060c087210 */ /* 0x000fca0007f1e0ff */
[----:B------:R-:W-:-:S06]  /*113e50*/  IMAD.X R9, RZ, RZ, R13, P0 ;  /* 0x000000ffff097224 */ /* 0x000fcc00000e060d */
[----:B------:R0:W5:Y:S02]  /*113e60*/  LD.E.U8 R15, desc[UR4][R8.64+0x20] ;  /* 0x00002004080f7980 */ /* 0x000164000c101100 */
.L_x_5525:
[----:B------:R-:W-:Y:S05]  /*113e70*/  BSYNC B1 ;  /* 0x0000000000017941 */ /* 0x000fea0003800000 */
.L_x_5524:
        /* <DEDUP_REMOVED lines=31> */
.L_x_5543:
[----:B------:R-:W0:Y:S02]  /*114070*/  LDS.64 R12, [R9+0x8] ;  /* 0x00000800090c7984 */ /* 0x000e240000000a00 */
[----:B0-----:R-:W-:-:S05]  /*114080*/  IADD3 R14, P0, PT, R12, 0x30, RZ ;  /* 0x000000300c0e7810 */ /* 0x001fca0007f1e0ff */
[----:B------:R-:W-:-:S07]  /*114090*/  IMAD.X R15, RZ, RZ, R13, P0 ;  /* 0x000000ffff0f7224 */ /* 0x000fce00000e060d */
[----:B------:R-:W0:Y:S02]  /*1140a0*/  ATOMS.CAST.SPIN.64 P0, [R9+0x8], R12, R14 ;  /* 0x0000080c0900758d */ /* 0x000e24000180040e */
[----:B0-----:R-:W-:Y:S05]  /*1140b0*/  @!P0 BRA `(.L_x_5543) ;  /* 0xfffffffc00ec8947 */ /* 0x001fea000383ffff */
[----:B------:R-:W-:Y:S05]  /*1140c0*/  BSYNC B4 ;  /* 0x0000000000047941 */ /* 0x000fea0003800000 */
.L_x_5542:
[----:B------:R-:W-:Y:S02]  /*1140d0*/  IMAD.MOV.U32 R14, RZ, RZ, R12 ;  /* 0x000000ffff0e7224 */ /* 0x000fe400078e000c */
[----:B------:R-:W-:Y:S01]  /*1140e0*/  IMAD.MOV.U32 R15, RZ, RZ, R13 ;  /* 0x000000ffff0f7224 */ /* 0x000fe200078e000d */
[----:B------:R-:W-:Y:S06]  /*1140f0*/  BRA `(.L_x_5540) ;  /* 0x0000000000187947 */ /* 0x000fec0003800000 */
.L_x_5541:
[----:B------:R-:W-:Y:S02]  /*114100*/  R2UR UR4, R38 ;  /* 0x00000000260472ca */ /* 0x000fe400000e0000 */
[----:B------:R-:W-:-:S13]  /*114110*/  R2UR UR5, R39 ;  /* 0x00000000270572ca */ /* 0x000fda00000e0000 */
[----:B------:R-:W2:Y:S02]  /*114120*/  LD.E.64 R14, desc[UR4][R36.64+0x8] ;  /* 0x00000804240e7980 */ /* 0x000ea4000c101b00 */
[----:B--2---:R-:W-:-:S05]  /*114130*/  IADD3 R12, P0, PT, R14, 0x30, RZ ;  /* 0x000000300e0c7810 */ /* 0x004fca0007f1e0ff */
[----:B------:R-:W-:-:S05]  /*114140*/  IMAD.X R13, RZ, RZ, R15, P0 ;  /* 0x000000ffff0d7224 */ /* 0x000fca00000e060f */
[----:B------:R0:W-:Y:S03]  /*114150*/  ST.E.64 desc[UR4][R36.64+0x8], R12 ;  /* 0x0000080c24007985 */ /* 0x0001e6000c101b04 */
.L_x_5540:
[----:B------:R-:W-:Y:S05]  /*114160*/  BSYNC B2 ;  /* 0x0000000000027941 */ /* 0x000fea0003800000 */
.L_x_5539:
        /* <DEDUP_REMOVED lines=54> */
.L_x_5545:
[----:B------:R-:W-:Y:S05]  /*1144d0*/  BSYNC B2 ;  /* 0x0000000000027941 */ /* 0x000fea0003800000 */
.L_x_5544:
        /* <DEDUP_REMOVED lines=40> */
.L_x_5547:
[----:B------:R-:W-:Y:S05]  /*114760*/  BSYNC B2 ;  /* 0x0000000000027941 */ /* 0x000fea0003800000 */
.L_x_5546:
[----:B------:R-:W-:Y:S02]  /*114770*/  R2UR UR4, R38 ;  /* 0x00000000260472ca */ /* 0x000fe400000e0000 */
[----:B------:R-:W-:-:S13]  /*114780*/  R2UR UR5, R39 ;  /* 0x00000000270572ca */ /* 0x000fda00000e0000 */
[----:B------:R2:W-:Y:S01]  /*114790*/  ST.E desc[UR4][R30.64], R13 ;  /* 0x0000000d1e007985 */ /* 0x0005e2000c101904 */
[----:B------:R-:W-:Y:S05]  /*1147a0*/  BRA `(.L_x_5537) ;  /* 0x0000000000207947 */ /* 0x000fea0003800000 */
.L_x_5538:
        /* <DEDUP_REMOVED lines=8> */
.L_x_5537:
[----:B------:R-:W-:Y:S05]  /*114830*/  BSYNC B1 ;  /* 0x0000000000017941 */ /* 0x000fea0003800000 */
.L_x_5536:
[----:B------:R-:W-:Y:S02]  /*114840*/  VIADD R17, R17, 0x1 ;  /* 0x0000000111117836 */ /* 0x000fe40000000000 */
[----:B------:R-:W-:Y:S01]  /*114850*/  VIADD R6, R6, 0x4 ;  /* 0x0000000406067836 */ /* 0x000fe20000000000 */
[----:B------:R-:W-:Y:S06]  /*114860*/  @P2 BRA `(.L_x_5548) ;  /* 0xffffffec000c2947 */ /* 0x000fec000383ffff */
.L_x_5483:
[----:B------:R-:W-:Y:S05]  /*114870*/  BSYNC B3 ;  /* 0x0000000000037941 */ /* 0x000fea0003800000 */
.L_x_5480:
        /* <DEDUP_REMOVED lines=15> */
.L_x_5474:
[----:B------:R-:W-:Y:S05]  /*114970*/  BSYNC B0 ;  /* 0x0000000000007941 */ /* 0x000fea0003800000 */
.L_x_5473:
[----:B------:R-:W-:Y:S01]  /*114980*/  R2UR UR4, R38 ;  /* 0x00000000260472ca */ /* 0x000fe200000e0000 */
[----:B------:R-:W-:Y:S01]  /*114990*/  IMAD.MOV.U32 R8, RZ, RZ, 0x30 ;  /* 0x00000030ff087424 */ /* 0x000fe200078e00ff */
[----:B------:R-:W-:Y:S01]  /*1149a0*/  R2UR UR5, R39 ;  /* 0x00000000270572ca */ /* 0x000fe200000e0000 */
[----:B------:R-:W-:Y:S01]  /*1149b0*/  IMAD.MOV.U32 R9, RZ, RZ, 0x0 ;  /* 0x00000000ff097424 */ /* 0x000fe200078e00ff */
[----:B------:R0:W0:Y:S11]  /*1149c0*/  LDS.64 R4, [R17+0x8] ;  /* 0x0000080011047984 */ /* 0x0000360000000a00 */
[----:B------:R2:W1:Y:S01]  /*1149d0*/  ATOM.E.ADD.64.STRONG.GPU P0, R8, desc[UR4][R36.64+0x8], R8 ;  /* 0x800008082408798a */ /* 0x000462000810f504 */
[----:B------:R-:W-:Y:S01]  /*1149e0*/  BSSY B0, `(.L_x_5549) ;  /* 0x0000018000007945 */ /* 0x000fe20003800000 */
[----:B-1----:R-:W-:-:S02]  /*1149f0*/  IMAD.MOV.U32 R10, RZ, RZ, R8 ;  /* 0x000000ffff0a7224 */ /* 0x002fc400078e0008 */
[----:B------:R-:W-:Y:S01]  /*114a00*/  IMAD.MOV.U32 R11, RZ, RZ, R9 ;  /* 0x000000ffff0b7224 */ /* 0x000fe200078e0009 */
[----:B0-2---:R-:W-:Y:S06]  /*114a10*/  @P0 BRA `(.L_x_5550) ;  /* 0x0000000000500947 */ /* 0x005fec0003800000 */
[----:B------:R-:W0:Y:S02]  /*114a20*/  QSPC.E.S P0, RZ, [R36+0x8] ;  /* 0x0000080024ff73aa */ /* 0x000e240000000500 */
[----:B0-----:R-:W-:Y:S05]  /*114a30*/  @!P0 BRA `(.L_x_5551) ;  /* 0x0000000000308947 */ /* 0x001fea0003800000 */
[----:B------:R-:W-:Y:S01]  /*114a40*/  IMAD.MOV.U32 R8, RZ, RZ, R36 ;  /* 0x000000ffff087224 */ /* 0x000fe200078e0024 */
[----:B------:R-:W-:Y:S04]  /*114a50*/  BSSY B1, `(.L_x_5552) ;  /* 0x0000007000017945 */ /* 0x000fe80003800000 */
[----:B------:R-:W-:-:S07]  /*114a60*/  MOV R3, R8 ;  /* 0x0000000800037202 */ /* 0x000fce0000000f00 */
.L_x_5553:
[----:B------:R-:W0:Y:S02]  /*114a70*/  LDS.64 R8, [R3+0x8] ;  /* 0x0000080003087984 */ /* 0x000e240000000a00 */
[----:B0-----:R-:W-:-:S05]  /*114a80*/  IADD3 R10, P0, PT, R8, 0x30, RZ ;  /* 0x00000030080a7810 */ /* 0x001fca0007f1e0ff */
[----:B------:R-:W-:-:S07]  /*114a90*/  IMAD.X R11, RZ, RZ, R9, P0 ;  /* 0x000000ffff0b7224 */ /* 0x000fce00000e0609 */
[----:B------:R-:W0:Y:S02]  /*114aa0*/  ATOMS.CAST.SPIN.64 P0, [R3+0x8], R8, R10 ;  /* 0x000008080300758d */ /* 0x000e24000180040a */
[----:B0-----:R-:W-:Y:S05]  /*114ab0*/  @!P0 BRA `(.L_x_5553) ;  /* 0xfffffffc00ec8947 */ /* 0x001fea000383ffff */
[----:B------:R-:W-:Y:S05]  /*114ac0*/  BSYNC B1 ;  /* 0x0000000000017941 */ /* 0x000fea0003800000 */
.L_x_5552:
[----:B------:R-:W-:Y:S02]  /*114ad0*/  IMAD.MOV.U32 R10, RZ, RZ, R8 ;  /* 0x000000ffff0a7224 */ /* 0x000fe400078e0008 */
[----:B------:R-:W-:Y:S01]  /*114ae0*/  IMAD.MOV.U32 R11, RZ, RZ, R9 ;  /* 0x000000ffff0b7224 */ /* 0x000fe200078e0009 */
[----:B------:R-:W-:Y:S06]  /*114af0*/  BRA `(.L_x_5550) ;  /* 0x0000000000187947 */ /* 0x000fec0003800000 */
.L_x_5551:
[----:B------:R-:W-:Y:S02]  /*114b00*/  R2UR UR4, R38 ;  /* 0x00000000260472ca */ /* 0x000fe400000e0000 */
[----:B------:R-:W-:-:S13]  /*114b10*/  R2UR UR5, R39 ;  /* 0x00000000270572ca */ /* 0x000fda00000e0000 */
[----:B------:R-:W2:Y:S02]  /*114b20*/  LD.E.64 R10, desc[UR4][R36.64+0x8] ;  /* 0x00000804240a7980 */ /* 0x000ea4000c101b00 */
[----:B--2---:R-:W-:-:S05]  /*114b30*/  IADD3 R8, P0, PT, R10, 0x30, RZ ;  /* 0x000000300a087810 */ /* 0x004fca0007f1e0ff */
[----:B------:R-:W-:-:S05]  /*114b40*/  IMAD.X R9, RZ, RZ, R11, P0 ;  /* 0x000000ffff097224 */ /* 0x000fca00000e060b */
[----:B------:R0:W-:Y:S03]  /*114b50*/  ST.E.64 desc[UR4][R36.64+0x8], R8 ;  /* 0x0000080824007985 */ /* 0x0001e6000c101b04 */
.L_x_5550:
[----:B------:R-:W-:Y:S05]  /*114b60*/  BSYNC B0 ;  /* 0x0000000000007941 */ /* 0x000fea0003800000 */
.L_x_5549:
        /* <DEDUP_REMOVED lines=19> */
[----:B---34-:R-:W-:Y:S01]  /*114ca0*/  IMAD.MOV.U32 R13, RZ, RZ, 0x2c ;  /* 0x0000002cff0d7424 */ /* 0x018fe200078e00ff */
        /* <DEDUP_REMOVED lines=45> */
.L_x_5555:
[----:B------:R-:W-:Y:S05]  /*114f80*/  BSYNC B0 ;  /* 0x0000000000007941 */ /* 0x000fea0003800000 */
.L_x_5554:
[----:B------:R-:W-:Y:S01]  /*114f90*/  @!P0 IMAD.MOV.U32 R0, RZ, RZ, -0x1 ;  /* 0xffffffffff008424 */ /* 0x000fe200078e00ff */
[----:B------:R-:W-:Y:S06]  /*114fa0*/  @!P1 BRA `(.L_x_5210) ;  /* 0x00000d5c00709947 */ /* 0x000fec0003800000 */
[----:B------:R-:W-:Y:S01]  /*114fb0*/  ISETP.NE.AND P0, PT, R7, -0x80000000, PT ;  /* 0x800000000700780c */ /* 0x000fe20003f05270 */
[----:B------:R-:W-:-:S12]  /*114fc0*/  BSSY B0, `(.L_x_5556) ;  /* 0x0000e8f000007945 */ /* 0x000fd80003800000 */
[----:B------:R-:W-:Y:S05]  /*114fd0*/  @P0 BRA `(.L_x_5557) ;  /* 0x0000006800780947 */ /* 0x000fea0003800000 */
[----:B------:R-:W-:Y:S01]  /*114fe0*/  R2UR UR4, R38 ;  /* 0x00000000260472ca */ /* 0x000fe200000e0000 */
[----:B------:R-:W-:Y:S01]  /*114ff0*/  IMAD.MOV.U32 R4, RZ, RZ, 0x50 ;  /* 0x00000050ff047424 */ /* 0x000fe200078e00ff */
[----:B------:R-:W-:Y:S01]  /*115000*/  R2UR UR5, R39 ;  /* 0x00000000270572ca */ /* 0x000fe200000e0000 */
[----:B------:R-:W-:Y:S01]  /*115010*/  IMAD.MOV.U32 R5, RZ, RZ, 0x0 ;  /* 0x00000000ff057424 */ /* 0x000fe200078e00ff */
[----:B-1----:R1:W2:Y:S11]  /*115020*/  LDS.64 R2, [R17+0x8] ;  /* 0x0000080011027984 */ /* 0x0022b60000000a00 */
        /* <DEDUP_REMOVED lines=10> */
.L_x_5562:
[----:B------:R-:W0:Y:S02]  /*1150d0*/  LDS.64 R4, [R9+0x8] ;  /* 0x0000080009047984 */ /* 0x000e240000000a00 */
[----:B0-----:R-:W-:-:S05]  /*1150e0*/  IADD3 R6, P0, PT, R4, 0x50, RZ ;  /* 0x0000005004067810 */ /* 0x001fca0007f1e0ff */
[----:B------:R-:W-:-:S07]  /*1150f0*/  IMAD.X R7, RZ, RZ, R5, P0 ;  /* 0x000000ffff077224 */ /* 0x000fce00000e0605 */
[----:B------:R-:W0:Y:S02]  /*115100*/  ATOMS.CAST.SPIN.64 P0, [R9+0x8], R4, R6 ;  /* 0x000008040900758d */ /* 0x000e240001800406 */
[----:B0-----:R-:W-:Y:S05]  /*115110*/  @!P0 BRA `(.L_x_5562) ;  /* 0xfffffffc00ec8947 */ /* 0x001fea000383ffff */
[----:B------:R-:W-:Y:S05]  /*115120*/  BSYNC B2 ;  /* 0x0000000000027941 */ /* 0x000fea0003800000 */
.L_x_5561:
[----:B------:R-:W-:Y:S02]  /*115130*/  IMAD.MOV.U32 R6, RZ, RZ, R4 ;  /* 0x000000ffff067224 */ /* 0x000fe400078e0004 */
[----:B------:R-:W-:Y:S01]  /*115140*/  IMAD.MOV.U32 R7, RZ, RZ, R5 ;  /* 0x000000ffff077224 */ /* 0x000fe200078e0005 */
[----:B------:R-:W-:Y:S06]  /*115150*/  BRA `(.L_x_5559) ;  /* 0x0000000000187947 */ /* 0x000fec0003800000 */
.L_x_5560:
[----:B------:R-:W-:Y:S02]  /*115160*/  R2UR UR4, R38 ;  /* 0x00000000260472ca */ /* 0x000fe400000e0000 */
[----:B------:R-:W-:-:S13]  /*115170*/  R2UR UR5, R39 ;  /* 0x00000000270572ca */ /* 0x000fda00000e0000 */
[----:B------:R-:W2:Y:S02]  /*115180*/  LD.E.64 R6, desc[UR4][R36.64+0x8] ;  /* 0x0000080424067980 */ /* 0x000ea4000c101b00 */
[----:B--2---:R-:W-:-:S05]  /*115190*/  IADD3 R4, P0, PT, R6, 0x50, RZ ;  /* 0x0000005006047810 */ /* 0x004fca0007f1e0ff */
[----:B------:R-:W-:-:S05]  /*1151a0*/  IMAD.X R5, RZ, RZ, R7, P0 ;  /* 0x000000ffff057224 */ /* 0x000fca00000e0607 */
[----:B------:R0:W-:Y:S03]  /*1151b0*/  ST.E.64 desc[UR4][R36.64+0x8], R4 ;  /* 0x0000080424007985 */ /* 0x0001e6000c101b04 */
.L_x_5559:
[----:B------:R-:W-:Y:S05]  /*1151c0*/  BSYNC B1 ;  /* 0x0000000000017941 */ /* 0x000fea0003800000 */
.L_x_5558:
        /* <DEDUP_REMOVED lines=14> */
[----:B----4-:R-:W-:Y:S01]  /*1152b0*/  IMAD.WIDE R12, R3, 0x10, RZ ;  /* 0x00000010030c7825 */ /* 0x010fe200078e02ff */
        /* <DEDUP_REMOVED lines=13> */
[----:B-----5:R-:W-:Y:S01]  /*115390*/  IMAD.MOV.U32 R15, RZ, RZ, R12 ;  /* 0x000000ffff0f7224 */ /* 0x020fe200078e000c */
        /* <DEDUP_REMOVED lines=14> */
.L_x_5591:
        /* <DEDUP_REMOVED lines=29> */
.L_x_5571:
[----:B------:R-:W0:Y:S02]  /*115650*/  LDS.64 R8, [R5+0x8] ;  /* 0x0000080005087984 */ /* 0x000e240000000a00 */
[----:B0-----:R-:W-:-:S05]  /*115660*/  IADD3 R10, P0, PT, R8, 0x30, RZ ;  /* 0x00000030080a7810 */ /* 0x001fca0007f1e0ff */
[----:B------:R-:W-:-:S07]  /*115670*/  IMAD.X R11, RZ, RZ, R9, P0 ;  /* 0x000000ffff0b7224 */ /* 0x000fce00000e0609 */
[----:B------:R-:W0:Y:S02]  /*115680*/  ATOMS.CAST.SPIN.64 P0, [R5+0x8], R8, R10 ;  /* 0x000008080500758d */ /* 0x000e24000180040a */
[----:B0-----:R-:W-:Y:S05]  /*115690*/  @!P0 BRA `(.L_x_5571) ;  /* 0xfffffffc00ec8947 */ /* 0x001fea000383ffff */
[----:B------:R-:W-:Y:S05]  /*1156a0*/  BSYNC B5 ;  /* 0x0000000000057941 */ /* 0x000fea0003800000 */
.L_x_5570:
[----:B------:R-:W-:Y:S02]  /*1156b0*/  IMAD.MOV.U32 R10, RZ, RZ, R8 ;  /* 0x000000ffff0a7224 */ /* 0x000fe400078e0008 */
[----:B------:R-:W-:Y:S01]  /*1156c0*/  IMAD.MOV.U32 R11, RZ, RZ, R9 ;  /* 0x000000ffff0b7224 */ /* 0x000fe200078e0009 */
[----:B------:R-:W-:Y:S06]  /*1156d0*/  BRA `(.L_x_5568) ;  /* 0x0000000000187947 */ /* 0x000fec0003800000 */
.L_x_5569:
[----:B------:R-:W-:Y:S02]  /*1156e0*/  R2UR UR4, R38 ;  /* 0x00000000260472ca */ /* 0x000fe400000e0000 */
[----:B------:R-:W-:-:S13]  /*1156f0*/  R2UR UR5, R39 ;  /* 0x00000000270572ca */ /* 0x000fda00000e0000 */
[----:B------:R-:W2:Y:S02]  /*115700*/  LD.E.64 R10, desc[UR4][R36.64+0x8] ;  /* 0x00000804240a7980 */ /* 0x000ea4000c101b00 */
[----:B--2---:R-:W-:-:S05]  /*115710*/  IADD3 R8, P0, PT, R10, 0x30, RZ ;  /* 0x000000300a087810 */ /* 0x004fca0007f1e0ff */
[----:B------:R-:W-:-:S05]  /*115720*/  IMAD.X R9, RZ, RZ, R11, P0 ;  /* 0x000000ffff097224 */ /* 0x000fca00000e060b */
[----:B------:R0:W-:Y:S03]  /*115730*/  ST.E.64 desc[UR4][R36.64+0x8], R8 ;  /* 0x0000080824007985 */ /* 0x0001e6000c101b04 */
.L_x_5568:
[----:B------:R-:W-:Y:S05]  /*115740*/  BSYNC B4 ;  /* 0x0000000000047941 */ /* 0x000fea0003800000 */
.L_x_5567:
        /* <DEDUP_REMOVED lines=54> */
.L_x_5573:
[----:B------:R-:W-:Y:S05]  /*115ab0*/  BSYNC B4 ;  /* 0x0000000000047941 */ /* 0x000fea0003800000 */
.L_x_5572:
        /* <DEDUP_REMOVED lines=40> */
.L_x_5575:
[----:B------:R-:W-:Y:S05]  /*115d40*/  BSYNC B4 ;  /* 0x0000000000047941 */ /* 0x000fea0003800000 */
.L_x_5574:
[----:B------:R-:W-:Y:S02]  /*115d50*/  R2UR UR4, R38 ;  /* 0x00000000260472ca */ /* 0x000fe400000e0000 */
[----:B------:R-:W-:-:S13]  /*115d60*/  R2UR UR5, R39 ;  /* 0x00000000270572ca */ /* 0x000fda00000e0000 */
[----:B------:R2:W-:Y:S01]  /*115d70*/  ST.E desc[UR4][R30.64], R5 ;  /* 0x000000051e007985 */ /* 0x0005e2000c101904 */
[----:B------:R-:W-:Y:S05]  /*115d80*/  BRA `(.L_x_5576) ;  /* 0x0000000000207947 */ /* 0x000fea0003800000 */
.L_x_5566:
        /* <DEDUP_REMOVED lines=8> */
.L_x_5576:
[----:B------:R-:W-:Y:S05]  /*115e10*/  BSYNC B3 ;  /* 0x0000000000037941 */ /* 0x000fea0003800000 */
.L_x_5565:
        /* <DEDUP_REMOVED lines=29> */
.L_x_5584:
[----:B------:R-:W0:Y:S02]  /*115ff0*/  LDS.64 R8, [R5+0x8] ;  /* 0x0000080005087984 */ /* 0x000e240000000a00 */
[----:B0-----:R-:W-:-:S05]  /*116000*/  IADD3 R10, P0, PT, R8, 0x30, RZ ;  /* 0x00000030080a7810 */ /* 0x001fca0007f1e0ff */
[----:B------:R-:W-:-:S07]  /*116010*/  IMAD.X R11, RZ, RZ, R9, P0 ;  /* 0x000000ffff0b7224 */ /* 0x000fce00000e0609 */
[----:B------:R-:W0:Y:S02]  /*116020*/  ATOMS.CAST.SPIN.64 P0, [R5+0x8], R8, R10 ;  /* 0x000008080500758d */ /* 0x000e24000180040a */
[----:B0-----:R-:W-:Y:S05]  /*116030*/  @!P0 BRA `(.L_x_5584) ;  /* 0xfffffffc00ec8947 */ /* 0x001fea000383ffff */
[----:B------:R-:W-:Y:S05]  /*116040*/  BSYNC B5 ;  /* 0x0000000000057941 */ /* 0x000fea0003800000 */
.L_x_5583:
[----:B------:R-:W-:Y:S05]  /*116050*/  BRA `(.L_x_5581) ;  /* 0x0000000000187947 */ /* 0x000fea0003800000 */
.L_x_5582:
[----:B------:R-:W-:Y:S02]  /*116060*/  R2UR UR4, R38 ;  /* 0x00000000260472ca */ /* 0x000fe400000e0000 */
[----:B------:R-:W-:-:S13]  /*116070*/  R2UR UR5, R39 ;  /* 0x00000000270572ca */ /* 0x000fda00000e0000 */
[----:B------:R-:W2:Y:S02]  /*116080*/  LD.E.64 R8, desc[UR4][R36.64+0x8] ;  /* 0x0000080424087980 */ /* 0x000ea4000c101b00 */
[----:B--2---:R-:W-:-:S05]  /*116090*/  IADD3 R4, P0, PT, R8, 0x30, RZ ;  /* 0x0000003008047810 */ /* 0x004fca0007f1e0ff */
[----:B------:R-:W-:-:S05]  /*1160a0*/  IMAD.X R5, RZ, RZ, R9, P0 ;  /* 0x000000ffff057224 */ /* 0x000fca00000e0609 */
[----:B------:R0:W-:Y:S03]  /*1160b0*/  ST.E.64 desc[UR4][R36.64+0x8], R4 ;  /* 0x0000080424007985 */ /* 0x0001e6000c101b04 */
.L_x_5581:
[----:B------:R-:W-:Y:S05]  /*1160c0*/  BSYNC B4 ;  /* 0x0000000000047941 */ /* 0x000fea0003800000 */
.L_x_5580:
        /* <DEDUP_REMOVED lines=51> */
.L_x_5586:
[----:B------:R-:W-:Y:S01]  /*116400*/  R2UR UR4, R38 ;  /* 0x00000000260472ca */ /* 0x000fe200000e0000 */
[----:B------:R-:W-:Y:S01]  /*116410*/  IMAD.MOV.U32 R5, RZ, RZ, 0x5272 ;  /* 0x00005272ff057424 */ /* 0x000fe200078e00ff */
[----:B------:R-:W-:Y:S01]  /*116420*/  R2UR UR5, R39 ;  /* 0x00000000270572ca */ /* 0x000fe200000e0000 */
[----:B------:R-:W-:Y:S01]  /*116430*/  IMAD.MOV.U32 R9, RZ, RZ, -0x1 ;  /* 0xffffffffff097424 */ /* 0x000fe200078e00ff */
[----:B------:R-:W-:-:S11]  /*116440*/  PLOP3.LUT P0, PT, PT, PT, PT, 0x8, 0x80 ;  /* 0x000000000080781c */ /* 0x000fd60003f0e170 */
[----:B------:R0:W-:Y:S02]  /*116450*/  ST.E desc[UR4][R30.64], R5 ;  /* 0x000000051e007985 */ /* 0x0001e4000c101904 */
.L_x_5587:
[----:B------:R-:W-:Y:S05]  /*116460*/  BSYNC B4 ;  /* 0x0000000000047941 */ /* 0x000fea0003800000 */
.L_x_5585:
        /* <DEDUP_REMOVED lines=39> */
.L_x_5589:
[----:B------:R-:W-:Y:S05]  /*1166e0*/  BSYNC B4 ;  /* 0x0000000000047941 */ /* 0x000fea0003800000 */
.L_x_5588:
[----:B------:R-:W-:Y:S02]  /*1166f0*/  R2UR UR4, R38 ;  /* 0x00000000260472ca */ /* 0x000fe400000e0000 */
[----:B------:R-:W-:-:S13]  /*116700*/  R2UR UR5, R39 ;  /* 0x00000000270572ca */ /* 0x000fda00000e0000 */
[----:B------:R2:W-:Y:S01]  /*116710*/  ST.E desc[UR4][R30.64], R7 ;  /* 0x000000071e007985 */ /* 0x0005e2000c101904 */
[----:B------:R-:W-:Y:S05]  /*116720*/  BRA `(.L_x_5590) ;  /* 0x0000000000207947 */ /* 0x000fea0003800000 */
.L_x_5579:
        /* <DEDUP_REMOVED lines=8> */
.L_x_5590:
[----:B------:R-:W-:Y:S05]  /*1167b0*/  BSYNC B3 ;  /* 0x0000000000037941 */ /* 0x000fea0003800000 */
.L_x_5578:
[----:B------:R-:W-:Y:S01]  /*1167c0*/  IADD3 R15, P0, PT, R15, 0x8, RZ ;  /* 0x000000080f0f7810 */ /* 0x000fe20007f1e0ff */
[----:B------:R-:W-:-:S04]  /*1167d0*/  VIADD R2, R2, 0x2 ;  /* 0x0000000202027836 */ /* 0x000fc80000000000 */
[----:B------:R-:W-:Y:S01]  /*1167e0*/  IMAD.X R33, RZ, RZ, R33, P0 ;  /* 0x000000ffff217224 */ /* 0x000fe200000e0621 */
[----:B------:R-:W-:Y:S07]  /*1167f0*/  BRA `(.L_x_5591) ;  /* 0xffffffec00207947 */ /* 0x000fee000383ffff */
.L_x_5577:
[----:B------:R-:W-:Y:S05]  /*116800*/  BSYNC B1 ;  /* 0x0000000000017941 */ /* 0x000fea0003800000 */
.L_x_5564:
[----:B------:R-:W-:Y:S05]  /*116810*/  BSYNC B2 ;  /* 0x0000000000027941 */ /* 0x000fea0003800000 */
.L_x_5563:
[----:B------:R-:W3:Y:S01]  /*116820*/  LDCU.64 UR4, c[0x4][0xc0] ;  /* 0x01001800ff0477ac */ /* 0x000ee20008000a00 */
[----:B0-2---:R-:W-:Y:S01]  /*116830*/  IMAD.WIDE R4, R3, 0x10, RZ ;  /* 0x0000001003047825 */ /* 0x005fe200078e02ff */
[----:B------:R-:W-:Y:S03]  /*116840*/  BSSY B1, `(.L_x_5592) ;  /* 0x000014e000017945 */ /* 0x000fe60003800000 */
[----:B------:R-:W-:Y:S02]  /*116850*/  IMAD.MOV.U32 R32, RZ, RZ, -0xa ;  /* 0xfffffff6ff207424 */ /* 0x000fe400078e00ff */
[----:B------:R-:W-:Y:S02]  /*116860*/  IMAD.MOV.U32 R17, RZ, RZ, R4 ;  /* 0x000000ffff117224 */ /* 0x000fe400078e0004 */
[----:B------:R-:W-:Y:S01]  /*116870*/  IMAD.MOV.U32 R33, RZ, RZ, R5 ;  /* 0x000000ffff217224 */ /* 0x000fe200078e0005 */
[----:B---3--:R-:W-:-:S04]  /*116880*/  UIADD3 UR4, UP0, UPT, UR4, 0x1, URZ ;  /* 0x0000000104047890 */ /* 0x008fc8000ff1e0ff */
[----:B------:R-:W-:Y:S02]  /*116890*/  UIADD3.X UR5, UPT, UPT, URZ, UR5, URZ, UP0, !UPT ;  /* 0x00000005ff057290 */ /* 0x000fe400087fe4ff */
[----:B------:R-:W-:-:S04]  /*1168a0*/  IMAD.U32 R6, RZ, RZ, UR4 ;  /* 0x00000004ff067e24 */ /* 0x000fc8000f8e00ff */
[----:B-1----:R-:W-:-:S07]  /*1168b0*/  IMAD.U32 R7, RZ, RZ, UR5 ;  /* 0x00000005ff077e24 */ /* 0x002fce000f8e00ff */
.L_x_5620:
[----:B------:R-:W-:Y:S01]  /*1168c0*/  ISETP.NE.AND P0, PT, R3, -0x1, PT ;  /* 0xffffffff0300780c */ /* 0x000fe20003f05270 */
[----:B------:R-:W-:Y:S05]  /*1168d0*/  YIELD ;  /* 0x0000000000007946 */ /* 0x000fea0003800000 */
[----:B------:R-:W-:Y:S01]  /*1168e0*/  BSSY B2, `(.L_x_5593) ;  /* 0x000009c000027945 */ /* 0x000fe20003800000 */
[----:B------:R-:W-:-:S06]  /*1168f0*/  VIADD R2, R32, 0xb ;  /* 0x0000000b20027836 */ /* 0x000fcc0000000000 */
[----:B------:R-:W-:Y:S01]  /*116900*/  @!P0 R2UR UR4, R38 ;  /* 0x00000000260482ca */ /* 0x000fe200000e0000 */
[----:B01-3--:R-:W-:Y:S01]  /*116910*/  @!P0 IMAD.MOV.U32 R9, RZ, RZ, 0x5368 ;  /* 0x00005368ff098424 */ /* 0x00bfe200078e00ff */
[----:B------:R-:W-:-:S13]  /*116920*/  @!P0 R2UR UR5, R39 ;  /* 0x00000000270582ca */ /* 0x000fda00000e0000 */
[----:B------:R0:W-:Y:S01]  /*116930*/  @!P0 ST.E desc[UR4][R30.64], R9 ;  /* 0x000000091e008985 */ /* 0x0001e2000c101904 */
[----:B--2---:R-:W-:Y:S05]  /*116940*/  @!P0 BRA `(.L_x_5594) ;  /* 0x0000000800548947 */ /* 0x004fea0003800000 */
[----:B0-----:R-:W0:Y:S01]  /*116950*/  S2R R9, SR_CgaCtaId ;  /* 0x0000000000097919 */ /* 0x001e220000008800 */
[----:B------:R-:W-:Y:S02]  /*116960*/  MOV R18, 0x400 ;  /* 0x0000040000127802 */ /* 0x000fe40000000f00 */
[----:B------:R-:W-:Y:S02]  /*116970*/  R2UR UR4, R38 ;  /* 0x00000000260472ca */ /* 0x000fe400000e0000 */
[----:B------:R-:W-:Y:S02]  /*116980*/  R2UR UR5, R39 ;  /* 0x00000000270572ca */ /* 0x000fe400000e0000 */
[----:B0-----:R-:W-:-:S05]  /*116990*/  LEA R18, R9, R18, 0x18 ;  /* 0x0000001209127211 */ /* 0x001fca00078ec0ff */
[----:B------:R-:W0:Y:S02]  /*1169a0*/  LDS.128 R8, [R18] ;  /* 0x0000000012087984 */ /* 0x000e240000000c00 */
[----:B0-----:R-:W-:-:S05]  /*1169b0*/  IADD3 R12, P0, PT, R4, R8, RZ ;  /* 0x00000008040c7210 */ /* 0x001fca0007f1e0ff */
[----:B----4-:R-:W-:-:S05]  /*1169c0*/  IMAD.X R13, R5, 0x1, R9, P0 ;  /* 0x00000001050d7824 */ /* 0x010fca00000e0609 */
        /* <DEDUP_REMOVED lines=18> */
.L_x_5600:
[----:B------:R-:W0:Y:S02]  /*116af0*/  LDS.64 R12, [R9+0x8] ;  /* 0x00000800090c7984 */ /* 0x000e240000000a00 */
[----:B0-----:R-:W-:-:S05]  /*116b00*/  IADD3 R14, P0, PT, R12, 0x30, RZ ;  /* 0x000000300c0e7810 */ /* 0x001fca0007f1e0ff */
[----:B-----5:R-:W-:-:S07]  /*116b10*/  IMAD.X R15, RZ, RZ, R13, P0 ;  /* 0x000000ffff0f7224 */ /* 0x020fce00000e060d */
[----:B------:R-:W0:Y:S02]  /*116b20*/  ATOMS.CAST.SPIN.64 P0, [R9+0x8], R12, R14 ;  /* 0x0000080c0900758d */ /* 0x000e24000180040e */
[----:B0-----:R-:W-:Y:S05]  /*116b30*/  @!P0 BRA `(.L_x_5600) ;  /* 0xfffffffc00ec8947 */ /* 0x001fea000383ffff */
[----:B------:R-:W-:Y:S05]  /*116b40*/  BSYNC B4 ;  /* 0x0000000000047941 */ /* 0x000fea0003800000 */
.L_x_5599:
[----:B------:R-:W-:Y:S05]  /*116b50*/  BRA `(.L_x_5597) ;  /* 0x0000000000187947 */ /* 0x000fea0003800000 */
.L_x_5598:
[----:B------:R-:W-:Y:S02]  /*116b60*/  R2UR UR4, R38 ;  /* 0x00000000260472ca */ /* 0x000fe400000e0000 */
[----:B------:R-:W-:-:S13]  /*116b70*/  R2UR UR5, R39 ;  /* 0x00000000270572ca */ /* 0x000fda00000e0000 */
[----:B------:R-:W2:Y:S02]  /*116b80*/  LD.E.64 R12, desc[UR4][R36.64+0x8] ;  /* 0x00000804240c7980 */ /* 0x000ea4000c101b00 */
[----:B--2---:R-:W-:-:S05]  /*116b90*/  IADD3 R8, P0, PT, R12, 0x30, RZ ;  /* 0x000000300c087810 */ /* 0x004fca0007f1e0ff */
[----:B------:R-:W-:-:S05]  /*116ba0*/  IMAD.X R9, RZ, RZ, R13, P0 ;  /* 0x000000ffff097224 */ /* 0x000fca00000e060d */
[----:B------:R0:W-:Y:S03]  /*116bb0*/  ST.E.64 desc[UR4][R36.64+0x8], R8 ;  /* 0x0000080824007985 */ /* 0x0001e6000c101b04 */
.L_x_5597:
[----:B------:R-:W-:Y:S05]  /*116bc0*/  BSYNC B3 ;  /* 0x0000000000037941 */ /* 0x000fea0003800000 */
.L_x_5596:
[C---:B0-----:R-:W-:Y:S01]  /*116bd0*/  IADD3 R9, P0, PT, R12.reuse, 0x38, RZ ;  /* 0x000000380c097810 */ /* 0x041fe20007f1e0ff */
[----:B------:R-:W-:Y:S01]  /*116be0*/  BSSY B3, `(.L_x_5601) ;  /* 0x0000035000037945 */ /* 0x000fe20003800000 */
[--C-:B-----5:R-:W-:Y:S02]  /*116bf0*/  SHF.R.U64 R15, R12, 0x4, R13.reuse ;  /* 0x000000040c0f7819 */ /* 0x120fe4000000120d */
        /* <DEDUP_REMOVED lines=51> */
.L_x_5602:
[----:B------:R-:W-:Y:S05]  /*116f30*/  BSYNC B3 ;  /* 0x0000000000037941 */ /* 0x000fea0003800000 */
.L_x_5601:
        /* <DEDUP_REMOVED lines=40> */
.L_x_5604:
[----:B------:R-:W-:Y:S05]  /*1171c0*/  BSYNC B3 ;  /* 0x0000000000037941 */ /* 0x000fea0003800000 */
.L_x_5603:
[----:B------:R-:W-:Y:S02]  /*1171d0*/  R2UR UR4, R38 ;  /* 0x00000000260472ca */ /* 0x000fe400000e0000 */
[----:B------:R-:W-:-:S13]  /*1171e0*/  R2UR UR5, R39 ;  /* 0x00000000270572ca */ /* 0x000fda00000e0000 */
[----:B------:R2:W-:Y:S01]  /*1171f0*/  ST.E desc[UR4][R30.64], R11 ;  /* 0x0000000b1e007985 */ /* 0x0005e2000c101904 */
[----:B------:R-:W-:Y:S05]  /*117200*/  BRA `(.L_x_5594) ;  /* 0x0000000000247947 */ /* 0x000fea0003800000 */
.L_x_5595:
        /* <DEDUP_REMOVED lines=9> */
.L_x_5594:
[----:B------:R-:W-:Y:S05]  /*1172a0*/  BSYNC B2 ;  /* 0x0000000000027941 */ /* 0x000fea0003800000 */
.L_x_5593:
        /* <DEDUP_REMOVED lines=12> */
[----:B----4-:R-:W-:-:S05]  /*117370*/  IMAD.X R13, R5, 0x1, R9, P0 ;  /* 0x00000001050d7824 */ /* 0x010fca00000e0609 */
        /* <DEDUP_REMOVED lines=17> */
.L_x_5613:
[----:B------:R-:W0:Y:S02]  /*117490*/  LDS.64 R12, [R9+0x8] ;  /* 0x00000800090c7984 */ /* 0x000e240000000a00 */
[----:B0-----:R-:W-:-:S05]  /*1174a0*/  IADD3 R14, P0, PT, R12, 0x30, RZ ;  /* 0x000000300c0e7810 */ /* 0x001fca0007f1e0ff */
[----:B-----5:R-:W-:-:S07]  /*1174b0*/  IMAD.X R15, RZ, RZ, R13, P0 ;  /* 0x000000ffff0f7224 */ /* 0x020fce00000e060d */
[----:B------:R-:W0:Y:S02]  /*1174c0*/  ATOMS.CAST.SPIN.64 P0, [R9+0x8], R12, R14 ;  /* 0x0000080c0900758d */ /* 0x000e24000180040e */
[----:B0-----:R-:W-:Y:S05]  /*1174d0*/  @!P0 BRA `(.L_x_5613) ;  /* 0xfffffffc00ec8947 */ /* 0x001fea000383ffff */
[----:B------:R-:W-:Y:S05]  /*1174e0*/  BSYNC B4 ;  /* 0x0000000000047941 */ /* 0x000fea0003800000 */
.L_x_5612:
[----:B------:R-:W-:Y:S05]  /*1174f0*/  BRA `(.L_x_5610) ;  /* 0x0000000000187947 */ /* 0x000fea0003800000 */
.L_x_5611:
[----:B------:R-:W-:Y:S02]  /*117500*/  R2UR UR4, R38 ;  /* 0x00000000260472ca */ /* 0x000fe400000e0000 */
[----:B------:R-:W-:-:S13]  /*117510*/  R2UR UR5, R39 ;  /* 0x00000000270572ca */ /* 0x000fda00000e0000 */
[----:B------:R-:W2:Y:S02]  /*117520*/  LD.E.64 R12, desc[UR4][R36.64+0x8] ;  /* 0x00000804240c7980 */ /* 0x000ea4000c101b00 */
[----:B--2---:R-:W-:-:S05]  /*117530*/  IADD3 R8, P0, PT, R12, 0x30, RZ ;  /* 0x000000300c087810 */ /* 0x004fca0007f1e0ff */
[----:B------:R-:W-:-:S05]  /*117540*/  IMAD.X R9, RZ, RZ, R13, P0 ;  /* 0x000000ffff097224 */ /* 0x000fca00000e060d */
[----:B------:R0:W-:Y:S03]  /*117550*/  ST.E.64 desc[UR4][R36.64+0x8], R8 ;  /* 0x0000080824007985 */ /* 0x0001e6000c101b04 */
.L_x_5610:
[----:B------:R-:W-:Y:S05]  /*117560*/  BSYNC B3 ;  /* 0x0000000000037941 */ /* 0x000fea0003800000 */
.L_x_5609:
        /* <DEDUP_REMOVED lines=9> */
[----:B-----5:R-:W-:Y:S01]  /*117600*/  SHF.R.S64 R15, RZ, 0x1c, R14 ;  /* 0x0000001cff0f7819 */ /* 0x020fe2000000100e */
        /* <DEDUP_REMOVED lines=41> */
.L_x_5615:
[----:B------:R-:W-:Y:S01]  /*1178a0*/  R2UR UR4, R38 ;  /* 0x00000000260472ca */ /* 0x000fe200000e0000 */
[----:B------:R-:W-:Y:S01]  /*1178b0*/  IMAD.MOV.U32 R9, RZ, RZ, 0x5272 ;  /* 0x00005272ff097424 */ /* 0x000fe200078e00ff */
[----:B------:R-:W-:Y:S01]  /*1178c0*/  R2UR UR5, R39 ;  /* 0x00000000270572ca */ /* 0x000fe200000e0000 */
[----:B------:R-:W-:Y:S01]  /*1178d0*/  IMAD.MOV.U32 R13, RZ, RZ, -0x1 ;  /* 0xffffffffff0d7424 */ /* 0x000fe200078e00ff */
[----:B------:R-:W-:-:S11]  /*1178e0*/  PLOP3.LUT P0, PT, PT, PT, PT, 0x8, 0x80 ;  /* 0x000000000080781c */ /* 0x000fd60003f0e170 */
[----:B------:R0:W-:Y:S02]  /*1178f0*/  ST.E desc[UR4][R30.64], R9 ;  /* 0x000000091e007985 */ /* 0x0001e4000c101904 */
.L_x_5616:
[----:B------:R-:W-:Y:S05]  /*117900*/  BSYNC B3 ;  /* 0x0000000000037941 */ /* 0x000fea0003800000 */
.L_x_5614:
        /* <DEDUP_REMOVED lines=39> */
.L_x_5618:
[----:B------:R-:W-:Y:S05]  /*117b80*/  BSYNC B3 ;  /* 0x0000000000037941 */ /* 0x000fea0003800000 */
.L_x_5617:
[----:B------:R-:W-:Y:S02]  /*117b90*/  R2UR UR4, R38 ;  /* 0x00000000260472ca */ /* 0x000fe400000e0000 */
[----:B------:R-:W-:-:S13]  /*117ba0*/  R2UR UR5, R39 ;  /* 0x00000000270572ca */ /* 0x000fda00000e0000 */
[----:B------:R2:W-:Y:S01]  /*117bb0*/  ST.E desc[UR4][R30.64], R11 ;  /* 0x0000000b1e007985 */ /* 0x0005e2000c101904 */
[----:B------:R-:W-:Y:S05]  /*117bc0*/  BRA `(.L_x_5619) ;  /* 0x0000000000387947 */ /* 0x000fea0003800000 */
.L_x_5608:
        /* <DEDUP_REMOVED lines=10> */
.L_x_5607:
[----:B------:R-:W-:Y:S01]  /*117c70*/  R2UR UR4, R38 ;  /* 0x00000000260472ca */ /* 0x000fe200000e0000 */
[----:B01-3--:R-:W-:Y:S01]  /*117c80*/  IMAD.MOV.U32 R9, RZ, RZ, 0x5368 ;  /* 0x00005368ff097424 */ /* 0x00bfe200078e00ff */
[----:B------:R-:W-:-:S13]  /*117c90*/  R2UR UR5, R39 ;  /* 0x00000000270572ca */ /* 0x000fda00000e0000 */
[----:B------:R3:W-:Y:S02]  /*117ca0*/  ST.E desc[UR4][R30.64], R9 ;  /* 0x000000091e007985 */ /* 0x0007e4000c101904 */
.L_x_5619:
[----:B------:R-:W-:Y:S05]  /*117cb0*/  BSYNC B2 ;  /* 0x0000000000027941 */ /* 0x000fea0003800000 */
.L_x_5606:
[----:B------:R-:W-:Y:S01]  /*117cc0*/  IADD3 R17, P0, PT, R17, 0x8, RZ ;  /* 0x0000000811117810 */ /* 0x000fe20007f1e0ff */
[----:B------:R-:W-:Y:S01]  /*117cd0*/  VIADD R32, R32, 0x2 ;  /* 0x0000000220207836 */ /* 0x000fe20000000000 */
[----:B------:R-:W-:-:S03]  /*117ce0*/  IADD3 R6, P1, PT, R6, 0x2, RZ ;  /* 0x0000000206067810 */ /* 0x000fc60007f3e0ff */
[----:B------:R-:W-:Y:S02]  /*117cf0*/  IMAD.X R33, RZ, RZ, R33, P0 ;  /* 0x000000ffff217224 */ /* 0x000fe400000e0621 */
[----:B------:R-:W-:Y:S01]  /*117d00*/  IMAD.X R7, RZ, RZ, R7, P1 ;  /* 0x000000ffff077224 */ /* 0x000fe200008e0607 */
[----:B------:R-:W-:Y:S07]  /*117d10*/  BRA `(.L_x_5620) ;  /* 0xffffffe800e87947 */ /* 0x000fee000383ffff */
.L_x_5605:
[----:B------:R-:W-:Y:S05]  /*117d20*/  BSYNC B1 ;  /* 0x0000000000017941 */ /* 0x000fea0003800000 */
.L_x_5592:
[----:B------:R-:W2:Y:S01]  /*117d30*/  S2UR UR5, SR_CgaCtaId ;  /* 0x00000000000579c3 */ /* 0x000ea20000008800 */
[----:B------:R-:W-:Y:S01]  /*117d40*/  UMOV UR4, 0x400 ;  /* 0x0000040000047882 */ /* 0x000fe20000000000 */
[----:B------:R-:W-:Y:S01]  /*117d50*/  R2UR UR6, R38 ;  /* 0x00000000260672ca */ /* 0x000fe200000e0000 */
[----:B---3--:R-:W-:Y:S01]  /*117d60*/  IMAD.MOV.U32 R8, RZ, RZ, 0x30 ;  /* 0x00000030ff087424 */ /* 0x008fe200078e00ff */
[----:B------:R-:W-:Y:S01]  /*117d70*/  R2UR UR7, R39 ;  /* 0x00000000270772ca */ /* 0x000fe200000e0000 */
[----:B01----:R-:W-:Y:S01]  /*117d80*/  IMAD.MOV.U32 R9, RZ, RZ, 0x0 ;  /* 0x00000000ff097424 */ /* 0x003fe200078e00ff */
        /* <DEDUP_REMOVED lines=13> */
.L_x_5625:
[----:B------:R-:W0:Y:S02]  /*117e60*/  LDS.64 R8, [R13+0x8] ;  /* 0x000008000d087984 */ /* 0x000e240000000a00 */
[----:B0-----:R-:W-:-:S05]  /*117e70*/  IADD3 R10, P0, PT, R8, 0x30, RZ ;  /* 0x00000030080a7810 */ /* 0x001fca0007f1e0ff */
[----:B------:R-:W-:-:S07]  /*117e80*/  IMAD.X R11, RZ, RZ, R9, P0 ;  /* 0x000000ffff0b7224 */ /* 0x000fce00000e0609 */
[----:B------:R-:W0:Y:S02]  /*117e90*/  ATOMS.CAST.SPIN.64 P0, [R13+0x8], R8, R10 ;  /* 0x000008080d00758d */ /* 0x000e24000180040a */
[----:B0-----:R-:W-:Y:S05]  /*117ea0*/  @!P0 BRA `(.L_x_5625) ;  /* 0xfffffffc00ec8947 */ /* 0x001fea000383ffff */
[----:B------:R-:W-:Y:S05]  /*117eb0*/  BSYNC B2 ;  /* 0x0000000000027941 */ /* 0x000fea0003800000 */
.L_x_5624:
[----:B------:R-:W-:Y:S02]  /*117ec0*/  IMAD.MOV.U32 R10, RZ, RZ, R8 ;  /* 0x000000ffff0a7224 */ /* 0x000fe400078e0008 */
[----:B------:R-:W-:Y:S01]  /*117ed0*/  IMAD.MOV.U32 R11, RZ, RZ, R9 ;  /* 0x000000ffff0b7224 */ /* 0x000fe200078e0009 */
[----:B------:R-:W-:Y:S06]  /*117ee0*/  BRA `(.L_x_5622) ;  /* 0x0000000000187947 */ /* 0x000fec0003800000 */
.L_x_5623:
[----:B------:R-:W-:Y:S02]  /*117ef0*/  R2UR UR4, R38 ;  /* 0x00000000260472ca */ /* 0x000fe400000e0000 */
[----:B------:R-:W-:-:S13]  /*117f00*/  R2UR UR5, R39 ;  /* 0x00000000270572ca */ /* 0x000fda00000e0000 */
[----:B------:R-:W2:Y:S02]  /*117f10*/  LD.E.64 R10, desc[UR4][R36.64+0x8] ;  /* 0x00000804240a7980 */ /* 0x000ea4000c101b00 */
[----:B--2---:R-:W-:-:S05]  /*117f20*/  IADD3 R8, P0, PT, R10, 0x30, RZ ;  /* 0x000000300a087810 */ /* 0x004fca0007f1e0ff */
[----:B------:R-:W-:-:S05]  /*117f30*/  IMAD.X R9, RZ, RZ, R11, P0 ;  /* 0x000000ffff097224 */ /* 0x000fca00000e060b */
[----:B------:R0:W-:Y:S03]  /*117f40*/  ST.E.64 desc[UR4][R36.64+0x8], R8 ;  /* 0x0000080824007985 */ /* 0x0001e6000c101b04 */
.L_x_5622:
[----:B------:R-:W-:Y:S05]  /*117f50*/  BSYNC B1 ;  /* 0x0000000000017941 */ /* 0x000fea0003800000 */
.L_x_5621:
[C---:B0-----:R-:W-:Y:S02]  /*117f60*/  IADD3 R9, P1, PT, R10.reuse, 0x38, RZ ;  /* 0x000000380a097810 */ /* 0x041fe40007f3e0ff */
        /* <DEDUP_REMOVED lines=12> */
[----:B0-----:R-:W4:Y:S01]  /*118030*/  LDS.64 R6, [R18] ;  /* 0x0000000012067984 */ /* 0x001f220000000a00 */
        /* <DEDUP_REMOVED lines=52> */
.L_x_5631:
[----:B------:R-:W0:Y:S02]  /*118380*/  LDS.64 R12, [R9+0x8] ;  /* 0x00000800090c7984 */ /* 0x000e240000000a00 */
[----:B0-----:R-:W-:-:S05]  /*118390*/  IADD3 R14, P0, PT, R32, R12, RZ ;  /* 0x0000000c200e7210 */ /* 0x001fca0007f1e0ff */
[----:B------:R-:W-:-:S07]  /*1183a0*/  IMAD.X R15, R33, 0x1, R13, P0 ;  /* 0x00000001210f7824 */ /* 0x000fce00000e060d */
[----:B------:R-:W0:Y:S02]  /*1183b0*/  ATOMS.CAST.SPIN.64 P0, [R9+0x8], R12, R14 ;  /* 0x0000080c0900758d */ /* 0x000e24000180040e */
[----:B0-----:R-:W-:Y:S05]  /*1183c0*/  @!P0 BRA `(.L_x_5631) ;  /* 0xfffffffc00ec8947 */ /* 0x001fea000383ffff */
[----:B------:R-:W-:Y:S05]  /*1183d0*/  BSYNC B2 ;  /* 0x0000000000027941 */ /* 0x000fea0003800000 */
.L_x_5630:
[----:B------:R-:W-:Y:S05]  /*1183e0*/  BRA `(.L_x_5628) ;  /* 0x0000000000187947 */ /* 0x000fea0003800000 */
.L_x_5629:
[----:B------:R-:W-:Y:S02]  /*1183f0*/  R2UR UR4, R38 ;  /* 0x00000000260472ca */ /* 0x000fe400000e0000 */
[----:B------:R-:W-:-:S13]  /*118400*/  R2UR UR5, R39 ;  /* 0x00000000270572ca */ /* 0x000fda00000e0000 */
[----:B------:R-:W2:Y:S02]  /*118410*/  LD.E.64 R12, desc[UR4][R36.64+0x8] ;  /* 0x00000804240c7980 */ /* 0x000ea4000c101b00 */
[----:B--2---:R-:W-:-:S05]  /*118420*/  IADD3 R8, P0, PT, R32, R12, RZ ;  /* 0x0000000c20087210 */ /* 0x004fca0007f1e0ff */
[----:B------:R-:W-:-:S05]  /*118430*/  IMAD.X R9, R33, 0x1, R13, P0 ;  /* 0x0000000121097824 */ /* 0x000fca00000e060d */
[----:B------:R0:W-:Y:S03]  /*118440*/  ST.E.64 desc[UR4][R36.64+0x8], R8 ;  /* 0x0000080824007985 */ /* 0x0001e6000c101b04 */
.L_x_5628:
[----:B------:R-:W-:Y:S05]  /*118450*/  BSYNC B1 ;  /* 0x0000000000017941 */ /* 0x000fea0003800000 */
.L_x_5627:
        /* <DEDUP_REMOVED lines=47> */
.L_x_5663:
        /* <DEDUP_REMOVED lines=28> */
.L_x_5644:
[----:B------:R-:W0:Y:S02]  /*118910*/  LDS.64 R12, [R35+0x8] ;  /* 0x00000800230c7984 */ /* 0x000e240000000a00 */
[----:B0-----:R-:W-:-:S05]  /*118920*/  IADD3 R14, P0, PT, R12, 0x30, RZ ;  /* 0x000000300c0e7810 */ /* 0x001fca0007f1e0ff */
[----:B------:R-:W-:-:S07]  /*118930*/  IMAD.X R15, RZ, RZ, R13, P0 ;  /* 0x000000ffff0f7224 */ /* 0x000fce00000e060d */
[----:B------:R-:W0:Y:S02]  /*118940*/  ATOMS.CAST.SPIN.64 P0, [R35+0x8], R12, R14 ;  /* 0x0000080c2300758d */ /* 0x000e24000180040e */
[----:B0-----:R-:W-:Y:S05]  /*118950*/  @!P0 BRA `(.L_x_5644) ;  /* 0xfffffffc00ec8947 */ /* 0x001fea000383ffff */
[----:B------:R-:W-:Y:S05]  /*118960*/  BSYNC B6 ;  /* 0x0000000000067941 */ /* 0x000fea0003800000 */
.L_x_5643:
[----:B------:R-:W-:Y:S02]  /*118970*/  IMAD.MOV.U32 R14, RZ, RZ, R12 ;  /* 0x000000ffff0e7224 */ /* 0x000fe400078e000c */
[----:B------:R-:W-:Y:S01]  /*118980*/  IMAD.MOV.U32 R15, RZ, RZ, R13 ;  /* 0x000000ffff0f7224 */ /* 0x000fe200078e000d */
[----:B------:R-:W-:Y:S06]  /*118990*/  BRA `(.L_x_5641) ;  /* 0x0000000000187947 */ /* 0x000fec0003800000 */
.L_x_5642:
[----:B------:R-:W-:Y:S02]  /*1189a0*/  R2UR UR4, R38 ;  /* 0x00000000260472ca */ /* 0x000fe400000e0000 */
[----:B------:R-:W-:-:S13]  /*1189b0*/  R2UR UR5, R39 ;  /* 0x00000000270572ca */ /* 0x000fda00000e0000 */
[----:B------:R-:W2:Y:S02]  /*1189c0*/  LD.E.64 R14, desc[UR4][R36.64+0x8] ;  /* 0x00000804240e7980 */ /* 0x000ea4000c101b00 */
[----:B--2---:R-:W-:-:S05]  /*1189d0*/  IADD3 R12, P0, PT, R14, 0x30, RZ ;  /* 0x000000300e0c7810 */ /* 0x004fca0007f1e0ff */
[----:B------:R-:W-:-:S05]  /*1189e0*/  IMAD.X R13, RZ, RZ, R15, P0 ;  /* 0x000000ffff0d7224 */ /* 0x000fca00000e060f */
[----:B------:R0:W-:Y:S03]  /*1189f0*/  ST.E.64 desc[UR4][R36.64+0x8], R12 ;  /* 0x0000080c24007985 */ /* 0x0001e6000c101b04 */
.L_x_5641:
[----:B------:R-:W-:Y:S05]  /*118a00*/  BSYNC B5 ;  /* 0x0000000000057941 */ /* 0x000fea0003800000 */
.L_x_5640:
        /* <DEDUP_REMOVED lines=54> */
.L_x_5646:
[----:B------:R-:W-:Y:S05]  /*118d70*/  BSYNC B5 ;  /* 0x0000000000057941 */ /* 0x000fea0003800000 */
.L_x_5645:
        /* <DEDUP_REMOVED lines=40> */
.L_x_5648:
[----:B------:R-:W-:Y:S05]  /*119000*/  BSYNC B5 ;  /* 0x0000000000057941 */ /* 0x000fea0003800000 */
.L_x_5647:
[----:B------:R-:W-:Y:S02]  /*119010*/  R2UR UR4, R38 ;  /* 0x00000000260472ca */ /* 0x000fe400000e0000 */
[----:B------:R-:W-:-:S13]  /*119020*/  R2UR UR5, R39 ;  /* 0x00000000270572ca */ /* 0x000fda00000e0000 */
[----:B------:R2:W-:Y:S01]  /*119030*/  ST.E desc[UR4][R30.64], R13 ;  /* 0x0000000d1e007985 */ /* 0x0005e2000c101904 */
[----:B------:R-:W-:Y:S05]  /*119040*/  BRA `(.L_x_5649) ;  /* 0x0000000000207947 */ /* 0x000fea0003800000 */
.L_x_5639:
        /* <DEDUP_REMOVED lines=8> */
.L_x_5649:
[----:B------:R-:W-:Y:S05]  /*1190d0*/  BSYNC B4 ;  /* 0x0000000000047941 */ /* 0x000fea0003800000 */
.L_x_5638:
        /* <DEDUP_REMOVED lines=27> */
.L_x_5656:
[----:B------:R-:W0:Y:S02]  /*119290*/  LDS.64 R12, [R35+0x8] ;  /* 0x00000800230c7984 */ /* 0x000e240000000a00 */
[----:B0-----:R-:W-:-:S05]  /*1192a0*/  IADD3 R14, P0, PT, R12, 0x30, RZ ;  /* 0x000000300c0e7810 */ /* 0x001fca0007f1e0ff */
[----:B------:R-:W-:-:S07]  /*1192b0*/  IMAD.X R15, RZ, RZ, R13, P0 ;  /* 0x000000ffff0f7224 */ /* 0x000fce00000e060d */
[----:B------:R-:W0:Y:S02]  /*1192c0*/  ATOMS.CAST.SPIN.64 P0, [R35+0x8], R12, R14 ;  /* 0x0000080c2300758d */ /* 0x000e24000180040e */
[----:B0-----:R-:W-:Y:S05]  /*1192d0*/  @!P0 BRA `(.L_x_5656) ;  /* 0xfffffffc00ec8947 */ /* 0x001fea000383ffff */
[----:B------:R-:W-:Y:S05]  /*1192e0*/  BSYNC B6 ;  /* 0x0000000000067941 */ /* 0x000fea0003800000 */
.L_x_5655:
[----:B------:R-:W-:Y:S02]  /*1192f0*/  IMAD.MOV.U32 R14, RZ, RZ, R12 ;  /* 0x000000ffff0e7224 */ /* 0x000fe400078e000c */
[----:B------:R-:W-:Y:S01]  /*119300*/  IMAD.MOV.U32 R15, RZ, RZ, R13 ;  /* 0x000000ffff0f7224 */ /* 0x000fe200078e000d */
[----:B------:R-:W-:Y:S06]  /*119310*/  BRA `(.L_x_5653) ;  /* 0x0000000000187947 */ /* 0x000fec0003800000 */
.L_x_5654:
[----:B------:R-:W-:Y:S02]  /*119320*/  R2UR UR4, R38 ;  /* 0x00000000260472ca */ /* 0x000fe400000e0000 */
[----:B------:R-:W-:-:S13]  /*119330*/  R2UR UR5, R39 ;  /* 0x00000000270572ca */ /* 0x000fda00000e0000 */
[----:B------:R-:W2:Y:S02]  /*119340*/  LD.E.64 R14, desc[UR4][R36.64+0x8] ;  /* 0x00000804240e7980 */ /* 0x000ea4000c101b00 */
[----:B--2---:R-:W-:-:S05]  /*119350*/  IADD3 R12, P0, PT, R14, 0x30, RZ ;  /* 0x000000300e0c7810 */ /* 0x004fca0007f1e0ff */
[----:B------:R-:W-:-:S05]  /*119360*/  IMAD.X R13, RZ, RZ, R15, P0 ;  /* 0x000000ffff0d7224 */ /* 0x000fca00000e060f */
[----:B------:R0:W-:Y:S03]  /*119370*/  ST.E.64 desc[UR4][R36.64+0x8], R12 ;  /* 0x0000080c24007985 */ /* 0x0001e6000c101b04 */
.L_x_5653:
[----:B------:R-:W-:Y:S05]  /*119380*/  BSYNC B5 ;  /* 0x0000000000057941 */ /* 0x000fea0003800000 */
.L_x_5652:
        /* <DEDUP_REMOVED lines=51> */
.L_x_5658:
[----:B------:R-:W-:Y:S01]  /*1196c0*/  R2UR UR4, R38 ;  /* 0x00000000260472ca */ /* 0x000fe200000e0000 */
[----:B------:R-:W-:Y:S01]  /*1196d0*/  IMAD.MOV.U32 R11, RZ, RZ, 0x5272 ;  /* 0x00005272ff0b7424 */ /* 0x000fe200078e00ff */
[----:B------:R-:W-:Y:S01]  /*1196e0*/  R2UR UR5, R39 ;  /* 0x00000000270572ca */ /* 0x000fe200000e0000 */
[----:B------:R-:W-:Y:S01]  /*1196f0*/  IMAD.MOV.U32 R15, RZ, RZ, -0x1 ;  /* 0xffffffffff0f7424 */ /* 0x000fe200078e00ff */
[----:B------:R-:W-:-:S11]  /*119700*/  PLOP3.LUT P0, PT, PT, PT, PT, 0x8, 0x80 ;  /* 0x000000000080781c */ /* 0x000fd60003f0e170 */
[----:B------:R0:W-:Y:S02]  /*119710*/  ST.E desc[UR4][R30.64], R11 ;  /* 0x0000000b1e007985 */ /* 0x0001e4000c101904 */
.L_x_5659:
[----:B------:R-:W-:Y:S05]  /*119720*/  BSYNC B5 ;  /* 0x0000000000057941 */ /* 0x000fea0003800000 */
.L_x_5657:
        /* <DEDUP_REMOVED lines=39> */
.L_x_5661:
[----:B------:R-:W-:Y:S05]  /*1199a0*/  BSYNC B5 ;  /* 0x0000000000057941 */ /* 0x000fea0003800000 */
.L_x_5660:
[----:B------:R-:W-:Y:S02]  /*1199b0*/  R2UR UR4, R38 ;  /* 0x00000000260472ca */ /* 0x000fe400000e0000 */
[----:B------:R-:W-:-:S13]  /*1199c0*/  R2UR UR5, R39 ;  /* 0x00000000270572ca */ /* 0x000fda00000e0000 */
[----:B------:R2:W-:Y:S01]  /*1199d0*/  ST.E desc[UR4][R30.64], R13 ;  /* 0x0000000d1e007985 */ /* 0x0005e2000c101904 */
[----:B------:R-:W-:Y:S05]  /*1199e0*/  BRA `(.L_x_5662) ;  /* 0x0000000000247947 */ /* 0x000fea0003800000 */
.L_x_5651:
        /* <DEDUP_REMOVED lines=9> */
.L_x_5662:
[----:B------:R-:W-:Y:S05]  /*119a80*/  BSYNC B4 ;  /* 0x0000000000047941 */ /* 0x000fea0003800000 */
.L_x_5650:
[----:B------:R-:W-:Y:S02]  /*119a90*/  VIADD R32, R32, 0x2 ;  /* 0x0000000220207836 */ /* 0x000fe40000000000 */
[----:B------:R-:W-:Y:S01]  /*119aa0*/  VIADD R22, R22, 0x8 ;  /* 0x0000000816167836 */ /* 0x000fe20000000000 */
[----:B------:R-:W-:Y:S06]  /*119ab0*/  @P2 BRA `(.L_x_5663) ;  /* 0xffffffec00242947 */ /* 0x000fec000383ffff */
.L_x_5637:
[----:B------:R-:W-:Y:S05]  /*119ac0*/  BSYNC B1 ;  /* 0x0000000000017941 */ /* 0x000fea0003800000 */
.L_x_5636:
        /* <DEDUP_REMOVED lines=25> */
.L_x_5670:
[----:B------:R-:W0:Y:S02]  /*119c60*/  LDS.64 R12, [R9+0x8] ;  /* 0x00000800090c7984 */ /* 0x000e240000000a00 */
[----:B0-----:R-:W-:-:S05]  /*119c70*/  IADD3 R14, P0, PT, R12, 0x30, RZ ;  /* 0x000000300c0e7810 */ /* 0x001fca0007f1e0ff */
[----:B------:R-:W-:-:S07]  /*119c80*/  IMAD.X R15, RZ, RZ, R13, P0 ;  /* 0x000000ffff0f7224 */ /* 0x000fce00000e060d */
[----:B------:R-:W0:Y:S02]  /*119c90*/  ATOMS.CAST.SPIN.64 P0, [R9+0x8], R12, R14 ;  /* 0x0000080c0900758d */ /* 0x000e24000180040e */
[----:B0-----:R-:W-:Y:S05]  /*119ca0*/  @!P0 BRA `(.L_x_5670) ;  /* 0xfffffffc00ec8947 */ /* 0x001fea000383ffff */
[----:B------:R-:W-:Y:S05]  /*119cb0*/  BSYNC B5 ;  /* 0x0000000000057941 */ /* 0x000fea0003800000 */
.L_x_5669:
[----:B------:R-:W-:Y:S02]  /*119cc0*/  IMAD.MOV.U32 R14, RZ, RZ, R12 ;  /* 0x000000ffff0e7224 */ /* 0x000fe400078e000c */
[----:B------:R-:W-:Y:S01]  /*119cd0*/  IMAD.MOV.U32 R15, RZ, RZ, R13 ;  /* 0x000000ffff0f7224 */ /* 0x000fe200078e000d */
[----:B------:R-:W-:Y:S06]  /*119ce0*/  BRA `(.L_x_5667) ;  /* 0x0000000000187947 */ /* 0x000fec0003800000 */
.L_x_5668:
[----:B------:R-:W-:Y:S02]  /*119cf0*/  R2UR UR4, R38 ;  /* 0x00000000260472ca */ /* 0x000fe400000e0000 */
[----:B------:R-:W-:-:S13]  /*119d00*/  R2UR UR5, R39 ;  /* 0x00000000270572ca */ /* 0x000fda00000e0000 */
[----:B------:R-:W2:Y:S02]  /*119d10*/  LD.E.64 R14, desc[UR4][R36.64+0x8] ;  /* 0x00000804240e7980 */ /* 0x000ea4000c101b00 */
[----:B--2---:R-:W-:-:S05]  /*119d20*/  IADD3 R12, P0, PT, R14, 0x30, RZ ;  /* 0x000000300e0c7810 */ /* 0x004fca0007f1e0ff */
[----:B------:R-:W-:-:S05]  /*119d30*/  IMAD.X R13, RZ, RZ, R15, P0 ;  /* 0x000000ffff0d7224 */ /* 0x000fca00000e060f */
[----:B------:R0:W-:Y:S03]  /*119d40*/  ST.E.64 desc[UR4][R36.64+0x8], R12 ;  /* 0x0000080c24007985 */ /* 0x0001e6000c101b04 */
.L_x_5667:
[----:B------:R-:W-:Y:S05]  /*119d50*/  BSYNC B4 ;  /* 0x0000000000047941 */ /* 0x000fea0003800000 */
.L_x_5666:
        /* <DEDUP_REMOVED lines=51> */
.L_x_5672:
[----:B------:R-:W-:Y:S01]  /*11a090*/  R2UR UR4, R38 ;  /* 0x00000000260472ca */ /* 0x000fe200000e0000 */
[----:B------:R-:W-:Y:S01]  /*11a0a0*/  IMAD.MOV.U32 R9, RZ, RZ, 0x5272 ;  /* 0x00005272ff097424 */ /* 0x000fe200078e00ff */
[----:B------:R-:W-:Y:S01]  /*11a0b0*/  R2UR UR5, R39 ;  /* 0x00000000270572ca */ /* 0x000fe200000e0000 */
[----:B------:R-:W-:Y:S01]  /*11a0c0*/  IMAD.MOV.U32 R15, RZ, RZ, -0x1 ;  /* 0xffffffffff0f7424 */ /* 0x000fe200078e00ff */
[----:B------:R-:W-:-:S11]  /*11a0d0*/  PLOP3.LUT P0, PT, PT, PT, PT, 0x8, 0x80 ;  /* 0x000000000080781c */ /* 0x000fd60003f0e170 */
[----:B------:R1:W-:Y:S02]  /*11a0e0*/  ST.E desc[UR4][R30.64], R9 ;  /* 0x000000091e007985 */ /* 0x0003e4000c101904 */
.L_x_5673:
[----:B------:R-:W-:Y:S05]  /*11a0f0*/  BSYNC B4 ;  /* 0x0000000000047941 */ /* 0x000fea0003800000 */
.L_x_5671:
        /* <DEDUP_REMOVED lines=39> */
.L_x_5675:
[----:B------:R-:W-:Y:S05]  /*11a370*/  BSYNC B4 ;  /* 0x0000000000047941 */ /* 0x000fea0003800000 */
.L_x_5674:
[----:B------:R-:W-:Y:S02]  /*11a380*/  R2UR UR4, R38 ;  /* 0x00000000260472ca */ /* 0x000fe400000e0000 */
[----:B------:R-:W-:-:S13]  /*11a390*/  R2UR UR5, R39 ;  /* 0x00000000270572ca */ /* 0x000fda00000e0000 */
[----:B------:R3:W-:Y:S01]  /*11a3a0*/  ST.E desc[UR4][R30.64], R13 ;  /* 0x0000000d1e007985 */ /* 0x0007e2000c101904 */
[----:B------:R-:W-:Y:S05]  /*11a3b0*/  BRA `(.L_x_5664) ;  /* 0x0000000000207947 */ /* 0x000fea0003800000 */
.L_x_5665:
        /* <DEDUP_REMOVED lines=8> */
.L_x_5664:
[----:B------:R-:W-:Y:S05]  /*11a440*/  BSYNC B1 ;  /* 0x0000000000017941 */ /* 0x000fea0003800000 */
.L_x_5634:
[----:B------:R-:W-:-:S13]  /*11a450*/  ISETP.GE.AND P0, PT, R6, 0x1, PT ;  /* 0x000000010600780c */ /* 0x000fda0003f06270 */
[----:B------:R-:W-:Y:S05]  /*11a460*/  @!P0 BREAK B2 ;  /* 0x0000000000028942 */ /* 0x000fea0003800000 */
[----:B------:R-:W-:Y:S05]  /*11a470*/  @!P0 BRA `(.L_x_5635) ;  /* 0x0000001400088947 */ /* 0x000fea0003800000 */
[----:B------:R-:W-:Y:S05]  /*11a480*/  BSYNC B2 ;  /* 0x0000000000027941 */ /* 0x000fea0003800000 */
.L_x_5633:
[----:B------:R-:W-:Y:S02]  /*11a490*/  IMAD.MOV R17, RZ, RZ, -R6 ;  /* 0x000000ffff117224 */ /* 0x000fe400078e0a06 */
[----:B------:R-:W-:Y:S02]  /*11a4a0*/  IMAD.MOV.U32 R18, RZ, RZ, RZ ;  /* 0x000000ffff127224 */ /* 0x000fe400078e00ff */
[----:B------:R-:W-:-:S07]  /*11a4b0*/  IMAD.MOV.U32 R22, RZ, RZ, RZ ;  /* 0x000000ffff167224 */ /* 0x000fce00078e00ff */
.L_x_5700:
        /* <DEDUP_REMOVED lines=16> */
[----:B------:R-:W0:Y:S02]  /*11a5c0*/  LDS.128 R8, [R32] ;  /* 0x0000000020087984 */ /* 0x000e240000000c00 */
        /* <DEDUP_REMOVED lines=19> */
.L_x_5683:
[----:B------:R-:W0:Y:S02]  /*11a700*/  LDS.64 R12, [R33+0x8] ;  /* 0x00000800210c7984 */ /* 0x000e240000000a00 */
[----:B0-----:R-:W-:-:S05]  /*11a710*/  IADD3 R14, P0, PT, R12, 0x30, RZ ;  /* 0x000000300c0e7810 */ /* 0x001fca0007f1e0ff */
[----:B------:R-:W-:-:S07]  /*11a720*/  IMAD.X R15, RZ, RZ, R13, P0 ;  /* 0x000000ffff0f7224 */ /* 0x000fce00000e060d */
[----:B------:R-:W0:Y:S02]  /*11a730*/  ATOMS.CAST.SPIN.64 P0, [R33+0x8], R12, R14 ;  /* 0x0000080c2100758d */ /* 0x000e24000180040e */
[----:B0-----:R-:W-:Y:S05]  /*11a740*/  @!P0 BRA `(.L_x_5683) ;  /* 0xfffffffc00ec8947 */ /* 0x001fea000383ffff */
[----:B------:R-:W-:Y:S05]  /*11a750*/  BSYNC B4 ;  /* 0x0000000000047941 */ /* 0x000fea0003800000 */
.L_x_5682:
[----:B------:R-:W-:Y:S02]  /*11a760*/  IMAD.MOV.U32 R14, RZ, RZ, R12 ;  /* 0x000000ffff0e7224 */ /* 0x000fe400078e000c */
[----:B------:R-:W-:Y:S01]  /*11a770*/  IMAD.MOV.U32 R15, RZ, RZ, R13 ;  /* 0x000000ffff0f7224 */ /* 0x000fe200078e000d */
[----:B------:R-:W-:Y:S06]  /*11a780*/  BRA `(.L_x_5680) ;  /* 0x0000000000187947 */ /* 0x000fec0003800000 */
.L_x_5681:
[----:B------:R-:W-:Y:S02]  /*11a790*/  R2UR UR4, R38 ;  /* 0x00000000260472ca */ /* 0x000fe400000e0000 */
[----:B------:R-:W-:-:S13]  /*11a7a0*/  R2UR UR5, R39 ;  /* 0x00000000270572ca */ /* 0x000fda00000e0000 */
[----:B------:R-:W2:Y:S02]  /*11a7b0*/  LD.E.64 R14, desc[UR4][R36.64+0x8] ;  /* 0x00000804240e7980 */ /* 0x000ea4000c101b00 */
[----:B--2---:R-:W-:-:S05]  /*11a7c0*/  IADD3 R12, P0, PT, R14, 0x30, RZ ;  /* 0x000000300e0c7810 */ /* 0x004fca0007f1e0ff */
[----:B------:R-:W-:-:S05]  /*11a7d0*/  IMAD.X R13, RZ, RZ, R15, P0 ;  /* 0x000000ffff0d7224 */ /* 0x000fca00000e060f */
[----:B------:R0:W-:Y:S03]  /*11a7e0*/  ST.E.64 desc[UR4][R36.64+0x8], R12 ;  /* 0x0000080c24007985 */ /* 0x0001e6000c101b04 */
.L_x_5680:
[----:B------:R-:W-:Y:S05]  /*11a7f0*/  BSYNC B2 ;  /* 0x0000000000027941 */ /* 0x000fea0003800000 */
.L_x_5679:
        /* <DEDUP_REMOVED lines=54> */
.L_x_5685:
[----:B------:R-:W-:Y:S05]  /*11ab60*/  BSYNC B2 ;  /* 0x0000000000027941 */ /* 0x000fea0003800000 */
.L_x_5684:
        /* <DEDUP_REMOVED lines=40> */
.L_x_5687:
[----:B------:R-:W-:Y:S05]  /*11adf0*/  BSYNC B2 ;  /* 0x0000000000027941 */ /* 0x000fea0003800000 */
.L_x_5686:
[----:B------:R-:W-:Y:S02]  /*11ae00*/  R2UR UR4, R38 ;  /* 0x00000000260472ca */ /* 0x000fe400000e0000 */
[----:B------:R-:W-:Y:S02]  /*11ae10*/  R2UR UR5, R39 ;  /* 0x00000000270572ca */ /* 0x000fe400000e0000 */
[----:B------:R-:W-:-:S11]  /*11ae20*/  PRMT R15, RZ, 0x7610, R15 ;  /* 0x00007610ff0f7816 */ /* 0x000fd6000000000f */
[----:B------:R4:W-:Y:S01]  /*11ae30*/  ST.E desc[UR4][R30.64], R13 ;  /* 0x0000000d1e007985 */ /* 0x0009e2000c101904 */
[----:B------:R-:W-:Y:S05]  /*11ae40*/  BRA `(.L_x_5677) ;  /* 0x0000000000147947 */ /* 0x000fea0003800000 */
.L_x_5678:
[----:B------:R-:W-:Y:S02]  /*11ae50*/  R2UR UR4, R38 ;  /* 0x00000000260472ca */ /* 0x000fe400000e0000 */
[----:B------:R-:W-:Y:S02]  /*11ae60*/  R2UR UR5, R39 ;  /* 0x00000000270572ca */ /* 0x000fe400000e0000 */
[----:B------:R-:W-:-:S05]  /*11ae70*/  IADD3 R8, P0, PT, R18, R12, RZ ;  /* 0x0000000c12087210 */ /* 0x000fca0007f1e0ff */
[----:B------:R-:W-:-:S06]  /*11ae80*/  IMAD.X R9, RZ, RZ, R13, P0 ;  /* 0x000000ffff097224 */ /* 0x000fcc00000e060d */
[----:B------:R1:W5:Y:S02]  /*11ae90*/  LD.E.U8 R15, desc[UR4][R8.64+0x20] ;  /* 0x00002004080f7980 */ /* 0x000364000c101100 */
.L_x_5677:
[----:B------:R-:W-:Y:S05]  /*11aea0*/  BSYNC B1 ;  /* 0x0000000000017941 */ /* 0x000fea0003800000 */
.L_x_5676:
        /* <DEDUP_REMOVED lines=31> */
.L_x_5695:
[----:B------:R-:W0:Y:S02]  /*11b0a0*/  LDS.64 R12, [R33+0x8] ;  /* 0x00000800210c7984 */ /* 0x000e240000000a00 */
[----:B0-----:R-:W-:-:S05]  /*11b0b0*/  IADD3 R14, P0, PT, R12, 0x30, RZ ;  /* 0x000000300c0e7810 */ /* 0x001fca0007f1e0ff */
[----:B------:R-:W-:-:S07]  /*11b0c0*/  IMAD.X R15, RZ, RZ, R13, P0 ;  /* 0x000000ffff0f7224 */ /* 0x000fce00000e060d */
[----:B------:R-:W0:Y:S02]  /*11b0d0*/  ATOMS.CAST.SPIN.64 P0, [R33+0x8], R12, R14 ;  /* 0x0000080c2100758d */ /* 0x000e24000180040e */
[----:B0-----:R-:W-:Y:S05]  /*11b0e0*/  @!P0 BRA `(.L_x_5695) ;  /* 0xfffffffc00ec8947 */ /* 0x001fea000383ffff */
[----:B------:R-:W-:Y:S05]  /*11b0f0*/  BSYNC B4 ;  /* 0x0000000000047941 */ /* 0x000fea0003800000 */
.L_x_5694:
[----:B------:R-:W-:Y:S02]  /*11b100*/  IMAD.MOV.U32 R14, RZ, RZ, R12 ;  /* 0x000000ffff0e7224 */ /* 0x000fe400078e000c */
[----:B------:R-:W-:Y:S01]  /*11b110*/  IMAD.MOV.U32 R15, RZ, RZ, R13 ;  /* 0x000000ffff0f7224 */ /* 0x000fe200078e000d */
[----:B------:R-:W-:Y:S06]  /*11b120*/  BRA `(.L_x_5692) ;  /* 0x0000000000187947 */ /* 0x000fec0003800000 */
.L_x_5693:
[----:B------:R-:W-:Y:S02]  /*11b130*/  R2UR UR4, R38 ;  /* 0x00000000260472ca */ /* 0x000fe400000e0000 */
[----:B------:R-:W-:-:S13]  /*11b140*/  R2UR UR5, R39 ;  /* 0x00000000270572ca */ /* 0x000fda00000e0000 */
[----:B------:R-:W2:Y:S02]  /*11b150*/  LD.E.64 R14, desc[UR4][R36.64+0x8] ;  /* 0x00000804240e7980 */ /* 0x000ea4000c101b00 */
[----:B--2---:R-:W-:-:S05]  /*11b160*/  IADD3 R12, P0, PT, R14, 0x30, RZ ;  /* 0x000000300e0c7810 */ /* 0x004fca0007f1e0ff */
[----:B------:R-:W-:-:S05]  /*11b170*/  IMAD.X R13, RZ, RZ, R15, P0 ;  /* 0x000000ffff0d7224 */ /* 0x000fca00000e060f */
[----:B------:R0:W-:Y:S03]  /*11b180*/  ST.E.64 desc[UR4][R36.64+0x8], R12 ;  /* 0x0000080c24007985 */ /* 0x0001e6000c101b04 */
.L_x_5692:
[----:B------:R-:W-:Y:S05]  /*11b190*/  BSYNC B2 ;  /* 0x0000000000027941 */ /* 0x000fea0003800000 */
.L_x_5691:
        /* <DEDUP_REMOVED lines=54> */
.L_x_5697:
[----:B------:R-:W-:Y:S05]  /*11b500*/  BSYNC B2 ;  /* 0x0000000000027941 */ /* 0x000fea0003800000 */
.L_x_5696:
        /* <DEDUP_REMOVED lines=40> */
.L_x_5699:
[----:B------:R-:W-:Y:S05]  /*11b790*/  BSYNC B2 ;  /* 0x0000000000027941 */ /* 0x000fea0003800000 */
.L_x_5698:
[----:B------:R-:W-:Y:S02]  /*11b7a0*/  R2UR UR4, R38 ;  /* 0x00000000260472ca */ /* 0x000fe400000e0000 */
[----:B------:R-:W-:-:S13]  /*11b7b0*/  R2UR UR5, R39 ;  /* 0x00000000270572ca */ /* 0x000fda00000e0000 */
[----:B------:R2:W-:Y:S01]  /*11b7c0*/  ST.E desc[UR4][R30.64], R13 ;  /* 0x0000000d1e007985 */ /* 0x0005e2000c101904 */
[----:B------:R-:W-:Y:S05]  /*11b7d0*/  BRA `(.L_x_5689) ;  /* 0x0000000000207947 */ /* 0x000fea0003800000 */
.L_x_5690:
        /* <DEDUP_REMOVED lines=8> */
.L_x_5689:
[----:B------:R-:W-:Y:S05]  /*11b860*/  BSYNC B1 ;  /* 0x0000000000017941 */ /* 0x000fea0003800000 */
.L_x_5688:
[----:B------:R-:W-:Y:S02]  /*11b870*/  VIADD R22, R22, 0x1 ;  /* 0x0000000116167836 */ /* 0x000fe40000000000 */
[----:B------:R-:W-:Y:S01]  /*11b880*/  VIADD R18, R18, 0x4 ;  /* 0x0000000412127836 */ /* 0x000fe20000000000 */
[----:B------:R-:W-:Y:S06]  /*11b890*/  @P2 BRA `(.L_x_5700) ;  /* 0xffffffec00082947 */ /* 0x000fec000383ffff */
.L_x_5635:
[----:B------:R-:W-:Y:S05]  /*11b8a0*/  BSYNC B3 ;  /* 0x0000000000037941 */ /* 0x000fea0003800000 */
.L_x_5632:
        /* <DEDUP_REMOVED lines=9> */
[----:B-1--4-:R-:W0:Y:S02]  /*11b940*/  LDS.64 R8, [UR4] ;  /* 0x00000004ff087984 */ /* 0x012e240008000a00 */
[----:B0-----:R-:W-:-:S05]  /*11b950*/  IMAD.WIDE R8, R2, 0x10, R8 ;  /* 0x0000001002087825 */ /* 0x001fca00078e0208 */
[----:B------:R-:W-:Y:S04]  /*11b960*/  ST.E desc[UR6][R8.64+0x28], R6 ;  /* 0x0000280608007985 */ /* 0x000fe8000c101906 */
[----:B------:R-:W0:Y:S01]  /*11b970*/  LDS.64 R10, [UR4] ;  /* 0x00000004ff0a7984 */ /* 0x000e220008000a00 */
[----:B------:R-:W-:Y:S01]  /*11b980*/  R2UR UR4, R38 ;  /* 0x00000000260472ca */ /* 0x000fe200000e0000 */
[----:B0-----:R-:W-:-:S12]  /*11b990*/  IMAD.WIDE R10, R2, 0x10, R10 ;  /* 0x00000010020a7825 */ /* 0x001fd800078e020a */
[----:B------:R0:W-:Y:S01]  /*11b9a0*/  ST.E desc[UR4][R10.64+0x30], RZ ;  /* 0x000030ff0a007985 */ /* 0x0001e2000c101904 */
[----:B------:R-:W-:Y:S05]  /*11b9b0*/  BRA `(.L_x_5626) ;  /* 0x0000007c00bc7947 */ /* 0x000fea0003800000 */
.L_x_5557:
[----:B------:R-:W-:Y:S01]  /*11b9c0*/  BSSY B1, `(.L_x_5701) ;  /* 0x00000b0000017945 */ /* 0x000fe20003800000 */
[----:B------:R-:W-:Y:S02]  /*11b9d0*/  IMAD.MOV R12, RZ, RZ, -R7 ;  /* 0x000000ffff0c7224 */ /* 0x000fe400078e0a07 */
[----:B------:R-:W-:Y:S02]  /*11b9e0*/  IMAD.MOV.U32 R7, RZ, RZ, RZ ;  /* 0x000000ffff077224 */ /* 0x000fe400078e00ff */
[----:B------:R-:W-:-:S07]  /*11b9f0*/  IMAD.MOV.U32 R2, RZ, RZ, RZ ;  /* 0x000000ffff027224 */ /* 0x000fce00078e00ff */
.L_x_5715:
[----:B01----:R-:W1:Y:S01]  /*11ba00*/  LDS.64 R4, [R17] ;  /* 0x0000000011047984 */ /* 0x003e620000000a00 */
[----:B------:R-:W-:Y:S05]  /*11ba10*/  YIELD ;  /* 0x0000000000007946 */ /* 0x000fea0003800000 */
[----:B------:R-:W-:Y:S02]  /*11ba20*/  R2UR UR4, R38 ;  /* 0x00000000260472ca */ /* 0x000fe400000e0000 */
[----:B------:R-:W-:-:S13]  /*11ba30*/  R2UR UR5, R39 ;  /* 0x00000000270572ca */ /* 0x000fda00000e0000 */
[----:B-12---:R-:W2:Y:S01]  /*11ba40*/  LD.E R3, desc[UR4][R4.64+0x8] ;  /* 0x0000080404037980 */ /* 0x006ea2000c101900 */
[----:B------:R-:W-:Y:S01]  /*11ba50*/  BSSY B2, `(.L_x_5702) ;  /* 0x00000a0000027945 */ /* 0x000fe20003800000 */
[----:B0-----:R-:W-:Y:S01]  /*11ba60*/  IMAD.MOV.U32 R8, RZ, RZ, R2 ;  /* 0x000000ffff087224 */ /* 0x001fe200078e0002 */
        /* <DEDUP_REMOVED lines=23> */
[----:B0-----:R0:W1:Y:S04]  /*11bbe0*/  LDS.64 R10, [R17+0x8] ;  /* 0x00000800110a7984 */ /* 0x0010680000000a00 */
        /* <DEDUP_REMOVED lines=10> */
.L_x_5709:
[----:B------:R-:W0:Y:S02]  /*11bc90*/  LDS.64 R4, [R13+0x8] ;  /* 0x000008000d047984 */ /* 0x000e240000000a00 */
[----:B0-----:R-:W-:-:S05]  /*11bca0*/  IADD3 R6, P0, PT, R4, 0x30, RZ ;  /* 0x0000003004067810 */ /* 0x001fca0007f1e0ff */
[----:B------:R-:W-:-:S07]  /*11bcb0*/  IMAD.X R7, RZ, RZ, R5, P0 ;  /* 0x000000ffff077224 */ /* 0x000fce00000e0605 */
[----:B------:R-:W0:Y:S02]  /*11bcc0*/  ATOMS.CAST.SPIN.64 P0, [R13+0x8], R4, R6 ;  /* 0x000008040d00758d */ /* 0x000e240001800406 */
[----:B0-----:R-:W-:Y:S05]  /*11bcd0*/  @!P0 BRA `(.L_x_5709) ;  /* 0xfffffffc00ec8947 */ /* 0x001fea000383ffff */
[----:B------:R-:W-:Y:S05]  /*11bce0*/  BSYNC B4 ;  /* 0x0000000000047941 */ /* 0x000fea0003800000 */
.L_x_5708:
[----:B------:R-:W-:Y:S02]  /*11bcf0*/  IMAD.MOV.U32 R6, RZ, RZ, R4 ;  /* 0x000000ffff067224 */ /* 0x000fe400078e0004 */
[----:B------:R-:W-:Y:S01]  /*11bd00*/  IMAD.MOV.U32 R7, RZ, RZ, R5 ;  /* 0x000000ffff077224 */ /* 0x000fe200078e0005 */
[----:B------:R-:W-:Y:S06]  /*11bd10*/  BRA `(.L_x_5706) ;  /* 0x0000000000187947 */ /* 0x000fec0003800000 */
.L_x_5707:
[----:B------:R-:W-:Y:S02]  /*11bd20*/  R2UR UR4, R38 ;  /* 0x00000000260472ca */ /* 0x000fe400000e0000 */
[----:B------:R-:W-:-:S13]  /*11bd30*/  R2UR UR5, R39 ;  /* 0x00000000270572ca */ /* 0x000fda00000e0000 */
[----:B------:R-:W2:Y:S02]  /*11bd40*/  LD.E.64 R6, desc[UR4][R36.64+0x8] ;  /* 0x0000080424067980 */ /* 0x000ea4000c101b00 */
[----:B--2---:R-:W-:-:S05]  /*11bd50*/  IADD3 R4, P0, PT, R6, 0x30, RZ ;  /* 0x0000003006047810 */ /* 0x004fca0007f1e0ff */
[----:B------:R-:W-:-:S05]  /*11bd60*/  IMAD.X R5, RZ, RZ, R7, P0 ;  /* 0x000000ffff057224 */ /* 0x000fca00000e0607 */
[----:B------:R0:W-:Y:S03]  /*11bd70*/  ST.E.64 desc[UR4][R36.64+0x8], R4 ;  /* 0x0000080424007985 */ /* 0x0001e6000c101b04 */
.L_x_5706:
[----:B------:R-:W-:Y:S05]  /*11bd80*/  BSYNC B3 ;  /* 0x0000000000037941 */ /* 0x000fea0003800000 */
.L_x_5705:
[C---:B0-----:R-:W-:Y:S01]  /*11bd90*/  IADD3 R5, P0, PT, R6.reuse, 0x38, RZ ;  /* 0x0000003806057810 */ /* 0x041fe20007f1e0ff */
[----:B------:R-:W-:Y:S01]  /*11bda0*/  BSSY B3, `(.L_x_5710) ;  /* 0x0000035000037945 */ /* 0x000fe20003800000 */
[--C-:B----4-:R-:W-:Y:S02]  /*11bdb0*/  SHF.R.U64 R13, R6, 0x4, R7.reuse ;  /* 0x00000004060d7819 */ /* 0x110fe40000001207 */
        /* <DEDUP_REMOVED lines=51> */
.L_x_5711:
[----:B------:R-:W-:Y:S05]  /*11c0f0*/  BSYNC B3 ;  /* 0x0000000000037941 */ /* 0x000fea0003800000 */
.L_x_5710:
        /* <DEDUP_REMOVED lines=40> */
.L_x_5713:
[----:B------:R-:W-:Y:S05]  /*11c380*/  BSYNC B3 ;  /* 0x0000000000037941 */ /* 0x000fea0003800000 */
.L_x_5712:
[----:B------:R-:W-:Y:S01]  /*11c390*/  R2UR UR4, R38 ;  /* 0x00000000260472ca */ /* 0x000fe200000e0000 */
[----:B------:R-:W-:Y:S01]  /*11c3a0*/  IMAD.MOV.U32 R9, RZ, RZ, RZ ;  /* 0x000000ffff097224 */ /* 0x000fe200078e00ff */
[----:B------:R-:W-:Y:S02]  /*11c3b0*/  R2UR UR5, R39 ;  /* 0x00000000270572ca */ /* 0x000fe400000e0000 */
[----:B------:R-:W-:-:S11]  /*11c3c0*/  ISETP.EQ.AND P0, PT, R7, RZ, PT ;  /* 0x000000ff0700720c */ /* 0x000fd60003f02270 */
[----:B------:R2:W-:Y:S01]  /*11c3d0*/  ST.E desc[UR4][R30.64], R7 ;  /* 0x000000071e007985 */ /* 0x0005e2000c101904 */
[----:B------:R-:W-:Y:S05]  /*11c3e0*/  BRA `(.L_x_5703) ;  /* 0x0000000000187947 */ /* 0x000fea0003800000 */
.L_x_5704:
[----:B------:R-:W-:Y:S02]  /*11c3f0*/  R2UR UR4, R38 ;  /* 0x00000000260472ca */ /* 0x000fe400000e0000 */
[----:B------:R-:W-:Y:S02]  /*11c400*/  R2UR UR5, R39 ;  /* 0x00000000270572ca */ /* 0x000fe400000e0000 */
[----:B------:R-:W-:-:S05]  /*11c410*/  LEA R4, P0, R2, R4, 0x2 ;  /* 0x0000000402047211 */ /* 0x000fca00078010ff */
[----:B------:R-:W-:-:S06]  /*11c420*/  IMAD.X R5, RZ, RZ, R5, P0 ;  /* 0x000000ffff057224 */ /* 0x000fcc00000e0605 */
[----:B------:R1:W5:Y:S01]  /*11c430*/  LD.E R9, desc[UR4][R4.64+0x20] ;  /* 0x0000200404097980 */ /* 0x000362000c101900 */
[----:B------:R-:W-:-:S13]  /*11c440*/  PLOP3.LUT P0, PT, PT, PT, PT, 0x80, 0x8 ;  /* 0x000000000008781c */ /* 0x000fda0003f0f070 */
.L_x_5703:
[----:B------:R-:W-:Y:S05]  /*11c450*/  BSYNC B2 ;  /* 0x0000000000027941 */ /* 0x000fea0003800000 */
.L_x_5702:
[----:B------:R-:W-:Y:S01]  /*11c460*/  IMAD.MOV.U32 R3, RZ, RZ, 0x1 ;  /* 0x00000001ff037424 */ /* 0x000fe200078e00ff */
[----:B------:R-:W-:Y:S06]  /*11c470*/  @!P0 BRA `(.L_x_5714) ;  /* 0x0000000000108947 */ /* 0x000fec0003800000 */
[----:B-----5:R-:W-:-:S13]  /*11c480*/  ISETP.GE.AND P0, PT, R9, R12, PT ;  /* 0x0000000c0900720c */ /* 0x020fda0003f06270 */
[----:B------:R-:W-:Y:S01]  /*11c490*/  @!P0 VIADD R2, R2, 0x1 ;  /* 0x0000000102028836 */ /* 0x000fe20000000000 */
[----:B------:R-:W-:Y:S06]  /*11c4a0*/  @!P0 BRA `(.L_x_5715) ;  /* 0xfffffff400548947 */ /* 0x000fec000383ffff */
[----:B------:R-:W-:-:S07]  /*11c4b0*/  VIADD R3, R8, 0x2 ;  /* 0x0000000208037836 */ /* 0x000fce0000000000 */
.L_x_5714:
[----:B------:R-:W-:Y:S05]  /*11c4c0*/  BSYNC B1 ;  /* 0x0000000000017941 */ /* 0x000fea0003800000 */
.L_x_5701:
[----:B------:R-:W-:Y:S01]  /*11c4d0*/  ISETP.NE.AND P0, PT, R7, RZ, PT ;  /* 0x000000ff0700720c */ /* 0x000fe20003f05270 */
[----:B------:R-:W-:-:S12]  /*11c4e0*/  IMAD.MOV.U32 R2, RZ, RZ, RZ ;  /* 0x000000ffff027224 */ /* 0x000fd800078e00ff */
[----:B------:R-:W-:Y:S05]  /*11c4f0*/  @P0 BRA `(.L_x_5626) ;  /* 0x0000007000ec0947 */ /* 0x000fea0003800000 */
[----:B------:R-:W-:Y:S01]  /*11c500*/  LEA R17, R3, 0x20, 0x2 ;  /* 0x0000002003117811 */ /* 0x000fe200078e10ff */
[----:B------:R-:W0:Y:S01]  /*11c510*/  S2UR UR5, SR_CgaCtaId ;  /* 0x00000000000579c3 */ /* 0x000e220000008800 */
[----:B------:R-:W-:Y:S01]  /*11c520*/  UMOV UR4, 0x400 ;  /* 0x0000040000047882 */ /* 0x000fe20000000000 */
[----:B------:R-:W-:Y:S02]  /*11c530*/  R2UR UR6, R38 ;  /* 0x00000000260672ca */ /* 0x000fe400000e0000 */
[----:B-1----:R-:W-:Y:S02]  /*11c540*/  SHF.R.S32.HI R4, RZ, 0x1f, R17 ;  /* 0x0000001fff047819 */ /* 0x002fe40000011411 */
        /* <DEDUP_REMOVED lines=8> */
[----:B------:R-:W-:Y:S01]  /*11c5d0*/  @P0 VIADD R17, R4, 0x28 ;  /* 0x0000002804110836 */ /* 0x000fe20000000000 */
[----:B-----5:R0:W1:Y:S03]  /*11c5e0*/  LDS.64 R8, [R33+0x8] ;  /* 0x0000080021087984 */ /* 0x0200660000000a00 */
        /* <DEDUP_REMOVED lines=16> */
[----:B----4-:R-:W-:-:S07]  /*11c6f0*/  MOV R13, R4 ;  /* 0x00000004000d7202 */ /* 0x010fce0000000f00 */
.L_x_5720:
[----:B------:R-:W0:Y:S02]  /*11c700*/  LDS.64 R4, [R13+0x8] ;  /* 0x000008000d047984 */ /* 0x000e240000000a00 */
[----:B0-----:R-:W-:-:S05]  /*11c710*/  IADD3 R6, P0, PT, R10, R4, RZ ;  /* 0x000000040a067210 */ /* 0x001fca0007f1e0ff */
[----:B------:R-:W-:-:S07]  /*11c720*/  IMAD.X R7, R11, 0x1, R5, P0 ;  /* 0x000000010b077824 */ /* 0x000fce00000e0605 */
[----:B------:R-:W0:Y:S02]  /*11c730*/  ATOMS.CAST.SPIN.64 P0, [R13+0x8], R4, R6 ;  /* 0x000008040d00758d */ /* 0x000e240001800406 */
[----:B0-----:R-:W-:Y:S05]  /*11c740*/  @!P0 BRA `(.L_x_5720) ;  /* 0xfffffffc00ec8947 */ /* 0x001fea000383ffff */
[----:B------:R-:W-:Y:S05]  /*11c750*/  BSYNC B2 ;  /* 0x0000000000027941 */ /* 0x000fea0003800000 */
.L_x_5719:
[----:B------:R-:W-:Y:S02]  /*11c760*/  IMAD.MOV.U32 R6, RZ, RZ, R4 ;  /* 0x000000ffff067224 */ /* 0x000fe400078e0004 */
[----:B------:R-:W-:Y:S01]  /*11c770*/  IMAD.MOV.U32 R7, RZ, RZ, R5 ;  /* 0x000000ffff077224 */ /* 0x000fe200078e0005 */
[----:B------:R-:W-:Y:S06]  /*11c780*/  BRA `(.L_x_5717) ;  /* 0x0000000000187947 */ /* 0x000fec0003800000 */
.L_x_5718:
[----:B------:R-:W-:Y:S02]  /*11c790*/  R2UR UR4, R38 ;  /* 0x00000000260472ca */ /* 0x000fe400000e0000 */
[----:B------:R-:W-:-:S13]  /*11c7a0*/  R2UR UR5, R39 ;  /* 0x00000000270572ca */ /* 0x000fda00000e0000 */
[----:B------:R-:W2:Y:S02]  /*11c7b0*/  LD.E.64 R6, desc[UR4][R36.64+0x8] ;  /* 0x0000080424067980 */ /* 0x000ea4000c101b00 */
[----:B--2---:R-:W-:-:S05]  /*11c7c0*/  IADD3 R4, P0, PT, R10, R6, RZ ;  /* 0x000000060a047210 */ /* 0x004fca0007f1e0ff */
[----:B------:R-:W-:-:S05]  /*11c7d0*/  IMAD.X R5, R11, 0x1, R7, P0 ;  /* 0x000000010b057824 */ /* 0x000fca00000e0607 */
[----:B------:R0:W-:Y:S03]  /*11c7e0*/  ST.E.64 desc[UR4][R36.64+0x8], R4 ;  /* 0x0000080424007985 */ /* 0x0001e6000c101b04 */
.L_x_5717:
[----:B------:R-:W-:Y:S05]  /*11c7f0*/  BSYNC B1 ;  /* 0x0000000000017941 */ /* 0x000fea0003800000 */
.L_x_5716:
[----:B0-----:R-:W-:Y:S01]  /*11c800*/  IADD3 R5, P1, P2, R17, 0x8, R6 ;  /* 0x0000000811057810 */ /* 0x001fe20007a3e006 */
[----:B------:R-:W-:Y:S01]  /*11c810*/  BSSY B2, `(.L_x_5721) ;  /* 0x00001fa000027945 */ /* 0x000fe20003800000 */
[----:B------:R-:W-:Y:S02]  /*11c820*/  SHF.R.S32.HI R4, RZ, 0x1f, R17 ;  /* 0x0000001fff047819 */ /* 0x000fe40000011411 */
[----:B------:R-:W-:Y:S02]  /*11c830*/  ISETP.GE.U32.AND P0, PT, R5, R8, PT ;  /* 0x000000080500720c */ /* 0x000fe40003f06070 */
[--C-:B------:R-:W-:Y:S02]  /*11c840*/  IADD3.X R5, PT, PT, R4, RZ, R7.reuse, P1, P2 ;  /* 0x000000ff04057210 */ /* 0x100fe40000fe4407 */
[----:B----4-:R-:W-:Y:S02]  /*11c850*/  SHF.R.U64 R13, R6, 0x4, R7 ;  /* 0x00000004060d7819 */ /* 0x010fe40000001207 */
        /* <DEDUP_REMOVED lines=35> */
[----:B------:R-:W-:Y:S01]  /*11ca90*/  LOP3.LUT R14, R15, 0x7ffffffe, RZ, 0xc0, !PT ;  /* 0x7ffffffe0f0e7812 */ /* 0x000fe200078ec0ff */
[----:B0-----:R-:W-:Y:S02]  /*11caa0*/  IMAD.MOV.U32 R17, RZ, RZ, RZ ;  /* 0x000000ffff117224 */ /* 0x001fe400078e00ff */
[----:B------:R-:W-:Y:S02]  /*11cab0*/  IMAD.MOV.U32 R18, RZ, RZ, RZ ;  /* 0x000000ffff127224 */ /* 0x000fe400078e00ff */
[----:B------:R-:W-:-:S07]  /*11cac0*/  IMAD.MOV R22, RZ, RZ, -R14 ;  /* 0x000000ffff167224 */ /* 0x000fce00078e0a0e */
.L_x_5750:
        /* <DEDUP_REMOVED lines=29> */
.L_x_5731:
[----:B------:R-:W0:Y:S02]  /*11cca0*/  LDS.64 R8, [R33+0x8] ;  /* 0x0000080021087984 */ /* 0x000e240000000a00 */
[----:B0-----:R-:W-:-:S05]  /*11ccb0*/  IADD3 R10, P0, PT, R8, 0x30, RZ ;  /* 0x00000030080a7810 */ /* 0x001fca0007f1e0ff */
[----:B------:R-:W-:-:S07]  /*11ccc0*/  IMAD.X R11, RZ, RZ, R9, P0 ;  /* 0x000000ffff0b7224 */ /* 0x000fce00000e0609 */
[----:B------:R-:W0:Y:S02]  /*11ccd0*/  ATOMS.CAST.SPIN.64 P0, [R33+0x8], R8, R10 ;  /* 0x000008082100758d */ /* 0x000e24000180040a */
[----:B0-----:R-:W-:Y:S05]  /*11cce0*/  @!P0 BRA `(.L_x_5731) ;  /* 0xfffffffc00ec8947 */ /* 0x001fea000383ffff */
[----:B------:R-:W-:Y:S05]  /*11ccf0*/  BSYNC B5 ;  /* 0x0000000000057941 */ /* 0x000fea0003800000 */
.L_x_5730:
[----:B------:R-:W-:Y:S02]  /*11cd00*/  IMAD.MOV.U32 R10, RZ, RZ, R8 ;  /* 0x000000ffff0a7224 */ /* 0x000fe400078e0008 */
[----:B------:R-:W-:Y:S01]  /*11cd10*/  IMAD.MOV.U32 R11, RZ, RZ, R9 ;  /* 0x000000ffff0b7224 */ /* 0x000fe200078e0009 */
[----:B------:R-:W-:Y:S06]  /*11cd20*/  BRA `(.L_x_5728) ;  /* 0x0000000000187947 */ /* 0x000fec0003800000 */
.L_x_5729:
[----:B------:R-:W-:Y:S02]  /*11cd30*/  R2UR UR4, R38 ;  /* 0x00000000260472ca */ /* 0x000fe400000e0000 */
[----:B------:R-:W-:-:S13]  /*11cd40*/  R2UR UR5, R39 ;  /* 0x00000000270572ca */ /* 0x000fda00000e0000 */
[----:B------:R-:W2:Y:S02]  /*11cd50*/  LD.E.64 R10, desc[UR4][R36.64+0x8] ;  /* 0x00000804240a7980 */ /* 0x000ea4000c101b00 */
[----:B--2---:R-:W-:-:S05]  /*11cd60*/  IADD3 R8, P0, PT, R10, 0x30, RZ ;  /* 0x000000300a087810 */ /* 0x004fca0007f1e0ff */
[----:B------:R-:W-:-:S05]  /*11cd70*/  IMAD.X R9, RZ, RZ, R11, P0 ;  /* 0x000000ffff097224 */ /* 0x000fca00000e060b */
[----:B------:R0:W-:Y:S03]  /*11cd80*/  ST.E.64 desc[UR4][R36.64+0x8], R8 ;  /* 0x0000080824007985 */ /* 0x0001e6000c101b04 */
.L_x_5728:
[----:B------:R-:W-:Y:S05]  /*11cd90*/  BSYNC B4 ;  /* 0x0000000000047941 */ /* 0x000fea0003800000 */
.L_x_5727:
        /* <DEDUP_REMOVED lines=54> */
.L_x_5733:
[----:B------:R-:W-:Y:S05]  /*11d100*/  BSYNC B4 ;  /* 0x0000000000047941 */ /* 0x000fea0003800000 */
.L_x_5732:
        /* <DEDUP_REMOVED lines=40> */
.L_x_5735:
[----:B------:R-:W-:Y:S05]  /*11d390*/  BSYNC B4 ;  /* 0x0000000000047941 */ /* 0x000fea0003800000 */
.L_x_5734:
[----:B------:R-:W-:Y:S02]  /*11d3a0*/  R2UR UR4, R38 ;  /* 0x00000000260472ca */ /* 0x000fe400000e0000 */
[----:B------:R-:W-:-:S13]  /*11d3b0*/  R2UR UR5, R39 ;  /* 0x00000000270572ca */ /* 0x000fda00000e0000 */
[----:B------:R2:W-:Y:S01]  /*11d3c0*/  ST.E desc[UR4][R30.64], R9 ;  /* 0x000000091e007985 */ /* 0x0005e2000c101904 */
[----:B------:R-:W-:Y:S05]  /*11d3d0*/  BRA `(.L_x_5736) ;  /* 0x0000000000207947 */ /* 0x000fea0003800000 */
.L_x_5726:
        /* <DEDUP_REMOVED lines=8> */
.L_x_5736:
[----:B------:R-:W-:Y:S05]  /*11d460*/  BSYNC B3 ;  /* 0x0000000000037941 */ /* 0x000fea0003800000 */
.L_x_5725:
        /* <DEDUP_REMOVED lines=26> */
.L_x_5743:
[----:B------:R-:W0:Y:S02]  /*11d610*/  LDS.64 R8, [R35+0x8] ;  /* 0x0000080023087984 */ /* 0x000e240000000a00 */
[----:B0-----:R-:W-:-:S05]  /*11d620*/  IADD3 R10, P0, PT, R8, 0x30, RZ ;  /* 0x00000030080a7810 */ /* 0x001fca0007f1e0ff */
[----:B------:R-:W-:-:S07]  /*11d630*/  IMAD.X R11, RZ, RZ, R9, P0 ;  /* 0x000000ffff0b7224 */ /* 0x000fce00000e0609 */
[----:B------:R-:W0:Y:S02]  /*11d640*/  ATOMS.CAST.SPIN.64 P0, [R35+0x8], R8, R10 ;  /* 0x000008082300758d */ /* 0x000e24000180040a */
[----:B0-----:R-:W-:Y:S05]  /*11d650*/  @!P0 BRA `(.L_x_5743) ;  /* 0xfffffffc00ec8947 */ /* 0x001fea000383ffff */
[----:B------:R-:W-:Y:S05]  /*11d660*/  BSYNC B5 ;  /* 0x0000000000057941 */ /* 0x000fea0003800000 */
.L_x_5742:
[----:B------:R-:W-:Y:S02]  /*11d670*/  IMAD.MOV.U32 R10, RZ, RZ, R8 ;  /* 0x000000ffff0a7224 */ /* 0x000fe400078e0008 */
[----:B------:R-:W-:Y:S01]  /*11d680*/  IMAD.MOV.U32 R11, RZ, RZ, R9 ;  /* 0x000000ffff0b7224 */ /* 0x000fe200078e0009 */
[----:B------:R-:W-:Y:S06]  /*11d690*/  BRA `(.L_x_5740) ;  /* 0x0000000000187947 */ /* 0x000fec0003800000 */
.L_x_5741:
[----:B------:R-:W-:Y:S02]  /*11d6a0*/  R2UR UR4, R38 ;  /* 0x00000000260472ca */ /* 0x000fe400000e0000 */
[----:B------:R-:W-:-:S13]  /*11d6b0*/  R2UR UR5, R39 ;  /* 0x00000000270572ca */ /* 0x000fda00000e0000 */
[----:B------:R-:W2:Y:S02]  /*11d6c0*/  LD.E.64 R10, desc[UR4][R36.64+0x8] ;  /* 0x00000804240a7980 */ /* 0x000ea4000c101b00 */
[----:B--2---:R-:W-:-:S05]  /*11d6d0*/  IADD3 R8, P0, PT, R10, 0x30, RZ ;  /* 0x000000300a087810 */ /* 0x004fca0007f1e0ff */
[----:B------:R-:W-:-:S05]  /*11d6e0*/  IMAD.X R9, RZ, RZ, R11, P0 ;  /* 0x000000ffff097224 */ /* 0x000fca00000e060b */
[----:B------:R0:W-:Y:S03]  /*11d6f0*/  ST.E.64 desc[UR4][R36.64+0x8], R8 ;  /* 0x0000080824007985 */ /* 0x0001e6000c101b04 */
.L_x_5740:
[----:B------:R-:W-:Y:S05]  /*11d700*/  BSYNC B4 ;  /* 0x0000000000047941 */ /* 0x000fea0003800000 */
.L_x_5739:
        /* <DEDUP_REMOVED lines=51> */
.L_x_5745:
[----:B------:R-:W-:Y:S01]  /*11da40*/  R2UR UR4, R38 ;  /* 0x00000000260472ca */ /* 0x000fe200000e0000 */
[----:B------:R-:W-:Y:S01]  /*11da50*/  IMAD.MOV.U32 R7, RZ, RZ, 0x5272 ;  /* 0x00005272ff077424 */ /* 0x000fe200078e00ff */
[----:B------:R-:W-:Y:S01]  /*11da60*/  R2UR UR5, R39 ;  /* 0x00000000270572ca */ /* 0x000fe200000e0000 */
[----:B------:R-:W-:Y:S01]  /*11da70*/  IMAD.MOV.U32 R11, RZ, RZ, -0x1 ;  /* 0xffffffffff0b7424 */ /* 0x000fe200078e00ff */
[----:B------:R-:W-:-:S11]  /*11da80*/  PLOP3.LUT P0, PT, PT, PT, PT, 0x8, 0x80 ;  /* 0x000000000080781c */ /* 0x000fd60003f0e170 */
[----:B------:R0:W-:Y:S02]  /*11da90*/  ST.E desc[UR4][R30.64], R7 ;  /* 0x000000071e007985 */ /* 0x0001e4000c101904 */
.L_x_5746:
[----:B------:R-:W-:Y:S05]  /*11daa0*/  BSYNC B4 ;  /* 0x0000000000047941 */ /* 0x000fea0003800000 */
.L_x_5744:
        /* <DEDUP_REMOVED lines=39> */
.L_x_5748:
[----:B------:R-:W-:Y:S05]  /*11dd20*/  BSYNC B4 ;  /* 0x0000000000047941 */ /* 0x000fea0003800000 */
.L_x_5747:
[----:B------:R-:W-:Y:S02]  /*11dd30*/  R2UR UR4, R38 ;  /* 0x00000000260472ca */ /* 0x000fe400000e0000 */
[----:B------:R-:W-:-:S13]  /*11dd40*/  R2UR UR5, R39 ;  /* 0x00000000270572ca */ /* 0x000fda00000e0000 */
[----:B------:R2:W-:Y:S01]  /*11dd50*/  ST.E desc[UR4][R30.64], R9 ;  /* 0x000000091e007985 */ /* 0x0005e2000c101904 */
[----:B------:R-:W-:Y:S05]  /*11dd60*/  BRA `(.L_x_5749) ;  /* 0x0000000000247947 */ /* 0x000fea0003800000 */
.L_x_5738:
        /* <DEDUP_REMOVED lines=9> */
.L_x_5749:
[----:B------:R-:W-:Y:S05]  /*11de00*/  BSYNC B3 ;  /* 0x0000000000037941 */ /* 0x000fea0003800000 */
.L_x_5737:
[----:B------:R-:W-:Y:S02]  /*11de10*/  VIADD R18, R18, 0x2 ;  /* 0x0000000212127836 */ /* 0x000fe40000000000 */
[----:B------:R-:W-:Y:S01]  /*11de20*/  VIADD R17, R17, 0x8 ;  /* 0x0000000811117836 */ /* 0x000fe20000000000 */
[----:B------:R-:W-:Y:S06]  /*11de30*/  @P2 BRA `(.L_x_5750) ;  /* 0xffffffec00242947 */ /* 0x000fec000383ffff */
.L_x_5724:
[----:B------:R-:W-:Y:S05]  /*11de40*/  BSYNC B1 ;  /* 0x0000000000017941 */ /* 0x000fea0003800000 */
.L_x_5723:
        /* <DEDUP_REMOVED lines=24> */
.L_x_5756:
[----:B------:R-:W0:Y:S02]  /*11dfd0*/  LDS.64 R8, [R15+0x8] ;  /* 0x000008000f087984 */ /* 0x000e240000000a00 */
[----:B0-----:R-:W-:-:S05]  /*11dfe0*/  IADD3 R10, P0, PT, R8, 0x30, RZ ;  /* 0x00000030080a7810 */ /* 0x001fca0007f1e0ff */
[----:B------:R-:W-:-:S07]  /*11dff0*/  IMAD.X R11, RZ, RZ, R9, P0 ;  /* 0x000000ffff0b7224 */ /* 0x000fce00000e0609 */
[----:B------:R-:W0:Y:S02]  /*11e000*/  ATOMS.CAST.SPIN.64 P0, [R15+0x8], R8, R10 ;  /* 0x000008080f00758d */ /* 0x000e24000180040a */
[----:B0-----:R-:W-:Y:S05]  /*11e010*/  @!P0 BRA `(.L_x_5756) ;  /* 0xfffffffc00ec8947 */ /* 0x001fea000383ffff */
[----:B------:R-:W-:Y:S05]  /*11e020*/  BSYNC B3 ;  /* 0x0000000000037941 */ /* 0x000fea0003800000 */
.L_x_5755:
[----:B------:R-:W-:Y:S02]  /*11e030*/  IMAD.MOV.U32 R10, RZ, RZ, R8 ;  /* 0x000000ffff0a7224 */ /* 0x000fe400078e0008 */
[----:B------:R-:W-:Y:S01]  /*11e040*/  IMAD.MOV.U32 R11, RZ, RZ, R9 ;  /* 0x000000ffff0b7224 */ /* 0x000fe200078e0009 */
[----:B------:R-:W-:Y:S06]  /*11e050*/  BRA `(.L_x_5753) ;  /* 0x0000000000187947 */ /* 0x000fec0003800000 */
.L_x_5754:
[----:B------:R-:W-:Y:S02]  /*11e060*/  R2UR UR4, R38 ;  /* 0x00000000260472ca */ /* 0x000fe400000e0000 */
[----:B------:R-:W-:-:S13]  /*11e070*/  R2UR UR5, R39 ;  /* 0x00000000270572ca */ /* 0x000fda00000e0000 */
[----:B------:R-:W2:Y:S02]  /*11e080*/  LD.E.64 R10, desc[UR4][R36.64+0x8] ;  /* 0x00000804240a7980 */ /* 0x000ea4000c101b00 */
[----:B--2---:R-:W-:-:S05]  /*11e090*/  IADD3 R8, P0, PT, R10, 0x30, RZ ;  /* 0x000000300a087810 */ /* 0x004fca0007f1e0ff */
[----:B------:R-:W-:-:S05]  /*11e0a0*/  IMAD.X R9, RZ, RZ, R11, P0 ;  /* 0x000000ffff097224 */ /* 0x000fca00000e060b */
[----:B------:R0:W-:Y:S03]  /*11e0b0*/  ST.E.64 desc[UR4][R36.64+0x8], R8 ;  /* 0x0000080824007985 */ /* 0x0001e6000c101b04 */
.L_x_5753:
[----:B------:R-:W-:Y:S05]  /*11e0c0*/  BSYNC B1 ;  /* 0x0000000000017941 */ /* 0x000fea0003800000 */
.L_x_5752:
        /* <DEDUP_REMOVED lines=51> */
.L_x_5758:
[----:B------:R-:W-:Y:S01]  /*11e400*/  R2UR UR4, R38 ;  /* 0x00000000260472ca */ /* 0x000fe200000e0000 */
[----:B------:R-:W-:Y:S01]  /*11e410*/  IMAD.MOV.U32 R7, RZ, RZ, 0x5272 ;  /* 0x00005272ff077424 */ /* 0x000fe200078e00ff */
[----:B------:R-:W-:Y:S01]  /*11e420*/  R2UR UR5, R39 ;  /* 0x00000000270572ca */ /* 0x000fe200000e0000 */
[----:B------:R-:W-:Y:S01]  /*11e430*/  IMAD.MOV.U32 R11, RZ, RZ, -0x1 ;  /* 0xffffffffff0b7424 */ /* 0x000fe200078e00ff */
[----:B------:R-:W-:-:S11]  /*11e440*/  PLOP3.LUT P0, PT, PT, PT, PT, 0x8, 0x80 ;  /* 0x000000000080781c */ /* 0x000fd60003f0e170 */
[----:B------:R0:W-:Y:S02]  /*11e450*/  ST.E desc[UR4][R30.64], R7 ;  /* 0x000000071e007985 */ /* 0x0001e4000c101904 */
.L_x_5759:
[----:B------:R-:W-:Y:S05]  /*11e460*/  BSYNC B1 ;  /* 0x0000000000017941 */ /* 0x000fea0003800000 */
.L_x_5757:
        /* <DEDUP_REMOVED lines=39> */
.L_x_5761:
[----:B------:R-:W-:Y:S05]  /*11e6e0*/  BSYNC B1 ;  /* 0x0000000000017941 */ /* 0x000fea0003800000 */
.L_x_5760:
[----:B------:R-:W-:Y:S02]  /*11e6f0*/  R2UR UR4, R38 ;  /* 0x00000000260472ca */ /* 0x000fe400000e0000 */
[----:B------:R-:W-:-:S13]  /*11e700*/  R2UR UR5, R39 ;  /* 0x00000000270572ca */ /* 0x000fda00000e0000 */
[----:B------:R4:W-:Y:S01]  /*11e710*/  ST.E desc[UR4][R30.64], R9 ;  /* 0x000000091e007985 */ /* 0x0009e2000c101904 */
[----:B------:R-:W-:Y:S05]  /*11e720*/  BRA `(.L_x_5722) ;  /* 0x0000000000207947 */ /* 0x000fea0003800000 */
.L_x_5751:
        /* <DEDUP_REMOVED lines=8> */
.L_x_5722:
[----:B------:R-:W-:Y:S05]  /*11e7b0*/  BSYNC B2 ;  /* 0x0000000000027941 */ /* 0x000fea0003800000 */
.L_x_5721:
[----:B------:R-:W-:Y:S01]  /*11e7c0*/  BSSY B1, `(.L_x_5762) ;  /* 0x0000495000017945 */ /* 0x000fe20003800000 */
[----:B0-----:R-:W-:-:S07]  /*11e7d0*/  IMAD.MOV.U32 R17, RZ, RZ, R3 ;  /* 0x000000ffff117224 */ /* 0x001fce00078e0003 */
.L_x_5813:
[----:B------:R-:W-:Y:S01]  /*11e7e0*/  ISETP.GT.AND P0, PT, R12, 0xffff, PT ;  /* 0x0000ffff0c00780c */ /* 0x000fe20003f04270 */
[----:B------:R-:W-:Y:S05]  /*11e7f0*/  YIELD ;  /* 0x0000000000007946 */ /* 0x000fea0003800000 */
[----:B------:R-:W-:Y:S02]  /*11e800*/  IMAD.MOV.U32 R14, RZ, RZ, R17 ;  /* 0x000000ffff0e7224 */ /* 0x000fe400078e0011 */
[----:B------:R-:W-:-:S05]  /*11e810*/  IMAD.MOV.U32 R17, RZ, RZ, R12 ;  /* 0x000000ffff117224 */ /* 0x000fca00078e000c */
[----:B0123--:R-:W-:Y:S05]  /*11e820*/  @!P0 BRA `(.L_x_5763) ;  /* 0x00000028003c8947 */ /* 0x00ffea0003800000 */
[----:B---3--:R-:W0:Y:S01]  /*11e830*/  S2R R4, SR_CgaCtaId ;  /* 0x0000000000047919 */ /* 0x008e220000008800 */
        /* <DEDUP_REMOVED lines=9> */
[----:B-1----:R-:W-:-:S05]  /*11e8d0*/  LOP3.LUT R7, R6, 0x7fffffe0, RZ, 0xc0, !PT ;  /* 0x7fffffe006077812 */ /* 0x002fca00078ec0ff */
        /* <DEDUP_REMOVED lines=33> */
.L_x_5771:
[----:B------:R-:W0:Y:S02]  /*11eaf0*/  LDS.64 R4, [R9+0x8] ;  /* 0x0000080009047984 */ /* 0x000e240000000a00 */
[----:B0-----:R-:W-:-:S05]  /*11eb00*/  IADD3 R6, P0, PT, R4, 0x30, RZ ;  /* 0x0000003004067810 */ /* 0x001fca0007f1e0ff */
[----:B------:R-:W-:-:S07]  /*11eb10*/  IMAD.X R7, RZ, RZ, R5, P0 ;  /* 0x000000ffff077224 */ /* 0x000fce00000e0605 */
[----:B------:R-:W0:Y:S02]  /*11eb20*/  ATOMS.CAST.SPIN.64 P0, [R9+0x8], R4, R6 ;  /* 0x000008040900758d */ /* 0x000e240001800406 */
[----:B0-----:R-:W-:Y:S05]  /*11eb30*/  @!P0 BRA `(.L_x_5771) ;  /* 0xfffffffc00ec8947 */ /* 0x001fea000383ffff */
[----:B------:R-:W-:Y:S05]  /*11eb40*/  BSYNC B4 ;  /* 0x0000000000047941 */ /* 0x000fea0003800000 */
.L_x_5770:
[----:B------:R-:W-:Y:S02]  /*11eb50*/  IMAD.MOV.U32 R6, RZ, RZ, R4 ;  /* 0x000000ffff067224 */ /* 0x000fe400078e0004 */
[----:B------:R-:W-:Y:S01]  /*11eb60*/  IMAD.MOV.U32 R7, RZ, RZ, R5 ;  /* 0x000000ffff077224 */ /* 0x000fe200078e0005 */
[----:B------:R-:W-:Y:S06]  /*11eb70*/  BRA `(.L_x_5768) ;  /* 0x0000000000187947 */ /* 0x000fec0003800000 */
.L_x_5769:
[----:B------:R-:W-:Y:S02]  /*11eb80*/  R2UR UR4, R38 ;  /* 0x00000000260472ca */ /* 0x000fe400000e0000 */
[----:B------:R-:W-:-:S13]  /*11eb90*/  R2UR UR5, R39 ;  /* 0x00000000270572ca */ /* 0x000fda00000e0000 */
[----:B------:R-:W2:Y:S02]  /*11eba0*/  LD.E.64 R6, desc[UR4][R36.64+0x8] ;  /* 0x0000080424067980 */ /* 0x000ea4000c101b00 */
[----:B--2---:R-:W-:-:S05]  /*11ebb0*/  IADD3 R4, P0, PT, R6, 0x30, RZ ;  /* 0x0000003006047810 */ /* 0x004fca0007f1e0ff */
[----:B------:R-:W-:-:S05]  /*11ebc0*/  IMAD.X R5, RZ, RZ, R7, P0 ;  /* 0x000000ffff057224 */ /* 0x000fca00000e0607 */
[----:B------:R1:W-:Y:S03]  /*11ebd0*/  ST.E.64 desc[UR4][R36.64+0x8], R4 ;  /* 0x0000080424007985 */ /* 0x0003e6000c101b04 */
.L_x_5768:
[----:B------:R-:W-:Y:S05]  /*11ebe0*/  BSYNC B3 ;  /* 0x0000000000037941 */ /* 0x000fea0003800000 */
.L_x_5767:
        /* <DEDUP_REMOVED lines=54> */
.L_x_5773:
[----:B------:R-:W-:Y:S05]  /*11ef50*/  BSYNC B3 ;  /* 0x0000000000037941 */ /* 0x000fea0003800000 */
.L_x_5772:
        /* <DEDUP_REMOVED lines=40> */
.L_x_5775:
[----:B------:R-:W-:Y:S05]  /*11f1e0*/  BSYNC B3 ;  /* 0x0000000000037941 */ /* 0x000fea0003800000 */
.L_x_5774:
[----:B------:R-:W-:Y:S02]  /*11f1f0*/  R2UR UR4, R38 ;  /* 0x00000000260472ca */ /* 0x000fe400000e0000 */
[----:B------:R-:W-:Y:S02]  /*11f200*/  R2UR UR5, R39 ;  /* 0x00000000270572ca */ /* 0x000fe400000e0000 */
[----:B------:R-:W-:-:S11]  /*11f210*/  PRMT R11, RZ, 0x7610, R11 ;  /* 0x00007610ff0b7816 */ /* 0x000fd6000000000b */
[----:B------:R2:W-:Y:S01]  /*11f220*/  ST.E desc[UR4][R30.64], R7 ;  /* 0x000000071e007985 */ /* 0x0005e2000c101904 */
[----:B------:R-:W-:Y:S05]  /*11f230*/  BRA `(.L_x_5765) ;  /* 0x0000000000207947 */ /* 0x000fea0003800000 */
.L_x_5766:
        /* <DEDUP_REMOVED lines=8> */
.L_x_5765:
[----:B------:R-:W-:Y:S05]  /*11f2c0*/  BSYNC B2 ;  /* 0x0000000000027941 */ /* 0x000fea0003800000 */
.L_x_5764:
        /* <DEDUP_REMOVED lines=34> */
.L_x_5784:
[----:B------:R-:W0:Y:S02]  /*11f4f0*/  LDS.64 R8, [R35+0x8] ;  /* 0x0000080023087984 */ /* 0x000e240000000a00 */
[----:B0-----:R-:W-:-:S05]  /*11f500*/  IADD3 R10, P0, PT, R8, 0x30, RZ ;  /* 0x00000030080a7810 */ /* 0x001fca0007f1e0ff */
[----:B------:R-:W-:-:S07]  /*11f510*/  IMAD.X R11, RZ, RZ, R9, P0 ;  /* 0x000000ffff0b7224 */ /* 0x000fce00000e0609 */
[----:B------:R-:W0:Y:S02]  /*11f520*/  ATOMS.CAST.SPIN.64 P0, [R35+0x8], R8, R10 ;  /* 0x000008082300758d */ /* 0x000e24000180040a */
[----:B0-----:R-:W-:Y:S05]  /*11f530*/  @!P0 BRA `(.L_x_5784) ;  /* 0xfffffffc00ec8947 */ /* 0x001fea000383ffff */
[----:B------:R-:W-:Y:S05]  /*11f540*/  BSYNC B4 ;  /* 0x0000000000047941 */ /* 0x000fea0003800000 */
.L_x_5783:
[----:B------:R-:W-:Y:S02]  /*11f550*/  IMAD.MOV.U32 R10, RZ, RZ, R8 ;  /* 0x000000ffff0a7224 */ /* 0x000fe400078e0008 */
[----:B------:R-:W-:Y:S01]  /*11f560*/  IMAD.MOV.U32 R11, RZ, RZ, R9 ;  /* 0x000000ffff0b7224 */ /* 0x000fe200078e0009 */
[----:B------:R-:W-:Y:S06]  /*11f570*/  BRA `(.L_x_5781) ;  /* 0x0000000000187947 */ /* 0x000fec0003800000 */
.L_x_5782:
[----:B------:R-:W-:Y:S02]  /*11f580*/  R2UR UR4, R38 ;  /* 0x00000000260472ca */ /* 0x000fe400000e0000 */
[----:B------:R-:W-:-:S13]  /*11f590*/  R2UR UR5, R39 ;  /* 0x00000000270572ca */ /* 0x000fda00000e0000 */
[----:B------:R-:W2:Y:S02]  /*11f5a0*/  LD.E.64 R10, desc[UR4][R36.64+0x8] ;  /* 0x00000804240a7980 */ /* 0x000ea4000c101b00 */
[----:B--2---:R-:W-:-:S05]  /*11f5b0*/  IADD3 R8, P0, PT, R10, 0x30, RZ ;  /* 0x000000300a087810 */ /* 0x004fca0007f1e0ff */
[----:B------:R-:W-:-:S05]  /*11f5c0*/  IMAD.X R9, RZ, RZ, R11, P0 ;  /* 0x000000ffff097224 */ /* 0x000fca00000e060b */
[----:B------:R0:W-:Y:S03]  /*11f5d0*/  ST.E.64 desc[UR4][R36.64+0x8], R8 ;  /* 0x0000080824007985 */ /* 0x0001e6000c101b04 */
.L_x_5781:
[----:B------:R-:W-:Y:S05]  /*11f5e0*/  BSYNC B3 ;  /* 0x0000000000037941 */ /* 0x000fea0003800000 */
.L_x_5780:
        /* <DEDUP_REMOVED lines=54> */
.L_x_5786:
[----:B------:R-:W-:Y:S05]  /*11f950*/  BSYNC B3 ;  /* 0x0000000000037941 */ /* 0x000fea0003800000 */
.L_x_5785:
        /* <DEDUP_REMOVED lines=40> */
.L_x_5788:
[----:B------:R-:W-:Y:S05]  /*11fbe0*/  BSYNC B3 ;  /* 0x0000000000037941 */ /* 0x000fea0003800000 */
.L_x_5787:
[----:B------:R-:W-:Y:S02]  /*11fbf0*/  R2UR UR4, R38 ;  /* 0x00000000260472ca */ /* 0x000fe400000e0000 */
[----:B------:R-:W-:-:S13]  /*11fc00*/  R2UR UR5, R39 ;  /* 0x00000000270572ca */ /* 0x000fda00000e0000 */
[----:B------:R3:W-:Y:S01]  /*11fc10*/  ST.E desc[UR4][R30.64], R9 ;  /* 0x000000091e007985 */ /* 0x0007e2000c101904 */
[----:B------:R-:W-:Y:S05]  /*11fc20*/  BRA `(.L_x_5778) ;  /* 0x00000000002c7947 */ /* 0x000fea0003800000 */
.L_x_5779:
        /* <DEDUP_REMOVED lines=11> */
.L_x_5778:
[----:B------:R-:W-:Y:S05]  /*11fce0*/  BSYNC B2 ;  /* 0x0000000000027941 */ /* 0x000fea0003800000 */
.L_x_5777:
        /* <DEDUP_REMOVED lines=26> */
[----:B------:R4:W5:Y:S01]  /*11fe90*/  ATOM.E.ADD.64.STRONG.GPU P0, R4, desc[UR4][R36.64+0x8], R4 ;  /* 0x800008042404798a */ /* 0x000962000810f504 */
[----:B------:R-:W-:Y:S01]  /*11fea0*/  BSSY B3, `(.L_x_5792) ;  /* 0x0000018000037945 */ /* 0x000fe20003800000 */
[----:B-----5:R-:W-:-:S02]  /*11feb0*/  IMAD.MOV.U32 R6, RZ, RZ, R4 ;  /* 0x000000ffff067224 */ /* 0x020fc400078e0004 */
[----:B0-----:R-:W-:Y:S01]  /*11fec0*/  IMAD.MOV.U32 R7, RZ, RZ, R5 ;  /* 0x000000ffff077224 */ /* 0x001fe200078e0005 */
[----:B-12-4-:R-:W-:Y:S06]  /*11fed0*/  @P0 BRA `(.L_x_5793) ;  /* 0x0000000000500947 */ /* 0x016fec0003800000 */
[----:B------:R-:W0:Y:S02]  /*11fee0*/  QSPC.E.S P0, RZ, [R36+0x8] ;  /* 0x0000080024ff73aa */ /* 0x000e240000000500 */
[----:B0-----:R-:W-:Y:S05]  /*11fef0*/  @!P0 BRA `(.L_x_5794) ;  /* 0x0000000000308947 */ /* 0x001fea0003800000 */
[----:B------:R-:W-:Y:S01]  /*11ff00*/  IMAD.MOV.U32 R4, RZ, RZ, R36 ;  /* 0x000000ffff047224 */ /* 0x000fe200078e0024 */
[----:B------:R-:W-:Y:S04]  /*11ff10*/  BSSY B4, `(.L_x_5795) ;  /* 0x0000007000047945 */ /* 0x000fe80003800000 */
[----:B---3--:R-:W-:-:S07]  /*11ff20*/  MOV R9, R4 ;  /* 0x0000000400097202 */ /* 0x008fce0000000f00 */
.L_x_5796:
[----:B------:R-:W0:Y:S02]  /*11ff30*/  LDS.64 R4, [R9+0x8] ;  /* 0x0000080009047984 */ /* 0x000e240000000a00 */
[----:B0-----:R-:W-:-:S05]  /*11ff40*/  IADD3 R6, P0, PT, R4, 0x30, RZ ;  /* 0x0000003004067810 */ /* 0x001fca0007f1e0ff */
[----:B------:R-:W-:-:S07]  /*11ff50*/  IMAD.X R7, RZ, RZ, R5, P0 ;  /* 0x000000ffff077224 */ /* 0x000fce00000e0605 */
[----:B------:R-:W0:Y:S02]  /*11ff60*/  ATOMS.CAST.SPIN.64 P0, [R9+0x8], R4, R6 ;  /* 0x000008040900758d */ /* 0x000e240001800406 */
[----:B0-----:R-:W-:Y:S05]  /*11ff70*/  @!P0 BRA `(.L_x_5796) ;  /* 0xfffffffc00ec8947 */ /* 0x001fea000383ffff */
[----:B------:R-:W-:Y:S05]  /*11ff80*/  BSYNC B4 ;  /* 0x0000000000047941 */ /* 0x000fea0003800000 */
.L_x_5795:
[----:B------:R-:W-:Y:S02]  /*11ff90*/  IMAD.MOV.U32 R6, RZ, RZ, R4 ;  /* 0x000000ffff067224 */ /* 0x000fe400078e0004 */
[----:B------:R-:W-:Y:S01]  /*11ffa0*/  IMAD.MOV.U32 R7, RZ, RZ, R5 ;  /* 0x000000ffff077224 */ /* 0x000fe200078e0005 */
[----:B------:R-:W-:Y:S06]  /*11ffb0*/  BRA `(.L_x_5793) ;  /* 0x0000000000187947 */ /* 0x000fec0003800000 */
.L_x_5794:
[----:B------:R-:W-:Y:S02]  /*11ffc0*/  R2UR UR4, R38 ;  /* 0x00000000260472ca */ /* 0x000fe400000e0000 */
[----:B------:R-:W-:-:S13]  /*11ffd0*/  R2UR UR5, R39 ;  /* 0x00000000270572ca */ /* 0x000fda00000e0000 */
[----:B------:R-:W2:Y:S02]  /*11ffe0*/  LD.E.64 R6, desc[UR4][R36.64+0x8] ;  /* 0x0000080424067980 */ /* 0x000ea4000c101b00 */
[----:B--2---:R-:W-:-:S05]  /*11fff0*/  IADD3 R4, P0, PT, R6, 0x30, RZ ;  /* 0x0000003006047810 */ /* 0x004fca0007f1e0ff */
[----:B------:R-:W-:-:S05]  /*120000*/  IMAD.X R5, RZ, RZ, R7, P0 ;  /* 0x000000ffff057224 */ /* 0x000fca00000e0607 */
[----:B------:R0:W-:Y:S03]  /*120010*/  ST.E.64 desc[UR4][R36.64+0x8], R4 ;  /* 0x0000080424007985 */ /* 0x0001e6000c101b04 */
.L_x_5793:
[----:B------:R-:W-:Y:S05]  /*120020*/  BSYNC B3 ;  /* 0x0000000000037941 */ /* 0x000fea0003800000 */
.L_x_5792:
[C---:B0-----:R-:W-:Y:S01]  /*120030*/  IADD3 R5, P0, PT, R6.reuse, 0x38, RZ ;  /* 0x0000003806057810 */ /* 0x041fe20007f1e0ff */
[----:B------:R-:W-:Y:S01]  /*120040*/  BSSY B3, `(.L_x_5797) ;  /* 0x0000035000037945 */ /* 0x000fe20003800000 */
[--C-:B---3--:R-:W-:Y:S02]  /*120050*/  SHF.R.U64 R9, R6, 0x4, R7.reuse ;  /* 0x0000000406097819 */ /* 0x108fe40000001207 */
        /* <DEDUP_REMOVED lines=51> */
.L_x_5798:
[----:B------:R-:W-:Y:S05]  /*120390*/  BSYNC B3 ;  /* 0x0000000000037941 */ /* 0x000fea0003800000 */
.L_x_5797:
        /* <DEDUP_REMOVED lines=40> */
.L_x_5800:
[----:B------:R-:W-:Y:S05]  /*120620*/  BSYNC B3 ;  /* 0x0000000000037941 */ /* 0x000fea0003800000 */
.L_x_5799:
[----:B------:R-:W-:Y:S02]  /*120630*/  R2UR UR4, R38 ;  /* 0x00000000260472ca */ /* 0x000fe400000e0000 */
[----:B------:R-:W-:Y:S02]  /*120640*/  R2UR UR5, R39 ;  /* 0x00000000270572ca */ /* 0x000fe400000e0000 */
[----:B------:R-:W-:Y:S02]  /*120650*/  ISETP.EQ.AND P0, PT, R7, RZ, PT ;  /* 0x000000ff0700720c */ /* 0x000fe40003f02270 */
[----:B------:R-:W-:-:S09]  /*120660*/  PRMT R11, RZ, 0x7610, R11 ;  /* 0x00007610ff0b7816 */ /* 0x000fd2000000000b */
[----:B------:R2:W-:Y:S01]  /*120670*/  ST.E desc[UR4][R30.64], R7 ;  /* 0x000000071e007985 */ /* 0x0005e2000c101904 */
[----:B------:R-:W-:Y:S05]  /*120680*/  BRA `(.L_x_5790) ;  /* 0x0000000000187947 */ /* 0x000fea0003800000 */
.L_x_5791:
[----:B------:R-:W-:Y:S02]  /*120690*/  R2UR UR4, R38 ;  /* 0x00000000260472ca */ /* 0x000fe400000e0000 */
[----:B------:R-:W-:Y:S02]  /*1206a0*/  R2UR UR5, R39 ;  /* 0x00000000270572ca */ /* 0x000fe400000e0000 */
[----:B------:R-:W-:-:S05]  /*1206b0*/  IADD3 R4, P0, PT, R18, R4, RZ ;  /* 0x0000000412047210 */ /* 0x000fca0007f1e0ff */
[----:B------:R-:W-:-:S06]  /*1206c0*/  IMAD.X R5, RZ, RZ, R5, P0 ;  /* 0x000000ffff057224 */ /* 0x000fcc00000e0605 */
[----:B------:R4:W5:Y:S01]  /*1206d0*/  LD.E.U8 R11, desc[UR4][R4.64+0x20] ;  /* 0x00002004040b7980 */ /* 0x000962000c101100 */
[----:B------:R-:W-:-:S13]  /*1206e0*/  PLOP3.LUT P0, PT, PT, PT, PT, 0x80, 0x8 ;  /* 0x000000000008781c */ /* 0x000fda0003f0f070 */
.L_x_5790:
[----:B------:R-:W-:Y:S05]  /*1206f0*/  BSYNC B2 ;  /* 0x0000000000027941 */ /* 0x000fea0003800000 */
.L_x_5789:
        /* <DEDUP_REMOVED lines=31> */
.L_x_5808:
[----:B------:R-:W0:Y:S02]  /*1208f0*/  LDS.64 R8, [R5+0x8] ;  /* 0x0000080005087984 */ /* 0x000e240000000a00 */
[----:B0-----:R-:W-:-:S05]  /*120900*/  IADD3 R10, P0, PT, R8, 0x30, RZ ;  /* 0x00000030080a7810 */ /* 0x001fca0007f1e0ff */
[----:B------:R-:W-:-:S07]  /*120910*/  IMAD.X R11, RZ, RZ, R9, P0 ;  /* 0x000000ffff0b7224 */ /* 0x000fce00000e0609 */
[----:B------:R-:W0:Y:S02]  /*120920*/  ATOMS.CAST.SPIN.64 P0, [R5+0x8], R8, R10 ;  /* 0x000008080500758d */ /* 0x000e24000180040a */
[----:B0-----:R-:W-:Y:S05]  /*120930*/  @!P0 BRA `(.L_x_5808) ;  /* 0xfffffffc00ec8947 */ /* 0x001fea000383ffff */
[----:B------:R-:W-:Y:S05]  /*120940*/  BSYNC B4 ;  /* 0x0000000000047941 */ /* 0x000fea0003800000 */
.L_x_5807:
[----:B------:R-:W-:Y:S02]  /*120950*/  IMAD.MOV.U32 R10, RZ, RZ, R8 ;  /* 0x000000ffff0a7224 */ /* 0x000fe400078e0008 */
[----:B------:R-:W-:Y:S01]  /*120960*/  IMAD.MOV.U32 R11, RZ, RZ, R9 ;  /* 0x000000ffff0b7224 */ /* 0x000fe200078e0009 */
[----:B------:R-:W-:Y:S06]  /*120970*/  BRA `(.L_x_5805) ;  /* 0x0000000000187947 */ /* 0x000fec0003800000 */
.L_x_5806:
[----:B------:R-:W-:Y:S02]  /*120980*/  R2UR UR4, R38 ;  /* 0x00000000260472ca */ /* 0x000fe400000e0000 */
[----:B------:R-:W-:-:S13]  /*120990*/  R2UR UR5, R39 ;  /* 0x00000000270572ca */ /* 0x000fda00000e0000 */
[----:B------:R-:W2:Y:S02]  /*1209a0*/  LD.E.64 R10, desc[UR4][R36.64+0x8] ;  /* 0x00000804240a7980 */ /* 0x000ea4000c101b00 */
[----:B--2---:R-:W-:-:S05]  /*1209b0*/  IADD3 R8, P0, PT, R10, 0x30, RZ ;  /* 0x000000300a087810 */ /* 0x004fca0007f1e0ff */
[----:B------:R-:W-:-:S05]  /*1209c0*/  IMAD.X R9, RZ, RZ, R11, P0 ;  /* 0x000000ffff097224 */ /* 0x000fca00000e060b */
[----:B------:R0:W-:Y:S03]  /*1209d0*/  ST.E.64 desc[UR4][R36.64+0x8], R8 ;  /* 0x0000080824007985 */ /* 0x0001e6000c101b04 */
.L_x_5805:
[----:B------:R-:W-:Y:S05]  /*1209e0*/  BSYNC B3 ;  /* 0x0000000000037941 */ /* 0x000fea0003800000 */
.L_x_5804:
        /* <DEDUP_REMOVED lines=54> */
.L_x_5810:
[----:B------:R-:W-:Y:S05]  /*120d50*/  BSYNC B3 ;  /* 0x0000000000037941 */ /* 0x000fea0003800000 */
.L_x_5809:
        /* <DEDUP_REMOVED lines=40> */
.L_x_5812:
[----:B------:R-:W-:Y:S05]  /*120fe0*/  BSYNC B3 ;  /* 0x0000000000037941 */ /* 0x000fea0003800000 */
.L_x_5811:
[----:B------:R-:W-:Y:S02]  /*120ff0*/  R2UR UR4, R38 ;  /* 0x00000000260472ca */ /* 0x000fe400000e0000 */
[----:B------:R-:W-:-:S13]  /*121000*/  R2UR UR5, R39 ;  /* 0x00000000270572ca */ /* 0x000fda00000e0000 */
[----:B------:R3:W-:Y:S01]  /*121010*/  ST.E desc[UR4][R30.64], R9 ;  /* 0x000000091e007985 */ /* 0x0007e2000c101904 */
[----:B------:R-:W-:Y:S05]  /*121020*/  BRA `(.L_x_5802) ;  /* 0x00000000002c7947 */ /* 0x000fea0003800000 */
.L_x_5803:
        /* <DEDUP_REMOVED lines=11> */
.L_x_5802:
[----:B------:R-:W-:Y:S05]  /*1210e0*/  BSYNC B2 ;  /* 0x0000000000027941 */ /* 0x000fea0003800000 */
.L_x_5801:
[----:B-----5:R-:W-:-:S13]  /*1210f0*/  ISETP.NE.AND P0, PT, R9, RZ, PT ;  /* 0x000000ff0900720c */ /* 0x020fda0003f05270 */
[----:B------:R-:W-:Y:S05]  /*121100*/  @!P0 BRA `(.L_x_5813) ;  /* 0xffffffd400b48947 */ /* 0x000fea000383ffff */
[----:B------:R-:W-:Y:S05]  /*121110*/  BRA `(.L_x_5776) ;  /* 0x0000001c00fc7947 */ /* 0x000fea0003800000 */
.L_x_5763:
[----:B------:R-:W0:Y:S01]  /*121120*/  S2UR UR5, SR_CgaCtaId ;  /* 0x00000000000579c3 */ /* 0x000e220000008800 */
[----:B------:R-:W-:Y:S01]  /*121130*/  UMOV UR4, 0x400 ;  /* 0x0000040000047882 */ /* 0x000fe20000000000 */
[----:B------:R-:W-:Y:S01]  /*121140*/  BSSY B2, `(.L_x_5814) ;  /* 0x000015c000027945 */ /* 0x000fe20003800000 */
[----:B0-----:R-:W-:-:S06]  /*121150*/  ULEA UR4, UR5, UR4, 0x18 ;  /* 0x0000000405047291 */ /* 0x001fcc000f8ec0ff */
[----:B------:R-:W-:-:S07]  /*121160*/  IMAD.U32 R15, RZ, RZ, UR4 ;  /* 0x00000004ff0f7e24 */ /* 0x000fce000f8e00ff */
.L_x_5839:
[----:B01-3--:R-:W0:Y:S01]  /*121170*/  LDS.64 R4, [R15] ;  /* 0x000000000f047984 */ /* 0x00be220000000a00 */
        /* <DEDUP_REMOVED lines=13> */
[----:B-1----:R-:W-:Y:S01]  /*121250*/  @!P0 IMAD.MOV.U32 R7, RZ, RZ, 0x5368 ;  /* 0x00005368ff078424 */ /* 0x002fe200078e00ff */
[----:B------:R-:W-:-:S11]  /*121260*/  @!P0 PRMT R11, RZ, 0x7610, R11 ;  /* 0x00007610ff0b8816 */ /* 0x000fd6000000000b */
[----:B------:R0:W-:Y:S01]  /*121270*/  @!P0 ST.E desc[UR4][R30.64], R9 ;  /* 0x000000091e008985 */ /* 0x0001e2000c101904 */
[----:B------:R-:W-:Y:S05]  /*121280*/  @!P0 BRA `(.L_x_5816) ;  /* 0x0000000800688947 */ /* 0x000fea0003800000 */
[----:B------:R-:W-:Y:S01]  /*121290*/  R2UR UR4, R38 ;  /* 0x00000000260472ca */ /* 0x000fe200000e0000 */
[----:B------:R-:W-:Y:S01]  /*1212a0*/  IMAD.WIDE R4, R8, 0x10, R4 ;  /* 0x0000001008047825 */ /* 0x000fe200078e0204 */
[----:B------:R-:W-:-:S13]  /*1212b0*/  R2UR UR5, R39 ;  /* 0x00000000270572ca */ /* 0x000fda00000e0000 */
[----:B------:R-:W2:Y:S01]  /*1212c0*/  LD.E R10, desc[UR4][R4.64+0xc] ;  /* 0x00000c04040a7980 */ /* 0x000ea2000c101900 */
[----:B------:R-:W-:-:S04]  /*1212d0*/  IMAD R6, R18, 0x4, R18 ;  /* 0x0000000412067824 */ /* 0x000fc800078e0212 */
[----:B0-----:R-:W-:-:S05]  /*1212e0*/  IMAD R9, R6, -0x2, R17 ;  /* 0xfffffffe06097824 */ /* 0x001fca00078e0211 */
        /* <DEDUP_REMOVED lines=22> */
.L_x_5822:
[----:B------:R-:W0:Y:S02]  /*121450*/  LDS.64 R4, [R11+0x8] ;  /* 0x000008000b047984 */ /* 0x000e240000000a00 */
[----:B0-----:R-:W-:-:S05]  /*121460*/  IADD3 R6, P0, PT, R4, 0x30, RZ ;  /* 0x0000003004067810 */ /* 0x001fca0007f1e0ff */
[----:B------:R-:W-:-:S07]  /*121470*/  IMAD.X R7, RZ, RZ, R5, P0 ;  /* 0x000000ffff077224 */ /* 0x000fce00000e0605 */
[----:B------:R-:W0:Y:S02]  /*121480*/  ATOMS.CAST.SPIN.64 P0, [R11+0x8], R4, R6 ;  /* 0x000008040b00758d */ /* 0x000e240001800406 */
[----:B0-----:R-:W-:Y:S05]  /*121490*/  @!P0 BRA `(.L_x_5822) ;  /* 0xfffffffc00ec8947 */ /* 0x001fea000383ffff */
[----:B------:R-:W-:Y:S05]  /*1214a0*/  BSYNC B5 ;  /* 0x0000000000057941 */ /* 0x000fea0003800000 */
.L_x_5821:
[----:B------:R-:W-:Y:S02]  /*1214b0*/  IMAD.MOV.U32 R6, RZ, RZ, R4 ;  /* 0x000000ffff067224 */ /* 0x000fe400078e0004 */
[----:B------:R-:W-:Y:S01]  /*1214c0*/  IMAD.MOV.U32 R7, RZ, RZ, R5 ;  /* 0x000000ffff077224 */ /* 0x000fe200078e0005 */
[----:B------:R-:W-:Y:S06]  /*1214d0*/  BRA `(.L_x_5819) ;  /* 0x0000000000187947 */ /* 0x000fec0003800000 */
.L_x_5820:
[----:B------:R-:W-:Y:S02]  /*1214e0*/  R2UR UR4, R38 ;  /* 0x00000000260472ca */ /* 0x000fe400000e0000 */
[----:B------:R-:W-:-:S13]  /*1214f0*/  R2UR UR5, R39 ;  /* 0x00000000270572ca */ /* 0x000fda00000e0000 */
[----:B------:R-:W2:Y:S02]  /*121500*/  LD.E.64 R6, desc[UR4][R36.64+0x8] ;  /* 0x0000080424067980 */ /* 0x000ea4000c101b00 */
[----:B--2---:R-:W-:-:S05]  /*121510*/  IADD3 R4, P0, PT, R6, 0x30, RZ ;  /* 0x0000003006047810 */ /* 0x004fca0007f1e0ff */
[----:B------:R-:W-:-:S05]  /*121520*/  IMAD.X R5, RZ, RZ, R7, P0 ;  /* 0x000000ffff057224 */ /* 0x000fca00000e0607 */
[----:B------:R0:W-:Y:S03]  /*121530*/  ST.E.64 desc[UR4][R36.64+0x8], R4 ;  /* 0x0000080424007985 */ /* 0x0001e6000c101b04 */
.L_x_5819:
[----:B------:R-:W-:Y:S05]  /*121540*/  BSYNC B4 ;  /* 0x0000000000047941 */ /* 0x000fea0003800000 */
.L_x_5818:
        /* <DEDUP_REMOVED lines=54> */
.L_x_5824:
[----:B------:R-:W-:Y:S05]  /*1218b0*/  BSYNC B4 ;  /* 0x0000000000047941 */ /* 0x000fea0003800000 */
.L_x_5823:
        /* <DEDUP_REMOVED lines=40> */
.L_x_5826:
[----:B------:R-:W-:Y:S05]  /*121b40*/  BSYNC B4 ;  /* 0x0000000000047941 */ /* 0x000fea0003800000 */
.L_x_5825:
[----:B------:R-:W-:Y:S02]  /*121b50*/  R2UR UR4, R38 ;  /* 0x00000000260472ca */ /* 0x000fe400000e0000 */
[----:B------:R-:W-:Y:S02]  /*121b60*/  R2UR UR5, R39 ;  /* 0x00000000270572ca */ /* 0x000fe400000e0000 */
[----:B------:R-:W-:-:S11]  /*121b70*/  PRMT R11, RZ, 0x7610, R11 ;  /* 0x00007610ff0b7816 */ /* 0x000fd6000000000b */
[----:B------:R2:W-:Y:S01]  /*121b80*/  ST.E desc[UR4][R30.64], R7 ;  /* 0x000000071e007985 */ /* 0x0005e2000c101904 */
[----:B------:R-:W-:Y:S05]  /*121b90*/  BRA `(.L_x_5816) ;  /* 0x0000000000247947 */ /* 0x000fea0003800000 */
.L_x_5817:
        /* <DEDUP_REMOVED lines=9> */
.L_x_5816:
[----:B------:R-:W-:Y:S05]  /*121c30*/  BSYNC B3 ;  /* 0x0000000000037941 */ /* 0x000fea0003800000 */
.L_x_5815:
        /* <DEDUP_REMOVED lines=38> */
.L_x_5834:
[----:B------:R-:W0:Y:S02]  /*121ea0*/  LDS.64 R8, [R35+0x8] ;  /* 0x0000080023087984 */ /* 0x000e240000000a00 */
[----:B0-----:R-:W-:-:S05]  /*121eb0*/  IADD3 R10, P0, PT, R8, 0x30, RZ ;  /* 0x00000030080a7810 */ /* 0x001fca0007f1e0ff */
[----:B------:R-:W-:-:S07]  /*121ec0*/  IMAD.X R11, RZ, RZ, R9, P0 ;  /* 0x000000ffff0b7224 */ /* 0x000fce00000e0609 */
[----:B------:R-:W0:Y:S02]  /*121ed0*/  ATOMS.CAST.SPIN.64 P0, [R35+0x8], R8, R10 ;  /* 0x000008082300758d */ /* 0x000e24000180040a */
[----:B0-----:R-:W-:Y:S05]  /*121ee0*/  @!P0 BRA `(.L_x_5834) ;  /* 0xfffffffc00ec8947 */ /* 0x001fea000383ffff */
[----:B------:R-:W-:Y:S05]  /*121ef0*/  BSYNC B5 ;  /* 0x0000000000057941 */ /* 0x000fea0003800000 */
.L_x_5833:
[----:B------:R-:W-:Y:S02]  /*121f00*/  IMAD.MOV.U32 R10, RZ, RZ, R8 ;  /* 0x000000ffff0a7224 */ /* 0x000fe400078e0008 */
[----:B------:R-:W-:Y:S01]  /*121f10*/  IMAD.MOV.U32 R11, RZ, RZ, R9 ;  /* 0x000000ffff0b7224 */ /* 0x000fe200078e0009 */
[----:B------:R-:W-:Y:S06]  /*121f20*/  BRA `(.L_x_5831) ;  /* 0x0000000000187947 */ /* 0x000fec0003800000 */
.L_x_5832:
[----:B------:R-:W-:Y:S02]  /*121f30*/  R2UR UR4, R38 ;  /* 0x00000000260472ca */ /* 0x000fe400000e0000 */
[----:B------:R-:W-:-:S13]  /*121f40*/  R2UR UR5, R39 ;  /* 0x00000000270572ca */ /* 0x000fda00000e0000 */
[----:B------:R-:W2:Y:S02]  /*121f50*/  LD.E.64 R10, desc[UR4][R36.64+0x8] ;  /* 0x00000804240a7980 */ /* 0x000ea4000c101b00 */
[----:B--2---:R-:W-:-:S05]  /*121f60*/  IADD3 R8, P0, PT, R10, 0x30, RZ ;  /* 0x000000300a087810 */ /* 0x004fca0007f1e0ff */
[----:B------:R-:W-:-:S05]  /*121f70*/  IMAD.X R9, RZ, RZ, R11, P0 ;  /* 0x000000ffff097224 */ /* 0x000fca00000e060b */
[----:B------:R0:W-:Y:S03]  /*121f80*/  ST.E.64 desc[UR4][R36.64+0x8], R8 ;  /* 0x0000080824007985 */ /* 0x0001e6000c101b04 */
.L_x_5831:
[----:B------:R-:W-:Y:S05]  /*121f90*/  BSYNC B4 ;  /* 0x0000000000047941 */ /* 0x000fea0003800000 */
.L_x_5830:
        /* <DEDUP_REMOVED lines=54> */
.L_x_5836:
[----:B------:R-:W-:Y:S05]  /*122300*/  BSYNC B4 ;  /* 0x0000000000047941 */ /* 0x000fea0003800000 */
.L_x_5835:
        /* <DEDUP_REMOVED lines=40> */
.L_x_5838:
[----:B------:R-:W-:Y:S05]  /*122590*/  BSYNC B4 ;  /* 0x0000000000047941 */ /* 0x000fea0003800000 */
.L_x_5837:
[----:B------:R-:W-:Y:S02]  /*1225a0*/  R2UR UR4, R38 ;  /* 0x00000000260472ca */ /* 0x000fe400000e0000 */
[----:B------:R-:W-:-:S13]  /*1225b0*/  R2UR UR5, R39 ;  /* 0x00000000270572ca */ /* 0x000fda00000e0000 */
[----:B------:R3:W-:Y:S01]  /*1225c0*/  ST.E desc[UR4][R30.64], R9 ;  /* 0x000000091e007985 */ /* 0x0007e2000c101904 */
[----:B------:R-:W-:Y:S05]  /*1225d0*/  BRA `(.L_x_5828) ;  /* 0x00000000002c7947 */ /* 0x000fea0003800000 */
.L_x_5829:
        /* <DEDUP_REMOVED lines=11> */
.L_x_5828:
[----:B------:R-:W-:Y:S05]  /*122690*/  BSYNC B3 ;  /* 0x0000000000037941 */ /* 0x000fea0003800000 */
.L_x_5827:
[----:B-----5:R-:W-:-:S13]  /*1226a0*/  ISETP.NE.AND P0, PT, R9, RZ, PT ;  /* 0x000000ff0900720c */ /* 0x020fda0003f05270 */
[----:B------:R-:W-:Y:S05]  /*1226b0*/  @P0 BREAK B2 ;  /* 0x0000000000020942 */ /* 0x000fea0003800000 */
[----:B------:R-:W-:Y:S05]  /*1226c0*/  @P0 BRA `(.L_x_5776) ;  /* 0x0000000800900947 */ /* 0x000fea0003800000 */
[----:B------:R-:W-:Y:S01]  /*1226d0*/  ISETP.GT.U32.AND P0, PT, R17, 0x9, PT ;  /* 0x000000091100780c */ /* 0x000fe20003f04070 */
[----:B------:R-:W-:-:S12]  /*1226e0*/  IMAD.MOV.U32 R17, RZ, RZ, R18 ;  /* 0x000000ffff117224 */ /* 0x000fd800078e0012 */
[----:B------:R-:W-:Y:S05]  /*1226f0*/  @P0 BRA `(.L_x_5839) ;  /* 0xffffffe8009c0947 */ /* 0x000fea000383ffff */
[----:B------:R-:W-:Y:S05]  /*122700*/  BSYNC B2 ;  /* 0x0000000000027941 */ /* 0x000fea0003800000 */
.L_x_5814:
[----:B------:R-:W-:Y:S01]  /*122710*/  @!P2 R2UR UR4, R38 ;  /* 0x000000002604a2ca */ /* 0x000fe200000e0000 */
[----:B01----:R-:W-:Y:S01]  /*122720*/  @!P2 IMAD.MOV.U32 R5, RZ, RZ, 0x5368 ;  /* 0x00005368ff05a424 */ /* 0x003fe200078e00ff */
        /* <DEDUP_REMOVED lines=30> */
.L_x_5845:
[----:B------:R-:W0:Y:S02]  /*122910*/  LDS.64 R8, [R15+0x8] ;  /* 0x000008000f087984 */ /* 0x000e240000000a00 */
[----:B0-----:R-:W-:-:S05]  /*122920*/  IADD3 R10, P0, PT, R8, 0x30, RZ ;  /* 0x00000030080a7810 */ /* 0x001fca0007f1e0ff */
[----:B------:R-:W-:-:S07]  /*122930*/  IMAD.X R11, RZ, RZ, R9, P0 ;  /* 0x000000ffff0b7224 */ /* 0x000fce00000e0609 */
[----:B------:R-:W0:Y:S02]  /*122940*/  ATOMS.CAST.SPIN.64 P0, [R15+0x8], R8, R10 ;  /* 0x000008080f00758d */ /* 0x000e24000180040a */
[----:B0-----:R-:W-:Y:S05]  /*122950*/  @!P0 BRA `(.L_x_5845) ;  /* 0xfffffffc00ec8947 */ /* 0x001fea000383ffff */
[----:B------:R-:W-:Y:S05]  /*122960*/  BSYNC B3 ;  /* 0x0000000000037941 */ /* 0x000fea0003800000 */
.L_x_5844:
[----:B------:R-:W-:Y:S02]  /*122970*/  IMAD.MOV.U32 R10, RZ, RZ, R8 ;  /* 0x000000ffff0a7224 */ /* 0x000fe400078e0008 */
[----:B------:R-:W-:Y:S01]  /*122980*/  IMAD.MOV.U32 R11, RZ, RZ, R9 ;  /* 0x000000ffff0b7224 */ /* 0x000fe200078e0009 */
[----:B------:R-:W-:Y:S06]  /*122990*/  BRA `(.L_x_5842) ;  /* 0x0000000000187947 */ /* 0x000fec0003800000 */
.L_x_5843:
[----:B------:R-:W-:Y:S02]  /*1229a0*/  R2UR UR4, R38 ;  /* 0x00000000260472ca */ /* 0x000fe400000e0000 */
[----:B------:R-:W-:-:S13]  /*1229b0*/  R2UR UR5, R39 ;  /* 0x00000000270572ca */ /* 0x000fda00000e0000 */
[----:B------:R-:W2:Y:S02]  /*1229c0*/  LD.E.64 R10, desc[UR4][R36.64+0x8] ;  /* 0x00000804240a7980 */ /* 0x000ea4000c101b00 */
[----:B--2---:R-:W-:-:S05]  /*1229d0*/  IADD3 R8, P0, PT, R10, 0x30, RZ ;  /* 0x000000300a087810 */ /* 0x004fca0007f1e0ff */
[----:B------:R-:W-:-:S05]  /*1229e0*/  IMAD.X R9, RZ, RZ, R11, P0 ;  /* 0x000000ffff097224 */ /* 0x000fca00000e060b */
[----:B------:R0:W-:Y:S03]  /*1229f0*/  ST.E.64 desc[UR4][R36.64+0x8], R8 ;  /* 0x0000080824007985 */ /* 0x0001e6000c101b04 */
.L_x_5842:
[----:B------:R-:W-:Y:S05]  /*122a00*/  BSYNC B2 ;  /* 0x0000000000027941 */ /* 0x000fea0003800000 */
.L_x_5841:
        /* <DEDUP_REMOVED lines=54> */
.L_x_5847:
[----:B------:R-:W-:Y:S05]  /*122d70*/  BSYNC B2 ;  /* 0x0000000000027941 */ /* 0x000fea0003800000 */
.L_x_5846:
        /* <DEDUP_REMOVED lines=40> */
.L_x_5849:
[----:B------:R-:W-:Y:S05]  /*123000*/  BSYNC B2 ;  /* 0x0000000000027941 */ /* 0x000fea0003800000 */
.L_x_5848:
[----:B------:R-:W-:Y:S02]  /*123010*/  R2UR UR4, R38 ;  /* 0x00000000260472ca */ /* 0x000fe400000e0000 */
[----:B------:R-:W-:-:S13]  /*123020*/  R2UR UR5, R39 ;  /* 0x00000000270572ca */ /* 0x000fda00000e0000 */
[----:B------:R2:W-:Y:S01]  /*123030*/  ST.E desc[UR4][R30.64], R33 ;  /* 0x000000211e007985 */ /* 0x0005e2000c101904 */
[----:B------:R-:W-:Y:S05]  /*123040*/  BRA `(.L_x_5776) ;  /* 0x0000000000307947 */ /* 0x000fea0003800000 */
.L_x_5840:
[C---:B------:R-:W-:Y:S01]  /*123050*/  R2UR UR4, R38.reuse ;  /* 0x00000000260472ca */ /* 0x040fe200000e0000 */
[----:B------:R-:W-:Y:S01]  /*123060*/  IMAD.MOV.U32 R6, RZ, RZ, 0x2d ;  /* 0x0000002dff067424 */ /* 0x000fe200078e00ff */
        /* <DEDUP_REMOVED lines=10> */
.L_x_5776:
[----:B------:R-:W-:Y:S05]  /*123110*/  BSYNC B1 ;  /* 0x0000000000017941 */ /* 0x000fea0003800000 */
.L_x_5762:
        /* <DEDUP_REMOVED lines=20> */
.L_x_5854:
[----:B------:R-:W0:Y:S02]  /*123260*/  LDS.64 R4, [R9+0x8] ;  /* 0x0000080009047984 */ /* 0x000e240000000a00 */
[----:B0-----:R-:W-:-:S05]  /*123270*/  IADD3 R6, P0, PT, R4, 0x40, RZ ;  /* 0x0000004004067810 */ /* 0x001fca0007f1e0ff */
[----:B------:R-:W-:-:S07]  /*123280*/  IMAD.X R7, RZ, RZ, R5, P0 ;  /* 0x000000ffff077224 */ /* 0x000fce00000e0605 */
[----:B------:R-:W0:Y:S02]  /*123290*/  ATOMS.CAST.SPIN.64 P0, [R9+0x8], R4, R6 ;  /* 0x000008040900758d */ /* 0x000e240001800406 */
[----:B0-----:R-:W-:Y:S05]  /*1232a0*/  @!P0 BRA `(.L_x_5854) ;  /* 0xfffffffc00ec8947 */ /* 0x001fea000383ffff */
[----:B------:R-:W-:Y:S05]  /*1232b0*/  BSYNC B2 ;  /* 0x0000000000027941 */ /* 0x000fea0003800000 */
.L_x_5853:
[----:B------:R-:W-:Y:S02]  /*1232c0*/  IMAD.MOV.U32 R6, RZ, RZ, R4 ;  /* 0x000000ffff067224 */ /* 0x000fe400078e0004 */
[----:B------:R-:W-:Y:S01]  /*1232d0*/  IMAD.MOV.U32 R7, RZ, RZ, R5 ;  /* 0x000000ffff077224 */ /* 0x000fe200078e0005 */
[----:B------:R-:W-:Y:S06]  /*1232e0*/  BRA `(.L_x_5851) ;  /* 0x0000000000187947 */ /* 0x000fec0003800000 */
.L_x_5852:
[----:B------:R-:W-:Y:S02]  /*1232f0*/  R2UR UR4, R38 ;  /* 0x00000000260472ca */ /* 0x000fe400000e0000 */
[----:B------:R-:W-:-:S13]  /*123300*/  R2UR UR5, R39 ;  /* 0x00000000270572ca */ /* 0x000fda00000e0000 */
[----:B------:R-:W2:Y:S02]  /*123310*/  LD.E.64 R6, desc[UR4][R36.64+0x8] ;  /* 0x0000080424067980 */ /* 0x000ea4000c101b00 */
[----:B--2---:R-:W-:-:S05]  /*123320*/  IADD3 R4, P0, PT, R6, 0x40, RZ ;  /* 0x0000004006047810 */ /* 0x004fca0007f1e0ff */
[----:B------:R-:W-:-:S05]  /*123330*/  IMAD.X R5, RZ, RZ, R7, P0 ;  /* 0x000000ffff057224 */ /* 0x000fca00000e0607 */
[----:B------:R0:W-:Y:S03]  /*123340*/  ST.E.64 desc[UR4][R36.64+0x8], R4 ;  /* 0x0000080424007985 */ /* 0x0001e6000c101b04 */
.L_x_5851:
[----:B------:R-:W-:Y:S05]  /*123350*/  BSYNC B1 ;  /* 0x0000000000017941 */ /* 0x000fea0003800000 */
.L_x_5850:
        /* <DEDUP_REMOVED lines=85> */
.L_x_5626:
[----:B------:R-:W-:Y:S05]  /*1238b0*/  BSYNC B0 ;  /* 0x0000000000007941 */ /* 0x000fea0003800000 */
.L_x_5556:
[----:B------:R-:W3:Y:S01]  /*1238c0*/  S2UR UR5, SR_CgaCtaId ;  /* 0x00000000000579c3 */ /* 0x000ee20000008800 */
[----:B------:R-:W-:Y:S01]  /*1238d0*/  ISETP.NE.AND P0, PT, R0, -0x1, PT ;  /* 0xffffffff0000780c */ /* 0x000fe20003f05270 */
[----:B------:R-:W-:Y:S01]  /*1238e0*/  UMOV UR4, 0x400 ;  /* 0x0000040000047882 */ /* 0x000fe20000000000 */
[----:B------:R-:W-:-:S11]  /*1238f0*/  ISETP.NE.AND P1, PT, R2, -0x1, PT ;  /* 0xffffffff0200780c */ /* 0x000fd60003f25270 */
[C---:B------:R-:W-:Y:S01]  /*123900*/  @!P0 R2UR UR6, R38.reuse ;  /* 0x00000000260682ca */ /* 0x040fe200000e0000 */
[----:B------:R-:W-:Y:S01]  /*123910*/  @!P0 IMAD.MOV.U32 R3, RZ, RZ, 0x5368 ;  /* 0x00005368ff038424 */ /* 0x000fe200078e00ff */
[C---:B------:R-:W-:Y:S01]  /*123920*/  @!P0 R2UR UR7, R39.reuse ;  /* 0x00000000270782ca */ /* 0x040fe200000e0000 */
[----:B012---:R-:W0:Y:S01]  /*123930*/  @P1 S2R R7, SR_CgaCtaId ;  /* 0x0000000000071919 */ /* 0x007e220000008800 */
[C---:B------:R-:W-:Y:S01]  /*123940*/  @P0 R2UR UR8, R38.reuse ;  /* 0x00000000260802ca */ /* 0x040fe200000e0000 */
[----:B------:R-:W-:Y:S01]  /*123950*/  @!P0 IMAD.MOV.U32 R17, RZ, RZ, RZ ;  /* 0x000000ffff118224 */ /* 0x000fe200078e00ff */
[C---:B------:R-:W-:Y:S01]  /*123960*/  @P0 R2UR UR9, R39.reuse ;  /* 0x00000000270902ca */ /* 0x040fe200000e0000 */
[----:B----4-:R-:W-:Y:S01]  /*123970*/  @!P1 IMAD.MOV.U32 R11, RZ, RZ, 0x5368 ;  /* 0x00005368ff0b9424 */ /* 0x010fe200078e00ff */
[----:B------:R-:W-:Y:S01]  /*123980*/  @!P1 R2UR UR10, R38 ;  /* 0x00000000260a92ca */ /* 0x000fe200000e0000 */
[----:B---3--:R-:W-:Y:S01]  /*123990*/  ULEA UR4, UR5, UR4, 0x18 ;  /* 0x0000000405047291 */ /* 0x008fe2000f8ec0ff */
[----:B------:R-:W-:-:S02]  /*1239a0*/  @!P1 R2UR UR11, R39 ;  /* 0x00000000270b92ca */ /* 0x000fc400000e0000 */
[----:B------:R-:W-:-:S03]  /*1239b0*/  @P1 MOV R6, 0x400 ;  /* 0x0000040000061802 */ /* 0x000fc60000000f00 */
[----:B------:R-:W-:Y:S01]  /*1239c0*/  @!P0 ST.E desc[UR6][R30.64], R3 ;  /* 0x000000031e008985 */ /* 0x000fe2000c101906 */
[----:B------:R-:W-:Y:S02]  /*1239d0*/  @P0 R2UR UR6, R38 ;  /* 0x00000000260602ca */ /* 0x000fe400000e0000 */
[----:B------:R-:W-:Y:S01]  /*1239e0*/  @P0 R2UR UR7, R39 ;  /* 0x00000000270702ca */ /* 0x000fe200000e0000 */
[----:B------:R-:W1:Y:S01]  /*1239f0*/  @P0 LDS.64 R4, [UR4] ;  /* 0x00000004ff040984 */ /* 0x000e620008000a00 */
[----:B0-----:R-:W-:Y:S01]  /*123a00*/  @P1 LEA R10, R7, R6, 0x18 ;  /* 0x00000006070a1211 */ /* 0x001fe200078ec0ff */
[----:B-1----:R-:W-:-:S04]  /*123a10*/  @P0 IMAD.WIDE R4, R0, 0x10, R4 ;  /* 0x0000001000040825 */ /* 0x002fc800078e0204 */
[----:B------:R-:W-:-:S06]  /*123a20*/  @!P0 IMAD.MOV.U32 R0, RZ, RZ, RZ ;  /* 0x000000ffff008224 */ /* 0x000fcc00078e00ff */
[----:B------:R-:W5:Y:S04]  /*123a30*/  @P0 LD.E R17, desc[UR6][R4.64+0x20] ;  /* 0x0000200604110980 */ /* 0x000f68000c101900 */
[----:B------:R0:W2:Y:S01]  /*123a40*/  @P0 LD.E R0, desc[UR8][R4.64+0x28] ;  /* 0x0000280804000980 */ /* 0x0000a2000c101900 */
[----:B------:R-:W-:Y:S01]  /*123a50*/  @P1 R2UR UR6, R38 ;  /* 0x00000000260612ca */ /* 0x000fe200000e0000 */
[----:B------:R-:W-:Y:S01]  /*123a60*/  @!P1 IMAD.MOV.U32 R7, RZ, RZ, RZ ;  /* 0x000000ffff079224 */ /* 0x000fe200078e00ff */
[----:B------:R-:W-:Y:S01]  /*123a70*/  @P1 R2UR UR7, R39 ;  /* 0x00000000270712ca */ /* 0x000fe200000e0000 */
[----:B------:R-:W-:Y:S04]  /*123a80*/  @!P1 ST.E desc[UR10][R30.64], R11 ;  /* 0x0000000b1e009985 */ /* 0x000fe8000c10190a */
[----:B-----5:R-:W1:Y:S02]  /*123a90*/  @P1 LDS.64 R8, [R10] ;  /* 0x000000000a081984 */ /* 0x020e640000000a00 */
[----:B-1----:R-:W-:-:S06]  /*123aa0*/  @P1 IMAD.WIDE R8, R2, 0x10, R8 ;  /* 0x0000001002081825 */ /* 0x002fcc00078e0208 */
[----:B------:R-:W2:Y:S01]  /*123ab0*/  @P1 LD.E R7, desc[UR6][R8.64+0x28] ;  /* 0x0000280608071980 */ /* 0x000ea2000c101900 */
[----:B------:R-:W-:Y:S01]  /*123ac0*/  R2UR UR8, R38 ;  /* 0x00000000260872ca */ /* 0x000fe200000e0000 */
[----:B0-----:R-:W-:Y:S01]  /*123ad0*/  @!P1 IMAD.MOV.U32 R5, RZ, RZ, RZ ;  /* 0x000000ffff059224 */ /* 0x001fe200078e00ff */
[----:B------:R-:W-:Y:S01]  /*123ae0*/  R2UR UR9, R39 ;  /* 0x00000000270972ca */ /* 0x000fe200000e0000 */
[----:B------:R-:W-:-:S04]  /*123af0*/  IMAD.U32 R33, RZ, RZ, UR4 ;  /* 0x00000004ff217e24 */ /* 0x000fc8000f8e00ff */
[----:B------:R0:W5:Y:S04]  /*123b00*/  @P1 LD.E R5, desc[UR6][R8.64+0x20] ;  /* 0x0000200608051980 */ /* 0x000168000c101900 */
[----:B------:R0:W1:Y:S01]  /*123b10*/  LDS.64 R14, [R33+0x8] ;  /* 0x00000800210e7984 */ /* 0x0000620000000a00 */
        /* <DEDUP_REMOVED lines=24> */
.L_x_5859:
[----:B------:R-:W0:Y:S02]  /*123ca0*/  LDS.64 R8, [R3+0x8] ;  /* 0x0000080003087984 */ /* 0x000e240000000a00 */
[----:B0----5:R-:W-:-:S05]  /*123cb0*/  IADD3 R10, P0, PT, R12, R8, RZ ;  /* 0x000000080c0a7210 */ /* 0x021fca0007f1e0ff */
[----:B------:R-:W-:-:S07]  /*123cc0*/  IMAD.X R11, R13, 0x1, R9, P0 ;  /* 0x000000010d0b7824 */ /* 0x000fce00000e0609 */
[----:B------:R-:W0:Y:S02]  /*123cd0*/  ATOMS.CAST.SPIN.64 P0, [R3+0x8], R8, R10 ;  /* 0x000008080300758d */ /* 0x000e24000180040a */
[----:B0-----:R-:W-:Y:S05]  /*123ce0*/  @!P0 BRA `(.L_x_5859) ;  /* 0xfffffffc00ec8947 */ /* 0x001fea000383ffff */
[----:B------:R-:W-:Y:S05]  /*123cf0*/  BSYNC B1 ;  /* 0x0000000000017941 */ /* 0x000fea0003800000 */
.L_x_5858:
[----:B------:R-:W-:Y:S02]  /*123d00*/  IMAD.MOV.U32 R10, RZ, RZ, R8 ;  /* 0x000000ffff0a7224 */ /* 0x000fe400078e0008 */
[----:B------:R-:W-:Y:S01]  /*123d10*/  IMAD.MOV.U32 R11, RZ, RZ, R9 ;  /* 0x000000ffff0b7224 */ /* 0x000fe200078e0009 */
[----:B------:R-:W-:Y:S06]  /*123d20*/  BRA `(.L_x_5856) ;  /* 0x0000000000187947 */ /* 0x000fec0003800000 */
.L_x_5857:
[----:B------:R-:W-:Y:S02]  /*123d30*/  R2UR UR4, R38 ;  /* 0x00000000260472ca */ /* 0x000fe400000e0000 */
[----:B------:R-:W-:-:S13]  /*123d40*/  R2UR UR5, R39 ;  /* 0x00000000270572ca */ /* 0x000fda00000e0000 */
[----:B-----5:R-:W2:Y:S02]  /*123d50*/  LD.E.64 R10, desc[UR4][R36.64+0x8] ;  /* 0x00000804240a7980 */ /* 0x020ea4000c101b00 */
[----:B--2---:R-:W-:-:S05]  /*123d60*/  IADD3 R8, P0, PT, R12, R10, RZ ;  /* 0x0000000a0c087210 */ /* 0x004fca0007f1e0ff */
[----:B------:R-:W-:-:S05]  /*123d70*/  IMAD.X R9, R13, 0x1, R11, P0 ;  /* 0x000000010d097824 */ /* 0x000fca00000e060b */
[----:B------:R0:W-:Y:S03]  /*123d80*/  ST.E.64 desc[UR4][R36.64+0x8], R8 ;  /* 0x0000080824007985 */ /* 0x0001e6000c101b04 */
.L_x_5856:
[----:B------:R-:W-:Y:S05]  /*123d90*/  BSYNC B0 ;  /* 0x0000000000007941 */ /* 0x000fea0003800000 */
.L_x_5855:
        /* <DEDUP_REMOVED lines=46> */
.L_x_5889:
        /* <DEDUP_REMOVED lines=29> */
.L_x_5870:
[----:B------:R-:W0:Y:S02]  /*124250*/  LDS.64 R12, [R33+0x8] ;  /* 0x00000800210c7984 */ /* 0x000e240000000a00 */
[----:B0-----:R-:W-:-:S05]  /*124260*/  IADD3 R14, P0, PT, R12, 0x30, RZ ;  /* 0x000000300c0e7810 */ /* 0x001fca0007f1e0ff */
[----:B------:R-:W-:-:S07]  /*124270*/  IMAD.X R15, RZ, RZ, R13, P0 ;  /* 0x000000ffff0f7224 */ /* 0x000fce00000e060d */
[----:B------:R-:W0:Y:S02]  /*124280*/  ATOMS.CAST.SPIN.64 P0, [R33+0x8], R12, R14 ;  /* 0x0000080c2100758d */ /* 0x000e24000180040e */
[----:B0-----:R-:W-:Y:S05]  /*124290*/  @!P0 BRA `(.L_x_5870) ;  /* 0xfffffffc00ec8947 */ /* 0x001fea000383ffff */
[----:B------:R-:W-:Y:S05]  /*1242a0*/  BSYNC B4 ;  /* 0x0000000000047941 */ /* 0x000fea0003800000 */
.L_x_5869:
[----:B------:R-:W-:Y:S02]  /*1242b0*/  IMAD.MOV.U32 R14, RZ, RZ, R12 ;  /* 0x000000ffff0e7224 */ /* 0x000fe400078e000c */
[----:B------:R-:W-:Y:S01]  /*1242c0*/  IMAD.MOV.U32 R15, RZ, RZ, R13 ;  /* 0x000000ffff0f7224 */ /* 0x000fe200078e000d */
[----:B------:R-:W-:Y:S06]  /*1242d0*/  BRA `(.L_x_5867) ;  /* 0x0000000000187947 */ /* 0x000fec0003800000 */
.L_x_5868:
[----:B------:R-:W-:Y:S02]  /*1242e0*/  R2UR UR4, R38 ;  /* 0x00000000260472ca */ /* 0x000fe400000e0000 */
[----:B------:R-:W-:-:S13]  /*1242f0*/  R2UR UR5, R39 ;  /* 0x00000000270572ca */ /* 0x000fda00000e0000 */
[----:B------:R-:W2:Y:S02]  /*124300*/  LD.E.64 R14, desc[UR4][R36.64+0x8] ;  /* 0x00000804240e7980 */ /* 0x000ea4000c101b00 */
[----:B--2---:R-:W-:-:S05]  /*124310*/  IADD3 R12, P0, PT, R14, 0x30, RZ ;  /* 0x000000300e0c7810 */ /* 0x004fca0007f1e0ff */
[----:B------:R-:W-:-:S05]  /*124320*/  IMAD.X R13, RZ, RZ, R15, P0 ;  /* 0x000000ffff0d7224 */ /* 0x000fca00000e060f */
[----:B------:R0:W-:Y:S03]  /*124330*/  ST.E.64 desc[UR4][R36.64+0x8], R12 ;  /* 0x0000080c24007985 */ /* 0x0001e6000c101b04 */
.L_x_5867:
[----:B------:R-:W-:Y:S05]  /*124340*/  BSYNC B3 ;  /* 0x0000000000037941 */ /* 0x000fea0003800000 */
.L_x_5866:
        /* <DEDUP_REMOVED lines=54> */
.L_x_5872:
[----:B------:R-:W-:Y:S05]  /*1246b0*/  BSYNC B3 ;  /* 0x0000000000037941 */ /* 0x000fea0003800000 */
.L_x_5871:
        /* <DEDUP_REMOVED lines=40> */
.L_x_5874:
[----:B------:R-:W-:Y:S05]  /*124940*/  BSYNC B3 ;  /* 0x0000000000037941 */ /* 0x000fea0003800000 */
.L_x_5873:
[----:B------:R-:W-:Y:S02]  /*124950*/  R2UR UR4, R38 ;  /* 0x00000000260472ca */ /* 0x000fe400000e0000 */
[----:B------:R-:W-:-:S13]  /*124960*/  R2UR UR5, R39 ;  /* 0x00000000270572ca */ /* 0x000fda00000e0000 */
[----:B------:R2:W-:Y:S01]  /*124970*/  ST.E desc[UR4][R30.64], R13 ;  /* 0x0000000d1e007985 */ /* 0x0005e2000c101904 */
[----:B------:R-:W-:Y:S05]  /*124980*/  BRA `(.L_x_5875) ;  /* 0x0000000000207947 */ /* 0x000fea0003800000 */
.L_x_5865:
        /* <DEDUP_REMOVED lines=8> */
.L_x_5875:
[----:B------:R-:W-:Y:S05]  /*124a10*/  BSYNC B2 ;  /* 0x0000000000027941 */ /* 0x000fea0003800000 */
.L_x_5864:
        /* <DEDUP_REMOVED lines=26> */
.L_x_5882:
[----:B------:R-:W0:Y:S02]  /*124bc0*/  LDS.64 R12, [R35+0x8] ;  /* 0x00000800230c7984 */ /* 0x000e240000000a00 */
[----:B0-----:R-:W-:-:S05]  /*124bd0*/  IADD3 R14, P0, PT, R12, 0x30, RZ ;  /* 0x000000300c0e7810 */ /* 0x001fca0007f1e0ff */
[----:B------:R-:W-:-:S07]  /*124be0*/  IMAD.X R15, RZ, RZ, R13, P0 ;  /* 0x000000ffff0f7224 */ /* 0x000fce00000e060d */
[----:B------:R-:W0:Y:S02]  /*124bf0*/  ATOMS.CAST.SPIN.64 P0, [R35+0x8], R12, R14 ;  /* 0x0000080c2300758d */ /* 0x000e24000180040e */
[----:B0-----:R-:W-:Y:S05]  /*124c00*/  @!P0 BRA `(.L_x_5882) ;  /* 0xfffffffc00ec8947 */ /* 0x001fea000383ffff */
[----:B------:R-:W-:Y:S05]  /*124c10*/  BSYNC B4 ;  /* 0x0000000000047941 */ /* 0x000fea0003800000 */
.L_x_5881:
[----:B------:R-:W-:Y:S02]  /*124c20*/  IMAD.MOV.U32 R14, RZ, RZ, R12 ;  /* 0x000000ffff0e7224 */ /* 0x000fe400078e000c */
[----:B------:R-:W-:Y:S01]  /*124c30*/  IMAD.MOV.U32 R15, RZ, RZ, R13 ;  /* 0x000000ffff0f7224 */ /* 0x000fe200078e000d */
[----:B------:R-:W-:Y:S06]  /*124c40*/  BRA `(.L_x_5879) ;  /* 0x0000000000187947 */ /* 0x000fec0003800000 */
.L_x_5880:
[----:B------:R-:W-:Y:S02]  /*124c50*/  R2UR UR4, R38 ;  /* 0x00000000260472ca */ /* 0x000fe400000e0000 */
[----:B------:R-:W-:-:S13]  /*124c60*/  R2UR UR5, R39 ;  /* 0x00000000270572ca */ /* 0x000fda00000e0000 */
[----:B------:R-:W2:Y:S02]  /*124c70*/  LD.E.64 R14, desc[UR4][R36.64+0x8] ;  /* 0x00000804240e7980 */ /* 0x000ea4000c101b00 */
[----:B--2---:R-:W-:-:S05]  /*124c80*/  IADD3 R12, P0, PT, R14, 0x30, RZ ;  /* 0x000000300e0c7810 */ /* 0x004fca0007f1e0ff */
[----:B------:R-:W-:-:S05]  /*124c90*/  IMAD.X R13, RZ, RZ, R15, P0 ;  /* 0x000000ffff0d7224 */ /* 0x000fca00000e060f */
[----:B------:R0:W-:Y:S03]  /*124ca0*/  ST.E.64 desc[UR4][R36.64+0x8], R12 ;  /* 0x0000080c24007985 */ /* 0x0001e6000c101b04 */
.L_x_5879:
[----:B------:R-:W-:Y:S05]  /*124cb0*/  BSYNC B3 ;  /* 0x0000000000037941 */ /* 0x000fea0003800000 */
.L_x_5878:
        /* <DEDUP_REMOVED lines=51> */
.L_x_5884:
[----:B------:R-:W-:Y:S01]  /*124ff0*/  R2UR UR4, R38 ;  /* 0x00000000260472ca */ /* 0x000fe200000e0000 */
[----:B------:R-:W-:Y:S01]  /*125000*/  IMAD.MOV.U32 R11, RZ, RZ, 0x5272 ;  /* 0x00005272ff0b7424 */ /* 0x000fe200078e00ff */
[----:B------:R-:W-:Y:S01]  /*125010*/  R2UR UR5, R39 ;  /* 0x00000000270572ca */ /* 0x000fe200000e0000 */
[----:B------:R-:W-:Y:S01]  /*125020*/  IMAD.MOV.U32 R15, RZ, RZ, -0x1 ;  /* 0xffffffffff0f7424 */ /* 0x000fe200078e00ff */
[----:B------:R-:W-:-:S11]  /*125030*/  PLOP3.LUT P0, PT, PT, PT, PT, 0x8, 0x80 ;  /* 0x000000000080781c */ /* 0x000fd60003f0e170 */
[----:B------:R0:W-:Y:S02]  /*125040*/  ST.E desc[UR4][R30.64], R11 ;  /* 0x0000000b1e007985 */ /* 0x0001e4000c101904 */
.L_x_5885:
[----:B------:R-:W-:Y:S05]  /*125050*/  BSYNC B3 ;  /* 0x0000000000037941 */ /* 0x000fea0003800000 */
.L_x_5883:
        /* <DEDUP_REMOVED lines=39> */
.L_x_5887:
[----:B------:R-:W-:Y:S05]  /*1252d0*/  BSYNC B3 ;  /* 0x0000000000037941 */ /* 0x000fea0003800000 */
.L_x_5886:
[----:B------:R-:W-:Y:S02]  /*1252e0*/  R2UR UR4, R38 ;  /* 0x00000000260472ca */ /* 0x000fe400000e0000 */
[----:B------:R-:W-:-:S13]  /*1252f0*/  R2UR UR5, R39 ;  /* 0x00000000270572ca */ /* 0x000fda00000e0000 */
[----:B------:R2:W-:Y:S01]  /*125300*/  ST.E desc[UR4][R30.64], R13 ;  /* 0x0000000d1e007985 */ /* 0x0005e2000c101904 */
[----:B------:R-:W-:Y:S05]  /*125310*/  BRA `(.L_x_5888) ;  /* 0x0000000000247947 */ /* 0x000fea0003800000 */
.L_x_5877:
        /* <DEDUP_REMOVED lines=9> */
.L_x_5888:
[----:B------:R-:W-:Y:S05]  /*1253b0*/  BSYNC B2 ;  /* 0x0000000000027941 */ /* 0x000fea0003800000 */
.L_x_5876:
[----:B------:R-:W-:Y:S02]  /*1253c0*/  VIADD R18, R18, 0x2 ;  /* 0x0000000212127836 */ /* 0x000fe40000000000 */
[----:B------:R-:W-:Y:S01]  /*1253d0*/  VIADD R6, R6, 0x8 ;  /* 0x0000000806067836 */ /* 0x000fe20000000000 */
[----:B------:R-:W-:Y:S06]  /*1253e0*/  @P2 BRA `(.L_x_5889) ;  /* 0xffffffec00242947 */ /* 0x000fec000383ffff */
.L_x_5863:
[----:B------:R-:W-:Y:S05]  /*1253f0*/  BSYNC B0 ;  /* 0x0000000000007941 */ /* 0x000fea0003800000 */
.L_x_5862:
        /* <DEDUP_REMOVED lines=24> */
.L_x_5895:
[----:B------:R-:W0:Y:S02]  /*125580*/  LDS.64 R12, [R35+0x8] ;  /* 0x00000800230c7984 */ /* 0x000e240000000a00 */
[----:B0-----:R-:W-:-:S05]  /*125590*/  IADD3 R14, P0, PT, R12, 0x30, RZ ;  /* 0x000000300c0e7810 */ /* 0x001fca0007f1e0ff */
[----:B------:R-:W-:-:S07]  /*1255a0*/  IMAD.X R15, RZ, RZ, R13, P0 ;  /* 0x000000ffff0f7224 */ /* 0x000fce00000e060d */
[----:B------:R-:W0:Y:S02]  /*1255b0*/  ATOMS.CAST.SPIN.64 P0, [R35+0x8], R12, R14 ;  /* 0x0000080c2300758d */ /* 0x000e24000180040e */
[----:B0-----:R-:W-:Y:S05]  /*1255c0*/  @!P0 BRA `(.L_x_5895) ;  /* 0xfffffffc00ec8947 */ /* 0x001fea000383ffff */
[----:B------:R-:W-:Y:S05]  /*1255d0*/  BSYNC B2 ;  /* 0x0000000000027941 */ /* 0x000fea0003800000 */
.L_x_5894:
[----:B------:R-:W-:Y:S02]  /*1255e0*/  IMAD.MOV.U32 R14, RZ, RZ, R12 ;  /* 0x000000ffff0e7224 */ /* 0x000fe400078e000c */
[----:B------:R-:W-:Y:S01]  /*1255f0*/  IMAD.MOV.U32 R15, RZ, RZ, R13 ;  /* 0x000000ffff0f7224 */ /* 0x000fe200078e000d */
[----:B------:R-:W-:Y:S06]  /*125600*/  BRA `(.L_x_5892) ;  /* 0x0000000000187947 */ /* 0x000fec0003800000 */
.L_x_5893:
[----:B------:R-:W-:Y:S02]  /*125610*/  R2UR UR4, R38 ;  /* 0x00000000260472ca */ /* 0x000fe400000e0000 */
[----:B------:R-:W-:-:S13]  /*125620*/  R2UR UR5, R39 ;  /* 0x00000000270572ca */ /* 0x000fda00000e0000 */
[----:B------:R-:W2:Y:S02]  /*125630*/  LD.E.64 R14, desc[UR4][R36.64+0x8] ;  /* 0x00000804240e7980 */ /* 0x000ea4000c101b00 */
[----:B--2---:R-:W-:-:S05]  /*125640*/  IADD3 R12, P0, PT, R14, 0x30, RZ ;  /* 0x000000300e0c7810 */ /* 0x004fca0007f1e0ff */
[----:B------:R-:W-:-:S05]  /*125650*/  IMAD.X R13, RZ, RZ, R15, P0 ;  /* 0x000000ffff0d7224 */ /* 0x000fca00000e060f */
[----:B------:R0:W-:Y:S03]  /*125660*/  ST.E.64 desc[UR4][R36.64+0x8], R12 ;  /* 0x0000080c24007985 */ /* 0x0001e6000c101b04 */
.L_x_5892:
[----:B------:R-:W-:Y:S05]  /*125670*/  BSYNC B0 ;  /* 0x0000000000007941 */ /* 0x000fea0003800000 */
.L_x_5891:
        /* <DEDUP_REMOVED lines=51> */
.L_x_5897:
[----:B------:R-:W-:Y:S01]  /*1259b0*/  R2UR UR4, R38 ;  /* 0x00000000260472ca */ /* 0x000fe200000e0000 */
[----:B------:R-:W-:Y:S01]  /*1259c0*/  IMAD.MOV.U32 R11, RZ, RZ, 0x5272 ;  /* 0x00005272ff0b7424 */ /* 0x000fe200078e00ff */
[----:B------:R-:W-:Y:S01]  /*1259d0*/  R2UR UR5, R39 ;  /* 0x00000000270572ca */ /* 0x000fe200000e0000 */
[----:B------:R-:W-:Y:S01]  /*1259e0*/  IMAD.MOV.U32 R15, RZ, RZ, -0x1 ;  /* 0xffffffffff0f7424 */ /* 0x000fe200078e00ff */
[----:B------:R-:W-:-:S11]  /*1259f0*/  PLOP3.LUT P0, PT, PT, PT, PT, 0x8, 0x80 ;  /* 0x000000000080781c */ /* 0x000fd60003f0e170 */
[----:B------:R0:W-:Y:S02]  /*125a00*/  ST.E desc[UR4][R30.64], R11 ;  /* 0x0000000b1e007985 */ /* 0x0001e4000c101904 */
.L_x_5898:
[----:B------:R-:W-:Y:S05]  /*125a10*/  BSYNC B0 ;  /* 0x0000000000007941 */ /* 0x000fea0003800000 */
.L_x_5896:
        /* <DEDUP_REMOVED lines=39> */
.L_x_5900:
[----:B------:R-:W-:Y:S05]  /*125c90*/  BSYNC B0 ;  /* 0x0000000000007941 */ /* 0x000fea0003800000 */
.L_x_5899:
[----:B------:R-:W-:Y:S02]  /*125ca0*/  R2UR UR4, R38 ;  /* 0x00000000260472ca */ /* 0x000fe400000e0000 */
[----:B------:R-:W-:-:S13]  /*125cb0*/  R2UR UR5, R39 ;  /* 0x00000000270572ca */ /* 0x000fda00000e0000 */
[----:B------:R4:W-:Y:S01]  /*125cc0*/  ST.E desc[UR4][R30.64], R13 ;  /* 0x0000000d1e007985 */ /* 0x0009e2000c101904 */
[----:B------:R-:W-:Y:S05]  /*125cd0*/  BRA `(.L_x_5861) ;  /* 0x0000000000207947 */ /* 0x000fea0003800000 */
.L_x_5890:
        /* <DEDUP_REMOVED lines=8> */
.L_x_5861:
[----:B------:R-:W-:Y:S05]  /*125d60*/  BSYNC B1 ;  /* 0x0000000000017941 */ /* 0x000fea0003800000 */
.L_x_5860:
[----:B------:R-:W-:Y:S01]  /*125d70*/  ISETP.GE.AND P0, PT, R0, 0x1, PT ;  /* 0x000000010000780c */ /* 0x000fe20003f06270 */
[----:B------:R-:W-:-:S12]  /*125d80*/  BSSY B0, `(.L_x_5901) ;  /* 0x0000142000007945 */ /* 0x000fd80003800000 */
[----:B------:R-:W-:Y:S05]  /*125d90*/  @!P0 BRA `(.L_x_5902) ;  /* 0x0000001400008947 */ /* 0x000fea0003800000 */
[----:B-1----:R-:W-:Y:S02]  /*125da0*/  IMAD.MOV R2, RZ, RZ, -R0 ;  /* 0x000000ffff027224 */ /* 0x002fe400078e0a00 */
[----:B------:R-:W-:Y:S02]  /*125db0*/  IMAD.MOV.U32 R4, RZ, RZ, RZ ;  /* 0x000000ffff047224 */ /* 0x000fe400078e00ff */
[----:B------:R-:W-:-:S07]  /*125dc0*/  IMAD.MOV.U32 R6, RZ, RZ, RZ ;  /* 0x000000ffff067224 */ /* 0x000fce00078e00ff */
.L_x_5927:
        /* <DEDUP_REMOVED lines=35> */
.L_x_5910:
[----:B------:R-:W0:Y:S02]  /*126000*/  LDS.64 R12, [R33+0x8] ;  /* 0x00000800210c7984 */ /* 0x000e240000000a00 */
[----:B0-----:R-:W-:-:S05]  /*126010*/  IADD3 R14, P0, PT, R12, 0x30, RZ ;  /* 0x000000300c0e7810 */ /* 0x001fca0007f1e0ff */
[----:B------:R-:W-:-:S07]  /*126020*/  IMAD.X R15, RZ, RZ, R13, P0 ;  /* 0x000000ffff0f7224 */ /* 0x000fce00000e060d */
[----:B------:R-:W0:Y:S02]  /*126030*/  ATOMS.CAST.SPIN.64 P0, [R33+0x8], R12, R14 ;  /* 0x0000080c2100758d */ /* 0x000e24000180040e */
[----:B0-----:R-:W-:Y:S05]  /*126040*/  @!P0 BRA `(.L_x_5910) ;  /* 0xfffffffc00ec8947 */ /* 0x001fea000383ffff */
[----:B------:R-:W-:Y:S05]  /*126050*/  BSYNC B3 ;  /* 0x0000000000037941 */ /* 0x000fea0003800000 */
.L_x_5909:
[----:B------:R-:W-:Y:S02]  /*126060*/  IMAD.MOV.U32 R14, RZ, RZ, R12 ;  /* 0x000000ffff0e7224 */ /* 0x000fe400078e000c */
[----:B------:R-:W-:Y:S01]  /*126070*/  IMAD.MOV.U32 R15, RZ, RZ, R13 ;  /* 0x000000ffff0f7224 */ /* 0x000fe200078e000d */
[----:B------:R-:W-:Y:S06]  /*126080*/  BRA `(.L_x_5907) ;  /* 0x0000000000187947 */ /* 0x000fec0003800000 */
.L_x_5908:
[----:B------:R-:W-:Y:S02]  /*126090*/  R2UR UR4, R38 ;  /* 0x00000000260472ca */ /* 0x000fe400000e0000 */
[----:B------:R-:W-:-:S13]  /*1260a0*/  R2UR UR5, R39 ;  /* 0x00000000270572ca */ /* 0x000fda00000e0000 */
[----:B------:R-:W2:Y:S02]  /*1260b0*/  LD.E.64 R14, desc[UR4][R36.64+0x8] ;  /* 0x00000804240e7980 */ /* 0x000ea4000c101b00 */
[----:B--2---:R-:W-:-:S05]  /*1260c0*/  IADD3 R12, P0, PT, R14, 0x30, RZ ;  /* 0x000000300e0c7810 */ /* 0x004fca0007f1e0ff */
[----:B------:R-:W-:-:S05]  /*1260d0*/  IMAD.X R13, RZ, RZ, R15, P0 ;  /* 0x000000ffff0d7224 */ /* 0x000fca00000e060f */
[----:B------:R0:W-:Y:S03]  /*1260e0*/  ST.E.64 desc[UR4][R36.64+0x8], R12 ;  /* 0x0000080c24007985 */ /* 0x0001e6000c101b04 */
.L_x_5907:
[----:B------:R-:W-:Y:S05]  /*1260f0*/  BSYNC B2 ;  /* 0x0000000000027941 */ /* 0x000fea0003800000 */
.L_x_5906:
        /* <DEDUP_REMOVED lines=54> */
.L_x_5912:
[----:B------:R-:W-:Y:S05]  /*126460*/  BSYNC B2 ;  /* 0x0000000000027941 */ /* 0x000fea0003800000 */
.L_x_5911:
        /* <DEDUP_REMOVED lines=40> */
.L_x_5914:
[----:B------:R-:W-:Y:S05]  /*1266f0*/  BSYNC B2 ;  /* 0x0000000000027941 */ /* 0x000fea0003800000 */
.L_x_5913:
[----:B------:R-:W-:Y:S02]  /*126700*/  R2UR UR4, R38 ;  /* 0x00000000260472ca */ /* 0x000fe400000e0000 */
[----:B------:R-:W-:Y:S02]  /*126710*/  R2UR UR5, R39 ;  /* 0x00000000270572ca */ /* 0x000fe400000e0000 */
[----:B------:R-:W-:-:S11]  /*126720*/  PRMT R15, RZ, 0x7610, R15 ;  /* 0x00007610ff0f7816 */ /* 0x000fd6000000000f */
[----:B------:R3:W-:Y:S01]  /*126730*/  ST.E desc[UR4][R30.64], R13 ;  /* 0x0000000d1e007985 */ /* 0x0007e2000c101904 */
[----:B------:R-:W-:Y:S05]  /*126740*/  BRA `(.L_x_5904) ;  /* 0x0000000000147947 */ /* 0x000fea0003800000 */
.L_x_5905:
[----:B------:R-:W-:Y:S02]  /*126750*/  R2UR UR4, R38 ;  /* 0x00000000260472ca */ /* 0x000fe400000e0000 */
[----:B------:R-:W-:Y:S02]  /*126760*/  R2UR UR5, R39 ;  /* 0x00000000270572ca */ /* 0x000fe400000e0000 */
[----:B------:R-:W-:-:S05]  /*126770*/  IADD3 R8, P0, PT, R12, R4, RZ ;  /* 0x000000040c087210 */ /* 0x000fca0007f1e0ff */
[----:B------:R-:W-:-:S06]  /*126780*/  IMAD.X R9, RZ, RZ, R13, P0 ;  /* 0x000000ffff097224 */ /* 0x000fcc00000e060d */
[----:B------:R1:W5:Y:S02]  /*126790*/  LD.E.U8 R15, desc[UR4][R8.64+0x20] ;  /* 0x00002004080f7980 */ /* 0x000364000c101100 */
.L_x_5904:
[----:B------:R-:W-:Y:S05]  /*1267a0*/  BSYNC B1 ;  /* 0x0000000000017941 */ /* 0x000fea0003800000 */
.L_x_5903:
        /* <DEDUP_REMOVED lines=31> */
.L_x_5922:
[----:B------:R-:W0:Y:S02]  /*1269a0*/  LDS.64 R12, [R33+0x8] ;  /* 0x00000800210c7984 */ /* 0x000e240000000a00 */
[----:B0-----:R-:W-:-:S05]  /*1269b0*/  IADD3 R14, P0, PT, R12, 0x30, RZ ;  /* 0x000000300c0e7810 */ /* 0x001fca0007f1e0ff */
[----:B------:R-:W-:-:S07]  /*1269c0*/  IMAD.X R15, RZ, RZ, R13, P0 ;  /* 0x000000ffff0f7224 */ /* 0x000fce00000e060d */
[----:B------:R-:W0:Y:S02]  /*1269d0*/  ATOMS.CAST.SPIN.64 P0, [R33+0x8], R12, R14 ;  /* 0x0000080c2100758d */ /* 0x000e24000180040e */
[----:B0-----:R-:W-:Y:S05]  /*1269e0*/  @!P0 BRA `(.L_x_5922) ;  /* 0xfffffffc00ec8947 */ /* 0x001fea000383ffff */
[----:B------:R-:W-:Y:S05]  /*1269f0*/  BSYNC B3 ;  /* 0x0000000000037941 */ /* 0x000fea0003800000 */
.L_x_5921:
[----:B------:R-:W-:Y:S02]  /*126a00*/  IMAD.MOV.U32 R14, RZ, RZ, R12 ;  /* 0x000000ffff0e7224 */ /* 0x000fe400078e000c */
[----:B------:R-:W-:Y:S01]  /*126a10*/  IMAD.MOV.U32 R15, RZ, RZ, R13 ;  /* 0x000000ffff0f7224 */ /* 0x000fe200078e000d */
[----:B------:R-:W-:Y:S06]  /*126a20*/  BRA `(.L_x_5919) ;  /* 0x0000000000187947 */ /* 0x000fec0003800000 */
.L_x_5920:
[----:B------:R-:W-:Y:S02]  /*126a30*/  R2UR UR4, R38 ;  /* 0x00000000260472ca */ /* 0x000fe400000e0000 */
[----:B------:R-:W-:-:S13]  /*126a40*/  R2UR UR5, R39 ;  /* 0x00000000270572ca */ /* 0x000fda00000e0000 */
[----:B------:R-:W2:Y:S02]  /*126a50*/  LD.E.64 R14, desc[UR4][R36.64+0x8] ;  /* 0x00000804240e7980 */ /* 0x000ea4000c101b00 */
[----:B--2---:R-:W-:-:S05]  /*126a60*/  IADD3 R12, P0, PT, R14, 0x30, RZ ;  /* 0x000000300e0c7810 */ /* 0x004fca0007f1e0ff */
[----:B------:R-:W-:-:S05]  /*126a70*/  IMAD.X R13, RZ, RZ, R15, P0 ;  /* 0x000000ffff0d7224 */ /* 0x000fca00000e060f */
[----:B------:R0:W-:Y:S03]  /*126a80*/  ST.E.64 desc[UR4][R36.64+0x8], R12 ;  /* 0x0000080c24007985 */ /* 0x0001e6000c101b04 */
.L_x_5919:
[----:B------:R-:W-:Y:S05]  /*126a90*/  BSYNC B2 ;  /* 0x0000000000027941 */ /* 0x000fea0003800000 */
.L_x_5918:
        /* <DEDUP_REMOVED lines=54> */
.L_x_5924:
[----:B------:R-:W-:Y:S05]  /*126e00*/  BSYNC B2 ;  /* 0x0000000000027941 */ /* 0x000fea0003800000 */
.L_x_5923:
        /* <DEDUP_REMOVED lines=40> */
.L_x_5926:
[----:B------:R-:W-:Y:S05]  /*127090*/  BSYNC B2 ;  /* 0x0000000000027941 */ /* 0x000fea0003800000 */
.L_x_5925:
[----:B------:R-:W-:Y:S02]  /*1270a0*/  R2UR UR4, R38 ;  /* 0x00000000260472ca */ /* 0x000fe400000e0000 */
[----:B------:R-:W-:-:S13]  /*1270b0*/  R2UR UR5, R39 ;  /* 0x00000000270572ca */ /* 0x000fda00000e0000 */
[----:B------:R2:W-:Y:S01]  /*1270c0*/  ST.E desc[UR4][R30.64], R13 ;  /* 0x0000000d1e007985 */ /* 0x0005e2000c101904 */
[----:B------:R-:W-:Y:S05]  /*1270d0*/  BRA `(.L_x_5916) ;  /* 0x0000000000207947 */ /* 0x000fea0003800000 */
.L_x_5917:
        /* <DEDUP_REMOVED lines=8> */
.L_x_5916:
[----:B------:R-:W-:Y:S05]  /*127160*/  BSYNC B1 ;  /* 0x0000000000017941 */ /* 0x000fea0003800000 */
.L_x_5915:
[----:B------:R-:W-:Y:S02]  /*127170*/  VIADD R6, R6, 0x1 ;  /* 0x0000000106067836 */ /* 0x000fe40000000000 */
[----:B------:R-:W-:Y:S01]  /*127180*/  VIADD R4, R4, 0x4 ;  /* 0x0000000404047836 */ /* 0x000fe20000000000 */
[----:B------:R-:W-:Y:S06]  /*127190*/  @P2 BRA `(.L_x_5927) ;  /* 0xffffffec000c2947 */ /* 0x000fec000383ffff */
.L_x_5902:
[----:B------:R-:W-:Y:S05]  /*1271a0*/  BSYNC B0 ;  /* 0x0000000000007941 */ /* 0x000fea0003800000 */
.L_x_5901:
[----:B------:R-:W-:Y:S01]  /*1271b0*/  ISETP.GE.AND P0, PT, R7, 0x1, PT ;  /* 0x000000010700780c */ /* 0x000fe20003f06270 */
[----:B------:R-:W-:-:S12]  /*1271c0*/  BSSY B0, `(.L_x_5928) ;  /* 0x0000146000007945 */ /* 0x000fd80003800000 */
[----:B------:R-:W-:Y:S05]  /*1271d0*/  @!P0 BRA `(.L_x_5929) ;  /* 0x0000001400108947 */ /* 0x000fea0003800000 */
[----:B------:R-:W-:Y:S02]  /*1271e0*/  IMAD.MOV R7, RZ, RZ, -R7 ;  /* 0x000000ffff077224 */ /* 0x000fe400078e0a07 */
[----:B-1----:R-:W-:Y:S02]  /*1271f0*/  IMAD.SHL.U32 R2, R0, 0x4, RZ ;  /* 0x0000000400027824 */ /* 0x002fe400078e00ff */
[----:B------:R-:W-:Y:S02]  /*127200*/  IMAD.MOV.U32 R4, RZ, RZ, RZ ;  /* 0x000000ffff047224 */ /* 0x000fe400078e00ff */
[----:B------:R-:W-:-:S07]  /*127210*/  IMAD.MOV.U32 R6, RZ, RZ, RZ ;  /* 0x000000ffff067224 */ /* 0x000fce00078e00ff */
.L_x_5954:
        /* <DEDUP_REMOVED lines=35> */
.L_x_5937:
[----:B------:R-:W0:Y:S02]  /*127450*/  LDS.64 R12, [R33+0x8] ;  /* 0x00000800210c7984 */ /* 0x000e240000000a00 */
[----:B0-----:R-:W-:-:S05]  /*127460*/  IADD3 R14, P0, PT, R12, 0x30, RZ ;  /* 0x000000300c0e7810 */ /* 0x001fca0007f1e0ff */
[----:B------:R-:W-:-:S07]  /*127470*/  IMAD.X R15, RZ, RZ, R13, P0 ;  /* 0x000000ffff0f7224 */ /* 0x000fce00000e060d */
[----:B------:R-:W0:Y:S02]  /*127480*/  ATOMS.CAST.SPIN.64 P0, [R33+0x8], R12, R14 ;  /* 0x0000080c2100758d */ /* 0x000e24000180040e */
[----:B0-----:R-:W-:Y:S05]  /*127490*/  @!P0 BRA `(.L_x_5937) ;  /* 0xfffffffc00ec8947 */ /* 0x001fea000383ffff */
[----:B------:R-:W-:Y:S05]  /*1274a0*/  BSYNC B3 ;  /* 0x0000000000037941 */ /* 0x000fea0003800000 */
.L_x_5936:
[----:B------:R-:W-:Y:S02]  /*1274b0*/  IMAD.MOV.U32 R14, RZ, RZ, R12 ;  /* 0x000000ffff0e7224 */ /* 0x000fe400078e000c */
[----:B------:R-:W-:Y:S01]  /*1274c0*/  IMAD.MOV.U32 R15, RZ, RZ, R13 ;  /* 0x000000ffff0f7224 */ /* 0x000fe200078e000d */
[----:B------:R-:W-:Y:S06]  /*1274d0*/  BRA `(.L_x_5934) ;  /* 0x0000000000187947 */ /* 0x000fec0003800000 */
.L_x_5935:
[----:B------:R-:W-:Y:S02]  /*1274e0*/  R2UR UR4, R38 ;  /* 0x00000000260472ca */ /* 0x000fe400000e0000 */
[----:B------:R-:W-:-:S13]  /*1274f0*/  R2UR UR5, R39 ;  /* 0x00000000270572ca */ /* 0x000fda00000e0000 */
[----:B------:R-:W2:Y:S02]  /*127500*/  LD.E.64 R14, desc[UR4][R36.64+0x8] ;  /* 0x00000804240e7980 */ /* 0x000ea4000c101b00 */
[----:B--2---:R-:W-:-:S05]  /*127510*/  IADD3 R12, P0, PT, R14, 0x30, RZ ;  /* 0x000000300e0c7810 */ /* 0x004fca0007f1e0ff */
[----:B------:R-:W-:-:S05]  /*127520*/  IMAD.X R13, RZ, RZ, R15, P0 ;  /* 0x000000ffff0d7224 */ /* 0x000fca00000e060f */
[----:B------:R0:W-:Y:S03]  /*127530*/  ST.E.64 desc[UR4][R36.64+0x8], R12 ;  /* 0x0000080c24007985 */ /* 0x0001e6000c101b04 */
.L_x_5934:
[----:B------:R-:W-:Y:S05]  /*127540*/  BSYNC B2 ;  /* 0x0000000000027941 */ /* 0x000fea0003800000 */
.L_x_5933:
        /* <DEDUP_REMOVED lines=54> */
.L_x_5939:
[----:B------:R-:W-:Y:S05]  /*1278b0*/  BSYNC B2 ;  /* 0x0000000000027941 */ /* 0x000fea0003800000 */
.L_x_5938:
        /* <DEDUP_REMOVED lines=40> */
.L_x_5941:
[----:B------:R-:W-:Y:S05]  /*127b40*/  BSYNC B2 ;  /* 0x0000000000027941 */ /* 0x000fea0003800000 */
.L_x_5940:
[----:B------:R-:W-:Y:S02]  /*127b50*/  R2UR UR4, R38 ;  /* 0x00000000260472ca */ /* 0x000fe400000e0000 */
[----:B------:R-:W-:Y:S02]  /*127b60*/  R2UR UR5, R39 ;  /* 0x00000000270572ca */ /* 0x000fe400000e0000 */
[----:B------:R-:W-:-:S11]  /*127b70*/  PRMT R15, RZ, 0x7610, R15 ;  /* 0x00007610ff0f7816 */ /* 0x000fd6000000000f */
[----:B------:R3:W-:Y:S01]  /*127b80*/  ST.E desc[UR4][R30.64], R13 ;  /* 0x0000000d1e007985 */ /* 0x0007e2000c101904 */
[----:B------:R-:W-:Y:S05]  /*127b90*/  BRA `(.L_x_5931) ;  /* 0x0000000000147947 */ /* 0x000fea0003800000 */
.L_x_5932:
[----:B------:R-:W-:Y:S02]  /*127ba0*/  R2UR UR4, R38 ;  /* 0x00000000260472ca */ /* 0x000fe400000e0000 */
[----:B------:R-:W-:Y:S02]  /*127bb0*/  R2UR UR5, R39 ;  /* 0x00000000270572ca */ /* 0x000fe400000e0000 */
[----:B------:R-:W-:-:S05]  /*127bc0*/  IADD3 R8, P0, PT, R12, R4, RZ ;  /* 0x000000040c087210 */ /* 0x000fca0007f1e0ff */
[----:B------:R-:W-:-:S06]  /*127bd0*/  IMAD.X R9, RZ, RZ, R13, P0 ;  /* 0x000000ffff097224 */ /* 0x000fcc00000e060d */
[----:B------:R1:W5:Y:S02]  /*127be0*/  LD.E.U8 R15, desc[UR4][R8.64+0x20] ;  /* 0x00002004080f7980 */ /* 0x000364000c101100 */
.L_x_5931:
[----:B------:R-:W-:Y:S05]  /*127bf0*/  BSYNC B1 ;  /* 0x0000000000017941 */ /* 0x000fea0003800000 */
.L_x_5930:
        /* <DEDUP_REMOVED lines=32> */
.L_x_5949:
[----:B------:R-:W0:Y:S02]  /*127e00*/  LDS.64 R12, [R33+0x8] ;  /* 0x00000800210c7984 */ /* 0x000e240000000a00 */
[----:B0-----:R-:W-:-:S05]  /*127e10*/  IADD3 R14, P0, PT, R12, 0x30, RZ ;  /* 0x000000300c0e7810 */ /* 0x001fca0007f1e0ff */
[----:B------:R-:W-:-:S07]  /*127e20*/  IMAD.X R15, RZ, RZ, R13, P0 ;  /* 0x000000ffff0f7224 */ /* 0x000fce00000e060d */
[----:B------:R-:W0:Y:S02]  /*127e30*/  ATOMS.CAST.SPIN.64 P0, [R33+0x8], R12, R14 ;  /* 0x0000080c2100758d */ /* 0x000e24000180040e */
[----:B0-----:R-:W-:Y:S05]  /*127e40*/  @!P0 BRA `(.L_x_5949) ;  /* 0xfffffffc00ec8947 */ /* 0x001fea000383ffff */
[----:B------:R-:W-:Y:S05]  /*127e50*/  BSYNC B3 ;  /* 0x0000000000037941 */ /* 0x000fea0003800000 */
.L_x_5948:
[----:B------:R-:W-:Y:S02]  /*127e60*/  IMAD.MOV.U32 R14, RZ, RZ, R12 ;  /* 0x000000ffff0e7224 */ /* 0x000fe400078e000c */
[----:B------:R-:W-:Y:S01]  /*127e70*/  IMAD.MOV.U32 R15, RZ, RZ, R13 ;  /* 0x000000ffff0f7224 */ /* 0x000fe200078e000d */
[----:B------:R-:W-:Y:S06]  /*127e80*/  BRA `(.L_x_5946) ;  /* 0x0000000000187947 */ /* 0x000fec0003800000 */
.L_x_5947:
[----:B------:R-:W-:Y:S02]  /*127e90*/  R2UR UR4, R38 ;  /* 0x00000000260472ca */ /* 0x000fe400000e0000 */
[----:B------:R-:W-:-:S13]  /*127ea0*/  R2UR UR5, R39 ;  /* 0x00000000270572ca */ /* 0x000fda00000e0000 */
[----:B------:R-:W2:Y:S02]  /*127eb0*/  LD.E.64 R14, desc[UR4][R36.64+0x8] ;  /* 0x00000804240e7980 */ /* 0x000ea4000c101b00 */
[----:B--2---:R-:W-:-:S05]  /*127ec0*/  IADD3 R12, P0, PT, R14, 0x30, RZ ;  /* 0x000000300e0c7810 */ /* 0x004fca0007f1e0ff */
[----:B------:R-:W-:-:S05]  /*127ed0*/  IMAD.X R13, RZ, RZ, R15, P0 ;  /* 0x000000ffff0d7224 */ /* 0x000fca00000e060f */
[----:B------:R0:W-:Y:S03]  /*127ee0*/  ST.E.64 desc[UR4][R36.64+0x8], R12 ;  /* 0x0000080c24007985 */ /* 0x0001e6000c101b04 */
.L_x_5946:
[----:B------:R-:W-:Y:S05]  /*127ef0*/  BSYNC B2 ;  /* 0x0000000000027941 */ /* 0x000fea0003800000 */
.L_x_5945:
        /* <DEDUP_REMOVED lines=54> */
.L_x_5951:
[----:B------:R-:W-:Y:S05]  /*128260*/  BSYNC B2 ;  /* 0x0000000000027941 */ /* 0x000fea0003800000 */
.L_x_5950:
        /* <DEDUP_REMOVED lines=40> */
.L_x_5953:
[----:B------:R-:W-:Y:S05]  /*1284f0*/  BSYNC B2 ;  /* 0x0000000000027941 */ /* 0x000fea0003800000 */
.L_x_5952:
[----:B------:R-:W-:Y:S02]  /*128500*/  R2UR UR4, R38 ;  /* 0x00000000260472ca */ /* 0x000fe400000e0000 */
[----:B------:R-:W-:-:S13]  /*128510*/  R2UR UR5, R39 ;  /* 0x00000000270572ca */ /* 0x000fda00000e0000 */
[----:B------:R2:W-:Y:S01]  /*128520*/  ST.E desc[UR4][R30.64], R13 ;  /* 0x0000000d1e007985 */ /* 0x0005e2000c101904 */
[----:B------:R-:W-:Y:S05]  /*128530*/  BRA `(.L_x_5943) ;  /* 0x0000000000207947 */ /* 0x000fea0003800000 */
.L_x_5944:
        /* <DEDUP_REMOVED lines=8> */
.L_x_5943:
[----:B------:R-:W-:Y:S05]  /*1285c0*/  BSYNC B1 ;  /* 0x0000000000017941 */ /* 0x000fea0003800000 */
.L_x_5942:
[----:B------:R-:W-:Y:S02]  /*1285d0*/  VIADD R6, R6, 0x1 ;  /* 0x0000000106067836 */ /* 0x000fe40000000000 */
[----:B------:R-:W-:Y:S02]  /*1285e0*/  VIADD R2, R2, 0x4 ;  /* 0x0000000402027836 */ /* 0x000fe40000000000 */
[----:B------:R-:W-:Y:S02]  /*1285f0*/  VIADD R0, R0, 0x1 ;  /* 0x0000000100007836 */ /* 0x000fe40000000000 */
[----:B------:R-:W-:Y:S01]  /*128600*/  VIADD R4, R4, 0x4 ;  /* 0x0000000404047836 */ /* 0x000fe20000000000 */
[----:B------:R-:W-:Y:S06]  /*128610*/  @P2 BRA `(.L_x_5954) ;  /* 0xffffffec00002947 */ /* 0x000fec000383ffff */
.L_x_5929:
[----:B------:R-:W-:Y:S05]  /*128620*/  BSYNC B0 ;  /* 0x0000000000007941 */ /* 0x000fea0003800000 */
.L_x_5928:
        /* <DEDUP_REMOVED lines=8> */
[----:B---3--:R0:W1:Y:S04]  /*1286b0*/  LDS.64 R8, [R2+0x8] ;  /* 0x0000080002087984 */ /* 0x0080680000000a00 */
        /* <DEDUP_REMOVED lines=10> */
.L_x_5959:
[----:B------:R-:W0:Y:S02]  /*128760*/  LDS.64 R4, [R11+0x8] ;  /* 0x000008000b047984 */ /* 0x000e240000000a00 */
[----:B0-----:R-:W-:-:S05]  /*128770*/  IADD3 R6, P0, PT, R4, 0x30, RZ ;  /* 0x0000003004067810 */ /* 0x001fca0007f1e0ff */
[----:B------:R-:W-:-:S07]  /*128780*/  IMAD.X R7, RZ, RZ, R5, P0 ;  /* 0x000000ffff077224 */ /* 0x000fce00000e0605 */
[----:B------:R-:W0:Y:S02]  /*128790*/  ATOMS.CAST.SPIN.64 P0, [R11+0x8], R4, R6 ;  /* 0x000008040b00758d */ /* 0x000e240001800406 */
[----:B0-----:R-:W-:Y:S05]  /*1287a0*/  @!P0 BRA `(.L_x_5959) ;  /* 0xfffffffc00ec8947 */ /* 0x001fea000383ffff */
[----:B------:R-:W-:Y:S05]  /*1287b0*/  BSYNC B1 ;  /* 0x0000000000017941 */ /* 0x000fea0003800000 */
.L_x_5958:
[----:B------:R-:W-:Y:S02]  /*1287c0*/  IMAD.MOV.U32 R6, RZ, RZ, R4 ;  /* 0x000000ffff067224 */ /* 0x000fe400078e0004 */
[----:B------:R-:W-:Y:S01]  /*1287d0*/  IMAD.MOV.U32 R7, RZ, RZ, R5 ;  /* 0x000000ffff077224 */ /* 0x000fe200078e0005 */
[----:B------:R-:W-:Y:S06]  /*1287e0*/  BRA `(.L_x_5956) ;  /* 0x0000000000187947 */ /* 0x000fec0003800000 */
.L_x_5957:
[----:B------:R-:W-:Y:S02]  /*1287f0*/  R2UR UR4, R38 ;  /* 0x00000000260472ca */ /* 0x000fe400000e0000 */
[----:B------:R-:W-:-:S13]  /*128800*/  R2UR UR5, R39 ;  /* 0x00000000270572ca */ /* 0x000fda00000e0000 */
[----:B------:R-:W2:Y:S02]  /*128810*/  LD.E.64 R6, desc[UR4][R36.64+0x8] ;  /* 0x0000080424067980 */ /* 0x000ea4000c101b00 */
[----:B--2---:R-:W-:-:S05]  /*128820*/  IADD3 R4, P0, PT, R6, 0x30, RZ ;  /* 0x0000003006047810 */ /* 0x004fca0007f1e0ff */
[----:B------:R-:W-:-:S05]  /*128830*/  IMAD.X R5, RZ, RZ, R7, P0 ;  /* 0x000000ffff057224 */ /* 0x000fca00000e0607 */
[----:B------:R0:W-:Y:S03]  /*128840*/  ST.E.64 desc[UR4][R36.64+0x8], R4 ;  /* 0x0000080424007985 */ /* 0x0001e6000c101b04 */
.L_x_5956:
[----:B------:R-:W-:Y:S05]  /*128850*/  BSYNC B0 ;  /* 0x0000000000007941 */ /* 0x000fea0003800000 */
.L_x_5955:
        /* <DEDUP_REMOVED lines=19> */
[----:B----4-:R-:W-:Y:S01]  /*128990*/  IMAD.MOV.U32 R13, RZ, RZ, 0x30 ;  /* 0x00000030ff0d7424 */ /* 0x010fe200078e00ff */
        /* <DEDUP_REMOVED lines=45> */
.L_x_5966:
[----:B------:R-:W0:Y:S02]  /*128c70*/  LDS.64 R8, [R5+0x8] ;  /* 0x0000080005087984 */ /* 0x000e240000000a00 */
[----:B0-----:R-:W-:-:S05]  /*128c80*/  IADD3 R10, P0, PT, R14, R8, RZ ;  /* 0x000000080e0a7210 */ /* 0x001fca0007f1e0ff */
[----:B------:R-:W-:-:S07]  /*128c90*/  IMAD.X R11, R15, 0x1, R9, P0 ;  /* 0x000000010f0b7824 */ /* 0x000fce00000e0609 */
[----:B------:R-:W0:Y:S02]  /*128ca0*/  ATOMS.CAST.SPIN.64 P0, [R5+0x8], R8, R10 ;  /* 0x000008080500758d */ /* 0x000e24000180040a */
[----:B0-----:R-:W-:Y:S05]  /*128cb0*/  @!P0 BRA `(.L_x_5966) ;  /* 0xfffffffc00ec8947 */ /* 0x001fea000383ffff */
[----:B------:R-:W-:Y:S05]  /*128cc0*/  BSYNC B2 ;  /* 0x0000000000027941 */ /* 0x000fea0003800000 */
.L_x_5965:
[----:B------:R-:W-:Y:S05]  /*128cd0*/  BRA `(.L_x_5963) ;  /* 0x0000000000187947 */ /* 0x000fea0003800000 */
.L_x_5964:
[----:B------:R-:W-:Y:S02]  /*128ce0*/  R2UR UR4, R38 ;  /* 0x00000000260472ca */ /* 0x000fe400000e0000 */
[----:B------:R-:W-:-:S13]  /*128cf0*/  R2UR UR5, R39 ;  /* 0x00000000270572ca */ /* 0x000fda00000e0000 */
[----:B------:R-:W2:Y:S02]  /*128d00*/  LD.E.64 R8, desc[UR4][R36.64+0x8] ;  /* 0x0000080424087980 */ /* 0x000ea4000c101b00 */
[----:B--2---:R-:W-:-:S05]  /*128d10*/  IADD3 R4, P0, PT, R14, R8, RZ ;  /* 0x000000080e047210 */ /* 0x004fca0007f1e0ff */
[----:B------:R-:W-:-:S05]  /*128d20*/  IMAD.X R5, R15, 0x1, R9, P0 ;  /* 0x000000010f057824 */ /* 0x000fca00000e0609 */
[----:B------:R0:W-:Y:S03]  /*128d30*/  ST.E.64 desc[UR4][R36.64+0x8], R4 ;  /* 0x0000080424007985 */ /* 0x0001e6000c101b04 */
.L_x_5963:
[----:B------:R-:W-:Y:S05]  /*128d40*/  BSYNC B1 ;  /* 0x0000000000017941 */ /* 0x000fea0003800000 */
.L_x_5962:
        /* <DEDUP_REMOVED lines=47> */
.L_x_5998:
        /* <DEDUP_REMOVED lines=29> */
.L_x_5979:
[----:B------:R-:W0:Y:S02]  /*129210*/  LDS.64 R8, [R5+0x8] ;  /* 0x0000080005087984 */ /* 0x000e240000000a00 */
[----:B0-----:R-:W-:-:S05]  /*129220*/  IADD3 R10, P0, PT, R8, 0x30, RZ ;  /* 0x00000030080a7810 */ /* 0x001fca0007f1e0ff */
[----:B------:R-:W-:-:S07]  /*129230*/  IMAD.X R11, RZ, RZ, R9, P0 ;  /* 0x000000ffff0b7224 */ /* 0x000fce00000e0609 */
[----:B------:R-:W0:Y:S02]  /*129240*/  ATOMS.CAST.SPIN.64 P0, [R5+0x8], R8, R10 ;  /* 0x000008080500758d */ /* 0x000e24000180040a */
[----:B0-----:R-:W-:Y:S05]  /*129250*/  @!P0 BRA `(.L_x_5979) ;  /* 0xfffffffc00ec8947 */ /* 0x001fea000383ffff */
[----:B------:R-:W-:Y:S05]  /*129260*/  BSYNC B6 ;  /* 0x0000000000067941 */ /* 0x000fea0003800000 */
.L_x_5978:
[----:B------:R-:W-:Y:S02]  /*129270*/  IMAD.MOV.U32 R10, RZ, RZ, R8 ;  /* 0x000000ffff0a7224 */ /* 0x000fe400078e0008 */
[----:B------:R-:W-:Y:S01]  /*129280*/  IMAD.MOV.U32 R11, RZ, RZ, R9 ;  /* 0x000000ffff0b7224 */ /* 0x000fe200078e0009 */
[----:B------:R-:W-:Y:S06]  /*129290*/  BRA `(.L_x_5976) ;  /* 0x0000000000187947 */ /* 0x000fec0003800000 */
.L_x_5977:
[----:B------:R-:W-:Y:S02]  /*1292a0*/  R2UR UR4, R38 ;  /* 0x00000000260472ca */ /* 0x000fe400000e0000 */
[----:B------:R-:W-:-:S13]  /*1292b0*/  R2UR UR5, R39 ;  /* 0x00000000270572ca */ /* 0x000fda00000e0000 */
[----:B------:R-:W2:Y:S02]  /*1292c0*/  LD.E.64 R10, desc[UR4][R36.64+0x8] ;  /* 0x00000804240a7980 */ /* 0x000ea4000c101b00 */
[----:B--2---:R-:W-:-:S05]  /*1292d0*/  IADD3 R8, P0, PT, R10, 0x30, RZ ;  /* 0x000000300a087810 */ /* 0x004fca0007f1e0ff */
[----:B------:R-:W-:-:S05]  /*1292e0*/  IMAD.X R9, RZ, RZ, R11, P0 ;  /* 0x000000ffff097224 */ /* 0x000fca00000e060b */
[----:B------:R0:W-:Y:S03]  /*1292f0*/  ST.E.64 desc[UR4][R36.64+0x8], R8 ;  /* 0x0000080824007985 */ /* 0x0001e6000c101b04 */
.L_x_5976:
[----:B------:R-:W-:Y:S05]  /*129300*/  BSYNC B5 ;  /* 0x0000000000057941 */ /* 0x000fea0003800000 */
.L_x_5975:
        /* <DEDUP_REMOVED lines=54> */
.L_x_5981:
[----:B------:R-:W-:Y:S05]  /*129670*/  BSYNC B5 ;  /* 0x0000000000057941 */ /* 0x000fea0003800000 */
.L_x_5980:
        /* <DEDUP_REMOVED lines=40> */
.L_x_5983:
[----:B------:R-:W-:Y:S05]  /*129900*/  BSYNC B5 ;  /* 0x0000000000057941 */ /* 0x000fea0003800000 */
.L_x_5982:
[----:B------:R-:W-:Y:S02]  /*129910*/  R2UR UR4, R38 ;  /* 0x00000000260472ca */ /* 0x000fe400000e0000 */
[----:B------:R-:W-:-:S13]  /*129920*/  R2UR UR5, R39 ;  /* 0x00000000270572ca */ /* 0x000fda00000e0000 */
[----:B------:R2:W-:Y:S01]  /*129930*/  ST.E desc[UR4][R30.64], R9 ;  /* 0x000000091e007985 */ /* 0x0005e2000c101904 */
[----:B------:R-:W-:Y:S05]  /*129940*/  BRA `(.L_x_5984) ;  /* 0x0000000000207947 */ /* 0x000fea0003800000 */
.L_x_5974:
        /* <DEDUP_REMOVED lines=8> */
.L_x_5984:
[----:B------:R-:W-:Y:S05]  /*1299d0*/  BSYNC B4 ;  /* 0x0000000000047941 */ /* 0x000fea0003800000 */
.L_x_5973:
        /* <DEDUP_REMOVED lines=26> */
.L_x_5991:
[----:B------:R-:W0:Y:S02]  /*129b80*/  LDS.64 R8, [R33+0x8] ;  /* 0x0000080021087984 */ /* 0x000e240000000a00 */
[----:B0-----:R-:W-:-:S05]  /*129b90*/  IADD3 R10, P0, PT, R8, 0x30, RZ ;  /* 0x00000030080a7810 */ /* 0x001fca0007f1e0ff */
[----:B------:R-:W-:-:S07]  /*129ba0*/  IMAD.X R11, RZ, RZ, R9, P0 ;  /* 0x000000ffff0b7224 */ /* 0x000fce00000e0609 */
[----:B------:R-:W0:Y:S02]  /*129bb0*/  ATOMS.CAST.SPIN.64 P0, [R33+0x8], R8, R10 ;  /* 0x000008082100758d */ /* 0x000e24000180040a */
[----:B0-----:R-:W-:Y:S05]  /*129bc0*/  @!P0 BRA `(.L_x_5991) ;  /* 0xfffffffc00ec8947 */ /* 0x001fea000383ffff */
[----:B------:R-:W-:Y:S05]  /*129bd0*/  BSYNC B6 ;  /* 0x0000000000067941 */ /* 0x000fea0003800000 */
.L_x_5990:
[----:B------:R-:W-:Y:S02]  /*129be0*/  IMAD.MOV.U32 R10, RZ, RZ, R8 ;  /* 0x000000ffff0a7224 */ /* 0x000fe400078e0008 */
[----:B------:R-:W-:Y:S01]  /*129bf0*/  IMAD.MOV.U32 R11, RZ, RZ, R9 ;  /* 0x000000ffff0b7224 */ /* 0x000fe200078e0009 */
[----:B------:R-:W-:Y:S06]  /*129c00*/  BRA `(.L_x_5988) ;  /* 0x0000000000187947 */ /* 0x000fec0003800000 */
.L_x_5989:
[----:B------:R-:W-:Y:S02]  /*129c10*/  R2UR UR4, R38 ;  /* 0x00000000260472ca */ /* 0x000fe400000e0000 */
[----:B------:R-:W-:-:S13]  /*129c20*/  R2UR UR5, R39 ;  /* 0x00000000270572ca */ /* 0x000fda00000e0000 */
[----:B------:R-:W2:Y:S02]  /*129c30*/  LD.E.64 R10, desc[UR4][R36.64+0x8] ;  /* 0x00000804240a7980 */ /* 0x000ea4000c101b00 */
[----:B--2---:R-:W-:-:S05]  /*129c40*/  IADD3 R8, P0, PT, R10, 0x30, RZ ;  /* 0x000000300a087810 */ /* 0x004fca0007f1e0ff */
[----:B------:R-:W-:-:S05]  /*129c50*/  IMAD.X R9, RZ, RZ, R11, P0 ;  /* 0x000000ffff097224 */ /* 0x000fca00000e060b */
[----:B------:R0:W-:Y:S03]  /*129c60*/  ST.E.64 desc[UR4][R36.64+0x8], R8 ;  /* 0x0000080824007985 */ /* 0x0001e6000c101b04 */
.L_x_5988:
[----:B------:R-:W-:Y:S05]  /*129c70*/  BSYNC B5 ;  /* 0x0000000000057941 */ /* 0x000fea0003800000 */
.L_x_5987:
        /* <DEDUP_REMOVED lines=51> */
.L_x_5993:
[----:B------:R-:W-:Y:S01]  /*129fb0*/  R2UR UR4, R38 ;  /* 0x00000000260472ca */ /* 0x000fe200000e0000 */
[----:B------:R-:W-:Y:S01]  /*129fc0*/  IMAD.MOV.U32 R7, RZ, RZ, 0x5272 ;  /* 0x00005272ff077424 */ /* 0x000fe200078e00ff */
[----:B------:R-:W-:Y:S01]  /*129fd0*/  R2UR UR5, R39 ;  /* 0x00000000270572ca */ /* 0x000fe200000e0000 */
[----:B------:R-:W-:Y:S01]  /*129fe0*/  IMAD.MOV.U32 R11, RZ, RZ, -0x1 ;  /* 0xffffffffff0b7424 */ /* 0x000fe200078e00ff */
[----:B------:R-:W-:-:S11]  /*129ff0*/  PLOP3.LUT P0, PT, PT, PT, PT, 0x8, 0x80 ;  /* 0x000000000080781c */ /* 0x000fd60003f0e170 */
[----:B------:R0:W-:Y:S02]  /*12a000*/  ST.E desc[UR4][R30.64], R7 ;  /* 0x000000071e007985 */ /* 0x0001e4000c101904 */
.L_x_5994:
[----:B------:R-:W-:Y:S05]  /*12a010*/  BSYNC B5 ;  /* 0x0000000000057941 */ /* 0x000fea0003800000 */
.L_x_5992:
        /* <DEDUP_REMOVED lines=39> */
.L_x_5996:
[----:B------:R-:W-:Y:S05]  /*12a290*/  BSYNC B5 ;  /* 0x0000000000057941 */ /* 0x000fea0003800000 */
.L_x_5995:
[----:B------:R-:W-:Y:S02]  /*12a2a0*/  R2UR UR4, R38 ;  /* 0x00000000260472ca */ /* 0x000fe400000e0000 */
[----:B------:R-:W-:-:S13]  /*12a2b0*/  R2UR UR5, R39 ;  /* 0x00000000270572ca */ /* 0x000fda00000e0000 */
[----:B------:R2:W-:Y:S01]  /*12a2c0*/  ST.E desc[UR4][R30.64], R9 ;  /* 0x000000091e007985 */ /* 0x0005e2000c101904 */
[----:B------:R-:W-:Y:S05]  /*12a2d0*/  BRA `(.L_x_5997) ;  /* 0x0000000000247947 */ /* 0x000fea0003800000 */
.L_x_5986:
        /* <DEDUP_REMOVED lines=9> */
.L_x_5997:
[----:B------:R-:W-:Y:S05]  /*12a370*/  BSYNC B4 ;  /* 0x0000000000047941 */ /* 0x000fea0003800000 */
.L_x_5985:
[----:B------:R-:W-:Y:S02]  /*12a380*/  VIADD R17, R17, 0x2 ;  /* 0x0000000211117836 */ /* 0x000fe40000000000 */
[----:B------:R-:W-:Y:S01]  /*12a390*/  VIADD R15, R15, 0x8 ;  /* 0x000000080f0f7836 */ /* 0x000fe20000000000 */
[----:B------:R-:W-:Y:S06]  /*12a3a0*/  @P2 BRA `(.L_x_5998) ;  /* 0xffffffec00242947 */ /* 0x000fec000383ffff */
.L_x_5972:
[----:B------:R-:W-:Y:S05]  /*12a3b0*/  BSYNC B1 ;  /* 0x0000000000017941 */ /* 0x000fea0003800000 */
.L_x_5971:
        /* <DEDUP_REMOVED lines=25> */
.L_x_6005:
[----:B------:R-:W0:Y:S02]  /*12a550*/  LDS.64 R8, [R15+0x8] ;  /* 0x000008000f087984 */ /* 0x000e240000000a00 */
[----:B0-----:R-:W-:-:S05]  /*12a560*/  IADD3 R10, P0, PT, R8, 0x30, RZ ;  /* 0x00000030080a7810 */ /* 0x001fca0007f1e0ff */
[----:B------:R-:W-:-:S07]  /*12a570*/  IMAD.X R11, RZ, RZ, R9, P0 ;  /* 0x000000ffff0b7224 */ /* 0x000fce00000e0609 */
[----:B------:R-:W0:Y:S02]  /*12a580*/  ATOMS.CAST.SPIN.64 P0, [R15+0x8], R8, R10 ;  /* 0x000008080f00758d */ /* 0x000e24000180040a */
[----:B0-----:R-:W-:Y:S05]  /*12a590*/  @!P0 BRA `(.L_x_6005) ;  /* 0xfffffffc00ec8947 */ /* 0x001fea000383ffff */
[----:B------:R-:W-:Y:S05]  /*12a5a0*/  BSYNC B5 ;  /* 0x0000000000057941 */ /* 0x000fea0003800000 */
.L_x_6004:
[----:B------:R-:W-:Y:S02]  /*12a5b0*/  IMAD.MOV.U32 R10, RZ, RZ, R8 ;  /* 0x000000ffff0a7224 */ /* 0x000fe400078e0008 */
[----:B------:R-:W-:Y:S01]  /*12a5c0*/  IMAD.MOV.U32 R11, RZ, RZ, R9 ;  /* 0x000000ffff0b7224 */ /* 0x000fe200078e0009 */
[----:B------:R-:W-:Y:S06]  /*12a5d0*/  BRA `(.L_x_6002) ;  /* 0x0000000000187947 */ /* 0x000fec0003800000 */
.L_x_6003:
[----:B------:R-:W-:Y:S02]  /*12a5e0*/  R2UR UR4, R38 ;  /* 0x00000000260472ca */ /* 0x000fe400000e0000 */
[----:B------:R-:W-:-:S13]  /*12a5f0*/  R2UR UR5, R39 ;  /* 0x00000000270572ca */ /* 0x000fda00000e0000 */
[----:B------:R-:W2:Y:S02]  /*12a600*/  LD.E.64 R10, desc[UR4][R36.64+0x8] ;  /* 0x00000804240a7980 */ /* 0x000ea4000c101b00 */
[----:B--2---:R-:W-:-:S05]  /*12a610*/  IADD3 R8, P0, PT, R10, 0x30, RZ ;  /* 0x000000300a087810 */ /* 0x004fca0007f1e0ff */
[----:B------:R-:W-:-:S05]  /*12a620*/  IMAD.X R9, RZ, RZ, R11, P0 ;  /* 0x000000ffff097224 */ /* 0x000fca00000e060b */
[----:B------:R0:W-:Y:S03]  /*12a630*/  ST.E.64 desc[UR4][R36.64+0x8], R8 ;  /* 0x0000080824007985 */ /* 0x0001e6000c101b04 */
.L_x_6002:
[----:B------:R-:W-:Y:S05]  /*12a640*/  BSYNC B4 ;  /* 0x0000000000047941 */ /* 0x000fea0003800000 */
.L_x_6001:
        /* <DEDUP_REMOVED lines=51> */
.L_x_6007:
[----:B------:R-:W-:Y:S01]  /*12a980*/  R2UR UR4, R38 ;  /* 0x00000000260472ca */ /* 0x000fe200000e0000 */
[----:B------:R-:W-:Y:S01]  /*12a990*/  IMAD.MOV.U32 R7, RZ, RZ, 0x5272 ;  /* 0x00005272ff077424 */ /* 0x000fe200078e00ff */
[----:B------:R-:W-:Y:S01]  /*12a9a0*/  R2UR UR5, R39 ;  /* 0x00000000270572ca */ /* 0x000fe200000e0000 */
[----:B------:R-:W-:Y:S01]  /*12a9b0*/  IMAD.MOV.U32 R11, RZ, RZ, -0x1 ;  /* 0xffffffffff0b7424 */ /* 0x000fe200078e00ff */
[----:B------:R-:W-:-:S11]  /*12a9c0*/  PLOP3.LUT P0, PT, PT, PT, PT, 0x8, 0x80 ;  /* 0x000000000080781c */ /* 0x000fd60003f0e170 */
[----:B------:R0:W-:Y:S02]  /*12a9d0*/  ST.E desc[UR4][R30.64], R7 ;  /* 0x000000071e007985 */ /* 0x0001e4000c101904 */
.L_x_6008:
[----:B------:R-:W-:Y:S05]  /*12a9e0*/  BSYNC B4 ;  /* 0x0000000000047941 */ /* 0x000fea0003800000 */
.L_x_6006:
        /* <DEDUP_REMOVED lines=39> */
.L_x_6010:
[----:B------:R-:W-:Y:S05]  /*12ac60*/  BSYNC B4 ;  /* 0x0000000000047941 */ /* 0x000fea0003800000 */
.L_x_6009:
[----:B------:R-:W-:Y:S02]  /*12ac70*/  R2UR UR4, R38 ;  /* 0x00000000260472ca */ /* 0x000fe400000e0000 */
[----:B------:R-:W-:-:S13]  /*12ac80*/  R2UR UR5, R39 ;  /* 0x00000000270572ca */ /* 0x000fda00000e0000 */
[----:B------:R3:W-:Y:S01]  /*12ac90*/  ST.E desc[UR4][R30.64], R9 ;  /* 0x000000091e007985 */ /* 0x0007e2000c101904 */
[----:B------:R-:W-:Y:S05]  /*12aca0*/  BRA `(.L_x_5999) ;  /* 0x0000000000207947 */ /* 0x000fea0003800000 */
.L_x_6000:
        /* <DEDUP_REMOVED lines=8> */
.L_x_5999:
[----:B------:R-:W-:Y:S05]  /*12ad30*/  BSYNC B1 ;  /* 0x0000000000017941 */ /* 0x000fea0003800000 */
.L_x_5969:
[----:B------:R-:W-:-:S13]  /*12ad40*/  ISETP.GE.AND P0, PT, R12, 0x1, PT ;  /* 0x000000010c00780c */ /* 0x000fda0003f06270 */
[----:B------:R-:W-:Y:S05]  /*12ad50*/  @!P0 BREAK B2 ;  /* 0x0000000000028942 */ /* 0x000fea0003800000 */
[----:B------:R-:W-:Y:S05]  /*12ad60*/  @!P0 BRA `(.L_x_5970) ;  /* 0x0000001400008947 */ /* 0x000fea0003800000 */
[----:B------:R-:W-:Y:S05]  /*12ad70*/  BSYNC B2 ;  /* 0x0000000000027941 */ /* 0x000fea0003800000 */
.L_x_5968:
[----:B------:R-:W-:Y:S01]  /*12ad80*/  IMAD.MOV R2, RZ, RZ, -R12 ;  /* 0x000000ffff027224 */ /* 0x000fe200078e0a0c */
[----:B----4-:R-:W-:-:S07]  /*12ad90*/  CS2R R14, SRZ ;  /* 0x00000000000e7805 */ /* 0x010fce000001ff00 */
.L_x_6035:
        /* <DEDUP_REMOVED lines=35> */
.L_x_6018:
[----:B------:R-:W0:Y:S02]  /*12afd0*/  LDS.64 R8, [R5+0x8] ;  /* 0x0000080005087984 */ /* 0x000e240000000a00 */
[----:B0-----:R-:W-:-:S05]  /*12afe0*/  IADD3 R10, P0, PT, R8, 0x30, RZ ;  /* 0x00000030080a7810 */ /* 0x001fca0007f1e0ff */
[----:B------:R-:W-:-:S07]  /*12aff0*/  IMAD.X R11, RZ, RZ, R9, P0 ;  /* 0x000000ffff0b7224 */ /* 0x000fce00000e0609 */
[----:B------:R-:W0:Y:S02]  /*12b000*/  ATOMS.CAST.SPIN.64 P0, [R5+0x8], R8, R10 ;  /* 0x000008080500758d */ /* 0x000e24000180040a */
[----:B0-----:R-:W-:Y:S05]  /*12b010*/  @!P0 BRA `(.L_x_6018) ;  /* 0xfffffffc00ec8947 */ /* 0x001fea000383ffff */
[----:B------:R-:W-:Y:S05]  /*12b020*/  BSYNC B4 ;  /* 0x0000000000047941 */ /* 0x000fea0003800000 */
.L_x_6017:
[----:B------:R-:W-:Y:S02]  /*12b030*/  IMAD.MOV.U32 R10, RZ, RZ, R8 ;  /* 0x000000ffff0a7224 */ /* 0x000fe400078e0008 */
[----:B------:R-:W-:Y:S01]  /*12b040*/  IMAD.MOV.U32 R11, RZ, RZ, R9 ;  /* 0x000000ffff0b7224 */ /* 0x000fe200078e0009 */
[----:B------:R-:W-:Y:S06]  /*12b050*/  BRA `(.L_x_6015) ;  /* 0x0000000000187947 */ /* 0x000fec0003800000 */
.L_x_6016:
[----:B------:R-:W-:Y:S02]  /*12b060*/  R2UR UR4, R38 ;  /* 0x00000000260472ca */ /* 0x000fe400000e0000 */
[----:B------:R-:W-:-:S13]  /*12b070*/  R2UR UR5, R39 ;  /* 0x00000000270572ca */ /* 0x000fda00000e0000 */
[----:B------:R-:W2:Y:S02]  /*12b080*/  LD.E.64 R10, desc[UR4][R36.64+0x8] ;  /* 0x00000804240a7980 */ /* 0x000ea4000c101b00 */
[----:B--2---:R-:W-:-:S05]  /*12b090*/  IADD3 R8, P0, PT, R10, 0x30, RZ ;  /* 0x000000300a087810 */ /* 0x004fca0007f1e0ff */
[----:B------:R-:W-:-:S05]  /*12b0a0*/  IMAD.X R9, RZ, RZ, R11, P0 ;  /* 0x000000ffff097224 */ /* 0x000fca00000e060b */
[----:B------:R0:W-:Y:S03]  /*12b0b0*/  ST.E.64 desc[UR4][R36.64+0x8], R8 ;  /* 0x0000080824007985 */ /* 0x0001e6000c101b04 */
.L_x_6015:
[----:B------:R-:W-:Y:S05]  /*12b0c0*/  BSYNC B2 ;  /* 0x0000000000027941 */ /* 0x000fea0003800000 */
.L_x_6014:
        /* <DEDUP_REMOVED lines=54> */
.L_x_6020:
[----:B------:R-:W-:Y:S05]  /*12b430*/  BSYNC B2 ;  /* 0x0000000000027941 */ /* 0x000fea0003800000 */
.L_x_6019:
        /* <DEDUP_REMOVED lines=40> */
.L_x_6022:
[----:B------:R-:W-:Y:S05]  /*12b6c0*/  BSYNC B2 ;  /* 0x0000000000027941 */ /* 0x000fea0003800000 */
.L_x_6021:
[----:B------:R-:W-:Y:S02]  /*12b6d0*/  R2UR UR4, R38 ;  /* 0x00000000260472ca */ /* 0x000fe400000e0000 */
[----:B------:R-:W-:Y:S02]  /*12b6e0*/  R2UR UR5, R39 ;  /* 0x00000000270572ca */ /* 0x000fe400000e0000 */
[----:B------:R-:W-:-:S11]  /*12b6f0*/  PRMT R11, RZ, 0x7610, R11 ;  /* 0x00007610ff0b7816 */ /* 0x000fd6000000000b */
[----:B------:R2:W-:Y:S01]  /*12b700*/  ST.E desc[UR4][R30.64], R9 ;  /* 0x000000091e007985 */ /* 0x0005e2000c101904 */
[----:B------:R-:W-:Y:S05]  /*12b710*/  BRA `(.L_x_6012) ;  /* 0x0000000000147947 */ /* 0x000fea0003800000 */
.L_x_6013:
[----:B------:R-:W-:Y:S02]  /*12b720*/  R2UR UR4, R38 ;  /* 0x00000000260472ca */ /* 0x000fe400000e0000 */
[----:B------:R-:W-:Y:S02]  /*12b730*/  R2UR UR5, R39 ;  /* 0x00000000270572ca */ /* 0x000fe400000e0000 */
[----:B------:R-:W-:-:S05]  /*12b740*/  IADD3 R4, P0, PT, R8, R14, RZ ;  /* 0x0000000e08047210 */ /* 0x000fca0007f1e0ff */
[----:B------:R-:W-:-:S06]  /*12b750*/  IMAD.X R5, RZ, RZ, R9, P0 ;  /* 0x000000ffff057224 */ /* 0x000fcc00000e0609 */
[----:B------:R4:W5:Y:S02]  /*12b760*/  LD.E.U8 R11, desc[UR4][R4.64+0x20] ;  /* 0x00002004040b7980 */ /* 0x000964000c101100 */
.L_x_6012:
[----:B------:R-:W-:Y:S05]  /*12b770*/  BSYNC B1 ;  /* 0x0000000000017941 */ /* 0x000fea0003800000 */
.L_x_6011:
[----:B------:R-:W-:Y:S01]  /*12b780*/  ISETP.NE.AND P0, PT, R13, -0x1, PT ;  /* 0xffffffff0d00780c */ /* 0x000fe20003f05270 */
[----:B------:R-:W-:-:S12]  /*12b790*/  BSSY B1, `(.L_x_6023) ;  /* 0x000009a000017945 */ /* 0x000fd80003800000 */
[----:B------:R-:W-:Y:S01]  /*12b7a0*/  @!P0 R2UR UR4, R38 ;  /* 0x00000000260482ca */ /* 0x000fe200000e0000 */
[----:B01--4-:R-:W-:Y:S01]  /*12b7b0*/  @!P0 IMAD.MOV.U32 R5, RZ, RZ, 0x5368 ;  /* 0x00005368ff058424 */ /* 0x013fe200078e00ff */
        /* <DEDUP_REMOVED lines=27> */
.L_x_6030:
[----:B------:R-:W0:Y:S02]  /*12b970*/  LDS.64 R8, [R5+0x8] ;  /* 0x0000080005087984 */ /* 0x000e240000000a00 */
[----:B0-----:R-:W-:-:S05]  /*12b980*/  IADD3 R10, P0, PT, R8, 0x30, RZ ;  /* 0x00000030080a7810 */ /* 0x001fca0007f1e0ff */
[----:B------:R-:W-:-:S07]  /*12b990*/  IMAD.X R11, RZ, RZ, R9, P0 ;  /* 0x000000ffff0b7224 */ /* 0x000fce00000e0609 */
[----:B------:R-:W0:Y:S02]  /*12b9a0*/  ATOMS.CAST.SPIN.64 P0, [R5+0x8], R8, R10 ;  /* 0x000008080500758d */ /* 0x000e24000180040a */
[----:B0-----:R-:W-:Y:S05]  /*12b9b0*/  @!P0 BRA `(.L_x_6030) ;  /* 0xfffffffc00ec8947 */ /* 0x001fea000383ffff */
[----:B------:R-:W-:Y:S05]  /*12b9c0*/  BSYNC B4 ;  /* 0x0000000000047941 */ /* 0x000fea0003800000 */
.L_x_6029:
[----:B------:R-:W-:Y:S02]  /*12b9d0*/  IMAD.MOV.U32 R10, RZ, RZ, R8 ;  /* 0x000000ffff0a7224 */ /* 0x000fe400078e0008 */
[----:B------:R-:W-:Y:S01]  /*12b9e0*/  IMAD.MOV.U32 R11, RZ, RZ, R9 ;  /* 0x000000ffff0b7224 */ /* 0x000fe200078e0009 */
[----:B------:R-:W-:Y:S06]  /*12b9f0*/  BRA `(.L_x_6027) ;  /* 0x0000000000187947 */ /* 0x000fec0003800000 */
.L_x_6028:
[----:B------:R-:W-:Y:S02]  /*12ba00*/  R2UR UR4, R38 ;  /* 0x00000000260472ca */ /* 0x000fe400000e0000 */
[----:B------:R-:W-:-:S13]  /*12ba10*/  R2UR UR5, R39 ;  /* 0x00000000270572ca */ /* 0x000fda00000e0000 */
[----:B------:R-:W2:Y:S02]  /*12ba20*/  LD.E.64 R10, desc[UR4][R36.64+0x8] ;  /* 0x00000804240a7980 */ /* 0x000ea4000c101b00 */
[----:B--2---:R-:W-:-:S05]  /*12ba30*/  IADD3 R8, P0, PT, R10, 0x30, RZ ;  /* 0x000000300a087810 */ /* 0x004fca0007f1e0ff */
[----:B------:R-:W-:-:S05]  /*12ba40*/  IMAD.X R9, RZ, RZ, R11, P0 ;  /* 0x000000ffff097224 */ /* 0x000fca00000e060b */
[----:B------:R0:W-:Y:S03]  /*12ba50*/  ST.E.64 desc[UR4][R36.64+0x8], R8 ;  /* 0x0000080824007985 */ /* 0x0001e6000c101b04 */
.L_x_6027:
[----:B------:R-:W-:Y:S05]  /*12ba60*/  BSYNC B2 ;  /* 0x0000000000027941 */ /* 0x000fea0003800000 */
.L_x_6026:
        /* <DEDUP_REMOVED lines=54> */
.L_x_6032:
[----:B------:R-:W-:Y:S05]  /*12bdd0*/  BSYNC B2 ;  /* 0x0000000000027941 */ /* 0x000fea0003800000 */
.L_x_6031:
        /* <DEDUP_REMOVED lines=40> */
.L_x_6034:
[----:B------:R-:W-:Y:S05]  /*12c060*/  BSYNC B2 ;  /* 0x0000000000027941 */ /* 0x000fea0003800000 */
.L_x_6033:
[----:B------:R-:W-:Y:S02]  /*12c070*/  R2UR UR4, R38 ;  /* 0x00000000260472ca */ /* 0x000fe400000e0000 */
[----:B------:R-:W-:-:S13]  /*12c080*/  R2UR UR5, R39 ;  /* 0x00000000270572ca */ /* 0x000fda00000e0000 */
[----:B------:R4:W-:Y:S01]  /*12c090*/  ST.E desc[UR4][R30.64], R9 ;  /* 0x000000091e007985 */ /* 0x0009e2000c101904 */
[----:B------:R-:W-:Y:S05]  /*12c0a0*/  BRA `(.L_x_6024) ;  /* 0x0000000000207947 */ /* 0x000fea0003800000 */
.L_x_6025:
        /* <DEDUP_REMOVED lines=8> */
.L_x_6024:
[----:B------:R-:W-:Y:S05]  /*12c130*/  BSYNC B1 ;  /* 0x0000000000017941 */ /* 0x000fea0003800000 */
.L_x_6023:
[----:B------:R-:W-:Y:S02]  /*12c140*/  VIADD R15, R15, 0x1 ;  /* 0x000000010f0f7836 */ /* 0x000fe40000000000 */
[----:B------:R-:W-:Y:S01]  /*12c150*/  VIADD R14, R14, 0x4 ;  /* 0x000000040e0e7836 */ /* 0x000fe20000000000 */
[----:B------:R-:W-:Y:S06]  /*12c160*/  @P2 BRA `(.L_x_6035) ;  /* 0xffffffec000c2947 */ /* 0x000fec000383ffff */
.L_x_5970:
[----:B------:R-:W-:Y:S05]  /*12c170*/  BSYNC B3 ;  /* 0x0000000000037941 */ /* 0x000fea0003800000 */
.L_x_5967:
        /* <DEDUP_REMOVED lines=15> */
.L_x_5961:
[----:B------:R-:W-:Y:S05]  /*12c270*/  BSYNC B0 ;  /* 0x0000000000007941 */ /* 0x000fea0003800000 */
.L_x_5960:
        /* <DEDUP_REMOVED lines=15> */
.L_x_6040:
[----:B------:R-:W0:Y:S02]  /*12c370*/  LDS.64 R4, [R3+0x8] ;  /* 0x0000080003047984 */ /* 0x000e240000000a00 */
[----:B0-----:R-:W-:-:S05]  /*12c380*/  IADD3 R6, P0, PT, R4, 0x30, RZ ;  /* 0x0000003004067810 */ /* 0x001fca0007f1e0ff */
[----:B------:R-:W-:-:S07]  /*12c390*/  IMAD.X R7, RZ, RZ, R5, P0 ;  /* 0x000000ffff077224 */ /* 0x000fce00000e0605 */
[----:B------:R-:W0:Y:S02]  /*12c3a0*/  ATOMS.CAST.SPIN.64 P0, [R3+0x8], R4, R6 ;  /* 0x000008040300758d */ /* 0x000e240001800406 */
[----:B0-----:R-:W-:Y:S05]  /*12c3b0*/  @!P0 BRA `(.L_x_6040) ;  /* 0xfffffffc00ec8947 */ /* 0x001fea000383ffff */
[----:B------:R-:W-:Y:S05]  /*12c3c0*/  BSYNC B1 ;  /* 0x0000000000017941 */ /* 0x000fea0003800000 */
.L_x_6039:
[----:B------:R-:W-:Y:S02]  /*12c3d0*/  IMAD.MOV.U32 R6, RZ, RZ, R4 ;  /* 0x000000ffff067224 */ /* 0x000fe400078e0004 */
[----:B------:R-:W-:Y:S01]  /*12c3e0*/  IMAD.MOV.U32 R7, RZ, RZ, R5 ;  /* 0x000000ffff077224 */ /* 0x000fe200078e0005 */
[----:B------:R-:W-:Y:S06]  /*12c3f0*/  BRA `(.L_x_6037) ;  /* 0x0000000000187947 */ /* 0x000fec0003800000 */
.L_x_6038:
[----:B------:R-:W-:Y:S02]  /*12c400*/  R2UR UR4, R38 ;  /* 0x00000000260472ca */ /* 0x000fe400000e0000 */
[----:B------:R-:W-:-:S13]  /*12c410*/  R2UR UR5, R39 ;  /* 0x00000000270572ca */ /* 0x000fda00000e0000 */
[----:B------:R-:W2:Y:S02]  /*12c420*/  LD.E.64 R6, desc[UR4][R36.64+0x8] ;  /* 0x0000080424067980 */ /* 0x000ea4000c101b00 */
[----:B--2---:R-:W-:-:S05]  /*12c430*/  IADD3 R4, P0, PT, R6, 0x30, RZ ;  /* 0x0000003006047810 */ /* 0x004fca0007f1e0ff */
[----:B------:R-:W-:-:S05]  /*12c440*/  IMAD.X R5, RZ, RZ, R7, P0 ;  /* 0x000000ffff057224 */ /* 0x000fca00000e0607 */
[----:B------:R0:W-:Y:S03]  /*12c450*/  ST.E.64 desc[UR4][R36.64+0x8], R4 ;  /* 0x0000080424007985 */ /* 0x0001e6000c101b04 */
.L_x_6037:
[----:B------:R-:W-:Y:S05]  /*12c460*/  BSYNC B0 ;  /* 0x0000000000007941 */ /* 0x000fea0003800000 */
.L_x_6036:
        /* <DEDUP_REMOVED lines=28> */
[----:B----4-:R-:W-:Y:S01]  /*12c630*/  @!P2 IMAD.MOV.U32 R13, RZ, RZ, RZ ;  /* 0x000000ffff0da224 */ /* 0x010fe200078e00ff */
        /* <DEDUP_REMOVED lines=37> */
.L_x_6042:
[----:B------:R-:W-:Y:S05]  /*12c890*/  BSYNC B0 ;  /* 0x0000000000007941 */ /* 0x000fea0003800000 */
.L_x_6041:
[----:B------:R-:W-:Y:S01]  /*12c8a0*/  @!P0 IMAD.MOV.U32 R3, RZ, RZ, -0x1 ;  /* 0xffffffffff038424 */ /* 0x000fe200078e00ff */
[----:B------:R-:W-:Y:S06]  /*12c8b0*/  @!P1 BRA `(.L_x_5210) ;  /* 0x00000be4002c9947 */ /* 0x000fec0003800000 */
[----:B------:R-:W-:Y:S01]  /*12c8c0*/  ISETP.NE.AND P0, PT, R3, -0x1, PT ;  /* 0xffffffff0300780c */ /* 0x000fe20003f05270 */
[----:B------:R-:W-:-:S12]  /*12c8d0*/  BSSY B9, `(.L_x_6043) ;  /* 0x000be2e000097945 */ /* 0x000fd80003800000 */
[----:B------:R-:W-:Y:S01]  /*12c8e0*/  @!P0 R2UR UR4, R38 ;  /* 0x00000000260482ca */ /* 0x000fe200000e0000 */
[----:B0-----:R-:W-:Y:S01]  /*12c8f0*/  @!P0 IMAD.MOV.U32 R5, RZ, RZ, -0x2 ;  /* 0xfffffffeff058424 */ /* 0x001fe200078e00ff */
[----:B------:R-:W-:Y:S01]  /*12c900*/  @!P0 R2UR UR5, R39 ;  /* 0x00000000270582ca */ /* 0x000fe200000e0000 */
[----:B------:R-:W-:Y:S02]  /*12c910*/  @!P0 IMAD.MOV.U32 R9, RZ, RZ, -0x2 ;  /* 0xfffffffeff098424 */ /* 0x000fe400078e00ff */
[----:B------:R-:W-:-:S10]  /*12c920*/  @!P0 IMAD.MOV.U32 R4, RZ, RZ, -0x1 ;  /* 0xffffffffff048424 */ /* 0x000fd400078e00ff */
[----:B------:R0:W-:Y:S01]  /*12c930*/  @!P0 ST.E desc[UR4][R30.64], R5 ;  /* 0x000000051e008985 */ /* 0x0001e2000c101904 */
[----:B------:R-:W-:Y:S05]  /*12c940*/  @!P0 BRA `(.L_x_6044) ;  /* 0x00000be000988947 */ /* 0x000fea0003800000 */
[----:B0-----:R-:W0:Y:S01]  /*12c950*/  LDS.128 R4, [R2] ;  /* 0x0000000002047984 */ /* 0x001e220000000c00 */
[----:B------:R-:W-:Y:S02]  /*12c960*/  R2UR UR4, R38 ;  /* 0x00000000260472ca */ /* 0x000fe400000e0000 */
[----:B------:R-:W-:Y:S01]  /*12c970*/  R2UR UR5, R39 ;  /* 0x00000000270572ca */ /* 0x000fe200000e0000 */
[----:B0-----:R-:W-:-:S12]  /*12c980*/  IMAD.WIDE R8, R3, 0x10, R4 ;  /* 0x0000001003087825 */ /* 0x001fd800078e0204 */
[----:B------:R-:W2:Y:S01]  /*12c990*/  LD.E R0, desc[UR4][R8.64+0x4] ;  /* 0x0000040408007980 */ /* 0x000ea2000c101900 */
[----:B------:R-:W-:Y:S01]  /*12c9a0*/  IMAD.MOV.U32 R4, RZ, RZ, -0x1 ;  /* 0xffffffffff047424 */ /* 0x000fe200078e00ff */
[----:B--2---:R-:W-:-:S13]  /*12c9b0*/  ISETP.NE.AND P0, PT, R0, 0x4205, PT ;  /* 0x000042050000780c */ /* 0x004fda0003f05270 */
[----:B------:R-:W-:Y:S05]  /*12c9c0*/  @!P0 BRA `(.L_x_6045) ;  /* 0x00000ba400688947 */ /* 0x000fea0003800000 */
[----:B------:R-:W-:Y:S01]  /*12c9d0*/  ISETP.NE.AND P0, PT, R0, 0x1, PT ;  /* 0x000000010000780c */ /* 0x000fe20003f05270 */
[----:B------:R-:W-:-:S12]  /*12c9e0*/  IMAD.MOV.U32 R9, RZ, RZ, RZ ;  /* 0x000000ffff097224 */ /* 0x000fd800078e00ff */
        /* <DEDUP_REMOVED lines=13> */
.L_x_6050:
[----:B------:R-:W0:Y:S02]  /*12cac0*/  LDS.64 R8, [R5+0x8] ;  /* 0x0000080005087984 */ /* 0x000e240000000a00 */
[----:B0-----:R-:W-:-:S05]  /*12cad0*/  IADD3 R10, P0, PT, R8, 0x30, RZ ;  /* 0x00000030080a7810 */ /* 0x001fca0007f1e0ff */
[----:B------:R-:W-:-:S07]  /*12cae0*/  IMAD.X R11, RZ, RZ, R9, P0 ;  /* 0x000000ffff0b7224 */ /* 0x000fce00000e0609 */
[----:B------:R-:W0:Y:S02]  /*12caf0*/  ATOMS.CAST.SPIN.64 P0, [R5+0x8], R8, R10 ;  /* 0x000008080500758d */ /* 0x000e24000180040a */
[----:B0-----:R-:W-:Y:S05]  /*12cb00*/  @!P0 BRA `(.L_x_6050) ;  /* 0xfffffffc00ec8947 */ /* 0x001fea000383ffff */
[----:B------:R-:W-:Y:S05]  /*12cb10*/  BSYNC B1 ;  /* 0x0000000000017941 */ /* 0x000fea0003800000 */
.L_x_6049:
[----:B------:R-:W-:Y:S05]  /*12cb20*/  BRA `(.L_x_6047) ;  /* 0x0000000000187947 */ /* 0x000fea0003800000 */
.L_x_6048:
[----:B------:R-:W-:Y:S02]  /*12cb30*/  R2UR UR4, R38 ;  /* 0x00000000260472ca */ /* 0x000fe400000e0000 */
[----:B------:R-:W-:-:S13]  /*12cb40*/  R2UR UR5, R39 ;  /* 0x00000000270572ca */ /* 0x000fda00000e0000 */
[----:B------:R-:W2:Y:S02]  /*12cb50*/  LD.E.64 R8, desc[UR4][R36.64+0x8] ;  /* 0x0000080424087980 */ /* 0x000ea4000c101b00 */
[----:B--2---:R-:W-:-:S05]  /*12cb60*/  IADD3 R4, P0, PT, R8, 0x30, RZ ;  /* 0x0000003008047810 */ /* 0x004fca0007f1e0ff */
[----:B------:R-:W-:-:S05]  /*12cb70*/  IMAD.X R5, RZ, RZ, R9, P0 ;  /* 0x000000ffff057224 */ /* 0x000fca00000e0609 */
[----:B------:R0:W-:Y:S03]  /*12cb80*/  ST.E.64 desc[UR4][R36.64+0x8], R4 ;  /* 0x0000080424007985 */ /* 0x0001e6000c101b04 */
.L_x_6047:
[----:B------:R-:W-:Y:S05]  /*12cb90*/  BSYNC B0 ;  /* 0x0000000000007941 */ /* 0x000fea0003800000 */
.L_x_6046:
        /* <DEDUP_REMOVED lines=15> */
[----:B0-----:R-:W0:Y:S01]  /*12cc90*/  LDS.64 R4, [R2] ;  /* 0x0000000002047984 */ /* 0x001e220000000a00 */
[----:B----4-:R-:W-:Y:S01]  /*12cca0*/  SHF.R.S64 R13, RZ, 0x1c, R8 ;  /* 0x0000001cff0d7819 */ /* 0x010fe20000001008 */
        /* <DEDUP_REMOVED lines=40> */
.L_x_6057:
[----:B------:R-:W0:Y:S02]  /*12cf30*/  LDS.64 R4, [R11+0x8] ;  /* 0x000008000b047984 */ /* 0x000e240000000a00 */
[----:B0-----:R-:W-:-:S05]  /*12cf40*/  IADD3 R6, P0, PT, R4, 0x20, RZ ;  /* 0x0000002004067810 */ /* 0x001fca0007f1e0ff */
[----:B------:R-:W-:-:S07]  /*12cf50*/  IMAD.X R7, RZ, RZ, R5, P0 ;  /* 0x000000ffff077224 */ /* 0x000fce00000e0605 */
[----:B------:R-:W0:Y:S02]  /*12cf60*/  ATOMS.CAST.SPIN.64 P0, [R11+0x8], R4, R6 ;  /* 0x000008040b00758d */ /* 0x000e240001800406 */
[----:B0-----:R-:W-:Y:S05]  /*12cf70*/  @!P0 BRA `(.L_x_6057) ;  /* 0xfffffffc00ec8947 */ /* 0x001fea000383ffff */
[----:B------:R-:W-:Y:S05]  /*12cf80*/  BSYNC B2 ;  /* 0x0000000000027941 */ /* 0x000fea0003800000 */
.L_x_6056:
[----:B------:R-:W-:Y:S02]  /*12cf90*/  IMAD.MOV.U32 R10, RZ, RZ, R4 ;  /* 0x000000ffff0a7224 */ /* 0x000fe400078e0004 */
[----:B------:R-:W-:Y:S01]  /*12cfa0*/  IMAD.MOV.U32 R11, RZ, RZ, R5 ;  /* 0x000000ffff0b7224 */ /* 0x000fe200078e0005 */
[----:B------:R-:W-:Y:S06]  /*12cfb0*/  BRA `(.L_x_6054) ;  /* 0x0000000000187947 */ /* 0x000fec0003800000 */
.L_x_6055:
[----:B------:R-:W-:Y:S02]  /*12cfc0*/  R2UR UR4, R38 ;  /* 0x00000000260472ca */ /* 0x000fe400000e0000 */
[----:B------:R-:W-:-:S13]  /*12cfd0*/  R2UR UR5, R39 ;  /* 0x00000000270572ca */ /* 0x000fda00000e0000 */
[----:B------:R-:W2:Y:S02]  /*12cfe0*/  LD.E.64 R10, desc[UR4][R36.64+0x8] ;  /* 0x00000804240a7980 */ /* 0x000ea4000c101b00 */
[----:B--2---:R-:W-:-:S05]  /*12cff0*/  IADD3 R4, P0, PT, R10, 0x20, RZ ;  /* 0x000000200a047810 */ /* 0x004fca0007f1e0ff */
[----:B------:R-:W-:-:S05]  /*12d000*/  IMAD.X R5, RZ, RZ, R11, P0 ;  /* 0x000000ffff057224 */ /* 0x000fca00000e060b */
[----:B------:R0:W-:Y:S03]  /*12d010*/  ST.E.64 desc[UR4][R36.64+0x8], R4 ;  /* 0x0000080424007985 */ /* 0x0001e6000c101b04 */
.L_x_6054:
[----:B------:R-:W-:Y:S05]  /*12d020*/  BSYNC B1 ;  /* 0x0000000000017941 */ /* 0x000fea0003800000 */
.L_x_6053:
        /* <DEDUP_REMOVED lines=36> */
.L_x_6059:
[----:B------:R-:W-:Y:S05]  /*12d270*/  BSYNC B1 ;  /* 0x0000000000017941 */ /* 0x000fea0003800000 */
.L_x_6058:
        /* <DEDUP_REMOVED lines=15> */
.L_x_6052:
[----:B------:R-:W-:Y:S05]  /*12d370*/  BSYNC B0 ;  /* 0x0000000000007941 */ /* 0x000fea0003800000 */
.L_x_6051:
[----:B-----5:R-:W-:Y:S01]  /*12d380*/  ISETP.NE.AND P0, PT, R9, RZ, PT ;  /* 0x000000ff0900720c */ /* 0x020fe20003f05270 */
[----:B-1----:R-:W-:-:S12]  /*12d390*/  IMAD.MOV.U32 R4, RZ, RZ, RZ ;  /* 0x000000ffff047224 */ /* 0x002fd800078e00ff */
[----:B------:R-:W-:Y:S05]  /*12d3a0*/  @P0 BRA `(.L_x_6044) ;  /* 0x00000bd800000947 */ /* 0x000fea0003800000 */
[----:B------:R-:W1:Y:S01]  /*12d3b0*/  LDS.64 R6, [R2] ;  /* 0x0000000002067984 */ /* 0x000e620000000a00 */
[----:B------:R-:W-:Y:S02]  /*12d3c0*/  R2UR UR4, R38 ;  /* 0x00000000260472ca */ /* 0x000fe400000e0000 */
[----:B------:R-:W-:Y:S01]  /*12d3d0*/  R2UR UR5, R39 ;  /* 0x00000000270572ca */ /* 0x000fe200000e0000 */
[----:B------:R-:W4:Y:S01]  /*12d3e0*/  LDS.64 R8, [R2+0x10] ;  /* 0x0000100002087984 */ /* 0x000f220000000a00 */
[----:B-1----:R-:W-:-:S11]  /*12d3f0*/  IMAD.WIDE R10, R3, 0x10, R6 ;  /* 0x00000010030a7825 */ /* 0x002fd600078e0206 */
[----:B------:R-:W4:Y:S02]  /*12d400*/  LD.E R11, desc[UR4][R10.64+0x4] ;  /* 0x000004040a0b7980 */ /* 0x000f24000c101900 */
[----:B----4-:R-:W-:-:S06]  /*12d410*/  IMAD.WIDE R12, R11, 0x4, R8 ;  /* 0x000000040b0c7825 */ /* 0x010fcc00078e0208 */
[----:B------:R-:W2:Y:S01]  /*12d420*/  LD.E R13, desc[UR4][R12.64] ;  /* 0x000000040c0d7980 */ /* 0x000ea2000c101900 */
[----:B------:R-:W-:Y:S01]  /*12d430*/  BSSY B0, `(.L_x_6060) ;  /* 0x000000f000007945 */ /* 0x000fe20003800000 */
[C---:B--2---:R-:W-:Y:S02]  /*12d440*/  ISETP.NE.AND P0, PT, R13.reuse, -0x1, PT ;  /* 0xffffffff0d00780c */ /* 0x044fe40003f05270 */
[----:B------:R-:W-:-:S11]  /*12d450*/  ISETP.NE.AND P1, PT, R13, -0x1, PT ;  /* 0xffffffff0d00780c */ /* 0x000fd60003f25270 */
[----:B------:R-:W-:Y:S01]  /*12d460*/  @!P0 R2UR UR4, R38 ;  /* 0x00000000260482ca */ /* 0x000fe200000e0000 */
[----:B0-----:R-:W-:Y:S01]  /*12d470*/  @!P0 IMAD.MOV.U32 R5, RZ, RZ, 0x5368 ;  /* 0x00005368ff058424 */ /* 0x001fe200078e00ff */
[----:B------:R-:W-:Y:S01]  /*12d480*/  @!P0 R2UR UR5, R39 ;  /* 0x00000000270582ca */ /* 0x000fe200000e0000 */
[----:B------:R-:W-:Y:S02]  /*12d490*/  @!P0 IMAD.MOV.U32 R9, RZ, RZ, 0x5368 ;  /* 0x00005368ff098424 */ /* 0x000fe400078e00ff */
[----:B------:R-:W-:-:S10]  /*12d4a0*/  @!P0 IMAD.MOV.U32 R11, RZ, RZ, RZ ;  /* 0x000000ffff0b8224 */ /* 0x000fd400078e00ff */
[----:B------:R0:W-:Y:S01]  /*12d4b0*/  @!P0 ST.E desc[UR4][R30.64], R5 ;  /* 0x000000051e008985 */ /* 0x0001e2000c101904 */
[----:B------:R-:W-:Y:S05]  /*12d4c0*/  @!P0 BRA `(.L_x_6061) ;  /* 0x0000000000148947 */ /* 0x000fea0003800000 */
[----:B------:R-:W-:Y:S01]  /*12d4d0*/  R2UR UR4, R38 ;  /* 0x00000000260472ca */ /* 0x000fe200000e0000 */
[----:B------:R-:W-:Y:S01]  /*12d4e0*/  IMAD.WIDE R6, R13, 0x10, R6 ;  /* 0x000000100d067825 */ /* 0x000fe200078e0206 */
[----:B------:R-:W-:-:S13]  /*12d4f0*/  R2UR UR5, R39 ;  /* 0x00000000270572ca */ /* 0x000fda00000e0000 */
[----:B------:R1:W5:Y:S01]  /*12d500*/  LD.E R11, desc[UR4][R6.64+0x20] ;  /* 0x00002004060b7980 */ /* 0x000362000c101900 */
[----:B------:R-:W-:-:S07]  /*12d510*/  IMAD.MOV.U32 R9, RZ, RZ, RZ ;  /* 0x000000ffff097224 */ /* 0x000fce00078e00ff */
.L_x_6061:
[----:B------:R-:W-:Y:S05]  /*12d520*/  BSYNC B0 ;  /* 0x0000000000007941 */ /* 0x000fea0003800000 */
.L_x_6060:
        /* <DEDUP_REMOVED lines=29> */
[----:B------:R-:W2:Y:S01]  /*12d700*/  @P1 LD.E R17, desc[UR4][R10.64+0x28] ;  /* 0x000028040a111980 */ /* 0x000ea2000c101900 */
[----:B------:R-:W-:-:S06]  /*12d710*/  @!P1 IMAD.MOV.U32 R7, RZ, RZ, RZ ;  /* 0x000000ffff079224 */ /* 0x000fcc00078e00ff */
[----:B------:R3:W5:Y:S01]  /*12d720*/  @P1 LD.E R7, desc[UR4][R10.64+0x20] ;  /* 0x000020040a071980 */ /* 0x000762000c101900 */
        /* <DEDUP_REMOVED lines=26> */
.L_x_6066:
[----:B------:R-:W0:Y:S02]  /*12d8d0*/  LDS.64 R8, [R5+0x8] ;  /* 0x0000080005087984 */ /* 0x000e240000000a00 */
[----:B0-----:R-:W-:-:S05]  /*12d8e0*/  IADD3 R10, P0, PT, R12, R8, RZ ;  /* 0x000000080c0a7210 */ /* 0x001fca0007f1e0ff */
[----:B------:R-:W-:-:S07]  /*12d8f0*/  IMAD.X R11, R13, 0x1, R9, P0 ;  /* 0x000000010d0b7824 */ /* 0x000fce00000e0609 */
[----:B------:R-:W0:Y:S02]  /*12d900*/  ATOMS.CAST.SPIN.64 P0, [R5+0x8], R8, R10 ;  /* 0x000008080500758d */ /* 0x000e24000180040a */
[----:B0-----:R-:W-:Y:S05]  /*12d910*/  @!P0 BRA `(.L_x_6066) ;  /* 0xfffffffc00ec8947 */ /* 0x001fea000383ffff */
[----:B------:R-:W-:Y:S05]  /*12d920*/  BSYNC B1 ;  /* 0x0000000000017941 */ /* 0x000fea0003800000 */
.L_x_6065:
[----:B------:R-:W-:Y:S02]  /*12d930*/  IMAD.MOV.U32 R40, RZ, RZ, R8 ;  /* 0x000000ffff287224 */ /* 0x000fe400078e0008 */
[----:B------:R-:W-:Y:S01]  /*12d940*/  IMAD.MOV.U32 R41, RZ, RZ, R9 ;  /* 0x000000ffff297224 */ /* 0x000fe200078e0009 */
[----:B------:R-:W-:Y:S06]  /*12d950*/  BRA `(.L_x_6063) ;  /* 0x0000000000187947 */ /* 0x000fec0003800000 */
.L_x_6064:
[----:B------:R-:W-:Y:S02]  /*12d960*/  R2UR UR4, R38 ;  /* 0x00000000260472ca */ /* 0x000fe400000e0000 */
[----:B------:R-:W-:-:S13]  /*12d970*/  R2UR UR5, R39 ;  /* 0x00000000270572ca */ /* 0x000fda00000e0000 */
[----:B------:R-:W2:Y:S02]  /*12d980*/  LD.E.64 R40, desc[UR4][R36.64+0x8] ;  /* 0x0000080424287980 */ /* 0x000ea4000c101b00 */
[----:B--2---:R-:W-:-:S05]  /*12d990*/  IADD3 R8, P0, PT, R12, R40, RZ ;  /* 0x000000280c087210 */ /* 0x004fca0007f1e0ff */
[----:B------:R-:W-:-:S05]  /*12d9a0*/  IMAD.X R9, R13, 0x1, R41, P0 ;  /* 0x000000010d097824 */ /* 0x000fca00000e0629 */
[----:B------:R0:W-:Y:S03]  /*12d9b0*/  ST.E.64 desc[UR4][R36.64+0x8], R8 ;  /* 0x0000080824007985 */ /* 0x0001e6000c101b04 */
.L_x_6063:
[----:B------:R-:W-:Y:S05]  /*12d9c0*/  BSYNC B0 ;  /* 0x0000000000007941 */ /* 0x000fea0003800000 */
.L_x_6062:
        /* <DEDUP_REMOVED lines=46> */
.L_x_6096:
        /* <DEDUP_REMOVED lines=28> */
.L_x_6077:
[----:B------:R-:W0:Y:S02]  /*12de70*/  LDS.64 R12, [R35+0x8] ;  /* 0x00000800230c7984 */ /* 0x000e240000000a00 */
[----:B0-----:R-:W-:-:S05]  /*12de80*/  IADD3 R14, P0, PT, R12, 0x30, RZ ;  /* 0x000000300c0e7810 */ /* 0x001fca0007f1e0ff */
[----:B------:R-:W-:-:S07]  /*12de90*/  IMAD.X R15, RZ, RZ, R13, P0 ;  /* 0x000000ffff0f7224 */ /* 0x000fce00000e060d */
[----:B------:R-:W0:Y:S02]  /*12dea0*/  ATOMS.CAST.SPIN.64 P0, [R35+0x8], R12, R14 ;  /* 0x0000080c2300758d */ /* 0x000e24000180040e */
[----:B0-----:R-:W-:Y:S05]  /*12deb0*/  @!P0 BRA `(.L_x_6077) ;  /* 0xfffffffc00ec8947 */ /* 0x001fea000383ffff */
[----:B------:R-:W-:Y:S05]  /*12dec0*/  BSYNC B4 ;  /* 0x0000000000047941 */ /* 0x000fea0003800000 */
.L_x_6076:
[----:B------:R-:W-:Y:S02]  /*12ded0*/  IMAD.MOV.U32 R14, RZ, RZ, R12 ;  /* 0x000000ffff0e7224 */ /* 0x000fe400078e000c */
[----:B------:R-:W-:Y:S01]  /*12dee0*/  IMAD.MOV.U32 R15, RZ, RZ, R13 ;  /* 0x000000ffff0f7224 */ /* 0x000fe200078e000d */
[----:B------:R-:W-:Y:S06]  /*12def0*/  BRA `(.L_x_6074) ;  /* 0x0000000000187947 */ /* 0x000fec0003800000 */
.L_x_6075:
[----:B------:R-:W-:Y:S02]  /*12df00*/  R2UR UR4, R38 ;  /* 0x00000000260472ca */ /* 0x000fe400000e0000 */
[----:B------:R-:W-:-:S13]  /*12df10*/  R2UR UR5, R39 ;  /* 0x00000000270572ca */ /* 0x000fda00000e0000 */
[----:B------:R-:W2:Y:S02]  /*12df20*/  LD.E.64 R14, desc[UR4][R36.64+0x8] ;  /* 0x00000804240e7980 */ /* 0x000ea4000c101b00 */
[----:B--2---:R-:W-:-:S05]  /*12df30*/  IADD3 R12, P0, PT, R14, 0x30, RZ ;  /* 0x000000300e0c7810 */ /* 0x004fca0007f1e0ff */
[----:B------:R-:W-:-:S05]  /*12df40*/  IMAD.X R13, RZ, RZ, R15, P0 ;  /* 0x000000ffff0d7224 */ /* 0x000fca00000e060f */
[----:B------:R0:W-:Y:S03]  /*12df50*/  ST.E.64 desc[UR4][R36.64+0x8], R12 ;  /* 0x0000080c24007985 */ /* 0x0001e6000c101b04 */
.L_x_6074:
[----:B------:R-:W-:Y:S05]  /*12df60*/  BSYNC B3 ;  /* 0x0000000000037941 */ /* 0x000fea0003800000 */
.L_x_6073:
        /* <DEDUP_REMOVED lines=54> */
.L_x_6079:
[----:B------:R-:W-:Y:S05]  /*12e2d0*/  BSYNC B3 ;  /* 0x0000000000037941 */ /* 0x000fea0003800000 */
.L_x_6078:
        /* <DEDUP_REMOVED lines=40> */
.L_x_6081:
[----:B------:R-:W-:Y:S05]  /*12e560*/  BSYNC B3 ;  /* 0x0000000000037941 */ /* 0x000fea0003800000 */
.L_x_6080:
[----:B------:R-:W-:Y:S02]  /*12e570*/  R2UR UR4, R38 ;  /* 0x00000000260472ca */ /* 0x000fe400000e0000 */
[----:B------:R-:W-:-:S13]  /*12e580*/  R2UR UR5, R39 ;  /* 0x00000000270572ca */ /* 0x000fda00000e0000 */
[----:B------:R2:W-:Y:S01]  /*12e590*/  ST.E desc[UR4][R30.64], R13 ;  /* 0x0000000d1e007985 */ /* 0x0005e2000c101904 */
[----:B------:R-:W-:Y:S05]  /*12e5a0*/  BRA `(.L_x_6082) ;  /* 0x0000000000207947 */ /* 0x000fea0003800000 */
.L_x_6072:
        /* <DEDUP_REMOVED lines=8> */
.L_x_6082:
[----:B------:R-:W-:Y:S05]  /*12e630*/  BSYNC B2 ;  /* 0x0000000000027941 */ /* 0x000fea0003800000 */
.L_x_6071:
        /* <DEDUP_REMOVED lines=27> */
.L_x_6089:
[----:B------:R-:W0:Y:S02]  /*12e7f0*/  LDS.64 R12, [R35+0x8] ;  /* 0x00000800230c7984 */ /* 0x000e240000000a00 */
[----:B0-----:R-:W-:-:S05]  /*12e800*/  IADD3 R14, P0, PT, R12, 0x30, RZ ;  /* 0x000000300c0e7810 */ /* 0x001fca0007f1e0ff */
[----:B------:R-:W-:-:S07]  /*12e810*/  IMAD.X R15, RZ, RZ, R13, P0 ;  /* 0x000000ffff0f7224 */ /* 0x000fce00000e060d */
[----:B------:R-:W0:Y:S02]  /*12e820*/  ATOMS.CAST.SPIN.64 P0, [R35+0x8], R12, R14 ;  /* 0x0000080c2300758d */ /* 0x000e24000180040e */
[----:B0-----:R-:W-:Y:S05]  /*12e830*/  @!P0 BRA `(.L_x_6089) ;  /* 0xfffffffc00ec8947 */ /* 0x001fea000383ffff */
[----:B------:R-:W-:Y:S05]  /*12e840*/  BSYNC B4 ;  /* 0x0000000000047941 */ /* 0x000fea0003800000 */
.L_x_6088:
[----:B------:R-:W-:Y:S02]  /*12e850*/  IMAD.MOV.U32 R14, RZ, RZ, R12 ;  /* 0x000000ffff0e7224 */ /* 0x000fe400078e000c */
[----:B------:R-:W-:Y:S01]  /*12e860*/  IMAD.MOV.U32 R15, RZ, RZ, R13 ;  /* 0x000000ffff0f7224 */ /* 0x000fe200078e000d */
[----:B------:R-:W-:Y:S06]  /*12e870*/  BRA `(.L_x_6086) ;  /* 0x0000000000187947 */ /* 0x000fec0003800000 */
.L_x_6087:
[----:B------:R-:W-:Y:S02]  /*12e880*/  R2UR UR4, R38 ;  /* 0x00000000260472ca */ /* 0x000fe400000e0000 */
[----:B------:R-:W-:-:S13]  /*12e890*/  R2UR UR5, R39 ;  /* 0x00000000270572ca */ /* 0x000fda00000e0000 */
[----:B------:R-:W2:Y:S02]  /*12e8a0*/  LD.E.64 R14, desc[UR4][R36.64+0x8] ;  /* 0x00000804240e7980 */ /* 0x000ea4000c101b00 */
[----:B--2---:R-:W-:-:S05]  /*12e8b0*/  IADD3 R12, P0, PT, R14, 0x30, RZ ;  /* 0x000000300e0c7810 */ /* 0x004fca0007f1e0ff */
[----:B------:R-:W-:-:S05]  /*12e8c0*/  IMAD.X R13, RZ, RZ, R15, P0 ;  /* 0x000000ffff0d7224 */ /* 0x000fca00000e060f */
[----:B------:R0:W-:Y:S03]  /*12e8d0*/  ST.E.64 desc[UR4][R36.64+0x8], R12 ;  /* 0x0000080c24007985 */ /* 0x0001e6000c101b04 */
.L_x_6086:
[----:B------:R-:W-:Y:S05]  /*12e8e0*/  BSYNC B3 ;  /* 0x0000000000037941 */ /* 0x000fea0003800000 */
.L_x_6085:
        /* <DEDUP_REMOVED lines=51> */
.L_x_6091:
[----:B------:R-:W-:Y:S01]  /*12ec20*/  R2UR UR4, R38 ;  /* 0x00000000260472ca */ /* 0x000fe200000e0000 */
[----:B------:R-:W-:Y:S01]  /*12ec30*/  IMAD.MOV.U32 R11, RZ, RZ, 0x5272 ;  /* 0x00005272ff0b7424 */ /* 0x000fe200078e00ff */
[----:B------:R-:W-:Y:S01]  /*12ec40*/  R2UR UR5, R39 ;  /* 0x00000000270572ca */ /* 0x000fe200000e0000 */
[----:B------:R-:W-:Y:S01]  /*12ec50*/  IMAD.MOV.U32 R15, RZ, RZ, -0x1 ;  /* 0xffffffffff0f7424 */ /* 0x000fe200078e00ff */
[----:B------:R-:W-:-:S11]  /*12ec60*/  PLOP3.LUT P0, PT, PT, PT, PT, 0x8, 0x80 ;  /* 0x000000000080781c */ /* 0x000fd60003f0e170 */
[----:B------:R0:W-:Y:S02]  /*12ec70*/  ST.E desc[UR4][R30.64], R11 ;  /* 0x0000000b1e007985 */ /* 0x0001e4000c101904 */
.L_x_6092:
[----:B------:R-:W-:Y:S05]  /*12ec80*/  BSYNC B3 ;  /* 0x0000000000037941 */ /* 0x000fea0003800000 */
.L_x_6090:
        /* <DEDUP_REMOVED lines=39> */
.L_x_6094:
[----:B------:R-:W-:Y:S05]  /*12ef00*/  BSYNC B3 ;  /* 0x0000000000037941 */ /* 0x000fea0003800000 */
.L_x_6093:
[----:B------:R-:W-:Y:S02]  /*12ef10*/  R2UR UR4, R38 ;  /* 0x00000000260472ca */ /* 0x000fe400000e0000 */
[----:B------:R-:W-:-:S13]  /*12ef20*/  R2UR UR5, R39 ;  /* 0x00000000270572ca */ /* 0x000fda00000e0000 */
[----:B------:R2:W-:Y:S01]  /*12ef30*/  ST.E desc[UR4][R30.64], R13 ;  /* 0x0000000d1e007985 */ /* 0x0005e2000c101904 */
[----:B------:R-:W-:Y:S05]  /*12ef40*/  BRA `(.L_x_6095) ;  /* 0x0000000000247947 */ /* 0x000fea0003800000 */
.L_x_6084:
        /* <DEDUP_REMOVED lines=9> */
.L_x_6095:
[----:B------:R-:W-:Y:S05]  /*12efe0*/  BSYNC B2 ;  /* 0x0000000000027941 */ /* 0x000fea0003800000 */
.L_x_6083:
[----:B------:R-:W-:Y:S02]  /*12eff0*/  VIADD R32, R32, 0x2 ;  /* 0x0000000220207836 */ /* 0x000fe40000000000 */
[----:B------:R-:W-:Y:S01]  /*12f000*/  VIADD R22, R22, 0x8 ;  /* 0x0000000816167836 */ /* 0x000fe20000000000 */
[----:B------:R-:W-:Y:S06]  /*12f010*/  @P2 BRA `(.L_x_6096) ;  /* 0xffffffec00242947 */ /* 0x000fec000383ffff */
.L_x_6070:
[----:B------:R-:W-:Y:S05]  /*12f020*/  BSYNC B0 ;  /* 0x0000000000007941 */ /* 0x000fea0003800000 */
.L_x_6069:
        /* <DEDUP_REMOVED lines=24> */
.L_x_6102:
[----:B------:R-:W0:Y:S02]  /*12f1b0*/  LDS.64 R12, [R35+0x8] ;  /* 0x00000800230c7984 */ /* 0x000e240000000a00 */
[----:B0-----:R-:W-:-:S05]  /*12f1c0*/  IADD3 R14, P0, PT, R12, 0x30, RZ ;  /* 0x000000300c0e7810 */ /* 0x001fca0007f1e0ff */
[----:B------:R-:W-:-:S07]  /*12f1d0*/  IMAD.X R15, RZ, RZ, R13, P0 ;  /* 0x000000ffff0f7224 */ /* 0x000fce00000e060d */
[----:B------:R-:W0:Y:S02]  /*12f1e0*/  ATOMS.CAST.SPIN.64 P0, [R35+0x8], R12, R14 ;  /* 0x0000080c2300758d */ /* 0x000e24000180040e */
[----:B0-----:R-:W-:Y:S05]  /*12f1f0*/  @!P0 BRA `(.L_x_6102) ;  /* 0xfffffffc00ec8947 */ /* 0x001fea000383ffff */
[----:B------:R-:W-:Y:S05]  /*12f200*/  BSYNC B2 ;  /* 0x0000000000027941 */ /* 0x000fea0003800000 */
.L_x_6101:
[----:B------:R-:W-:Y:S02]  /*12f210*/  IMAD.MOV.U32 R14, RZ, RZ, R12 ;  /* 0x000000ffff0e7224 */ /* 0x000fe400078e000c */
[----:B------:R-:W-:Y:S01]  /*12f220*/  IMAD.MOV.U32 R15, RZ, RZ, R13 ;  /* 0x000000ffff0f7224 */ /* 0x000fe200078e000d */
[----:B------:R-:W-:Y:S06]  /*12f230*/  BRA `(.L_x_6099) ;  /* 0x0000000000187947 */ /* 0x000fec0003800000 */
.L_x_6100:
[----:B------:R-:W-:Y:S02]  /*12f240*/  R2UR UR4, R38 ;  /* 0x00000000260472ca */ /* 0x000fe400000e0000 */
[----:B------:R-:W-:-:S13]  /*12f250*/  R2UR UR5, R39 ;  /* 0x00000000270572ca */ /* 0x000fda00000e0000 */
[----:B------:R-:W2:Y:S02]  /*12f260*/  LD.E.64 R14, desc[UR4][R36.64+0x8] ;  /* 0x00000804240e7980 */ /* 0x000ea4000c101b00 */
[----:B--2---:R-:W-:-:S05]  /*12f270*/  IADD3 R12, P0, PT, R14, 0x30, RZ ;  /* 0x000000300e0c7810 */ /* 0x004fca0007f1e0ff */
[----:B------:R-:W-:-:S05]  /*12f280*/  IMAD.X R13, RZ, RZ, R15, P0 ;  /* 0x000000ffff0d7224 */ /* 0x000fca00000e060f */
[----:B------:R0:W-:Y:S03]  /*12f290*/  ST.E.64 desc[UR4][R36.64+0x8], R12 ;  /* 0x0000080c24007985 */ /* 0x0001e6000c101b04 */
.L_x_6099:
[----:B------:R-:W-:Y:S05]  /*12f2a0*/  BSYNC B0 ;  /* 0x0000000000007941 */ /* 0x000fea0003800000 */
.L_x_6098:
        /* <DEDUP_REMOVED lines=51> */
.L_x_6104:
[----:B------:R-:W-:Y:S01]  /*12f5e0*/  R2UR UR4, R38 ;  /* 0x00000000260472ca */ /* 0x000fe200000e0000 */
[----:B------:R-:W-:Y:S01]  /*12f5f0*/  IMAD.MOV.U32 R11, RZ, RZ, 0x5272 ;  /* 0x00005272ff0b7424 */ /* 0x000fe200078e00ff */
[----:B------:R-:W-:Y:S01]  /*12f600*/  R2UR UR5, R39 ;  /* 0x00000000270572ca */ /* 0x000fe200000e0000 */
[----:B------:R-:W-:Y:S01]  /*12f610*/  IMAD.MOV.U32 R15, RZ, RZ, -0x1 ;  /* 0xffffffffff0f7424 */ /* 0x000fe200078e00ff */
[----:B------:R-:W-:-:S11]  /*12f620*/  PLOP3.LUT P0, PT, PT, PT, PT, 0x8, 0x80 ;  /* 0x000000000080781c */ /* 0x000fd60003f0e170 */
[----:B------:R0:W-:Y:S02]  /*12f630*/  ST.E desc[UR4][R30.64], R11 ;  /* 0x0000000b1e007985 */ /* 0x0001e4000c101904 */
.L_x_6105:
[----:B------:R-:W-:Y:S05]  /*12f640*/  BSYNC B0 ;  /* 0x0000000000007941 */ /* 0x000fea0003800000 */
.L_x_6103:
        /* <DEDUP_REMOVED lines=39> */
.L_x_6107:
[----:B------:R-:W-:Y:S05]  /*12f8c0*/  BSYNC B0 ;  /* 0x0000000000007941 */ /* 0x000fea0003800000 */
.L_x_6106:
[----:B------:R-:W-:Y:S02]  /*12f8d0*/  R2UR UR4, R38 ;  /* 0x00000000260472ca */ /* 0x000fe400000e0000 */
[----:B------:R-:W-:-:S13]  /*12f8e0*/  R2UR UR5, R39 ;  /* 0x00000000270572ca */ /* 0x000fda00000e0000 */
[----:B------:R4:W-:Y:S01]  /*12f8f0*/  ST.E desc[UR4][R30.64], R13 ;  /* 0x0000000d1e007985 */ /* 0x0009e2000c101904 */
[----:B------:R-:W-:Y:S05]  /*12f900*/  BRA `(.L_x_6068) ;  /* 0x0000000000207947 */ /* 0x000fea0003800000 */
.L_x_6097:
        /* <DEDUP_REMOVED lines=8> */
.L_x_6068:
[----:B------:R-:W-:Y:S05]  /*12f990*/  BSYNC B1 ;  /* 0x0000000000017941 */ /* 0x000fea0003800000 */
.L_x_6067:
[----:B------:R-:W-:Y:S01]  /*12f9a0*/  ISETP.GE.AND P0, PT, R0, 0x1, PT ;  /* 0x000000010000780c */ /* 0x000fe20003f06270 */
[----:B------:R-:W-:-:S12]  /*12f9b0*/  BSSY B0, `(.L_x_6108) ;  /* 0x0000142000007945 */ /* 0x000fd80003800000 */
[----:B------:R-:W-:Y:S05]  /*12f9c0*/  @!P0 BRA `(.L_x_6109) ;  /* 0x0000001400008947 */ /* 0x000fea0003800000 */
[----:B------:R-:W-:Y:S02]  /*12f9d0*/  IMAD.MOV R2, RZ, RZ, -R0 ;  /* 0x000000ffff027224 */ /* 0x000fe400078e0a00 */
[----:B-1----:R-:W-:Y:S02]  /*12f9e0*/  IMAD.MOV.U32 R6, RZ, RZ, RZ ;  /* 0x000000ffff067224 */ /* 0x002fe400078e00ff */
[----:B------:R-:W-:-:S07]  /*12f9f0*/  IMAD.MOV.U32 R18, RZ, RZ, RZ ;  /* 0x000000ffff127224 */ /* 0x000fce00078e00ff */
.L_x_6134:
        /* <DEDUP_REMOVED lines=35> */
.L_x_6117:
[----:B------:R-:W0:Y:S02]  /*12fc30*/  LDS.64 R12, [R35+0x8] ;  /* 0x00000800230c7984 */ /* 0x000e240000000a00 */
[----:B0-----:R-:W-:-:S05]  /*12fc40*/  IADD3 R14, P0, PT, R12, 0x30, RZ ;  /* 0x000000300c0e7810 */ /* 0x001fca0007f1e0ff */
[----:B------:R-:W-:-:S07]  /*12fc50*/  IMAD.X R15, RZ, RZ, R13, P0 ;  /* 0x000000ffff0f7224 */ /* 0x000fce00000e060d */
[----:B------:R-:W0:Y:S02]  /*12fc60*/  ATOMS.CAST.SPIN.64 P0, [R35+0x8], R12, R14 ;  /* 0x0000080c2300758d */ /* 0x000e24000180040e */
[----:B0-----:R-:W-:Y:S05]  /*12fc70*/  @!P0 BRA `(.L_x_6117) ;  /* 0xfffffffc00ec8947 */ /* 0x001fea000383ffff */
[----:B------:R-:W-:Y:S05]  /*12fc80*/  BSYNC B3 ;  /* 0x0000000000037941 */ /* 0x000fea0003800000 */
.L_x_6116:
[----:B------:R-:W-:Y:S02]  /*12fc90*/  IMAD.MOV.U32 R14, RZ, RZ, R12 ;  /* 0x000000ffff0e7224 */ /* 0x000fe400078e000c */
[----:B------:R-:W-:Y:S01]  /*12fca0*/  IMAD.MOV.U32 R15, RZ, RZ, R13 ;  /* 0x000000ffff0f7224 */ /* 0x000fe200078e000d */
[----:B------:R-:W-:Y:S06]  /*12fcb0*/  BRA `(.L_x_6114) ;  /* 0x0000000000187947 */ /* 0x000fec0003800000 */
.L_x_6115:
[----:B------:R-:W-:Y:S02]  /*12fcc0*/  R2UR UR4, R38 ;  /* 0x00000000260472ca */ /* 0x000fe400000e0000 */
[----:B------:R-:W-:-:S13]  /*12fcd0*/  R2UR UR5, R39 ;  /* 0x00000000270572ca */ /* 0x000fda00000e0000 */
[----:B------:R-:W2:Y:S02]  /*12fce0*/  LD.E.64 R14, desc[UR4][R36.64+0x8] ;  /* 0x00000804240e7980 */ /* 0x000ea4000c101b00 */
[----:B--2---:R-:W-:-:S05]  /*12fcf0*/  IADD3 R12, P0, PT, R14, 0x30, RZ ;  /* 0x000000300e0c7810 */ /* 0x004fca0007f1e0ff */
[----:B------:R-:W-:-:S05]  /*12fd00*/  IMAD.X R13, RZ, RZ, R15, P0 ;  /* 0x000000ffff0d7224 */ /* 0x000fca00000e060f */
[----:B------:R0:W-:Y:S03]  /*12fd10*/  ST.E.64 desc[UR4][R36.64+0x8], R12 ;  /* 0x0000080c24007985 */ /* 0x0001e6000c101b04 */
.L_x_6114:
[----:B------:R-:W-:Y:S05]  /*12fd20*/  BSYNC B2 ;  /* 0x0000000000027941 */ /* 0x000fea0003800000 */
.L_x_6113:
        /* <DEDUP_REMOVED lines=54> */
.L_x_6119:
[----:B------:R-:W-:Y:S05]  /*130090*/  BSYNC B2 ;  /* 0x0000000000027941 */ /* 0x000fea0003800000 */
.L_x_6118:
        /* <DEDUP_REMOVED lines=40> */
.L_x_6121:
[----:B------:R-:W-:Y:S05]  /*130320*/  BSYNC B2 ;  /* 0x0000000000027941 */ /* 0x000fea0003800000 */
.L_x_6120:
[----:B------:R-:W-:Y:S02]  /*130330*/  R2UR UR4, R38 ;  /* 0x00000000260472ca */ /* 0x000fe400000e0000 */
[----:B------:R-:W-:Y:S02]  /*130340*/  R2UR UR5, R39 ;  /* 0x00000000270572ca */ /* 0x000fe400000e0000 */
[----:B------:R-:W-:-:S11]  /*130350*/  PRMT R15, RZ, 0x7610, R15 ;  /* 0x00007610ff0f7816 */ /* 0x000fd6000000000f */
[----:B------:R3:W-:Y:S01]  /*130360*/  ST.E desc[UR4][R30.64], R13 ;  /* 0x0000000d1e007985 */ /* 0x0007e2000c101904 */
[----:B------:R-:W-:Y:S05]  /*130370*/  BRA `(.L_x_6111) ;  /* 0x0000000000147947 */ /* 0x000fea0003800000 */
.L_x_6112:
[----:B------:R-:W-:Y:S02]  /*130380*/  R2UR UR4, R38 ;  /* 0x00000000260472ca */ /* 0x000fe400000e0000 */
[----:B------:R-:W-:Y:S02]  /*130390*/  R2UR UR5, R39 ;  /* 0x00000000270572ca */ /* 0x000fe400000e0000 */
[----:B------:R-:W-:-:S05]  /*1303a0*/  IADD3 R8, P0, PT, R12, R6, RZ ;  /* 0x000000060c087210 */ /* 0x000fca0007f1e0ff */
[----:B------:R-:W-:-:S06]  /*1303b0*/  IMAD.X R9, RZ, RZ, R13, P0 ;  /* 0x000000ffff097224 */ /* 0x000fcc00000e060d */
[----:B------:R1:W5:Y:S02]  /*1303c0*/  LD.E.U8 R15, desc[UR4][R8.64+0x20] ;  /* 0x00002004080f7980 */ /* 0x000364000c101100 */
.L_x_6111:
[----:B------:R-:W-:Y:S05]  /*1303d0*/  BSYNC B1 ;  /* 0x0000000000017941 */ /* 0x000fea0003800000 */
.L_x_6110:
        /* <DEDUP_REMOVED lines=31> */
.L_x_6129:
[----:B------:R-:W0:Y:S02]  /*1305d0*/  LDS.64 R12, [R35+0x8] ;  /* 0x00000800230c7984 */ /* 0x000e240000000a00 */
[----:B0-----:R-:W-:-:S05]  /*1305e0*/  IADD3 R14, P0, PT, R12, 0x30, RZ ;  /* 0x000000300c0e7810 */ /* 0x001fca0007f1e0ff */
[----:B------:R-:W-:-:S07]  /*1305f0*/  IMAD.X R15, RZ, RZ, R13, P0 ;  /* 0x000000ffff0f7224 */ /* 0x000fce00000e060d */
[----:B------:R-:W0:Y:S02]  /*130600*/  ATOMS.CAST.SPIN.64 P0, [R35+0x8], R12, R14 ;  /* 0x0000080c2300758d */ /* 0x000e24000180040e */
[----:B0-----:R-:W-:Y:S05]  /*130610*/  @!P0 BRA `(.L_x_6129) ;  /* 0xfffffffc00ec8947 */ /* 0x001fea000383ffff */
[----:B------:R-:W-:Y:S05]  /*130620*/  BSYNC B3 ;  /* 0x0000000000037941 */ /* 0x000fea0003800000 */
.L_x_6128:
[----:B------:R-:W-:Y:S02]  /*130630*/  IMAD.MOV.U32 R14, RZ, RZ, R12 ;  /* 0x000000ffff0e7224 */ /* 0x000fe400078e000c */
[----:B------:R-:W-:Y:S01]  /*130640*/  IMAD.MOV.U32 R15, RZ, RZ, R13 ;  /* 0x000000ffff0f7224 */ /* 0x000fe200078e000d */
[----:B------:R-:W-:Y:S06]  /*130650*/  BRA `(.L_x_6126) ;  /* 0x0000000000187947 */ /* 0x000fec0003800000 */
.L_x_6127:
[----:B------:R-:W-:Y:S02]  /*130660*/  R2UR UR4, R38 ;  /* 0x00000000260472ca */ /* 0x000fe400000e0000 */
[----:B------:R-:W-:-:S13]  /*130670*/  R2UR UR5, R39 ;  /* 0x00000000270572ca */ /* 0x000fda00000e0000 */
[----:B------:R-:W2:Y:S02]  /*130680*/  LD.E.64 R14, desc[UR4][R36.64+0x8] ;  /* 0x00000804240e7980 */ /* 0x000ea4000c101b00 */
[----:B--2---:R-:W-:-:S05]  /*130690*/  IADD3 R12, P0, PT, R14, 0x30, RZ ;  /* 0x000000300e0c7810 */ /* 0x004fca0007f1e0ff */
[----:B------:R-:W-:-:S05]  /*1306a0*/  IMAD.X R13, RZ, RZ, R15, P0 ;  /* 0x000000ffff0d7224 */ /* 0x000fca00000e060f */
[----:B------:R0:W-:Y:S03]  /*1306b0*/  ST.E.64 desc[UR4][R36.64+0x8], R12 ;  /* 0x0000080c24007985 */ /* 0x0001e6000c101b04 */
.L_x_6126:
[----:B------:R-:W-:Y:S05]  /*1306c0*/  BSYNC B2 ;  /* 0x0000000000027941 */ /* 0x000fea0003800000 */
.L_x_6125:
        /* <DEDUP_REMOVED lines=54> */
.L_x_6131:
[----:B------:R-:W-:Y:S05]  /*130a30*/  BSYNC B2 ;  /* 0x0000000000027941 */ /* 0x000fea0003800000 */
.L_x_6130:
        /* <DEDUP_REMOVED lines=40> */
.L_x_6133:
[----:B------:R-:W-:Y:S05]  /*130cc0*/  BSYNC B2 ;  /* 0x0000000000027941 */ /* 0x000fea0003800000 */
.L_x_6132:
[----:B------:R-:W-:Y:S02]  /*130cd0*/  R2UR UR4, R38 ;  /* 0x00000000260472ca */ /* 0x000fe400000e0000 */
[----:B------:R-:W-:-:S13]  /*130ce0*/  R2UR UR5, R39 ;  /* 0x00000000270572ca */ /* 0x000fda00000e0000 */
[----:B------:R2:W-:Y:S01]  /*130cf0*/  ST.E desc[UR4][R30.64], R13 ;  /* 0x0000000d1e007985 */ /* 0x0005e2000c101904 */
[----:B------:R-:W-:Y:S05]  /*130d00*/  BRA `(.L_x_6123) ;  /* 0x0000000000207947 */ /* 0x000fea0003800000 */
.L_x_6124:
        /* <DEDUP_REMOVED lines=8> */
.L_x_6123:
[----:B------:R-:W-:Y:S05]  /*130d90*/  BSYNC B1 ;  /* 0x0000000000017941 */ /* 0x000fea0003800000 */
.L_x_6122:
[----:B------:R-:W-:Y:S02]  /*130da0*/  VIADD R18, R18, 0x1 ;  /* 0x0000000112127836 */ /* 0x000fe40000000000 */
[----:B------:R-:W-:Y:S01]  /*130db0*/  VIADD R6, R6, 0x4 ;  /* 0x0000000406067836 */ /* 0x000fe20000000000 */
[----:B------:R-:W-:Y:S06]  /*130dc0*/  @P2 BRA `(.L_x_6134) ;  /* 0xffffffec000c2947 */ /* 0x000fec000383ffff */
.L_x_6109:
[----:B------:R-:W-:Y:S05]  /*130dd0*/  BSYNC B0 ;  /* 0x0000000000007941 */ /* 0x000fea0003800000 */
.L_x_6108:
[----:B------:R-:W-:Y:S01]  /*130de0*/  ISETP.GE.AND P0, PT, R17, 0x1, PT ;  /* 0x000000011100780c */ /* 0x000fe20003f06270 */
[----:B------:R-:W-:-:S12]  /*130df0*/  BSSY B0, `(.L_x_6135) ;  /* 0x0000146000007945 */ /* 0x000fd80003800000 */
[----:B------:R-:W-:Y:S05]  /*130e00*/  @!P0 BRA `(.L_x_6136) ;  /* 0x0000001400108947 */ /* 0x000fea0003800000 */
[----:B------:R-:W-:Y:S02]  /*130e10*/  IMAD.MOV R17, RZ, RZ, -R17 ;  /* 0x000000ffff117224 */ /* 0x000fe400078e0a11 */
[----:B------:R-:W-:Y:S02]  /*130e20*/  IMAD.SHL.U32 R2, R0, 0x4, RZ ;  /* 0x0000000400027824 */ /* 0x000fe400078e00ff */
[----:B-1----:R-:W-:Y:S02]  /*130e30*/  IMAD.MOV.U32 R6, RZ, RZ, RZ ;  /* 0x000000ffff067224 */ /* 0x002fe400078e00ff */
[----:B------:R-:W-:-:S07]  /*130e40*/  IMAD.MOV.U32 R18, RZ, RZ, RZ ;  /* 0x000000ffff127224 */ /* 0x000fce00078e00ff */
.L_x_6161:
        /* <DEDUP_REMOVED lines=35> */
.L_x_6144:
[----:B------:R-:W0:Y:S02]  /*131080*/  LDS.64 R12, [R33+0x8] ;  /* 0x00000800210c7984 */ /* 0x000e240000000a00 */
[----:B0-----:R-:W-:-:S05]  /*131090*/  IADD3 R14, P0, PT, R12, 0x30, RZ ;  /* 0x000000300c0e7810 */ /* 0x001fca0007f1e0ff */
[----:B------:R-:W-:-:S07]  /*1310a0*/  IMAD.X R15, RZ, RZ, R13, P0 ;  /* 0x000000ffff0f7224 */ /* 0x000fce00000e060d */
[----:B------:R-:W0:Y:S02]  /*1310b0*/  ATOMS.CAST.SPIN.64 P0, [R33+0x8], R12, R14 ;  /* 0x0000080c2100758d */ /* 0x000e24000180040e */
[----:B0-----:R-:W-:Y:S05]  /*1310c0*/  @!P0 BRA `(.L_x_6144) ;  /* 0xfffffffc00ec8947 */ /* 0x001fea000383ffff */
[----:B------:R-:W-:Y:S05]  /*1310d0*/  BSYNC B3 ;  /* 0x0000000000037941 */ /* 0x000fea0003800000 */
.L_x_6143:
[----:B------:R-:W-:Y:S02]  /*1310e0*/  IMAD.MOV.U32 R14, RZ, RZ, R12 ;  /* 0x000000ffff0e7224 */ /* 0x000fe400078e000c */
[----:B------:R-:W-:Y:S01]  /*1310f0*/  IMAD.MOV.U32 R15, RZ, RZ, R13 ;  /* 0x000000ffff0f7224 */ /* 0x000fe200078e000d */
[----:B------:R-:W-:Y:S06]  /*131100*/  BRA `(.L_x_6141) ;  /* 0x0000000000187947 */ /* 0x000fec0003800000 */
.L_x_6142:
[----:B------:R-:W-:Y:S02]  /*131110*/  R2UR UR4, R38 ;  /* 0x00000000260472ca */ /* 0x000fe400000e0000 */
[----:B------:R-:W-:-:S13]  /*131120*/  R2UR UR5, R39 ;  /* 0x00000000270572ca */ /* 0x000fda00000e0000 */
[----:B------:R-:W2:Y:S02]  /*131130*/  LD.E.64 R14, desc[UR4][R36.64+0x8] ;  /* 0x00000804240e7980 */ /* 0x000ea4000c101b00 */
[----:B--2---:R-:W-:-:S05]  /*131140*/  IADD3 R12, P0, PT, R14, 0x30, RZ ;  /* 0x000000300e0c7810 */ /* 0x004fca0007f1e0ff */
[----:B------:R-:W-:-:S05]  /*131150*/  IMAD.X R13, RZ, RZ, R15, P0 ;  /* 0x000000ffff0d7224 */ /* 0x000fca00000e060f */
[----:B------:R0:W-:Y:S03]  /*131160*/  ST.E.64 desc[UR4][R36.64+0x8], R12 ;  /* 0x0000080c24007985 */ /* 0x0001e6000c101b04 */
.L_x_6141:
[----:B------:R-:W-:Y:S05]  /*131170*/  BSYNC B2 ;  /* 0x0000000000027941 */ /* 0x000fea0003800000 */
.L_x_6140:
        /* <DEDUP_REMOVED lines=54> */
.L_x_6146:
[----:B------:R-:W-:Y:S05]  /*1314e0*/  BSYNC B2 ;  /* 0x0000000000027941 */ /* 0x000fea0003800000 */
.L_x_6145:
        /* <DEDUP_REMOVED lines=40> */
.L_x_6148:
[----:B------:R-:W-:Y:S05]  /*131770*/  BSYNC B2 ;  /* 0x0000000000027941 */ /* 0x000fea0003800000 */
.L_x_6147:
[----:B------:R-:W-:Y:S02]  /*131780*/  R2UR UR4, R38 ;  /* 0x00000000260472ca */ /* 0x000fe400000e0000 */
[----:B------:R-:W-:Y:S02]  /*131790*/  R2UR UR5, R39 ;  /* 0x00000000270572ca */ /* 0x000fe400000e0000 */
[----:B------:R-:W-:-:S11]  /*1317a0*/  PRMT R15, RZ, 0x7610, R15 ;  /* 0x00007610ff0f7816 */ /* 0x000fd6000000000f */
[----:B------:R3:W-:Y:S01]  /*1317b0*/  ST.E desc[UR4][R30.64], R13 ;  /* 0x0000000d1e007985 */ /* 0x0007e2000c101904 */
[----:B------:R-:W-:Y:S05]  /*1317c0*/  BRA `(.L_x_6138) ;  /* 0x0000000000147947 */ /* 0x000fea0003800000 */
.L_x_6139:
[----:B------:R-:W-:Y:S02]  /*1317d0*/  R2UR UR4, R38 ;  /* 0x00000000260472ca */ /* 0x000fe400000e0000 */
[----:B------:R-:W-:Y:S02]  /*1317e0*/  R2UR UR5, R39 ;  /* 0x00000000270572ca */ /* 0x000fe400000e0000 */
[----:B------:R-:W-:-:S05]  /*1317f0*/  IADD3 R8, P0, PT, R12, R6, RZ ;  /* 0x000000060c087210 */ /* 0x000fca0007f1e0ff */
[----:B------:R-:W-:-:S06]  /*131800*/  IMAD.X R9, RZ, RZ, R13, P0 ;  /* 0x000000ffff097224 */ /* 0x000fcc00000e060d */
[----:B------:R1:W5:Y:S02]  /*131810*/  LD.E.U8 R15, desc[UR4][R8.64+0x20] ;  /* 0x00002004080f7980 */ /* 0x000364000c101100 */
.L_x_6138:
[----:B------:R-:W-:Y:S05]  /*131820*/  BSYNC B1 ;  /* 0x0000000000017941 */ /* 0x000fea0003800000 */
.L_x_6137:
        /* <DEDUP_REMOVED lines=32> */
.L_x_6156:
[----:B------:R-:W0:Y:S02]  /*131a30*/  LDS.64 R12, [R33+0x8] ;  /* 0x00000800210c7984 */ /* 0x000e240000000a00 */
[----:B0-----:R-:W-:-:S05]  /*131a40*/  IADD3 R14, P0, PT, R12, 0x30, RZ ;  /* 0x000000300c0e7810 */ /* 0x001fca0007f1e0ff */
[----:B------:R-:W-:-:S07]  /*131a50*/  IMAD.X R15, RZ, RZ, R13, P0 ;  /* 0x000000ffff0f7224 */ /* 0x000fce00000e060d */
[----:B------:R-:W0:Y:S02]  /*131a60*/  ATOMS.CAST.SPIN.64 P0, [R33+0x8], R12, R14 ;  /* 0x0000080c2100758d */ /* 0x000e24000180040e */
[----:B0-----:R-:W-:Y:S05]  /*131a70*/  @!P0 BRA `(.L_x_6156) ;  /* 0xfffffffc00ec8947 */ /* 0x001fea000383ffff */
[----:B------:R-:W-:Y:S05]  /*131a80*/  BSYNC B3 ;  /* 0x0000000000037941 */ /* 0x000fea0003800000 */
.L_x_6155:
[----:B------:R-:W-:Y:S02]  /*131a90*/  IMAD.MOV.U32 R14, RZ, RZ, R12 ;  /* 0x000000ffff0e7224 */ /* 0x000fe400078e000c */
[----:B------:R-:W-:Y:S01]  /*131aa0*/  IMAD.MOV.U32 R15, RZ, RZ, R13 ;  /* 0x000000ffff0f7224 */ /* 0x000fe200078e000d */
[----:B------:R-:W-:Y:S06]  /*131ab0*/  BRA `(.L_x_6153) ;  /* 0x0000000000187947 */ /* 0x000fec0003800000 */
.L_x_6154:
[----:B------:R-:W-:Y:S02]  /*131ac0*/  R2UR UR4, R38 ;  /* 0x00000000260472ca */ /* 0x000fe400000e0000 */
[----:B------:R-:W-:-:S13]  /*131ad0*/  R2UR UR5, R39 ;  /* 0x00000000270572ca */ /* 0x000fda00000e0000 */
[----:B------:R-:W2:Y:S02]  /*131ae0*/  LD.E.64 R14, desc[UR4][R36.64+0x8] ;  /* 0x00000804240e7980 */ /* 0x000ea4000c101b00 */
[----:B--2---:R-:W-:-:S05]  /*131af0*/  IADD3 R12, P0, PT, R14, 0x30, RZ ;  /* 0x000000300e0c7810 */ /* 0x004fca0007f1e0ff */
[----:B------:R-:W-:-:S05]  /*131b00*/  IMAD.X R13, RZ, RZ, R15, P0 ;  /* 0x000000ffff0d7224 */ /* 0x000fca00000e060f */
[----:B------:R0:W-:Y:S03]  /*131b10*/  ST.E.64 desc[UR4][R36.64+0x8], R12 ;  /* 0x0000080c24007985 */ /* 0x0001e6000c101b04 */
.L_x_6153:
[----:B------:R-:W-:Y:S05]  /*131b20*/  BSYNC B2 ;  /* 0x0000000000027941 */ /* 0x000fea0003800000 */
.L_x_6152:
        /* <DEDUP_REMOVED lines=54> */
.L_x_6158:
[----:B------:R-:W-:Y:S05]  /*131e90*/  BSYNC B2 ;  /* 0x0000000000027941 */ /* 0x000fea0003800000 */
.L_x_6157:
        /* <DEDUP_REMOVED lines=40> */
.L_x_6160:
[----:B------:R-:W-:Y:S05]  /*132120*/  BSYNC B2 ;  /* 0x0000000000027941 */ /* 0x000fea0003800000 */
.L_x_6159:
[----:B------:R-:W-:Y:S02]  /*132130*/  R2UR UR4, R38 ;  /* 0x00000000260472ca */ /* 0x000fe400000e0000 */
[----:B------:R-:W-:-:S13]  /*132140*/  R2UR UR5, R39 ;  /* 0x00000000270572ca */ /* 0x000fda00000e0000 */
[----:B------:R2:W-:Y:S01]  /*132150*/  ST.E desc[UR4][R30.64], R13 ;  /* 0x0000000d1e007985 */ /* 0x0005e2000c101904 */
[----:B------:R-:W-:Y:S05]  /*132160*/  BRA `(.L_x_6150) ;  /* 0x0000000000207947 */ /* 0x000fea0003800000 */
.L_x_6151:
        /* <DEDUP_REMOVED lines=8> */
.L_x_6150:
[----:B------:R-:W-:Y:S05]  /*1321f0*/  BSYNC B1 ;  /* 0x0000000000017941 */ /* 0x000fea0003800000 */
.L_x_6149:
[----:B------:R-:W-:Y:S02]  /*132200*/  VIADD R18, R18, 0x1 ;  /* 0x0000000112127836 */ /* 0x000fe40000000000 */
[----:B------:R-:W-:Y:S02]  /*132210*/  VIADD R2, R2, 0x4 ;  /* 0x0000000402027836 */ /* 0x000fe40000000000 */
[----:B------:R-:W-:Y:S02]  /*132220*/  VIADD R0, R0, 0x1 ;  /* 0x0000000100007836 */ /* 0x000fe40000000000 */
[----:B------:R-:W-:Y:S01]  /*132230*/  VIADD R6, R6, 0x4 ;  /* 0x0000000406067836 */ /* 0x000fe20000000000 */
[----:B------:R-:W-:Y:S06]  /*132240*/  @P2 BRA `(.L_x_6161) ;  /* 0xffffffec00002947 */ /* 0x000fec000383ffff */
.L_x_6136:
[----:B------:R-:W-:Y:S05]  /*132250*/  BSYNC B0 ;  /* 0x0000000000007941 */ /* 0x000fea0003800000 */
.L_x_6135:
        /* <DEDUP_REMOVED lines=19> */
.L_x_6166:
[----:B------:R-:W0:Y:S02]  /*132390*/  LDS.64 R8, [R13+0x8] ;  /* 0x000008000d087984 */ /* 0x000e240000000a00 */
[----:B0-----:R-:W-:-:S05]  /*1323a0*/  IADD3 R10, P0, PT, R8, 0x30, RZ ;  /* 0x00000030080a7810 */ /* 0x001fca0007f1e0ff */
[----:B------:R-:W-:-:S07]  /*1323b0*/  IMAD.X R11, RZ, RZ, R9, P0 ;  /* 0x000000ffff0b7224 */ /* 0x000fce00000e0609 */
[----:B------:R-:W0:Y:S02]  /*1323c0*/  ATOMS.CAST.SPIN.64 P0, [R13+0x8], R8, R10 ;  /* 0x000008080d00758d */ /* 0x000e24000180040a */
[----:B0-----:R-:W-:Y:S05]  /*1323d0*/  @!P0 BRA `(.L_x_6166) ;  /* 0xfffffffc00ec8947 */ /* 0x001fea000383ffff */
[----:B------:R-:W-:Y:S05]  /*1323e0*/  BSYNC B1 ;  /* 0x0000000000017941 */ /* 0x000fea0003800000 */
.L_x_6165:
[----:B------:R-:W-:Y:S02]  /*1323f0*/  IMAD.MOV.U32 R10, RZ, RZ, R8 ;  /* 0x000000ffff0a7224 */ /* 0x000fe400078e0008 */
[----:B------:R-:W-:Y:S01]  /*132400*/  IMAD.MOV.U32 R11, RZ, RZ, R9 ;  /* 0x000000ffff0b7224 */ /* 0x000fe200078e0009 */
[----:B------:R-:W-:Y:S06]  /*132410*/  BRA `(.L_x_6163) ;  /* 0x0000000000187947 */ /* 0x000fec0003800000 */
.L_x_6164:
[----:B------:R-:W-:Y:S02]  /*132420*/  R2UR UR4, R38 ;  /* 0x00000000260472ca */ /* 0x000fe400000e0000 */
[----:B------:R-:W-:-:S13]  /*132430*/  R2UR UR5, R39 ;  /* 0x00000000270572ca */ /* 0x000fda00000e0000 */
[----:B------:R-:W2:Y:S02]  /*132440*/  LD.E.64 R10, desc[UR4][R36.64+0x8] ;  /* 0x00000804240a7980 */ /* 0x000ea4000c101b00 */
[----:B--2---:R-:W-:-:S05]  /*132450*/  IADD3 R8, P0, PT, R10, 0x30, RZ ;  /* 0x000000300a087810 */ /* 0x004fca0007f1e0ff */
[----:B------:R-:W-:-:S05]  /*132460*/  IMAD.X R9, RZ, RZ, R11, P0 ;  /* 0x000000ffff097224 */ /* 0x000fca00000e060b */
[----:B------:R0:W-:Y:S03]  /*132470*/  ST.E.64 desc[UR4][R36.64+0x8], R8 ;  /* 0x0000080824007985 */ /* 0x0001e6000c101b04 */
.L_x_6163:
[----:B------:R-:W-:Y:S05]  /*132480*/  BSYNC B0 ;  /* 0x0000000000007941 */ /* 0x000fea0003800000 */
.L_x_6162:
        /* <DEDUP_REMOVED lines=65> */
.L_x_6173:
[----:B------:R-:W0:Y:S02]  /*1328a0*/  LDS.64 R12, [R9+0x8] ;  /* 0x00000800090c7984 */ /* 0x000e240000000a00 */
[----:B0-----:R-:W-:-:S05]  /*1328b0*/  IADD3 R14, P0, PT, R32, R12, RZ ;  /* 0x0000000c200e7210 */ /* 0x001fca0007f1e0ff */
[----:B------:R-:W-:-:S07]  /*1328c0*/  IMAD.X R15, R33, 0x1, R13, P0 ;  /* 0x00000001210f7824 */ /* 0x000fce00000e060d */
[----:B------:R-:W0:Y:S02]  /*1328d0*/  ATOMS.CAST.SPIN.64 P0, [R9+0x8], R12, R14 ;  /* 0x0000080c0900758d */ /* 0x000e24000180040e */
[----:B0-----:R-:W-:Y:S05]  /*1328e0*/  @!P0 BRA `(.L_x_6173) ;  /* 0xfffffffc00ec8947 */ /* 0x001fea000383ffff */
[----:B------:R-:W-:Y:S05]  /*1328f0*/  BSYNC B2 ;  /* 0x0000000000027941 */ /* 0x000fea0003800000 */
.L_x_6172:
[----:B------:R-:W-:Y:S05]  /*132900*/  BRA `(.L_x_6170) ;  /* 0x0000000000187947 */ /* 0x000fea0003800000 */
.L_x_6171:
[----:B------:R-:W-:Y:S02]  /*132910*/  R2UR UR4, R38 ;  /* 0x00000000260472ca */ /* 0x000fe400000e0000 */
[----:B------:R-:W-:-:S13]  /*132920*/  R2UR UR5, R39 ;  /* 0x00000000270572ca */ /* 0x000fda00000e0000 */
[----:B------:R-:W2:Y:S02]  /*132930*/  LD.E.64 R12, desc[UR4][R36.64+0x8] ;  /* 0x00000804240c7980 */ /* 0x000ea4000c101b00 */
[----:B--2---:R-:W-:-:S05]  /*132940*/  IADD3 R8, P0, PT, R32, R12, RZ ;  /* 0x0000000c20087210 */ /* 0x004fca0007f1e0ff */
[----:B------:R-:W-:-:S05]  /*132950*/  IMAD.X R9, R33, 0x1, R13, P0 ;  /* 0x0000000121097824 */ /* 0x000fca00000e060d */
[----:B------:R0:W-:Y:S03]  /*132960*/  ST.E.64 desc[UR4][R36.64+0x8], R8 ;  /* 0x0000080824007985 */ /* 0x0001e6000c101b04 */
.L_x_6170:
[----:B------:R-:W-:Y:S05]  /*132970*/  BSYNC B1 ;  /* 0x0000000000017941 */ /* 0x000fea0003800000 */
.L_x_6169:
        /* <DEDUP_REMOVED lines=47> */
.L_x_6205:
        /* <DEDUP_REMOVED lines=28> */
.L_x_6186:
[----:B------:R-:W0:Y:S02]  /*132e30*/  LDS.64 R12, [R33+0x8] ;  /* 0x00000800210c7984 */ /* 0x000e240000000a00 */
[----:B0-----:R-:W-:-:S05]  /*132e40*/  IADD3 R14, P0, PT, R12, 0x30, RZ ;  /* 0x000000300c0e7810 */ /* 0x001fca0007f1e0ff */
[----:B------:R-:W-:-:S07]  /*132e50*/  IMAD.X R15, RZ, RZ, R13, P0 ;  /* 0x000000ffff0f7224 */ /* 0x000fce00000e060d */
[----:B------:R-:W0:Y:S02]  /*132e60*/  ATOMS.CAST.SPIN.64 P0, [R33+0x8], R12, R14 ;  /* 0x0000080c2100758d */ /* 0x000e24000180040e */
[----:B0-----:R-:W-:Y:S05]  /*132e70*/  @!P0 BRA `(.L_x_6186) ;  /* 0xfffffffc00ec8947 */ /* 0x001fea000383ffff */
[----:B------:R-:W-:Y:S05]  /*132e80*/  BSYNC B6 ;  /* 0x0000000000067941 */ /* 0x000fea0003800000 */
.L_x_6185:
[----:B------:R-:W-:Y:S02]  /*132e90*/  IMAD.MOV.U32 R14, RZ, RZ, R12 ;  /* 0x000000ffff0e7224 */ /* 0x000fe400078e000c */
[----:B------:R-:W-:Y:S01]  /*132ea0*/  IMAD.MOV.U32 R15, RZ, RZ, R13 ;  /* 0x000000ffff0f7224 */ /* 0x000fe200078e000d */
[----:B------:R-:W-:Y:S06]  /*132eb0*/  BRA `(.L_x_6183) ;  /* 0x0000000000187947 */ /* 0x000fec0003800000 */
.L_x_6184:
[----:B------:R-:W-:Y:S02]  /*132ec0*/  R2UR UR4, R38 ;  /* 0x00000000260472ca */ /* 0x000fe400000e0000 */
[----:B------:R-:W-:-:S13]  /*132ed0*/  R2UR UR5, R39 ;  /* 0x00000000270572ca */ /* 0x000fda00000e0000 */
[----:B------:R-:W2:Y:S02]  /*132ee0*/  LD.E.64 R14, desc[UR4][R36.64+0x8] ;  /* 0x00000804240e7980 */ /* 0x000ea4000c101b00 */
[----:B--2---:R-:W-:-:S05]  /*132ef0*/  IADD3 R12, P0, PT, R14, 0x30, RZ ;  /* 0x000000300e0c7810 */ /* 0x004fca0007f1e0ff */
[----:B------:R-:W-:-:S05]  /*132f00*/  IMAD.X R13, RZ, RZ, R15, P0 ;  /* 0x000000ffff0d7224 */ /* 0x000fca00000e060f */
[----:B------:R0:W-:Y:S03]  /*132f10*/  ST.E.64 desc[UR4][R36.64+0x8], R12 ;  /* 0x0000080c24007985 */ /* 0x0001e6000c101b04 */
.L_x_6183:
[----:B------:R-:W-:Y:S05]  /*132f20*/  BSYNC B5 ;  /* 0x0000000000057941 */ /* 0x000fea0003800000 */
.L_x_6182:
        /* <DEDUP_REMOVED lines=54> */
.L_x_6188:
[----:B------:R-:W-:Y:S05]  /*133290*/  BSYNC B5 ;  /* 0x0000000000057941 */ /* 0x000fea0003800000 */
.L_x_6187:
        /* <DEDUP_REMOVED lines=40> */
.L_x_6190:
[----:B------:R-:W-:Y:S05]  /*133520*/  BSYNC B5 ;  /* 0x0000000000057941 */ /* 0x000fea0003800000 */
.L_x_6189:
[----:B------:R-:W-:Y:S02]  /*133530*/  R2UR UR4, R38 ;  /* 0x00000000260472ca */ /* 0x000fe400000e0000 */
[----:B------:R-:W-:-:S13]  /*133540*/  R2UR UR5, R39 ;  /* 0x00000000270572ca */ /* 0x000fda00000e0000 */
[----:B------:R2:W-:Y:S01]  /*133550*/  ST.E desc[UR4][R30.64], R13 ;  /* 0x0000000d1e007985 */ /* 0x0005e2000c101904 */
[----:B------:R-:W-:Y:S05]  /*133560*/  BRA `(.L_x_6191) ;  /* 0x0000000000207947 */ /* 0x000fea0003800000 */
.L_x_6181:
        /* <DEDUP_REMOVED lines=8> */
.L_x_6191:
[----:B------:R-:W-:Y:S05]  /*1335f0*/  BSYNC B4 ;  /* 0x0000000000047941 */ /* 0x000fea0003800000 */
.L_x_6180:
        /* <DEDUP_REMOVED lines=27> */
.L_x_6198:
[----:B------:R-:W0:Y:S02]  /*1337b0*/  LDS.64 R12, [R33+0x8] ;  /* 0x00000800210c7984 */ /* 0x000e240000000a00 */
[----:B0-----:R-:W-:-:S05]  /*1337c0*/  IADD3 R14, P0, PT, R12, 0x30, RZ ;  /* 0x000000300c0e7810 */ /* 0x001fca0007f1e0ff */
[----:B------:R-:W-:-:S07]  /*1337d0*/  IMAD.X R15, RZ, RZ, R13, P0 ;  /* 0x000000ffff0f7224 */ /* 0x000fce00000e060d */
[----:B------:R-:W0:Y:S02]  /*1337e0*/  ATOMS.CAST.SPIN.64 P0, [R33+0x8], R12, R14 ;  /* 0x0000080c2100758d */ /* 0x000e24000180040e */
[----:B0-----:R-:W-:Y:S05]  /*1337f0*/  @!P0 BRA `(.L_x_6198) ;  /* 0xfffffffc00ec8947 */ /* 0x001fea000383ffff */
[----:B------:R-:W-:Y:S05]  /*133800*/  BSYNC B6 ;  /* 0x0000000000067941 */ /* 0x000fea0003800000 */
.L_x_6197:
[----:B------:R-:W-:Y:S02]  /*133810*/  IMAD.MOV.U32 R14, RZ, RZ, R12 ;  /* 0x000000ffff0e7224 */ /* 0x000fe400078e000c */
[----:B------:R-:W-:Y:S01]  /*133820*/  IMAD.MOV.U32 R15, RZ, RZ, R13 ;  /* 0x000000ffff0f7224 */ /* 0x000fe200078e000d */
[----:B------:R-:W-:Y:S06]  /*133830*/  BRA `(.L_x_6195) ;  /* 0x0000000000187947 */ /* 0x000fec0003800000 */
.L_x_6196:
[----:B------:R-:W-:Y:S02]  /*133840*/  R2UR UR4, R38 ;  /* 0x00000000260472ca */ /* 0x000fe400000e0000 */
[----:B------:R-:W-:-:S13]  /*133850*/  R2UR UR5, R39 ;  /* 0x00000000270572ca */ /* 0x000fda00000e0000 */
[----:B------:R-:W2:Y:S02]  /*133860*/  LD.E.64 R14, desc[UR4][R36.64+0x8] ;  /* 0x00000804240e7980 */ /* 0x000ea4000c101b00 */
[----:B--2---:R-:W-:-:S05]  /*133870*/  IADD3 R12, P0, PT, R14, 0x30, RZ ;  /* 0x000000300e0c7810 */ /* 0x004fca0007f1e0ff */
[----:B------:R-:W-:-:S05]  /*133880*/  IMAD.X R13, RZ, RZ, R15, P0 ;  /* 0x000000ffff0d7224 */ /* 0x000fca00000e060f */
[----:B------:R0:W-:Y:S03]  /*133890*/  ST.E.64 desc[UR4][R36.64+0x8], R12 ;  /* 0x0000080c24007985 */ /* 0x0001e6000c101b04 */
.L_x_6195:
[----:B------:R-:W-:Y:S05]  /*1338a0*/  BSYNC B5 ;  /* 0x0000000000057941 */ /* 0x000fea0003800000 */
.L_x_6194:
        /* <DEDUP_REMOVED lines=51> */
.L_x_6200:
[----:B------:R-:W-:Y:S01]  /*133be0*/  R2UR UR4, R38 ;  /* 0x00000000260472ca */ /* 0x000fe200000e0000 */
[----:B------:R-:W-:Y:S01]  /*133bf0*/  IMAD.MOV.U32 R11, RZ, RZ, 0x5272 ;  /* 0x00005272ff0b7424 */ /* 0x000fe200078e00ff */
[----:B------:R-:W-:Y:S01]  /*133c00*/  R2UR UR5, R39 ;  /* 0x00000000270572ca */ /* 0x000fe200000e0000 */
[----:B------:R-:W-:Y:S01]  /*133c10*/  IMAD.MOV.U32 R15, RZ, RZ, -0x1 ;  /* 0xffffffffff0f7424 */ /* 0x000fe200078e00ff */
[----:B------:R-:W-:-:S11]  /*133c20*/  PLOP3.LUT P0, PT, PT, PT, PT, 0x8, 0x80 ;  /* 0x000000000080781c */ /* 0x000fd60003f0e170 */
[----:B------:R0:W-:Y:S02]  /*133c30*/  ST.E desc[UR4][R30.64], R11 ;  /* 0x0000000b1e007985 */ /* 0x0001e4000c101904 */
.L_x_6201:
[----:B------:R-:W-:Y:S05]  /*133c40*/  BSYNC B5 ;  /* 0x0000000000057941 */ /* 0x000fea0003800000 */
.L_x_6199:
        /* <DEDUP_REMOVED lines=39> */
.L_x_6203:
[----:B------:R-:W-:Y:S05]  /*133ec0*/  BSYNC B5 ;  /* 0x0000000000057941 */ /* 0x000fea0003800000 */
.L_x_6202:
[----:B------:R-:W-:Y:S02]  /*133ed0*/  R2UR UR4, R38 ;  /* 0x00000000260472ca */ /* 0x000fe400000e0000 */
[----:B------:R-:W-:-:S13]  /*133ee0*/  R2UR UR5, R39 ;  /* 0x00000000270572ca */ /* 0x000fda00000e0000 */
[----:B------:R2:W-:Y:S01]  /*133ef0*/  ST.E desc[UR4][R30.64], R13 ;  /* 0x0000000d1e007985 */ /* 0x0005e2000c101904 */
[----:B------:R-:W-:Y:S05]  /*133f00*/  BRA `(.L_x_6204) ;  /* 0x0000000000247947 */ /* 0x000fea0003800000 */
.L_x_6193:
        /* <DEDUP_REMOVED lines=9> */
.L_x_6204:
[----:B------:R-:W-:Y:S05]  /*133fa0*/  BSYNC B4 ;  /* 0x0000000000047941 */ /* 0x000fea0003800000 */
.L_x_6192:
[----:B------:R-:W-:Y:S02]  /*133fb0*/  VIADD R22, R22, 0x2 ;  /* 0x0000000216167836 */ /* 0x000fe40000000000 */
[----:B------:R-:W-:Y:S01]  /*133fc0*/  VIADD R18, R18, 0x8 ;  /* 0x0000000812127836 */ /* 0x000fe20000000000 */
[----:B------:R-:W-:Y:S06]  /*133fd0*/  @P2 BRA `(.L_x_6205) ;  /* 0xffffffec00242947 */ /* 0x000fec000383ffff */
.L_x_6179:
[----:B------:R-:W-:Y:S05]  /*133fe0*/  BSYNC B1 ;  /* 0x0000000000017941 */ /* 0x000fea0003800000 */
.L_x_6178:
        /* <DEDUP_REMOVED lines=25> */
.L_x_6212:
[----:B------:R-:W0:Y:S02]  /*134180*/  LDS.64 R12, [R9+0x8] ;  /* 0x00000800090c7984 */ /* 0x000e240000000a00 */
[----:B0-----:R-:W-:-:S05]  /*134190*/  IADD3 R14, P0, PT, R12, 0x30, RZ ;  /* 0x000000300c0e7810 */ /* 0x001fca0007f1e0ff */
[----:B------:R-:W-:-:S07]  /*1341a0*/  IMAD.X R15, RZ, RZ, R13, P0 ;  /* 0x000000ffff0f7224 */ /* 0x000fce00000e060d */
[----:B------:R-:W0:Y:S02]  /*1341b0*/  ATOMS.CAST.SPIN.64 P0, [R9+0x8], R12, R14 ;  /* 0x0000080c0900758d */ /* 0x000e24000180040e */
[----:B0-----:R-:W-:Y:S05]  /*1341c0*/  @!P0 BRA `(.L_x_6212) ;  /* 0xfffffffc00ec8947 */ /* 0x001fea000383ffff */
[----:B------:R-:W-:Y:S05]  /*1341d0*/  BSYNC B5 ;  /* 0x0000000000057941 */ /* 0x000fea0003800000 */
.L_x_6211:
[----:B------:R-:W-:Y:S02]  /*1341e0*/  IMAD.MOV.U32 R14, RZ, RZ, R12 ;  /* 0x000000ffff0e7224 */ /* 0x000fe400078e000c */
[----:B------:R-:W-:Y:S01]  /*1341f0*/  IMAD.MOV.U32 R15, RZ, RZ, R13 ;  /* 0x000000ffff0f7224 */ /* 0x000fe200078e000d */
[----:B------:R-:W-:Y:S06]  /*134200*/  BRA `(.L_x_6209) ;  /* 0x0000000000187947 */ /* 0x000fec0003800000 */
.L_x_6210:
[----:B------:R-:W-:Y:S02]  /*134210*/  R2UR UR4, R38 ;  /* 0x00000000260472ca */ /* 0x000fe400000e0000 */
[----:B------:R-:W-:-:S13]  /*134220*/  R2UR UR5, R39 ;  /* 0x00000000270572ca */ /* 0x000fda00000e0000 */
[----:B------:R-:W2:Y:S02]  /*134230*/  LD.E.64 R14, desc[UR4][R36.64+0x8] ;  /* 0x00000804240e7980 */ /* 0x000ea4000c101b00 */
[----:B--2---:R-:W-:-:S05]  /*134240*/  IADD3 R12, P0, PT, R14, 0x30, RZ ;  /* 0x000000300e0c7810 */ /* 0x004fca0007f1e0ff */
[----:B------:R-:W-:-:S05]  /*134250*/  IMAD.X R13, RZ, RZ, R15, P0 ;  /* 0x000000ffff0d7224 */ /* 0x000fca00000e060f */
[----:B------:R0:W-:Y:S03]  /*134260*/  ST.E.64 desc[UR4][R36.64+0x8], R12 ;  /* 0x0000080c24007985 */ /* 0x0001e6000c101b04 */
.L_x_6209:
[----:B------:R-:W-:Y:S05]  /*134270*/  BSYNC B4 ;  /* 0x0000000000047941 */ /* 0x000fea0003800000 */
.L_x_6208:
        /* <DEDUP_REMOVED lines=51> */
.L_x_6214:
[----:B------:R-:W-:Y:S01]  /*1345b0*/  R2UR UR4, R38 ;  /* 0x00000000260472ca */ /* 0x000fe200000e0000 */
[----:B------:R-:W-:Y:S01]  /*1345c0*/  IMAD.MOV.U32 R9, RZ, RZ, 0x5272 ;  /* 0x00005272ff097424 */ /* 0x000fe200078e00ff */
[----:B------:R-:W-:Y:S01]  /*1345d0*/  R2UR UR5, R39 ;  /* 0x00000000270572ca */ /* 0x000fe200000e0000 */
[----:B------:R-:W-:Y:S01]  /*1345e0*/  IMAD.MOV.U32 R15, RZ, RZ, -0x1 ;  /* 0xffffffffff0f7424 */ /* 0x000fe200078e00ff */
[----:B------:R-:W-:-:S11]  /*1345f0*/  PLOP3.LUT P0, PT, PT, PT, PT, 0x8, 0x80 ;  /* 0x000000000080781c */ /* 0x000fd60003f0e170 */
[----:B------:R1:W-:Y:S02]  /*134600*/  ST.E desc[UR4][R30.64], R9 ;  /* 0x000000091e007985 */ /* 0x0003e4000c101904 */
.L_x_6215:
[----:B------:R-:W-:Y:S05]  /*134610*/  BSYNC B4 ;  /* 0x0000000000047941 */ /* 0x000fea0003800000 */
.L_x_6213:
        /* <DEDUP_REMOVED lines=39> */
.L_x_6217:
[----:B------:R-:W-:Y:S05]  /*134890*/  BSYNC B4 ;  /* 0x0000000000047941 */ /* 0x000fea0003800000 */
.L_x_6216:
[----:B------:R-:W-:Y:S02]  /*1348a0*/  R2UR UR4, R38 ;  /* 0x00000000260472ca */ /* 0x000fe400000e0000 */
[----:B------:R-:W-:-:S13]  /*1348b0*/  R2UR UR5, R39 ;  /* 0x00000000270572ca */ /* 0x000fda00000e0000 */
[----:B------:R3:W-:Y:S01]  /*1348c0*/  ST.E desc[UR4][R30.64], R13 ;  /* 0x0000000d1e007985 */ /* 0x0007e2000c101904 */
[----:B------:R-:W-:Y:S05]  /*1348d0*/  BRA `(.L_x_6206) ;  /* 0x0000000000207947 */ /* 0x000fea0003800000 */
.L_x_6207:
        /* <DEDUP_REMOVED lines=8> */
.L_x_6206:
[----:B------:R-:W-:Y:S05]  /*134960*/  BSYNC B1 ;  /* 0x0000000000017941 */ /* 0x000fea0003800000 */
.L_x_6176:
[----:B------:R-:W-:-:S13]  /*134970*/  ISETP.GE.AND P0, PT, R6, 0x1, PT ;  /* 0x000000010600780c */ /* 0x000fda0003f06270 */
[----:B------:R-:W-:Y:S05]  /*134980*/  @!P0 BREAK B2 ;  /* 0x0000000000028942 */ /* 0x000fea0003800000 */
[----:B------:R-:W-:Y:S05]  /*134990*/  @!P0 BRA `(.L_x_6177) ;  /* 0x0000001400048947 */ /* 0x000fea0003800000 */
[----:B------:R-:W-:Y:S05]  /*1349a0*/  BSYNC B2 ;  /* 0x0000000000027941 */ /* 0x000fea0003800000 */
.L_x_6175:
[----:B------:R-:W-:Y:S02]  /*1349b0*/  IMAD.MOV R2, RZ, RZ, -R6 ;  /* 0x000000ffff027224 */ /* 0x000fe400078e0a06 */
[----:B------:R-:W-:Y:S02]  /*1349c0*/  IMAD.MOV.U32 R17, RZ, RZ, RZ ;  /* 0x000000ffff117224 */ /* 0x000fe400078e00ff */
[----:B------:R-:W-:-:S07]  /*1349d0*/  IMAD.MOV.U32 R18, RZ, RZ, RZ ;  /* 0x000000ffff127224 */ /* 0x000fce00078e00ff */
.L_x_6242:
        /* <DEDUP_REMOVED lines=35> */
.L_x_6225:
[----:B------:R-:W0:Y:S02]  /*134c10*/  LDS.64 R12, [R33+0x8] ;  /* 0x00000800210c7984 */ /* 0x000e240000000a00 */
[----:B0-----:R-:W-:-:S05]  /*134c20*/  IADD3 R14, P0, PT, R12, 0x30, RZ ;  /* 0x000000300c0e7810 */ /* 0x001fca0007f1e0ff */
[----:B------:R-:W-:-:S07]  /*134c30*/  IMAD.X R15, RZ, RZ, R13, P0 ;  /* 0x000000ffff0f7224 */ /* 0x000fce00000e060d */
[----:B------:R-:W0:Y:S02]  /*134c40*/  ATOMS.CAST.SPIN.64 P0, [R33+0x8], R12, R14 ;  /* 0x0000080c2100758d */ /* 0x000e24000180040e */
[----:B0-----:R-:W-:Y:S05]  /*134c50*/  @!P0 BRA `(.L_x_6225) ;  /* 0xfffffffc00ec8947 */ /* 0x001fea000383ffff */
[----:B------:R-:W-:Y:S05]  /*134c60*/  BSYNC B4 ;  /* 0x0000000000047941 */ /* 0x000fea0003800000 */
.L_x_6224:
[----:B------:R-:W-:Y:S02]  /*134c70*/  IMAD.MOV.U32 R14, RZ, RZ, R12 ;  /* 0x000000ffff0e7224 */ /* 0x000fe400078e000c */
[----:B------:R-:W-:Y:S01]  /*134c80*/  IMAD.MOV.U32 R15, RZ, RZ, R13 ;  /* 0x000000ffff0f7224 */ /* 0x000fe200078e000d */
[----:B------:R-:W-:Y:S06]  /*134c90*/  BRA `(.L_x_6222) ;  /* 0x0000000000187947 */ /* 0x000fec0003800000 */
.L_x_6223:
[----:B------:R-:W-:Y:S02]  /*134ca0*/  R2UR UR4, R38 ;  /* 0x00000000260472ca */ /* 0x000fe400000e0000 */
[----:B------:R-:W-:-:S13]  /*134cb0*/  R2UR UR5, R39 ;  /* 0x00000000270572ca */ /* 0x000fda00000e0000 */
[----:B------:R-:W2:Y:S02]  /*134cc0*/  LD.E.64 R14, desc[UR4][R36.64+0x8] ;  /* 0x00000804240e7980 */ /* 0x000ea4000c101b00 */
[----:B--2---:R-:W-:-:S05]  /*134cd0*/  IADD3 R12, P0, PT, R14, 0x30, RZ ;  /* 0x000000300e0c7810 */ /* 0x004fca0007f1e0ff */
[----:B------:R-:W-:-:S05]  /*134ce0*/  IMAD.X R13, RZ, RZ, R15, P0 ;  /* 0x000000ffff0d7224 */ /* 0x000fca00000e060f */
[----:B------:R0:W-:Y:S03]  /*134cf0*/  ST.E.64 desc[UR4][R36.64+0x8], R12 ;  /* 0x0000080c24007985 */ /* 0x0001e6000c101b04 */
.L_x_6222:
[----:B------:R-:W-:Y:S05]  /*134d00*/  BSYNC B2 ;  /* 0x0000000000027941 */ /* 0x000fea0003800000 */
.L_x_6221:
        /* <DEDUP_REMOVED lines=54> */
.L_x_6227:
[----:B------:R-:W-:Y:S05]  /*135070*/  BSYNC B2 ;  /* 0x0000000000027941 */ /* 0x000fea0003800000 */
.L_x_6226:
        /* <DEDUP_REMOVED lines=40> */
.L_x_6229:
[----:B------:R-:W-:Y:S05]  /*135300*/  BSYNC B2 ;  /* 0x0000000000027941 */ /* 0x000fea0003800000 */
.L_x_6228:
[----:B------:R-:W-:Y:S02]  /*135310*/  R2UR UR4, R38 ;  /* 0x00000000260472ca */ /* 0x000fe400000e0000 */
[----:B------:R-:W-:Y:S02]  /*135320*/  R2UR UR5, R39 ;  /* 0x00000000270572ca */ /* 0x000fe400000e0000 */
[----:B------:R-:W-:-:S11]  /*135330*/  PRMT R15, RZ, 0x7610, R15 ;  /* 0x00007610ff0f7816 */ /* 0x000fd6000000000f */
[----:B------:R4:W-:Y:S01]  /*135340*/  ST.E desc[UR4][R30.64], R13 ;  /* 0x0000000d1e007985 */ /* 0x0009e2000c101904 */
[----:B------:R-:W-:Y:S05]  /*135350*/  BRA `(.L_x_6219) ;  /* 0x0000000000147947 */ /* 0x000fea0003800000 */
.L_x_6220:
[----:B------:R-:W-:Y:S02]  /*135360*/  R2UR UR4, R38 ;  /* 0x00000000260472ca */ /* 0x000fe400000e0000 */
[----:B------:R-:W-:Y:S02]  /*135370*/  R2UR UR5, R39 ;  /* 0x00000000270572ca */ /* 0x000fe400000e0000 */
[----:B------:R-:W-:-:S05]  /*135380*/  IADD3 R8, P0, PT, R12, R17, RZ ;  /* 0x000000110c087210 */ /* 0x000fca0007f1e0ff */
[----:B------:R-:W-:-:S06]  /*135390*/  IMAD.X R9, RZ, RZ, R13, P0 ;  /* 0x000000ffff097224 */ /* 0x000fcc00000e060d */
[----:B------:R0:W5:Y:S02]  /*1353a0*/  LD.E.U8 R15, desc[UR4][R8.64+0x20] ;  /* 0x00002004080f7980 */ /* 0x000164000c101100 */
.L_x_6219:
[----:B------:R-:W-:Y:S05]  /*1353b0*/  BSYNC B1 ;  /* 0x0000000000017941 */ /* 0x000fea0003800000 */
.L_x_6218:
        /* <DEDUP_REMOVED lines=31> */
.L_x_6237:
[----:B------:R-:W0:Y:S02]  /*1355b0*/  LDS.64 R12, [R33+0x8] ;  /* 0x00000800210c7984 */ /* 0x000e240000000a00 */
[----:B0-----:R-:W-:-:S05]  /*1355c0*/  IADD3 R14, P0, PT, R12, 0x30, RZ ;  /* 0x000000300c0e7810 */ /* 0x001fca0007f1e0ff */
[----:B------:R-:W-:-:S07]  /*1355d0*/  IMAD.X R15, RZ, RZ, R13, P0 ;  /* 0x000000ffff0f7224 */ /* 0x000fce00000e060d */
[----:B------:R-:W0:Y:S02]  /*1355e0*/  ATOMS.CAST.SPIN.64 P0, [R33+0x8], R12, R14 ;  /* 0x0000080c2100758d */ /* 0x000e24000180040e */
[----:B0-----:R-:W-:Y:S05]  /*1355f0*/  @!P0 BRA `(.L_x_6237) ;  /* 0xfffffffc00ec8947 */ /* 0x001fea000383ffff */
[----:B------:R-:W-:Y:S05]  /*135600*/  BSYNC B4 ;  /* 0x0000000000047941 */ /* 0x000fea0003800000 */
.L_x_6236:
[----:B------:R-:W-:Y:S02]  /*135610*/  IMAD.MOV.U32 R14, RZ, RZ, R12 ;  /* 0x000000ffff0e7224 */ /* 0x000fe400078e000c */
[----:B------:R-:W-:Y:S01]  /*135620*/  IMAD.MOV.U32 R15, RZ, RZ, R13 ;  /* 0x000000ffff0f7224 */ /* 0x000fe200078e000d */
[----:B------:R-:W-:Y:S06]  /*135630*/  BRA `(.L_x_6234) ;  /* 0x0000000000187947 */ /* 0x000fec0003800000 */
.L_x_6235:
[----:B------:R-:W-:Y:S02]  /*135640*/  R2UR UR4, R38 ;  /* 0x00000000260472ca */ /* 0x000fe400000e0000 */
[----:B------:R-:W-:-:S13]  /*135650*/  R2UR UR5, R39 ;  /* 0x00000000270572ca */ /* 0x000fda00000e0000 */
[----:B------:R-:W2:Y:S02]  /*135660*/  LD.E.64 R14, desc[UR4][R36.64+0x8] ;  /* 0x00000804240e7980 */ /* 0x000ea4000c101b00 */
[----:B--2---:R-:W-:-:S05]  /*135670*/  IADD3 R12, P0, PT, R14, 0x30, RZ ;  /* 0x000000300e0c7810 */ /* 0x004fca0007f1e0ff */
[----:B------:R-:W-:-:S05]  /*135680*/  IMAD.X R13, RZ, RZ, R15, P0 ;  /* 0x000000ffff0d7224 */ /* 0x000fca00000e060f */
[----:B------:R0:W-:Y:S03]  /*135690*/  ST.E.64 desc[UR4][R36.64+0x8], R12 ;  /* 0x0000080c24007985 */ /* 0x0001e6000c101b04 */
.L_x_6234:
[----:B------:R-:W-:Y:S05]  /*1356a0*/  BSYNC B2 ;  /* 0x0000000000027941 */ /* 0x000fea0003800000 */
.L_x_6233:
        /* <DEDUP_REMOVED lines=54> */
.L_x_6239:
[----:B------:R-:W-:Y:S05]  /*135a10*/  BSYNC B2 ;  /* 0x0000000000027941 */ /* 0x000fea0003800000 */
.L_x_6238:
        /* <DEDUP_REMOVED lines=40> */
.L_x_6241:
[----:B------:R-:W-:Y:S05]  /*135ca0*/  BSYNC B2 ;  /* 0x0000000000027941 */ /* 0x000fea0003800000 */
.L_x_6240:
[----:B------:R-:W-:Y:S02]  /*135cb0*/  R2UR UR4, R38 ;  /* 0x00000000260472ca */ /* 0x000fe400000e0000 */
[----:B------:R-:W-:-:S13]  /*135cc0*/  R2UR UR5, R39 ;  /* 0x00000000270572ca */ /* 0x000fda00000e0000 */
[----:B------:R2:W-:Y:S01]  /*135cd0*/  ST.E desc[UR4][R30.64], R13 ;  /* 0x0000000d1e007985 */ /* 0x0005e2000c101904 */
[----:B------:R-:W-:Y:S05]  /*135ce0*/  BRA `(.L_x_6231) ;  /* 0x0000000000207947 */ /* 0x000fea0003800000 */
.L_x_6232:
        /* <DEDUP_REMOVED lines=8> */
.L_x_6231:
[----:B------:R-:W-:Y:S05]  /*135d70*/  BSYNC B1 ;  /* 0x0000000000017941 */ /* 0x000fea0003800000 */
.L_x_6230:
[----:B------:R-:W-:Y:S02]  /*135d80*/  VIADD R18, R18, 0x1 ;  /* 0x0000000112127836 */ /* 0x000fe40000000000 */
[----:B------:R-:W-:Y:S01]  /*135d90*/  VIADD R17, R17, 0x4 ;  /* 0x0000000411117836 */ /* 0x000fe20000000000 */
[----:B------:R-:W-:Y:S06]  /*135da0*/  @P2 BRA `(.L_x_6242) ;  /* 0xffffffec000c2947 */ /* 0x000fec000383ffff */
.L_x_6177:
[----:B------:R-:W-:Y:S05]  /*135db0*/  BSYNC B3 ;  /* 0x0000000000037941 */ /* 0x000fea0003800000 */
.L_x_6174:
        /* <DEDUP_REMOVED lines=15> */
.L_x_6168:
[----:B------:R-:W-:Y:S05]  /*135eb0*/  BSYNC B0 ;  /* 0x0000000000007941 */ /* 0x000fea0003800000 */
.L_x_6167:
[----:B------:R-:W-:Y:S01]  /*135ec0*/  R2UR UR4, R38 ;  /* 0x00000000260472ca */ /* 0x000fe200000e0000 */
[----:B------:R-:W-:Y:S01]  /*135ed0*/  IMAD.MOV.U32 R6, RZ, RZ, 0x30 ;  /* 0x00000030ff067424 */ /* 0x000fe200078e00ff */
[----:B------:R-:W-:Y:S01]  /*135ee0*/  R2UR UR5, R39 ;  /* 0x00000000270572ca */ /* 0x000fe200000e0000 */
[----:B0-----:R-:W-:Y:S01]  /*135ef0*/  IMAD.MOV.U32 R7, RZ, RZ, 0x0 ;  /* 0x00000000ff077424 */ /* 0x001fe200078e00ff */
[----:B-1--4-:R0:W1:Y:S11]  /*135f00*/  LDS.64 R12, [R2+0x8] ;  /* 0x00000800020c7984 */ /* 0x0120760000000a00 */
        /* <DEDUP_REMOVED lines=10> */
.L_x_6247:
[----:B------:R-:W0:Y:S02]  /*135fb0*/  LDS.64 R8, [R5+0x8] ;  /* 0x0000080005087984 */ /* 0x000e240000000a00 */
[----:B0-----:R-:W-:-:S05]  /*135fc0*/  IADD3 R10, P0, PT, R8, 0x30, RZ ;  /* 0x00000030080a7810 */ /* 0x001fca0007f1e0ff */
[----:B------:R-:W-:-:S07]  /*135fd0*/  IMAD.X R11, RZ, RZ, R9, P0 ;  /* 0x000000ffff0b7224 */ /* 0x000fce00000e0609 */
[----:B------:R-:W0:Y:S02]  /*135fe0*/  ATOMS.CAST.SPIN.64 P0, [R5+0x8], R8, R10 ;  /* 0x000008080500758d */ /* 0x000e24000180040a */
[----:B0-----:R-:W-:Y:S05]  /*135ff0*/  @!P0 BRA `(.L_x_6247) ;  /* 0xfffffffc00ec8947 */ /* 0x001fea000383ffff */
[----:B------:R-:W-:Y:S05]  /*136000*/  BSYNC B1 ;  /* 0x0000000000017941 */ /* 0x000fea0003800000 */
.L_x_6246:
[----:B------:R-:W-:Y:S02]  /*136010*/  IMAD.MOV.U32 R10, RZ, RZ, R8 ;  /* 0x000000ffff0a7224 */ /* 0x000fe400078e0008 */
[----:B------:R-:W-:Y:S01]  /*136020*/  IMAD.MOV.U32 R11, RZ, RZ, R9 ;  /* 0x000000ffff0b7224 */ /* 0x000fe200078e0009 */
[----:B------:R-:W-:Y:S06]  /*136030*/  BRA `(.L_x_6244) ;  /* 0x0000000000187947 */ /* 0x000fec0003800000 */
.L_x_6245:
[----:B------:R-:W-:Y:S02]  /*136040*/  R2UR UR4, R38 ;  /* 0x00000000260472ca */ /* 0x000fe400000e0000 */
[----:B------:R-:W-:-:S13]  /*136050*/  R2UR UR5, R39 ;  /* 0x00000000270572ca */ /* 0x000fda00000e0000 */
[----:B------:R-:W2:Y:S02]  /*136060*/  LD.E.64 R10, desc[UR4][R36.64+0x8] ;  /* 0x00000804240a7980 */ /* 0x000ea4000c101b00 */
[----:B--2---:R-:W-:-:S05]  /*136070*/  IADD3 R8, P0, PT, R10, 0x30, RZ ;  /* 0x000000300a087810 */ /* 0x004fca0007f1e0ff */
[----:B------:R-:W-:-:S05]  /*136080*/  IMAD.X R9, RZ, RZ, R11, P0 ;  /* 0x000000ffff097224 */ /* 0x000fca00000e060b */
[----:B------:R0:W-:Y:S03]  /*136090*/  ST.E.64 desc[UR4][R36.64+0x8], R8 ;  /* 0x0000080824007985 */ /* 0x0001e6000c101b04 */
.L_x_6244:
[----:B------:R-:W-:Y:S05]  /*1360a0*/  BSYNC B0 ;  /* 0x0000000000007941 */ /* 0x000fea0003800000 */
.L_x_6243:
        /* <DEDUP_REMOVED lines=64> */
.L_x_6249:
[----:B------:R-:W-:Y:S05]  /*1364b0*/  BSYNC B0 ;  /* 0x0000000000007941 */ /* 0x000fea0003800000 */
.L_x_6248:
[----:B-----5:R-:W-:Y:S01]  /*1364c0*/  ISETP.NE.AND P1, PT, R9, RZ, PT ;  /* 0x000000ff0900720c */ /* 0x020fe20003f25270 */
[----:B------:R-:W-:Y:S02]  /*1364d0*/  IMAD.MOV.U32 R0, RZ, RZ, R18 ;  /* 0x000000ffff007224 */ /* 0x000fe400078e0012 */
[----:B------:R-:W-:-:S10]  /*1364e0*/  @!P0 IMAD.MOV.U32 R0, RZ, RZ, -0x1 ;  /* 0xffffffffff008424 */ /* 0x000fd400078e00ff */
[----:B------:R-:W-:Y:S05]  /*1364f0*/  @P1 BRA `(.L_x_6044) ;  /* 0x00000b4400ac1947 */ /* 0x000fea0003800000 */
[----:B------:R-:W-:Y:S01]  /*136500*/  R2UR UR4, R38 ;  /* 0x00000000260472ca */ /* 0x000fe200000e0000 */
[----:B------:R2:W3:Y:S01]  /*136510*/  LDS.64 R12, [R2+0x8] ;  /* 0x00000800020c7984 */ /* 0x0004e20000000a00 */
[----:B------:R-:W-:-:S13]  /*136520*/  R2UR UR5, R39 ;  /* 0x00000000270572ca */ /* 0x000fda00000e0000 */
[----:B------:R4:W5:Y:S01]  /*136530*/  ATOM.E.ADD.64.STRONG.GPU P0, R8, desc[UR4][R36.64+0x8], R6 ;  /* 0x800008062408798a */ /* 0x000962000810f504 */
[----:B------:R-:W-:Y:S01]  /*136540*/  BSSY B0, `(.L_x_6250) ;  /* 0x0000018000007945 */ /* 0x000fe20003800000 */
[----:B-----5:R-:W-:Y:S02]  /*136550*/  IMAD.MOV.U32 R10, RZ, RZ, R8 ;  /* 0x000000ffff0a7224 */ /* 0x020fe400078e0008 */
[----:B------:R-:W-:Y:S01]  /*136560*/  IMAD.MOV.U32 R11, RZ, RZ, R9 ;  /* 0x000000ffff0b7224 */ /* 0x000fe200078e0009 */
[----:B--234-:R-:W-:Y:S06]  /*136570*/  @P0 BRA `(.L_x_6251) ;  /* 0x0000000000500947 */ /* 0x01cfec0003800000 */
[----:B------:R-:W2:Y:S02]  /*136580*/  QSPC.E.S P0, RZ, [R36+0x8] ;  /* 0x0000080024ff73aa */ /* 0x000ea40000000500 */
[----:B--2---:R-:W-:Y:S05]  /*136590*/  @!P0 BRA `(.L_x_6252) ;  /* 0x0000000000308947 */ /* 0x004fea0003800000 */
[----:B------:R-:W-:Y:S01]  /*1365a0*/  IMAD.MOV.U32 R8, RZ, RZ, R36 ;  /* 0x000000ffff087224 */ /* 0x000fe200078e0024 */
[----:B------:R-:W-:Y:S04]  /*1365b0*/  BSSY B1, `(.L_x_6253) ;  /* 0x0000007000017945 */ /* 0x000fe80003800000 */
[----:B0-----:R-:W-:-:S07]  /*1365c0*/  MOV R5, R8 ;  /* 0x0000000800057202 */ /* 0x001fce0000000f00 */
.L_x_6254:
[----:B------:R-:W0:Y:S02]  /*1365d0*/  LDS.64 R8, [R5+0x8] ;  /* 0x0000080005087984 */ /* 0x000e240000000a00 */
[----:B0-----:R-:W-:-:S05]  /*1365e0*/  IADD3 R10, P0, PT, R8, 0x30, RZ ;  /* 0x00000030080a7810 */ /* 0x001fca0007f1e0ff */
[----:B------:R-:W-:-:S07]  /*1365f0*/  IMAD.X R11, RZ, RZ, R9, P0 ;  /* 0x000000ffff0b7224 */ /* 0x000fce00000e0609 */
[----:B------:R-:W0:Y:S02]  /*136600*/  ATOMS.CAST.SPIN.64 P0, [R5+0x8], R8, R10 ;  /* 0x000008080500758d */ /* 0x000e24000180040a */
[----:B0-----:R-:W-:Y:S05]  /*136610*/  @!P0 BRA `(.L_x_6254) ;  /* 0xfffffffc00ec8947 */ /* 0x001fea000383ffff */
[----:B------:R-:W-:Y:S05]  /*136620*/  BSYNC B1 ;  /* 0x0000000000017941 */ /* 0x000fea0003800000 */
.L_x_6253:
[----:B------:R-:W-:Y:S02]  /*136630*/  IMAD.MOV.U32 R10, RZ, RZ, R8 ;  /* 0x000000ffff0a7224 */ /* 0x000fe400078e0008 */
[----:B------:R-:W-:Y:S01]  /*136640*/  IMAD.MOV.U32 R11, RZ, RZ, R9 ;  /* 0x000000ffff0b7224 */ /* 0x000fe200078e0009 */
[----:B------:R-:W-:Y:S06]  /*136650*/  BRA `(.L_x_6251) ;  /* 0x0000000000187947 */ /* 0x000fec0003800000 */
.L_x_6252:
[----:B------:R-:W-:Y:S02]  /*136660*/  R2UR UR4, R38 ;  /* 0x00000000260472ca */ /* 0x000fe400000e0000 */
[----:B------:R-:W-:-:S13]  /*136670*/  R2UR UR5, R39 ;  /* 0x00000000270572ca */ /* 0x000fda00000e0000 */
[----:B------:R-:W2:Y:S02]  /*136680*/  LD.E.64 R10, desc[UR4][R36.64+0x8] ;  /* 0x00000804240a7980 */ /* 0x000ea4000c101b00 */
[----:B--2---:R-:W-:-:S05]  /*136690*/  IADD3 R8, P0, PT, R10, 0x30, RZ ;  /* 0x000000300a087810 */ /* 0x004fca0007f1e0ff */
[----:B------:R-:W-:-:S05]  /*1366a0*/  IMAD.X R9, RZ, RZ, R11, P0 ;  /* 0x000000ffff097224 */ /* 0x000fca00000e060b */
[----:B------:R2:W-:Y:S03]  /*1366b0*/  ST.E.64 desc[UR4][R36.64+0x8], R8 ;  /* 0x0000080824007985 */ /* 0x0005e6000c101b04 */
.L_x_6251:
[----:B------:R-:W-:Y:S05]  /*1366c0*/  BSYNC B0 ;  /* 0x0000000000007941 */ /* 0x000fea0003800000 */
.L_x_6250:
[C---:B0-----:R-:W-:Y:S01]  /*1366d0*/  IADD3 R5, P1, PT, R10.reuse, 0x30, RZ ;  /* 0x000000300a057810 */ /* 0x041fe20007f3e0ff */
[----:B------:R-:W-:Y:S03]  /*1366e0*/  BSSY B0, `(.L_x_6255) ;  /* 0x00000af000007945 */ /* 0x000fe60003800000 */
[----:B------:R-:W-:Y:S01]  /*1366f0*/  ISETP.GE.U32.AND P0, PT, R5, R12, PT ;  /* 0x0000000c0500720c */ /* 0x000fe20003f06070 */
[--C-:B--2---:R-:W-:Y:S01]  /*136700*/  IMAD.X R9, RZ, RZ, R11.reuse, P1 ;  /* 0x000000ffff097224 */ /* 0x104fe200008e060b */
        /* <DEDUP_REMOVED lines=13> */
[----:B-1----:R-:W-:Y:S01]  /*1367e0*/  IMAD.MOV.U32 R17, RZ, RZ, 0x28 ;  /* 0x00000028ff117424 */ /* 0x002fe200078e00ff */
        /* <DEDUP_REMOVED lines=19> */
[----:B------:R-:W0:Y:S02]  /*136920*/  LDS.128 R8, [R2] ;  /* 0x0000000002087984 */ /* 0x000e240000000c00 */
        /* <DEDUP_REMOVED lines=16> */
.L_x_6262:
[----:B------:R-:W0:Y:S02]  /*136a30*/  LDS.64 R12, [R9+0x8] ;  /* 0x00000800090c7984 */ /* 0x000e240000000a00 */
[----:B0-----:R-:W-:-:S05]  /*136a40*/  IADD3 R14, P0, PT, R12, 0x30, RZ ;  /* 0x000000300c0e7810 */ /* 0x001fca0007f1e0ff */
[----:B------:R-:W-:-:S07]  /*136a50*/  IMAD.X R15, RZ, RZ, R13, P0 ;  /* 0x000000ffff0f7224 */ /* 0x000fce00000e060d */
[----:B------:R-:W0:Y:S02]  /*136a60*/  ATOMS.CAST.SPIN.64 P0, [R9+0x8], R12, R14 ;  /* 0x0000080c0900758d */ /* 0x000e24000180040e */
[----:B0-----:R-:W-:Y:S05]  /*136a70*/  @!P0 BRA `(.L_x_6262) ;  /* 0xfffffffc00ec8947 */ /* 0x001fea000383ffff */
[----:B------:R-:W-:Y:S05]  /*136a80*/  BSYNC B2 ;  /* 0x0000000000027941 */ /* 0x000fea0003800000 */
.L_x_6261:
[----:B------:R-:W-:Y:S02]  /*136a90*/  IMAD.MOV.U32 R14, RZ, RZ, R12 ;  /* 0x000000ffff0e7224 */ /* 0x000fe400078e000c */
[----:B------:R-:W-:Y:S01]  /*136aa0*/  IMAD.MOV.U32 R15, RZ, RZ, R13 ;  /* 0x000000ffff0f7224 */ /* 0x000fe200078e000d */
[----:B------:R-:W-:Y:S06]  /*136ab0*/  BRA `(.L_x_6259) ;  /* 0x0000000000187947 */ /* 0x000fec0003800000 */
.L_x_6260:
[----:B------:R-:W-:Y:S02]  /*136ac0*/  R2UR UR4, R38 ;  /* 0x00000000260472ca */ /* 0x000fe400000e0000 */
[----:B------:R-:W-:-:S13]  /*136ad0*/  R2UR UR5, R39 ;  /* 0x00000000270572ca */ /* 0x000fda00000e0000 */
[----:B------:R-:W2:Y:S02]  /*136ae0*/  LD.E.64 R14, desc[UR4][R36.64+0x8] ;  /* 0x00000804240e7980 */ /* 0x000ea4000c101b00 */
[----:B--2---:R-:W-:-:S05]  /*136af0*/  IADD3 R12, P0, PT, R14, 0x30, RZ ;  /* 0x000000300e0c7810 */ /* 0x004fca0007f1e0ff */
[----:B------:R-:W-:-:S05]  /*136b00*/  IMAD.X R13, RZ, RZ, R15, P0 ;  /* 0x000000ffff0d7224 */ /* 0x000fca00000e060f */
[----:B------:R0:W-:Y:S03]  /*136b10*/  ST.E.64 desc[UR4][R36.64+0x8], R12 ;  /* 0x0000080c24007985 */ /* 0x0001e6000c101b04 */
.L_x_6259:
[----:B------:R-:W-:Y:S05]  /*136b20*/  BSYNC B1 ;  /* 0x0000000000017941 */ /* 0x000fea0003800000 */
.L_x_6258:
        /* <DEDUP_REMOVED lines=53> */
.L_x_6264:
[----:B------:R-:W-:Y:S05]  /*136e80*/  BSYNC B1 ;  /* 0x0000000000017941 */ /* 0x000fea0003800000 */
.L_x_6263:
        /* <DEDUP_REMOVED lines=41> */
.L_x_6266:
[----:B------:R-:W-:Y:S05]  /*137120*/  BSYNC B1 ;  /* 0x0000000000017941 */ /* 0x000fea0003800000 */
.L_x_6265:
[----:B------:R-:W-:Y:S02]  /*137130*/  R2UR UR4, R38 ;  /* 0x00000000260472ca */ /* 0x000fe400000e0000 */
[----:B------:R-:W-:-:S13]  /*137140*/  R2UR UR5, R39 ;  /* 0x00000000270572ca */ /* 0x000fda00000e0000 */
[----:B------:R3:W-:Y:S01]  /*137150*/  ST.E desc[UR4][R30.64], R13 ;  /* 0x0000000d1e007985 */ /* 0x0007e2000c101904 */
[----:B------:R-:W-:Y:S05]  /*137160*/  BRA `(.L_x_6256) ;  /* 0x0000000000187947 */ /* 0x000fea0003800000 */
.L_x_6257:
[C---:B------:R-:W-:Y:S02]  /*137170*/  R2UR UR4, R38.reuse ;  /* 0x00000000260472ca */ /* 0x040fe400000e0000 */
[C---:B------:R-:W-:Y:S02]  /*137180*/  R2UR UR5, R39.reuse ;  /* 0x00000000270572ca */ /* 0x040fe400000e0000 */
[----:B------:R-:W-:Y:S02]  /*137190*/  R2UR UR6, R38 ;  /* 0x00000000260672ca */ /* 0x000fe400000e0000 */
[----:B------:R-:W-:-:S09]  /*1371a0*/  R2UR UR7, R39 ;  /* 0x00000000270772ca */ /* 0x000fd200000e0000 */
[----:B------:R2:W-:Y:S04]  /*1371b0*/  ST.E desc[UR4][R14.64+0x20], RZ ;  /* 0x000020ff0e007985 */ /* 0x0005e8000c101904 */
[----:B------:R2:W-:Y:S02]  /*1371c0*/  ST.E.U8 desc[UR6][R14.64+0x20], RZ ;  /* 0x000020ff0e007985 */ /* 0x0005e4000c101106 */
.L_x_6256:
[----:B------:R-:W-:Y:S05]  /*1371d0*/  BSYNC B0 ;  /* 0x0000000000007941 */ /* 0x000fea0003800000 */
.L_x_6255:
[----:B------:R-:W-:Y:S01]  /*1371e0*/  @!P2 R2UR UR4, R38 ;  /* 0x000000002604a2ca */ /* 0x000fe200000e0000 */
[----:B01----:R-:W-:Y:S01]  /*1371f0*/  @!P2 IMAD.MOV.U32 R9, RZ, RZ, 0x5368 ;  /* 0x00005368ff09a424 */ /* 0x003fe200078e00ff */
[----:B------:R-:W-:Y:S01]  /*137200*/  @!P2 R2UR UR5, R39 ;  /* 0x000000002705a2ca */ /* 0x000fe200000e0000 */
[----:B------:R-:W-:-:S12]  /*137210*/  BSSY B0, `(.L_x_6267) ;  /* 0x0000092000007945 */ /* 0x000fd80003800000 */
[----:B------:R0:W-:Y:S01]  /*137220*/  @!P2 ST.E desc[UR4][R30.64], R9 ;  /* 0x000000091e00a985 */ /* 0x0001e2000c101904 */
[----:B------:R-:W-:Y:S05]  /*137230*/  @!P2 BRA `(.L_x_6268) ;  /* 0x00000008003ca947 */ /* 0x000fea0003800000 */
[----:B0-----:R-:W3:Y:S01]  /*137240*/  LDS.128 R8, [R2] ;  /* 0x0000000002087984 */ /* 0x001ee20000000c00 */
[----:B------:R-:W-:Y:S02]  /*137250*/  R2UR UR4, R38 ;  /* 0x00000000260472ca */ /* 0x000fe400000e0000 */
[----:B------:R-:W-:Y:S01]  /*137260*/  R2UR UR5, R39 ;  /* 0x00000000270572ca */ /* 0x000fe200000e0000 */
[----:B---3--:R-:W-:-:S12]  /*137270*/  IMAD.WIDE R12, R5, 0x10, R8 ;  /* 0x00000010050c7825 */ /* 0x008fd800078e0208 */
[----:B------:R-:W3:Y:S02]  /*137280*/  LD.E R8, desc[UR4][R12.64+0xc] ;  /* 0x00000c040c087980 */ /* 0x000ee4000c101900 */
[----:B---3--:R-:W-:-:S13]  /*137290*/  ISETP.GT.AND P0, PT, R8, RZ, PT ;  /* 0x000000ff0800720c */ /* 0x008fda0003f04270 */
        /* <DEDUP_REMOVED lines=13> */
.L_x_6274:
[----:B------:R-:W0:Y:S02]  /*137370*/  LDS.64 R12, [R9+0x8] ;  /* 0x00000800090c7984 */ /* 0x000e240000000a00 */
[----:B0-----:R-:W-:-:S05]  /*137380*/  IADD3 R14, P0, PT, R12, 0x30, RZ ;  /* 0x000000300c0e7810 */ /* 0x001fca0007f1e0ff */
[----:B------:R-:W-:-:S07]  /*137390*/  IMAD.X R15, RZ, RZ, R13, P0 ;  /* 0x000000ffff0f7224 */ /* 0x000fce00000e060d */
[----:B------:R-:W0:Y:S02]  /*1373a0*/  ATOMS.CAST.SPIN.64 P0, [R9+0x8], R12, R14 ;  /* 0x0000080c0900758d */ /* 0x000e24000180040e */
[----:B0-----:R-:W-:Y:S05]  /*1373b0*/  @!P0 BRA `(.L_x_6274) ;  /* 0xfffffffc00ec8947 */ /* 0x001fea000383ffff */
[----:B------:R-:W-:Y:S05]  /*1373c0*/  BSYNC B2 ;  /* 0x0000000000027941 */ /* 0x000fea0003800000 */
.L_x_6273:
[----:B------:R-:W-:Y:S02]  /*1373d0*/  IMAD.MOV.U32 R14, RZ, RZ, R12 ;  /* 0x000000ffff0e7224 */ /* 0x000fe400078e000c */
[----:B------:R-:W-:Y:S01]  /*1373e0*/  IMAD.MOV.U32 R15, RZ, RZ, R13 ;  /* 0x000000ffff0f7224 */ /* 0x000fe200078e000d */
[----:B------:R-:W-:Y:S06]  /*1373f0*/  BRA `(.L_x_6271) ;  /* 0x0000000000187947 */ /* 0x000fec0003800000 */
.L_x_6272:
[----:B------:R-:W-:Y:S02]  /*137400*/  R2UR UR4, R38 ;  /* 0x00000000260472ca */ /* 0x000fe400000e0000 */
[----:B------:R-:W-:-:S13]  /*137410*/  R2UR UR5, R39 ;  /* 0x00000000270572ca */ /* 0x000fda00000e0000 */
[----:B------:R-:W2:Y:S02]  /*137420*/  LD.E.64 R14, desc[UR4][R36.64+0x8] ;  /* 0x00000804240e7980 */ /* 0x000ea4000c101b00 */
[----:B--2---:R-:W-:-:S05]  /*137430*/  IADD3 R12, P0, PT, R14, 0x30, RZ ;  /* 0x000000300e0c7810 */ /* 0x004fca0007f1e0ff */
[----:B------:R-:W-:-:S05]  /*137440*/  IMAD.X R13, RZ, RZ, R15, P0 ;  /* 0x000000ffff0d7224 */ /* 0x000fca00000e060f */
[----:B------:R0:W-:Y:S03]  /*137450*/  ST.E.64 desc[UR4][R36.64+0x8], R12 ;  /* 0x0000080c24007985 */ /* 0x0001e6000c101b04 */
.L_x_6271:
[----:B------:R-:W-:Y:S05]  /*137460*/  BSYNC B1 ;  /* 0x0000000000017941 */ /* 0x000fea0003800000 */
.L_x_6270:
        /* <DEDUP_REMOVED lines=54> */
.L_x_6276:
[----:B------:R-:W-:Y:S05]  /*1377d0*/  BSYNC B1 ;  /* 0x0000000000017941 */ /* 0x000fea0003800000 */
.L_x_6275:
        /* <DEDUP_REMOVED lines=41> */
.L_x_6278:
[----:B------:R-:W-:Y:S05]  /*137a70*/  BSYNC B1 ;  /* 0x0000000000017941 */ /* 0x000fea0003800000 */
.L_x_6277:
[----:B------:R-:W-:Y:S02]  /*137a80*/  R2UR UR4, R38 ;  /* 0x00000000260472ca */ /* 0x000fe400000e0000 */
[----:B------:R-:W-:-:S13]  /*137a90*/  R2UR UR5, R39 ;  /* 0x00000000270572ca */ /* 0x000fda00000e0000 */
[----:B------:R4:W-:Y:S01]  /*137aa0*/  ST.E desc[UR4][R30.64], R13 ;  /* 0x0000000d1e007985 */ /* 0x0009e2000c101904 */
[----:B------:R-:W-:Y:S05]  /*137ab0*/  BRA `(.L_x_6268) ;  /* 0x00000000001c7947 */ /* 0x000fea0003800000 */
.L_x_6269:
[C---:B------:R-:W-:Y:S01]  /*137ac0*/  R2UR UR4, R38.reuse ;  /* 0x00000000260472ca */ /* 0x040fe200000e0000 */
[----:B------:R-:W-:Y:S01]  /*137ad0*/  IMAD.MOV.U32 R8, RZ, RZ, 0x40 ;  /* 0x00000040ff087424 */ /* 0x000fe200078e00ff */
[C---:B------:R-:W-:Y:S02]  /*137ae0*/  R2UR UR5, R39.reuse ;  /* 0x00000000270572ca */ /* 0x040fe400000e0000 */
[----:B------:R-:W-:Y:S02]  /*137af0*/  R2UR UR6, R38 ;  /* 0x00000000260672ca */ /* 0x000fe400000e0000 */
[----:B------:R-:W-:-:S09]  /*137b00*/  R2UR UR7, R39 ;  /* 0x00000000270772ca */ /* 0x000fd200000e0000 */
[----:B------:R0:W-:Y:S04]  /*137b10*/  ST.E desc[UR4][R12.64+0x20], RZ ;  /* 0x000020ff0c007985 */ /* 0x0001e8000c101904 */
[----:B------:R0:W-:Y:S02]  /*137b20*/  ST.E.U8 desc[UR6][R12.64+0x20], R8 ;  /* 0x000020080c007985 */ /* 0x0001e4000c101106 */
.L_x_6268:
[----:B------:R-:W-:Y:S05]  /*137b30*/  BSYNC B0 ;  /* 0x0000000000007941 */ /* 0x000fea0003800000 */
.L_x_6267:
[----:B------:R-:W-:Y:S01]  /*137b40*/  R2UR UR4, R38 ;  /* 0x00000000260472ca */ /* 0x000fe200000e0000 */
[----:B0--34-:R0:W3:Y:S01]  /*137b50*/  LDS.64 R12, [R2+0x8] ;  /* 0x00000800020c7984 */ /* 0x0190e20000000a00 */
[----:B------:R-:W-:-:S13]  /*137b60*/  R2UR UR5, R39 ;  /* 0x00000000270572ca */ /* 0x000fda00000e0000 */
[----:B------:R4:W5:Y:S01]  /*137b70*/  ATOM.E.ADD.64.STRONG.GPU P0, R6, desc[UR4][R36.64+0x8], R6 ;  /* 0x800008062406798a */ /* 0x000962000810f504 */
[----:B------:R-:W-:Y:S01]  /*137b80*/  BSSY B0, `(.L_x_6279) ;  /* 0x0000016000007945 */ /* 0x000fe20003800000 */
[----:B-----5:R-:W-:Y:S02]  /*137b90*/  IMAD.MOV.U32 R8, RZ, RZ, R6 ;  /* 0x000000ffff087224 */ /* 0x020fe400078e0006 */
[----:B-1----:R-:W-:Y:S01]  /*137ba0*/  IMAD.MOV.U32 R9, RZ, RZ, R7 ;  /* 0x000000ffff097224 */ /* 0x002fe200078e0007 */
[----:B0--34-:R-:W-:Y:S06]  /*137bb0*/  @P0 BRA `(.L_x_6280) ;  /* 0x0000000000480947 */ /* 0x019fec0003800000 */
[----:B------:R-:W0:Y:S02]  /*137bc0*/  QSPC.E.S P0, RZ, [R36+0x8] ;  /* 0x0000080024ff73aa */ /* 0x000e240000000500 */
[----:B0-----:R-:W-:Y:S05]  /*137bd0*/  @!P0 BRA `(.L_x_6281) ;  /* 0x0000000000288947 */ /* 0x001fea0003800000 */
[----:B------:R-:W-:Y:S01]  /*137be0*/  IMAD.MOV.U32 R6, RZ, RZ, R36 ;  /* 0x000000ffff067224 */ /* 0x000fe200078e0024 */
[----:B------:R-:W-:Y:S04]  /*137bf0*/  BSSY B1, `(.L_x_6282) ;  /* 0x0000007000017945 */ /* 0x000fe80003800000 */
[----:B------:R-:W-:-:S07]  /*137c00*/  MOV R7, R6 ;  /* 0x0000000600077202 */ /* 0x000fce0000000f00 */
.L_x_6283:
[----:B------:R-:W0:Y:S02]  /*137c10*/  LDS.64 R8, [R7+0x8] ;  /* 0x0000080007087984 */ /* 0x000e240000000a00 */
[----:B0-----:R-:W-:-:S05]  /*137c20*/  IADD3 R10, P0, PT, R8, 0x30, RZ ;  /* 0x00000030080a7810 */ /* 0x001fca0007f1e0ff */
[----:B------:R-:W-:-:S07]  /*137c30*/  IMAD.X R11, RZ, RZ, R9, P0 ;  /* 0x000000ffff0b7224 */ /* 0x000fce00000e0609 */
[----:B------:R-:W0:Y:S02]  /*137c40*/  ATOMS.CAST.SPIN.64 P0, [R7+0x8], R8, R10 ;  /* 0x000008080700758d */ /* 0x000e24000180040a */
[----:B0-----:R-:W-:Y:S05]  /*137c50*/  @!P0 BRA `(.L_x_6283) ;  /* 0xfffffffc00ec8947 */ /* 0x001fea000383ffff */
[----:B------:R-:W-:Y:S05]  /*137c60*/  BSYNC B1 ;  /* 0x0000000000017941 */ /* 0x000fea0003800000 */
.L_x_6282:
[----:B------:R-:W-:Y:S05]  /*137c70*/  BRA `(.L_x_6280) ;  /* 0x0000000000187947 */ /* 0x000fea0003800000 */
.L_x_6281:
[----:B------:R-:W-:Y:S02]  /*137c80*/  R2UR UR4, R38 ;  /* 0x00000000260472ca */ /* 0x000fe400000e0000 */
[----:B------:R-:W-:-:S13]  /*137c90*/  R2UR UR5, R39 ;  /* 0x00000000270572ca */ /* 0x000fda00000e0000 */
[----:B------:R-:W3:Y:S02]  /*137ca0*/  LD.E.64 R8, desc[UR4][R36.64+0x8] ;  /* 0x0000080424087980 */ /* 0x000ee4000c101b00 */
[----:B---3--:R-:W-:-:S05]  /*137cb0*/  IADD3 R6, P0, PT, R8, 0x30, RZ ;  /* 0x0000003008067810 */ /* 0x008fca0007f1e0ff */
[----:B------:R-:W-:-:S05]  /*137cc0*/  IMAD.X R7, RZ, RZ, R9, P0 ;  /* 0x000000ffff077224 */ /* 0x000fca00000e0609 */
[----:B------:R0:W-:Y:S03]  /*137cd0*/  ST.E.64 desc[UR4][R36.64+0x8], R6 ;  /* 0x0000080624007985 */ /* 0x0001e6000c101b04 */
.L_x_6280:
[----:B------:R-:W-:Y:S05]  /*137ce0*/  BSYNC B0 ;  /* 0x0000000000007941 */ /* 0x000fea0003800000 */
.L_x_6279:
        /* <DEDUP_REMOVED lines=14> */
[C---:B------:R-:W-:Y:S01]  /*137dd0*/  R2UR UR8, R38.reuse ;  /* 0x00000000260872ca */ /* 0x040fe200000e0000 */
[----:B--2---:R-:W-:Y:S01]  /*137de0*/  IMAD.MOV.U32 R15, RZ, RZ, 0xb59 ;  /* 0x00000b59ff0f7424 */ /* 0x004fe200078e00ff */
        /* <DEDUP_REMOVED lines=16> */
[----:B------:R-:W-:Y:S04]  /*137ef0*/  ST.E desc[UR12][R12.64+0x8], R17 ;  /* 0x000008110c007985 */ /* 0x000fe8000c10190c */
[----:B------:R-:W-:Y:S04]  /*137f00*/  ST.E desc[UR14][R12.64+0x10], R33 ;  /* 0x000010210c007985 */ /* 0x000fe8000c10190e */
[----:B------:R-:W-:Y:S04]  /*137f10*/  ST.E.U8 desc[UR6][R12.64+0x1], RZ ;  /* 0x000001ff0c007985 */ /* 0x000fe8000c101106 */
[----:B------:R-:W-:Y:S04]  /*137f20*/  ST.E.U8 desc[UR4][R12.64], R18 ;  /* 0x000000120c007985 */ /* 0x000fe8000c101104 */
[----:B------:R-:W-:Y:S04]  /*137f30*/  ST.E.U8 desc[UR10][R12.64+0x3], R18 ;  /* 0x000003120c007985 */ /* 0x000fe8000c10110a */
[----:B------:R-:W1:Y:S02]  /*137f40*/  LDS.128 R8, [R2] ;  /* 0x0000000002087984 */ /* 0x000e640000000c00 */
[----:B-1----:R-:W-:-:S05]  /*137f50*/  IMAD.WIDE R8, R5, 0x10, R8 ;  /* 0x0000001005087825 */ /* 0x002fca00078e0208 */
[----:B0-----:R-:W2:Y:S02]  /*137f60*/  LD.E R7, desc[UR4][R8.64+0xc] ;  /* 0x00000c0408077980 */ /* 0x001ea4000c101900 */
        /* <DEDUP_REMOVED lines=25> */
.L_x_6290:
[----:B------:R-:W0:Y:S02]  /*138100*/  LDS.64 R12, [R9+0x8] ;  /* 0x00000800090c7984 */ /* 0x000e240000000a00 */
[----:B0-----:R-:W-:-:S05]  /*138110*/  IADD3 R14, P0, PT, R32, R12, RZ ;  /* 0x0000000c200e7210 */ /* 0x001fca0007f1e0ff */
[----:B------:R-:W-:-:S07]  /*138120*/  IMAD.X R15, R33, 0x1, R13, P0 ;  /* 0x00000001210f7824 */ /* 0x000fce00000e060d */
[----:B------:R-:W0:Y:S02]  /*138130*/  ATOMS.CAST.SPIN.64 P0, [R9+0x8], R12, R14 ;  /* 0x0000080c0900758d */ /* 0x000e24000180040e */
[----:B0-----:R-:W-:Y:S05]  /*138140*/  @!P0 BRA `(.L_x_6290) ;  /* 0xfffffffc00ec8947 */ /* 0x001fea000383ffff */
[----:B------:R-:W-:Y:S05]  /*138150*/  BSYNC B2 ;  /* 0x0000000000027941 */ /* 0x000fea0003800000 */
.L_x_6289:
[----:B------:R-:W-:Y:S05]  /*138160*/  BRA `(.L_x_6287) ;  /* 0x0000000000187947 */ /* 0x000fea0003800000 */
.L_x_6288:
[----:B------:R-:W-:Y:S02]  /*138170*/  R2UR UR4, R38 ;  /* 0x00000000260472ca */ /* 0x000fe400000e0000 */
[----:B------:R-:W-:-:S13]  /*138180*/  R2UR UR5, R39 ;  /* 0x00000000270572ca */ /* 0x000fda00000e0000 */
[----:B------:R-:W2:Y:S02]  /*138190*/  LD.E.64 R12, desc[UR4][R36.64+0x8] ;  /* 0x00000804240c7980 */ /* 0x000ea4000c101b00 */
[----:B--2---:R-:W-:-:S05]  /*1381a0*/  IADD3 R8, P0, PT, R32, R12, RZ ;  /* 0x0000000c20087210 */ /* 0x004fca0007f1e0ff */
[----:B------:R-:W-:-:S05]  /*1381b0*/  IMAD.X R9, R33, 0x1, R13, P0 ;  /* 0x0000000121097824 */ /* 0x000fca00000e060d */
[----:B------:R0:W-:Y:S03]  /*1381c0*/  ST.E.64 desc[UR4][R36.64+0x8], R8 ;  /* 0x0000080824007985 */ /* 0x0001e6000c101b04 */
.L_x_6287:
[----:B------:R-:W-:Y:S05]  /*1381d0*/  BSYNC B1 ;  /* 0x0000000000017941 */ /* 0x000fea0003800000 */
.L_x_6286:
        /* <DEDUP_REMOVED lines=48> */
.L_x_6322:
        /* <DEDUP_REMOVED lines=28> */
.L_x_6303:
[----:B------:R-:W0:Y:S02]  /*1386a0*/  LDS.64 R12, [R35+0x8] ;  /* 0x00000800230c7984 */ /* 0x000e240000000a00 */
[----:B0-----:R-:W-:-:S05]  /*1386b0*/  IADD3 R14, P0, PT, R12, 0x30, RZ ;  /* 0x000000300c0e7810 */ /* 0x001fca0007f1e0ff */
[----:B------:R-:W-:-:S07]  /*1386c0*/  IMAD.X R15, RZ, RZ, R13, P0 ;  /* 0x000000ffff0f7224 */ /* 0x000fce00000e060d */
[----:B------:R-:W0:Y:S02]  /*1386d0*/  ATOMS.CAST.SPIN.64 P0, [R35+0x8], R12, R14 ;  /* 0x0000080c2300758d */ /* 0x000e24000180040e */
[----:B0-----:R-:W-:Y:S05]  /*1386e0*/  @!P0 BRA `(.L_x_6303) ;  /* 0xfffffffc00ec8947 */ /* 0x001fea000383ffff */
[----:B------:R-:W-:Y:S05]  /*1386f0*/  BSYNC B7 ;  /* 0x0000000000077941 */ /* 0x000fea0003800000 */
.L_x_6302:
[----:B------:R-:W-:Y:S02]  /*138700*/  IMAD.MOV.U32 R14, RZ, RZ, R12 ;  /* 0x000000ffff0e7224 */ /* 0x000fe400078e000c */
[----:B------:R-:W-:Y:S01]  /*138710*/  IMAD.MOV.U32 R15, RZ, RZ, R13 ;  /* 0x000000ffff0f7224 */ /* 0x000fe200078e000d */
[----:B------:R-:W-:Y:S06]  /*138720*/  BRA `(.L_x_6300) ;  /* 0x0000000000187947 */ /* 0x000fec0003800000 */
.L_x_6301:
[----:B------:R-:W-:Y:S02]  /*138730*/  R2UR UR4, R38 ;  /* 0x00000000260472ca */ /* 0x000fe400000e0000 */
[----:B------:R-:W-:-:S13]  /*138740*/  R2UR UR5, R39 ;  /* 0x00000000270572ca */ /* 0x000fda00000e0000 */
[----:B------:R-:W2:Y:S02]  /*138750*/  LD.E.64 R14, desc[UR4][R36.64+0x8] ;  /* 0x00000804240e7980 */ /* 0x000ea4000c101b00 */
[----:B--2---:R-:W-:-:S05]  /*138760*/  IADD3 R12, P0, PT, R14, 0x30, RZ ;  /* 0x000000300e0c7810 */ /* 0x004fca0007f1e0ff */
[----:B------:R-:W-:-:S05]  /*138770*/  IMAD.X R13, RZ, RZ, R15, P0 ;  /* 0x000000ffff0d7224 */ /* 0x000fca00000e060f */
[----:B------:R0:W-:Y:S03]  /*138780*/  ST.E.64 desc[UR4][R36.64+0x8], R12 ;  /* 0x0000080c24007985 */ /* 0x0001e6000c101b04 */
.L_x_6300:
[----:B------:R-:W-:Y:S05]  /*138790*/  BSYNC B6 ;  /* 0x0000000000067941 */ /* 0x000fea0003800000 */
.L_x_6299:
        /* <DEDUP_REMOVED lines=54> */
.L_x_6305:
[----:B------:R-:W-:Y:S05]  /*138b00*/  BSYNC B6 ;  /* 0x0000000000067941 */ /* 0x000fea0003800000 */
.L_x_6304:
        /* <DEDUP_REMOVED lines=40> */
.L_x_6307:
[----:B------:R-:W-:Y:S05]  /*138d90*/  BSYNC B6 ;  /* 0x0000000000067941 */ /* 0x000fea0003800000 */
.L_x_6306:
[----:B------:R-:W-:Y:S02]  /*138da0*/  R2UR UR4, R38 ;  /* 0x00000000260472ca */ /* 0x000fe400000e0000 */
[----:B------:R-:W-:-:S13]  /*138db0*/  R2UR UR5, R39 ;  /* 0x00000000270572ca */ /* 0x000fda00000e0000 */
[----:B------:R2:W-:Y:S01]  /*138dc0*/  ST.E desc[UR4][R30.64], R13 ;  /* 0x0000000d1e007985 */ /* 0x0005e2000c101904 */
[----:B------:R-:W-:Y:S05]  /*138dd0*/  BRA `(.L_x_6308) ;  /* 0x0000000000207947 */ /* 0x000fea0003800000 */
.L_x_6298:
        /* <DEDUP_REMOVED lines=8> */
.L_x_6308:
[----:B------:R-:W-:Y:S05]  /*138e60*/  BSYNC B5 ;  /* 0x0000000000057941 */ /* 0x000fea0003800000 */
.L_x_6297:
        /* <DEDUP_REMOVED lines=27> */
.L_x_6315:
[----:B------:R-:W0:Y:S02]  /*139020*/  LDS.64 R12, [R35+0x8] ;  /* 0x00000800230c7984 */ /* 0x000e240000000a00 */
[----:B0-----:R-:W-:-:S05]  /*139030*/  IADD3 R14, P0, PT, R12, 0x30, RZ ;  /* 0x000000300c0e7810 */ /* 0x001fca0007f1e0ff */
[----:B------:R-:W-:-:S07]  /*139040*/  IMAD.X R15, RZ, RZ, R13, P0 ;  /* 0x000000ffff0f7224 */ /* 0x000fce00000e060d */
[----:B------:R-:W0:Y:S02]  /*139050*/  ATOMS.CAST.SPIN.64 P0, [R35+0x8], R12, R14 ;  /* 0x0000080c2300758d */ /* 0x000e24000180040e */
[----:B0-----:R-:W-:Y:S05]  /*139060*/  @!P0 BRA `(.L_x_6315) ;  /* 0xfffffffc00ec8947 */ /* 0x001fea000383ffff */
[----:B------:R-:W-:Y:S05]  /*139070*/  BSYNC B7 ;  /* 0x0000000000077941 */ /* 0x000fea0003800000 */
.L_x_6314:
[----:B------:R-:W-:Y:S02]  /*139080*/  IMAD.MOV.U32 R14, RZ, RZ, R12 ;  /* 0x000000ffff0e7224 */ /* 0x000fe400078e000c */
[----:B------:R-:W-:Y:S01]  /*139090*/  IMAD.MOV.U32 R15, RZ, RZ, R13 ;  /* 0x000000ffff0f7224 */ /* 0x000fe200078e000d */
[----:B------:R-:W-:Y:S06]  /*1390a0*/  BRA `(.L_x_6312) ;  /* 0x0000000000187947 */ /* 0x000fec0003800000 */
.L_x_6313:
[----:B------:R-:W-:Y:S02]  /*1390b0*/  R2UR UR4, R38 ;  /* 0x00000000260472ca */ /* 0x000fe400000e0000 */
[----:B------:R-:W-:-:S13]  /*1390c0*/  R2UR UR5, R39 ;  /* 0x00000000270572ca */ /* 0x000fda00000e0000 */
[----:B------:R-:W2:Y:S02]  /*1390d0*/  LD.E.64 R14, desc[UR4][R36.64+0x8] ;  /* 0x00000804240e7980 */ /* 0x000ea4000c101b00 */
[----:B--2---:R-:W-:-:S05]  /*1390e0*/  IADD3 R12, P0, PT, R14, 0x30, RZ ;  /* 0x000000300e0c7810 */ /* 0x004fca0007f1e0ff */
[----:B------:R-:W-:-:S05]  /*1390f0*/  IMAD.X R13, RZ, RZ, R15, P0 ;  /* 0x000000ffff0d7224 */ /* 0x000fca00000e060f */
[----:B------:R0:W-:Y:S03]  /*139100*/  ST.E.64 desc[UR4][R36.64+0x8], R12 ;  /* 0x0000080c24007985 */ /* 0x0001e6000c101b04 */
.L_x_6312:
[----:B------:R-:W-:Y:S05]  /*139110*/  BSYNC B6 ;  /* 0x0000000000067941 */ /* 0x000fea0003800000 */
.L_x_6311:
        /* <DEDUP_REMOVED lines=51> */
.L_x_6317:
[----:B------:R-:W-:Y:S01]  /*139450*/  R2UR UR4, R38 ;  /* 0x00000000260472ca */ /* 0x000fe200000e0000 */
[----:B------:R-:W-:Y:S01]  /*139460*/  IMAD.MOV.U32 R11, RZ, RZ, 0x5272 ;  /* 0x00005272ff0b7424 */ /* 0x000fe200078e00ff */
[----:B------:R-:W-:Y:S01]  /*139470*/  R2UR UR5, R39 ;  /* 0x00000000270572ca */ /* 0x000fe200000e0000 */
[----:B------:R-:W-:Y:S01]  /*139480*/  IMAD.MOV.U32 R15, RZ, RZ, -0x1 ;  /* 0xffffffffff0f7424 */ /* 0x000fe200078e00ff */
[----:B------:R-:W-:-:S11]  /*139490*/  PLOP3.LUT P0, PT, PT, PT, PT, 0x8, 0x80 ;  /* 0x000000000080781c */ /* 0x000fd60003f0e170 */
[----:B------:R0:W-:Y:S02]  /*1394a0*/  ST.E desc[UR4][R30.64], R11 ;  /* 0x0000000b1e007985 */ /* 0x0001e4000c101904 */
.L_x_6318:
[----:B------:R-:W-:Y:S05]  /*1394b0*/  BSYNC B6 ;  /* 0x0000000000067941 */ /* 0x000fea0003800000 */
.L_x_6316:
        /* <DEDUP_REMOVED lines=39> */
.L_x_6320:
[----:B------:R-:W-:Y:S05]  /*139730*/  BSYNC B6 ;  /* 0x0000000000067941 */ /* 0x000fea0003800000 */
.L_x_6319:
[----:B------:R-:W-:Y:S02]  /*139740*/  R2UR UR4, R38 ;  /* 0x00000000260472ca */ /* 0x000fe400000e0000 */
[----:B------:R-:W-:-:S13]  /*139750*/  R2UR UR5, R39 ;  /* 0x00000000270572ca */ /* 0x000fda00000e0000 */
[----:B------:R2:W-:Y:S01]  /*139760*/  ST.E desc[UR4][R30.64], R13 ;  /* 0x0000000d1e007985 */ /* 0x0005e2000c101904 */
[----:B------:R-:W-:Y:S05]  /*139770*/  BRA `(.L_x_6321) ;  /* 0x0000000000247947 */ /* 0x000fea0003800000 */
.L_x_6310:
        /* <DEDUP_REMOVED lines=9> */
.L_x_6321:
[----:B------:R-:W-:Y:S05]  /*139810*/  BSYNC B5 ;  /* 0x0000000000057941 */ /* 0x000fea0003800000 */
.L_x_6309:
[----:B------:R-:W-:Y:S02]  /*139820*/  VIADD R32, R32, 0x2 ;  /* 0x0000000220207836 */ /* 0x000fe40000000000 */
[----:B------:R-:W-:Y:S01]  /*139830*/  VIADD R22, R22, 0x8 ;  /* 0x0000000816167836 */ /* 0x000fe20000000000 */
[----:B------:R-:W-:Y:S06]  /*139840*/  @P2 BRA `(.L_x_6322) ;  /* 0xffffffec00242947 */ /* 0x000fec000383ffff */
[----:B------:R-:W-:Y:S05]  /*139850*/  BSYNC B1 ;  /* 0x0000000000017941 */ /* 0x000fea0003800000 */
.L_x_6296:
[----:B------:R-:W-:Y:S05]  /*139860*/  BSYNC B2 ;  /* 0x0000000000027941 */ /* 0x000fea0003800000 */
.L_x_6295:
        /* <DEDUP_REMOVED lines=25> */
.L_x_6329:
[----:B------:R-:W0:Y:S02]  /*139a00*/  LDS.64 R12, [R33+0x8] ;  /* 0x00000800210c7984 */ /* 0x000e240000000a00 */
[----:B0-----:R-:W-:-:S05]  /*139a10*/  IADD3 R14, P0, PT, R12, 0x30, RZ ;  /* 0x000000300c0e7810 */ /* 0x001fca0007f1e0ff */
[----:B------:R-:W-:-:S07]  /*139a20*/  IMAD.X R15, RZ, RZ, R13, P0 ;  /* 0x000000ffff0f7224 */ /* 0x000fce00000e060d */
[----:B------:R-:W0:Y:S02]  /*139a30*/  ATOMS.CAST.SPIN.64 P0, [R33+0x8], R12, R14 ;  /* 0x0000080c2100758d */ /* 0x000e24000180040e */
[----:B0-----:R-:W-:Y:S05]  /*139a40*/  @!P0 BRA `(.L_x_6329) ;  /* 0xfffffffc00ec8947 */ /* 0x001fea000383ffff */
[----:B------:R-:W-:Y:S05]  /*139a50*/  BSYNC B5 ;  /* 0x0000000000057941 */ /* 0x000fea0003800000 */
.L_x_6328:
[----:B------:R-:W-:Y:S02]  /*139a60*/  IMAD.MOV.U32 R14, RZ, RZ, R12 ;  /* 0x000000ffff0e7224 */ /* 0x000fe400078e000c */
[----:B------:R-:W-:Y:S01]  /*139a70*/  IMAD.MOV.U32 R15, RZ, RZ, R13 ;  /* 0x000000ffff0f7224 */ /* 0x000fe200078e000d */
[----:B------:R-:W-:Y:S06]  /*139a80*/  BRA `(.L_x_6326) ;  /* 0x0000000000187947 */ /* 0x000fec0003800000 */
.L_x_6327:
[----:B------:R-:W-:Y:S02]  /*139a90*/  R2UR UR4, R38 ;  /* 0x00000000260472ca */ /* 0x000fe400000e0000 */
[----:B------:R-:W-:-:S13]  /*139aa0*/  R2UR UR5, R39 ;  /* 0x00000000270572ca */ /* 0x000fda00000e0000 */
[----:B------:R-:W2:Y:S02]  /*139ab0*/  LD.E.64 R14, desc[UR4][R36.64+0x8] ;  /* 0x00000804240e7980 */ /* 0x000ea4000c101b00 */
[----:B--2---:R-:W-:-:S05]  /*139ac0*/  IADD3 R12, P0, PT, R14, 0x30, RZ ;  /* 0x000000300e0c7810 */ /* 0x004fca0007f1e0ff */
[----:B------:R-:W-:-:S05]  /*139ad0*/  IMAD.X R13, RZ, RZ, R15, P0 ;  /* 0x000000ffff0d7224 */ /* 0x000fca00000e060f */
[----:B------:R0:W-:Y:S03]  /*139ae0*/  ST.E.64 desc[UR4][R36.64+0x8], R12 ;  /* 0x0000080c24007985 */ /* 0x0001e6000c101b04 */
.L_x_6326:
[----:B------:R-:W-:Y:S05]  /*139af0*/  BSYNC B2 ;  /* 0x0000000000027941 */ /* 0x000fea0003800000 */
.L_x_6325:
        /* <DEDUP_REMOVED lines=51> */
.L_x_6331:
[----:B------:R-:W-:Y:S01]  /*139e30*/  R2UR UR4, R38 ;  /* 0x00000000260472ca */ /* 0x000fe200000e0000 */
[----:B------:R-:W-:Y:S01]  /*139e40*/  IMAD.MOV.U32 R11, RZ, RZ, 0x5272 ;  /* 0x00005272ff0b7424 */ /* 0x000fe200078e00ff */
[----:B------:R-:W-:Y:S01]  /*139e50*/  R2UR UR5, R39 ;  /* 0x00000000270572ca */ /* 0x000fe200000e0000 */
[----:B------:R-:W-:Y:S01]  /*139e60*/  IMAD.MOV.U32 R15, RZ, RZ, -0x1 ;  /* 0xffffffffff0f7424 */ /* 0x000fe200078e00ff */
[----:B------:R-:W-:-:S11]  /*139e70*/  PLOP3.LUT P0, PT, PT, PT, PT, 0x8, 0x80 ;  /* 0x000000000080781c */ /* 0x000fd60003f0e170 */
[----:B------:R0:W-:Y:S02]  /*139e80*/  ST.E desc[UR4][R30.64], R11 ;  /* 0x0000000b1e007985 */ /* 0x0001e4000c101904 */
.L_x_6332:
[----:B------:R-:W-:Y:S05]  /*139e90*/  BSYNC B2 ;  /* 0x0000000000027941 */ /* 0x000fea0003800000 */
.L_x_6330:
        /* <DEDUP_REMOVED lines=39> */
.L_x_6334:
[----:B------:R-:W-:Y:S05]  /*13a110*/  BSYNC B2 ;  /* 0x0000000000027941 */ /* 0x000fea0003800000 */
.L_x_6333:
[----:B------:R-:W-:Y:S02]  /*13a120*/  R2UR UR4, R38 ;  /* 0x00000000260472ca */ /* 0x000fe400000e0000 */
[----:B------:R-:W-:-:S13]  /*13a130*/  R2UR UR5, R39 ;  /* 0x00000000270572ca */ /* 0x000fda00000e0000 */
[----:B------:R4:W-:Y:S01]  /*13a140*/  ST.E desc[UR4][R30.64], R13 ;  /* 0x0000000d1e007985 */ /* 0x0009e2000c101904 */
[----:B------:R-:W-:Y:S05]  /*13a150*/  BRA `(.L_x_6323) ;  /* 0x0000000000207947 */ /* 0x000fea0003800000 */
.L_x_6324:
        /* <DEDUP_REMOVED lines=8> */
.L_x_6323:
[----:B------:R-:W-:Y:S05]  /*13a1e0*/  BSYNC B1 ;  /* 0x0000000000017941 */ /* 0x000fea0003800000 */
.L_x_6293:
[----:B------:R-:W-:-:S13]  /*13a1f0*/  ISETP.GE.AND P0, PT, R7, 0x1, PT ;  /* 0x000000010700780c */ /* 0x000fda0003f06270 */
[----:B------:R-:W-:Y:S05]  /*13a200*/  @!P0 BREAK B3 ;  /* 0x0000000000038942 */ /* 0x000fea0003800000 */
[----:B------:R-:W-:Y:S05]  /*13a210*/  @!P0 BRA `(.L_x_6294) ;  /* 0x0000001400048947 */ /* 0x000fea0003800000 */
[----:B------:R-:W-:Y:S05]  /*13a220*/  BSYNC B3 ;  /* 0x0000000000037941 */ /* 0x000fea0003800000 */
.L_x_6292:
[----:B------:R-:W-:Y:S02]  /*13a230*/  IMAD.MOV R2, RZ, RZ, -R7 ;  /* 0x000000ffff027224 */ /* 0x000fe400078e0a07 */
[----:B------:R-:W-:Y:S02]  /*13a240*/  IMAD.MOV.U32 R18, RZ, RZ, RZ ;  /* 0x000000ffff127224 */ /* 0x000fe400078e00ff */
[----:B------:R-:W-:-:S07]  /*13a250*/  IMAD.MOV.U32 R22, RZ, RZ, RZ ;  /* 0x000000ffff167224 */ /* 0x000fce00078e00ff */
.L_x_6359:
        /* <DEDUP_REMOVED lines=35> */
.L_x_6342:
[----:B------:R-:W0:Y:S02]  /*13a490*/  LDS.64 R12, [R33+0x8] ;  /* 0x00000800210c7984 */ /* 0x000e240000000a00 */
[----:B0-----:R-:W-:-:S05]  /*13a4a0*/  IADD3 R14, P0, PT, R12, 0x30, RZ ;  /* 0x000000300c0e7810 */ /* 0x001fca0007f1e0ff */
[----:B------:R-:W-:-:S07]  /*13a4b0*/  IMAD.X R15, RZ, RZ, R13, P0 ;  /* 0x000000ffff0f7224 */ /* 0x000fce00000e060d */
[----:B------:R-:W0:Y:S02]  /*13a4c0*/  ATOMS.CAST.SPIN.64 P0, [R33+0x8], R12, R14 ;  /* 0x0000080c2100758d */ /* 0x000e24000180040e */
[----:B0-----:R-:W-:Y:S05]  /*13a4d0*/  @!P0 BRA `(.L_x_6342) ;  /* 0xfffffffc00ec8947 */ /* 0x001fea000383ffff */
[----:B------:R-:W-:Y:S05]  /*13a4e0*/  BSYNC B3 ;  /* 0x0000000000037941 */ /* 0x000fea0003800000 */
.L_x_6341:
[----:B------:R-:W-:Y:S02]  /*13a4f0*/  IMAD.MOV.U32 R14, RZ, RZ, R12 ;  /* 0x000000ffff0e7224 */ /* 0x000fe400078e000c */
[----:B------:R-:W-:Y:S01]  /*13a500*/  IMAD.MOV.U32 R15, RZ, RZ, R13 ;  /* 0x000000ffff0f7224 */ /* 0x000fe200078e000d */
[----:B------:R-:W-:Y:S06]  /*13a510*/  BRA `(.L_x_6339) ;  /* 0x0000000000187947 */ /* 0x000fec0003800000 */
.L_x_6340:
[----:B------:R-:W-:Y:S02]  /*13a520*/  R2UR UR4, R38 ;  /* 0x00000000260472ca */ /* 0x000fe400000e0000 */
[----:B------:R-:W-:-:S13]  /*13a530*/  R2UR UR5, R39 ;  /* 0x00000000270572ca */ /* 0x000fda00000e0000 */
[----:B------:R-:W2:Y:S02]  /*13a540*/  LD.E.64 R14, desc[UR4][R36.64+0x8] ;  /* 0x00000804240e7980 */ /* 0x000ea4000c101b00 */
[----:B--2---:R-:W-:-:S05]  /*13a550*/  IADD3 R12, P0, PT, R14, 0x30, RZ ;  /* 0x000000300e0c7810 */ /* 0x004fca0007f1e0ff */
[----:B------:R-:W-:-:S05]  /*13a560*/  IMAD.X R13, RZ, RZ, R15, P0 ;  /* 0x000000ffff0d7224 */ /* 0x000fca00000e060f */
[----:B------:R0:W-:Y:S03]  /*13a570*/  ST.E.64 desc[UR4][R36.64+0x8], R12 ;  /* 0x0000080c24007985 */ /* 0x0001e6000c101b04 */
.L_x_6339:
[----:B------:R-:W-:Y:S05]  /*13a580*/  BSYNC B2 ;  /* 0x0000000000027941 */ /* 0x000fea0003800000 */
.L_x_6338:
        /* <DEDUP_REMOVED lines=54> */
.L_x_6344:
[----:B------:R-:W-:Y:S05]  /*13a8f0*/  BSYNC B2 ;  /* 0x0000000000027941 */ /* 0x000fea0003800000 */
.L_x_6343:
        /* <DEDUP_REMOVED lines=40> */
.L_x_6346:
[----:B------:R-:W-:Y:S05]  /*13ab80*/  BSYNC B2 ;  /* 0x0000000000027941 */ /* 0x000fea0003800000 */
.L_x_6345:
[----:B------:R-:W-:Y:S02]  /*13ab90*/  R2UR UR4, R38 ;  /* 0x00000000260472ca */ /* 0x000fe400000e0000 */
[----:B------:R-:W-:Y:S02]  /*13aba0*/  R2UR UR5, R39 ;  /* 0x00000000270572ca */ /* 0x000fe400000e0000 */
[----:B------:R-:W-:-:S11]  /*13abb0*/  PRMT R15, RZ, 0x7610, R15 ;  /* 0x00007610ff0f7816 */ /* 0x000fd6000000000f */
[----:B------:R2:W-:Y:S01]  /*13abc0*/  ST.E desc[UR4][R30.64], R13 ;  /* 0x0000000d1e007985 */ /* 0x0005e2000c101904 */
[----:B------:R-:W-:Y:S05]  /*13abd0*/  BRA `(.L_x_6336) ;  /* 0x0000000000147947 */ /* 0x000fea0003800000 */
.L_x_6337:
[----:B------:R-:W-:Y:S02]  /*13abe0*/  R2UR UR4, R38 ;  /* 0x00000000260472ca */ /* 0x000fe400000e0000 */
[----:B------:R-:W-:Y:S02]  /*13abf0*/  R2UR UR5, R39 ;  /* 0x00000000270572ca */ /* 0x000fe400000e0000 */
[----:B------:R-:W-:-:S05]  /*13ac00*/  IADD3 R8, P0, PT, R12, R18, RZ ;  /* 0x000000120c087210 */ /* 0x000fca0007f1e0ff */
[----:B------:R-:W-:-:S06]  /*13ac10*/  IMAD.X R9, RZ, RZ, R13, P0 ;  /* 0x000000ffff097224 */ /* 0x000fcc00000e060d */
[----:B------:R3:W5:Y:S02]  /*13ac20*/  LD.E.U8 R15, desc[UR4][R8.64+0x20] ;  /* 0x00002004080f7980 */ /* 0x000764000c101100 */
.L_x_6336:
[----:B------:R-:W-:Y:S05]  /*13ac30*/  BSYNC B1 ;  /* 0x0000000000017941 */ /* 0x000fea0003800000 */
.L_x_6335:
        /* <DEDUP_REMOVED lines=31> */
.L_x_6354:
[----:B------:R-:W0:Y:S02]  /*13ae30*/  LDS.64 R12, [R33+0x8] ;  /* 0x00000800210c7984 */ /* 0x000e240000000a00 */
[----:B0-----:R-:W-:-:S05]  /*13ae40*/  IADD3 R14, P0, PT, R12, 0x30, RZ ;  /* 0x000000300c0e7810 */ /* 0x001fca0007f1e0ff */
[----:B------:R-:W-:-:S07]  /*13ae50*/  IMAD.X R15, RZ, RZ, R13, P0 ;  /* 0x000000ffff0f7224 */ /* 0x000fce00000e060d */
[----:B------:R-:W0:Y:S02]  /*13ae60*/  ATOMS.CAST.SPIN.64 P0, [R33+0x8], R12, R14 ;  /* 0x0000080c2100758d */ /* 0x000e24000180040e */
[----:B0-----:R-:W-:Y:S05]  /*13ae70*/  @!P0 BRA `(.L_x_6354) ;  /* 0xfffffffc00ec8947 */ /* 0x001fea000383ffff */
[----:B------:R-:W-:Y:S05]  /*13ae80*/  BSYNC B3 ;  /* 0x0000000000037941 */ /* 0x000fea0003800000 */
.L_x_6353:
[----:B------:R-:W-:Y:S02]  /*13ae90*/  IMAD.MOV.U32 R14, RZ, RZ, R12 ;  /* 0x000000ffff0e7224 */ /* 0x000fe400078e000c */
[----:B------:R-:W-:Y:S01]  /*13aea0*/  IMAD.MOV.U32 R15, RZ, RZ, R13 ;  /* 0x000000ffff0f7224 */ /* 0x000fe200078e000d */
[----:B------:R-:W-:Y:S06]  /*13aeb0*/  BRA `(.L_x_6351) ;  /* 0x0000000000187947 */ /* 0x000fec0003800000 */
.L_x_6352:
[----:B------:R-:W-:Y:S02]  /*13aec0*/  R2UR UR4, R38 ;  /* 0x00000000260472ca */ /* 0x000fe400000e0000 */
[----:B------:R-:W-:-:S13]  /*13aed0*/  R2UR UR5, R39 ;  /* 0x00000000270572ca */ /* 0x000fda00000e0000 */
[----:B------:R-:W2:Y:S02]  /*13aee0*/  LD.E.64 R14, desc[UR4][R36.64+0x8] ;  /* 0x00000804240e7980 */ /* 0x000ea4000c101b00 */
[----:B--2---:R-:W-:-:S05]  /*13aef0*/  IADD3 R12, P0, PT, R14, 0x30, RZ ;  /* 0x000000300e0c7810 */ /* 0x004fca0007f1e0ff */
[----:B------:R-:W-:-:S05]  /*13af00*/  IMAD.X R13, RZ, RZ, R15, P0 ;  /* 0x000000ffff0d7224 */ /* 0x000fca00000e060f */
[----:B------:R0:W-:Y:S03]  /*13af10*/  ST.E.64 desc[UR4][R36.64+0x8], R12 ;  /* 0x0000080c24007985 */ /* 0x0001e6000c101b04 */
.L_x_6351:
[----:B------:R-:W-:Y:S05]  /*13af20*/  BSYNC B2 ;  /* 0x0000000000027941 */ /* 0x000fea0003800000 */
.L_x_6350:
        /* <DEDUP_REMOVED lines=54> */
.L_x_6356:
[----:B------:R-:W-:Y:S05]  /*13b290*/  BSYNC B2 ;  /* 0x0000000000027941 */ /* 0x000fea0003800000 */
.L_x_6355:
        /* <DEDUP_REMOVED lines=40> */
.L_x_6358:
[----:B------:R-:W-:Y:S05]  /*13b520*/  BSYNC B2 ;  /* 0x0000000000027941 */ /* 0x000fea0003800000 */
.L_x_6357:
[----:B------:R-:W-:Y:S02]  /*13b530*/  R2UR UR4, R38 ;  /* 0x00000000260472ca */ /* 0x000fe400000e0000 */
[----:B------:R-:W-:-:S13]  /*13b540*/  R2UR UR5, R39 ;  /* 0x00000000270572ca */ /* 0x000fda00000e0000 */
[----:B------:R2:W-:Y:S01]  /*13b550*/  ST.E desc[UR4][R30.64], R13 ;  /* 0x0000000d1e007985 */ /* 0x0005e2000c101904 */
[----:B------:R-:W-:Y:S05]  /*13b560*/  BRA `(.L_x_6348) ;  /* 0x0000000000207947 */ /* 0x000fea0003800000 */
.L_x_6349:
        /* <DEDUP_REMOVED lines=8> */
.L_x_6348:
[----:B------:R-:W-:Y:S05]  /*13b5f0*/  BSYNC B1 ;  /* 0x0000000000017941 */ /* 0x000fea0003800000 */
.L_x_6347:
[----:B------:R-:W-:Y:S02]  /*13b600*/  VIADD R22, R22, 0x1 ;  /* 0x0000000116167836 */ /* 0x000fe40000000000 */
[----:B------:R-:W-:Y:S01]  /*13b610*/  VIADD R18, R18, 0x4 ;  /* 0x0000000412127836 */ /* 0x000fe20000000000 */
[----:B------:R-:W-:Y:S06]  /*13b620*/  @P2 BRA `(.L_x_6359) ;  /* 0xffffffec000c2947 */ /* 0x000fec000383ffff */
.L_x_6294:
[----:B------:R-:W-:Y:S05]  /*13b630*/  BSYNC B4 ;  /* 0x0000000000047941 */ /* 0x000fea0003800000 */
.L_x_6291:
        /* <DEDUP_REMOVED lines=15> */
.L_x_6285:
[----:B------:R-:W-:Y:S05]  /*13b730*/  BSYNC B0 ;  /* 0x0000000000007941 */ /* 0x000fea0003800000 */
.L_x_6284:
[----:B------:R-:W-:Y:S02]  /*13b740*/  ISETP.NE.AND P0, PT, R0, -0x1, PT ;  /* 0xffffffff0000780c */ /* 0x000fe40003f05270 */
[----:B------:R-:W-:-:S11]  /*13b750*/  ISETP.NE.AND P1, PT, R6, -0x1, PT ;  /* 0xffffffff0600780c */ /* 0x000fd60003f25270 */
        /* <DEDUP_REMOVED lines=16> */
[----:B------:R-:W3:Y:S01]  /*13b860*/  @P0 LD.E R0, desc[UR6][R8.64+0x28] ;  /* 0x0000280608000980 */ /* 0x000ee2000c101900 */
[C---:B------:R-:W-:Y:S01]  /*13b870*/  @P1 R2UR UR4, R38.reuse ;  /* 0x00000000260412ca */ /* 0x040fe200000e0000 */
[----:B------:R-:W-:Y:S01]  /*13b880*/  @!P1 IMAD.MOV.U32 R17, RZ, RZ, RZ ;  /* 0x000000ffff119224 */ /* 0x000fe200078e00ff */
[----:B------:R-:W-:Y:S01]  /*13b890*/  @P1 R2UR UR5, R39 ;  /* 0x00000000270512ca */ /* 0x000fe200000e0000 */
[----:B------:R-:W-:Y:S04]  /*13b8a0*/  @!P1 ST.E desc[UR8][R30.64], R7 ;  /* 0x000000071e009985 */ /* 0x000fe8000c101908 */
[----:B------:R-:W4:Y:S01]  /*13b8b0*/  @P1 LDS.64 R10, [R2] ;  /* 0x00000000020a1984 */ /* 0x000f220000000a00 */
[----:B------:R-:W-:-:S02]  /*13b8c0*/  R2UR UR6, R38 ;  /* 0x00000000260672ca */ /* 0x000fc400000e0000 */
[----:B------:R-:W-:Y:S01]  /*13b8d0*/  R2UR UR7, R39 ;  /* 0x00000000270772ca */ /* 0x000fe200000e0000 */
[----:B--2--5:R2:W0:Y:S01]  /*13b8e0*/  LDS.64 R14, [R2+0x8] ;  /* 0x00000800020e7984 */ /* 0x0244220000000a00 */
[----:B----4-:R-:W-:-:S05]  /*13b8f0*/  @P1 IMAD.WIDE R10, R6, 0x10, R10 ;  /* 0x00000010060a1825 */ /* 0x010fca00078e020a */
[----:B------:R-:W3:Y:S02]  /*13b900*/  @P1 LD.E R17, desc[UR4][R10.64+0x28] ;  /* 0x000028040a111980 */ /* 0x000ee4000c101900 */
[----:B---3--:R-:W-:-:S05]  /*13b910*/  IMAD.IADD R6, R0, 0x1, R17 ;  /* 0x0000000100067824 */ /* 0x008fca00078e0211 */
        /* <DEDUP_REMOVED lines=21> */
[----:B0-2---:R-:W-:Y:S06]  /*13ba70*/  @P0 BRA `(.L_x_6361) ;  /* 0x0000000000500947 */ /* 0x005fec0003800000 */
[----:B------:R-:W0:Y:S02]  /*13ba80*/  QSPC.E.S P0, RZ, [R36+0x8] ;  /* 0x0000080024ff73aa */ /* 0x000e240000000500 */
[----:B0-----:R-:W-:Y:S05]  /*13ba90*/  @!P0 BRA `(.L_x_6362) ;  /* 0x0000000000308947 */ /* 0x001fea0003800000 */
[----:B------:R-:W-:Y:S01]  /*13baa0*/  IMAD.MOV.U32 R8, RZ, RZ, R36 ;  /* 0x000000ffff087224 */ /* 0x000fe200078e0024 */
[----:B------:R-:W-:Y:S04]  /*13bab0*/  BSSY B1, `(.L_x_6363) ;  /* 0x0000007000017945 */ /* 0x000fe80003800000 */
[----:B------:R-:W-:-:S07]  /*13bac0*/  MOV R7, R8 ;  /* 0x0000000800077202 */ /* 0x000fce0000000f00 */
.L_x_6364:
[----:B------:R-:W0:Y:S02]  /*13bad0*/  LDS.64 R8, [R7+0x8] ;  /* 0x0000080007087984 */ /* 0x000e240000000a00 */
[----:B0-----:R-:W-:-:S05]  /*13bae0*/  IADD3 R10, P0, PT, R12, R8, RZ ;  /* 0x000000080c0a7210 */ /* 0x001fca0007f1e0ff */
[----:B------:R-:W-:-:S07]  /*13baf0*/  IMAD.X R11, R13, 0x1, R9, P0 ;  /* 0x000000010d0b7824 */ /* 0x000fce00000e0609 */
[----:B------:R-:W0:Y:S02]  /*13bb00*/  ATOMS.CAST.SPIN.64 P0, [R7+0x8], R8, R10 ;  /* 0x000008080700758d */ /* 0x000e24000180040a */
[----:B0-----:R-:W-:Y:S05]  /*13bb10*/  @!P0 BRA `(.L_x_6364) ;  /* 0xfffffffc00ec8947 */ /* 0x001fea000383ffff */
[----:B------:R-:W-:Y:S05]  /*13bb20*/  BSYNC B1 ;  /* 0x0000000000017941 */ /* 0x000fea0003800000 */
.L_x_6363:
[----:B------:R-:W-:Y:S02]  /*13bb30*/  IMAD.MOV.U32 R40, RZ, RZ, R8 ;  /* 0x000000ffff287224 */ /* 0x000fe400078e0008 */
[----:B------:R-:W-:Y:S01]  /*13bb40*/  IMAD.MOV.U32 R41, RZ, RZ, R9 ;  /* 0x000000ffff297224 */ /* 0x000fe200078e0009 */
[----:B------:R-:W-:Y:S06]  /*13bb50*/  BRA `(.L_x_6361) ;  /* 0x0000000000187947 */ /* 0x000fec0003800000 */
.L_x_6362:
[----:B------:R-:W-:Y:S02]  /*13bb60*/  R2UR UR4, R38 ;  /* 0x00000000260472ca */ /* 0x000fe400000e0000 */
[----:B------:R-:W-:-:S13]  /*13bb70*/  R2UR UR5, R39 ;  /* 0x00000000270572ca */ /* 0x000fda00000e0000 */
[----:B------:R-:W2:Y:S02]  /*13bb80*/  LD.E.64 R40, desc[UR4][R36.64+0x8] ;  /* 0x0000080424287980 */ /* 0x000ea4000c101b00 */
[----:B--2---:R-:W-:-:S05]  /*13bb90*/  IADD3 R8, P0, PT, R12, R40, RZ ;  /* 0x000000280c087210 */ /* 0x004fca0007f1e0ff */
[----:B------:R-:W-:-:S05]  /*13bba0*/  IMAD.X R9, R13, 0x1, R41, P0 ;  /* 0x000000010d097824 */ /* 0x000fca00000e0629 */
[----:B------:R0:W-:Y:S03]  /*13bbb0*/  ST.E.64 desc[UR4][R36.64+0x8], R8 ;  /* 0x0000080824007985 */ /* 0x0001e6000c101b04 */
.L_x_6361:
[----:B------:R-:W-:Y:S05]  /*13bbc0*/  BSYNC B0 ;  /* 0x0000000000007941 */ /* 0x000fea0003800000 */
.L_x_6360:
        /* <DEDUP_REMOVED lines=46> */
.L_x_6394:
        /* <DEDUP_REMOVED lines=28> */
.L_x_6375:
[----:B------:R-:W0:Y:S02]  /*13c070*/  LDS.64 R12, [R35+0x8] ;  /* 0x00000800230c7984 */ /* 0x000e240000000a00 */
[----:B0-----:R-:W-:-:S05]  /*13c080*/  IADD3 R14, P0, PT, R12, 0x30, RZ ;  /* 0x000000300c0e7810 */ /* 0x001fca0007f1e0ff */
[----:B------:R-:W-:-:S07]  /*13c090*/  IMAD.X R15, RZ, RZ, R13, P0 ;  /* 0x000000ffff0f7224 */ /* 0x000fce00000e060d */
[----:B------:R-:W0:Y:S02]  /*13c0a0*/  ATOMS.CAST.SPIN.64 P0, [R35+0x8], R12, R14 ;  /* 0x0000080c2300758d */ /* 0x000e24000180040e */
[----:B0-----:R-:W-:Y:S05]  /*13c0b0*/  @!P0 BRA `(.L_x_6375) ;  /* 0xfffffffc00ec8947 */ /* 0x001fea000383ffff */
[----:B------:R-:W-:Y:S05]  /*13c0c0*/  BSYNC B4 ;  /* 0x0000000000047941 */ /* 0x000fea0003800000 */
.L_x_6374:
[----:B------:R-:W-:Y:S02]  /*13c0d0*/  IMAD.MOV.U32 R14, RZ, RZ, R12 ;  /* 0x000000ffff0e7224 */ /* 0x000fe400078e000c */
[----:B------:R-:W-:Y:S01]  /*13c0e0*/  IMAD.MOV.U32 R15, RZ, RZ, R13 ;  /* 0x000000ffff0f7224 */ /* 0x000fe200078e000d */
[----:B------:R-:W-:Y:S06]  /*13c0f0*/  BRA `(.L_x_6372) ;  /* 0x0000000000187947 */ /* 0x000fec0003800000 */
.L_x_6373:
[----:B------:R-:W-:Y:S02]  /*13c100*/  R2UR UR4, R38 ;  /* 0x00000000260472ca */ /* 0x000fe400000e0000 */
[----:B------:R-:W-:-:S13]  /*13c110*/  R2UR UR5, R39 ;  /* 0x00000000270572ca */ /* 0x000fda00000e0000 */
[----:B------:R-:W2:Y:S02]  /*13c120*/  LD.E.64 R14, desc[UR4][R36.64+0x8] ;  /* 0x00000804240e7980 */ /* 0x000ea4000c101b00 */
[----:B--2---:R-:W-:-:S05]  /*13c130*/  IADD3 R12, P0, PT, R14, 0x30, RZ ;  /* 0x000000300e0c7810 */ /* 0x004fca0007f1e0ff */
[----:B------:R-:W-:-:S05]  /*13c140*/  IMAD.X R13, RZ, RZ, R15, P0 ;  /* 0x000000ffff0d7224 */ /* 0x000fca00000e060f */
[----:B------:R0:W-:Y:S03]  /*13c150*/  ST.E.64 desc[UR4][R36.64+0x8], R12 ;  /* 0x0000080c24007985 */ /* 0x0001e6000c101b04 */
.L_x_6372:
[----:B------:R-:W-:Y:S05]  /*13c160*/  BSYNC B3 ;  /* 0x0000000000037941 */ /* 0x000fea0003800000 */
.L_x_6371:
        /* <DEDUP_REMOVED lines=54> */
.L_x_6377:
[----:B------:R-:W-:Y:S05]  /*13c4d0*/  BSYNC B3 ;  /* 0x0000000000037941 */ /* 0x000fea0003800000 */
.L_x_6376:
        /* <DEDUP_REMOVED lines=40> */
.L_x_6379:
[----:B------:R-:W-:Y:S05]  /*13c760*/  BSYNC B3 ;  /* 0x0000000000037941 */ /* 0x000fea0003800000 */
.L_x_6378:
[----:B------:R-:W-:Y:S02]  /*13c770*/  R2UR UR4, R38 ;  /* 0x00000000260472ca */ /* 0x000fe400000e0000 */
[----:B------:R-:W-:-:S13]  /*13c780*/  R2UR UR5, R39 ;  /* 0x00000000270572ca */ /* 0x000fda00000e0000 */
[----:B------:R2:W-:Y:S01]  /*13c790*/  ST.E desc[UR4][R30.64], R13 ;  /* 0x0000000d1e007985 */ /* 0x0005e2000c101904 */
[----:B------:R-:W-:Y:S05]  /*13c7a0*/  BRA `(.L_x_6380) ;  /* 0x0000000000207947 */ /* 0x000fea0003800000 */
.L_x_6370:
        /* <DEDUP_REMOVED lines=8> */
.L_x_6380:
[----:B------:R-:W-:Y:S05]  /*13c830*/  BSYNC B2 ;  /* 0x0000000000027941 */ /* 0x000fea0003800000 */
.L_x_6369:
        /* <DEDUP_REMOVED lines=27> */
.L_x_6387:
[----:B------:R-:W0:Y:S02]  /*13c9f0*/  LDS.64 R12, [R35+0x8] ;  /* 0x00000800230c7984 */ /* 0x000e240000000a00 */
[----:B0-----:R-:W-:-:S05]  /*13ca00*/  IADD3 R14, P0, PT, R12, 0x30, RZ ;  /* 0x000000300c0e7810 */ /* 0x001fca0007f1e0ff */
[----:B------:R-:W-:-:S07]  /*13ca10*/  IMAD.X R15, RZ, RZ, R13, P0 ;  /* 0x000000ffff0f7224 */ /* 0x000fce00000e060d */
[----:B------:R-:W0:Y:S02]  /*13ca20*/  ATOMS.CAST.SPIN.64 P0, [R35+0x8], R12, R14 ;  /* 0x0000080c2300758d */ /* 0x000e24000180040e */
[----:B0-----:R-:W-:Y:S05]  /*13ca30*/  @!P0 BRA `(.L_x_6387) ;  /* 0xfffffffc00ec8947 */ /* 0x001fea000383ffff */
[----:B------:R-:W-:Y:S05]  /*13ca40*/  BSYNC B4 ;  /* 0x0000000000047941 */ /* 0x000fea0003800000 */
.L_x_6386:
[----:B------:R-:W-:Y:S02]  /*13ca50*/  IMAD.MOV.U32 R14, RZ, RZ, R12 ;  /* 0x000000ffff0e7224 */ /* 0x000fe400078e000c */
[----:B------:R-:W-:Y:S01]  /*13ca60*/  IMAD.MOV.U32 R15, RZ, RZ, R13 ;  /* 0x000000ffff0f7224 */ /* 0x000fe200078e000d */
[----:B------:R-:W-:Y:S06]  /*13ca70*/  BRA `(.L_x_6384) ;  /* 0x0000000000187947 */ /* 0x000fec0003800000 */
.L_x_6385:
[----:B------:R-:W-:Y:S02]  /*13ca80*/  R2UR UR4, R38 ;  /* 0x00000000260472ca */ /* 0x000fe400000e0000 */
[----:B------:R-:W-:-:S13]  /*13ca90*/  R2UR UR5, R39 ;  /* 0x00000000270572ca */ /* 0x000fda00000e0000 */
[----:B------:R-:W2:Y:S02]  /*13caa0*/  LD.E.64 R14, desc[UR4][R36.64+0x8] ;  /* 0x00000804240e7980 */ /* 0x000ea4000c101b00 */
[----:B--2---:R-:W-:-:S05]  /*13cab0*/  IADD3 R12, P0, PT, R14, 0x30, RZ ;  /* 0x000000300e0c7810 */ /* 0x004fca0007f1e0ff */
[----:B------:R-:W-:-:S05]  /*13cac0*/  IMAD.X R13, RZ, RZ, R15, P0 ;  /* 0x000000ffff0d7224 */ /* 0x000fca00000e060f */
[----:B------:R0:W-:Y:S03]  /*13cad0*/  ST.E.64 desc[UR4][R36.64+0x8], R12 ;  /* 0x0000080c24007985 */ /* 0x0001e6000c101b04 */
.L_x_6384:
[----:B------:R-:W-:Y:S05]  /*13cae0*/  BSYNC B3 ;  /* 0x0000000000037941 */ /* 0x000fea0003800000 */
.L_x_6383:
        /* <DEDUP_REMOVED lines=51> */
.L_x_6389:
[----:B------:R-:W-:Y:S01]  /*13ce20*/  R2UR UR4, R38 ;  /* 0x00000000260472ca */ /* 0x000fe200000e0000 */
[----:B------:R-:W-:Y:S01]  /*13ce30*/  IMAD.MOV.U32 R11, RZ, RZ, 0x5272 ;  /* 0x00005272ff0b7424 */ /* 0x000fe200078e00ff */
[----:B------:R-:W-:Y:S01]  /*13ce40*/  R2UR UR5, R39 ;  /* 0x00000000270572ca */ /* 0x000fe200000e0000 */
[----:B------:R-:W-:Y:S01]  /*13ce50*/  IMAD.MOV.U32 R15, RZ, RZ, -0x1 ;  /* 0xffffffffff0f7424 */ /* 0x000fe200078e00ff */
[----:B------:R-:W-:-:S11]  /*13ce60*/  PLOP3.LUT P0, PT, PT, PT, PT, 0x8, 0x80 ;  /* 0x000000000080781c */ /* 0x000fd60003f0e170 */
[----:B------:R0:W-:Y:S02]  /*13ce70*/  ST.E desc[UR4][R30.64], R11 ;  /* 0x0000000b1e007985 */ /* 0x0001e4000c101904 */
.L_x_6390:
[----:B------:R-:W-:Y:S05]  /*13ce80*/  BSYNC B3 ;  /* 0x0000000000037941 */ /* 0x000fea0003800000 */
.L_x_6388:
        /* <DEDUP_REMOVED lines=39> */
.L_x_6392:
[----:B------:R-:W-:Y:S05]  /*13d100*/  BSYNC B3 ;  /* 0x0000000000037941 */ /* 0x000fea0003800000 */
.L_x_6391:
[----:B------:R-:W-:Y:S02]  /*13d110*/  R2UR UR4, R38 ;  /* 0x00000000260472ca */ /* 0x000fe400000e0000 */
[----:B------:R-:W-:-:S13]  /*13d120*/  R2UR UR5, R39 ;  /* 0x00000000270572ca */ /* 0x000fda00000e0000 */
[----:B------:R2:W-:Y:S01]  /*13d130*/  ST.E desc[UR4][R30.64], R13 ;  /* 0x0000000d1e007985 */ /* 0x0005e2000c101904 */
[----:B------:R-:W-:Y:S05]  /*13d140*/  BRA `(.L_x_6393) ;  /* 0x0000000000247947 */ /* 0x000fea0003800000 */
.L_x_6382:
        /* <DEDUP_REMOVED lines=9> */
.L_x_6393:
[----:B------:R-:W-:Y:S05]  /*13d1e0*/  BSYNC B2 ;  /* 0x0000000000027941 */ /* 0x000fea0003800000 */
.L_x_6381:
[----:B------:R-:W-:Y:S02]  /*13d1f0*/  VIADD R32, R32, 0x2 ;  /* 0x0000000220207836 */ /* 0x000fe40000000000 */
[----:B------:R-:W-:Y:S01]  /*13d200*/  VIADD R22, R22, 0x8 ;  /* 0x0000000816167836 */ /* 0x000fe20000000000 */
[----:B------:R-:W-:Y:S06]  /*13d210*/  @P2 BRA `(.L_x_6394) ;  /* 0xffffffec00242947 */ /* 0x000fec000383ffff */
.L_x_6368:
[----:B------:R-:W-:Y:S05]  /*13d220*/  BSYNC B0 ;  /* 0x0000000000007941 */ /* 0x000fea0003800000 */
.L_x_6367:
        /* <DEDUP_REMOVED lines=24> */
.L_x_6400:
[----:B------:R-:W0:Y:S02]  /*13d3b0*/  LDS.64 R12, [R35+0x8] ;  /* 0x00000800230c7984 */ /* 0x000e240000000a00 */
[----:B0-----:R-:W-:-:S05]  /*13d3c0*/  IADD3 R14, P0, PT, R12, 0x30, RZ ;  /* 0x000000300c0e7810 */ /* 0x001fca0007f1e0ff */
[----:B------:R-:W-:-:S07]  /*13d3d0*/  IMAD.X R15, RZ, RZ, R13, P0 ;  /* 0x000000ffff0f7224 */ /* 0x000fce00000e060d */
[----:B------:R-:W0:Y:S02]  /*13d3e0*/  ATOMS.CAST.SPIN.64 P0, [R35+0x8], R12, R14 ;  /* 0x0000080c2300758d */ /* 0x000e24000180040e */
[----:B0-----:R-:W-:Y:S05]  /*13d3f0*/  @!P0 BRA `(.L_x_6400) ;  /* 0xfffffffc00ec8947 */ /* 0x001fea000383ffff */
[----:B------:R-:W-:Y:S05]  /*13d400*/  BSYNC B2 ;  /* 0x0000000000027941 */ /* 0x000fea0003800000 */
.L_x_6399:
[----:B------:R-:W-:Y:S02]  /*13d410*/  IMAD.MOV.U32 R14, RZ, RZ, R12 ;  /* 0x000000ffff0e7224 */ /* 0x000fe400078e000c */
[----:B------:R-:W-:Y:S01]  /*13d420*/  IMAD.MOV.U32 R15, RZ, RZ, R13 ;  /* 0x000000ffff0f7224 */ /* 0x000fe200078e000d */
[----:B------:R-:W-:Y:S06]  /*13d430*/  BRA `(.L_x_6397) ;  /* 0x0000000000187947 */ /* 0x000fec0003800000 */
.L_x_6398:
[----:B------:R-:W-:Y:S02]  /*13d440*/  R2UR UR4, R38 ;  /* 0x00000000260472ca */ /* 0x000fe400000e0000 */
[----:B------:R-:W-:-:S13]  /*13d450*/  R2UR UR5, R39 ;  /* 0x00000000270572ca */ /* 0x000fda00000e0000 */
[----:B------:R-:W2:Y:S02]  /*13d460*/  LD.E.64 R14, desc[UR4][R36.64+0x8] ;  /* 0x00000804240e7980 */ /* 0x000ea4000c101b00 */
[----:B--2---:R-:W-:-:S05]  /*13d470*/  IADD3 R12, P0, PT, R14, 0x30, RZ ;  /* 0x000000300e0c7810 */ /* 0x004fca0007f1e0ff */
[----:B------:R-:W-:-:S05]  /*13d480*/  IMAD.X R13, RZ, RZ, R15, P0 ;  /* 0x000000ffff0d7224 */ /* 0x000fca00000e060f */
[----:B------:R0:W-:Y:S03]  /*13d490*/  ST.E.64 desc[UR4][R36.64+0x8], R12 ;  /* 0x0000080c24007985 */ /* 0x0001e6000c101b04 */
.L_x_6397:
[----:B------:R-:W-:Y:S05]  /*13d4a0*/  BSYNC B0 ;  /* 0x0000000000007941 */ /* 0x000fea0003800000 */
.L_x_6396:
        /* <DEDUP_REMOVED lines=51> */
.L_x_6402:
[----:B------:R-:W-:Y:S01]  /*13d7e0*/  R2UR UR4, R38 ;  /* 0x00000000260472ca */ /* 0x000fe200000e0000 */
[----:B------:R-:W-:Y:S01]  /*13d7f0*/  IMAD.MOV.U32 R11, RZ, RZ, 0x5272 ;  /* 0x00005272ff0b7424 */ /* 0x000fe200078e00ff */
[----:B------:R-:W-:Y:S01]  /*13d800*/  R2UR UR5, R39 ;  /* 0x00000000270572ca */ /* 0x000fe200000e0000 */
[----:B------:R-:W-:Y:S01]  /*13d810*/  IMAD.MOV.U32 R15, RZ, RZ, -0x1 ;  /* 0xffffffffff0f7424 */ /* 0x000fe200078e00ff */
[----:B------:R-:W-:-:S11]  /*13d820*/  PLOP3.LUT P0, PT, PT, PT, PT, 0x8, 0x80 ;  /* 0x000000000080781c */ /* 0x000fd60003f0e170 */
[----:B------:R0:W-:Y:S02]  /*13d830*/  ST.E desc[UR4][R30.64], R11 ;  /* 0x0000000b1e007985 */ /* 0x0001e4000c101904 */
.L_x_6403:
[----:B------:R-:W-:Y:S05]  /*13d840*/  BSYNC B0 ;  /* 0x0000000000007941 */ /* 0x000fea0003800000 */
.L_x_6401:
        /* <DEDUP_REMOVED lines=39> */
.L_x_6405:
[----:B------:R-:W-:Y:S05]  /*13dac0*/  BSYNC B0 ;  /* 0x0000000000007941 */ /* 0x000fea0003800000 */
.L_x_6404:
[----:B------:R-:W-:Y:S02]  /*13dad0*/  R2UR UR4, R38 ;  /* 0x00000000260472ca */ /* 0x000fe400000e0000 */
[----:B------:R-:W-:-:S13]  /*13dae0*/  R2UR UR5, R39 ;  /* 0x00000000270572ca */ /* 0x000fda00000e0000 */
[----:B------:R4:W-:Y:S01]  /*13daf0*/  ST.E desc[UR4][R30.64], R13 ;  /* 0x0000000d1e007985 */ /* 0x0009e2000c101904 */
[----:B------:R-:W-:Y:S05]  /*13db00*/  BRA `(.L_x_6366) ;  /* 0x0000000000207947 */ /* 0x000fea0003800000 */
.L_x_6395:
        /* <DEDUP_REMOVED lines=8> */
.L_x_6366:
[----:B------:R-:W-:Y:S05]  /*13db90*/  BSYNC B1 ;  /* 0x0000000000017941 */ /* 0x000fea0003800000 */
.L_x_6365:
[----:B------:R-:W-:Y:S01]  /*13dba0*/  ISETP.GE.AND P0, PT, R0, 0x1, PT ;  /* 0x000000010000780c */ /* 0x000fe20003f06270 */
[----:B------:R-:W-:-:S12]  /*13dbb0*/  BSSY B0, `(.L_x_6406) ;  /* 0x0000142000007945 */ /* 0x000fd80003800000 */
[----:B------:R-:W-:Y:S05]  /*13dbc0*/  @!P0 BRA `(.L_x_6407) ;  /* 0x0000001400008947 */ /* 0x000fea0003800000 */
[----:B------:R-:W-:Y:S02]  /*13dbd0*/  IMAD.MOV R2, RZ, RZ, -R0 ;  /* 0x000000ffff027224 */ /* 0x000fe400078e0a00 */
[----:B-1----:R-:W-:Y:S02]  /*13dbe0*/  IMAD.MOV.U32 R6, RZ, RZ, RZ ;  /* 0x000000ffff067224 */ /* 0x002fe400078e00ff */
[----:B------:R-:W-:-:S07]  /*13dbf0*/  IMAD.MOV.U32 R18, RZ, RZ, RZ ;  /* 0x000000ffff127224 */ /* 0x000fce00078e00ff */
.L_x_6432:
        /* <DEDUP_REMOVED lines=35> */
.L_x_6415:
[----:B------:R-:W0:Y:S02]  /*13de30*/  LDS.64 R12, [R35+0x8] ;  /* 0x00000800230c7984 */ /* 0x000e240000000a00 */
[----:B0-----:R-:W-:-:S05]  /*13de40*/  IADD3 R14, P0, PT, R12, 0x30, RZ ;  /* 0x000000300c0e7810 */ /* 0x001fca0007f1e0ff */
[----:B------:R-:W-:-:S07]  /*13de50*/  IMAD.X R15, RZ, RZ, R13, P0 ;  /* 0x000000ffff0f7224 */ /* 0x000fce00000e060d */
[----:B------:R-:W0:Y:S02]  /*13de60*/  ATOMS.CAST.SPIN.64 P0, [R35+0x8], R12, R14 ;  /* 0x0000080c2300758d */ /* 0x000e24000180040e */
[----:B0-----:R-:W-:Y:S05]  /*13de70*/  @!P0 BRA `(.L_x_6415) ;  /* 0xfffffffc00ec8947 */ /* 0x001fea000383ffff */
[----:B------:R-:W-:Y:S05]  /*13de80*/  BSYNC B3 ;  /* 0x0000000000037941 */ /* 0x000fea0003800000 */
.L_x_6414:
[----:B------:R-:W-:Y:S02]  /*13de90*/  IMAD.MOV.U32 R14, RZ, RZ, R12 ;  /* 0x000000ffff0e7224 */ /* 0x000fe400078e000c */
[----:B------:R-:W-:Y:S01]  /*13dea0*/  IMAD.MOV.U32 R15, RZ, RZ, R13 ;  /* 0x000000ffff0f7224 */ /* 0x000fe200078e000d */
[----:B------:R-:W-:Y:S06]  /*13deb0*/  BRA `(.L_x_6412) ;  /* 0x0000000000187947 */ /* 0x000fec0003800000 */
.L_x_6413:
[----:B------:R-:W-:Y:S02]  /*13dec0*/  R2UR UR4, R38 ;  /* 0x00000000260472ca */ /* 0x000fe400000e0000 */
[----:B------:R-:W-:-:S13]  /*13ded0*/  R2UR UR5, R39 ;  /* 0x00000000270572ca */ /* 0x000fda00000e0000 */
[----:B------:R-:W2:Y:S02]  /*13dee0*/  LD.E.64 R14, desc[UR4][R36.64+0x8] ;  /* 0x00000804240e7980 */ /* 0x000ea4000c101b00 */
[----:B--2---:R-:W-:-:S05]  /*13def0*/  IADD3 R12, P0, PT, R14, 0x30, RZ ;  /* 0x000000300e0c7810 */ /* 0x004fca0007f1e0ff */
[----:B------:R-:W-:-:S05]  /*13df00*/  IMAD.X R13, RZ, RZ, R15, P0 ;  /* 0x000000ffff0d7224 */ /* 0x000fca00000e060f */
[----:B------:R0:W-:Y:S03]  /*13df10*/  ST.E.64 desc[UR4][R36.64+0x8], R12 ;  /* 0x0000080c24007985 */ /* 0x0001e6000c101b04 */
.L_x_6412:
[----:B------:R-:W-:Y:S05]  /*13df20*/  BSYNC B2 ;  /* 0x0000000000027941 */ /* 0x000fea0003800000 */
.L_x_6411:
        /* <DEDUP_REMOVED lines=54> */
.L_x_6417:
[----:B------:R-:W-:Y:S05]  /*13e290*/  BSYNC B2 ;  /* 0x0000000000027941 */ /* 0x000fea0003800000 */
.L_x_6416:
        /* <DEDUP_REMOVED lines=40> */
.L_x_6419:
[----:B------:R-:W-:Y:S05]  /*13e520*/  BSYNC B2 ;  /* 0x0000000000027941 */ /* 0x000fea0003800000 */
.L_x_6418:
[----:B------:R-:W-:Y:S02]  /*13e530*/  R2UR UR4, R38 ;  /* 0x00000000260472ca */ /* 0x000fe400000e0000 */
[----:B------:R-:W-:Y:S02]  /*13e540*/  R2UR UR5, R39 ;  /* 0x00000000270572ca */ /* 0x000fe400000e0000 */
[----:B------:R-:W-:-:S11]  /*13e550*/  PRMT R15, RZ, 0x7610, R15 ;  /* 0x00007610ff0f7816 */ /* 0x000fd6000000000f */
[----:B------:R3:W-:Y:S01]  /*13e560*/  ST.E desc[UR4][R30.64], R13 ;  /* 0x0000000d1e007985 */ /* 0x0007e2000c101904 */
[----:B------:R-:W-:Y:S05]  /*13e570*/  BRA `(.L_x_6409) ;  /* 0x0000000000147947 */ /* 0x000fea0003800000 */
.L_x_6410:
[----:B------:R-:W-:Y:S02]  /*13e580*/  R2UR UR4, R38 ;  /* 0x00000000260472ca */ /* 0x000fe400000e0000 */
[----:B------:R-:W-:Y:S02]  /*13e590*/  R2UR UR5, R39 ;  /* 0x00000000270572ca */ /* 0x000fe400000e0000 */
[----:B------:R-:W-:-:S05]  /*13e5a0*/  IADD3 R8, P0, PT, R12, R6, RZ ;  /* 0x000000060c087210 */ /* 0x000fca0007f1e0ff */
[----:B------:R-:W-:-:S06]  /*13e5b0*/  IMAD.X R9, RZ, RZ, R13, P0 ;  /* 0x000000ffff097224 */ /* 0x000fcc00000e060d */
[----:B------:R0:W5:Y:S02]  /*13e5c0*/  LD.E.U8 R15, desc[UR4][R8.64+0x20] ;  /* 0x00002004080f7980 */ /* 0x000164000c101100 */
.L_x_6409:
[----:B------:R-:W-:Y:S05]  /*13e5d0*/  BSYNC B1 ;  /* 0x0000000000017941 */ /* 0x000fea0003800000 */
.L_x_6408:
        /* <DEDUP_REMOVED lines=31> */
.L_x_6427:
[----:B------:R-:W0:Y:S02]  /*13e7d0*/  LDS.64 R12, [R35+0x8] ;  /* 0x00000800230c7984 */ /* 0x000e240000000a00 */
[----:B0-----:R-:W-:-:S05]  /*13e7e0*/  IADD3 R14, P0, PT, R12, 0x30, RZ ;  /* 0x000000300c0e7810 */ /* 0x001fca0007f1e0ff */
[----:B------:R-:W-:-:S07]  /*13e7f0*/  IMAD.X R15, RZ, RZ, R13, P0 ;  /* 0x000000ffff0f7224 */ /* 0x000fce00000e060d */
[----:B------:R-:W0:Y:S02]  /*13e800*/  ATOMS.CAST.SPIN.64 P0, [R35+0x8], R12, R14 ;  /* 0x0000080c2300758d */ /* 0x000e24000180040e */
[----:B0-----:R-:W-:Y:S05]  /*13e810*/  @!P0 BRA `(.L_x_6427) ;  /* 0xfffffffc00ec8947 */ /* 0x001fea000383ffff */
[----:B------:R-:W-:Y:S05]  /*13e820*/  BSYNC B3 ;  /* 0x0000000000037941 */ /* 0x000fea0003800000 */
.L_x_6426:
[----:B------:R-:W-:Y:S02]  /*13e830*/  IMAD.MOV.U32 R14, RZ, RZ, R12 ;  /* 0x000000ffff0e7224 */ /* 0x000fe400078e000c */
[----:B------:R-:W-:Y:S01]  /*13e840*/  IMAD.MOV.U32 R15, RZ, RZ, R13 ;  /* 0x000000ffff0f7224 */ /* 0x000fe200078e000d */
[----:B------:R-:W-:Y:S06]  /*13e850*/  BRA `(.L_x_6424) ;  /* 0x0000000000187947 */ /* 0x000fec0003800000 */
.L_x_6425:
[----:B------:R-:W-:Y:S02]  /*13e860*/  R2UR UR4, R38 ;  /* 0x00000000260472ca */ /* 0x000fe400000e0000 */
[----:B------:R-:W-:-:S13]  /*13e870*/  R2UR UR5, R39 ;  /* 0x00000000270572ca */ /* 0x000fda00000e0000 */
[----:B------:R-:W2:Y:S02]  /*13e880*/  LD.E.64 R14, desc[UR4][R36.64+0x8] ;  /* 0x00000804240e7980 */ /* 0x000ea4000c101b00 */
[----:B--2---:R-:W-:-:S05]  /*13e890*/  IADD3 R12, P0, PT, R14, 0x30, RZ ;  /* 0x000000300e0c7810 */ /* 0x004fca0007f1e0ff */
[----:B------:R-:W-:-:S05]  /*13e8a0*/  IMAD.X R13, RZ, RZ, R15, P0 ;  /* 0x000000ffff0d7224 */ /* 0x000fca00000e060f */
[----:B------:R0:W-:Y:S03]  /*13e8b0*/  ST.E.64 desc[UR4][R36.64+0x8], R12 ;  /* 0x0000080c24007985 */ /* 0x0001e6000c101b04 */
.L_x_6424:
[----:B------:R-:W-:Y:S05]  /*13e8c0*/  BSYNC B2 ;  /* 0x0000000000027941 */ /* 0x000fea0003800000 */
.L_x_6423:
        /* <DEDUP_REMOVED lines=54> */
.L_x_6429:
[----:B------:R-:W-:Y:S05]  /*13ec30*/  BSYNC B2 ;  /* 0x0000000000027941 */ /* 0x000fea0003800000 */
.L_x_6428:
        /* <DEDUP_REMOVED lines=40> */
.L_x_6431:
[----:B------:R-:W-:Y:S05]  /*13eec0*/  BSYNC B2 ;  /* 0x0000000000027941 */ /* 0x000fea0003800000 */
.L_x_6430:
[----:B------:R-:W-:Y:S02]  /*13eed0*/  R2UR UR4, R38 ;  /* 0x00000000260472ca */ /* 0x000fe400000e0000 */
[----:B------:R-:W-:-:S13]  /*13eee0*/  R2UR UR5, R39 ;  /* 0x00000000270572ca */ /* 0x000fda00000e0000 */
[----:B------:R2:W-:Y:S01]  /*13eef0*/  ST.E desc[UR4][R30.64], R13 ;  /* 0x0000000d1e007985 */ /* 0x0005e2000c101904 */
[----:B------:R-:W-:Y:S05]  /*13ef00*/  BRA `(.L_x_6421) ;  /* 0x0000000000207947 */ /* 0x000fea0003800000 */
.L_x_6422:
        /* <DEDUP_REMOVED lines=8> */
.L_x_6421:
[----:B------:R-:W-:Y:S05]  /*13ef90*/  BSYNC B1 ;  /* 0x0000000000017941 */ /* 0x000fea0003800000 */
.L_x_6420:
[----:B------:R-:W-:Y:S02]  /*13efa0*/  VIADD R18, R18, 0x1 ;  /* 0x0000000112127836 */ /* 0x000fe40000000000 */
[----:B------:R-:W-:Y:S01]  /*13efb0*/  VIADD R6, R6, 0x4 ;  /* 0x0000000406067836 */ /* 0x000fe20000000000 */
[----:B------:R-:W-:Y:S06]  /*13efc0*/  @P2 BRA `(.L_x_6432) ;  /* 0xffffffec000c2947 */ /* 0x000fec000383ffff */
.L_x_6407:
[----:B------:R-:W-:Y:S05]  /*13efd0*/  BSYNC B0 ;  /* 0x0000000000007941 */ /* 0x000fea0003800000 */
.L_x_6406:
[----:B------:R-:W-:Y:S01]  /*13efe0*/  ISETP.GE.AND P0, PT, R17, 0x1, PT ;  /* 0x000000011100780c */ /* 0x000fe20003f06270 */
[----:B------:R-:W-:-:S12]  /*13eff0*/  BSSY B0, `(.L_x_6433) ;  /* 0x0000146000007945 */ /* 0x000fd80003800000 */
[----:B------:R-:W-:Y:S05]  /*13f000*/  @!P0 BRA `(.L_x_6434) ;  /* 0x0000001400108947 */ /* 0x000fea0003800000 */
[----:B------:R-:W-:Y:S02]  /*13f010*/  IMAD.MOV R17, RZ, RZ, -R17 ;  /* 0x000000ffff117224 */ /* 0x000fe400078e0a11 */
[----:B------:R-:W-:Y:S02]  /*13f020*/  IMAD.SHL.U32 R2, R0, 0x4, RZ ;  /* 0x0000000400027824 */ /* 0x000fe400078e00ff */
[----:B-1----:R-:W-:Y:S02]  /*13f030*/  IMAD.MOV.U32 R6, RZ, RZ, RZ ;  /* 0x000000ffff067224 */ /* 0x002fe400078e00ff */
[----:B------:R-:W-:-:S07]  /*13f040*/  IMAD.MOV.U32 R18, RZ, RZ, RZ ;  /* 0x000000ffff127224 */ /* 0x000fce00078e00ff */
.L_x_6459:
        /* <DEDUP_REMOVED lines=35> */
.L_x_6442:
[----:B------:R-:W0:Y:S02]  /*13f280*/  LDS.64 R12, [R33+0x8] ;  /* 0x00000800210c7984 */ /* 0x000e240000000a00 */
[----:B0-----:R-:W-:-:S05]  /*13f290*/  IADD3 R14, P0, PT, R12, 0x30, RZ ;  /* 0x000000300c0e7810 */ /* 0x001fca0007f1e0ff */
[----:B------:R-:W-:-:S07]  /*13f2a0*/  IMAD.X R15, RZ, RZ, R13, P0 ;  /* 0x000000ffff0f7224 */ /* 0x000fce00000e060d */
[----:B------:R-:W0:Y:S02]  /*13f2b0*/  ATOMS.CAST.SPIN.64 P0, [R33+0x8], R12, R14 ;  /* 0x0000080c2100758d */ /* 0x000e24000180040e */
[----:B0-----:R-:W-:Y:S05]  /*13f2c0*/  @!P0 BRA `(.L_x_6442) ;  /* 0xfffffffc00ec8947 */ /* 0x001fea000383ffff */
[----:B------:R-:W-:Y:S05]  /*13f2d0*/  BSYNC B3 ;  /* 0x0000000000037941 */ /* 0x000fea0003800000 */
.L_x_6441:
[----:B------:R-:W-:Y:S02]  /*13f2e0*/  IMAD.MOV.U32 R14, RZ, RZ, R12 ;  /* 0x000000ffff0e7224 */ /* 0x000fe400078e000c */
[----:B------:R-:W-:Y:S01]  /*13f2f0*/  IMAD.MOV.U32 R15, RZ, RZ, R13 ;  /* 0x000000ffff0f7224 */ /* 0x000fe200078e000d */
[----:B------:R-:W-:Y:S06]  /*13f300*/  BRA `(.L_x_6439) ;  /* 0x0000000000187947 */ /* 0x000fec0003800000 */
.L_x_6440:
[----:B------:R-:W-:Y:S02]  /*13f310*/  R2UR UR4, R38 ;  /* 0x00000000260472ca */ /* 0x000fe400000e0000 */
[----:B------:R-:W-:-:S13]  /*13f320*/  R2UR UR5, R39 ;  /* 0x00000000270572ca */ /* 0x000fda00000e0000 */
[----:B------:R-:W2:Y:S02]  /*13f330*/  LD.E.64 R14, desc[UR4][R36.64+0x8] ;  /* 0x00000804240e7980 */ /* 0x000ea4000c101b00 */
[----:B--2---:R-:W-:-:S05]  /*13f340*/  IADD3 R12, P0, PT, R14, 0x30, RZ ;  /* 0x000000300e0c7810 */ /* 0x004fca0007f1e0ff */
[----:B------:R-:W-:-:S05]  /*13f350*/  IMAD.X R13, RZ, RZ, R15, P0 ;  /* 0x000000ffff0d7224 */ /* 0x000fca00000e060f */
[----:B------:R0:W-:Y:S03]  /*13f360*/  ST.E.64 desc[UR4][R36.64+0x8], R12 ;  /* 0x0000080c24007985 */ /* 0x0001e6000c101b04 */
.L_x_6439:
[----:B------:R-:W-:Y:S05]  /*13f370*/  BSYNC B2 ;  /* 0x0000000000027941 */ /* 0x000fea0003800000 */
.L_x_6438:
        /* <DEDUP_REMOVED lines=54> */
.L_x_6444:
[----:B------:R-:W-:Y:S05]  /*13f6e0*/  BSYNC B2 ;  /* 0x0000000000027941 */ /* 0x000fea0003800000 */
.L_x_6443:
        /* <DEDUP_REMOVED lines=40> */
.L_x_6446:
[----:B------:R-:W-:Y:S05]  /*13f970*/  BSYNC B2 ;  /* 0x0000000000027941 */ /* 0x000fea0003800000 */
.L_x_6445:
[----:B------:R-:W-:Y:S02]  /*13f980*/  R2UR UR4, R38 ;  /* 0x00000000260472ca */ /* 0x000fe400000e0000 */
[----:B------:R-:W-:Y:S02]  /*13f990*/  R2UR UR5, R39 ;  /* 0x00000000270572ca */ /* 0x000fe400000e0000 */
[----:B------:R-:W-:-:S11]  /*13f9a0*/  PRMT R15, RZ, 0x7610, R15 ;  /* 0x00007610ff0f7816 */ /* 0x000fd6000000000f */
[----:B------:R3:W-:Y:S01]  /*13f9b0*/  ST.E desc[UR4][R30.64], R13 ;  /* 0x0000000d1e007985 */ /* 0x0007e2000c101904 */
[----:B------:R-:W-:Y:S05]  /*13f9c0*/  BRA `(.L_x_6436) ;  /* 0x0000000000147947 */ /* 0x000fea0003800000 */
.L_x_6437:
[----:B------:R-:W-:Y:S02]  /*13f9d0*/  R2UR UR4, R38 ;  /* 0x00000000260472ca */ /* 0x000fe400000e0000 */
[----:B------:R-:W-:Y:S02]  /*13f9e0*/  R2UR UR5, R39 ;  /* 0x00000000270572ca */ /* 0x000fe400000e0000 */
[----:B------:R-:W-:-:S05]  /*13f9f0*/  IADD3 R8, P0, PT, R12, R6, RZ ;  /* 0x000000060c087210 */ /* 0x000fca0007f1e0ff */
[----:B------:R-:W-:-:S06]  /*13fa00*/  IMAD.X R9, RZ, RZ, R13, P0 ;  /* 0x000000ffff097224 */ /* 0x000fcc00000e060d */
[----:B------:R0:W5:Y:S02]  /*13fa10*/  LD.E.U8 R15, desc[UR4][R8.64+0x20] ;  /* 0x00002004080f7980 */ /* 0x000164000c101100 */
.L_x_6436:
[----:B------:R-:W-:Y:S05]  /*13fa20*/  BSYNC B1 ;  /* 0x0000000000017941 */ /* 0x000fea0003800000 */
.L_x_6435:
        /* <DEDUP_REMOVED lines=32> */
.L_x_6454:
[----:B------:R-:W0:Y:S02]  /*13fc30*/  LDS.64 R12, [R33+0x8] ;  /* 0x00000800210c7984 */ /* 0x000e240000000a00 */
[----:B0-----:R-:W-:-:S05]  /*13fc40*/  IADD3 R14, P0, PT, R12, 0x30, RZ ;  /* 0x000000300c0e7810 */ /* 0x001fca0007f1e0ff */
[----:B------:R-:W-:-:S07]  /*13fc50*/  IMAD.X R15, RZ, RZ, R13, P0 ;  /* 0x000000ffff0f7224 */ /* 0x000fce00000e060d */
[----:B------:R-:W0:Y:S02]  /*13fc60*/  ATOMS.CAST.SPIN.64 P0, [R33+0x8], R12, R14 ;  /* 0x0000080c2100758d */ /* 0x000e24000180040e */
[----:B0-----:R-:W-:Y:S05]  /*13fc70*/  @!P0 BRA `(.L_x_6454) ;  /* 0xfffffffc00ec8947 */ /* 0x001fea000383ffff */
[----:B------:R-:W-:Y:S05]  /*13fc80*/  BSYNC B3 ;  /* 0x0000000000037941 */ /* 0x000fea0003800000 */
.L_x_6453:
[----:B------:R-:W-:Y:S02]  /*13fc90*/  IMAD.MOV.U32 R14, RZ, RZ, R12 ;  /* 0x000000ffff0e7224 */ /* 0x000fe400078e000c */
[----:B------:R-:W-:Y:S01]  /*13fca0*/  IMAD.MOV.U32 R15, RZ, RZ, R13 ;  /* 0x000000ffff0f7224 */ /* 0x000fe200078e000d */
[----:B------:R-:W-:Y:S06]  /*13fcb0*/  BRA `(.L_x_6451) ;  /* 0x0000000000187947 */ /* 0x000fec0003800000 */
.L_x_6452:
[----:B------:R-:W-:Y:S02]  /*13fcc0*/  R2UR UR4, R38 ;  /* 0x00000000260472ca */ /* 0x000fe400000e0000 */
[----:B------:R-:W-:-:S13]  /*13fcd0*/  R2UR UR5, R39 ;  /* 0x00000000270572ca */ /* 0x000fda00000e0000 */
[----:B------:R-:W2:Y:S02]  /*13fce0*/  LD.E.64 R14, desc[UR4][R36.64+0x8] ;  /* 0x00000804240e7980 */ /* 0x000ea4000c101b00 */
[----:B--2---:R-:W-:-:S05]  /*13fcf0*/  IADD3 R12, P0, PT, R14, 0x30, RZ ;  /* 0x000000300e0c7810 */ /* 0x004fca0007f1e0ff */
[----:B------:R-:W-:-:S05]  /*13fd00*/  IMAD.X R13, RZ, RZ, R15, P0 ;  /* 0x000000ffff0d7224 */ /* 0x000fca00000e060f */
[----:B------:R0:W-:Y:S03]  /*13fd10*/  ST.E.64 desc[UR4][R36.64+0x8], R12 ;  /* 0x0000080c24007985 */ /* 0x0001e6000c101b04 */
.L_x_6451:
[----:B------:R-:W-:Y:S05]  /*13fd20*/  BSYNC B2 ;  /* 0x0000000000027941 */ /* 0x000fea0003800000 */
.L_x_6450:
        /* <DEDUP_REMOVED lines=54> */
.L_x_6456:
[----:B------:R-:W-:Y:S05]  /*140090*/  BSYNC B2 ;  /* 0x0000000000027941 */ /* 0x000fea0003800000 */
.L_x_6455:
        /* <DEDUP_REMOVED lines=40> */
.L_x_6458:
[----:B------:R-:W-:Y:S05]  /*140320*/  BSYNC B2 ;  /* 0x0000000000027941 */ /* 0x000fea0003800000 */
.L_x_6457:
[----:B------:R-:W-:Y:S02]  /*140330*/  R2UR UR4, R38 ;  /* 0x00000000260472ca */ /* 0x000fe400000e0000 */
[----:B------:R-:W-:-:S13]  /*140340*/  R2UR UR5, R39 ;  /* 0x00000000270572ca */ /* 0x000fda00000e0000 */
[----:B------:R2:W-:Y:S01]  /*140350*/  ST.E desc[UR4][R30.64], R13 ;  /* 0x0000000d1e007985 */ /* 0x0005e2000c101904 */
[----:B------:R-:W-:Y:S05]  /*140360*/  BRA `(.L_x_6448) ;  /* 0x0000000000207947 */ /* 0x000fea0003800000 */
.L_x_6449:
        /* <DEDUP_REMOVED lines=8> */
.L_x_6448:
[----:B------:R-:W-:Y:S05]  /*1403f0*/  BSYNC B1 ;  /* 0x0000000000017941 */ /* 0x000fea0003800000 */
.L_x_6447:
[----:B------:R-:W-:Y:S02]  /*140400*/  VIADD R18, R18, 0x1 ;  /* 0x0000000112127836 */ /* 0x000fe40000000000 */
[----:B------:R-:W-:Y:S02]  /*140410*/  VIADD R2, R2, 0x4 ;  /* 0x0000000402027836 */ /* 0x000fe40000000000 */
[----:B------:R-:W-:Y:S02]  /*140420*/  VIADD R0, R0, 0x1 ;  /* 0x0000000100007836 */ /* 0x000fe40000000000 */
[----:B------:R-:W-:Y:S01]  /*140430*/  VIADD R6, R6, 0x4 ;  /* 0x0000000406067836 */ /* 0x000fe20000000000 */
[----:B------:R-:W-:Y:S06]  /*140440*/  @P2 BRA `(.L_x_6459) ;  /* 0xffffffec00002947 */ /* 0x000fec000383ffff */
.L_x_6434:
[----:B------:R-:W-:Y:S05]  /*140450*/  BSYNC B0 ;  /* 0x0000000000007941 */ /* 0x000fea0003800000 */
.L_x_6433:
        /* <DEDUP_REMOVED lines=19> */
.L_x_6464:
[----:B------:R-:W0:Y:S02]  /*140590*/  LDS.64 R8, [R5+0x8] ;  /* 0x0000080005087984 */ /* 0x000e240000000a00 */
[----:B0-----:R-:W-:-:S05]  /*1405a0*/  IADD3 R10, P0, PT, R8, 0x30, RZ ;  /* 0x00000030080a7810 */ /* 0x001fca0007f1e0ff */
[----:B------:R-:W-:-:S07]  /*1405b0*/  IMAD.X R11, RZ, RZ, R9, P0 ;  /* 0x000000ffff0b7224 */ /* 0x000fce00000e0609 */
[----:B------:R-:W0:Y:S02]  /*1405c0*/  ATOMS.CAST.SPIN.64 P0, [R5+0x8], R8, R10 ;  /* 0x000008080500758d */ /* 0x000e24000180040a */
[----:B0-----:R-:W-:Y:S05]  /*1405d0*/  @!P0 BRA `(.L_x_6464) ;  /* 0xfffffffc00ec8947 */ /* 0x001fea000383ffff */
[----:B------:R-:W-:Y:S05]  /*1405e0*/  BSYNC B1 ;  /* 0x0000000000017941 */ /* 0x000fea0003800000 */
.L_x_6463:
[----:B------:R-:W-:Y:S02]  /*1405f0*/  IMAD.MOV.U32 R10, RZ, RZ, R8 ;  /* 0x000000ffff0a7224 */ /* 0x000fe400078e0008 */
[----:B------:R-:W-:Y:S01]  /*140600*/  IMAD.MOV.U32 R11, RZ, RZ, R9 ;  /* 0x000000ffff0b7224 */ /* 0x000fe200078e0009 */
[----:B------:R-:W-:Y:S06]  /*140610*/  BRA `(.L_x_6461) ;  /* 0x0000000000187947 */ /* 0x000fec0003800000 */
.L_x_6462:
[----:B------:R-:W-:Y:S02]  /*140620*/  R2UR UR4, R38 ;  /* 0x00000000260472ca */ /* 0x000fe400000e0000 */
[----:B------:R-:W-:-:S13]  /*140630*/  R2UR UR5, R39 ;  /* 0x00000000270572ca */ /* 0x000fda00000e0000 */
[----:B------:R-:W2:Y:S02]  /*140640*/  LD.E.64 R10, desc[UR4][R36.64+0x8] ;  /* 0x00000804240a7980 */ /* 0x000ea4000c101b00 */
[----:B--2---:R-:W-:-:S05]  /*140650*/  IADD3 R8, P0, PT, R10, 0x30, RZ ;  /* 0x000000300a087810 */ /* 0x004fca0007f1e0ff */
[----:B------:R-:W-:-:S05]  /*140660*/  IMAD.X R9, RZ, RZ, R11, P0 ;  /* 0x000000ffff097224 */ /* 0x000fca00000e060b */
[----:B------:R0:W-:Y:S03]  /*140670*/  ST.E.64 desc[UR4][R36.64+0x8], R8 ;  /* 0x0000080824007985 */ /* 0x0001e6000c101b04 */
.L_x_6461:
[----:B------:R-:W-:Y:S05]  /*140680*/  BSYNC B0 ;  /* 0x0000000000007941 */ /* 0x000fea0003800000 */
.L_x_6460:
        /* <DEDUP_REMOVED lines=65> */
.L_x_6471:
[----:B------:R-:W0:Y:S02]  /*140aa0*/  LDS.64 R12, [R9+0x8] ;  /* 0x00000800090c7984 */ /* 0x000e240000000a00 */
[----:B0-----:R-:W-:-:S05]  /*140ab0*/  IADD3 R14, P0, PT, R32, R12, RZ ;  /* 0x0000000c200e7210 */ /* 0x001fca0007f1e0ff */
[----:B------:R-:W-:-:S07]  /*140ac0*/  IMAD.X R15, R33, 0x1, R13, P0 ;  /* 0x00000001210f7824 */ /* 0x000fce00000e060d */
[----:B------:R-:W0:Y:S02]  /*140ad0*/  ATOMS.CAST.SPIN.64 P0, [R9+0x8], R12, R14 ;  /* 0x0000080c0900758d */ /* 0x000e24000180040e */
[----:B0-----:R-:W-:Y:S05]  /*140ae0*/  @!P0 BRA `(.L_x_6471) ;  /* 0xfffffffc00ec8947 */ /* 0x001fea000383ffff */
[----:B------:R-:W-:Y:S05]  /*140af0*/  BSYNC B2 ;  /* 0x0000000000027941 */ /* 0x000fea0003800000 */
.L_x_6470:
[----:B------:R-:W-:Y:S05]  /*140b00*/  BRA `(.L_x_6468) ;  /* 0x0000000000187947 */ /* 0x000fea0003800000 */
.L_x_6469:
[----:B------:R-:W-:Y:S02]  /*140b10*/  R2UR UR4, R38 ;  /* 0x00000000260472ca */ /* 0x000fe400000e0000 */
[----:B------:R-:W-:-:S13]  /*140b20*/  R2UR UR5, R39 ;  /* 0x00000000270572ca */ /* 0x000fda00000e0000 */
[----:B------:R-:W2:Y:S02]  /*140b30*/  LD.E.64 R12, desc[UR4][R36.64+0x8] ;  /* 0x00000804240c7980 */ /* 0x000ea4000c101b00 */
[----:B--2---:R-:W-:-:S05]  /*140b40*/  IADD3 R8, P0, PT, R32, R12, RZ ;  /* 0x0000000c20087210 */ /* 0x004fca0007f1e0ff */
[----:B------:R-:W-:-:S05]  /*140b50*/  IMAD.X R9, R33, 0x1, R13, P0 ;  /* 0x0000000121097824 */ /* 0x000fca00000e060d */
[----:B------:R0:W-:Y:S03]  /*140b60*/  ST.E.64 desc[UR4][R36.64+0x8], R8 ;  /* 0x0000080824007985 */ /* 0x0001e6000c101b04 */
.L_x_6468:
[----:B------:R-:W-:Y:S05]  /*140b70*/  BSYNC B1 ;  /* 0x0000000000017941 */ /* 0x000fea0003800000 */
.L_x_6467:
        /* <DEDUP_REMOVED lines=47> */
.L_x_6503:
        /* <DEDUP_REMOVED lines=28> */
.L_x_6484:
[----:B------:R-:W0:Y:S02]  /*141030*/  LDS.64 R12, [R17+0x8] ;  /* 0x00000800110c7984 */ /* 0x000e240000000a00 */
[----:B0-----:R-:W-:-:S05]  /*141040*/  IADD3 R14, P0, PT, R12, 0x30, RZ ;  /* 0x000000300c0e7810 */ /* 0x001fca0007f1e0ff */
[----:B------:R-:W-:-:S07]  /*141050*/  IMAD.X R15, RZ, RZ, R13, P0 ;  /* 0x000000ffff0f7224 */ /* 0x000fce00000e060d */
[----:B------:R-:W0:Y:S02]  /*141060*/  ATOMS.CAST.SPIN.64 P0, [R17+0x8], R12, R14 ;  /* 0x0000080c1100758d */ /* 0x000e24000180040e */
[----:B0-----:R-:W-:Y:S05]  /*141070*/  @!P0 BRA `(.L_x_6484) ;  /* 0xfffffffc00ec8947 */ /* 0x001fea000383ffff */
[----:B------:R-:W-:Y:S05]  /*141080*/  BSYNC B6 ;  /* 0x0000000000067941 */ /* 0x000fea0003800000 */
.L_x_6483:
[----:B------:R-:W-:Y:S02]  /*141090*/  IMAD.MOV.U32 R14, RZ, RZ, R12 ;  /* 0x000000ffff0e7224 */ /* 0x000fe400078e000c */
[----:B------:R-:W-:Y:S01]  /*1410a0*/  IMAD.MOV.U32 R15, RZ, RZ, R13 ;  /* 0x000000ffff0f7224 */ /* 0x000fe200078e000d */
[----:B------:R-:W-:Y:S06]  /*1410b0*/  BRA `(.L_x_6481) ;  /* 0x0000000000187947 */ /* 0x000fec0003800000 */
.L_x_6482:
[----:B------:R-:W-:Y:S02]  /*1410c0*/  R2UR UR4, R38 ;  /* 0x00000000260472ca */ /* 0x000fe400000e0000 */
[----:B------:R-:W-:-:S13]  /*1410d0*/  R2UR UR5, R39 ;  /* 0x00000000270572ca */ /* 0x000fda00000e0000 */
[----:B------:R-:W2:Y:S02]  /*1410e0*/  LD.E.64 R14, desc[UR4][R36.64+0x8] ;  /* 0x00000804240e7980 */ /* 0x000ea4000c101b00 */
[----:B--2---:R-:W-:-:S05]  /*1410f0*/  IADD3 R12, P0, PT, R14, 0x30, RZ ;  /* 0x000000300e0c7810 */ /* 0x004fca0007f1e0ff */
[----:B------:R-:W-:-:S05]  /*141100*/  IMAD.X R13, RZ, RZ, R15, P0 ;  /* 0x000000ffff0d7224 */ /* 0x000fca00000e060f */
[----:B------:R0:W-:Y:S03]  /*141110*/  ST.E.64 desc[UR4][R36.64+0x8], R12 ;  /* 0x0000080c24007985 */ /* 0x0001e6000c101b04 */
.L_x_6481:
[----:B------:R-:W-:Y:S05]  /*141120*/  BSYNC B5 ;  /* 0x0000000000057941 */ /* 0x000fea0003800000 */
.L_x_6480:
        /* <DEDUP_REMOVED lines=54> */
.L_x_6486:
[----:B------:R-:W-:Y:S05]  /*141490*/  BSYNC B5 ;  /* 0x0000000000057941 */ /* 0x000fea0003800000 */
.L_x_6485:
        /* <DEDUP_REMOVED lines=40> */
.L_x_6488:
[----:B------:R-:W-:Y:S05]  /*141720*/  BSYNC B5 ;  /* 0x0000000000057941 */ /* 0x000fea0003800000 */
.L_x_6487:
[----:B------:R-:W-:Y:S02]  /*141730*/  R2UR UR4, R38 ;  /* 0x00000000260472ca */ /* 0x000fe400000e0000 */
[----:B------:R-:W-:-:S13]  /*141740*/  R2UR UR5, R39 ;  /* 0x00000000270572ca */ /* 0x000fda00000e0000 */
[----:B------:R2:W-:Y:S01]  /*141750*/  ST.E desc[UR4][R30.64], R13 ;  /* 0x0000000d1e007985 */ /* 0x0005e2000c101904 */
[----:B------:R-:W-:Y:S05]  /*141760*/  BRA `(.L_x_6489) ;  /* 0x0000000000207947 */ /* 0x000fea0003800000 */
.L_x_6479:
        /* <DEDUP_REMOVED lines=8> */
.L_x_6489:
[----:B------:R-:W-:Y:S05]  /*1417f0*/  BSYNC B4 ;  /* 0x0000000000047941 */ /* 0x000fea0003800000 */
.L_x_6478:
        /* <DEDUP_REMOVED lines=27> */
.L_x_6496:
[----:B------:R-:W0:Y:S02]  /*1419b0*/  LDS.64 R12, [R33+0x8] ;  /* 0x00000800210c7984 */ /* 0x000e240000000a00 */
[----:B0-----:R-:W-:-:S05]  /*1419c0*/  IADD3 R14, P0, PT, R12, 0x30, RZ ;  /* 0x000000300c0e7810 */ /* 0x001fca0007f1e0ff */
[----:B------:R-:W-:-:S07]  /*1419d0*/  IMAD.X R15, RZ, RZ, R13, P0 ;  /* 0x000000ffff0f7224 */ /* 0x000fce00000e060d */
[----:B------:R-:W0:Y:S02]  /*1419e0*/  ATOMS.CAST.SPIN.64 P0, [R33+0x8], R12, R14 ;  /* 0x0000080c2100758d */ /* 0x000e24000180040e */
[----:B0-----:R-:W-:Y:S05]  /*1419f0*/  @!P0 BRA `(.L_x_6496) ;  /* 0xfffffffc00ec8947 */ /* 0x001fea000383ffff */
[----:B------:R-:W-:Y:S05]  /*141a00*/  BSYNC B6 ;  /* 0x0000000000067941 */ /* 0x000fea0003800000 */
.L_x_6495:
[----:B------:R-:W-:Y:S02]  /*141a10*/  IMAD.MOV.U32 R14, RZ, RZ, R12 ;  /* 0x000000ffff0e7224 */ /* 0x000fe400078e000c */
[----:B------:R-:W-:Y:S01]  /*141a20*/  IMAD.MOV.U32 R15, RZ, RZ, R13 ;  /* 0x000000ffff0f7224 */ /* 0x000fe200078e000d */
[----:B------:R-:W-:Y:S06]  /*141a30*/  BRA `(.L_x_6493) ;  /* 0x0000000000187947 */ /* 0x000fec0003800000 */
.L_x_6494:
[----:B------:R-:W-:Y:S02]  /*141a40*/  R2UR UR4, R38 ;  /* 0x00000000260472ca */ /* 0x000fe400000e0000 */
[----:B------:R-:W-:-:S13]  /*141a50*/  R2UR UR5, R39 ;  /* 0x00000000270572ca */ /* 0x000fda00000e0000 */
[----:B------:R-:W2:Y:S02]  /*141a60*/  LD.E.64 R14, desc[UR4][R36.64+0x8] ;  /* 0x00000804240e7980 */ /* 0x000ea4000c101b00 */
[----:B--2---:R-:W-:-:S05]  /*141a70*/  IADD3 R12, P0, PT, R14, 0x30, RZ ;  /* 0x000000300e0c7810 */ /* 0x004fca0007f1e0ff */
[----:B------:R-:W-:-:S05]  /*141a80*/  IMAD.X R13, RZ, RZ, R15, P0 ;  /* 0x000000ffff0d7224 */ /* 0x000fca00000e060f */
[----:B------:R0:W-:Y:S03]  /*141a90*/  ST.E.64 desc[UR4][R36.64+0x8], R12 ;  /* 0x0000080c24007985 */ /* 0x0001e6000c101b04 */
.L_x_6493:
[----:B------:R-:W-:Y:S05]  /*141aa0*/  BSYNC B5 ;  /* 0x0000000000057941 */ /* 0x000fea0003800000 */
.L_x_6492:
        /* <DEDUP_REMOVED lines=51> */
.L_x_6498:
[----:B------:R-:W-:Y:S01]  /*141de0*/  R2UR UR4, R38 ;  /* 0x00000000260472ca */ /* 0x000fe200000e0000 */
[----:B------:R-:W-:Y:S01]  /*141df0*/  IMAD.MOV.U32 R11, RZ, RZ, 0x5272 ;  /* 0x00005272ff0b7424 */ /* 0x000fe200078e00ff */
[----:B------:R-:W-:Y:S01]  /*141e00*/  R2UR UR5, R39 ;  /* 0x00000000270572ca */ /* 0x000fe200000e0000 */
[----:B------:R-:W-:Y:S01]  /*141e10*/  IMAD.MOV.U32 R15, RZ, RZ, -0x1 ;  /* 0xffffffffff0f7424 */ /* 0x000fe200078e00ff */
[----:B------:R-:W-:-:S11]  /*141e20*/  PLOP3.LUT P0, PT, PT, PT, PT, 0x8, 0x80 ;  /* 0x000000000080781c */ /* 0x000fd60003f0e170 */
[----:B------:R0:W-:Y:S02]  /*141e30*/  ST.E desc[UR4][R30.64], R11 ;  /* 0x0000000b1e007985 */ /* 0x0001e4000c101904 */
.L_x_6499:
[----:B------:R-:W-:Y:S05]  /*141e40*/  BSYNC B5 ;  /* 0x0000000000057941 */ /* 0x000fea0003800000 */
.L_x_6497:
        /* <DEDUP_REMOVED lines=39> */
.L_x_6501:
[----:B------:R-:W-:Y:S05]  /*1420c0*/  BSYNC B5 ;  /* 0x0000000000057941 */ /* 0x000fea0003800000 */
.L_x_6500:
[----:B------:R-:W-:Y:S02]  /*1420d0*/  R2UR UR4, R38 ;  /* 0x00000000260472ca */ /* 0x000fe400000e0000 */
[----:B------:R-:W-:-:S13]  /*1420e0*/  R2UR UR5, R39 ;  /* 0x00000000270572ca */ /* 0x000fda00000e0000 */
[----:B------:R2:W-:Y:S01]  /*1420f0*/  ST.E desc[UR4][R30.64], R13 ;  /* 0x0000000d1e007985 */ /* 0x0005e2000c101904 */
[----:B------:R-:W-:Y:S05]  /*142100*/  BRA `(.L_x_6502) ;  /* 0x0000000000247947 */ /* 0x000fea0003800000 */
.L_x_6491:
        /* <DEDUP_REMOVED lines=9> */
.L_x_6502:
[----:B------:R-:W-:Y:S05]  /*1421a0*/  BSYNC B4 ;  /* 0x0000000000047941 */ /* 0x000fea0003800000 */
.L_x_6490:
[----:B------:R-:W-:Y:S02]  /*1421b0*/  VIADD R22, R22, 0x2 ;  /* 0x0000000216167836 */ /* 0x000fe40000000000 */
[----:B------:R-:W-:Y:S01]  /*1421c0*/  VIADD R18, R18, 0x8 ;  /* 0x0000000812127836 */ /* 0x000fe20000000000 */
[----:B------:R-:W-:Y:S06]  /*1421d0*/  @P2 BRA `(.L_x_6503) ;  /* 0xffffffec00242947 */ /* 0x000fec000383ffff */
.L_x_6477:
[----:B------:R-:W-:Y:S05]  /*1421e0*/  BSYNC B1 ;  /* 0x0000000000017941 */ /* 0x000fea0003800000 */
.L_x_6476:
        /* <DEDUP_REMOVED lines=25> */
.L_x_6510:
[----:B------:R-:W0:Y:S02]  /*142380*/  LDS.64 R12, [R33+0x8] ;  /* 0x00000800210c7984 */ /* 0x000e240000000a00 */
[----:B0-----:R-:W-:-:S05]  /*142390*/  IADD3 R14, P0, PT, R12, 0x30, RZ ;  /* 0x000000300c0e7810 */ /* 0x001fca0007f1e0ff */
[----:B------:R-:W-:-:S07]  /*1423a0*/  IMAD.X R15, RZ, RZ, R13, P0 ;  /* 0x000000ffff0f7224 */ /* 0x000fce00000e060d */
[----:B------:R-:W0:Y:S02]  /*1423b0*/  ATOMS.CAST.SPIN.64 P0, [R33+0x8], R12, R14 ;  /* 0x0000080c2100758d */ /* 0x000e24000180040e */
[----:B0-----:R-:W-:Y:S05]  /*1423c0*/  @!P0 BRA `(.L_x_6510) ;  /* 0xfffffffc00ec8947 */ /* 0x001fea000383ffff */
[----:B------:R-:W-:Y:S05]  /*1423d0*/  BSYNC B5 ;  /* 0x0000000000057941 */ /* 0x000fea0003800000 */
.L_x_6509:
[----:B------:R-:W-:Y:S02]  /*1423e0*/  IMAD.MOV.U32 R14, RZ, RZ, R12 ;  /* 0x000000ffff0e7224 */ /* 0x000fe400078e000c */
[----:B------:R-:W-:Y:S01]  /*1423f0*/  IMAD.MOV.U32 R15, RZ, RZ, R13 ;  /* 0x000000ffff0f7224 */ /* 0x000fe200078e000d */
[----:B------:R-:W-:Y:S06]  /*142400*/  BRA `(.L_x_6507) ;  /* 0x0000000000187947 */ /* 0x000fec0003800000 */
.L_x_6508:
[----:B------:R-:W-:Y:S02]  /*142410*/  R2UR UR4, R38 ;  /* 0x00000000260472ca */ /* 0x000fe400000e0000 */
[----:B------:R-:W-:-:S13]  /*142420*/  R2UR UR5, R39 ;  /* 0x00000000270572ca */ /* 0x000fda00000e0000 */
[----:B------:R-:W2:Y:S02]  /*142430*/  LD.E.64 R14, desc[UR4][R36.64+0x8] ;  /* 0x00000804240e7980 */ /* 0x000ea4000c101b00 */
[----:B--2---:R-:W-:-:S05]  /*142440*/  IADD3 R12, P0, PT, R14, 0x30, RZ ;  /* 0x000000300e0c7810 */ /* 0x004fca0007f1e0ff */
[----:B------:R-:W-:-:S05]  /*142450*/  IMAD.X R13, RZ, RZ, R15, P0 ;  /* 0x000000ffff0d7224 */ /* 0x000fca00000e060f */
[----:B------:R0:W-:Y:S03]  /*142460*/  ST.E.64 desc[UR4][R36.64+0x8], R12 ;  /* 0x0000080c24007985 */ /* 0x0001e6000c101b04 */
.L_x_6507:
[----:B------:R-:W-:Y:S05]  /*142470*/  BSYNC B4 ;  /* 0x0000000000047941 */ /* 0x000fea0003800000 */
.L_x_6506:
        /* <DEDUP_REMOVED lines=51> */
.L_x_6512:
[----:B------:R-:W-:Y:S01]  /*1427b0*/  R2UR UR4, R38 ;  /* 0x00000000260472ca */ /* 0x000fe200000e0000 */
[----:B------:R-:W-:Y:S01]  /*1427c0*/  IMAD.MOV.U32 R11, RZ, RZ, 0x5272 ;  /* 0x00005272ff0b7424 */ /* 0x000fe200078e00ff */
[----:B------:R-:W-:Y:S01]  /*1427d0*/  R2UR UR5, R39 ;  /* 0x00000000270572ca */ /* 0x000fe200000e0000 */
[----:B------:R-:W-:Y:S01]  /*1427e0*/  IMAD.MOV.U32 R15, RZ, RZ, -0x1 ;  /* 0xffffffffff0f7424 */ /* 0x000fe200078e00ff */
[----:B------:R-:W-:-:S11]  /*1427f0*/  PLOP3.LUT P0, PT, PT, PT, PT, 0x8, 0x80 ;  /* 0x000000000080781c */ /* 0x000fd60003f0e170 */
[----:B------:R0:W-:Y:S02]  /*142800*/  ST.E desc[UR4][R30.64], R11 ;  /* 0x0000000b1e007985 */ /* 0x0001e4000c101904 */
.L_x_6513:
[----:B------:R-:W-:Y:S05]  /*142810*/  BSYNC B4 ;  /* 0x0000000000047941 */ /* 0x000fea0003800000 */
.L_x_6511:
        /* <DEDUP_REMOVED lines=39> */
.L_x_6515:
[----:B------:R-:W-:Y:S05]  /*142a90*/  BSYNC B4 ;  /* 0x0000000000047941 */ /* 0x000fea0003800000 */
.L_x_6514:
[----:B------:R-:W-:Y:S02]  /*142aa0*/  R2UR UR4, R38 ;  /* 0x00000000260472ca */ /* 0x000fe400000e0000 */
[----:B------:R-:W-:-:S13]  /*142ab0*/  R2UR UR5, R39 ;  /* 0x00000000270572ca */ /* 0x000fda00000e0000 */
[----:B------:R3:W-:Y:S01]  /*142ac0*/  ST.E desc[UR4][R30.64], R13 ;  /* 0x0000000d1e007985 */ /* 0x0007e2000c101904 */
[----:B------:R-:W-:Y:S05]  /*142ad0*/  BRA `(.L_x_6504) ;  /* 0x0000000000207947 */ /* 0x000fea0003800000 */
.L_x_6505:
        /* <DEDUP_REMOVED lines=8> */
.L_x_6504:
[----:B------:R-:W-:Y:S05]  /*142b60*/  BSYNC B1 ;  /* 0x0000000000017941 */ /* 0x000fea0003800000 */
.L_x_6474:
[----:B------:R-:W-:-:S13]  /*142b70*/  ISETP.GE.AND P0, PT, R2, 0x1, PT ;  /* 0x000000010200780c */ /* 0x000fda0003f06270 */
[----:B------:R-:W-:Y:S05]  /*142b80*/  @!P0 BREAK B2 ;  /* 0x0000000000028942 */ /* 0x000fea0003800000 */
[----:B------:R-:W-:Y:S05]  /*142b90*/  @!P0 BRA `(.L_x_6475) ;  /* 0x0000001400048947 */ /* 0x000fea0003800000 */
[----:B------:R-:W-:Y:S05]  /*142ba0*/  BSYNC B2 ;  /* 0x0000000000027941 */ /* 0x000fea0003800000 */
.L_x_6473:
[----:B------:R-:W-:Y:S02]  /*142bb0*/  IMAD.MOV R6, RZ, RZ, -R2 ;  /* 0x000000ffff067224 */ /* 0x000fe400078e0a02 */
[----:B------:R-:W-:Y:S02]  /*142bc0*/  IMAD.MOV.U32 R17, RZ, RZ, RZ ;  /* 0x000000ffff117224 */ /* 0x000fe400078e00ff */
[----:B------:R-:W-:-:S07]  /*142bd0*/  IMAD.MOV.U32 R18, RZ, RZ, RZ ;  /* 0x000000ffff127224 */ /* 0x000fce00078e00ff */
.L_x_6540:
        /* <DEDUP_REMOVED lines=35> */
.L_x_6523:
[----:B------:R-:W0:Y:S02]  /*142e10*/  LDS.64 R12, [R33+0x8] ;  /* 0x00000800210c7984 */ /* 0x000e240000000a00 */
[----:B0-----:R-:W-:-:S05]  /*142e20*/  IADD3 R14, P0, PT, R12, 0x30, RZ ;  /* 0x000000300c0e7810 */ /* 0x001fca0007f1e0ff */
[----:B------:R-:W-:-:S07]  /*142e30*/  IMAD.X R15, RZ, RZ, R13, P0 ;  /* 0x000000ffff0f7224 */ /* 0x000fce00000e060d */
[----:B------:R-:W0:Y:S02]  /*142e40*/  ATOMS.CAST.SPIN.64 P0, [R33+0x8], R12, R14 ;  /* 0x0000080c2100758d */ /* 0x000e24000180040e */
[----:B0-----:R-:W-:Y:S05]  /*142e50*/  @!P0 BRA `(.L_x_6523) ;  /* 0xfffffffc00ec8947 */ /* 0x001fea000383ffff */
[----:B------:R-:W-:Y:S05]  /*142e60*/  BSYNC B4 ;  /* 0x0000000000047941 */ /* 0x000fea0003800000 */
.L_x_6522:
[----:B------:R-:W-:Y:S02]  /*142e70*/  IMAD.MOV.U32 R14, RZ, RZ, R12 ;  /* 0x000000ffff0e7224 */ /* 0x000fe400078e000c */
[----:B------:R-:W-:Y:S01]  /*142e80*/  IMAD.MOV.U32 R15, RZ, RZ, R13 ;  /* 0x000000ffff0f7224 */ /* 0x000fe200078e000d */
[----:B------:R-:W-:Y:S06]  /*142e90*/  BRA `(.L_x_6520) ;  /* 0x0000000000187947 */ /* 0x000fec0003800000 */
.L_x_6521:
[----:B------:R-:W-:Y:S02]  /*142ea0*/  R2UR UR4, R38 ;  /* 0x00000000260472ca */ /* 0x000fe400000e0000 */
[----:B------:R-:W-:-:S13]  /*142eb0*/  R2UR UR5, R39 ;  /* 0x00000000270572ca */ /* 0x000fda00000e0000 */
[----:B------:R-:W2:Y:S02]  /*142ec0*/  LD.E.64 R14, desc[UR4][R36.64+0x8] ;  /* 0x00000804240e7980 */ /* 0x000ea4000c101b00 */
[----:B--2---:R-:W-:-:S05]  /*142ed0*/  IADD3 R12, P0, PT, R14, 0x30, RZ ;  /* 0x000000300e0c7810 */ /* 0x004fca0007f1e0ff */
[----:B------:R-:W-:-:S05]  /*142ee0*/  IMAD.X R13, RZ, RZ, R15, P0 ;  /* 0x000000ffff0d7224 */ /* 0x000fca00000e060f */
[----:B------:R0:W-:Y:S03]  /*142ef0*/  ST.E.64 desc[UR4][R36.64+0x8], R12 ;  /* 0x0000080c24007985 */ /* 0x0001e6000c101b04 */
.L_x_6520:
[----:B------:R-:W-:Y:S05]  /*142f00*/  BSYNC B2 ;  /* 0x0000000000027941 */ /* 0x000fea0003800000 */
.L_x_6519:
        /* <DEDUP_REMOVED lines=54> */
.L_x_6525:
[----:B------:R-:W-:Y:S05]  /*143270*/  BSYNC B2 ;  /* 0x0000000000027941 */ /* 0x000fea0003800000 */
.L_x_6524:
        /* <DEDUP_REMOVED lines=40> */
.L_x_6527:
[----:B------:R-:W-:Y:S05]  /*143500*/  BSYNC B2 ;  /* 0x0000000000027941 */ /* 0x000fea0003800000 */
.L_x_6526:
[----:B------:R-:W-:Y:S02]  /*143510*/  R2UR UR4, R38 ;  /* 0x00000000260472ca */ /* 0x000fe400000e0000 */
[----:B------:R-:W-:Y:S02]  /*143520*/  R2UR UR5, R39 ;  /* 0x00000000270572ca */ /* 0x000fe400000e0000 */
[----:B------:R-:W-:-:S11]  /*143530*/  PRMT R15, RZ, 0x7610, R15 ;  /* 0x00007610ff0f7816 */ /* 0x000fd6000000000f */
[----:B------:R2:W-:Y:S01]  /*143540*/  ST.E desc[UR4][R30.64], R13 ;  /* 0x0000000d1e007985 */ /* 0x0005e2000c101904 */
[----:B------:R-:W-:Y:S05]  /*143550*/  BRA `(.L_x_6517) ;  /* 0x0000000000147947 */ /* 0x000fea0003800000 */
.L_x_6518:
[----:B------:R-:W-:Y:S02]  /*143560*/  R2UR UR4, R38 ;  /* 0x00000000260472ca */ /* 0x000fe400000e0000 */
[----:B------:R-:W-:Y:S02]  /*143570*/  R2UR UR5, R39 ;  /* 0x00000000270572ca */ /* 0x000fe400000e0000 */
[----:B------:R-:W-:-:S05]  /*143580*/  IADD3 R8, P0, PT, R12, R17, RZ ;  /* 0x000000110c087210 */ /* 0x000fca0007f1e0ff */
[----:B------:R-:W-:-:S06]  /*143590*/  IMAD.X R9, RZ, RZ, R13, P0 ;  /* 0x000000ffff097224 */ /* 0x000fcc00000e060d */
[----:B------:R4:W5:Y:S02]  /*1435a0*/  LD.E.U8 R15, desc[UR4][R8.64+0x20] ;  /* 0x00002004080f7980 */ /* 0x000964000c101100 */
.L_x_6517:
[----:B------:R-:W-:Y:S05]  /*1435b0*/  BSYNC B1 ;  /* 0x0000000000017941 */ /* 0x000fea0003800000 */
.L_x_6516:
        /* <DEDUP_REMOVED lines=31> */
.L_x_6535:
[----:B------:R-:W0:Y:S02]  /*1437b0*/  LDS.64 R12, [R33+0x8] ;  /* 0x00000800210c7984 */ /* 0x000e240000000a00 */
[----:B0-----:R-:W-:-:S05]  /*1437c0*/  IADD3 R14, P0, PT, R12, 0x30, RZ ;  /* 0x000000300c0e7810 */ /* 0x001fca0007f1e0ff */
[----:B------:R-:W-:-:S07]  /*1437d0*/  IMAD.X R15, RZ, RZ, R13, P0 ;  /* 0x000000ffff0f7224 */ /* 0x000fce00000e060d */
[----:B------:R-:W0:Y:S02]  /*1437e0*/  ATOMS.CAST.SPIN.64 P0, [R33+0x8], R12, R14 ;  /* 0x0000080c2100758d */ /* 0x000e24000180040e */
[----:B0-----:R-:W-:Y:S05]  /*1437f0*/  @!P0 BRA `(.L_x_6535) ;  /* 0xfffffffc00ec8947 */ /* 0x001fea000383ffff */
[----:B------:R-:W-:Y:S05]  /*143800*/  BSYNC B4 ;  /* 0x0000000000047941 */ /* 0x000fea0003800000 */
.L_x_6534:
[----:B------:R-:W-:Y:S02]  /*143810*/  IMAD.MOV.U32 R14, RZ, RZ, R12 ;  /* 0x000000ffff0e7224 */ /* 0x000fe400078e000c */
[----:B------:R-:W-:Y:S01]  /*143820*/  IMAD.MOV.U32 R15, RZ, RZ, R13 ;  /* 0x000000ffff0f7224 */ /* 0x000fe200078e000d */
[----:B------:R-:W-:Y:S06]  /*143830*/  BRA `(.L_x_6532) ;  /* 0x0000000000187947 */ /* 0x000fec0003800000 */
.L_x_6533:
[----:B------:R-:W-:Y:S02]  /*143840*/  R2UR UR4, R38 ;  /* 0x00000000260472ca */ /* 0x000fe400000e0000 */
[----:B------:R-:W-:-:S13]  /*143850*/  R2UR UR5, R39 ;  /* 0x00000000270572ca */ /* 0x000fda00000e0000 */
[----:B------:R-:W2:Y:S02]  /*143860*/  LD.E.64 R14, desc[UR4][R36.64+0x8] ;  /* 0x00000804240e7980 */ /* 0x000ea4000c101b00 */
[----:B--2---:R-:W-:-:S05]  /*143870*/  IADD3 R12, P0, PT, R14, 0x30, RZ ;  /* 0x000000300e0c7810 */ /* 0x004fca0007f1e0ff */
[----:B------:R-:W-:-:S05]  /*143880*/  IMAD.X R13, RZ, RZ, R15, P0 ;  /* 0x000000ffff0d7224 */ /* 0x000fca00000e060f */
[----:B------:R0:W-:Y:S03]  /*143890*/  ST.E.64 desc[UR4][R36.64+0x8], R12 ;  /* 0x0000080c24007985 */ /* 0x0001e6000c101b04 */
.L_x_6532:
[----:B------:R-:W-:Y:S05]  /*1438a0*/  BSYNC B2 ;  /* 0x0000000000027941 */ /* 0x000fea0003800000 */
.L_x_6531:
        /* <DEDUP_REMOVED lines=54> */
.L_x_6537:
[----:B------:R-:W-:Y:S05]  /*143c10*/  BSYNC B2 ;  /* 0x0000000000027941 */ /* 0x000fea0003800000 */
.L_x_6536:
        /* <DEDUP_REMOVED lines=40> */
.L_x_6539:
[----:B------:R-:W-:Y:S05]  /*143ea0*/  BSYNC B2 ;  /* 0x0000000000027941 */ /* 0x000fea0003800000 */
.L_x_6538:
[----:B------:R-:W-:Y:S02]  /*143eb0*/  R2UR UR4, R38 ;  /* 0x00000000260472ca */ /* 0x000fe400000e0000 */
[----:B------:R-:W-:-:S13]  /*143ec0*/  R2UR UR5, R39 ;  /* 0x00000000270572ca */ /* 0x000fda00000e0000 */
[----:B------:R2:W-:Y:S01]  /*143ed0*/  ST.E desc[UR4][R30.64], R13 ;  /* 0x0000000d1e007985 */ /* 0x0005e2000c101904 */
[----:B------:R-:W-:Y:S05]  /*143ee0*/  BRA `(.L_x_6529) ;  /* 0x0000000000207947 */ /* 0x000fea0003800000 */
.L_x_6530:
        /* <DEDUP_REMOVED lines=8> */
.L_x_6529:
[----:B------:R-:W-:Y:S05]  /*143f70*/  BSYNC B1 ;  /* 0x0000000000017941 */ /* 0x000fea0003800000 */
.L_x_6528:
[----:B------:R-:W-:Y:S02]  /*143f80*/  VIADD R18, R18, 0x1 ;  /* 0x0000000112127836 */ /* 0x000fe40000000000 */
[----:B------:R-:W-:Y:S01]  /*143f90*/  VIADD R17, R17, 0x4 ;  /* 0x0000000411117836 */ /* 0x000fe20000000000 */
[----:B------:R-:W-:Y:S06]  /*143fa0*/  @P2 BRA `(.L_x_6540) ;  /* 0xffffffec000c2947 */ /* 0x000fec000383ffff */
.L_x_6475:
[----:B------:R-:W-:Y:S05]  /*143fb0*/  BSYNC B3 ;  /* 0x0000000000037941 */ /* 0x000fea0003800000 */
.L_x_6472:
        /* <DEDUP_REMOVED lines=15> */
.L_x_6466:
[----:B------:R-:W-:Y:S05]  /*1440b0*/  BSYNC B0 ;  /* 0x0000000000007941 */ /* 0x000fea0003800000 */
.L_x_6465:
[----:B------:R-:W-:Y:S01]  /*1440c0*/  R2UR UR4, R38 ;  /* 0x00000000260472ca */ /* 0x000fe200000e0000 */
[----:B0-----:R-:W-:Y:S01]  /*1440d0*/  IMAD.MOV.U32 R8, RZ, RZ, 0x30 ;  /* 0x00000030ff087424 */ /* 0x001fe200078e00ff */
[----:B------:R-:W-:Y:S01]  /*1440e0*/  R2UR UR5, R39 ;  /* 0x00000000270572ca */ /* 0x000fe200000e0000 */
[----:B------:R-:W-:Y:S01]  /*1440f0*/  IMAD.MOV.U32 R9, RZ, RZ, 0x0 ;  /* 0x00000000ff097424 */ /* 0x000fe200078e00ff */
[----:B------:R0:W0:Y:S11]  /*144100*/  LDS.64 R6, [R17+0x8] ;  /* 0x0000080011067984 */ /* 0x0000360000000a00 */
[----:B------:R2:W4:Y:S01]  /*144110*/  ATOM.E.ADD.64.STRONG.GPU P0, R8, desc[UR4][R36.64+0x8], R8 ;  /* 0x800008082408798a */ /* 0x000522000810f504 */
[----:B------:R-:W-:Y:S01]  /*144120*/  BSSY B0, `(.L_x_6541) ;  /* 0x0000018000007945 */ /* 0x000fe20003800000 */
[----:B----4-:R-:W-:-:S02]  /*144130*/  IMAD.MOV.U32 R10, RZ, RZ, R8 ;  /* 0x000000ffff0a7224 */ /* 0x010fc400078e0008 */
[----:B------:R-:W-:Y:S01]  /*144140*/  IMAD.MOV.U32 R11, RZ, RZ, R9 ;  /* 0x000000ffff0b7224 */ /* 0x000fe200078e0009 */
[----:B0-2---:R-:W-:Y:S06]  /*144150*/  @P0 BRA `(.L_x_6542) ;  /* 0x0000000000500947 */ /* 0x005fec0003800000 */
[----:B------:R-:W0:Y:S02]  /*144160*/  QSPC.E.S P0, RZ, [R36+0x8] ;  /* 0x0000080024ff73aa */ /* 0x000e240000000500 */
[----:B0-----:R-:W-:Y:S05]  /*144170*/  @!P0 BRA `(.L_x_6543) ;  /* 0x0000000000308947 */ /* 0x001fea0003800000 */
[----:B------:R-:W-:Y:S01]  /*144180*/  IMAD.MOV.U32 R8, RZ, RZ, R36 ;  /* 0x000000ffff087224 */ /* 0x000fe200078e0024 */
[----:B------:R-:W-:Y:S04]  /*144190*/  BSSY B1, `(.L_x_6544) ;  /* 0x0000007000017945 */ /* 0x000fe80003800000 */
[----:B-1----:R-:W-:-:S07]  /*1441a0*/  MOV R5, R8 ;  /* 0x0000000800057202 */ /* 0x002fce0000000f00 */
.L_x_6545:
[----:B------:R-:W0:Y:S02]  /*1441b0*/  LDS.64 R8, [R5+0x8] ;  /* 0x0000080005087984 */ /* 0x000e240000000a00 */
[----:B0-----:R-:W-:-:S05]  /*1441c0*/  IADD3 R10, P0, PT, R8, 0x30, RZ ;  /* 0x00000030080a7810 */ /* 0x001fca0007f1e0ff */
[----:B------:R-:W-:-:S07]  /*1441d0*/  IMAD.X R11, RZ, RZ, R9, P0 ;  /* 0x000000ffff0b7224 */ /* 0x000fce00000e0609 */
[----:B------:R-:W0:Y:S02]  /*1441e0*/  ATOMS.CAST.SPIN.64 P0, [R5+0x8], R8, R10 ;  /* 0x000008080500758d */ /* 0x000e24000180040a */
[----:B0-----:R-:W-:Y:S05]  /*1441f0*/  @!P0 BRA `(.L_x_6545) ;  /* 0xfffffffc00ec8947 */ /* 0x001fea000383ffff */
[----:B------:R-:W-:Y:S05]  /*144200*/  BSYNC B1 ;  /* 0x0000000000017941 */ /* 0x000fea0003800000 */
.L_x_6544:
[----:B------:R-:W-:Y:S02]  /*144210*/  IMAD.MOV.U32 R10, RZ, RZ, R8 ;  /* 0x000000ffff0a7224 */ /* 0x000fe400078e0008 */
[----:B------:R-:W-:Y:S01]  /*144220*/  IMAD.MOV.U32 R11, RZ, RZ, R9 ;  /* 0x000000ffff0b7224 */ /* 0x000fe200078e0009 */
[----:B------:R-:W-:Y:S06]  /*144230*/  BRA `(.L_x_6542) ;  /* 0x0000000000187947 */ /* 0x000fec0003800000 */
.L_x_6543:
[----:B------:R-:W-:Y:S02]  /*144240*/  R2UR UR4, R38 ;  /* 0x00000000260472ca */ /* 0x000fe400000e0000 */
[----:B------:R-:W-:-:S13]  /*144250*/  R2UR UR5, R39 ;  /* 0x00000000270572ca */ /* 0x000fda00000e0000 */
[----:B------:R-:W2:Y:S02]  /*144260*/  LD.E.64 R10, desc[UR4][R36.64+0x8] ;  /* 0x00000804240a7980 */ /* 0x000ea4000c101b00 */
[----:B--2---:R-:W-:-:S05]  /*144270*/  IADD3 R8, P0, PT, R10, 0x30, RZ ;  /* 0x000000300a087810 */ /* 0x004fca0007f1e0ff */
[----:B------:R-:W-:-:S05]  /*144280*/  IMAD.X R9, RZ, RZ, R11, P0 ;  /* 0x000000ffff097224 */ /* 0x000fca00000e060b */
[----:B------:R0:W-:Y:S03]  /*144290*/  ST.E.64 desc[UR4][R36.64+0x8], R8 ;  /* 0x0000080824007985 */ /* 0x0001e6000c101b04 */
.L_x_6542:
[----:B------:R-:W-:Y:S05]  /*1442a0*/  BSYNC B0 ;  /* 0x0000000000007941 */ /* 0x000fea0003800000 */
.L_x_6541:
        /* <DEDUP_REMOVED lines=52> */
[----:B-----5:R-:W-:-:S06]  /*1445f0*/  @!P2 IMAD.MOV.U32 R15, RZ, RZ, RZ ;  /* 0x000000ffff0fa224 */ /* 0x020fcc00078e00ff */
        /* <DEDUP_REMOVED lines=11> */
.L_x_6547:
[----:B------:R-:W-:Y:S05]  /*1446b0*/  BSYNC B0 ;  /* 0x0000000000007941 */ /* 0x000fea0003800000 */
.L_x_6546:
[----:B-----5:R-:W-:Y:S01]  /*1446c0*/  ISETP.NE.AND P1, PT, R9, RZ, PT ;  /* 0x000000ff0900720c */ /* 0x020fe20003f25270 */
[----:B------:R-:W-:-:S12]  /*1446d0*/  @!P0 IMAD.MOV.U32 R2, RZ, RZ, -0x1 ;  /* 0xffffffffff028424 */ /* 0x000fd800078e00ff */
[----:B------:R-:W-:Y:S05]  /*1446e0*/  @P1 BRA `(.L_x_6044) ;  /* 0x00000a6400301947 */ /* 0x000fea0003800000 */
[----:B0-----:R-:W0:Y:S01]  /*1446f0*/  LDS.64 R4, [R17] ;  /* 0x0000000011047984 */ /* 0x001e220000000a00 */
[----:B------:R-:W-:Y:S02]  /*144700*/  R2UR UR4, R38 ;  /* 0x00000000260472ca */ /* 0x000fe400000e0000 */
[----:B------:R-:W-:Y:S01]  /*144710*/  R2UR UR5, R39 ;  /* 0x00000000270572ca */ /* 0x000fe200000e0000 */
[----:B0-----:R-:W-:-:S12]  /*144720*/  IMAD.WIDE R4, R3, 0x10, R4 ;  /* 0x0000001003047825 */ /* 0x001fd800078e0204 */
        /* <DEDUP_REMOVED lines=10> */
.L_x_6549:
[C---:B------:R-:W-:Y:S02]  /*1447d0*/  R2UR UR6, R38.reuse ;  /* 0x00000000260672ca */ /* 0x040fe400000e0000 */
[C---:B------:R-:W-:Y:S02]  /*1447e0*/  R2UR UR7, R39.reuse ;  /* 0x00000000270772ca */ /* 0x040fe400000e0000 */
[----:B------:R-:W-:Y:S02]  /*1447f0*/  R2UR UR4, R38 ;  /* 0x00000000260472ca */ /* 0x000fe400000e0000 */
[----:B------:R-:W-:-:S09]  /*144800*/  R2UR UR5, R39 ;  /* 0x00000000270572ca */ /* 0x000fd200000e0000 */
[----:B---3--:R-:W2:Y:S04]  /*144810*/  LD.E R13, desc[UR6][R4.64+0x28] ;  /* 0x00002806040d7980 */ /* 0x008ea8000c101900 */
        /* <DEDUP_REMOVED lines=8> */
[----:B-1----:R-:W2:Y:S04]  /*1448a0*/  LD.E R15, desc[UR6][R4.64+0x20] ;  /* 0x00002006040f7980 */ /* 0x002ea8000c101900 */
[----:B------:R0:W5:Y:S01]  /*1448b0*/  LD.E R17, desc[UR4][R4.64+0x30] ;  /* 0x0000300404117980 */ /* 0x000162000c101900 */
[----:B------:R-:W-:Y:S01]  /*1448c0*/  BSSY B1, `(.L_x_6551) ;  /* 0x00000ae000017945 */ /* 0x000fe20003800000 */
[----:B------:R-:W-:Y:S02]  /*1448d0*/  IMAD.MOV.U32 R9, RZ, RZ, RZ ;  /* 0x000000ffff097224 */ /* 0x000fe400078e00ff */
[----:B------:R-:W-:Y:S02]  /*1448e0*/  IMAD.MOV.U32 R14, RZ, RZ, RZ ;  /* 0x000000ffff0e7224 */ /* 0x000fe400078e00ff */
[----:B------:R-:W-:Y:S01]  /*1448f0*/  IMAD.MOV.U32 R12, RZ, RZ, RZ ;  /* 0x000000ffff0c7224 */ /* 0x000fe200078e00ff */
[----:B0-2---:R-:W-:-:S13]  /*144900*/  ISETP.NE.AND P2, PT, R15, -0x1, PT ;  /* 0xffffffff0f00780c */ /* 0x005fda0003f45270 */
.L_x_6564:
[----:B------:R-:W-:Y:S05]  /*144910*/  YIELD ;  /* 0x0000000000007946 */ /* 0x000fea0003800000 */
[----:B------:R-:W-:Y:S01]  /*144920*/  @!P2 R2UR UR4, R38 ;  /* 0x000000002604a2ca */ /* 0x000fe200000e0000 */
[----:B0-----:R-:W-:Y:S01]  /*144930*/  @!P2 IMAD.MOV.U32 R7, RZ, RZ, 0x5368 ;  /* 0x00005368ff07a424 */ /* 0x001fe200078e00ff */
[----:B------:R-:W-:Y:S01]  /*144940*/  @!P2 R2UR UR5, R39 ;  /* 0x000000002705a2ca */ /* 0x000fe200000e0000 */
[----:B------:R-:W-:Y:S01]  /*144950*/  BSSY B2, `(.L_x_6552) ;  /* 0x000009c000027945 */ /* 0x000fe20003800000 */
[----:B------:R-:W-:Y:S01]  /*144960*/  @!P2 PLOP3.LUT P0, PT, PT, PT, PT, 0x8, 0x80 ;  /* 0x000000000080a81c */ /* 0x000fe20003f0e170 */
[----:B--2---:R-:W-:-:S02]  /*144970*/  @!P2 IMAD.MOV.U32 R9, RZ, RZ, 0x5368 ;  /* 0x00005368ff09a424 */ /* 0x004fc400078e00ff */
[----:B------:R-:W-:-:S08]  /*144980*/  @!P2 IMAD.MOV.U32 R5, RZ, RZ, RZ ;  /* 0x000000ffff05a224 */ /* 0x000fd000078e00ff */
[----:B------:R0:W-:Y:S01]  /*144990*/  @!P2 ST.E desc[UR4][R30.64], R7 ;  /* 0x000000071e00a985 */ /* 0x0001e2000c101904 */
        /* <DEDUP_REMOVED lines=26> */
.L_x_6559:
[----:B------:R-:W0:Y:S02]  /*144b40*/  LDS.64 R8, [R5+0x8] ;  /* 0x0000080005087984 */ /* 0x000e240000000a00 */
[----:B0-----:R-:W-:-:S05]  /*144b50*/  IADD3 R10, P0, PT, R8, 0x30, RZ ;  /* 0x00000030080a7810 */ /* 0x001fca0007f1e0ff */
[----:B------:R-:W-:-:S07]  /*144b60*/  IMAD.X R11, RZ, RZ, R9, P0 ;  /* 0x000000ffff0b7224 */ /* 0x000fce00000e0609 */
[----:B------:R-:W0:Y:S02]  /*144b70*/  ATOMS.CAST.SPIN.64 P0, [R5+0x8], R8, R10 ;  /* 0x000008080500758d */ /* 0x000e24000180040a */
[----:B0-----:R-:W-:Y:S05]  /*144b80*/  @!P0 BRA `(.L_x_6559) ;  /* 0xfffffffc00ec8947 */ /* 0x001fea000383ffff */
[----:B------:R-:W-:Y:S05]  /*144b90*/  BSYNC B4 ;  /* 0x0000000000047941 */ /* 0x000fea0003800000 */
.L_x_6558:
[----:B------:R-:W-:Y:S02]  /*144ba0*/  IMAD.MOV.U32 R10, RZ, RZ, R8 ;  /* 0x000000ffff0a7224 */ /* 0x000fe400078e0008 */
[----:B------:R-:W-:Y:S01]  /*144bb0*/  IMAD.MOV.U32 R11, RZ, RZ, R9 ;  /* 0x000000ffff0b7224 */ /* 0x000fe200078e0009 */
[----:B------:R-:W-:Y:S06]  /*144bc0*/  BRA `(.L_x_6556) ;  /* 0x0000000000187947 */ /* 0x000fec0003800000 */
.L_x_6557:
[----:B------:R-:W-:Y:S02]  /*144bd0*/  R2UR UR4, R38 ;  /* 0x00000000260472ca */ /* 0x000fe400000e0000 */
[----:B------:R-:W-:-:S13]  /*144be0*/  R2UR UR5, R39 ;  /* 0x00000000270572ca */ /* 0x000fda00000e0000 */
[----:B------:R-:W2:Y:S02]  /*144bf0*/  LD.E.64 R10, desc[UR4][R36.64+0x8] ;  /* 0x00000804240a7980 */ /* 0x000ea4000c101b00 */
[----:B--2---:R-:W-:-:S05]  /*144c00*/  IADD3 R8, P0, PT, R10, 0x30, RZ ;  /* 0x000000300a087810 */ /* 0x004fca0007f1e0ff */
[----:B------:R-:W-:-:S05]  /*144c10*/  IMAD.X R9, RZ, RZ, R11, P0 ;  /* 0x000000ffff097224 */ /* 0x000fca00000e060b */
[----:B------:R0:W-:Y:S03]  /*144c20*/  ST.E.64 desc[UR4][R36.64+0x8], R8 ;  /* 0x0000080824007985 */ /* 0x0001e6000c101b04 */
.L_x_6556:
[----:B------:R-:W-:Y:S05]  /*144c30*/  BSYNC B3 ;  /* 0x0000000000037941 */ /* 0x000fea0003800000 */
.L_x_6555:
        /* <DEDUP_REMOVED lines=54> */
.L_x_6561:
[----:B------:R-:W-:Y:S05]  /*144fa0*/  BSYNC B3 ;  /* 0x0000000000037941 */ /* 0x000fea0003800000 */
.L_x_6560:
        /* <DEDUP_REMOVED lines=40> */
.L_x_6563:
[----:B------:R-:W-:Y:S05]  /*145230*/  BSYNC B3 ;  /* 0x0000000000037941 */ /* 0x000fea0003800000 */
.L_x_6562:
[----:B------:R-:W-:Y:S01]  /*145240*/  R2UR UR4, R38 ;  /* 0x00000000260472ca */ /* 0x000fe200000e0000 */
[----:B01----:R-:W-:Y:S01]  /*145250*/  IMAD.MOV.U32 R5, RZ, RZ, RZ ;  /* 0x000000ffff057224 */ /* 0x003fe200078e00ff */
[----:B------:R-:W-:Y:S02]  /*145260*/  R2UR UR5, R39 ;  /* 0x00000000270572ca */ /* 0x000fe400000e0000 */
[----:B------:R-:W-:-:S11]  /*145270*/  ISETP.EQ.AND P0, PT, R9, RZ, PT ;  /* 0x000000ff0900720c */ /* 0x000fd60003f02270 */
[----:B------:R2:W-:Y:S01]  /*145280*/  ST.E desc[UR4][R30.64], R9 ;  /* 0x000000091e007985 */ /* 0x0005e2000c101904 */
[----:B------:R-:W-:Y:S05]  /*145290*/  BRA `(.L_x_6553) ;  /* 0x00000000001c7947 */ /* 0x000fea0003800000 */
.L_x_6554:
[----:B------:R-:W-:Y:S02]  /*1452a0*/  LEA R5, R17, 0x20, 0x2 ;  /* 0x0000002011057811 */ /* 0x000fe400078e10ff */
[----:B------:R-:W-:Y:S02]  /*1452b0*/  R2UR UR4, R38 ;  /* 0x00000000260472ca */ /* 0x000fe400000e0000 */
[----:B------:R-:W-:Y:S02]  /*1452c0*/  R2UR UR5, R39 ;  /* 0x00000000270572ca */ /* 0x000fe400000e0000 */
[----:B------:R-:W-:-:S05]  /*1452d0*/  IADD3 R4, P0, PT, R10, R5, RZ ;  /* 0x000000050a047210 */ /* 0x000fca0007f1e0ff */
[----:B------:R-:W-:-:S06]  /*1452e0*/  IMAD.X R5, RZ, RZ, R11, P0 ;  /* 0x000000ffff057224 */ /* 0x000fcc00000e060b */
[----:B------:R1:W5:Y:S01]  /*1452f0*/  LD.E.S8 R5, desc[UR4][R4.64] ;  /* 0x0000000404057980 */ /* 0x000362000c101300 */
[----:B------:R-:W-:-:S13]  /*145300*/  PLOP3.LUT P0, PT, PT, PT, PT, 0x80, 0x8 ;  /* 0x000000000008781c */ /* 0x000fda0003f0f070 */
.L_x_6553:
[----:B------:R-:W-:Y:S05]  /*145310*/  BSYNC B2 ;  /* 0x0000000000027941 */ /* 0x000fea0003800000 */
.L_x_6552:
        /* <DEDUP_REMOVED lines=9> */
.L_x_6551:
[----:B------:R-:W3:Y:S01]  /*1453b0*/  S2UR UR5, SR_CgaCtaId ;  /* 0x00000000000579c3 */ /* 0x000ee20000008800 */
[----:B------:R-:W-:Y:S01]  /*1453c0*/  UMOV UR4, 0x400 ;  /* 0x0000040000047882 */ /* 0x000fe20000000000 */
[----:B------:R-:W-:Y:S02]  /*1453d0*/  R2UR UR6, R38 ;  /* 0x00000000260672ca */ /* 0x000fe400000e0000 */
[C---:B------:R-:W-:Y:S01]  /*1453e0*/  R2UR UR7, R39.reuse ;  /* 0x00000000270772ca */ /* 0x040fe200000e0000 */
[----:B---3--:R-:W-:Y:S01]  /*1453f0*/  ULEA UR4, UR5, UR4, 0x18 ;  /* 0x0000000405047291 */ /* 0x008fe2000f8ec0ff */
[----:B------:R-:W-:-:S08]  /*145400*/  R2UR UR5, R39 ;  /* 0x00000000270572ca */ /* 0x000fd000000e0000 */
[----:B-1----:R-:W1:Y:S01]  /*145410*/  LDS.64 R4, [UR4] ;  /* 0x00000004ff047984 */ /* 0x002e620008000a00 */
[----:B------:R-:W-:Y:S01]  /*145420*/  R2UR UR4, R38 ;  /* 0x00000000260472ca */ /* 0x000fe200000e0000 */
[----:B-1----:R-:W-:-:S12]  /*145430*/  IMAD.WIDE R4, R3, 0x10, R4 ;  /* 0x0000001003047825 */ /* 0x002fd800078e0204 */
[----:B------:R3:W-:Y:S04]  /*145440*/  ST.E desc[UR4][R4.64+0x2c], R12 ;  /* 0x00002c0c04007985 */ /* 0x0007e8000c101904 */
[----:B--2---:R-:W2:Y:S02]  /*145450*/  LD.E R9, desc[UR6][R30.64] ;  /* 0x000000061e097980 */ /* 0x004ea4000c101900 */
[----:B--2---:R-:W-:-:S04]  /*145460*/  ISETP.NE.AND P0, PT, R9, RZ, PT ;  /* 0x000000ff0900720c */ /* 0x004fc80003f05270 */
[----:B---3--:R-:W-:-:S09]  /*145470*/  SEL R0, R12, RZ, !P0 ;  /* 0x000000ff0c007207 */ /* 0x008fd20004000000 */
.L_x_6550:
[----:B------:R-:W-:Y:S05]  /*145480*/  BSYNC B0 ;  /* 0x0000000000007941 */ /* 0x000fea0003800000 */
.L_x_6548:
[----:B------:R-:W-:Y:S01]  /*145490*/  ISETP.NE.AND P0, PT, R9, RZ, PT ;  /* 0x000000ff0900720c */ /* 0x000fe20003f05270 */
[----:B-1----:R-:W-:-:S12]  /*1454a0*/  IMAD.MOV.U32 R4, RZ, RZ, RZ ;  /* 0x000000ffff047224 */ /* 0x002fd800078e00ff */
[----:B------:R-:W-:Y:S05]  /*1454b0*/  @P0 BRA `(.L_x_6044) ;  /* 0x00000a5400bc0947 */ /* 0x000fea0003800000 */
[----:B------:R-:W1:Y:S01]  /*1454c0*/  S2UR UR5, SR_CgaCtaId ;  /* 0x00000000000579c3 */ /* 0x000e620000008800 */
[----:B------:R-:W-:Y:S01]  /*1454d0*/  UMOV UR4, 0x400 ;  /* 0x0000040000047882 */ /* 0x000fe20000000000 */
[----:B------:R-:W-:Y:S01]  /*1454e0*/  R2UR UR6, R38 ;  /* 0x00000000260672ca */ /* 0x000fe200000e0000 */
[----:B------:R-:W-:Y:S01]  /*1454f0*/  IMAD.MOV.U32 R4, RZ, RZ, 0xa0 ;  /* 0x000000a0ff047424 */ /* 0x000fe200078e00ff */
[----:B------:R-:W-:Y:S01]  /*145500*/  R2UR UR7, R39 ;  /* 0x00000000270772ca */ /* 0x000fe200000e0000 */
[----:B-----5:R-:W-:Y:S01]  /*145510*/  IMAD.MOV.U32 R5, RZ, RZ, 0x0 ;  /* 0x00000000ff057424 */ /* 0x020fe200078e00ff */
[----:B-1----:R-:W-:-:S06]  /*145520*/  ULEA UR4, UR5, UR4, 0x18 ;  /* 0x0000000405047291 */ /* 0x002fcc000f8ec0ff */
[----:B------:R-:W-:-:S05]  /*145530*/  IMAD.U32 R18, RZ, RZ, UR4 ;  /* 0x00000004ff127e24 */ /* 0x000fca000f8e00ff */
[----:B--2---:R1:W2:Y:S04]  /*145540*/  LDS.64 R8, [R18+0x8] ;  /* 0x0000080012087984 */ /* 0x0042a80000000a00 */
[----:B------:R4:W3:Y:S01]  /*145550*/  ATOM.E.ADD.64.STRONG.GPU P0, R4, desc[UR6][R36.64+0x8], R4 ;  /* 0x800008042404798a */ /* 0x0008e2000810f506 */
[----:B------:R-:W-:Y:S01]  /*145560*/  BSSY B0, `(.L_x_6565) ;  /* 0x0000018000007945 */ /* 0x000fe20003800000 */
[----:B---3--:R-:W-:Y:S02]  /*145570*/  IMAD.MOV.U32 R6, RZ, RZ, R4 ;  /* 0x000000ffff067224 */ /* 0x008fe400078e0004 */
[----:B0-----:R-:W-:Y:S01]  /*145580*/  IMAD.MOV.U32 R7, RZ, RZ, R5 ;  /* 0x000000ffff077224 */ /* 0x001fe200078e0005 */
[----:B-12-4-:R-:W-:Y:S06]  /*145590*/  @P0 BRA `(.L_x_6566) ;  /* 0x0000000000500947 */ /* 0x016fec0003800000 */
[----:B------:R-:W0:Y:S02]  /*1455a0*/  QSPC.E.S P0, RZ, [R36+0x8] ;  /* 0x0000080024ff73aa */ /* 0x000e240000000500 */
[----:B0-----:R-:W-:Y:S05]  /*1455b0*/  @!P0 BRA `(.L_x_6567) ;  /* 0x0000000000308947 */ /* 0x001fea0003800000 */
[----:B------:R-:W-:Y:S01]  /*1455c0*/  IMAD.MOV.U32 R4, RZ, RZ, R36 ;  /* 0x000000ffff047224 */ /* 0x000fe200078e0024 */
[----:B------:R-:W-:Y:S04]  /*1455d0*/  BSSY B1, `(.L_x_6568) ;  /* 0x0000007000017945 */ /* 0x000fe80003800000 */
[----:B------:R-:W-:-:S07]  /*1455e0*/  MOV R3, R4 ;  /* 0x0000000400037202 */ /* 0x000fce0000000f00 */
.L_x_6569:
[----:B------:R-:W0:Y:S02]  /*1455f0*/  LDS.64 R4, [R3+0x8] ;  /* 0x0000080003047984 */ /* 0x000e240000000a00 */
[----:B0-----:R-:W-:-:S05]  /*145600*/  IADD3 R6, P0, PT, R4, 0xa0, RZ ;  /* 0x000000a004067810 */ /* 0x001fca0007f1e0ff */
[----:B------:R-:W-:-:S07]  /*145610*/  IMAD.X R7, RZ, RZ, R5, P0 ;  /* 0x000000ffff077224 */ /* 0x000fce00000e0605 */
[----:B------:R-:W0:Y:S02]  /*145620*/  ATOMS.CAST.SPIN.64 P0, [R3+0x8], R4, R6 ;  /* 0x000008040300758d */ /* 0x000e240001800406 */
[----:B0-----:R-:W-:Y:S05]  /*145630*/  @!P0 BRA `(.L_x_6569) ;  /* 0xfffffffc00ec8947 */ /* 0x001fea000383ffff */
[----:B------:R-:W-:Y:S05]  /*145640*/  BSYNC B1 ;  /* 0x0000000000017941 */ /* 0x000fea0003800000 */
.L_x_6568:
[----:B------:R-:W-:Y:S02]  /*145650*/  IMAD.MOV.U32 R6, RZ, RZ, R4 ;  /* 0x000000ffff067224 */ /* 0x000fe400078e0004 */
[----:B------:R-:W-:Y:S01]  /*145660*/  IMAD.MOV.U32 R7, RZ, RZ, R5 ;  /* 0x000000ffff077224 */ /* 0x000fe200078e0005 */
[----:B------:R-:W-:Y:S06]  /*145670*/  BRA `(.L_x_6566) ;  /* 0x0000000000187947 */ /* 0x000fec0003800000 */
.L_x_6567:
[----:B------:R-:W-:Y:S02]  /*145680*/  R2UR UR4, R38 ;  /* 0x00000000260472ca */ /* 0x000fe400000e0000 */
[----:B------:R-:W-:-:S13]  /*145690*/  R2UR UR5, R39 ;  /* 0x00000000270572ca */ /* 0x000fda00000e0000 */
[----:B------:R-:W2:Y:S02]  /*1456a0*/  LD.E.64 R6, desc[UR4][R36.64+0x8] ;  /* 0x0000080424067980 */ /* 0x000ea4000c101b00 */
[----:B--2---:R-:W-:-:S05]  /*1456b0*/  IADD3 R4, P0, PT, R6, 0xa0, RZ ;  /* 0x000000a006047810 */ /* 0x004fca0007f1e0ff */
[----:B------:R-:W-:-:S05]  /*1456c0*/  IMAD.X R5, RZ, RZ, R7, P0 ;  /* 0x000000ffff057224 */ /* 0x000fca00000e0607 */
[----:B------:R0:W-:Y:S03]  /*1456d0*/  ST.E.64 desc[UR4][R36.64+0x8], R4 ;  /* 0x0000080424007985 */ /* 0x0001e6000c101b04 */
.L_x_6566:
[----:B------:R-:W-:Y:S05]  /*1456e0*/  BSYNC B0 ;  /* 0x0000000000007941 */ /* 0x000fea0003800000 */
.L_x_6565:
        /* <DEDUP_REMOVED lines=14> */
[----:B0-----:R-:W-:Y:S01]  /*1457d0*/  IMAD.WIDE R4, R6, 0x10, RZ ;  /* 0x0000001006047825 */ /* 0x001fe200078e02ff */
        /* <DEDUP_REMOVED lines=10> */
[----:B-1----:R-:W-:Y:S01]  /*145880*/  IMAD.MOV.U32 R3, RZ, RZ, 0x1 ;  /* 0x00000001ff037424 */ /* 0x002fe200078e00ff */
        /* <DEDUP_REMOVED lines=16> */
.L_x_6597:
        /* <DEDUP_REMOVED lines=28> */
.L_x_6578:
[----:B------:R-:W0:Y:S02]  /*145b50*/  LDS.64 R12, [R9+0x8] ;  /* 0x00000800090c7984 */ /* 0x000e240000000a00 */
[----:B0-----:R-:W-:-:S05]  /*145b60*/  IADD3 R14, P0, PT, R12, 0x30, RZ ;  /* 0x000000300c0e7810 */ /* 0x001fca0007f1e0ff */
[----:B------:R-:W-:-:S07]  /*145b70*/  IMAD.X R15, RZ, RZ, R13, P0 ;  /* 0x000000ffff0f7224 */ /* 0x000fce00000e060d */
[----:B------:R-:W0:Y:S02]  /*145b80*/  ATOMS.CAST.SPIN.64 P0, [R9+0x8], R12, R14 ;  /* 0x0000080c0900758d */ /* 0x000e24000180040e */
[----:B0-----:R-:W-:Y:S05]  /*145b90*/  @!P0 BRA `(.L_x_6578) ;  /* 0xfffffffc00ec8947 */ /* 0x001fea000383ffff */
[----:B------:R-:W-:Y:S05]  /*145ba0*/  BSYNC B3 ;  /* 0x0000000000037941 */ /* 0x000fea0003800000 */
.L_x_6577:
[----:B------:R-:W-:Y:S02]  /*145bb0*/  IMAD.MOV.U32 R14, RZ, RZ, R12 ;  /* 0x000000ffff0e7224 */ /* 0x000fe400078e000c */
[----:B------:R-:W-:Y:S01]  /*145bc0*/  IMAD.MOV.U32 R15, RZ, RZ, R13 ;  /* 0x000000ffff0f7224 */ /* 0x000fe200078e000d */
[----:B------:R-:W-:Y:S06]  /*145bd0*/  BRA `(.L_x_6575) ;  /* 0x0000000000187947 */ /* 0x000fec0003800000 */
.L_x_6576:
[----:B------:R-:W-:Y:S02]  /*145be0*/  R2UR UR4, R38 ;  /* 0x00000000260472ca */ /* 0x000fe400000e0000 */
[----:B------:R-:W-:-:S13]  /*145bf0*/  R2UR UR5, R39 ;  /* 0x00000000270572ca */ /* 0x000fda00000e0000 */
[----:B------:R-:W2:Y:S02]  /*145c00*/  LD.E.64 R14, desc[UR4][R36.64+0x8] ;  /* 0x00000804240e7980 */ /* 0x000ea4000c101b00 */
[----:B--2---:R-:W-:-:S05]  /*145c10*/  IADD3 R12, P0, PT, R14, 0x30, RZ ;  /* 0x000000300e0c7810 */ /* 0x004fca0007f1e0ff */
[----:B------:R-:W-:-:S05]  /*145c20*/  IMAD.X R13, RZ, RZ, R15, P0 ;  /* 0x000000ffff0d7224 */ /* 0x000fca00000e060f */
[----:B------:R0:W-:Y:S03]  /*145c30*/  ST.E.64 desc[UR4][R36.64+0x8], R12 ;  /* 0x0000080c24007985 */ /* 0x0001e6000c101b04 */
.L_x_6575:
[----:B------:R-:W-:Y:S05]  /*145c40*/  BSYNC B2 ;  /* 0x0000000000027941 */ /* 0x000fea0003800000 */
.L_x_6574:
        /* <DEDUP_REMOVED lines=54> */
.L_x_6580:
[----:B------:R-:W-:Y:S05]  /*145fb0*/  BSYNC B2 ;  /* 0x0000000000027941 */ /* 0x000fea0003800000 */
.L_x_6579:
        /* <DEDUP_REMOVED lines=40> */
.L_x_6582:
[----:B------:R-:W-:Y:S05]  /*146240*/  BSYNC B2 ;  /* 0x0000000000027941 */ /* 0x000fea0003800000 */
.L_x_6581:
[----:B------:R-:W-:Y:S02]  /*146250*/  R2UR UR4, R38 ;  /* 0x00000000260472ca */ /* 0x000fe400000e0000 */
[----:B------:R-:W-:-:S13]  /*146260*/  R2UR UR5, R39 ;  /* 0x00000000270572ca */ /* 0x000fda00000e0000 */
[----:B------:R2:W-:Y:S01]  /*146270*/  ST.E desc[UR4][R30.64], R9 ;  /* 0x000000091e007985 */ /* 0x0005e2000c101904 */
[----:B------:R-:W-:Y:S05]  /*146280*/  BRA `(.L_x_6583) ;  /* 0x0000000000207947 */ /* 0x000fea0003800000 */
.L_x_6573:
        /* <DEDUP_REMOVED lines=8> */
.L_x_6583:
[----:B------:R-:W-:Y:S05]  /*146310*/  BSYNC B1 ;  /* 0x0000000000017941 */ /* 0x000fea0003800000 */
.L_x_6572:
        /* <DEDUP_REMOVED lines=27> */
.L_x_6590:
[----:B------:R-:W0:Y:S02]  /*1464d0*/  LDS.64 R12, [R9+0x8] ;  /* 0x00000800090c7984 */ /* 0x000e240000000a00 */
[----:B0-----:R-:W-:-:S05]  /*1464e0*/  IADD3 R14, P0, PT, R12, 0x30, RZ ;  /* 0x000000300c0e7810 */ /* 0x001fca0007f1e0ff */
[----:B------:R-:W-:-:S07]  /*1464f0*/  IMAD.X R15, RZ, RZ, R13, P0 ;  /* 0x000000ffff0f7224 */ /* 0x000fce00000e060d */
[----:B------:R-:W0:Y:S02]  /*146500*/  ATOMS.CAST.SPIN.64 P0, [R9+0x8], R12, R14 ;  /* 0x0000080c0900758d */ /* 0x000e24000180040e */
[----:B0-----:R-:W-:Y:S05]  /*146510*/  @!P0 BRA `(.L_x_6590) ;  /* 0xfffffffc00ec8947 */ /* 0x001fea000383ffff */
[----:B------:R-:W-:Y:S05]  /*146520*/  BSYNC B3 ;  /* 0x0000000000037941 */ /* 0x000fea0003800000 */
.L_x_6589:
[----:B------:R-:W-:Y:S05]  /*146530*/  BRA `(.L_x_6587) ;  /* 0x0000000000187947 */ /* 0x000fea0003800000 */
.L_x_6588:
[----:B------:R-:W-:Y:S02]  /*146540*/  R2UR UR4, R38 ;  /* 0x00000000260472ca */ /* 0x000fe400000e0000 */
[----:B------:R-:W-:-:S13]  /*146550*/  R2UR UR5, R39 ;  /* 0x00000000270572ca */ /* 0x000fda00000e0000 */
[----:B------:R-:W2:Y:S02]  /*146560*/  LD.E.64 R12, desc[UR4][R36.64+0x8] ;  /* 0x00000804240c7980 */ /* 0x000ea4000c101b00 */
[----:B--2---:R-:W-:-:S05]  /*146570*/  IADD3 R8, P0, PT, R12, 0x30, RZ ;  /* 0x000000300c087810 */ /* 0x004fca0007f1e0ff */
[----:B------:R-:W-:-:S05]  /*146580*/  IMAD.X R9, RZ, RZ, R13, P0 ;  /* 0x000000ffff097224 */ /* 0x000fca00000e060d */
[----:B------:R0:W-:Y:S03]  /*146590*/  ST.E.64 desc[UR4][R36.64+0x8], R8 ;  /* 0x0000080824007985 */ /* 0x0001e6000c101b04 */
.L_x_6587:
[----:B------:R-:W-:Y:S05]  /*1465a0*/  BSYNC B2 ;  /* 0x0000000000027941 */ /* 0x000fea0003800000 */
.L_x_6586:
        /* <DEDUP_REMOVED lines=51> */
.L_x_6592:
[----:B------:R-:W-:Y:S01]  /*1468e0*/  R2UR UR4, R38 ;  /* 0x00000000260472ca */ /* 0x000fe200000e0000 */
[----:B------:R-:W-:Y:S01]  /*1468f0*/  IMAD.MOV.U32 R9, RZ, RZ, 0x5272 ;  /* 0x00005272ff097424 */ /* 0x000fe200078e00ff */
[----:B------:R-:W-:Y:S01]  /*146900*/  R2UR UR5, R39 ;  /* 0x00000000270572ca */ /* 0x000fe200000e0000 */
[----:B------:R-:W-:Y:S01]  /*146910*/  IMAD.MOV.U32 R13, RZ, RZ, -0x1 ;  /* 0xffffffffff0d7424 */ /* 0x000fe200078e00ff */
[----:B------:R-:W-:-:S11]  /*146920*/  PLOP3.LUT P0, PT, PT, PT, PT, 0x8, 0x80 ;  /* 0x000000000080781c */ /* 0x000fd60003f0e170 */
[----:B------:R0:W-:Y:S02]  /*146930*/  ST.E desc[UR4][R30.64], R9 ;  /* 0x000000091e007985 */ /* 0x0001e4000c101904 */
.L_x_6593:
[----:B------:R-:W-:Y:S05]  /*146940*/  BSYNC B2 ;  /* 0x0000000000027941 */ /* 0x000fea0003800000 */
.L_x_6591:
        /* <DEDUP_REMOVED lines=39> */
.L_x_6595:
[----:B------:R-:W-:Y:S05]  /*146bc0*/  BSYNC B2 ;  /* 0x0000000000027941 */ /* 0x000fea0003800000 */
.L_x_6594:
[----:B------:R-:W-:Y:S02]  /*146bd0*/  R2UR UR4, R38 ;  /* 0x00000000260472ca */ /* 0x000fe400000e0000 */
[----:B------:R-:W-:-:S13]  /*146be0*/  R2UR UR5, R39 ;  /* 0x00000000270572ca */ /* 0x000fda00000e0000 */
[----:B------:R2:W-:Y:S01]  /*146bf0*/  ST.E desc[UR4][R30.64], R11 ;  /* 0x0000000b1e007985 */ /* 0x0005e2000c101904 */
[----:B------:R-:W-:Y:S05]  /*146c00*/  BRA `(.L_x_6596) ;  /* 0x0000000000207947 */ /* 0x000fea0003800000 */
.L_x_6585:
        /* <DEDUP_REMOVED lines=8> */
.L_x_6596:
[----:B------:R-:W-:Y:S05]  /*146c90*/  BSYNC B1 ;  /* 0x0000000000017941 */ /* 0x000fea0003800000 */
.L_x_6584:
[----:B------:R-:W-:Y:S01]  /*146ca0*/  VIADD R3, R3, 0x2 ;  /* 0x0000000203037836 */ /* 0x000fe20000000000 */
[----:B------:R-:W-:-:S04]  /*146cb0*/  IADD3 R7, P1, PT, R7, 0x8, RZ ;  /* 0x0000000807077810 */ /* 0x000fc80007f3e0ff */
[----:B------:R-:W-:Y:S01]  /*146cc0*/  ISETP.NE.AND P0, PT, R3, 0x21, PT ;  /* 0x000000210300780c */ /* 0x000fe20003f05270 */
[----:B------:R-:W-:-:S12]  /*146cd0*/  IMAD.X R17, RZ, RZ, R17, P1 ;  /* 0x000000ffff117224 */ /* 0x000fd800008e0611 */
[----:B------:R-:W-:Y:S05]  /*146ce0*/  @P0 BRA `(.L_x_6597) ;  /* 0xffffffec00280947 */ /* 0x000fea000383ffff */
.L_x_6571:
[----:B------:R-:W-:Y:S05]  /*146cf0*/  BSYNC B0 ;  /* 0x0000000000007941 */ /* 0x000fea0003800000 */
.L_x_6570:
[----:B------:R-:W-:Y:S04]  /*146d00*/  BSSY B6, `(.L_x_6598) ;  /* 0x0000163000067945 */ /* 0x000fe80003800000 */
[----:B------:R-:W-:Y:S01]  /*146d10*/  BSSY B0, `(.L_x_6599) ;  /* 0x0000154000007945 */ /* 0x000fe20003800000 */
[----:B------:R-:W-:-:S07]  /*146d20*/  IMAD.MOV.U32 R7, RZ, RZ, 0x20 ;  /* 0x00000020ff077424 */ /* 0x000fce00078e00ff */
.L_x_6625:
[----:B0-2---:R-:W0:Y:S01]  /*146d30*/  LDS.64 R10, [R18] ;  /* 0x00000000120a7984 */ /* 0x005e220000000a00 */
[----:B------:R-:W-:Y:S05]  /*146d40*/  YIELD ;  /* 0x0000000000007946 */ /* 0x000fea0003800000 */
[----:B------:R-:W-:Y:S02]  /*146d50*/  R2UR UR4, R38 ;  /* 0x00000000260472ca */ /* 0x000fe400000e0000 */
[----:B------:R-:W-:-:S13]  /*146d60*/  R2UR UR5, R39 ;  /* 0x00000000270572ca */ /* 0x000fda00000e0000 */
[----:B0-----:R-:W2:Y:S01]  /*146d70*/  LD.E R4, desc[UR4][R10.64] ;  /* 0x000000040a047980 */ /* 0x001ea2000c101900 */
[----:B------:R-:W-:Y:S01]  /*146d80*/  BSSY B1, `(.L_x_6600) ;  /* 0x00000a2000017945 */ /* 0x000fe20003800000 */
[----:B-1----:R-:W-:Y:S02]  /*146d90*/  IMAD.MOV.U32 R3, RZ, RZ, R7 ;  /* 0x000000ffff037224 */ /* 0x002fe400078e0007 */
[----:B------:R-:W-:Y:S01]  /*146da0*/  VIADD R7, R7, 0xffffffff ;  /* 0xffffffff07077836 */ /* 0x000fe20000000000 */
[----:B--2---:R-:W-:-:S13]  /*146db0*/  ISETP.NE.AND P0, PT, R4, -0x1, PT ;  /* 0xffffffff0400780c */ /* 0x004fda0003f05270 */
[----:B------:R-:W-:Y:S01]  /*146dc0*/  @!P0 R2UR UR4, R38 ;  /* 0x00000000260482ca */ /* 0x000fe200000e0000 */
[----:B------:R-:W-:Y:S01]  /*146dd0*/  @!P0 IMAD.MOV.U32 R5, RZ, RZ, 0x5368 ;  /* 0x00005368ff058424 */ /* 0x000fe200078e00ff */
[----:B------:R-:W-:Y:S01]  /*146de0*/  @!P0 R2UR UR5, R39 ;  /* 0x00000000270582ca */ /* 0x000fe200000e0000 */
[----:B---3--:R-:W-:Y:S01]  /*146df0*/  @!P0 IMAD.MOV.U32 R9, RZ, RZ, 0x5368 ;  /* 0x00005368ff098424 */ /* 0x008fe200078e00ff */
        /* <DEDUP_REMOVED lines=29> */
.L_x_6607:
[----:B------:R-:W0:Y:S02]  /*146fd0*/  LDS.64 R8, [R13+0x8] ;  /* 0x000008000d087984 */ /* 0x000e240000000a00 */
[----:B0-----:R-:W-:-:S05]  /*146fe0*/  IADD3 R10, P0, PT, R8, 0x30, RZ ;  /* 0x00000030080a7810 */ /* 0x001fca0007f1e0ff */
[----:B------:R-:W-:-:S07]  /*146ff0*/  IMAD.X R11, RZ, RZ, R9, P0 ;  /* 0x000000ffff0b7224 */ /* 0x000fce00000e0609 */
[----:B------:R-:W0:Y:S02]  /*147000*/  ATOMS.CAST.SPIN.64 P0, [R13+0x8], R8, R10 ;  /* 0x000008080d00758d */ /* 0x000e24000180040a */
[----:B0-----:R-:W-:Y:S05]  /*147010*/  @!P0 BRA `(.L_x_6607) ;  /* 0xfffffffc00ec8947 */ /* 0x001fea000383ffff */
[----:B------:R-:W-:Y:S05]  /*147020*/  BSYNC B3 ;  /* 0x0000000000037941 */ /* 0x000fea0003800000 */
.L_x_6606:
[----:B------:R-:W-:Y:S02]  /*147030*/  IMAD.MOV.U32 R10, RZ, RZ, R8 ;  /* 0x000000ffff0a7224 */ /* 0x000fe400078e0008 */
[----:B------:R-:W-:Y:S01]  /*147040*/  IMAD.MOV.U32 R11, RZ, RZ, R9 ;  /* 0x000000ffff0b7224 */ /* 0x000fe200078e0009 */
[----:B------:R-:W-:Y:S06]  /*147050*/  BRA `(.L_x_6604) ;  /* 0x0000000000187947 */ /* 0x000fec0003800000 */
.L_x_6605:
[----:B------:R-:W-:Y:S02]  /*147060*/  R2UR UR4, R38 ;  /* 0x00000000260472ca */ /* 0x000fe400000e0000 */
[----:B------:R-:W-:-:S13]  /*147070*/  R2UR UR5, R39 ;  /* 0x00000000270572ca */ /* 0x000fda00000e0000 */
[----:B------:R-:W2:Y:S02]  /*147080*/  LD.E.64 R10, desc[UR4][R36.64+0x8] ;  /* 0x00000804240a7980 */ /* 0x000ea4000c101b00 */
[----:B--2---:R-:W-:-:S05]  /*147090*/  IADD3 R8, P0, PT, R10, 0x30, RZ ;  /* 0x000000300a087810 */ /* 0x004fca0007f1e0ff */
[----:B------:R-:W-:-:S05]  /*1470a0*/  IMAD.X R9, RZ, RZ, R11, P0 ;  /* 0x000000ffff097224 */ /* 0x000fca00000e060b */
[----:B------:R0:W-:Y:S03]  /*1470b0*/  ST.E.64 desc[UR4][R36.64+0x8], R8 ;  /* 0x0000080824007985 */ /* 0x0001e6000c101b04 */
.L_x_6604:
[----:B------:R-:W-:Y:S05]  /*1470c0*/  BSYNC B2 ;  /* 0x0000000000027941 */ /* 0x000fea0003800000 */
.L_x_6603:
        /* <DEDUP_REMOVED lines=54> */
.L_x_6609:
[----:B------:R-:W-:Y:S05]  /*147430*/  BSYNC B2 ;  /* 0x0000000000027941 */ /* 0x000fea0003800000 */
.L_x_6608:
[----:B------:R-:W-:Y:S01]  /*147440*/  BSSY B2, `(.L_x_6610) ;  /* 0x0000028000027945 */ /* 0x000fe20003800000 */
[----:B0-----:R-:W-:Y:S02]  /*147450*/  IMAD.MOV.U32 R9, RZ, RZ, RZ ;  /* 0x000000ffff097224 */ /* 0x001fe400078e00ff */
        /* <DEDUP_REMOVED lines=15> */
[----:B------:R-:W2:Y:S02]  /*147550*/  LD.E R8, desc[UR6][R30.64] ;  /* 0x000000061e087980 */ /* 0x000ea4000c101900 */
[----:B--2---:R-:W-:-:S13]  /*147560*/  ISETP.NE.AND P0, PT, R8, RZ, PT ;  /* 0x000000ff0800720c */ /* 0x004fda0003f05270 */
[----:B-1----:R-:W-:Y:S05]  /*147570*/  @P0 BRA `(.L_x_6611) ;  /* 0x0000000000500947 */ /* 0x002fea0003800000 */
[----:B------:R-:W0:Y:S01]  /*147580*/  LDS.64 R10, [R18] ;  /* 0x00000000120a7984 */ /* 0x000e220000000a00 */
        /* <DEDUP_REMOVED lines=17> */
[----:B--2---:R-:W-:-:S04]  /*1476a0*/  ISETP.NE.AND P0, PT, R5, RZ, PT ;  /* 0x000000ff0500720c */ /* 0x004fc80003f05270 */
[----:B-1----:R-:W-:-:S09]  /*1476b0*/  SEL R9, R13, RZ, !P0 ;  /* 0x000000ff0d097207 */ /* 0x002fd20004000000 */
.L_x_6611:
[----:B------:R-:W-:Y:S05]  /*1476c0*/  BSYNC B2 ;  /* 0x0000000000027941 */ /* 0x000fea0003800000 */
.L_x_6610:
[----:B------:R-:W-:Y:S02]  /*1476d0*/  R2UR UR4, R38 ;  /* 0x00000000260472ca */ /* 0x000fe400000e0000 */
[----:B------:R-:W-:Y:S02]  /*1476e0*/  R2UR UR5, R39 ;  /* 0x00000000270572ca */ /* 0x000fe400000e0000 */
[----:B------:R-:W-:-:S11]  /*1476f0*/  PRMT R13, RZ, 0x7610, R13 ;  /* 0x00007610ff0d7816 */ /* 0x000fd6000000000d */
[----:B------:R2:W-:Y:S01]  /*147700*/  ST.E desc[UR4][R30.64], R9 ;  /* 0x000000091e007985 */ /* 0x0005e2000c101904 */
[----:B------:R-:W-:Y:S05]  /*147710*/  BRA `(.L_x_6601) ;  /* 0x0000000000207947 */ /* 0x000fea0003800000 */
.L_x_6602:
        /* <DEDUP_REMOVED lines=8> */
.L_x_6601:
[----:B------:R-:W-:Y:S05]  /*1477a0*/  BSYNC B1 ;  /* 0x0000000000017941 */ /* 0x000fea0003800000 */
.L_x_6600:
[----:B-----5:R-:W-:Y:S01]  /*1477b0*/  ISETP.NE.AND P0, PT, R9, RZ, PT ;  /* 0x000000ff0900720c */ /* 0x020fe20003f05270 */
[----:B01----:R-:W-:-:S12]  /*1477c0*/  IMAD.MOV.U32 R5, RZ, RZ, RZ ;  /* 0x000000ffff057224 */ /* 0x003fd800078e00ff */
[----:B------:R-:W-:Y:S05]  /*1477d0*/  @P0 BREAK B0 ;  /* 0x0000000000000942 */ /* 0x000fea0003800000 */
[----:B------:R-:W-:Y:S05]  /*1477e0*/  @P0 BRA `(.L_x_6612) ;  /* 0x0000000800d00947 */ /* 0x000fea0003800000 */
[----:B------:R-:W-:Y:S01]  /*1477f0*/  ISETP.NE.AND P0, PT, R6, -0x1, PT ;  /* 0xffffffff0600780c */ /* 0x000fe20003f05270 */
[----:B------:R-:W-:-:S12]  /*147800*/  BSSY B1, `(.L_x_6613) ;  /* 0x000009e000017945 */ /* 0x000fd80003800000 */
[----:B------:R-:W-:Y:S01]  /*147810*/  @!P0 R2UR UR4, R38 ;  /* 0x00000000260482ca */ /* 0x000fe200000e0000 */
[----:B------:R-:W-:Y:S01]  /*147820*/  @!P0 IMAD.MOV.U32 R11, RZ, RZ, 0x5368 ;  /* 0x00005368ff0b8424 */ /* 0x000fe200078e00ff */
        /* <DEDUP_REMOVED lines=30> */
.L_x_6620:
[----:B------:R-:W0:Y:S02]  /*147a10*/  LDS.64 R12, [R9+0x8] ;  /* 0x00000800090c7984 */ /* 0x000e240000000a00 */
[----:B0-----:R-:W-:-:S05]  /*147a20*/  IADD3 R14, P0, PT, R12, 0x30, RZ ;  /* 0x000000300c0e7810 */ /* 0x001fca0007f1e0ff */
[----:B------:R-:W-:-:S07]  /*147a30*/  IMAD.X R15, RZ, RZ, R13, P0 ;  /* 0x000000ffff0f7224 */ /* 0x000fce00000e060d */
[----:B------:R-:W0:Y:S02]  /*147a40*/  ATOMS.CAST.SPIN.64 P0, [R9+0x8], R12, R14 ;  /* 0x0000080c0900758d */ /* 0x000e24000180040e */
[----:B0-----:R-:W-:Y:S05]  /*147a50*/  @!P0 BRA `(.L_x_6620) ;  /* 0xfffffffc00ec8947 */ /* 0x001fea000383ffff */
[----:B------:R-:W-:Y:S05]  /*147a60*/  BSYNC B3 ;  /* 0x0000000000037941 */ /* 0x000fea0003800000 */
.L_x_6619:
[----:B------:R-:W-:Y:S05]  /*147a70*/  BRA `(.L_x_6617) ;  /* 0x0000000000187947 */ /* 0x000fea0003800000 */
.L_x_6618:
[----:B------:R-:W-:Y:S02]  /*147a80*/  R2UR UR4, R38 ;  /* 0x00000000260472ca */ /* 0x000fe400000e0000 */
[----:B------:R-:W-:-:S13]  /*147a90*/  R2UR UR5, R39 ;  /* 0x00000000270572ca */ /* 0x000fda00000e0000 */
[----:B------:R-:W2:Y:S02]  /*147aa0*/  LD.E.64 R12, desc[UR4][R36.64+0x8] ;  /* 0x00000804240c7980 */ /* 0x000ea4000c101b00 */
[----:B--2---:R-:W-:-:S05]  /*147ab0*/  IADD3 R8, P0, PT, R12, 0x30, RZ ;  /* 0x000000300c087810 */ /* 0x004fca0007f1e0ff */
[----:B------:R-:W-:-:S05]  /*147ac0*/  IMAD.X R9, RZ, RZ, R13, P0 ;  /* 0x000000ffff097224 */ /* 0x000fca00000e060d */
[----:B------:R0:W-:Y:S03]  /*147ad0*/  ST.E.64 desc[UR4][R36.64+0x8], R8 ;  /* 0x0000080824007985 */ /* 0x0001e6000c101b04 */
.L_x_6617:
[----:B------:R-:W-:Y:S05]  /*147ae0*/  BSYNC B2 ;  /* 0x0000000000027941 */ /* 0x000fea0003800000 */
.L_x_6616:
        /* <DEDUP_REMOVED lines=54> */
.L_x_6622:
[----:B------:R-:W-:Y:S05]  /*147e50*/  BSYNC B2 ;  /* 0x0000000000027941 */ /* 0x000fea0003800000 */
.L_x_6621:
        /* <DEDUP_REMOVED lines=40> */
.L_x_6624:
[----:B------:R-:W-:Y:S05]  /*1480e0*/  BSYNC B2 ;  /* 0x0000000000027941 */ /* 0x000fea0003800000 */
.L_x_6623:
[----:B------:R-:W-:Y:S02]  /*1480f0*/  R2UR UR4, R38 ;  /* 0x00000000260472ca */ /* 0x000fe400000e0000 */
[----:B------:R-:W-:-:S13]  /*148100*/  R2UR UR5, R39 ;  /* 0x00000000270572ca */ /* 0x000fda00000e0000 */
[----:B------:R1:W-:Y:S01]  /*148110*/  ST.E desc[UR4][R30.64], R9 ;  /* 0x000000091e007985 */ /* 0x0003e2000c101904 */
[----:B------:R-:W-:Y:S05]  /*148120*/  BRA `(.L_x_6614) ;  /* 0x00000000002c7947 */ /* 0x000fea0003800000 */
.L_x_6615:
        /* <DEDUP_REMOVED lines=11> */
.L_x_6614:
[----:B------:R-:W-:Y:S05]  /*1481e0*/  BSYNC B1 ;  /* 0x0000000000017941 */ /* 0x000fea0003800000 */
.L_x_6613:
[----:B-----5:R-:W-:-:S13]  /*1481f0*/  ISETP.NE.AND P0, PT, R9, RZ, PT ;  /* 0x000000ff0900720c */ /* 0x020fda0003f05270 */
[----:B------:R-:W-:Y:S05]  /*148200*/  @P0 BREAK B0 ;  /* 0x0000000000000942 */ /* 0x000fea0003800000 */
[----:B------:R-:W-:Y:S05]  /*148210*/  @P0 BRA `(.L_x_6612) ;  /* 0x0000000000440947 */ /* 0x000fea0003800000 */
[----:B------:R-:W-:-:S04]  /*148220*/  SHF.R.S32.HI R0, RZ, 0x4, R0 ;  /* 0x00000004ff007819 */ /* 0x000fc80000011400 */
[----:B------:R-:W-:-:S13]  /*148230*/  LOP3.LUT P0, R0, R0, 0x7fffffff, RZ, 0xc0, !PT ;  /* 0x7fffffff00007812 */ /* 0x000fda000780c0ff */
[----:B------:R-:W-:Y:S05]  /*148240*/  @P0 BRA `(.L_x_6625) ;  /* 0xffffffe800b80947 */ /* 0x000fea000383ffff */
[----:B------:R-:W-:Y:S05]  /*148250*/  BSYNC B0 ;  /* 0x0000000000007941 */ /* 0x000fea0003800000 */
.L_x_6599:
[----:B------:R-:W-:Y:S01]  /*148260*/  IADD3 R8, PT, PT, -R3, 0x21, RZ ;  /* 0x0000002103087810 */ /* 0x000fe20007ffe1ff */
[----:B------:R-:W-:Y:S01]  /*148270*/  IMAD.MOV.U32 R4, RZ, RZ, R36 ;  /* 0x000000ffff047224 */ /* 0x000fe200078e0024 */
[----:B------:R-:W-:Y:S01]  /*148280*/  MOV R20, 0x1482e0 ;  /* 0x001482e000147802 */ /* 0x000fe20000000f00 */
[----:B------:R-:W-:Y:S02]  /*148290*/  IMAD.MOV.U32 R5, RZ, RZ, R37 ;  /* 0x000000ffff057224 */ /* 0x000fe400078e0025 */
[----:B--2---:R-:W-:Y:S02]  /*1482a0*/  IMAD.MOV.U32 R10, RZ, RZ, R30 ;  /* 0x000000ffff0a7224 */ /* 0x004fe400078e001e */
[----:B0-----:R-:W-:Y:S02]  /*1482b0*/  IMAD.MOV.U32 R11, RZ, RZ, R31 ;  /* 0x000000ffff0b7224 */ /* 0x001fe400078e001f */
[----:B------:R-:W-:-:S07]  /*1482c0*/  IMAD.MOV.U32 R21, RZ, RZ, 0x0 ;  /* 0x00000000ff157424 */ /* 0x000fce00078e00ff */
[----:B-1----:R-:W-:Y:S05]  /*1482d0*/  CALL.REL.NOINC `($_Z5entryPcS_PiPxS1_S0_S0_P19HostDeviceInterfacei$_Z63java_lang_String_initab850b60f96d11de8a390800200c9a660_a14_5_5_PciiiPi) ;  /* 0xfffffbbc004c7944 */ /* 0x002fea0003c3ffff */
[----:B------:R-:W-:Y:S02]  /*1482e0*/  R2UR UR4, R38 ;  /* 0x00000000260472ca */ /* 0x000fe400000e0000 */
[----:B------:R-:W-:-:S13]  /*1482f0*/  R2UR UR5, R39 ;  /* 0x00000000270572ca */ /* 0x000fda00000e0000 */
[----:B------:R-:W2:Y:S02]  /*148300*/  LD.E R9, desc[UR4][R30.64] ;  /* 0x000000041e097980 */ /* 0x000ea4000c101900 */
[----:B--2---:R-:W-:-:S04]  /*148310*/  ISETP.NE.AND P0, PT, R9, RZ, PT ;  /* 0x000000ff0900720c */ /* 0x004fc80003f05270 */
[----:B------:R-:W-:-:S09]  /*148320*/  SEL R5, R4, RZ, !P0 ;  /* 0x000000ff04057207 */ /* 0x000fd20004000000 */
.L_x_6612:
[----:B------:R-:W-:Y:S05]  /*148330*/  BSYNC B6 ;  /* 0x0000000000067941 */ /* 0x000fea0003800000 */
.L_x_6598:
[----:B------:R-:W-:Y:S01]  /*148340*/  ISETP.NE.AND P0, PT, R9, RZ, PT ;  /* 0x000000ff0900720c */ /* 0x000fe20003f05270 */
[----:B------:R-:W-:-:S12]  /*148350*/  IMAD.MOV.U32 R4, RZ, RZ, RZ ;  /* 0x000000ffff047224 */ /* 0x000fd800078e00ff */
[----:B------:R-:W-:Y:S05]  /*148360*/  @P0 BRA `(.L_x_6044) ;  /* 0x00000a2800100947 */ /* 0x000fea0003800000 */
[----:B------:R-:W3:Y:S01]  /*148370*/  S2UR UR5, SR_CgaCtaId ;  /* 0x00000000000579c3 */ /* 0x000ee20000008800 */
[----:B------:R-:W-:Y:S01]  /*148380*/  ISETP.NE.AND P0, PT, R2, -0x1, PT ;  /* 0xffffffff0200780c */ /* 0x000fe20003f05270 */
[----:B------:R-:W-:Y:S01]  /*148390*/  UMOV UR4, 0x400 ;  /* 0x0000040000047882 */ /* 0x000fe20000000000 */
[----:B------:R-:W-:-:S11]  /*1483a0*/  ISETP.NE.AND P1, PT, R5, -0x1, PT ;  /* 0xffffffff0500780c */ /* 0x000fd60003f25270 */
[C---:B------:R-:W-:Y:S01]  /*1483b0*/  @!P0 R2UR UR6, R38.reuse ;  /* 0x00000000260682ca */ /* 0x040fe200000e0000 */
[----:B------:R-:W-:Y:S01]  /*1483c0*/  @!P0 IMAD.MOV.U32 R3, RZ, RZ, 0x5368 ;  /* 0x00005368ff038424 */ /* 0x000fe200078e00ff */
[C---:B------:R-:W-:Y:S01]  /*1483d0*/  @!P0 R2UR UR7, R39.reuse ;  /* 0x00000000270782ca */ /* 0x040fe200000e0000 */
[----:B0-2---:R-:W0:Y:S01]  /*1483e0*/  @P1 S2R R11, SR_CgaCtaId ;  /* 0x00000000000b1919 */ /* 0x005e220000008800 */
[C---:B------:R-:W-:Y:S01]  /*1483f0*/  @P0 R2UR UR8, R38.reuse ;  /* 0x00000000260802ca */ /* 0x040fe200000e0000 */
[----:B------:R-:W-:Y:S01]  /*148400*/  @!P0 IMAD.MOV.U32 R0, RZ, RZ, RZ ;  /* 0x000000ffff008224 */ /* 0x000fe200078e00ff */
[C---:B------:R-:W-:Y:S01]  /*148410*/  @P0 R2UR UR9, R39.reuse ;  /* 0x00000000270902ca */ /* 0x040fe200000e0000 */
[----:B------:R-:W-:Y:S01]  /*148420*/  @!P1 IMAD.MOV.U32 R13, RZ, RZ, 0x5368 ;  /* 0x00005368ff0d9424 */ /* 0x000fe200078e00ff */
[----:B------:R-:W-:Y:S01]  /*148430*/  @!P1 R2UR UR10, R38 ;  /* 0x00000000260a92ca */ /* 0x000fe200000e0000 */
[----:B---3--:R-:W-:Y:S01]  /*148440*/  ULEA UR4, UR5, UR4, 0x18 ;  /* 0x0000000405047291 */ /* 0x008fe2000f8ec0ff */
        /* <DEDUP_REMOVED lines=50> */
.L_x_6630:
[----:B------:R-:W0:Y:S02]  /*148770*/  LDS.64 R8, [R3+0x8] ;  /* 0x0000080003087984 */ /* 0x000e240000000a00 */
[----:B0-----:R-:W-:-:S05]  /*148780*/  IADD3 R10, P0, PT, R12, R8, RZ ;  /* 0x000000080c0a7210 */ /* 0x001fca0007f1e0ff */
[----:B------:R-:W-:-:S07]  /*148790*/  IMAD.X R11, R13, 0x1, R9, P0 ;  /* 0x000000010d0b7824 */ /* 0x000fce00000e0609 */
[----:B------:R-:W0:Y:S02]  /*1487a0*/  ATOMS.CAST.SPIN.64 P0, [R3+0x8], R8, R10 ;  /* 0x000008080300758d */ /* 0x000e24000180040a */
[----:B0-----:R-:W-:Y:S05]  /*1487b0*/  @!P0 BRA `(.L_x_6630) ;  /* 0xfffffffc00ec8947 */ /* 0x001fea000383ffff */
[----:B------:R-:W-:Y:S05]  /*1487c0*/  BSYNC B1 ;  /* 0x0000000000017941 */ /* 0x000fea0003800000 */
.L_x_6629:
[----:B------:R-:W-:Y:S02]  /*1487d0*/  IMAD.MOV.U32 R40, RZ, RZ, R8 ;  /* 0x000000ffff287224 */ /* 0x000fe400078e0008 */
[----:B------:R-:W-:Y:S01]  /*1487e0*/  IMAD.MOV.U32 R41, RZ, RZ, R9 ;  /* 0x000000ffff297224 */ /* 0x000fe200078e0009 */
[----:B------:R-:W-:Y:S06]  /*1487f0*/  BRA `(.L_x_6627) ;  /* 0x0000000000187947 */ /* 0x000fec0003800000 */
.L_x_6628:
[----:B------:R-:W-:Y:S02]  /*148800*/  R2UR UR4, R38 ;  /* 0x00000000260472ca */ /* 0x000fe400000e0000 */
[----:B------:R-:W-:-:S13]  /*148810*/  R2UR UR5, R39 ;  /* 0x00000000270572ca */ /* 0x000fda00000e0000 */
[----:B------:R-:W2:Y:S02]  /*148820*/  LD.E.64 R40, desc[UR4][R36.64+0x8] ;  /* 0x0000080424287980 */ /* 0x000ea4000c101b00 */
[----:B--2---:R-:W-:-:S05]  /*148830*/  IADD3 R8, P0, PT, R12, R40, RZ ;  /* 0x000000280c087210 */ /* 0x004fca0007f1e0ff */
[----:B------:R-:W-:-:S05]  /*148840*/  IMAD.X R9, R13, 0x1, R41, P0 ;  /* 0x000000010d097824 */ /* 0x000fca00000e0629 */
[----:B------:R0:W-:Y:S03]  /*148850*/  ST.E.64 desc[UR4][R36.64+0x8], R8 ;  /* 0x0000080824007985 */ /* 0x0001e6000c101b04 */
.L_x_6627:
[----:B------:R-:W-:Y:S05]  /*148860*/  BSYNC B0 ;  /* 0x0000000000007941 */ /* 0x000fea0003800000 */
.L_x_6626:
        /* <DEDUP_REMOVED lines=46> */
.L_x_6660:
        /* <DEDUP_REMOVED lines=29> */
.L_x_6641:
[----:B------:R-:W0:Y:S02]  /*148d20*/  LDS.64 R12, [R35+0x8] ;  /* 0x00000800230c7984 */ /* 0x000e240000000a00 */
[----:B0-----:R-:W-:-:S05]  /*148d30*/  IADD3 R14, P0, PT, R12, 0x30, RZ ;  /* 0x000000300c0e7810 */ /* 0x001fca0007f1e0ff */
[----:B------:R-:W-:-:S07]  /*148d40*/  IMAD.X R15, RZ, RZ, R13, P0 ;  /* 0x000000ffff0f7224 */ /* 0x000fce00000e060d */
[----:B------:R-:W0:Y:S02]  /*148d50*/  ATOMS.CAST.SPIN.64 P0, [R35+0x8], R12, R14 ;  /* 0x0000080c2300758d */ /* 0x000e24000180040e */
[----:B0-----:R-:W-:Y:S05]  /*148d60*/  @!P0 BRA `(.L_x_6641) ;  /* 0xfffffffc00ec8947 */ /* 0x001fea000383ffff */
[----:B------:R-:W-:Y:S05]  /*148d70*/  BSYNC B4 ;  /* 0x0000000000047941 */ /* 0x000fea0003800000 */
.L_x_6640:
[----:B------:R-:W-:Y:S02]  /*148d80*/  IMAD.MOV.U32 R14, RZ, RZ, R12 ;  /* 0x000000ffff0e7224 */ /* 0x000fe400078e000c */
[----:B------:R-:W-:Y:S01]  /*148d90*/  IMAD.MOV.U32 R15, RZ, RZ, R13 ;  /* 0x000000ffff0f7224 */ /* 0x000fe200078e000d */
[----:B------:R-:W-:Y:S06]  /*148da0*/  BRA `(.L_x_6638) ;  /* 0x0000000000187947 */ /* 0x000fec0003800000 */
.L_x_6639:
[----:B------:R-:W-:Y:S02]  /*148db0*/  R2UR UR4, R38 ;  /* 0x00000000260472ca */ /* 0x000fe400000e0000 */
[----:B------:R-:W-:-:S13]  /*148dc0*/  R2UR UR5, R39 ;  /* 0x00000000270572ca */ /* 0x000fda00000e0000 */
[----:B------:R-:W2:Y:S02]  /*148dd0*/  LD.E.64 R14, desc[UR4][R36.64+0x8] ;  /* 0x00000804240e7980 */ /* 0x000ea4000c101b00 */
[----:B--2---:R-:W-:-:S05]  /*148de0*/  IADD3 R12, P0, PT, R14, 0x30, RZ ;  /* 0x000000300e0c7810 */ /* 0x004fca0007f1e0ff */
[----:B------:R-:W-:-:S05]  /*148df0*/  IMAD.X R13, RZ, RZ, R15, P0 ;  /* 0x000000ffff0d7224 */ /* 0x000fca00000e060f */
[----:B------:R0:W-:Y:S03]  /*148e00*/  ST.E.64 desc[UR4][R36.64+0x8], R12 ;  /* 0x0000080c24007985 */ /* 0x0001e6000c101b04 */
.L_x_6638:
[----:B------:R-:W-:Y:S05]  /*148e10*/  BSYNC B3 ;  /* 0x0000000000037941 */ /* 0x000fea0003800000 */
.L_x_6637:
        /* <DEDUP_REMOVED lines=54> */
.L_x_6643:
[----:B------:R-:W-:Y:S05]  /*149180*/  BSYNC B3 ;  /* 0x0000000000037941 */ /* 0x000fea0003800000 */
.L_x_6642:
        /* <DEDUP_REMOVED lines=40> */
.L_x_6645:
[----:B------:R-:W-:Y:S05]  /*149410*/  BSYNC B3 ;  /* 0x0000000000037941 */ /* 0x000fea0003800000 */
.L_x_6644:
[----:B------:R-:W-:Y:S02]  /*149420*/  R2UR UR4, R38 ;  /* 0x00000000260472ca */ /* 0x000fe400000e0000 */
[----:B------:R-:W-:-:S13]  /*149430*/  R2UR UR5, R39 ;  /* 0x00000000270572ca */ /* 0x000fda00000e0000 */
[----:B------:R2:W-:Y:S01]  /*149440*/  ST.E desc[UR4][R30.64], R13 ;  /* 0x0000000d1e007985 */ /* 0x0005e2000c101904 */
[----:B------:R-:W-:Y:S05]  /*149450*/  BRA `(.L_x_6646) ;  /* 0x0000000000207947 */ /* 0x000fea0003800000 */
.L_x_6636:
        /* <DEDUP_REMOVED lines=8> */
.L_x_6646:
[----:B------:R-:W-:Y:S05]  /*1494e0*/  BSYNC B2 ;  /* 0x0000000000027941 */ /* 0x000fea0003800000 */
.L_x_6635:
        /* <DEDUP_REMOVED lines=26> */
.L_x_6653:
[----:B------:R-:W0:Y:S02]  /*149690*/  LDS.64 R12, [R9+0x8] ;  /* 0x00000800090c7984 */ /* 0x000e240000000a00 */
[----:B0-----:R-:W-:-:S05]  /*1496a0*/  IADD3 R14, P0, PT, R12, 0x30, RZ ;  /* 0x000000300c0e7810 */ /* 0x001fca0007f1e0ff */
[----:B------:R-:W-:-:S07]  /*1496b0*/  IMAD.X R15, RZ, RZ, R13, P0 ;  /* 0x000000ffff0f7224 */ /* 0x000fce00000e060d */
[----:B------:R-:W0:Y:S02]  /*1496c0*/  ATOMS.CAST.SPIN.64 P0, [R9+0x8], R12, R14 ;  /* 0x0000080c0900758d */ /* 0x000e24000180040e */
[----:B0-----:R-:W-:Y:S05]  /*1496d0*/  @!P0 BRA `(.L_x_6653) ;  /* 0xfffffffc00ec8947 */ /* 0x001fea000383ffff */
[----:B------:R-:W-:Y:S05]  /*1496e0*/  BSYNC B4 ;  /* 0x0000000000047941 */ /* 0x000fea0003800000 */
.L_x_6652:
[----:B------:R-:W-:Y:S02]  /*1496f0*/  IMAD.MOV.U32 R14, RZ, RZ, R12 ;  /* 0x000000ffff0e7224 */ /* 0x000fe400078e000c */
[----:B------:R-:W-:Y:S01]  /*149700*/  IMAD.MOV.U32 R15, RZ, RZ, R13 ;  /* 0x000000ffff0f7224 */ /* 0x000fe200078e000d */
[----:B------:R-:W-:Y:S06]  /*149710*/  BRA `(.L_x_6650) ;  /* 0x0000000000187947 */ /* 0x000fec0003800000 */
.L_x_6651:
[----:B------:R-:W-:Y:S02]  /*149720*/  R2UR UR4, R38 ;  /* 0x00000000260472ca */ /* 0x000fe400000e0000 */
[----:B------:R-:W-:-:S13]  /*149730*/  R2UR UR5, R39 ;  /* 0x00000000270572ca */ /* 0x000fda00000e0000 */
[----:B------:R-:W2:Y:S02]  /*149740*/  LD.E.64 R14, desc[UR4][R36.64+0x8] ;  /* 0x00000804240e7980 */ /* 0x000ea4000c101b00 */
[----:B--2---:R-:W-:-:S05]  /*149750*/  IADD3 R12, P0, PT, R14, 0x30, RZ ;  /* 0x000000300e0c7810 */ /* 0x004fca0007f1e0ff */
[----:B------:R-:W-:-:S05]  /*149760*/  IMAD.X R13, RZ, RZ, R15, P0 ;  /* 0x000000ffff0d7224 */ /* 0x000fca00000e060f */
[----:B------:R0:W-:Y:S03]  /*149770*/  ST.E.64 desc[UR4][R36.64+0x8], R12 ;  /* 0x0000080c24007985 */ /* 0x0001e6000c101b04 */
.L_x_6650:
[----:B------:R-:W-:Y:S05]  /*149780*/  BSYNC B3 ;  /* 0x0000000000037941 */ /* 0x000fea0003800000 */
.L_x_6649:
        /* <DEDUP_REMOVED lines=51> */
.L_x_6655:
[----:B------:R-:W-:Y:S01]  /*149ac0*/  R2UR UR4, R38 ;  /* 0x00000000260472ca */ /* 0x000fe200000e0000 */
[----:B------:R-:W-:Y:S01]  /*149ad0*/  IMAD.MOV.U32 R9, RZ, RZ, 0x5272 ;  /* 0x00005272ff097424 */ /* 0x000fe200078e00ff */
[----:B------:R-:W-:Y:S01]  /*149ae0*/  R2UR UR5, R39 ;  /* 0x00000000270572ca */ /* 0x000fe200000e0000 */
[----:B------:R-:W-:Y:S01]  /*149af0*/  IMAD.MOV.U32 R15, RZ, RZ, -0x1 ;  /* 0xffffffffff0f7424 */ /* 0x000fe200078e00ff */
[----:B------:R-:W-:-:S11]  /*149b00*/  PLOP3.LUT P0, PT, PT, PT, PT, 0x8, 0x80 ;  /* 0x000000000080781c */ /* 0x000fd60003f0e170 */
[----:B------:R1:W-:Y:S02]  /*149b10*/  ST.E desc[UR4][R30.64], R9 ;  /* 0x000000091e007985 */ /* 0x0003e4000c101904 */
.L_x_6656:
[----:B------:R-:W-:Y:S05]  /*149b20*/  BSYNC B3 ;  /* 0x0000000000037941 */ /* 0x000fea0003800000 */
.L_x_6654:
        /* <DEDUP_REMOVED lines=39> */
.L_x_6658:
[----:B------:R-:W-:Y:S05]  /*149da0*/  BSYNC B3 ;  /* 0x0000000000037941 */ /* 0x000fea0003800000 */
.L_x_6657:
[----:B------:R-:W-:Y:S02]  /*149db0*/  R2UR UR4, R38 ;  /* 0x00000000260472ca */ /* 0x000fe400000e0000 */
[----:B------:R-:W-:-:S13]  /*149dc0*/  R2UR UR5, R39 ;  /* 0x00000000270572ca */ /* 0x000fda00000e0000 */
[----:B------:R2:W-:Y:S01]  /*149dd0*/  ST.E desc[UR4][R30.64], R13 ;  /* 0x0000000d1e007985 */ /* 0x0005e2000c101904 */
[----:B------:R-:W-:Y:S05]  /*149de0*/  BRA `(.L_x_6659) ;  /* 0x0000000000247947 */ /* 0x000fea0003800000 */
.L_x_6648:
        /* <DEDUP_REMOVED lines=9> */
.L_x_6659:
[----:B------:R-:W-:Y:S05]  /*149e80*/  BSYNC B2 ;  /* 0x0000000000027941 */ /* 0x000fea0003800000 */
.L_x_6647:
[----:B------:R-:W-:Y:S02]  /*149e90*/  VIADD R22, R22, 0x2 ;  /* 0x0000000216167836 */ /* 0x000fe40000000000 */
[----:B------:R-:W-:Y:S01]  /*149ea0*/  VIADD R18, R18, 0x8 ;  /* 0x0000000812127836 */ /* 0x000fe20000000000 */
[----:B------:R-:W-:Y:S06]  /*149eb0*/  @P2 BRA `(.L_x_6660) ;  /* 0xffffffec00242947 */ /* 0x000fec000383ffff */
.L_x_6634:
[----:B------:R-:W-:Y:S05]  /*149ec0*/  BSYNC B0 ;  /* 0x0000000000007941 */ /* 0x000fea0003800000 */
.L_x_6633:
        /* <DEDUP_REMOVED lines=24> */
.L_x_6666:
[----:B------:R-:W0:Y:S02]  /*14a050*/  LDS.64 R12, [R33+0x8] ;  /* 0x00000800210c7984 */ /* 0x000e240000000a00 */
[----:B0-----:R-:W-:-:S05]  /*14a060*/  IADD3 R14, P0, PT, R12, 0x30, RZ ;  /* 0x000000300c0e7810 */ /* 0x001fca0007f1e0ff */
[----:B------:R-:W-:-:S07]  /*14a070*/  IMAD.X R15, RZ, RZ, R13, P0 ;  /* 0x000000ffff0f7224 */ /* 0x000fce00000e060d */
[----:B------:R-:W0:Y:S02]  /*14a080*/  ATOMS.CAST.SPIN.64 P0, [R33+0x8], R12, R14 ;  /* 0x0000080c2100758d */ /* 0x000e24000180040e */
[----:B0-----:R-:W-:Y:S05]  /*14a090*/  @!P0 BRA `(.L_x_6666) ;  /* 0xfffffffc00ec8947 */ /* 0x001fea000383ffff */
[----:B------:R-:W-:Y:S05]  /*14a0a0*/  BSYNC B2 ;  /* 0x0000000000027941 */ /* 0x000fea0003800000 */
.L_x_6665:
[----:B------:R-:W-:Y:S02]  /*14a0b0*/  IMAD.MOV.U32 R14, RZ, RZ, R12 ;  /* 0x000000ffff0e7224 */ /* 0x000fe400078e000c */
[----:B------:R-:W-:Y:S01]  /*14a0c0*/  IMAD.MOV.U32 R15, RZ, RZ, R13 ;  /* 0x000000ffff0f7224 */ /* 0x000fe200078e000d */
[----:B------:R-:W-:Y:S06]  /*14a0d0*/  BRA `(.L_x_6663) ;  /* 0x0000000000187947 */ /* 0x000fec0003800000 */
.L_x_6664:
[----:B------:R-:W-:Y:S02]  /*14a0e0*/  R2UR UR4, R38 ;  /* 0x00000000260472ca */ /* 0x000fe400000e0000 */
[----:B------:R-:W-:-:S13]  /*14a0f0*/  R2UR UR5, R39 ;  /* 0x00000000270572ca */ /* 0x000fda00000e0000 */
[----:B------:R-:W2:Y:S02]  /*14a100*/  LD.E.64 R14, desc[UR4][R36.64+0x8] ;  /* 0x00000804240e7980 */ /* 0x000ea4000c101b00 */
[----:B--2---:R-:W-:-:S05]  /*14a110*/  IADD3 R12, P0, PT, R14, 0x30, RZ ;  /* 0x000000300e0c7810 */ /* 0x004fca0007f1e0ff */
[----:B------:R-:W-:-:S05]  /*14a120*/  IMAD.X R13, RZ, RZ, R15, P0 ;  /* 0x000000ffff0d7224 */ /* 0x000fca00000e060f */
[----:B------:R0:W-:Y:S03]  /*14a130*/  ST.E.64 desc[UR4][R36.64+0x8], R12 ;  /* 0x0000080c24007985 */ /* 0x0001e6000c101b04 */
.L_x_6663:
[----:B------:R-:W-:Y:S05]  /*14a140*/  BSYNC B0 ;  /* 0x0000000000007941 */ /* 0x000fea0003800000 */
.L_x_6662:
        /* <DEDUP_REMOVED lines=51> */
.L_x_6668:
[----:B------:R-:W-:Y:S01]  /*14a480*/  R2UR UR4, R38 ;  /* 0x00000000260472ca */ /* 0x000fe200000e0000 */
[----:B------:R-:W-:Y:S01]  /*14a490*/  IMAD.MOV.U32 R11, RZ, RZ, 0x5272 ;  /* 0x00005272ff0b7424 */ /* 0x000fe200078e00ff */
[----:B------:R-:W-:Y:S01]  /*14a4a0*/  R2UR UR5, R39 ;  /* 0x00000000270572ca */ /* 0x000fe200000e0000 */
[----:B------:R-:W-:Y:S01]  /*14a4b0*/  IMAD.MOV.U32 R15, RZ, RZ, -0x1 ;  /* 0xffffffffff0f7424 */ /* 0x000fe200078e00ff */
[----:B------:R-:W-:-:S11]  /*14a4c0*/  PLOP3.LUT P0, PT, PT, PT, PT, 0x8, 0x80 ;  /* 0x000000000080781c */ /* 0x000fd60003f0e170 */
[----:B------:R0:W-:Y:S02]  /*14a4d0*/  ST.E desc[UR4][R30.64], R11 ;  /* 0x0000000b1e007985 */ /* 0x0001e4000c101904 */
.L_x_6669:
[----:B------:R-:W-:Y:S05]  /*14a4e0*/  BSYNC B0 ;  /* 0x0000000000007941 */ /* 0x000fea0003800000 */
.L_x_6667:
        /* <DEDUP_REMOVED lines=39> */
.L_x_6671:
[----:B------:R-:W-:Y:S05]  /*14a760*/  BSYNC B0 ;  /* 0x0000000000007941 */ /* 0x000fea0003800000 */
.L_x_6670:
[----:B------:R-:W-:Y:S02]  /*14a770*/  R2UR UR4, R38 ;  /* 0x00000000260472ca */ /* 0x000fe400000e0000 */
[----:B------:R-:W-:-:S13]  /*14a780*/  R2UR UR5, R39 ;  /* 0x00000000270572ca */ /* 0x000fda00000e0000 */
[----:B------:R3:W-:Y:S01]  /*14a790*/  ST.E desc[UR4][R30.64], R13 ;  /* 0x0000000d1e007985 */ /* 0x0007e2000c101904 */
[----:B------:R-:W-:Y:S05]  /*14a7a0*/  BRA `(.L_x_6632) ;  /* 0x0000000000207947 */ /* 0x000fea0003800000 */
.L_x_6661:
        /* <DEDUP_REMOVED lines=8> */
.L_x_6632:
[----:B------:R-:W-:Y:S05]  /*14a830*/  BSYNC B1 ;  /* 0x0000000000017941 */ /* 0x000fea0003800000 */
.L_x_6631:
[----:B------:R-:W-:Y:S01]  /*14a840*/  ISETP.GE.AND P0, PT, R0, 0x1, PT ;  /* 0x000000010000780c */ /* 0x000fe20003f06270 */
[----:B------:R-:W-:-:S12]  /*14a850*/  BSSY B0, `(.L_x_6672) ;  /* 0x0000142000007945 */ /* 0x000fd80003800000 */
[----:B------:R-:W-:Y:S05]  /*14a860*/  @!P0 BRA `(.L_x_6673) ;  /* 0x0000001400008947 */ /* 0x000fea0003800000 */
[----:B-1----:R-:W-:Y:S02]  /*14a870*/  IMAD.MOV R2, RZ, RZ, -R0 ;  /* 0x000000ffff027224 */ /* 0x002fe400078e0a00 */
[----:B------:R-:W-:Y:S02]  /*14a880*/  IMAD.MOV.U32 R6, RZ, RZ, RZ ;  /* 0x000000ffff067224 */ /* 0x000fe400078e00ff */
[----:B------:R-:W-:-:S07]  /*14a890*/  IMAD.MOV.U32 R18, RZ, RZ, RZ ;  /* 0x000000ffff127224 */ /* 0x000fce00078e00ff */
.L_x_6698:
        /* <DEDUP_REMOVED lines=35> */
.L_x_6681:
[----:B------:R-:W0:Y:S02]  /*14aad0*/  LDS.64 R12, [R33+0x8] ;  /* 0x00000800210c7984 */ /* 0x000e240000000a00 */
[----:B0-----:R-:W-:-:S05]  /*14aae0*/  IADD3 R14, P0, PT, R12, 0x30, RZ ;  /* 0x000000300c0e7810 */ /* 0x001fca0007f1e0ff */
[----:B------:R-:W-:-:S07]  /*14aaf0*/  IMAD.X R15, RZ, RZ, R13, P0 ;  /* 0x000000ffff0f7224 */ /* 0x000fce00000e060d */
[----:B------:R-:W0:Y:S02]  /*14ab00*/  ATOMS.CAST.SPIN.64 P0, [R33+0x8], R12, R14 ;  /* 0x0000080c2100758d */ /* 0x000e24000180040e */
[----:B0-----:R-:W-:Y:S05]  /*14ab10*/  @!P0 BRA `(.L_x_6681) ;  /* 0xfffffffc00ec8947 */ /* 0x001fea000383ffff */
[----:B------:R-:W-:Y:S05]  /*14ab20*/  BSYNC B3 ;  /* 0x0000000000037941 */ /* 0x000fea0003800000 */
.L_x_6680:
[----:B------:R-:W-:Y:S02]  /*14ab30*/  IMAD.MOV.U32 R14, RZ, RZ, R12 ;  /* 0x000000ffff0e7224 */ /* 0x000fe400078e000c */
[----:B------:R-:W-:Y:S01]  /*14ab40*/  IMAD.MOV.U32 R15, RZ, RZ, R13 ;  /* 0x000000ffff0f7224 */ /* 0x000fe200078e000d */
[----:B------:R-:W-:Y:S06]  /*14ab50*/  BRA `(.L_x_6678) ;  /* 0x0000000000187947 */ /* 0x000fec0003800000 */
.L_x_6679:
[----:B------:R-:W-:Y:S02]  /*14ab60*/  R2UR UR4, R38 ;  /* 0x00000000260472ca */ /* 0x000fe400000e0000 */
[----:B------:R-:W-:-:S13]  /*14ab70*/  R2UR UR5, R39 ;  /* 0x00000000270572ca */ /* 0x000fda00000e0000 */
[----:B------:R-:W2:Y:S02]  /*14ab80*/  LD.E.64 R14, desc[UR4][R36.64+0x8] ;  /* 0x00000804240e7980 */ /* 0x000ea4000c101b00 */
[----:B--2---:R-:W-:-:S05]  /*14ab90*/  IADD3 R12, P0, PT, R14, 0x30, RZ ;  /* 0x000000300e0c7810 */ /* 0x004fca0007f1e0ff */
[----:B------:R-:W-:-:S05]  /*14aba0*/  IMAD.X R13, RZ, RZ, R15, P0 ;  /* 0x000000ffff0d7224 */ /* 0x000fca00000e060f */
[----:B------:R0:W-:Y:S03]  /*14abb0*/  ST.E.64 desc[UR4][R36.64+0x8], R12 ;  /* 0x0000080c24007985 */ /* 0x0001e6000c101b04 */
.L_x_6678:
[----:B------:R-:W-:Y:S05]  /*14abc0*/  BSYNC B2 ;  /* 0x0000000000027941 */ /* 0x000fea0003800000 */
.L_x_6677:
        /* <DEDUP_REMOVED lines=54> */
.L_x_6683:
[----:B------:R-:W-:Y:S05]  /*14af30*/  BSYNC B2 ;  /* 0x0000000000027941 */ /* 0x000fea0003800000 */
.L_x_6682:
        /* <DEDUP_REMOVED lines=40> */
.L_x_6685:
[----:B------:R-:W-:Y:S05]  /*14b1c0*/  BSYNC B2 ;  /* 0x0000000000027941 */ /* 0x000fea0003800000 */
.L_x_6684:
[----:B------:R-:W-:Y:S02]  /*14b1d0*/  R2UR UR4, R38 ;  /* 0x00000000260472ca */ /* 0x000fe400000e0000 */
[----:B------:R-:W-:Y:S02]  /*14b1e0*/  R2UR UR5, R39 ;  /* 0x00000000270572ca */ /* 0x000fe400000e0000 */
[----:B------:R-:W-:-:S11]  /*14b1f0*/  PRMT R15, RZ, 0x7610, R15 ;  /* 0x00007610ff0f7816 */ /* 0x000fd6000000000f */
[----:B------:R4:W-:Y:S01]  /*14b200*/  ST.E desc[UR4][R30.64], R13 ;  /* 0x0000000d1e007985 */ /* 0x0009e2000c101904 */
[----:B------:R-:W-:Y:S05]  /*14b210*/  BRA `(.L_x_6675) ;  /* 0x0000000000147947 */ /* 0x000fea0003800000 */
.L_x_6676:
[----:B------:R-:W-:Y:S02]  /*14b220*/  R2UR UR4, R38 ;  /* 0x00000000260472ca */ /* 0x000fe400000e0000 */
[----:B------:R-:W-:Y:S02]  /*14b230*/  R2UR UR5, R39 ;  /* 0x00000000270572ca */ /* 0x000fe400000e0000 */
[----:B------:R-:W-:-:S05]  /*14b240*/  IADD3 R8, P0, PT, R12, R6, RZ ;  /* 0x000000060c087210 */ /* 0x000fca0007f1e0ff */
[----:B------:R-:W-:-:S06]  /*14b250*/  IMAD.X R9, RZ, RZ, R13, P0 ;  /* 0x000000ffff097224 */ /* 0x000fcc00000e060d */
[----:B------:R0:W5:Y:S02]  /*14b260*/  LD.E.U8 R15, desc[UR4][R8.64+0x20] ;  /* 0x00002004080f7980 */ /* 0x000164000c101100 */
.L_x_6675:
[----:B------:R-:W-:Y:S05]  /*14b270*/  BSYNC B1 ;  /* 0x0000000000017941 */ /* 0x000fea0003800000 */
.L_x_6674:
        /* <DEDUP_REMOVED lines=31> */
.L_x_6693:
[----:B------:R-:W0:Y:S02]  /*14b470*/  LDS.64 R12, [R33+0x8] ;  /* 0x00000800210c7984 */ /* 0x000e240000000a00 */
[----:B0-----:R-:W-:-:S05]  /*14b480*/  IADD3 R14, P0, PT, R12, 0x30, RZ ;  /* 0x000000300c0e7810 */ /* 0x001fca0007f1e0ff */
[----:B------:R-:W-:-:S07]  /*14b490*/  IMAD.X R15, RZ, RZ, R13, P0 ;  /* 0x000000ffff0f7224 */ /* 0x000fce00000e060d */
[----:B------:R-:W0:Y:S02]  /*14b4a0*/  ATOMS.CAST.SPIN.64 P0, [R33+0x8], R12, R14 ;  /* 0x0000080c2100758d */ /* 0x000e24000180040e */
[----:B0-----:R-:W-:Y:S05]  /*14b4b0*/  @!P0 BRA `(.L_x_6693) ;  /* 0xfffffffc00ec8947 */ /* 0x001fea000383ffff */
[----:B------:R-:W-:Y:S05]  /*14b4c0*/  BSYNC B3 ;  /* 0x0000000000037941 */ /* 0x000fea0003800000 */
.L_x_6692:
[----:B------:R-:W-:Y:S02]  /*14b4d0*/  IMAD.MOV.U32 R14, RZ, RZ, R12 ;  /* 0x000000ffff0e7224 */ /* 0x000fe400078e000c */
[----:B------:R-:W-:Y:S01]  /*14b4e0*/  IMAD.MOV.U32 R15, RZ, RZ, R13 ;  /* 0x000000ffff0f7224 */ /* 0x000fe200078e000d */
[----:B------:R-:W-:Y:S06]  /*14b4f0*/  BRA `(.L_x_6690) ;  /* 0x0000000000187947 */ /* 0x000fec0003800000 */
.L_x_6691:
[----:B------:R-:W-:Y:S02]  /*14b500*/  R2UR UR4, R38 ;  /* 0x00000000260472ca */ /* 0x000fe400000e0000 */
[----:B------:R-:W-:-:S13]  /*14b510*/  R2UR UR5, R39 ;  /* 0x00000000270572ca */ /* 0x000fda00000e0000 */
[----:B------:R-:W2:Y:S02]  /*14b520*/  LD.E.64 R14, desc[UR4][R36.64+0x8] ;  /* 0x00000804240e7980 */ /* 0x000ea4000c101b00 */
[----:B--2---:R-:W-:-:S05]  /*14b530*/  IADD3 R12, P0, PT, R14, 0x30, RZ ;  /* 0x000000300e0c7810 */ /* 0x004fca0007f1e0ff */
[----:B------:R-:W-:-:S05]  /*14b540*/  IMAD.X R13, RZ, RZ, R15, P0 ;  /* 0x000000ffff0d7224 */ /* 0x000fca00000e060f */
[----:B------:R0:W-:Y:S03]  /*14b550*/  ST.E.64 desc[UR4][R36.64+0x8], R12 ;  /* 0x0000080c24007985 */ /* 0x0001e6000c101b04 */
.L_x_6690:
[----:B------:R-:W-:Y:S05]  /*14b560*/  BSYNC B2 ;  /* 0x0000000000027941 */ /* 0x000fea0003800000 */
.L_x_6689:
        /* <DEDUP_REMOVED lines=54> */
.L_x_6695:
[----:B------:R-:W-:Y:S05]  /*14b8d0*/  BSYNC B2 ;  /* 0x0000000000027941 */ /* 0x000fea0003800000 */
.L_x_6694:
        /* <DEDUP_REMOVED lines=40> */
.L_x_6697:
[----:B------:R-:W-:Y:S05]  /*14bb60*/  BSYNC B2 ;  /* 0x0000000000027941 */ /* 0x000fea0003800000 */
.L_x_6696:
[----:B------:R-:W-:Y:S02]  /*14bb70*/  R2UR UR4, R38 ;  /* 0x00000000260472ca */ /* 0x000fe400000e0000 */
[----:B------:R-:W-:-:S13]  /*14bb80*/  R2UR UR5, R39 ;  /* 0x00000000270572ca */ /* 0x000fda00000e0000 */
[----:B------:R2:W-:Y:S01]  /*14bb90*/  ST.E desc[UR4][R30.64], R13 ;  /* 0x0000000d1e007985 */ /* 0x0005e2000c101904 */
[----:B------:R-:W-:Y:S05]  /*14bba0*/  BRA `(.L_x_6687) ;  /* 0x0000000000207947 */ /* 0x000fea0003800000 */
.L_x_6688:
        /* <DEDUP_REMOVED lines=8> */
.L_x_6687:
[----:B------:R-:W-:Y:S05]  /*14bc30*/  BSYNC B1 ;  /* 0x0000000000017941 */ /* 0x000fea0003800000 */
.L_x_6686:
[----:B------:R-:W-:Y:S02]  /*14bc40*/  VIADD R18, R18, 0x1 ;  /* 0x0000000112127836 */ /* 0x000fe40000000000 */
[----:B------:R-:W-:Y:S01]  /*14bc50*/  VIADD R6, R6, 0x4 ;  /* 0x0000000406067836 */ /* 0x000fe20000000000 */
[----:B------:R-:W-:Y:S06]  /*14bc60*/  @P2 BRA `(.L_x_6698) ;  /* 0xffffffec000c2947 */ /* 0x000fec000383ffff */
.L_x_6673:
[----:B------:R-:W-:Y:S05]  /*14bc70*/  BSYNC B0 ;  /* 0x0000000000007941 */ /* 0x000fea0003800000 */
.L_x_6672:
[----:B------:R-:W-:Y:S01]  /*14bc80*/  ISETP.GE.AND P0, PT, R17, 0x1, PT ;  /* 0x000000011100780c */ /* 0x000fe20003f06270 */
[----:B------:R-:W-:-:S12]  /*14bc90*/  BSSY B0, `(.L_x_6699) ;  /* 0x0000145000007945 */ /* 0x000fd80003800000 */
[----:B------:R-:W-:Y:S05]  /*14bca0*/  @!P0 BRA `(.L_x_6700) ;  /* 0x00000014000c8947 */ /* 0x000fea0003800000 */
[----:B------:R-:W-:Y:S01]  /*14bcb0*/  IMAD.MOV R17, RZ, RZ, -R17 ;  /* 0x000000ffff117224 */ /* 0x000fe200078e0a11 */
[----:B-1---5:R-:W-:Y:S01]  /*14bcc0*/  CS2R R6, SRZ ;  /* 0x0000000000067805 */ /* 0x022fe2000001ff00 */
[----:B------:R-:W-:-:S07]  /*14bcd0*/  IMAD.SHL.U32 R2, R0, 0x4, RZ ;  /* 0x0000000400027824 */ /* 0x000fce00078e00ff */
.L_x_6725:
        /* <DEDUP_REMOVED lines=35> */
.L_x_6708:
[----:B------:R-:W0:Y:S02]  /*14bf10*/  LDS.64 R12, [R9+0x8] ;  /* 0x00000800090c7984 */ /* 0x000e240000000a00 */
[----:B0-----:R-:W-:-:S05]  /*14bf20*/  IADD3 R14, P0, PT, R12, 0x30, RZ ;  /* 0x000000300c0e7810 */ /* 0x001fca0007f1e0ff */
[----:B------:R-:W-:-:S07]  /*14bf30*/  IMAD.X R15, RZ, RZ, R13, P0 ;  /* 0x000000ffff0f7224 */ /* 0x000fce00000e060d */
[----:B------:R-:W0:Y:S02]  /*14bf40*/  ATOMS.CAST.SPIN.64 P0, [R9+0x8], R12, R14 ;  /* 0x0000080c0900758d */ /* 0x000e24000180040e */
[----:B0-----:R-:W-:Y:S05]  /*14bf50*/  @!P0 BRA `(.L_x_6708) ;  /* 0xfffffffc00ec8947 */ /* 0x001fea000383ffff */
[----:B------:R-:W-:Y:S05]  /*14bf60*/  BSYNC B3 ;  /* 0x0000000000037941 */ /* 0x000fea0003800000 */
.L_x_6707:
[----:B------:R-:W-:Y:S02]  /*14bf70*/  IMAD.MOV.U32 R14, RZ, RZ, R12 ;  /* 0x000000ffff0e7224 */ /* 0x000fe400078e000c */
[----:B------:R-:W-:Y:S01]  /*14bf80*/  IMAD.MOV.U32 R15, RZ, RZ, R13 ;  /* 0x000000ffff0f7224 */ /* 0x000fe200078e000d */
[----:B------:R-:W-:Y:S06]  /*14bf90*/  BRA `(.L_x_6705) ;  /* 0x0000000000187947 */ /* 0x000fec0003800000 */
.L_x_6706:
[----:B------:R-:W-:Y:S02]  /*14bfa0*/  R2UR UR4, R38 ;  /* 0x00000000260472ca */ /* 0x000fe400000e0000 */
[----:B------:R-:W-:-:S13]  /*14bfb0*/  R2UR UR5, R39 ;  /* 0x00000000270572ca */ /* 0x000fda00000e0000 */
[----:B------:R-:W2:Y:S02]  /*14bfc0*/  LD.E.64 R14, desc[UR4][R36.64+0x8] ;  /* 0x00000804240e7980 */ /* 0x000ea4000c101b00 */
[----:B--2---:R-:W-:-:S05]  /*14bfd0*/  IADD3 R12, P0, PT, R14, 0x30, RZ ;  /* 0x000000300e0c7810 */ /* 0x004fca0007f1e0ff */
[----:B------:R-:W-:-:S05]  /*14bfe0*/  IMAD.X R13, RZ, RZ, R15, P0 ;  /* 0x000000ffff0d7224 */ /* 0x000fca00000e060f */
[----:B------:R0:W-:Y:S03]  /*14bff0*/  ST.E.64 desc[UR4][R36.64+0x8], R12 ;  /* 0x0000080c24007985 */ /* 0x0001e6000c101b04 */
.L_x_6705:
[----:B------:R-:W-:Y:S05]  /*14c000*/  BSYNC B2 ;  /* 0x0000000000027941 */ /* 0x000fea0003800000 */
.L_x_6704:
        /* <DEDUP_REMOVED lines=54> */
.L_x_6710:
[----:B------:R-:W-:Y:S05]  /*14c370*/  BSYNC B2 ;  /* 0x0000000000027941 */ /* 0x000fea0003800000 */
.L_x_6709:
        /* <DEDUP_REMOVED lines=40> */
.L_x_6712:
[----:B------:R-:W-:Y:S05]  /*14c600*/  BSYNC B2 ;  /* 0x0000000000027941 */ /* 0x000fea0003800000 */
.L_x_6711:
[----:B------:R-:W-:Y:S02]  /*14c610*/  R2UR UR4, R38 ;  /* 0x00000000260472ca */ /* 0x000fe400000e0000 */
[----:B------:R-:W-:Y:S02]  /*14c620*/  R2UR UR5, R39 ;  /* 0x00000000270572ca */ /* 0x000fe400000e0000 */
[----:B------:R-:W-:-:S11]  /*14c630*/  PRMT R15, RZ, 0x7610, R15 ;  /* 0x00007610ff0f7816 */ /* 0x000fd6000000000f */
[----:B------:R4:W-:Y:S01]  /*14c640*/  ST.E desc[UR4][R30.64], R13 ;  /* 0x0000000d1e007985 */ /* 0x0009e2000c101904 */
[----:B------:R-:W-:Y:S05]  /*14c650*/  BRA `(.L_x_6702) ;  /* 0x0000000000147947 */ /* 0x000fea0003800000 */
.L_x_6703:
[----:B------:R-:W-:Y:S02]  /*14c660*/  R2UR UR4, R38 ;  /* 0x00000000260472ca */ /* 0x000fe400000e0000 */
[----:B------:R-:W-:Y:S02]  /*14c670*/  R2UR UR5, R39 ;  /* 0x00000000270572ca */ /* 0x000fe400000e0000 */
[----:B------:R-:W-:-:S05]  /*14c680*/  IADD3 R8, P0, PT, R12, R6, RZ ;  /* 0x000000060c087210 */ /* 0x000fca0007f1e0ff */
[----:B------:R-:W-:-:S06]  /*14c690*/  IMAD.X R9, RZ, RZ, R13, P0 ;  /* 0x000000ffff097224 */ /* 0x000fcc00000e060d */
[----:B------:R0:W5:Y:S02]  /*14c6a0*/  LD.E.U8 R15, desc[UR4][R8.64+0x20] ;  /* 0x00002004080f7980 */ /* 0x000164000c101100 */
.L_x_6702:
[----:B------:R-:W-:Y:S05]  /*14c6b0*/  BSYNC B1 ;  /* 0x0000000000017941 */ /* 0x000fea0003800000 */
.L_x_6701:
        /* <DEDUP_REMOVED lines=32> */
.L_x_6720:
[----:B------:R-:W0:Y:S02]  /*14c8c0*/  LDS.64 R12, [R33+0x8] ;  /* 0x00000800210c7984 */ /* 0x000e240000000a00 */
[----:B0-----:R-:W-:-:S05]  /*14c8d0*/  IADD3 R14, P0, PT, R12, 0x30, RZ ;  /* 0x000000300c0e7810 */ /* 0x001fca0007f1e0ff */
[----:B------:R-:W-:-:S07]  /*14c8e0*/  IMAD.X R15, RZ, RZ, R13, P0 ;  /* 0x000000ffff0f7224 */ /* 0x000fce00000e060d */
[----:B------:R-:W0:Y:S02]  /*14c8f0*/  ATOMS.CAST.SPIN.64 P0, [R33+0x8], R12, R14 ;  /* 0x0000080c2100758d */ /* 0x000e24000180040e */
[----:B0-----:R-:W-:Y:S05]  /*14c900*/  @!P0 BRA `(.L_x_6720) ;  /* 0xfffffffc00ec8947 */ /* 0x001fea000383ffff */
[----:B------:R-:W-:Y:S05]  /*14c910*/  BSYNC B3 ;  /* 0x0000000000037941 */ /* 0x000fea0003800000 */
.L_x_6719:
[----:B------:R-:W-:Y:S02]  /*14c920*/  IMAD.MOV.U32 R14, RZ, RZ, R12 ;  /* 0x000000ffff0e7224 */ /* 0x000fe400078e000c */
[----:B------:R-:W-:Y:S01]  /*14c930*/  IMAD.MOV.U32 R15, RZ, RZ, R13 ;  /* 0x000000ffff0f7224 */ /* 0x000fe200078e000d */
[----:B------:R-:W-:Y:S06]  /*14c940*/  BRA `(.L_x_6717) ;  /* 0x0000000000187947 */ /* 0x000fec0003800000 */
.L_x_6718:
[----:B------:R-:W-:Y:S02]  /*14c950*/  R2UR UR4, R38 ;  /* 0x00000000260472ca */ /* 0x000fe400000e0000 */
[----:B------:R-:W-:-:S13]  /*14c960*/  R2UR UR5, R39 ;  /* 0x00000000270572ca */ /* 0x000fda00000e0000 */
[----:B------:R-:W2:Y:S02]  /*14c970*/  LD.E.64 R14, desc[UR4][R36.64+0x8] ;  /* 0x00000804240e7980 */ /* 0x000ea4000c101b00 */
[----:B--2---:R-:W-:-:S05]  /*14c980*/  IADD3 R12, P0, PT, R14, 0x30, RZ ;  /* 0x000000300e0c7810 */ /* 0x004fca0007f1e0ff */
[----:B------:R-:W-:-:S05]  /*14c990*/  IMAD.X R13, RZ, RZ, R15, P0 ;  /* 0x000000ffff0d7224 */ /* 0x000fca00000e060f */
[----:B------:R0:W-:Y:S03]  /*14c9a0*/  ST.E.64 desc[UR4][R36.64+0x8], R12 ;  /* 0x0000080c24007985 */ /* 0x0001e6000c101b04 */
.L_x_6717:
[----:B------:R-:W-:Y:S05]  /*14c9b0*/  BSYNC B2 ;  /* 0x0000000000027941 */ /* 0x000fea0003800000 */
.L_x_6716:
        /* <DEDUP_REMOVED lines=54> */
.L_x_6722:
[----:B------:R-:W-:Y:S05]  /*14cd20*/  BSYNC B2 ;  /* 0x0000000000027941 */ /* 0x000fea0003800000 */
.L_x_6721:
        /* <DEDUP_REMOVED lines=40> */
.L_x_6724:
[----:B------:R-:W-:Y:S05]  /*14cfb0*/  BSYNC B2 ;  /* 0x0000000000027941 */ /* 0x000fea0003800000 */
.L_x_6723:
[----:B------:R-:W-:Y:S02]  /*14cfc0*/  R2UR UR4, R38 ;  /* 0x00000000260472ca */ /* 0x000fe400000e0000 */
[----:B------:R-:W-:-:S13]  /*14cfd0*/  R2UR UR5, R39 ;  /* 0x00000000270572ca */ /* 0x000fda00000e0000 */
[----:B------:R2:W-:Y:S01]  /*14cfe0*/  ST.E desc[UR4][R30.64], R13 ;  /* 0x0000000d1e007985 */ /* 0x0005e2000c101904 */
[----:B------:R-:W-:Y:S05]  /*14cff0*/  BRA `(.L_x_6714) ;  /* 0x0000000000207947 */ /* 0x000fea0003800000 */
.L_x_6715:
        /* <DEDUP_REMOVED lines=8> */
.L_x_6714:
[----:B------:R-:W-:Y:S05]  /*14d080*/  BSYNC B1 ;  /* 0x0000000000017941 */ /* 0x000fea0003800000 */
.L_x_6713:
[----:B------:R-:W-:Y:S02]  /*14d090*/  VIADD R7, R7, 0x1 ;  /* 0x0000000107077836 */ /* 0x000fe40000000000 */
[----:B------:R-:W-:Y:S02]  /*14d0a0*/  VIADD R2, R2, 0x4 ;  /* 0x0000000402027836 */ /* 0x000fe40000000000 */
[----:B------:R-:W-:Y:S02]  /*14d0b0*/  VIADD R0, R0, 0x1 ;  /* 0x0000000100007836 */ /* 0x000fe40000000000 */
[----:B------:R-:W-:Y:S01]  /*14d0c0*/  VIADD R6, R6, 0x4 ;  /* 0x0000000406067836 */ /* 0x000fe20000000000 */
[----:B------:R-:W-:Y:S06]  /*14d0d0*/  @P2 BRA `(.L_x_6725) ;  /* 0xffffffec00002947 */ /* 0x000fec000383ffff */
.L_x_6700:
[----:B------:R-:W-:Y:S05]  /*14d0e0*/  BSYNC B0 ;  /* 0x0000000000007941 */ /* 0x000fea0003800000 */
.L_x_6699:
        /* <DEDUP_REMOVED lines=8> */
[----:B-----5:R0:W1:Y:S04]  /*14d170*/  LDS.64 R6, [R2+0x8] ;  /* 0x0000080002067984 */ /* 0x0200680000000a00 */
        /* <DEDUP_REMOVED lines=9> */
[----:B------:R-:W-:-:S07]  /*14d210*/  MOV R5, R8 ;  /* 0x0000000800057202 */ /* 0x000fce0000000f00 */
.L_x_6730:
[----:B------:R-:W0:Y:S02]  /*14d220*/  LDS.64 R8, [R5+0x8] ;  /* 0x0000080005087984 */ /* 0x000e240000000a00 */
[----:B0-----:R-:W-:-:S05]  /*14d230*/  IADD3 R10, P0, PT, R8, 0x30, RZ ;  /* 0x00000030080a7810 */ /* 0x001fca0007f1e0ff */
[----:B------:R-:W-:-:S07]  /*14d240*/  IMAD.X R11, RZ, RZ, R9, P0 ;  /* 0x000000ffff0b7224 */ /* 0x000fce00000e0609 */
[----:B------:R-:W0:Y:S02]  /*14d250*/  ATOMS.CAST.SPIN.64 P0, [R5+0x8], R8, R10 ;  /* 0x000008080500758d */ /* 0x000e24000180040a */
[----:B0-----:R-:W-:Y:S05]  /*14d260*/  @!P0 BRA `(.L_x_6730) ;  /* 0xfffffffc00ec8947 */ /* 0x001fea000383ffff */
[----:B------:R-:W-:Y:S05]  /*14d270*/  BSYNC B1 ;  /* 0x0000000000017941 */ /* 0x000fea0003800000 */
.L_x_6729:
[----:B------:R-:W-:Y:S02]  /*14d280*/  IMAD.MOV.U32 R10, RZ, RZ, R8 ;  /* 0x000000ffff0a7224 */ /* 0x000fe400078e0008 */
[----:B------:R-:W-:Y:S01]  /*14d290*/  IMAD.MOV.U32 R11, RZ, RZ, R9 ;  /* 0x000000ffff0b7224 */ /* 0x000fe200078e0009 */
[----:B------:R-:W-:Y:S06]  /*14d2a0*/  BRA `(.L_x_6727) ;  /* 0x0000000000187947 */ /* 0x000fec0003800000 */
.L_x_6728:
[----:B------:R-:W-:Y:S02]  /*14d2b0*/  R2UR UR4, R38 ;  /* 0x00000000260472ca */ /* 0x000fe400000e0000 */
[----:B------:R-:W-:-:S13]  /*14d2c0*/  R2UR UR5, R39 ;  /* 0x00000000270572ca */ /* 0x000fda00000e0000 */
[----:B------:R-:W2:Y:S02]  /*14d2d0*/  LD.E.64 R10, desc[UR4][R36.64+0x8] ;  /* 0x00000804240a7980 */ /* 0x000ea4000c101b00 */
[----:B--2---:R-:W-:-:S05]  /*14d2e0*/  IADD3 R8, P0, PT, R10, 0x30, RZ ;  /* 0x000000300a087810 */ /* 0x004fca0007f1e0ff */
[----:B------:R-:W-:-:S05]  /*14d2f0*/  IMAD.X R9, RZ, RZ, R11, P0 ;  /* 0x000000ffff097224 */ /* 0x000fca00000e060b */
[----:B------:R0:W-:Y:S03]  /*14d300*/  ST.E.64 desc[UR4][R36.64+0x8], R8 ;  /* 0x0000080824007985 */ /* 0x0001e6000c101b04 */
.L_x_6727:
[----:B------:R-:W-:Y:S05]  /*14d310*/  BSYNC B0 ;  /* 0x0000000000007941 */ /* 0x000fea0003800000 */
.L_x_6726:
        /* <DEDUP_REMOVED lines=65> */
.L_x_6737:
[----:B------:R-:W0:Y:S02]  /*14d730*/  LDS.64 R12, [R7+0x8] ;  /* 0x00000800070c7984 */ /* 0x000e240000000a00 */
[----:B0-----:R-:W-:-:S05]  /*14d740*/  IADD3 R14, P0, PT, R8, R12, RZ ;  /* 0x0000000c080e7210 */ /* 0x001fca0007f1e0ff */
[----:B------:R-:W-:-:S07]  /*14d750*/  IMAD.X R15, R9, 0x1, R13, P0 ;  /* 0x00000001090f7824 */ /* 0x000fce00000e060d */
[----:B------:R-:W0:Y:S02]  /*14d760*/  ATOMS.CAST.SPIN.64 P0, [R7+0x8], R12, R14 ;  /* 0x0000080c0700758d */ /* 0x000e24000180040e */
[----:B0-----:R-:W-:Y:S05]  /*14d770*/  @!P0 BRA `(.L_x_6737) ;  /* 0xfffffffc00ec8947 */ /* 0x001fea000383ffff */
[----:B------:R-:W-:Y:S05]  /*14d780*/  BSYNC B2 ;  /* 0x0000000000027941 */ /* 0x000fea0003800000 */
.L_x_6736:
[----:B------:R-:W-:Y:S05]  /*14d790*/  BRA `(.L_x_6734) ;  /* 0x0000000000187947 */ /* 0x000fea0003800000 */
.L_x_6735:
[----:B------:R-:W-:Y:S02]  /*14d7a0*/  R2UR UR4, R38 ;  /* 0x00000000260472ca */ /* 0x000fe400000e0000 */
[----:B------:R-:W-:-:S13]  /*14d7b0*/  R2UR UR5, R39 ;  /* 0x00000000270572ca */ /* 0x000fda00000e0000 */
[----:B------:R-:W2:Y:S02]  /*14d7c0*/  LD.E.64 R12, desc[UR4][R36.64+0x8] ;  /* 0x00000804240c7980 */ /* 0x000ea4000c101b00 */
[----:B--2---:R-:W-:-:S05]  /*14d7d0*/  IADD3 R6, P0, PT, R8, R12, RZ ;  /* 0x0000000c08067210 */ /* 0x004fca0007f1e0ff */
[----:B------:R-:W-:-:S05]  /*14d7e0*/  IMAD.X R7, R9, 0x1, R13, P0 ;  /* 0x0000000109077824 */ /* 0x000fca00000e060d */
[----:B------:R0:W-:Y:S03]  /*14d7f0*/  ST.E.64 desc[UR4][R36.64+0x8], R6 ;  /* 0x0000080624007985 */ /* 0x0001e6000c101b04 */
.L_x_6734:
[----:B------:R-:W-:Y:S05]  /*14d800*/  BSYNC B1 ;  /* 0x0000000000017941 */ /* 0x000fea0003800000 */
.L_x_6733:
        /* <DEDUP_REMOVED lines=47> */
.L_x_6769:
        /* <DEDUP_REMOVED lines=29> */
.L_x_6750:
[----:B------:R-:W0:Y:S02]  /*14dcd0*/  LDS.64 R12, [R33+0x8] ;  /* 0x00000800210c7984 */ /* 0x000e240000000a00 */
[----:B0-----:R-:W-:-:S05]  /*14dce0*/  IADD3 R14, P0, PT, R12, 0x30, RZ ;  /* 0x000000300c0e7810 */ /* 0x001fca0007f1e0ff */
[----:B------:R-:W-:-:S07]  /*14dcf0*/  IMAD.X R15, RZ, RZ, R13, P0 ;  /* 0x000000ffff0f7224 */ /* 0x000fce00000e060d */
[----:B------:R-:W0:Y:S02]  /*14dd00*/  ATOMS.CAST.SPIN.64 P0, [R33+0x8], R12, R14 ;  /* 0x0000080c2100758d */ /* 0x000e24000180040e */
[----:B0-----:R-:W-:Y:S05]  /*14dd10*/  @!P0 BRA `(.L_x_6750) ;  /* 0xfffffffc00ec8947 */ /* 0x001fea000383ffff */
[----:B------:R-:W-:Y:S05]  /*14dd20*/  BSYNC B6 ;  /* 0x0000000000067941 */ /* 0x000fea0003800000 */
.L_x_6749:
[----:B------:R-:W-:Y:S02]  /*14dd30*/  IMAD.MOV.U32 R14, RZ, RZ, R12 ;  /* 0x000000ffff0e7224 */ /* 0x000fe400078e000c */
[----:B------:R-:W-:Y:S01]  /*14dd40*/  IMAD.MOV.U32 R15, RZ, RZ, R13 ;  /* 0x000000ffff0f7224 */ /* 0x000fe200078e000d */
[----:B------:R-:W-:Y:S06]  /*14dd50*/  BRA `(.L_x_6747) ;  /* 0x0000000000187947 */ /* 0x000fec0003800000 */
.L_x_6748:
[----:B------:R-:W-:Y:S02]  /*14dd60*/  R2UR UR4, R38 ;  /* 0x00000000260472ca */ /* 0x000fe400000e0000 */
[----:B------:R-:W-:-:S13]  /*14dd70*/  R2UR UR5, R39 ;  /* 0x00000000270572ca */ /* 0x000fda00000e0000 */
[----:B------:R-:W2:Y:S02]  /*14dd80*/  LD.E.64 R14, desc[UR4][R36.64+0x8] ;  /* 0x00000804240e7980 */ /* 0x000ea4000c101b00 */
[----:B--2---:R-:W-:-:S05]  /*14dd90*/  IADD3 R12, P0, PT, R14, 0x30, RZ ;  /* 0x000000300e0c7810 */ /* 0x004fca0007f1e0ff */
[----:B------:R-:W-:-:S05]  /*14dda0*/  IMAD.X R13, RZ, RZ, R15, P0 ;  /* 0x000000ffff0d7224 */ /* 0x000fca00000e060f */
[----:B------:R0:W-:Y:S03]  /*14ddb0*/  ST.E.64 desc[UR4][R36.64+0x8], R12 ;  /* 0x0000080c24007985 */ /* 0x0001e6000c101b04 */
.L_x_6747:
[----:B------:R-:W-:Y:S05]  /*14ddc0*/  BSYNC B5 ;  /* 0x0000000000057941 */ /* 0x000fea0003800000 */
.L_x_6746:
        /* <DEDUP_REMOVED lines=54> */
.L_x_6752:
[----:B------:R-:W-:Y:S05]  /*14e130*/  BSYNC B5 ;  /* 0x0000000000057941 */ /* 0x000fea0003800000 */
.L_x_6751:
        /* <DEDUP_REMOVED lines=40> */
.L_x_6754:
[----:B------:R-:W-:Y:S05]  /*14e3c0*/  BSYNC B5 ;  /* 0x0000000000057941 */ /* 0x000fea0003800000 */
.L_x_6753:
[----:B------:R-:W-:Y:S02]  /*14e3d0*/  R2UR UR4, R38 ;  /* 0x00000000260472ca */ /* 0x000fe400000e0000 */
[----:B------:R-:W-:-:S13]  /*14e3e0*/  R2UR UR5, R39 ;  /* 0x00000000270572ca */ /* 0x000fda00000e0000 */
[----:B------:R2:W-:Y:S01]  /*14e3f0*/  ST.E desc[UR4][R30.64], R13 ;  /* 0x0000000d1e007985 */ /* 0x0005e2000c101904 */
[----:B------:R-:W-:Y:S05]  /*14e400*/  BRA `(.L_x_6755) ;  /* 0x0000000000207947 */ /* 0x000fea0003800000 */
.L_x_6745:
        /* <DEDUP_REMOVED lines=8> */
.L_x_6755:
[----:B------:R-:W-:Y:S05]  /*14e490*/  BSYNC B4 ;  /* 0x0000000000047941 */ /* 0x000fea0003800000 */
.L_x_6744:
        /* <DEDUP_REMOVED lines=26> */
.L_x_6762:
[----:B------:R-:W0:Y:S02]  /*14e640*/  LDS.64 R12, [R33+0x8] ;  /* 0x00000800210c7984 */ /* 0x000e240000000a00 */
[----:B0-----:R-:W-:-:S05]  /*14e650*/  IADD3 R14, P0, PT, R12, 0x30, RZ ;  /* 0x000000300c0e7810 */ /* 0x001fca0007f1e0ff */
[----:B------:R-:W-:-:S07]  /*14e660*/  IMAD.X R15, RZ, RZ, R13, P0 ;  /* 0x000000ffff0f7224 */ /* 0x000fce00000e060d */
[----:B------:R-:W0:Y:S02]  /*14e670*/  ATOMS.CAST.SPIN.64 P0, [R33+0x8], R12, R14 ;  /* 0x0000080c2100758d */ /* 0x000e24000180040e */
[----:B0-----:R-:W-:Y:S05]  /*14e680*/  @!P0 BRA `(.L_x_6762) ;  /* 0xfffffffc00ec8947 */ /* 0x001fea000383ffff */
[----:B------:R-:W-:Y:S05]  /*14e690*/  BSYNC B6 ;  /* 0x0000000000067941 */ /* 0x000fea0003800000 */
.L_x_6761:
[----:B------:R-:W-:Y:S02]  /*14e6a0*/  IMAD.MOV.U32 R14, RZ, RZ, R12 ;  /* 0x000000ffff0e7224 */ /* 0x000fe400078e000c */
[----:B------:R-:W-:Y:S01]  /*14e6b0*/  IMAD.MOV.U32 R15, RZ, RZ, R13 ;  /* 0x000000ffff0f7224 */ /* 0x000fe200078e000d */
[----:B------:R-:W-:Y:S06]  /*14e6c0*/  BRA `(.L_x_6759) ;  /* 0x0000000000187947 */ /* 0x000fec0003800000 */
.L_x_6760:
[----:B------:R-:W-:Y:S02]  /*14e6d0*/  R2UR UR4, R38 ;  /* 0x00000000260472ca */ /* 0x000fe400000e0000 */
[----:B------:R-:W-:-:S13]  /*14e6e0*/  R2UR UR5, R39 ;  /* 0x00000000270572ca */ /* 0x000fda00000e0000 */
[----:B------:R-:W2:Y:S02]  /*14e6f0*/  LD.E.64 R14, desc[UR4][R36.64+0x8] ;  /* 0x00000804240e7980 */ /* 0x000ea4000c101b00 */
[----:B--2---:R-:W-:-:S05]  /*14e700*/  IADD3 R12, P0, PT, R14, 0x30, RZ ;  /* 0x000000300e0c7810 */ /* 0x004fca0007f1e0ff */
[----:B------:R-:W-:-:S05]  /*14e710*/  IMAD.X R13, RZ, RZ, R15, P0 ;  /* 0x000000ffff0d7224 */ /* 0x000fca00000e060f */
[----:B------:R0:W-:Y:S03]  /*14e720*/  ST.E.64 desc[UR4][R36.64+0x8], R12 ;  /* 0x0000080c24007985 */ /* 0x0001e6000c101b04 */
.L_x_6759:
[----:B------:R-:W-:Y:S05]  /*14e730*/  BSYNC B5 ;  /* 0x0000000000057941 */ /* 0x000fea0003800000 */
.L_x_6758:
        /* <DEDUP_REMOVED lines=51> */
.L_x_6764:
[----:B------:R-:W-:Y:S01]  /*14ea70*/  R2UR UR4, R38 ;  /* 0x00000000260472ca */ /* 0x000fe200000e0000 */
[----:B------:R-:W-:Y:S01]  /*14ea80*/  IMAD.MOV.U32 R11, RZ, RZ, 0x5272 ;  /* 0x00005272ff0b7424 */ /* 0x000fe200078e00ff */
[----:B------:R-:W-:Y:S01]  /*14ea90*/  R2UR UR5, R39 ;  /* 0x00000000270572ca */ /* 0x000fe200000e0000 */
[----:B------:R-:W-:Y:S01]  /*14eaa0*/  IMAD.MOV.U32 R15, RZ, RZ, -0x1 ;  /* 0xffffffffff0f7424 */ /* 0x000fe200078e00ff */
[----:B------:R-:W-:-:S11]  /*14eab0*/  PLOP3.LUT P0, PT, PT, PT, PT, 0x8, 0x80 ;  /* 0x000000000080781c */ /* 0x000fd60003f0e170 */
[----:B------:R0:W-:Y:S02]  /*14eac0*/  ST.E desc[UR4][R30.64], R11 ;  /* 0x0000000b1e007985 */ /* 0x0001e4000c101904 */
.L_x_6765:
[----:B------:R-:W-:Y:S05]  /*14ead0*/  BSYNC B5 ;  /* 0x0000000000057941 */ /* 0x000fea0003800000 */
.L_x_6763:
        /* <DEDUP_REMOVED lines=39> */
.L_x_6767:
[----:B------:R-:W-:Y:S05]  /*14ed50*/  BSYNC B5 ;  /* 0x0000000000057941 */ /* 0x000fea0003800000 */
.L_x_6766:
[----:B------:R-:W-:Y:S02]  /*14ed60*/  R2UR UR4, R38 ;  /* 0x00000000260472ca */ /* 0x000fe400000e0000 */
[----:B------:R-:W-:-:S13]  /*14ed70*/  R2UR UR5, R39 ;  /* 0x00000000270572ca */ /* 0x000fda00000e0000 */
[----:B------:R2:W-:Y:S01]  /*14ed80*/  ST.E desc[UR4][R30.64], R13 ;  /* 0x0000000d1e007985 */ /* 0x0005e2000c101904 */
[----:B------:R-:W-:Y:S05]  /*14ed90*/  BRA `(.L_x_6768) ;  /* 0x0000000000247947 */ /* 0x000fea0003800000 */
.L_x_6757:
        /* <DEDUP_REMOVED lines=9> */
.L_x_6768:
[----:B------:R-:W-:Y:S05]  /*14ee30*/  BSYNC B4 ;  /* 0x0000000000047941 */ /* 0x000fea0003800000 */
.L_x_6756:
[----:B------:R-:W-:Y:S02]  /*14ee40*/  VIADD R18, R18, 0x2 ;  /* 0x0000000212127836 */ /* 0x000fe40000000000 */
[----:B------:R-:W-:Y:S01]  /*14ee50*/  VIADD R17, R17, 0x8 ;  /* 0x0000000811117836 */ /* 0x000fe20000000000 */
[----:B------:R-:W-:Y:S06]  /*14ee60*/  @P2 BRA `(.L_x_6769) ;  /* 0xffffffec00242947 */ /* 0x000fec000383ffff */
.L_x_6743:
[----:B------:R-:W-:Y:S05]  /*14ee70*/  BSYNC B1 ;  /* 0x0000000000017941 */ /* 0x000fea0003800000 */
.L_x_6742:
        /* <DEDUP_REMOVED lines=25> */
.L_x_6776:
[----:B------:R-:W0:Y:S02]  /*14f010*/  LDS.64 R12, [R17+0x8] ;  /* 0x00000800110c7984 */ /* 0x000e240000000a00 */
[----:B0-----:R-:W-:-:S05]  /*14f020*/  IADD3 R14, P0, PT, R12, 0x30, RZ ;  /* 0x000000300c0e7810 */ /* 0x001fca0007f1e0ff */
[----:B------:R-:W-:-:S07]  /*14f030*/  IMAD.X R15, RZ, RZ, R13, P0 ;  /* 0x000000ffff0f7224 */ /* 0x000fce00000e060d */
[----:B------:R-:W0:Y:S02]  /*14f040*/  ATOMS.CAST.SPIN.64 P0, [R17+0x8], R12, R14 ;  /* 0x0000080c1100758d */ /* 0x000e24000180040e */
[----:B0-----:R-:W-:Y:S05]  /*14f050*/  @!P0 BRA `(.L_x_6776) ;  /* 0xfffffffc00ec8947 */ /* 0x001fea000383ffff */
[----:B------:R-:W-:Y:S05]  /*14f060*/  BSYNC B5 ;  /* 0x0000000000057941 */ /* 0x000fea0003800000 */
.L_x_6775:
[----:B------:R-:W-:Y:S02]  /*14f070*/  IMAD.MOV.U32 R14, RZ, RZ, R12 ;  /* 0x000000ffff0e7224 */ /* 0x000fe400078e000c */
[----:B------:R-:W-:Y:S01]  /*14f080*/  IMAD.MOV.U32 R15, RZ, RZ, R13 ;  /* 0x000000ffff0f7224 */ /* 0x000fe200078e000d */
[----:B------:R-:W-:Y:S06]  /*14f090*/  BRA `(.L_x_6773) ;  /* 0x0000000000187947 */ /* 0x000fec0003800000 */
.L_x_6774:
[----:B------:R-:W-:Y:S02]  /*14f0a0*/  R2UR UR4, R38 ;  /* 0x00000000260472ca */ /* 0x000fe400000e0000 */
[----:B------:R-:W-:-:S13]  /*14f0b0*/  R2UR UR5, R39 ;  /* 0x00000000270572ca */ /* 0x000fda00000e0000 */
[----:B------:R-:W2:Y:S02]  /*14f0c0*/  LD.E.64 R14, desc[UR4][R36.64+0x8] ;  /* 0x00000804240e7980 */ /* 0x000ea4000c101b00 */
[----:B--2---:R-:W-:-:S05]  /*14f0d0*/  IADD3 R12, P0, PT, R14, 0x30, RZ ;  /* 0x000000300e0c7810 */ /* 0x004fca0007f1e0ff */
[----:B------:R-:W-:-:S05]  /*14f0e0*/  IMAD.X R13, RZ, RZ, R15, P0 ;  /* 0x000000ffff0d7224 */ /* 0x000fca00000e060f */
[----:B------:R0:W-:Y:S03]  /*14f0f0*/  ST.E.64 desc[UR4][R36.64+0x8], R12 ;  /* 0x0000080c24007985 */ /* 0x0001e6000c101b04 */
.L_x_6773:
[----:B------:R-:W-:Y:S05]  /*14f100*/  BSYNC B4 ;  /* 0x0000000000047941 */ /* 0x000fea0003800000 */
.L_x_6772:
        /* <DEDUP_REMOVED lines=51> */
.L_x_6778:
[----:B------:R-:W-:Y:S01]  /*14f440*/  R2UR UR4, R38 ;  /* 0x00000000260472ca */ /* 0x000fe200000e0000 */
[----:B------:R-:W-:Y:S01]  /*14f450*/  IMAD.MOV.U32 R11, RZ, RZ, 0x5272 ;  /* 0x00005272ff0b7424 */ /* 0x000fe200078e00ff */
[----:B------:R-:W-:Y:S01]  /*14f460*/  R2UR UR5, R39 ;  /* 0x00000000270572ca */ /* 0x000fe200000e0000 */
[----:B------:R-:W-:Y:S01]  /*14f470*/  IMAD.MOV.U32 R15, RZ, RZ, -0x1 ;  /* 0xffffffffff0f7424 */ /* 0x000fe200078e00ff */
[----:B------:R-:W-:-:S11]  /*14f480*/  PLOP3.LUT P0, PT, PT, PT, PT, 0x8, 0x80 ;  /* 0x000000000080781c */ /* 0x000fd60003f0e170 */
[----:B------:R0:W-:Y:S02]  /*14f490*/  ST.E desc[UR4][R30.64], R11 ;  /* 0x0000000b1e007985 */ /* 0x0001e4000c101904 */
.L_x_6779:
[----:B------:R-:W-:Y:S05]  /*14f4a0*/  BSYNC B4 ;  /* 0x0000000000047941 */ /* 0x000fea0003800000 */
.L_x_6777:
        /* <DEDUP_REMOVED lines=39> */
.L_x_6781:
[----:B------:R-:W-:Y:S05]  /*14f720*/  BSYNC B4 ;  /* 0x0000000000047941 */ /* 0x000fea0003800000 */
.L_x_6780:
[----:B------:R-:W-:Y:S02]  /*14f730*/  R2UR UR4, R38 ;  /* 0x00000000260472ca */ /* 0x000fe400000e0000 */
[----:B------:R-:W-:-:S13]  /*14f740*/  R2UR UR5, R39 ;  /* 0x00000000270572ca */ /* 0x000fda00000e0000 */
[----:B------:R3:W-:Y:S01]  /*14f750*/  ST.E desc[UR4][R30.64], R13 ;  /* 0x0000000d1e007985 */ /* 0x0007e2000c101904 */
[----:B------:R-:W-:Y:S05]  /*14f760*/  BRA `(.L_x_6770) ;  /* 0x0000000000207947 */ /* 0x000fea0003800000 */
.L_x_6771:
        /* <DEDUP_REMOVED lines=8> */
.L_x_6770:
[----:B------:R-:W-:Y:S05]  /*14f7f0*/  BSYNC B1 ;  /* 0x0000000000017941 */ /* 0x000fea0003800000 */
.L_x_6740:
[----:B------:R-:W-:-:S13]  /*14f800*/  ISETP.GE.AND P0, PT, R5, 0x1, PT ;  /* 0x000000010500780c */ /* 0x000fda0003f06270 */
[----:B------:R-:W-:Y:S05]  /*14f810*/  @!P0 BREAK B2 ;  /* 0x0000000000028942 */ /* 0x000fea0003800000 */
[----:B------:R-:W-:Y:S05]  /*14f820*/  @!P0 BRA `(.L_x_6741) ;  /* 0x0000001400048947 */ /* 0x000fea0003800000 */
[----:B------:R-:W-:Y:S05]  /*14f830*/  BSYNC B2 ;  /* 0x0000000000027941 */ /* 0x000fea0003800000 */
.L_x_6739:
[----:B------:R-:W-:Y:S02]  /*14f840*/  IMAD.MOV R2, RZ, RZ, -R5 ;  /* 0x000000ffff027224 */ /* 0x000fe400078e0a05 */
[----:B------:R-:W-:Y:S02]  /*14f850*/  IMAD.MOV.U32 R6, RZ, RZ, RZ ;  /* 0x000000ffff067224 */ /* 0x000fe400078e00ff */
[----:B------:R-:W-:-:S07]  /*14f860*/  IMAD.MOV.U32 R17, RZ, RZ, RZ ;  /* 0x000000ffff117224 */ /* 0x000fce00078e00ff */
.L_x_6806:
        /* <DEDUP_REMOVED lines=35> */
.L_x_6789:
[----:B------:R-:W0:Y:S02]  /*14faa0*/  LDS.64 R12, [R9+0x8] ;  /* 0x00000800090c7984 */ /* 0x000e240000000a00 */
[----:B0-----:R-:W-:-:S05]  /*14fab0*/  IADD3 R14, P0, PT, R12, 0x30, RZ ;  /* 0x000000300c0e7810 */ /* 0x001fca0007f1e0ff */
[----:B------:R-:W-:-:S07]  /*14fac0*/  IMAD.X R15, RZ, RZ, R13, P0 ;  /* 0x000000ffff0f7224 */ /* 0x000fce00000e060d */
[----:B------:R-:W0:Y:S02]  /*14fad0*/  ATOMS.CAST.SPIN.64 P0, [R9+0x8], R12, R14 ;  /* 0x0000080c0900758d */ /* 0x000e24000180040e */
[----:B0-----:R-:W-:Y:S05]  /*14fae0*/  @!P0 BRA `(.L_x_6789) ;  /* 0xfffffffc00ec8947 */ /* 0x001fea000383ffff */
[----:B------:R-:W-:Y:S05]  /*14faf0*/  BSYNC B4 ;  /* 0x0000000000047941 */ /* 0x000fea0003800000 */
.L_x_6788:
[----:B------:R-:W-:Y:S02]  /*14fb00*/  IMAD.MOV.U32 R14, RZ, RZ, R12 ;  /* 0x000000ffff0e7224 */ /* 0x000fe400078e000c */
[----:B------:R-:W-:Y:S01]  /*14fb10*/  IMAD.MOV.U32 R15, RZ, RZ, R13 ;  /* 0x000000ffff0f7224 */ /* 0x000fe200078e000d */
[----:B------:R-:W-:Y:S06]  /*14fb20*/  BRA `(.L_x_6786) ;  /* 0x0000000000187947 */ /* 0x000fec0003800000 */
.L_x_6787:
[----:B------:R-:W-:Y:S02]  /*14fb30*/  R2UR UR4, R38 ;  /* 0x00000000260472ca */ /* 0x000fe400000e0000 */
[----:B------:R-:W-:-:S13]  /*14fb40*/  R2UR UR5, R39 ;  /* 0x00000000270572ca */ /* 0x000fda00000e0000 */
[----:B------:R-:W2:Y:S02]  /*14fb50*/  LD.E.64 R14, desc[UR4][R36.64+0x8] ;  /* 0x00000804240e7980 */ /* 0x000ea4000c101b00 */
[----:B--2---:R-:W-:-:S05]  /*14fb60*/  IADD3 R12, P0, PT, R14, 0x30, RZ ;  /* 0x000000300e0c7810 */ /* 0x004fca0007f1e0ff */
[----:B------:R-:W-:-:S05]  /*14fb70*/  IMAD.X R13, RZ, RZ, R15, P0 ;  /* 0x000000ffff0d7224 */ /* 0x000fca00000e060f */
[----:B------:R0:W-:Y:S03]  /*14fb80*/  ST.E.64 desc[UR4][R36.64+0x8], R12 ;  /* 0x0000080c24007985 */ /* 0x0001e6000c101b04 */
.L_x_6786:
[----:B------:R-:W-:Y:S05]  /*14fb90*/  BSYNC B2 ;  /* 0x0000000000027941 */ /* 0x000fea0003800000 */
.L_x_6785:
        /* <DEDUP_REMOVED lines=54> */
.L_x_6791:
[----:B------:R-:W-:Y:S05]  /*14ff00*/  BSYNC B2 ;  /* 0x0000000000027941 */ /* 0x000fea0003800000 */
.L_x_6790:
        /* <DEDUP_REMOVED lines=40> */
.L_x_6793:
[----:B------:R-:W-:Y:S05]  /*150190*/  BSYNC B2 ;  /* 0x0000000000027941 */ /* 0x000fea0003800000 */
.L_x_6792:
[----:B------:R-:W-:Y:S02]  /*1501a0*/  R2UR UR4, R38 ;  /* 0x00000000260472ca */ /* 0x000fe400000e0000 */
[----:B------:R-:W-:Y:S02]  /*1501b0*/  R2UR UR5, R39 ;  /* 0x00000000270572ca */ /* 0x000fe400000e0000 */
[----:B------:R-:W-:-:S11]  /*1501c0*/  PRMT R15, RZ, 0x7610, R15 ;  /* 0x00007610ff0f7816 */ /* 0x000fd6000000000f */
[----:B------:R4:W-:Y:S01]  /*1501d0*/  ST.E desc[UR4][R30.64], R13 ;  /* 0x0000000d1e007985 */ /* 0x0009e2000c101904 */
[----:B------:R-:W-:Y:S05]  /*1501e0*/  BRA `(.L_x_6783) ;  /* 0x0000000000147947 */ /* 0x000fea0003800000 */
.L_x_6784:
[----:B------:R-:W-:Y:S02]  /*1501f0*/  R2UR UR4, R38 ;  /* 0x00000000260472ca */ /* 0x000fe400000e0000 */
[----:B------:R-:W-:Y:S02]  /*150200*/  R2UR UR5, R39 ;  /* 0x00000000270572ca */ /* 0x000fe400000e0000 */
[----:B------:R-:W-:-:S05]  /*150210*/  IADD3 R8, P0, PT, R12, R6, RZ ;  /* 0x000000060c087210 */ /* 0x000fca0007f1e0ff */
[----:B------:R-:W-:-:S06]  /*150220*/  IMAD.X R9, RZ, RZ, R13, P0 ;  /* 0x000000ffff097224 */ /* 0x000fcc00000e060d */
[----:B------:R0:W5:Y:S02]  /*150230*/  LD.E.U8 R15, desc[UR4][R8.64+0x20] ;  /* 0x00002004080f7980 */ /* 0x000164000c101100 */
.L_x_6783:
[----:B------:R-:W-:Y:S05]  /*150240*/  BSYNC B1 ;  /* 0x0000000000017941 */ /* 0x000fea0003800000 */
.L_x_6782:
        /* <DEDUP_REMOVED lines=31> */
.L_x_6801:
[----:B------:R-:W0:Y:S02]  /*150440*/  LDS.64 R12, [R9+0x8] ;  /* 0x00000800090c7984 */ /* 0x000e240000000a00 */
[----:B0-----:R-:W-:-:S05]  /*150450*/  IADD3 R14, P0, PT, R12, 0x30, RZ ;  /* 0x000000300c0e7810 */ /* 0x001fca0007f1e0ff */
[----:B------:R-:W-:-:S07]  /*150460*/  IMAD.X R15, RZ, RZ, R13, P0 ;  /* 0x000000ffff0f7224 */ /* 0x000fce00000e060d */
[----:B------:R-:W0:Y:S02]  /*150470*/  ATOMS.CAST.SPIN.64 P0, [R9+0x8], R12, R14 ;  /* 0x0000080c0900758d */ /* 0x000e24000180040e */
[----:B0-----:R-:W-:Y:S05]  /*150480*/  @!P0 BRA `(.L_x_6801) ;  /* 0xfffffffc00ec8947 */ /* 0x001fea000383ffff */
[----:B------:R-:W-:Y:S05]  /*150490*/  BSYNC B4 ;  /* 0x0000000000047941 */ /* 0x000fea0003800000 */
.L_x_6800:
[----:B------:R-:W-:Y:S02]  /*1504a0*/  IMAD.MOV.U32 R14, RZ, RZ, R12 ;  /* 0x000000ffff0e7224 */ /* 0x000fe400078e000c */
[----:B------:R-:W-:Y:S01]  /*1504b0*/  IMAD.MOV.U32 R15, RZ, RZ, R13 ;  /* 0x000000ffff0f7224 */ /* 0x000fe200078e000d */
[----:B------:R-:W-:Y:S06]  /*1504c0*/  BRA `(.L_x_6798) ;  /* 0x0000000000187947 */ /* 0x000fec0003800000 */
.L_x_6799:
[----:B------:R-:W-:Y:S02]  /*1504d0*/  R2UR UR4, R38 ;  /* 0x00000000260472ca */ /* 0x000fe400000e0000 */
[----:B------:R-:W-:-:S13]  /*1504e0*/  R2UR UR5, R39 ;  /* 0x00000000270572ca */ /* 0x000fda00000e0000 */
[----:B------:R-:W2:Y:S02]  /*1504f0*/  LD.E.64 R14, desc[UR4][R36.64+0x8] ;  /* 0x00000804240e7980 */ /* 0x000ea4000c101b00 */
[----:B--2---:R-:W-:-:S05]  /*150500*/  IADD3 R12, P0, PT, R14, 0x30, RZ ;  /* 0x000000300e0c7810 */ /* 0x004fca0007f1e0ff */
[----:B------:R-:W-:-:S05]  /*150510*/  IMAD.X R13, RZ, RZ, R15, P0 ;  /* 0x000000ffff0d7224 */ /* 0x000fca00000e060f */
[----:B------:R0:W-:Y:S03]  /*150520*/  ST.E.64 desc[UR4][R36.64+0x8], R12 ;  /* 0x0000080c24007985 */ /* 0x0001e6000c101b04 */
.L_x_6798:
[----:B------:R-:W-:Y:S05]  /*150530*/  BSYNC B2 ;  /* 0x0000000000027941 */ /* 0x000fea0003800000 */
.L_x_6797:
        /* <DEDUP_REMOVED lines=54> */
.L_x_6803:
[----:B------:R-:W-:Y:S05]  /*1508a0*/  BSYNC B2 ;  /* 0x0000000000027941 */ /* 0x000fea0003800000 */
.L_x_6802:
        /* <DEDUP_REMOVED lines=40> */
.L_x_6805:
[----:B------:R-:W-:Y:S05]  /*150b30*/  BSYNC B2 ;  /* 0x0000000000027941 */ /* 0x000fea0003800000 */
.L_x_6804:
[----:B------:R-:W-:Y:S02]  /*150b40*/  R2UR UR4, R38 ;  /* 0x00000000260472ca */ /* 0x000fe400000e0000 */
[----:B------:R-:W-:-:S13]  /*150b50*/  R2UR UR5, R39 ;  /* 0x00000000270572ca */ /* 0x000fda00000e0000 */
[----:B------:R2:W-:Y:S01]  /*150b60*/  ST.E desc[UR4][R30.64], R13 ;  /* 0x0000000d1e007985 */ /* 0x0005e2000c101904 */
[----:B------:R-:W-:Y:S05]  /*150b70*/  BRA `(.L_x_6795) ;  /* 0x0000000000207947 */ /* 0x000fea0003800000 */
.L_x_6796:
        /* <DEDUP_REMOVED lines=8> */
.L_x_6795:
[----:B------:R-:W-:Y:S05]  /*150c00*/  BSYNC B1 ;  /* 0x0000000000017941 */ /* 0x000fea0003800000 */
.L_x_6794:
[----:B------:R-:W-:Y:S02]  /*150c10*/  VIADD R17, R17, 0x1 ;  /* 0x0000000111117836 */ /* 0x000fe40000000000 */
[----:B------:R-:W-:Y:S01]  /*150c20*/  VIADD R6, R6, 0x4 ;  /* 0x0000000406067836 */ /* 0x000fe20000000000 */
[----:B------:R-:W-:Y:S06]  /*150c30*/  @P2 BRA `(.L_x_6806) ;  /* 0xffffffec000c2947 */ /* 0x000fec000383ffff */
.L_x_6741:
[----:B------:R-:W-:Y:S05]  /*150c40*/  BSYNC B3 ;  /* 0x0000000000037941 */ /* 0x000fea0003800000 */
.L_x_6738:
        /* <DEDUP_REMOVED lines=15> */
.L_x_6732:
[----:B------:R-:W-:Y:S05]  /*150d40*/  BSYNC B0 ;  /* 0x0000000000007941 */ /* 0x000fea0003800000 */
.L_x_6731:
[----:B------:R-:W-:Y:S01]  /*150d50*/  R2UR UR4, R38 ;  /* 0x00000000260472ca */ /* 0x000fe200000e0000 */
[----:B--2---:R-:W-:Y:S01]  /*150d60*/  IMAD.MOV.U32 R12, RZ, RZ, 0x30 ;  /* 0x00000030ff0c7424 */ /* 0x004fe200078e00ff */
[----:B------:R-:W-:Y:S01]  /*150d70*/  R2UR UR5, R39 ;  /* 0x00000000270572ca */ /* 0x000fe200000e0000 */
[----:B---3--:R-:W-:Y:S01]  /*150d80*/  IMAD.MOV.U32 R13, RZ, RZ, 0x0 ;  /* 0x00000000ff0d7424 */ /* 0x008fe200078e00ff */
[----:B------:R2:W3:Y:S11]  /*150d90*/  LDS.64 R6, [R2+0x8] ;  /* 0x0000080002067984 */ /* 0x0004f60000000a00 */
[----:B0-----:R0:W4:Y:S01]  /*150da0*/  ATOM.E.ADD.64.STRONG.GPU P0, R8, desc[UR4][R36.64+0x8], R12 ;  /* 0x8000080c2408798a */ /* 0x001122000810f504 */
        /* <DEDUP_REMOVED lines=9> */
.L_x_6811:
[----:B------:R-:W0:Y:S02]  /*150e40*/  LDS.64 R8, [R3+0x8] ;  /* 0x0000080003087984 */ /* 0x000e240000000a00 */
[----:B0-----:R-:W-:-:S05]  /*150e50*/  IADD3 R10, P0, PT, R8, 0x30, RZ ;  /* 0x00000030080a7810 */ /* 0x001fca0007f1e0ff */
[----:B------:R-:W-:-:S07]  /*150e60*/  IMAD.X R11, RZ, RZ, R9, P0 ;  /* 0x000000ffff0b7224 */ /* 0x000fce00000e0609 */
[----:B------:R-:W0:Y:S02]  /*150e70*/  ATOMS.CAST.SPIN.64 P0, [R3+0x8], R8, R10 ;  /* 0x000008080300758d */ /* 0x000e24000180040a */
[----:B0-----:R-:W-:Y:S05]  /*150e80*/  @!P0 BRA `(.L_x_6811) ;  /* 0xfffffffc00ec8947 */ /* 0x001fea000383ffff */
[----:B------:R-:W-:Y:S05]  /*150e90*/  BSYNC B1 ;  /* 0x0000000000017941 */ /* 0x000fea0003800000 */
.L_x_6810:
[----:B------:R-:W-:Y:S02]  /*150ea0*/  IMAD.MOV.U32 R10, RZ, RZ, R8 ;  /* 0x000000ffff0a7224 */ /* 0x000fe400078e0008 */
[----:B------:R-:W-:Y:S01]  /*150eb0*/  IMAD.MOV.U32 R11, RZ, RZ, R9 ;  /* 0x000000ffff0b7224 */ /* 0x000fe200078e0009 */
[----:B------:R-:W-:Y:S06]  /*150ec0*/  BRA `(.L_x_6808) ;  /* 0x0000000000187947 */ /* 0x000fec0003800000 */
.L_x_6809:
[----:B------:R-:W-:Y:S02]  /*150ed0*/  R2UR UR4, R38 ;  /* 0x00000000260472ca */ /* 0x000fe400000e0000 */
[----:B------:R-:W-:-:S13]  /*150ee0*/  R2UR UR5, R39 ;  /* 0x00000000270572ca */ /* 0x000fda00000e0000 */
[----:B------:R-:W2:Y:S02]  /*150ef0*/  LD.E.64 R10, desc[UR4][R36.64+0x8] ;  /* 0x00000804240a7980 */ /* 0x000ea4000c101b00 */
[----:B--2---:R-:W-:-:S05]  /*150f00*/  IADD3 R8, P0, PT, R10, 0x30, RZ ;  /* 0x000000300a087810 */ /* 0x004fca0007f1e0ff */
[----:B------:R-:W-:-:S05]  /*150f10*/  IMAD.X R9, RZ, RZ, R11, P0 ;  /* 0x000000ffff097224 */ /* 0x000fca00000e060b */
[----:B------:R0:W-:Y:S03]  /*150f20*/  ST.E.64 desc[UR4][R36.64+0x8], R8 ;  /* 0x0000080824007985 */ /* 0x0001e6000c101b04 */
.L_x_6808:
[----:B------:R-:W-:Y:S05]  /*150f30*/  BSYNC B0 ;  /* 0x0000000000007941 */ /* 0x000fea0003800000 */
.L_x_6807:
        /* <DEDUP_REMOVED lines=13> */
[----:B------:R-:W2:Y:S01]  /*151010*/  LDS.64 R6, [R2] ;  /* 0x0000000002067984 */ /* 0x000ea20000000a00 */
[----:B------:R-:W-:Y:S01]  /*151020*/  ISETP.NE.AND P2, PT, R0, -0x1, PT ;  /* 0xffffffff0000780c */ /* 0x000fe20003f45270 */
[----:B-1----:R-:W-:Y:S01]  /*151030*/  IMAD.MOV.U32 R5, RZ, RZ, 0x1 ;  /* 0x00000001ff057424 */ /* 0x002fe200078e00ff */
[----:B------:R-:W-:Y:S01]  /*151040*/  SHF.R.S64 R33, RZ, 0x1c, R17 ;  /* 0x0000001cff217819 */ /* 0x000fe20000001011 */
[----:B0-----:R-:W-:Y:S01]  /*151050*/  IMAD.MOV.U32 R3, RZ, RZ, 0x4205 ;  /* 0x00004205ff037424 */ /* 0x001fe200078e00ff */
        /* <DEDUP_REMOVED lines=46> */
.L_x_6813:
[----:B------:R-:W-:Y:S05]  /*151340*/  BSYNC B0 ;  /* 0x0000000000007941 */ /* 0x000fea0003800000 */
.L_x_6812:
[----:B-----5:R-:W-:Y:S01]  /*151350*/  ISETP.NE.AND P1, PT, R9, RZ, PT ;  /* 0x000000ff0900720c */ /* 0x020fe20003f25270 */
[----:B0-----:R-:W-:Y:S02]  /*151360*/  IMAD.MOV.U32 R3, RZ, RZ, R17 ;  /* 0x000000ffff037224 */ /* 0x001fe400078e0011 */
[----:B------:R-:W-:-:S10]  /*151370*/  @!P0 IMAD.MOV.U32 R3, RZ, RZ, -0x1 ;  /* 0xffffffffff038424 */ /* 0x000fd400078e00ff */
[----:B------:R-:W-:Y:S05]  /*151380*/  @P1 BRA `(.L_x_6044) ;  /* 0x0000099800081947 */ /* 0x000fea0003800000 */
[----:B------:R-:W-:Y:S01]  /*151390*/  ISETP.NE.AND P0, PT, R3, -0x1, PT ;  /* 0xffffffff0300780c */ /* 0x000fe20003f05270 */
[----:B------:R-:W-:-:S12]  /*1513a0*/  BSSY B8, `(.L_x_6814) ;  /* 0x00095b6000087945 */ /* 0x000fd80003800000 */
[----:B------:R-:W-:Y:S01]  /*1513b0*/  @!P0 R2UR UR4, R38 ;  /* 0x00000000260482ca */ /* 0x000fe200000e0000 */
[----:B-12---:R-:W-:Y:S01]  /*1513c0*/  @!P0 IMAD.MOV.U32 R5, RZ, RZ, -0x2 ;  /* 0xfffffffeff058424 */ /* 0x006fe200078e00ff */
[----:B------:R-:W-:Y:S01]  /*1513d0*/  @!P0 R2UR UR5, R39 ;  /* 0x00000000270582ca */ /* 0x000fe200000e0000 */
[----:B------:R-:W-:-:S12]  /*1513e0*/  @!P0 IMAD.MOV.U32 R4, RZ, RZ, -0x1 ;  /* 0xffffffffff048424 */ /* 0x000fd800078e00ff */
        /* <DEDUP_REMOVED lines=24> */
.L_x_6821:
[----:B------:R-:W0:Y:S02]  /*151570*/  LDS.64 R8, [R5+0x8] ;  /* 0x0000080005087984 */ /* 0x000e240000000a00 */
[----:B0-----:R-:W-:-:S05]  /*151580*/  IADD3 R10, P0, PT, R8, 0x30, RZ ;  /* 0x00000030080a7810 */ /* 0x001fca0007f1e0ff */
[----:B------:R-:W-:-:S07]  /*151590*/  IMAD.X R11, RZ, RZ, R9, P0 ;  /* 0x000000ffff0b7224 */ /* 0x000fce00000e0609 */
[----:B------:R-:W0:Y:S02]  /*1515a0*/  ATOMS.CAST.SPIN.64 P0, [R5+0x8], R8, R10 ;  /* 0x000008080500758d */ /* 0x000e24000180040a */
[----:B0-----:R-:W-:Y:S05]  /*1515b0*/  @!P0 BRA `(.L_x_6821) ;  /* 0xfffffffc00ec8947 */ /* 0x001fea000383ffff */
[----:B------:R-:W-:Y:S05]  /*1515c0*/  BSYNC B1 ;  /* 0x0000000000017941 */ /* 0x000fea0003800000 */
.L_x_6820:
[----:B------:R-:W-:Y:S05]  /*1515d0*/  BRA `(.L_x_6818) ;  /* 0x0000000000187947 */ /* 0x000fea0003800000 */
.L_x_6819:
[----:B------:R-:W-:Y:S02]  /*1515e0*/  R2UR UR4, R38 ;  /* 0x00000000260472ca */ /* 0x000fe400000e0000 */
[----:B------:R-:W-:-:S13]  /*1515f0*/  R2UR UR5, R39 ;  /* 0x00000000270572ca */ /* 0x000fda00000e0000 */
[----:B------:R-:W2:Y:S02]  /*151600*/  LD.E.64 R8, desc[UR4][R36.64+0x8] ;  /* 0x0000080424087980 */ /* 0x000ea4000c101b00 */
[----:B--2---:R-:W-:-:S05]  /*151610*/  IADD3 R4, P0, PT, R8, 0x30, RZ ;  /* 0x0000003008047810 */ /* 0x004fca0007f1e0ff */
[----:B------:R-:W-:-:S05]  /*151620*/  IMAD.X R5, RZ, RZ, R9, P0 ;  /* 0x000000ffff057224 */ /* 0x000fca00000e0609 */
[----:B------:R0:W-:Y:S03]  /*151630*/  ST.E.64 desc[UR4][R36.64+0x8], R4 ;  /* 0x0000080424007985 */ /* 0x0001e6000c101b04 */
.L_x_6818:
[----:B------:R-:W-:Y:S05]  /*151640*/  BSYNC B0 ;  /* 0x0000000000007941 */ /* 0x000fea0003800000 */
.L_x_6817:
        /* <DEDUP_REMOVED lines=57> */
.L_x_6828:
[----:B------:R-:W0:Y:S02]  /*1519e0*/  LDS.64 R4, [R11+0x8] ;  /* 0x000008000b047984 */ /* 0x000e240000000a00 */
[----:B0-----:R-:W-:-:S05]  /*1519f0*/  IADD3 R6, P0, PT, R4, 0x20, RZ ;  /* 0x0000002004067810 */ /* 0x001fca0007f1e0ff */
[----:B------:R-:W-:-:S07]  /*151a00*/  IMAD.X R7, RZ, RZ, R5, P0 ;  /* 0x000000ffff077224 */ /* 0x000fce00000e0605 */
[----:B------:R-:W0:Y:S02]  /*151a10*/  ATOMS.CAST.SPIN.64 P0, [R11+0x8], R4, R6 ;  /* 0x000008040b00758d */ /* 0x000e240001800406 */
[----:B0-----:R-:W-:Y:S05]  /*151a20*/  @!P0 BRA `(.L_x_6828) ;  /* 0xfffffffc00ec8947 */ /* 0x001fea000383ffff */
[----:B------:R-:W-:Y:S05]  /*151a30*/  BSYNC B2 ;  /* 0x0000000000027941 */ /* 0x000fea0003800000 */
.L_x_6827:
[----:B------:R-:W-:Y:S02]  /*151a40*/  IMAD.MOV.U32 R10, RZ, RZ, R4 ;  /* 0x000000ffff0a7224 */ /* 0x000fe400078e0004 */
[----:B------:R-:W-:Y:S01]  /*151a50*/  IMAD.MOV.U32 R11, RZ, RZ, R5 ;  /* 0x000000ffff0b7224 */ /* 0x000fe200078e0005 */
[----:B------:R-:W-:Y:S06]  /*151a60*/  BRA `(.L_x_6825) ;  /* 0x0000000000187947 */ /* 0x000fec0003800000 */
.L_x_6826:
[----:B------:R-:W-:Y:S02]  /*151a70*/  R2UR UR4, R38 ;  /* 0x00000000260472ca */ /* 0x000fe400000e0000 */
[----:B------:R-:W-:-:S13]  /*151a80*/  R2UR UR5, R39 ;  /* 0x00000000270572ca */ /* 0x000fda00000e0000 */
[----:B------:R-:W2:Y:S02]  /*151a90*/  LD.E.64 R10, desc[UR4][R36.64+0x8] ;  /* 0x00000804240a7980 */ /* 0x000ea4000c101b00 */
[----:B--2---:R-:W-:-:S05]  /*151aa0*/  IADD3 R4, P0, PT, R10, 0x20, RZ ;  /* 0x000000200a047810 */ /* 0x004fca0007f1e0ff */
[----:B------:R-:W-:-:S05]  /*151ab0*/  IMAD.X R5, RZ, RZ, R11, P0 ;  /* 0x000000ffff057224 */ /* 0x000fca00000e060b */
[----:B------:R0:W-:Y:S03]  /*151ac0*/  ST.E.64 desc[UR4][R36.64+0x8], R4 ;  /* 0x0000080424007985 */ /* 0x0001e6000c101b04 */
.L_x_6825:
[----:B------:R-:W-:Y:S05]  /*151ad0*/  BSYNC B1 ;  /* 0x0000000000017941 */ /* 0x000fea0003800000 */
.L_x_6824:
        /* <DEDUP_REMOVED lines=36> */
.L_x_6830:
[----:B------:R-:W-:Y:S05]  /*151d20*/  BSYNC B1 ;  /* 0x0000000000017941 */ /* 0x000fea0003800000 */
.L_x_6829:
        /* <DEDUP_REMOVED lines=16> */
.L_x_6823:
[----:B------:R-:W-:Y:S05]  /*151e30*/  BSYNC B0 ;  /* 0x0000000000007941 */ /* 0x000fea0003800000 */
.L_x_6822:
        /* <DEDUP_REMOVED lines=23> */
.L_x_6832:
[----:B------:R-:W-:Y:S05]  /*151fb0*/  BSYNC B0 ;  /* 0x0000000000007941 */ /* 0x000fea0003800000 */
.L_x_6831:
        /* <DEDUP_REMOVED lines=58> */
.L_x_6837:
[----:B------:R-:W0:Y:S02]  /*152360*/  LDS.64 R8, [R5+0x8] ;  /* 0x0000080005087984 */ /* 0x000e240000000a00 */
[----:B0-----:R-:W-:-:S05]  /*152370*/  IADD3 R10, P0, PT, R12, R8, RZ ;  /* 0x000000080c0a7210 */ /* 0x001fca0007f1e0ff */
[----:B------:R-:W-:-:S07]  /*152380*/  IMAD.X R11, R13, 0x1, R9, P0 ;  /* 0x000000010d0b7824 */ /* 0x000fce00000e0609 */
[----:B------:R-:W0:Y:S02]  /*152390*/  ATOMS.CAST.SPIN.64 P0, [R5+0x8], R8, R10 ;  /* 0x000008080500758d */ /* 0x000e24000180040a */
[----:B0-----:R-:W-:Y:S05]  /*1523a0*/  @!P0 BRA `(.L_x_6837) ;  /* 0xfffffffc00ec8947 */ /* 0x001fea000383ffff */
[----:B------:R-:W-:Y:S05]  /*1523b0*/  BSYNC B1 ;  /* 0x0000000000017941 */ /* 0x000fea0003800000 */
.L_x_6836:
[----:B------:R-:W-:Y:S02]  /*1523c0*/  IMAD.MOV.U32 R40, RZ, RZ, R8 ;  /* 0x000000ffff287224 */ /* 0x000fe400078e0008 */
[----:B------:R-:W-:Y:S01]  /*1523d0*/  IMAD.MOV.U32 R41, RZ, RZ, R9 ;  /* 0x000000ffff297224 */ /* 0x000fe200078e0009 */
[----:B------:R-:W-:Y:S06]  /*1523e0*/  BRA `(.L_x_6834) ;  /* 0x0000000000187947 */ /* 0x000fec0003800000 */
.L_x_6835:
[----:B------:R-:W-:Y:S02]  /*1523f0*/  R2UR UR4, R38 ;  /* 0x00000000260472ca */ /* 0x000fe400000e0000 */
[----:B------:R-:W-:-:S13]  /*152400*/  R2UR UR5, R39 ;  /* 0x00000000270572ca */ /* 0x000fda00000e0000 */
[----:B------:R-:W2:Y:S02]  /*152410*/  LD.E.64 R40, desc[UR4][R36.64+0x8] ;  /* 0x0000080424287980 */ /* 0x000ea4000c101b00 */
[----:B--2---:R-:W-:-:S05]  /*152420*/  IADD3 R8, P0, PT, R12, R40, RZ ;  /* 0x000000280c087210 */ /* 0x004fca0007f1e0ff */
[----:B------:R-:W-:-:S05]  /*152430*/  IMAD.X R9, R13, 0x1, R41, P0 ;  /* 0x000000010d097824 */ /* 0x000fca00000e0629 */
[----:B------:R0:W-:Y:S03]  /*152440*/  ST.E.64 desc[UR4][R36.64+0x8], R8 ;  /* 0x0000080824007985 */ /* 0x0001e6000c101b04 */
.L_x_6834:
[----:B------:R-:W-:Y:S05]  /*152450*/  BSYNC B0 ;  /* 0x0000000000007941 */ /* 0x000fea0003800000 */
.L_x_6833:
        /* <DEDUP_REMOVED lines=46> */
.L_x_6867:
        /* <DEDUP_REMOVED lines=28> */
.L_x_6848:
[----:B------:R-:W0:Y:S02]  /*152900*/  LDS.64 R12, [R35+0x8] ;  /* 0x00000800230c7984 */ /* 0x000e240000000a00 */
[----:B0-----:R-:W-:-:S05]  /*152910*/  IADD3 R14, P0, PT, R12, 0x30, RZ ;  /* 0x000000300c0e7810 */ /* 0x001fca0007f1e0ff */
[----:B------:R-:W-:-:S07]  /*152920*/  IMAD.X R15, RZ, RZ, R13, P0 ;  /* 0x000000ffff0f7224 */ /* 0x000fce00000e060d */
[----:B------:R-:W0:Y:S02]  /*152930*/  ATOMS.CAST.SPIN.64 P0, [R35+0x8], R12, R14 ;  /* 0x0000080c2300758d */ /* 0x000e24000180040e */
[----:B0-----:R-:W-:Y:S05]  /*152940*/  @!P0 BRA `(.L_x_6848) ;  /* 0xfffffffc00ec8947 */ /* 0x001fea000383ffff */
[----:B------:R-:W-:Y:S05]  /*152950*/  BSYNC B4 ;  /* 0x0000000000047941 */ /* 0x000fea0003800000 */
.L_x_6847:
[----:B------:R-:W-:Y:S02]  /*152960*/  IMAD.MOV.U32 R14, RZ, RZ, R12 ;  /* 0x000000ffff0e7224 */ /* 0x000fe400078e000c */
[----:B------:R-:W-:Y:S01]  /*152970*/  IMAD.MOV.U32 R15, RZ, RZ, R13 ;  /* 0x000000ffff0f7224 */ /* 0x000fe200078e000d */
[----:B------:R-:W-:Y:S06]  /*152980*/  BRA `(.L_x_6845) ;  /* 0x0000000000187947 */ /* 0x000fec0003800000 */
.L_x_6846:
[----:B------:R-:W-:Y:S02]  /*152990*/  R2UR UR4, R38 ;  /* 0x00000000260472ca */ /* 0x000fe400000e0000 */
[----:B------:R-:W-:-:S13]  /*1529a0*/  R2UR UR5, R39 ;  /* 0x00000000270572ca */ /* 0x000fda00000e0000 */
[----:B------:R-:W2:Y:S02]  /*1529b0*/  LD.E.64 R14, desc[UR4][R36.64+0x8] ;  /* 0x00000804240e7980 */ /* 0x000ea4000c101b00 */
[----:B--2---:R-:W-:-:S05]  /*1529c0*/  IADD3 R12, P0, PT, R14, 0x30, RZ ;  /* 0x000000300e0c7810 */ /* 0x004fca0007f1e0ff */
[----:B------:R-:W-:-:S05]  /*1529d0*/  IMAD.X R13, RZ, RZ, R15, P0 ;  /* 0x000000ffff0d7224 */ /* 0x000fca00000e060f */
[----:B------:R0:W-:Y:S03]  /*1529e0*/  ST.E.64 desc[UR4][R36.64+0x8], R12 ;  /* 0x0000080c24007985 */ /* 0x0001e6000c101b04 */
.L_x_6845:
[----:B------:R-:W-:Y:S05]  /*1529f0*/  BSYNC B3 ;  /* 0x0000000000037941 */ /* 0x000fea0003800000 */
.L_x_6844:
        /* <DEDUP_REMOVED lines=54> */
.L_x_6850:
[----:B------:R-:W-:Y:S05]  /*152d60*/  BSYNC B3 ;  /* 0x0000000000037941 */ /* 0x000fea0003800000 */
.L_x_6849:
        /* <DEDUP_REMOVED lines=40> */
.L_x_6852:
[----:B------:R-:W-:Y:S05]  /*152ff0*/  BSYNC B3 ;  /* 0x0000000000037941 */ /* 0x000fea0003800000 */
.L_x_6851:
[----:B------:R-:W-:Y:S02]  /*153000*/  R2UR UR4, R38 ;  /* 0x00000000260472ca */ /* 0x000fe400000e0000 */
[----:B------:R-:W-:-:S13]  /*153010*/  R2UR UR5, R39 ;  /* 0x00000000270572ca */ /* 0x000fda00000e0000 */
[----:B------:R2:W-:Y:S01]  /*153020*/  ST.E desc[UR4][R30.64], R13 ;  /* 0x0000000d1e007985 */ /* 0x0005e2000c101904 */
[----:B------:R-:W-:Y:S05]  /*153030*/  BRA `(.L_x_6853) ;  /* 0x0000000000207947 */ /* 0x000fea0003800000 */
.L_x_6843:
        /* <DEDUP_REMOVED lines=8> */
.L_x_6853:
[----:B------:R-:W-:Y:S05]  /*1530c0*/  BSYNC B2 ;  /* 0x0000000000027941 */ /* 0x000fea0003800000 */
.L_x_6842:
        /* <DEDUP_REMOVED lines=27> */
.L_x_6860:
[----:B------:R-:W0:Y:S02]  /*153280*/  LDS.64 R12, [R35+0x8] ;  /* 0x00000800230c7984 */ /* 0x000e240000000a00 */
[----:B0-----:R-:W-:-:S05]  /*153290*/  IADD3 R14, P0, PT, R12, 0x30, RZ ;  /* 0x000000300c0e7810 */ /* 0x001fca0007f1e0ff */
[----:B------:R-:W-:-:S07]  /*1532a0*/  IMAD.X R15, RZ, RZ, R13, P0 ;  /* 0x000000ffff0f7224 */ /* 0x000fce00000e060d */
[----:B------:R-:W0:Y:S02]  /*1532b0*/  ATOMS.CAST.SPIN.64 P0, [R35+0x8], R12, R14 ;  /* 0x0000080c2300758d */ /* 0x000e24000180040e */
[----:B0-----:R-:W-:Y:S05]  /*1532c0*/  @!P0 BRA `(.L_x_6860) ;  /* 0xfffffffc00ec8947 */ /* 0x001fea000383ffff */
[----:B------:R-:W-:Y:S05]  /*1532d0*/  BSYNC B4 ;  /* 0x0000000000047941 */ /* 0x000fea0003800000 */
.L_x_6859:
[----:B------:R-:W-:Y:S02]  /*1532e0*/  IMAD.MOV.U32 R14, RZ, RZ, R12 ;  /* 0x000000ffff0e7224 */ /* 0x000fe400078e000c */
[----:B------:R-:W-:Y:S01]  /*1532f0*/  IMAD.MOV.U32 R15, RZ, RZ, R13 ;  /* 0x000000ffff0f7224 */ /* 0x000fe200078e000d */
[----:B------:R-:W-:Y:S06]  /*153300*/  BRA `(.L_x_6857) ;  /* 0x0000000000187947 */ /* 0x000fec0003800000 */
.L_x_6858:
[----:B------:R-:W-:Y:S02]  /*153310*/  R2UR UR4, R38 ;  /* 0x00000000260472ca */ /* 0x000fe400000e0000 */
[----:B------:R-:W-:-:S13]  /*153320*/  R2UR UR5, R39 ;  /* 0x00000000270572ca */ /* 0x000fda00000e0000 */
[----:B------:R-:W2:Y:S02]  /*153330*/  LD.E.64 R14, desc[UR4][R36.64+0x8] ;  /* 0x00000804240e7980 */ /* 0x000ea4000c101b00 */
[----:B--2---:R-:W-:-:S05]  /*153340*/  IADD3 R12, P0, PT, R14, 0x30, RZ ;  /* 0x000000300e0c7810 */ /* 0x004fca0007f1e0ff */
[----:B------:R-:W-:-:S05]  /*153350*/  IMAD.X R13, RZ, RZ, R15, P0 ;  /* 0x000000ffff0d7224 */ /* 0x000fca00000e060f */
[----:B------:R0:W-:Y:S03]  /*153360*/  ST.E.64 desc[UR4][R36.64+0x8], R12 ;  /* 0x0000080c24007985 */ /* 0x0001e6000c101b04 */
.L_x_6857:
[----:B------:R-:W-:Y:S05]  /*153370*/  BSYNC B3 ;  /* 0x0000000000037941 */ /* 0x000fea0003800000 */
.L_x_6856:
        /* <DEDUP_REMOVED lines=51> */
.L_x_6862:
[----:B------:R-:W-:Y:S01]  /*1536b0*/  R2UR UR4, R38 ;  /* 0x00000000260472ca */ /* 0x000fe200000e0000 */
[----:B------:R-:W-:Y:S01]  /*1536c0*/  IMAD.MOV.U32 R11, RZ, RZ, 0x5272 ;  /* 0x00005272ff0b7424 */ /* 0x000fe200078e00ff */
[----:B------:R-:W-:Y:S01]  /*1536d0*/  R2UR UR5, R39 ;  /* 0x00000000270572ca */ /* 0x000fe200000e0000 */
[----:B------:R-:W-:Y:S01]  /*1536e0*/  IMAD.MOV.U32 R15, RZ, RZ, -0x1 ;  /* 0xffffffffff0f7424 */ /* 0x000fe200078e00ff */
[----:B------:R-:W-:-:S11]  /*1536f0*/  PLOP3.LUT P0, PT, PT, PT, PT, 0x8, 0x80 ;  /* 0x000000000080781c */ /* 0x000fd60003f0e170 */
[----:B------:R0:W-:Y:S02]  /*153700*/  ST.E desc[UR4][R30.64], R11 ;  /* 0x0000000b1e007985 */ /* 0x0001e4000c101904 */
.L_x_6863:
[----:B------:R-:W-:Y:S05]  /*153710*/  BSYNC B3 ;  /* 0x0000000000037941 */ /* 0x000fea0003800000 */
.L_x_6861:
        /* <DEDUP_REMOVED lines=39> */
.L_x_6865:
[----:B------:R-:W-:Y:S05]  /*153990*/  BSYNC B3 ;  /* 0x0000000000037941 */ /* 0x000fea0003800000 */
.L_x_6864:
[----:B------:R-:W-:Y:S02]  /*1539a0*/  R2UR UR4, R38 ;  /* 0x00000000260472ca */ /* 0x000fe400000e0000 */
[----:B------:R-:W-:-:S13]  /*1539b0*/  R2UR UR5, R39 ;  /* 0x00000000270572ca */ /* 0x000fda00000e0000 */
[----:B------:R2:W-:Y:S01]  /*1539c0*/  ST.E desc[UR4][R30.64], R13 ;  /* 0x0000000d1e007985 */ /* 0x0005e2000c101904 */
[----:B------:R-:W-:Y:S05]  /*1539d0*/  BRA `(.L_x_6866) ;  /* 0x0000000000247947 */ /* 0x000fea0003800000 */
.L_x_6855:
        /* <DEDUP_REMOVED lines=9> */
.L_x_6866:
[----:B------:R-:W-:Y:S05]  /*153a70*/  BSYNC B2 ;  /* 0x0000000000027941 */ /* 0x000fea0003800000 */
.L_x_6854:
[----:B------:R-:W-:Y:S02]  /*153a80*/  VIADD R32, R32, 0x2 ;  /* 0x0000000220207836 */ /* 0x000fe40000000000 */
[----:B------:R-:W-:Y:S01]  /*153a90*/  VIADD R22, R22, 0x8 ;  /* 0x0000000816167836 */ /* 0x000fe20000000000 */
[----:B------:R-:W-:Y:S06]  /*153aa0*/  @P2 BRA `(.L_x_6867) ;  /* 0xffffffec00242947 */ /* 0x000fec000383ffff */
.L_x_6841:
[----:B------:R-:W-:Y:S05]  /*153ab0*/  BSYNC B0 ;  /* 0x0000000000007941 */ /* 0x000fea0003800000 */
.L_x_6840:
        /* <DEDUP_REMOVED lines=24> */
.L_x_6873:
[----:B------:R-:W0:Y:S02]  /*153c40*/  LDS.64 R12, [R35+0x8] ;  /* 0x00000800230c7984 */ /* 0x000e240000000a00 */
[----:B0-----:R-:W-:-:S05]  /*153c50*/  IADD3 R14, P0, PT, R12, 0x30, RZ ;  /* 0x000000300c0e7810 */ /* 0x001fca0007f1e0ff */
[----:B------:R-:W-:-:S07]  /*153c60*/  IMAD.X R15, RZ, RZ, R13, P0 ;  /* 0x000000ffff0f7224 */ /* 0x000fce00000e060d */
[----:B------:R-:W0:Y:S02]  /*153c70*/  ATOMS.CAST.SPIN.64 P0, [R35+0x8], R12, R14 ;  /* 0x0000080c2300758d */ /* 0x000e24000180040e */
[----:B0-----:R-:W-:Y:S05]  /*153c80*/  @!P0 BRA `(.L_x_6873) ;  /* 0xfffffffc00ec8947 */ /* 0x001fea000383ffff */
[----:B------:R-:W-:Y:S05]  /*153c90*/  BSYNC B2 ;  /* 0x0000000000027941 */ /* 0x000fea0003800000 */
.L_x_6872:
[----:B------:R-:W-:Y:S02]  /*153ca0*/  IMAD.MOV.U32 R14, RZ, RZ, R12 ;  /* 0x000000ffff0e7224 */ /* 0x000fe400078e000c */
[----:B------:R-:W-:Y:S01]  /*153cb0*/  IMAD.MOV.U32 R15, RZ, RZ, R13 ;  /* 0x000000ffff0f7224 */ /* 0x000fe200078e000d */
[----:B------:R-:W-:Y:S06]  /*153cc0*/  BRA `(.L_x_6870) ;  /* 0x0000000000187947 */ /* 0x000fec0003800000 */
.L_x_6871:
[----:B------:R-:W-:Y:S02]  /*153cd0*/  R2UR UR4, R38 ;  /* 0x00000000260472ca */ /* 0x000fe400000e0000 */
[----:B------:R-:W-:-:S13]  /*153ce0*/  R2UR UR5, R39 ;  /* 0x00000000270572ca */ /* 0x000fda00000e0000 */
[----:B------:R-:W2:Y:S02]  /*153cf0*/  LD.E.64 R14, desc[UR4][R36.64+0x8] ;  /* 0x00000804240e7980 */ /* 0x000ea4000c101b00 */
[----:B--2---:R-:W-:-:S05]  /*153d00*/  IADD3 R12, P0, PT, R14, 0x30, RZ ;  /* 0x000000300e0c7810 */ /* 0x004fca0007f1e0ff */
[----:B------:R-:W-:-:S05]  /*153d10*/  IMAD.X R13, RZ, RZ, R15, P0 ;  /* 0x000000ffff0d7224 */ /* 0x000fca00000e060f */
[----:B------:R0:W-:Y:S03]  /*153d20*/  ST.E.64 desc[UR4][R36.64+0x8], R12 ;  /* 0x0000080c24007985 */ /* 0x0001e6000c101b04 */
.L_x_6870:
[----:B------:R-:W-:Y:S05]  /*153d30*/  BSYNC B0 ;  /* 0x0000000000007941 */ /* 0x000fea0003800000 */
.L_x_6869:
        /* <DEDUP_REMOVED lines=51> */
.L_x_6875:
[----:B------:R-:W-:Y:S01]  /*154070*/  R2UR UR4, R38 ;  /* 0x00000000260472ca */ /* 0x000fe200000e0000 */
[----:B------:R-:W-:Y:S01]  /*154080*/  IMAD.MOV.U32 R11, RZ, RZ, 0x5272 ;  /* 0x00005272ff0b7424 */ /* 0x000fe200078e00ff */
[----:B------:R-:W-:Y:S01]  /*154090*/  R2UR UR5, R39 ;  /* 0x00000000270572ca */ /* 0x000fe200000e0000 */
[----:B------:R-:W-:Y:S01]  /*1540a0*/  IMAD.MOV.U32 R15, RZ, RZ, -0x1 ;  /* 0xffffffffff0f7424 */ /* 0x000fe200078e00ff */
[----:B------:R-:W-:-:S11]  /*1540b0*/  PLOP3.LUT P0, PT, PT, PT, PT, 0x8, 0x80 ;  /* 0x000000000080781c */ /* 0x000fd60003f0e170 */
[----:B------:R0:W-:Y:S02]  /*1540c0*/  ST.E desc[UR4][R30.64], R11 ;  /* 0x0000000b1e007985 */ /* 0x0001e4000c101904 */
.L_x_6876:
[----:B------:R-:W-:Y:S05]  /*1540d0*/  BSYNC B0 ;  /* 0x0000000000007941 */ /* 0x000fea0003800000 */
.L_x_6874:
        /* <DEDUP_REMOVED lines=39> */
.L_x_6878:
[----:B------:R-:W-:Y:S05]  /*154350*/  BSYNC B0 ;  /* 0x0000000000007941 */ /* 0x000fea0003800000 */
.L_x_6877:
[----:B------:R-:W-:Y:S02]  /*154360*/  R2UR UR4, R38 ;  /* 0x00000000260472ca */ /* 0x000fe400000e0000 */
[----:B------:R-:W-:-:S13]  /*154370*/  R2UR UR5, R39 ;  /* 0x00000000270572ca */ /* 0x000fda00000e0000 */
[----:B------:R3:W-:Y:S01]  /*154380*/  ST.E desc[UR4][R30.64], R13 ;  /* 0x0000000d1e007985 */ /* 0x0007e2000c101904 */
[----:B------:R-:W-:Y:S05]  /*154390*/  BRA `(.L_x_6839) ;  /* 0x0000000000207947 */ /* 0x000fea0003800000 */
.L_x_6868:
        /* <DEDUP_REMOVED lines=8> */
.L_x_6839:
[----:B------:R-:W-:Y:S05]  /*154420*/  BSYNC B1 ;  /* 0x0000000000017941 */ /* 0x000fea0003800000 */
.L_x_6838:
[----:B------:R-:W-:Y:S01]  /*154430*/  ISETP.GE.AND P0, PT, R0, 0x1, PT ;  /* 0x000000010000780c */ /* 0x000fe20003f06270 */
[----:B------:R-:W-:-:S12]  /*154440*/  BSSY B0, `(.L_x_6879) ;  /* 0x0000142000007945 */ /* 0x000fd80003800000 */
[----:B------:R-:W-:Y:S05]  /*154450*/  @!P0 BRA `(.L_x_6880) ;  /* 0x0000001400008947 */ /* 0x000fea0003800000 */
[----:B------:R-:W-:Y:S02]  /*154460*/  IMAD.MOV R2, RZ, RZ, -R0 ;  /* 0x000000ffff027224 */ /* 0x000fe400078e0a00 */
[----:B-1----:R-:W-:Y:S02]  /*154470*/  IMAD.MOV.U32 R6, RZ, RZ, RZ ;  /* 0x000000ffff067224 */ /* 0x002fe400078e00ff */
[----:B------:R-:W-:-:S07]  /*154480*/  IMAD.MOV.U32 R18, RZ, RZ, RZ ;  /* 0x000000ffff127224 */ /* 0x000fce00078e00ff */
.L_x_6905:
        /* <DEDUP_REMOVED lines=35> */
.L_x_6888:
[----:B------:R-:W0:Y:S02]  /*1546c0*/  LDS.64 R12, [R35+0x8] ;  /* 0x00000800230c7984 */ /* 0x000e240000000a00 */
[----:B0-----:R-:W-:-:S05]  /*1546d0*/  IADD3 R14, P0, PT, R12, 0x30, RZ ;  /* 0x000000300c0e7810 */ /* 0x001fca0007f1e0ff */
[----:B------:R-:W-:-:S07]  /*1546e0*/  IMAD.X R15, RZ, RZ, R13, P0 ;  /* 0x000000ffff0f7224 */ /* 0x000fce00000e060d */
[----:B------:R-:W0:Y:S02]  /*1546f0*/  ATOMS.CAST.SPIN.64 P0, [R35+0x8], R12, R14 ;  /* 0x0000080c2300758d */ /* 0x000e24000180040e */
[----:B0-----:R-:W-:Y:S05]  /*154700*/  @!P0 BRA `(.L_x_6888) ;  /* 0xfffffffc00ec8947 */ /* 0x001fea000383ffff */
[----:B------:R-:W-:Y:S05]  /*154710*/  BSYNC B3 ;  /* 0x0000000000037941 */ /* 0x000fea0003800000 */
.L_x_6887:
[----:B------:R-:W-:Y:S02]  /*154720*/  IMAD.MOV.U32 R14, RZ, RZ, R12 ;  /* 0x000000ffff0e7224 */ /* 0x000fe400078e000c */
[----:B------:R-:W-:Y:S01]  /*154730*/  IMAD.MOV.U32 R15, RZ, RZ, R13 ;  /* 0x000000ffff0f7224 */ /* 0x000fe200078e000d */
[----:B------:R-:W-:Y:S06]  /*154740*/  BRA `(.L_x_6885) ;  /* 0x0000000000187947 */ /* 0x000fec0003800000 */
.L_x_6886:
[----:B------:R-:W-:Y:S02]  /*154750*/  R2UR UR4, R38 ;  /* 0x00000000260472ca */ /* 0x000fe400000e0000 */
[----:B------:R-:W-:-:S13]  /*154760*/  R2UR UR5, R39 ;  /* 0x00000000270572ca */ /* 0x000fda00000e0000 */
[----:B------:R-:W2:Y:S02]  /*154770*/  LD.E.64 R14, desc[UR4][R36.64+0x8] ;  /* 0x00000804240e7980 */ /* 0x000ea4000c101b00 */
[----:B--2---:R-:W-:-:S05]  /*154780*/  IADD3 R12, P0, PT, R14, 0x30, RZ ;  /* 0x000000300e0c7810 */ /* 0x004fca0007f1e0ff */
[----:B------:R-:W-:-:S05]  /*154790*/  IMAD.X R13, RZ, RZ, R15, P0 ;  /* 0x000000ffff0d7224 */ /* 0x000fca00000e060f */
[----:B------:R0:W-:Y:S03]  /*1547a0*/  ST.E.64 desc[UR4][R36.64+0x8], R12 ;  /* 0x0000080c24007985 */ /* 0x0001e6000c101b04 */
.L_x_6885:
[----:B------:R-:W-:Y:S05]  /*1547b0*/  BSYNC B2 ;  /* 0x0000000000027941 */ /* 0x000fea0003800000 */
.L_x_6884:
        /* <DEDUP_REMOVED lines=54> */
.L_x_6890:
[----:B------:R-:W-:Y:S05]  /*154b20*/  BSYNC B2 ;  /* 0x0000000000027941 */ /* 0x000fea0003800000 */
.L_x_6889:
        /* <DEDUP_REMOVED lines=40> */
.L_x_6892:
[----:B------:R-:W-:Y:S05]  /*154db0*/  BSYNC B2 ;  /* 0x0000000000027941 */ /* 0x000fea0003800000 */
.L_x_6891:
[----:B------:R-:W-:Y:S02]  /*154dc0*/  R2UR UR4, R38 ;  /* 0x00000000260472ca */ /* 0x000fe400000e0000 */
[----:B------:R-:W-:Y:S02]  /*154dd0*/  R2UR UR5, R39 ;  /* 0x00000000270572ca */ /* 0x000fe400000e0000 */
[----:B------:R-:W-:-:S11]  /*154de0*/  PRMT R15, RZ, 0x7610, R15 ;  /* 0x00007610ff0f7816 */ /* 0x000fd6000000000f */
[----:B------:R4:W-:Y:S01]  /*154df0*/  ST.E desc[UR4][R30.64], R13 ;  /* 0x0000000d1e007985 */ /* 0x0009e2000c101904 */
[----:B------:R-:W-:Y:S05]  /*154e00*/  BRA `(.L_x_6882) ;  /* 0x0000000000147947 */ /* 0x000fea0003800000 */
.L_x_6883:
[----:B------:R-:W-:Y:S02]  /*154e10*/  R2UR UR4, R38 ;  /* 0x00000000260472ca */ /* 0x000fe400000e0000 */
[----:B------:R-:W-:Y:S02]  /*154e20*/  R2UR UR5, R39 ;  /* 0x00000000270572ca */ /* 0x000fe400000e0000 */
[----:B------:R-:W-:-:S05]  /*154e30*/  IADD3 R8, P0, PT, R12, R6, RZ ;  /* 0x000000060c087210 */ /* 0x000fca0007f1e0ff */
[----:B------:R-:W-:-:S06]  /*154e40*/  IMAD.X R9, RZ, RZ, R13, P0 ;  /* 0x000000ffff097224 */ /* 0x000fcc00000e060d */
[----:B------:R0:W5:Y:S02]  /*154e50*/  LD.E.U8 R15, desc[UR4][R8.64+0x20] ;  /* 0x00002004080f7980 */ /* 0x000164000c101100 */
.L_x_6882:
[----:B------:R-:W-:Y:S05]  /*154e60*/  BSYNC B1 ;  /* 0x0000000000017941 */ /* 0x000fea0003800000 */
.L_x_6881:
        /* <DEDUP_REMOVED lines=31> */
.L_x_6900:
[----:B------:R-:W0:Y:S02]  /*155060*/  LDS.64 R12, [R35+0x8] ;  /* 0x00000800230c7984 */ /* 0x000e240000000a00 */
[----:B0-----:R-:W-:-:S05]  /*155070*/  IADD3 R14, P0, PT, R12, 0x30, RZ ;  /* 0x000000300c0e7810 */ /* 0x001fca0007f1e0ff */
[----:B------:R-:W-:-:S07]  /*155080*/  IMAD.X R15, RZ, RZ, R13, P0 ;  /* 0x000000ffff0f7224 */ /* 0x000fce00000e060d */
[----:B------:R-:W0:Y:S02]  /*155090*/  ATOMS.CAST.SPIN.64 P0, [R35+0x8], R12, R14 ;  /* 0x0000080c2300758d */ /* 0x000e24000180040e */
[----:B0-----:R-:W-:Y:S05]  /*1550a0*/  @!P0 BRA `(.L_x_6900) ;  /* 0xfffffffc00ec8947 */ /* 0x001fea000383ffff */
[----:B------:R-:W-:Y:S05]  /*1550b0*/  BSYNC B3 ;  /* 0x0000000000037941 */ /* 0x000fea0003800000 */
.L_x_6899:
[----:B------:R-:W-:Y:S02]  /*1550c0*/  IMAD.MOV.U32 R14, RZ, RZ, R12 ;  /* 0x000000ffff0e7224 */ /* 0x000fe400078e000c */
[----:B------:R-:W-:Y:S01]  /*1550d0*/  IMAD.MOV.U32 R15, RZ, RZ, R13 ;  /* 0x000000ffff0f7224 */ /* 0x000fe200078e000d */
[----:B------:R-:W-:Y:S06]  /*1550e0*/  BRA `(.L_x_6897) ;  /* 0x0000000000187947 */ /* 0x000fec0003800000 */
.L_x_6898:
[----:B------:R-:W-:Y:S02]  /*1550f0*/  R2UR UR4, R38 ;  /* 0x00000000260472ca */ /* 0x000fe400000e0000 */
[----:B------:R-:W-:-:S13]  /*155100*/  R2UR UR5, R39 ;  /* 0x00000000270572ca */ /* 0x000fda00000e0000 */
[----:B------:R-:W2:Y:S02]  /*155110*/  LD.E.64 R14, desc[UR4][R36.64+0x8] ;  /* 0x00000804240e7980 */ /* 0x000ea4000c101b00 */
[----:B--2---:R-:W-:-:S05]  /*155120*/  IADD3 R12, P0, PT, R14, 0x30, RZ ;  /* 0x000000300e0c7810 */ /* 0x004fca0007f1e0ff */
[----:B------:R-:W-:-:S05]  /*155130*/  IMAD.X R13, RZ, RZ, R15, P0 ;  /* 0x000000ffff0d7224 */ /* 0x000fca00000e060f */
[----:B------:R0:W-:Y:S03]  /*155140*/  ST.E.64 desc[UR4][R36.64+0x8], R12 ;  /* 0x0000080c24007985 */ /* 0x0001e6000c101b04 */
.L_x_6897:
[----:B------:R-:W-:Y:S05]  /*155150*/  BSYNC B2 ;  /* 0x0000000000027941 */ /* 0x000fea0003800000 */
.L_x_6896:
        /* <DEDUP_REMOVED lines=54> */
.L_x_6902:
[----:B------:R-:W-:Y:S05]  /*1554c0*/  BSYNC B2 ;  /* 0x0000000000027941 */ /* 0x000fea0003800000 */
.L_x_6901:
        /* <DEDUP_REMOVED lines=40> */
.L_x_6904:
[----:B------:R-:W-:Y:S05]  /*155750*/  BSYNC B2 ;  /* 0x0000000000027941 */ /* 0x000fea0003800000 */
.L_x_6903:
[----:B------:R-:W-:Y:S02]  /*155760*/  R2UR UR4, R38 ;  /* 0x00000000260472ca */ /* 0x000fe400000e0000 */
[----:B------:R-:W-:-:S13]  /*155770*/  R2UR UR5, R39 ;  /* 0x00000000270572ca */ /* 0x000fda00000e0000 */
[----:B------:R2:W-:Y:S01]  /*155780*/  ST.E desc[UR4][R30.64], R13 ;  /* 0x0000000d1e007985 */ /* 0x0005e2000c101904 */
[----:B------:R-:W-:Y:S05]  /*155790*/  BRA `(.L_x_6894) ;  /* 0x0000000000207947 */ /* 0x000fea0003800000 */
.L_x_6895:
        /* <DEDUP_REMOVED lines=8> */
.L_x_6894:
[----:B------:R-:W-:Y:S05]  /*155820*/  BSYNC B1 ;  /* 0x0000000000017941 */ /* 0x000fea0003800000 */
.L_x_6893:
[----:B------:R-:W-:Y:S02]  /*155830*/  VIADD R18, R18, 0x1 ;  /* 0x0000000112127836 */ /* 0x000fe40000000000 */
[----:B------:R-:W-:Y:S01]  /*155840*/  VIADD R6, R6, 0x4 ;  /* 0x0000000406067836 */ /* 0x000fe20000000000 */
[----:B------:R-:W-:Y:S06]  /*155850*/  @P2 BRA `(.L_x_6905) ;  /* 0xffffffec000c2947 */ /* 0x000fec000383ffff */
.L_x_6880:
[----:B------:R-:W-:Y:S05]  /*155860*/  BSYNC B0 ;  /* 0x0000000000007941 */ /* 0x000fea0003800000 */
.L_x_6879:
[----:B------:R-:W-:Y:S01]  /*155870*/  ISETP.GE.AND P0, PT, R17, 0x1, PT ;  /* 0x000000011100780c */ /* 0x000fe20003f06270 */
[----:B------:R-:W-:-:S12]  /*155880*/  BSSY B0, `(.L_x_6906) ;  /* 0x0000146000007945 */ /* 0x000fd80003800000 */
[----:B------:R-:W-:Y:S05]  /*155890*/  @!P0 BRA `(.L_x_6907) ;  /* 0x0000001400108947 */ /* 0x000fea0003800000 */
[----:B------:R-:W-:Y:S02]  /*1558a0*/  IMAD.MOV R17, RZ, RZ, -R17 ;  /* 0x000000ffff117224 */ /* 0x000fe400078e0a11 */
[----:B------:R-:W-:Y:S02]  /*1558b0*/  IMAD.SHL.U32 R2, R0, 0x4, RZ ;  /* 0x0000000400027824 */ /* 0x000fe400078e00ff */
[----:B-1----:R-:W-:Y:S02]  /*1558c0*/  IMAD.MOV.U32 R6, RZ, RZ, RZ ;  /* 0x000000ffff067224 */ /* 0x002fe400078e00ff */
[----:B------:R-:W-:-:S07]  /*1558d0*/  IMAD.MOV.U32 R18, RZ, RZ, RZ ;  /* 0x000000ffff127224 */ /* 0x000fce00078e00ff */
.L_x_6932:
        /* <DEDUP_REMOVED lines=35> */
.L_x_6915:
[----:B------:R-:W0:Y:S02]  /*155b10*/  LDS.64 R12, [R33+0x8] ;  /* 0x00000800210c7984 */ /* 0x000e240000000a00 */
[----:B0-----:R-:W-:-:S05]  /*155b20*/  IADD3 R14, P0, PT, R12, 0x30, RZ ;  /* 0x000000300c0e7810 */ /* 0x001fca0007f1e0ff */
[----:B------:R-:W-:-:S07]  /*155b30*/  IMAD.X R15, RZ, RZ, R13, P0 ;  /* 0x000000ffff0f7224 */ /* 0x000fce00000e060d */
[----:B------:R-:W0:Y:S02]  /*155b40*/  ATOMS.CAST.SPIN.64 P0, [R33+0x8], R12, R14 ;  /* 0x0000080c2100758d */ /* 0x000e24000180040e */
[----:B0-----:R-:W-:Y:S05]  /*155b50*/  @!P0 BRA `(.L_x_6915) ;  /* 0xfffffffc00ec8947 */ /* 0x001fea000383ffff */
[----:B------:R-:W-:Y:S05]  /*155b60*/  BSYNC B3 ;  /* 0x0000000000037941 */ /* 0x000fea0003800000 */
.L_x_6914:
[----:B------:R-:W-:Y:S02]  /*155b70*/  IMAD.MOV.U32 R14, RZ, RZ, R12 ;  /* 0x000000ffff0e7224 */ /* 0x000fe400078e000c */
[----:B------:R-:W-:Y:S01]  /*155b80*/  IMAD.MOV.U32 R15, RZ, RZ, R13 ;  /* 0x000000ffff0f7224 */ /* 0x000fe200078e000d */
[----:B------:R-:W-:Y:S06]  /*155b90*/  BRA `(.L_x_6912) ;  /* 0x0000000000187947 */ /* 0x000fec0003800000 */
.L_x_6913:
[----:B------:R-:W-:Y:S02]  /*155ba0*/  R2UR UR4, R38 ;  /* 0x00000000260472ca */ /* 0x000fe400000e0000 */
[----:B------:R-:W-:-:S13]  /*155bb0*/  R2UR UR5, R39 ;  /* 0x00000000270572ca */ /* 0x000fda00000e0000 */
[----:B------:R-:W2:Y:S02]  /*155bc0*/  LD.E.64 R14, desc[UR4][R36.64+0x8] ;  /* 0x00000804240e7980 */ /* 0x000ea4000c101b00 */
[----:B--2---:R-:W-:-:S05]  /*155bd0*/  IADD3 R12, P0, PT, R14, 0x30, RZ ;  /* 0x000000300e0c7810 */ /* 0x004fca0007f1e0ff */
[----:B------:R-:W-:-:S05]  /*155be0*/  IMAD.X R13, RZ, RZ, R15, P0 ;  /* 0x000000ffff0d7224 */ /* 0x000fca00000e060f */
[----:B------:R0:W-:Y:S03]  /*155bf0*/  ST.E.64 desc[UR4][R36.64+0x8], R12 ;  /* 0x0000080c24007985 */ /* 0x0001e6000c101b04 */
.L_x_6912:
[----:B------:R-:W-:Y:S05]  /*155c00*/  BSYNC B2 ;  /* 0x0000000000027941 */ /* 0x000fea0003800000 */
.L_x_6911:
        /* <DEDUP_REMOVED lines=54> */
.L_x_6917:
[----:B------:R-:W-:Y:S05]  /*155f70*/  BSYNC B2 ;  /* 0x0000000000027941 */ /* 0x000fea0003800000 */
.L_x_6916:
        /* <DEDUP_REMOVED lines=40> */
.L_x_6919:
[----:B------:R-:W-:Y:S05]  /*156200*/  BSYNC B2 ;  /* 0x0000000000027941 */ /* 0x000fea0003800000 */
.L_x_6918:
[----:B------:R-:W-:Y:S02]  /*156210*/  R2UR UR4, R38 ;  /* 0x00000000260472ca */ /* 0x000fe400000e0000 */
[----:B------:R-:W-:Y:S02]  /*156220*/  R2UR UR5, R39 ;  /* 0x00000000270572ca */ /* 0x000fe400000e0000 */
[----:B------:R-:W-:-:S11]  /*156230*/  PRMT R15, RZ, 0x7610, R15 ;  /* 0x00007610ff0f7816 */ /* 0x000fd6000000000f */
[----:B------:R4:W-:Y:S01]  /*156240*/  ST.E desc[UR4][R30.64], R13 ;  /* 0x0000000d1e007985 */ /* 0x0009e2000c101904 */
[----:B------:R-:W-:Y:S05]  /*156250*/  BRA `(.L_x_6909) ;  /* 0x0000000000147947 */ /* 0x000fea0003800000 */
.L_x_6910:
[----:B------:R-:W-:Y:S02]  /*156260*/  R2UR UR4, R38 ;  /* 0x00000000260472ca */ /* 0x000fe400000e0000 */
[----:B------:R-:W-:Y:S02]  /*156270*/  R2UR UR5, R39 ;  /* 0x00000000270572ca */ /* 0x000fe400000e0000 */
[----:B------:R-:W-:-:S05]  /*156280*/  IADD3 R8, P0, PT, R12, R6, RZ ;  /* 0x000000060c087210 */ /* 0x000fca0007f1e0ff */
[----:B------:R-:W-:-:S06]  /*156290*/  IMAD.X R9, RZ, RZ, R13, P0 ;  /* 0x000000ffff097224 */ /* 0x000fcc00000e060d */
[----:B------:R0:W5:Y:S02]  /*1562a0*/  LD.E.U8 R15, desc[UR4][R8.64+0x20] ;  /* 0x00002004080f7980 */ /* 0x000164000c101100 */
.L_x_6909:
[----:B------:R-:W-:Y:S05]  /*1562b0*/  BSYNC B1 ;  /* 0x0000000000017941 */ /* 0x000fea0003800000 */
.L_x_6908:
        /* <DEDUP_REMOVED lines=32> */
.L_x_6927:
[----:B------:R-:W0:Y:S02]  /*1564c0*/  LDS.64 R12, [R33+0x8] ;  /* 0x00000800210c7984 */ /* 0x000e240000000a00 */
[----:B0-----:R-:W-:-:S05]  /*1564d0*/  IADD3 R14, P0, PT, R12, 0x30, RZ ;  /* 0x000000300c0e7810 */ /* 0x001fca0007f1e0ff */
[----:B------:R-:W-:-:S07]  /*1564e0*/  IMAD.X R15, RZ, RZ, R13, P0 ;  /* 0x000000ffff0f7224 */ /* 0x000fce00000e060d */
[----:B------:R-:W0:Y:S02]  /*1564f0*/  ATOMS.CAST.SPIN.64 P0, [R33+0x8], R12, R14 ;  /* 0x0000080c2100758d */ /* 0x000e24000180040e */
[----:B0-----:R-:W-:Y:S05]  /*156500*/  @!P0 BRA `(.L_x_6927) ;  /* 0xfffffffc00ec8947 */ /* 0x001fea000383ffff */
[----:B------:R-:W-:Y:S05]  /*156510*/  BSYNC B3 ;  /* 0x0000000000037941 */ /* 0x000fea0003800000 */
.L_x_6926:
[----:B------:R-:W-:Y:S02]  /*156520*/  IMAD.MOV.U32 R14, RZ, RZ, R12 ;  /* 0x000000ffff0e7224 */ /* 0x000fe400078e000c */
[----:B------:R-:W-:Y:S01]  /*156530*/  IMAD.MOV.U32 R15, RZ, RZ, R13 ;  /* 0x000000ffff0f7224 */ /* 0x000fe200078e000d */
[----:B------:R-:W-:Y:S06]  /*156540*/  BRA `(.L_x_6924) ;  /* 0x0000000000187947 */ /* 0x000fec0003800000 */
.L_x_6925:
[----:B------:R-:W-:Y:S02]  /*156550*/  R2UR UR4, R38 ;  /* 0x00000000260472ca */ /* 0x000fe400000e0000 */
[----:B------:R-:W-:-:S13]  /*156560*/  R2UR UR5, R39 ;  /* 0x00000000270572ca */ /* 0x000fda00000e0000 */
[----:B------:R-:W2:Y:S02]  /*156570*/  LD.E.64 R14, desc[UR4][R36.64+0x8] ;  /* 0x00000804240e7980 */ /* 0x000ea4000c101b00 */
[----:B--2---:R-:W-:-:S05]  /*156580*/  IADD3 R12, P0, PT, R14, 0x30, RZ ;  /* 0x000000300e0c7810 */ /* 0x004fca0007f1e0ff */
[----:B------:R-:W-:-:S05]  /*156590*/  IMAD.X R13, RZ, RZ, R15, P0 ;  /* 0x000000ffff0d7224 */ /* 0x000fca00000e060f */
[----:B------:R0:W-:Y:S03]  /*1565a0*/  ST.E.64 desc[UR4][R36.64+0x8], R12 ;  /* 0x0000080c24007985 */ /* 0x0001e6000c101b04 */
.L_x_6924:
[----:B------:R-:W-:Y:S05]  /*1565b0*/  BSYNC B2 ;  /* 0x0000000000027941 */ /* 0x000fea0003800000 */
.L_x_6923:
        /* <DEDUP_REMOVED lines=54> */
.L_x_6929:
[----:B------:R-:W-:Y:S05]  /*156920*/  BSYNC B2 ;  /* 0x0000000000027941 */ /* 0x000fea0003800000 */
.L_x_6928:
        /* <DEDUP_REMOVED lines=40> */
.L_x_6931:
[----:B------:R-:W-:Y:S05]  /*156bb0*/  BSYNC B2 ;  /* 0x0000000000027941 */ /* 0x000fea0003800000 */
.L_x_6930:
[----:B------:R-:W-:Y:S02]  /*156bc0*/  R2UR UR4, R38 ;  /* 0x00000000260472ca */ /* 0x000fe400000e0000 */
[----:B------:R-:W-:-:S13]  /*156bd0*/  R2UR UR5, R39 ;  /* 0x00000000270572ca */ /* 0x000fda00000e0000 */
[----:B------:R2:W-:Y:S01]  /*156be0*/  ST.E desc[UR4][R30.64], R13 ;  /* 0x0000000d1e007985 */ /* 0x0005e2000c101904 */
[----:B------:R-:W-:Y:S05]  /*156bf0*/  BRA `(.L_x_6921) ;  /* 0x0000000000207947 */ /* 0x000fea0003800000 */
.L_x_6922:
        /* <DEDUP_REMOVED lines=8> */
.L_x_6921:
[----:B------:R-:W-:Y:S05]  /*156c80*/  BSYNC B1 ;  /* 0x0000000000017941 */ /* 0x000fea0003800000 */
.L_x_6920:
[----:B------:R-:W-:Y:S02]  /*156c90*/  VIADD R18, R18, 0x1 ;  /* 0x0000000112127836 */ /* 0x000fe40000000000 */
[----:B------:R-:W-:Y:S02]  /*156ca0*/  VIADD R2, R2, 0x4 ;  /* 0x0000000402027836 */ /* 0x000fe40000000000 */
[----:B------:R-:W-:Y:S02]  /*156cb0*/  VIADD R0, R0, 0x1 ;  /* 0x0000000100007836 */ /* 0x000fe40000000000 */
[----:B------:R-:W-:Y:S01]  /*156cc0*/  VIADD R6, R6, 0x4 ;  /* 0x0000000406067836 */ /* 0x000fe20000000000 */
[----:B------:R-:W-:Y:S06]  /*156cd0*/  @P2 BRA `(.L_x_6932) ;  /* 0xffffffec00002947 */ /* 0x000fec000383ffff */
.L_x_6907:
[----:B------:R-:W-:Y:S05]  /*156ce0*/  BSYNC B0 ;  /* 0x0000000000007941 */ /* 0x000fea0003800000 */
.L_x_6906:
        /* <DEDUP_REMOVED lines=18> */
[----:B---3--:R-:W-:-:S07]  /*156e10*/  MOV R13, R8 ;  /* 0x00000008000d7202 */ /* 0x008fce0000000f00 */
.L_x_6937:
[----:B------:R-:W0:Y:S02]  /*156e20*/  LDS.64 R8, [R13+0x8] ;  /* 0x000008000d087984 */ /* 0x000e240000000a00 */
[----:B0-----:R-:W-:-:S05]  /*156e30*/  IADD3 R10, P0, PT, R8, 0x30, RZ ;  /* 0x00000030080a7810 */ /* 0x001fca0007f1e0ff */
[----:B------:R-:W-:-:S07]  /*156e40*/  IMAD.X R11, RZ, RZ, R9, P0 ;  /* 0x000000ffff0b7224 */ /* 0x000fce00000e0609 */
[----:B------:R-:W0:Y:S02]  /*156e50*/  ATOMS.CAST.SPIN.64 P0, [R13+0x8], R8, R10 ;  /* 0x000008080d00758d */ /* 0x000e24000180040a */
[----:B0-----:R-:W-:Y:S05]  /*156e60*/  @!P0 BRA `(.L_x_6937) ;  /* 0xfffffffc00ec8947 */ /* 0x001fea000383ffff */
[----:B------:R-:W-:Y:S05]  /*156e70*/  BSYNC B1 ;  /* 0x0000000000017941 */ /* 0x000fea0003800000 */
.L_x_6936:
[----:B------:R-:W-:Y:S02]  /*156e80*/  IMAD.MOV.U32 R10, RZ, RZ, R8 ;  /* 0x000000ffff0a7224 */ /* 0x000fe400078e0008 */
[----:B------:R-:W-:Y:S01]  /*156e90*/  IMAD.MOV.U32 R11, RZ, RZ, R9 ;  /* 0x000000ffff0b7224 */ /* 0x000fe200078e0009 */
[----:B------:R-:W-:Y:S06]  /*156ea0*/  BRA `(.L_x_6934) ;  /* 0x0000000000187947 */ /* 0x000fec0003800000 */
.L_x_6935:
[----:B------:R-:W-:Y:S02]  /*156eb0*/  R2UR UR4, R38 ;  /* 0x00000000260472ca */ /* 0x000fe400000e0000 */
[----:B------:R-:W-:-:S13]  /*156ec0*/  R2UR UR5, R39 ;  /* 0x00000000270572ca */ /* 0x000fda00000e0000 */
[----:B------:R-:W2:Y:S02]  /*156ed0*/  LD.E.64 R10, desc[UR4][R36.64+0x8] ;  /* 0x00000804240a7980 */ /* 0x000ea4000c101b00 */
[----:B--2---:R-:W-:-:S05]  /*156ee0*/  IADD3 R8, P0, PT, R10, 0x30, RZ ;  /* 0x000000300a087810 */ /* 0x004fca0007f1e0ff */
[----:B------:R-:W-:-:S05]  /*156ef0*/  IMAD.X R9, RZ, RZ, R11, P0 ;  /* 0x000000ffff097224 */ /* 0x000fca00000e060b */
[----:B------:R0:W-:Y:S03]  /*156f00*/  ST.E.64 desc[UR4][R36.64+0x8], R8 ;  /* 0x0000080824007985 */ /* 0x0001e6000c101b04 */
.L_x_6934:
[----:B------:R-:W-:Y:S05]  /*156f10*/  BSYNC B0 ;  /* 0x0000000000007941 */ /* 0x000fea0003800000 */
.L_x_6933:
        /* <DEDUP_REMOVED lines=65> */
.L_x_6944:
[----:B------:R-:W0:Y:S02]  /*157330*/  LDS.64 R12, [R9+0x8] ;  /* 0x00000800090c7984 */ /* 0x000e240000000a00 */
[----:B0-----:R-:W-:-:S05]  /*157340*/  IADD3 R14, P0, PT, R32, R12, RZ ;  /* 0x0000000c200e7210 */ /* 0x001fca0007f1e0ff */
[----:B------:R-:W-:-:S07]  /*157350*/  IMAD.X R15, R33, 0x1, R13, P0 ;  /* 0x00000001210f7824 */ /* 0x000fce00000e060d */
[----:B------:R-:W0:Y:S02]  /*157360*/  ATOMS.CAST.SPIN.64 P0, [R9+0x8], R12, R14 ;  /* 0x0000080c0900758d */ /* 0x000e24000180040e */
[----:B0-----:R-:W-:Y:S05]  /*157370*/  @!P0 BRA `(.L_x_6944) ;  /* 0xfffffffc00ec8947 */ /* 0x001fea000383ffff */
[----:B------:R-:W-:Y:S05]  /*157380*/  BSYNC B2 ;  /* 0x0000000000027941 */ /* 0x000fea0003800000 */
.L_x_6943:
[----:B------:R-:W-:Y:S05]  /*157390*/  BRA `(.L_x_6941) ;  /* 0x0000000000187947 */ /* 0x000fea0003800000 */
.L_x_6942:
[----:B------:R-:W-:Y:S02]  /*1573a0*/  R2UR UR4, R38 ;  /* 0x00000000260472ca */ /* 0x000fe400000e0000 */
[----:B------:R-:W-:-:S13]  /*1573b0*/  R2UR UR5, R39 ;  /* 0x00000000270572ca */ /* 0x000fda00000e0000 */
[----:B------:R-:W2:Y:S02]  /*1573c0*/  LD.E.64 R12, desc[UR4][R36.64+0x8] ;  /* 0x00000804240c7980 */ /* 0x000ea4000c101b00 */
[----:B--2---:R-:W-:-:S05]  /*1573d0*/  IADD3 R8, P0, PT, R32, R12, RZ ;  /* 0x0000000c20087210 */ /* 0x004fca0007f1e0ff */
[----:B------:R-:W-:-:S05]  /*1573e0*/  IMAD.X R9, R33, 0x1, R13, P0 ;  /* 0x0000000121097824 */ /* 0x000fca00000e060d */
[----:B------:R0:W-:Y:S03]  /*1573f0*/  ST.E.64 desc[UR4][R36.64+0x8], R8 ;  /* 0x0000080824007985 */ /* 0x0001e6000c101b04 */
.L_x_6941:
[----:B------:R-:W-:Y:S05]  /*157400*/  BSYNC B1 ;  /* 0x0000000000017941 */ /* 0x000fea0003800000 */
.L_x_6940:
        /* <DEDUP_REMOVED lines=47> */
.L_x_6976:
        /* <DEDUP_REMOVED lines=28> */
.L_x_6957:
[----:B------:R-:W0:Y:S02]  /*1578c0*/  LDS.64 R12, [R33+0x8] ;  /* 0x00000800210c7984 */ /* 0x000e240000000a00 */
[----:B0-----:R-:W-:-:S05]  /*1578d0*/  IADD3 R14, P0, PT, R12, 0x30, RZ ;  /* 0x000000300c0e7810 */ /* 0x001fca0007f1e0ff */
[----:B------:R-:W-:-:S07]  /*1578e0*/  IMAD.X R15, RZ, RZ, R13, P0 ;  /* 0x000000ffff0f7224 */ /* 0x000fce00000e060d */
[----:B------:R-:W0:Y:S02]  /*1578f0*/  ATOMS.CAST.SPIN.64 P0, [R33+0x8], R12, R14 ;  /* 0x0000080c2100758d */ /* 0x000e24000180040e */
[----:B0-----:R-:W-:Y:S05]  /*157900*/  @!P0 BRA `(.L_x_6957) ;  /* 0xfffffffc00ec8947 */ /* 0x001fea000383ffff */
[----:B------:R-:W-:Y:S05]  /*157910*/  BSYNC B6 ;  /* 0x0000000000067941 */ /* 0x000fea0003800000 */
.L_x_6956:
[----:B------:R-:W-:Y:S02]  /*157920*/  IMAD.MOV.U32 R14, RZ, RZ, R12 ;  /* 0x000000ffff0e7224 */ /* 0x000fe400078e000c */
[----:B------:R-:W-:Y:S01]  /*157930*/  IMAD.MOV.U32 R15, RZ, RZ, R13 ;  /* 0x000000ffff0f7224 */ /* 0x000fe200078e000d */
[----:B------:R-:W-:Y:S06]  /*157940*/  BRA `(.L_x_6954) ;  /* 0x0000000000187947 */ /* 0x000fec0003800000 */
.L_x_6955:
[----:B------:R-:W-:Y:S02]  /*157950*/  R2UR UR4, R38 ;  /* 0x00000000260472ca */ /* 0x000fe400000e0000 */
[----:B------:R-:W-:-:S13]  /*157960*/  R2UR UR5, R39 ;  /* 0x00000000270572ca */ /* 0x000fda00000e0000 */
[----:B------:R-:W2:Y:S02]  /*157970*/  LD.E.64 R14, desc[UR4][R36.64+0x8] ;  /* 0x00000804240e7980 */ /* 0x000ea4000c101b00 */
[----:B--2---:R-:W-:-:S05]  /*157980*/  IADD3 R12, P0, PT, R14, 0x30, RZ ;  /* 0x000000300e0c7810 */ /* 0x004fca0007f1e0ff */
[----:B------:R-:W-:-:S05]  /*157990*/  IMAD.X R13, RZ, RZ, R15, P0 ;  /* 0x000000ffff0d7224 */ /* 0x000fca00000e060f */
[----:B------:R0:W-:Y:S03]  /*1579a0*/  ST.E.64 desc[UR4][R36.64+0x8], R12 ;  /* 0x0000080c24007985 */ /* 0x0001e6000c101b04 */
.L_x_6954:
[----:B------:R-:W-:Y:S05]  /*1579b0*/  BSYNC B5 ;  /* 0x0000000000057941 */ /* 0x000fea0003800000 */
.L_x_6953:
        /* <DEDUP_REMOVED lines=54> */
.L_x_6959:
[----:B------:R-:W-:Y:S05]  /*157d20*/  BSYNC B5 ;  /* 0x0000000000057941 */ /* 0x000fea0003800000 */
.L_x_6958:
        /* <DEDUP_REMOVED lines=40> */
.L_x_6961:
[----:B------:R-:W-:Y:S05]  /*157fb0*/  BSYNC B5 ;  /* 0x0000000000057941 */ /* 0x000fea0003800000 */
.L_x_6960:
[----:B------:R-:W-:Y:S02]  /*157fc0*/  R2UR UR4, R38 ;  /* 0x00000000260472ca */ /* 0x000fe400000e0000 */
[----:B------:R-:W-:-:S13]  /*157fd0*/  R2UR UR5, R39 ;  /* 0x00000000270572ca */ /* 0x000fda00000e0000 */
[----:B------:R2:W-:Y:S01]  /*157fe0*/  ST.E desc[UR4][R30.64], R13 ;  /* 0x0000000d1e007985 */ /* 0x0005e2000c101904 */
[----:B------:R-:W-:Y:S05]  /*157ff0*/  BRA `(.L_x_6962) ;  /* 0x0000000000207947 */ /* 0x000fea0003800000 */
.L_x_6952:
        /* <DEDUP_REMOVED lines=8> */
.L_x_6962:
[----:B------:R-:W-:Y:S05]  /*158080*/  BSYNC B4 ;  /* 0x0000000000047941 */ /* 0x000fea0003800000 */
.L_x_6951:
        /* <DEDUP_REMOVED lines=27> */
.L_x_6969:
[----:B------:R-:W0:Y:S02]  /*158240*/  LDS.64 R12, [R33+0x8] ;  /* 0x00000800210c7984 */ /* 0x000e240000000a00 */
[----:B0-----:R-:W-:-:S05]  /*158250*/  IADD3 R14, P0, PT, R12, 0x30, RZ ;  /* 0x000000300c0e7810 */ /* 0x001fca0007f1e0ff */
[----:B------:R-:W-:-:S07]  /*158260*/  IMAD.X R15, RZ, RZ, R13, P0 ;  /* 0x000000ffff0f7224 */ /* 0x000fce00000e060d */
[----:B------:R-:W0:Y:S02]  /*158270*/  ATOMS.CAST.SPIN.64 P0, [R33+0x8], R12, R14 ;  /* 0x0000080c2100758d */ /* 0x000e24000180040e */
[----:B0-----:R-:W-:Y:S05]  /*158280*/  @!P0 BRA `(.L_x_6969) ;  /* 0xfffffffc00ec8947 */ /* 0x001fea000383ffff */
[----:B------:R-:W-:Y:S05]  /*158290*/  BSYNC B6 ;  /* 0x0000000000067941 */ /* 0x000fea0003800000 */
.L_x_6968:
[----:B------:R-:W-:Y:S02]  /*1582a0*/  IMAD.MOV.U32 R14, RZ, RZ, R12 ;  /* 0x000000ffff0e7224 */ /* 0x000fe400078e000c */
[----:B------:R-:W-:Y:S01]  /*1582b0*/  IMAD.MOV.U32 R15, RZ, RZ, R13 ;  /* 0x000000ffff0f7224 */ /* 0x000fe200078e000d */
[----:B------:R-:W-:Y:S06]  /*1582c0*/  BRA `(.L_x_6966) ;  /* 0x0000000000187947 */ /* 0x000fec0003800000 */
.L_x_6967:
[----:B------:R-:W-:Y:S02]  /*1582d0*/  R2UR UR4, R38 ;  /* 0x00000000260472ca */ /* 0x000fe400000e0000 */
[----:B------:R-:W-:-:S13]  /*1582e0*/  R2UR UR5, R39 ;  /* 0x00000000270572ca */ /* 0x000fda00000e0000 */
[----:B------:R-:W2:Y:S02]  /*1582f0*/  LD.E.64 R14, desc[UR4][R36.64+0x8] ;  /* 0x00000804240e7980 */ /* 0x000ea4000c101b00 */
[----:B--2---:R-:W-:-:S05]  /*158300*/  IADD3 R12, P0, PT, R14, 0x30, RZ ;  /* 0x000000300e0c7810 */ /* 0x004fca0007f1e0ff */
[----:B------:R-:W-:-:S05]  /*158310*/  IMAD.X R13, RZ, RZ, R15, P0 ;  /* 0x000000ffff0d7224 */ /* 0x000fca00000e060f */
[----:B------:R0:W-:Y:S03]  /*158320*/  ST.E.64 desc[UR4][R36.64+0x8], R12 ;  /* 0x0000080c24007985 */ /* 0x0001e6000c101b04 */
.L_x_6966:
[----:B------:R-:W-:Y:S05]  /*158330*/  BSYNC B5 ;  /* 0x0000000000057941 */ /* 0x000fea0003800000 */
.L_x_6965:
        /* <DEDUP_REMOVED lines=51> */
.L_x_6971:
[----:B------:R-:W-:Y:S01]  /*158670*/  R2UR UR4, R38 ;  /* 0x00000000260472ca */ /* 0x000fe200000e0000 */
[----:B------:R-:W-:Y:S01]  /*158680*/  IMAD.MOV.U32 R11, RZ, RZ, 0x5272 ;  /* 0x00005272ff0b7424 */ /* 0x000fe200078e00ff */
[----:B------:R-:W-:Y:S01]  /*158690*/  R2UR UR5, R39 ;  /* 0x00000000270572ca */ /* 0x000fe200000e0000 */
[----:B------:R-:W-:Y:S01]  /*1586a0*/  IMAD.MOV.U32 R15, RZ, RZ, -0x1 ;  /* 0xffffffffff0f7424 */ /* 0x000fe200078e00ff */
[----:B------:R-:W-:-:S11]  /*1586b0*/  PLOP3.LUT P0, PT, PT, PT, PT, 0x8, 0x80 ;  /* 0x000000000080781c */ /* 0x000fd60003f0e170 */
[----:B------:R0:W-:Y:S02]  /*1586c0*/  ST.E desc[UR4][R30.64], R11 ;  /* 0x0000000b1e007985 */ /* 0x0001e4000c101904 */
.L_x_6972:
[----:B------:R-:W-:Y:S05]  /*1586d0*/  BSYNC B5 ;  /* 0x0000000000057941 */ /* 0x000fea0003800000 */
.L_x_6970:
        /* <DEDUP_REMOVED lines=39> */
.L_x_6974:
[----:B------:R-:W-:Y:S05]  /*158950*/  BSYNC B5 ;  /* 0x0000000000057941 */ /* 0x000fea0003800000 */
.L_x_6973:
[----:B------:R-:W-:Y:S02]  /*158960*/  R2UR UR4, R38 ;  /* 0x00000000260472ca */ /* 0x000fe400000e0000 */
[----:B------:R-:W-:-:S13]  /*158970*/  R2UR UR5, R39 ;  /* 0x00000000270572ca */ /* 0x000fda00000e0000 */
[----:B------:R2:W-:Y:S01]  /*158980*/  ST.E desc[UR4][R30.64], R13 ;  /* 0x0000000d1e007985 */ /* 0x0005e2000c101904 */
[----:B------:R-:W-:Y:S05]  /*158990*/  BRA `(.L_x_6975) ;  /* 0x0000000000247947 */ /* 0x000fea0003800000 */
.L_x_6964:
        /* <DEDUP_REMOVED lines=9> */
.L_x_6975:
[----:B------:R-:W-:Y:S05]  /*158a30*/  BSYNC B4 ;  /* 0x0000000000047941 */ /* 0x000fea0003800000 */
.L_x_6963:
[----:B------:R-:W-:Y:S02]  /*158a40*/  VIADD R22, R22, 0x2 ;  /* 0x0000000216167836 */ /* 0x000fe40000000000 */
[----:B------:R-:W-:Y:S01]  /*158a50*/  VIADD R18, R18, 0x8 ;  /* 0x0000000812127836 */ /* 0x000fe20000000000 */
[----:B------:R-:W-:Y:S06]  /*158a60*/  @P2 BRA `(.L_x_6976) ;  /* 0xffffffec00242947 */ /* 0x000fec000383ffff */
.L_x_6950:
[----:B------:R-:W-:Y:S05]  /*158a70*/  BSYNC B1 ;  /* 0x0000000000017941 */ /* 0x000fea0003800000 */
.L_x_6949:
        /* <DEDUP_REMOVED lines=25> */
.L_x_6983:
[----:B------:R-:W0:Y:S02]  /*158c10*/  LDS.64 R12, [R9+0x8] ;  /* 0x00000800090c7984 */ /* 0x000e240000000a00 */
[----:B0-----:R-:W-:-:S05]  /*158c20*/  IADD3 R14, P0, PT, R12, 0x30, RZ ;  /* 0x000000300c0e7810 */ /* 0x001fca0007f1e0ff */
[----:B------:R-:W-:-:S07]  /*158c30*/  IMAD.X R15, RZ, RZ, R13, P0 ;  /* 0x000000ffff0f7224 */ /* 0x000fce00000e060d */
[----:B------:R-:W0:Y:S02]  /*158c40*/  ATOMS.CAST.SPIN.64 P0, [R9+0x8], R12, R14 ;  /* 0x0000080c0900758d */ /* 0x000e24000180040e */
[----:B0-----:R-:W-:Y:S05]  /*158c50*/  @!P0 BRA `(.L_x_6983) ;  /* 0xfffffffc00ec8947 */ /* 0x001fea000383ffff */
[----:B------:R-:W-:Y:S05]  /*158c60*/  BSYNC B5 ;  /* 0x0000000000057941 */ /* 0x000fea0003800000 */
.L_x_6982:
[----:B------:R-:W-:Y:S02]  /*158c70*/  IMAD.MOV.U32 R14, RZ, RZ, R12 ;  /* 0x000000ffff0e7224 */ /* 0x000fe400078e000c */
[----:B------:R-:W-:Y:S01]  /*158c80*/  IMAD.MOV.U32 R15, RZ, RZ, R13 ;  /* 0x000000ffff0f7224 */ /* 0x000fe200078e000d */
[----:B------:R-:W-:Y:S06]  /*158c90*/  BRA `(.L_x_6980) ;  /* 0x0000000000187947 */ /* 0x000fec0003800000 */
.L_x_6981:
[----:B------:R-:W-:Y:S02]  /*158ca0*/  R2UR UR4, R38 ;  /* 0x00000000260472ca */ /* 0x000fe400000e0000 */
[----:B------:R-:W-:-:S13]  /*158cb0*/  R2UR UR5, R39 ;  /* 0x00000000270572ca */ /* 0x000fda00000e0000 */
[----:B------:R-:W2:Y:S02]  /*158cc0*/  LD.E.64 R14, desc[UR4][R36.64+0x8] ;  /* 0x00000804240e7980 */ /* 0x000ea4000c101b00 */
[----:B--2---:R-:W-:-:S05]  /*158cd0*/  IADD3 R12, P0, PT, R14, 0x30, RZ ;  /* 0x000000300e0c7810 */ /* 0x004fca0007f1e0ff */
[----:B------:R-:W-:-:S05]  /*158ce0*/  IMAD.X R13, RZ, RZ, R15, P0 ;  /* 0x000000ffff0d7224 */ /* 0x000fca00000e060f */
[----:B------:R0:W-:Y:S03]  /*158cf0*/  ST.E.64 desc[UR4][R36.64+0x8], R12 ;  /* 0x0000080c24007985 */ /* 0x0001e6000c101b04 */
.L_x_6980:
[----:B------:R-:W-:Y:S05]  /*158d00*/  BSYNC B4 ;  /* 0x0000000000047941 */ /* 0x000fea0003800000 */
.L_x_6979:
        /* <DEDUP_REMOVED lines=51> */
.L_x_6985:
[----:B------:R-:W-:Y:S01]  /*159040*/  R2UR UR4, R38 ;  /* 0x00000000260472ca */ /* 0x000fe200000e0000 */
[----:B------:R-:W-:Y:S01]  /*159050*/  IMAD.MOV.U32 R9, RZ, RZ, 0x5272 ;  /* 0x00005272ff097424 */ /* 0x000fe200078e00ff */
[----:B------:R-:W-:Y:S01]  /*159060*/  R2UR UR5, R39 ;  /* 0x00000000270572ca */ /* 0x000fe200000e0000 */
[----:B------:R-:W-:Y:S01]  /*159070*/  IMAD.MOV.U32 R15, RZ, RZ, -0x1 ;  /* 0xffffffffff0f7424 */ /* 0x000fe200078e00ff */
[----:B------:R-:W-:-:S11]  /*159080*/  PLOP3.LUT P0, PT, PT, PT, PT, 0x8, 0x80 ;  /* 0x000000000080781c */ /* 0x000fd60003f0e170 */
[----:B------:R1:W-:Y:S02]  /*159090*/  ST.E desc[UR4][R30.64], R9 ;  /* 0x000000091e007985 */ /* 0x0003e4000c101904 */
.L_x_6986:
[----:B------:R-:W-:Y:S05]  /*1590a0*/  BSYNC B4 ;  /* 0x0000000000047941 */ /* 0x000fea0003800000 */
.L_x_6984:
        /* <DEDUP_REMOVED lines=39> */
.L_x_6988:
[----:B------:R-:W-:Y:S05]  /*159320*/  BSYNC B4 ;  /* 0x0000000000047941 */ /* 0x000fea0003800000 */
.L_x_6987:
[----:B------:R-:W-:Y:S02]  /*159330*/  R2UR UR4, R38 ;  /* 0x00000000260472ca */ /* 0x000fe400000e0000 */
[----:B------:R-:W-:-:S13]  /*159340*/  R2UR UR5, R39 ;  /* 0x00000000270572ca */ /* 0x000fda00000e0000 */
[----:B------:R3:W-:Y:S01]  /*159350*/  ST.E desc[UR4][R30.64], R13 ;  /* 0x0000000d1e007985 */ /* 0x0007e2000c101904 */
[----:B------:R-:W-:Y:S05]  /*159360*/  BRA `(.L_x_6977) ;  /* 0x0000000000207947 */ /* 0x000fea0003800000 */
.L_x_6978:
        /* <DEDUP_REMOVED lines=8> */
.L_x_6977:
[----:B------:R-:W-:Y:S05]  /*1593f0*/  BSYNC B1 ;  /* 0x0000000000017941 */ /* 0x000fea0003800000 */
.L_x_6947:
[----:B------:R-:W-:-:S13]  /*159400*/  ISETP.GE.AND P0, PT, R0, 0x1, PT ;  /* 0x000000010000780c */ /* 0x000fda0003f06270 */
[----:B------:R-:W-:Y:S05]  /*159410*/  @!P0 BREAK B2 ;  /* 0x0000000000028942 */ /* 0x000fea0003800000 */
[----:B------:R-:W-:Y:S05]  /*159420*/  @!P0 BRA `(.L_x_6948) ;  /* 0x0000001400048947 */ /* 0x000fea0003800000 */
[----:B------:R-:W-:Y:S05]  /*159430*/  BSYNC B2 ;  /* 0x0000000000027941 */ /* 0x000fea0003800000 */
.L_x_6946:
[----:B------:R-:W-:Y:S02]  /*159440*/  IMAD.MOV R2, RZ, RZ, -R0 ;  /* 0x000000ffff027224 */ /* 0x000fe400078e0a00 */
[----:B------:R-:W-:Y:S02]  /*159450*/  IMAD.MOV.U32 R17, RZ, RZ, RZ ;  /* 0x000000ffff117224 */ /* 0x000fe400078e00ff */
[----:B------:R-:W-:-:S07]  /*159460*/  IMAD.MOV.U32 R18, RZ, RZ, RZ ;  /* 0x000000ffff127224 */ /* 0x000fce00078e00ff */
.L_x_7013:
        /* <DEDUP_REMOVED lines=35> */
.L_x_6996:
[----:B------:R-:W0:Y:S02]  /*1596a0*/  LDS.64 R12, [R33+0x8] ;  /* 0x00000800210c7984 */ /* 0x000e240000000a00 */
[----:B0-----:R-:W-:-:S05]  /*1596b0*/  IADD3 R14, P0, PT, R12, 0x30, RZ ;  /* 0x000000300c0e7810 */ /* 0x001fca0007f1e0ff */
[----:B------:R-:W-:-:S07]  /*1596c0*/  IMAD.X R15, RZ, RZ, R13, P0 ;  /* 0x000000ffff0f7224 */ /* 0x000fce00000e060d */
[----:B------:R-:W0:Y:S02]  /*1596d0*/  ATOMS.CAST.SPIN.64 P0, [R33+0x8], R12, R14 ;  /* 0x0000080c2100758d */ /* 0x000e24000180040e */
[----:B0-----:R-:W-:Y:S05]  /*1596e0*/  @!P0 BRA `(.L_x_6996) ;  /* 0xfffffffc00ec8947 */ /* 0x001fea000383ffff */
[----:B------:R-:W-:Y:S05]  /*1596f0*/  BSYNC B4 ;  /* 0x0000000000047941 */ /* 0x000fea0003800000 */
.L_x_6995:
[----:B------:R-:W-:Y:S02]  /*159700*/  IMAD.MOV.U32 R14, RZ, RZ, R12 ;  /* 0x000000ffff0e7224 */ /* 0x000fe400078e000c */
[----:B------:R-:W-:Y:S01]  /*159710*/  IMAD.MOV.U32 R15, RZ, RZ, R13 ;  /* 0x000000ffff0f7224 */ /* 0x000fe200078e000d */
[----:B------:R-:W-:Y:S06]  /*159720*/  BRA `(.L_x_6993) ;  /* 0x0000000000187947 */ /* 0x000fec0003800000 */
.L_x_6994:
[----:B------:R-:W-:Y:S02]  /*159730*/  R2UR UR4, R38 ;  /* 0x00000000260472ca */ /* 0x000fe400000e0000 */
[----:B------:R-:W-:-:S13]  /*159740*/  R2UR UR5, R39 ;  /* 0x00000000270572ca */ /* 0x000fda00000e0000 */
[----:B------:R-:W2:Y:S02]  /*159750*/  LD.E.64 R14, desc[UR4][R36.64+0x8] ;  /* 0x00000804240e7980 */ /* 0x000ea4000c101b00 */
[----:B--2---:R-:W-:-:S05]  /*159760*/  IADD3 R12, P0, PT, R14, 0x30, RZ ;  /* 0x000000300e0c7810 */ /* 0x004fca0007f1e0ff */
[----:B------:R-:W-:-:S05]  /*159770*/  IMAD.X R13, RZ, RZ, R15, P0 ;  /* 0x000000ffff0d7224 */ /* 0x000fca00000e060f */
[----:B------:R0:W-:Y:S03]  /*159780*/  ST.E.64 desc[UR4][R36.64+0x8], R12 ;  /* 0x0000080c24007985 */ /* 0x0001e6000c101b04 */
.L_x_6993:
[----:B------:R-:W-:Y:S05]  /*159790*/  BSYNC B2 ;  /* 0x0000000000027941 */ /* 0x000fea0003800000 */
.L_x_6992:
        /* <DEDUP_REMOVED lines=54> */
.L_x_6998:
[----:B------:R-:W-:Y:S05]  /*159b00*/  BSYNC B2 ;  /* 0x0000000000027941 */ /* 0x000fea0003800000 */
.L_x_6997:
        /* <DEDUP_REMOVED lines=40> */
.L_x_7000:
[----:B------:R-:W-:Y:S05]  /*159d90*/  BSYNC B2 ;  /* 0x0000000000027941 */ /* 0x000fea0003800000 */
.L_x_6999:
[----:B------:R-:W-:Y:S02]  /*159da0*/  R2UR UR4, R38 ;  /* 0x00000000260472ca */ /* 0x000fe400000e0000 */
[----:B------:R-:W-:Y:S02]  /*159db0*/  R2UR UR5, R39 ;  /* 0x00000000270572ca */ /* 0x000fe400000e0000 */
[----:B------:R-:W-:-:S11]  /*159dc0*/  PRMT R15, RZ, 0x7610, R15 ;  /* 0x00007610ff0f7816 */ /* 0x000fd6000000000f */
[----:B------:R4:W-:Y:S01]  /*159dd0*/  ST.E desc[UR4][R30.64], R13 ;  /* 0x0000000d1e007985 */ /* 0x0009e2000c101904 */
[----:B------:R-:W-:Y:S05]  /*159de0*/  BRA `(.L_x_6990) ;  /* 0x0000000000147947 */ /* 0x000fea0003800000 */
.L_x_6991:
[----:B------:R-:W-:Y:S02]  /*159df0*/  R2UR UR4, R38 ;  /* 0x00000000260472ca */ /* 0x000fe400000e0000 */
[----:B------:R-:W-:Y:S02]  /*159e00*/  R2UR UR5, R39 ;  /* 0x00000000270572ca */ /* 0x000fe400000e0000 */
[----:B------:R-:W-:-:S05]  /*159e10*/  IADD3 R8, P0, PT, R12, R17, RZ ;  /* 0x000000110c087210 */ /* 0x000fca0007f1e0ff */
[----:B------:R-:W-:-:S06]  /*159e20*/  IMAD.X R9, RZ, RZ, R13, P0 ;  /* 0x000000ffff097224 */ /* 0x000fcc00000e060d */
[----:B------:R1:W5:Y:S02]  /*159e30*/  LD.E.U8 R15, desc[UR4][R8.64+0x20] ;  /* 0x00002004080f7980 */ /* 0x000364000c101100 */
.L_x_6990:
[----:B------:R-:W-:Y:S05]  /*159e40*/  BSYNC B1 ;  /* 0x0000000000017941 */ /* 0x000fea0003800000 */
.L_x_6989:
        /* <DEDUP_REMOVED lines=31> */
.L_x_7008:
[----:B------:R-:W0:Y:S02]  /*15a040*/  LDS.64 R12, [R33+0x8] ;  /* 0x00000800210c7984 */ /* 0x000e240000000a00 */
[----:B0-----:R-:W-:-:S05]  /*15a050*/  IADD3 R14, P0, PT, R12, 0x30, RZ ;  /* 0x000000300c0e7810 */ /* 0x001fca0007f1e0ff */
[----:B------:R-:W-:-:S07]  /*15a060*/  IMAD.X R15, RZ, RZ, R13, P0 ;  /* 0x000000ffff0f7224 */ /* 0x000fce00000e060d */
[----:B------:R-:W0:Y:S02]  /*15a070*/  ATOMS.CAST.SPIN.64 P0, [R33+0x8], R12, R14 ;  /* 0x0000080c2100758d */ /* 0x000e24000180040e */
[----:B0-----:R-:W-:Y:S05]  /*15a080*/  @!P0 BRA `(.L_x_7008) ;  /* 0xfffffffc00ec8947 */ /* 0x001fea000383ffff */
[----:B------:R-:W-:Y:S05]  /*15a090*/  BSYNC B4 ;  /* 0x0000000000047941 */ /* 0x000fea0003800000 */
.L_x_7007:
[----:B------:R-:W-:Y:S02]  /*15a0a0*/  IMAD.MOV.U32 R14, RZ, RZ, R12 ;  /* 0x000000ffff0e7224 */ /* 0x000fe400078e000c */
[----:B------:R-:W-:Y:S01]  /*15a0b0*/  IMAD.MOV.U32 R15, RZ, RZ, R13 ;  /* 0x000000ffff0f7224 */ /* 0x000fe200078e000d */
[----:B------:R-:W-:Y:S06]  /*15a0c0*/  BRA `(.L_x_7005) ;  /* 0x0000000000187947 */ /* 0x000fec0003800000 */
.L_x_7006:
[----:B------:R-:W-:Y:S02]  /*15a0d0*/  R2UR UR4, R38 ;  /* 0x00000000260472ca */ /* 0x000fe400000e0000 */
[----:B------:R-:W-:-:S13]  /*15a0e0*/  R2UR UR5, R39 ;  /* 0x00000000270572ca */ /* 0x000fda00000e0000 */
[----:B------:R-:W2:Y:S02]  /*15a0f0*/  LD.E.64 R14, desc[UR4][R36.64+0x8] ;  /* 0x00000804240e7980 */ /* 0x000ea4000c101b00 */
[----:B--2---:R-:W-:-:S05]  /*15a100*/  IADD3 R12, P0, PT, R14, 0x30, RZ ;  /* 0x000000300e0c7810 */ /* 0x004fca0007f1e0ff */
[----:B------:R-:W-:-:S05]  /*15a110*/  IMAD.X R13, RZ, RZ, R15, P0 ;  /* 0x000000ffff0d7224 */ /* 0x000fca00000e060f */
[----:B------:R0:W-:Y:S03]  /*15a120*/  ST.E.64 desc[UR4][R36.64+0x8], R12 ;  /* 0x0000080c24007985 */ /* 0x0001e6000c101b04 */
.L_x_7005:
[----:B------:R-:W-:Y:S05]  /*15a130*/  BSYNC B2 ;  /* 0x0000000000027941 */ /* 0x000fea0003800000 */
.L_x_7004:
        /* <DEDUP_REMOVED lines=54> */
.L_x_7010:
[----:B------:R-:W-:Y:S05]  /*15a4a0*/  BSYNC B2 ;  /* 0x0000000000027941 */ /* 0x000fea0003800000 */
.L_x_7009:
        /* <DEDUP_REMOVED lines=40> */
.L_x_7012:
[----:B------:R-:W-:Y:S05]  /*15a730*/  BSYNC B2 ;  /* 0x0000000000027941 */ /* 0x000fea0003800000 */
.L_x_7011:
[----:B------:R-:W-:Y:S02]  /*15a740*/  R2UR UR4, R38 ;  /* 0x00000000260472ca */ /* 0x000fe400000e0000 */
[----:B------:R-:W-:-:S13]  /*15a750*/  R2UR UR5, R39 ;  /* 0x00000000270572ca */ /* 0x000fda00000e0000 */
[----:B------:R2:W-:Y:S01]  /*15a760*/  ST.E desc[UR4][R30.64], R13 ;  /* 0x0000000d1e007985 */ /* 0x0005e2000c101904 */
[----:B------:R-:W-:Y:S05]  /*15a770*/  BRA `(.L_x_7002) ;  /* 0x0000000000207947 */ /* 0x000fea0003800000 */
.L_x_7003:
        /* <DEDUP_REMOVED lines=8> */
.L_x_7002:
[----:B------:R-:W-:Y:S05]  /*15a800*/  BSYNC B1 ;  /* 0x0000000000017941 */ /* 0x000fea0003800000 */
.L_x_7001:
[----:B------:R-:W-:Y:S02]  /*15a810*/  VIADD R18, R18, 0x1 ;  /* 0x0000000112127836 */ /* 0x000fe40000000000 */
[----:B------:R-:W-:Y:S01]  /*15a820*/  VIADD R17, R17, 0x4 ;  /* 0x0000000411117836 */ /* 0x000fe20000000000 */
[----:B------:R-:W-:Y:S06]  /*15a830*/  @P2 BRA `(.L_x_7013) ;  /* 0xffffffec000c2947 */ /* 0x000fec000383ffff */
.L_x_6948:
[----:B------:R-:W-:Y:S05]  /*15a840*/  BSYNC B3 ;  /* 0x0000000000037941 */ /* 0x000fea0003800000 */
.L_x_6945:
        /* <DEDUP_REMOVED lines=15> */
.L_x_6939:
[----:B------:R-:W-:Y:S05]  /*15a940*/  BSYNC B0 ;  /* 0x0000000000007941 */ /* 0x000fea0003800000 */
.L_x_6938:
[----:B------:R-:W-:Y:S01]  /*15a950*/  R2UR UR4, R38 ;  /* 0x00000000260472ca */ /* 0x000fe200000e0000 */
[----:B------:R-:W-:Y:S01]  /*15a960*/  IMAD.MOV.U32 R32, RZ, RZ, 0x30 ;  /* 0x00000030ff207424 */ /* 0x000fe200078e00ff */
[----:B------:R-:W-:Y:S01]  /*15a970*/  R2UR UR5, R39 ;  /* 0x00000000270572ca */ /* 0x000fe200000e0000 */
[----:B------:R-:W-:Y:S01]  /*15a980*/  IMAD.MOV.U32 R33, RZ, RZ, 0x0 ;  /* 0x00000000ff217424 */ /* 0x000fe200078e00ff */
[----:B-1-3--:R1:W2:Y:S11]  /*15a990*/  LDS.64 R12, [R2+0x8] ;  /* 0x00000800020c7984 */ /* 0x00a2b60000000a00 */
        /* <DEDUP_REMOVED lines=10> */
.L_x_7018:
[----:B------:R-:W1:Y:S02]  /*15aa40*/  LDS.64 R8, [R5+0x8] ;  /* 0x0000080005087984 */ /* 0x000e640000000a00 */
[----:B-1----:R-:W-:-:S05]  /*15aa50*/  IADD3 R10, P0, PT, R8, 0x30, RZ ;  /* 0x00000030080a7810 */ /* 0x002fca0007f1e0ff */
[----:B------:R-:W-:-:S07]  /*15aa60*/  IMAD.X R11, RZ, RZ, R9, P0 ;  /* 0x000000ffff0b7224 */ /* 0x000fce00000e0609 */
[----:B------:R-:W1:Y:S02]  /*15aa70*/  ATOMS.CAST.SPIN.64 P0, [R5+0x8], R8, R10 ;  /* 0x000008080500758d */ /* 0x000e64000180040a */
[----:B-1----:R-:W-:Y:S05]  /*15aa80*/  @!P0 BRA `(.L_x_7018) ;  /* 0xfffffffc00ec8947 */ /* 0x002fea000383ffff */
[----:B------:R-:W-:Y:S05]  /*15aa90*/  BSYNC B1 ;  /* 0x0000000000017941 */ /* 0x000fea0003800000 */
.L_x_7017:
[----:B------:R-:W-:Y:S02]  /*15aaa0*/  IMAD.MOV.U32 R10, RZ, RZ, R8 ;  /* 0x000000ffff0a7224 */ /* 0x000fe400078e0008 */
[----:B------:R-:W-:Y:S01]  /*15aab0*/  IMAD.MOV.U32 R11, RZ, RZ, R9 ;  /* 0x000000ffff0b7224 */ /* 0x000fe200078e0009 */
[----:B------:R-:W-:Y:S06]  /*15aac0*/  BRA `(.L_x_7015) ;  /* 0x0000000000187947 */ /* 0x000fec0003800000 */
.L_x_7016:
[----:B------:R-:W-:Y:S02]  /*15aad0*/  R2UR UR4, R38 ;  /* 0x00000000260472ca */ /* 0x000fe400000e0000 */
[----:B------:R-:W-:-:S13]  /*15aae0*/  R2UR UR5, R39 ;  /* 0x00000000270572ca */ /* 0x000fda00000e0000 */
[----:B------:R-:W2:Y:S02]  /*15aaf0*/  LD.E.64 R10, desc[UR4][R36.64+0x8] ;  /* 0x00000804240a7980 */ /* 0x000ea4000c101b00 */
[----:B--2---:R-:W-:-:S05]  /*15ab00*/  IADD3 R8, P0, PT, R10, 0x30, RZ ;  /* 0x000000300a087810 */ /* 0x004fca0007f1e0ff */
[----:B------:R-:W-:-:S05]  /*15ab10*/  IMAD.X R9, RZ, RZ, R11, P0 ;  /* 0x000000ffff097224 */ /* 0x000fca00000e060b */
[----:B------:R1:W-:Y:S03]  /*15ab20*/  ST.E.64 desc[UR4][R36.64+0x8], R8 ;  /* 0x0000080824007985 */ /* 0x0003e6000c101b04 */
.L_x_7015:
[----:B------:R-:W-:Y:S05]  /*15ab30*/  BSYNC B0 ;  /* 0x0000000000007941 */ /* 0x000fea0003800000 */
.L_x_7014:
        /* <DEDUP_REMOVED lines=13> */
[----:B-1----:R-:W1:Y:S01]  /*15ac10*/  LDS.64 R8, [R2] ;  /* 0x0000000002087984 */ /* 0x002e620000000a00 */
[----:B------:R-:W-:Y:S01]  /*15ac20*/  ISETP.NE.AND P2, PT, R6, -0x1, PT ;  /* 0xffffffff0600780c */ /* 0x000fe20003f45270 */
[----:B0-----:R-:W-:Y:S01]  /*15ac30*/  IMAD.MOV.U32 R7, RZ, RZ, 0x1 ;  /* 0x00000001ff077424 */ /* 0x001fe200078e00ff */
[----:B-----5:R-:W-:Y:S01]  /*15ac40*/  SHF.R.S64 R15, RZ, 0x1c, R0 ;  /* 0x0000001cff0f7819 */ /* 0x020fe20000001000 */
[----:B--2---:R-:W-:Y:S01]  /*15ac50*/  IMAD.MOV.U32 R5, RZ, RZ, 0x4205 ;  /* 0x00004205ff057424 */ /* 0x004fe200078e00ff */
        /* <DEDUP_REMOVED lines=47> */
.L_x_7020:
[----:B------:R-:W-:Y:S05]  /*15af50*/  BSYNC B0 ;  /* 0x0000000000007941 */ /* 0x000fea0003800000 */
.L_x_7019:
[----:B------:R-:W-:Y:S01]  /*15af60*/  @!P0 IMAD.MOV.U32 R0, RZ, RZ, -0x1 ;  /* 0xffffffffff008424 */ /* 0x000fe200078e00ff */
[----:B------:R-:W-:Y:S06]  /*15af70*/  @!P1 BRA `(.L_x_6815) ;  /* 0x000008bc00e09947 */ /* 0x000fec0003800000 */
[----:B------:R-:W-:Y:S01]  /*15af80*/  R2UR UR4, R38 ;  /* 0x00000000260472ca */ /* 0x000fe200000e0000 */
[----:B0-----:R0:W3:Y:S01]  /*15af90*/  LDS.64 R6, [R2+0x8] ;  /* 0x0000080002067984 */ /* 0x0010e20000000a00 */
[----:B------:R-:W-:-:S13]  /*15afa0*/  R2UR UR5, R39 ;  /* 0x00000000270572ca */ /* 0x000fda00000e0000 */
[----:B-1----:R1:W4:Y:S01]  /*15afb0*/  ATOM.E.ADD.64.STRONG.GPU P0, R8, desc[UR4][R36.64+0x8], R32 ;  /* 0x800008202408798a */ /* 0x002322000810f504 */
        /* <DEDUP_REMOVED lines=8> */
[----:B--2---:R-:W-:-:S07]  /*15b040*/  MOV R5, R8 ;  /* 0x0000000800057202 */ /* 0x004fce0000000f00 */
.L_x_7025:
[----:B------:R-:W0:Y:S02]  /*15b050*/  LDS.64 R8, [R5+0x8] ;  /* 0x0000080005087984 */ /* 0x000e240000000a00 */
[----:B0-----:R-:W-:-:S05]  /*15b060*/  IADD3 R10, P0, PT, R8, 0x30, RZ ;  /* 0x00000030080a7810 */ /* 0x001fca0007f1e0ff */
[----:B------:R-:W-:-:S07]  /*15b070*/  IMAD.X R11, RZ, RZ, R9, P0 ;  /* 0x000000ffff0b7224 */ /* 0x000fce00000e0609 */
[----:B------:R-:W0:Y:S02]  /*15b080*/  ATOMS.CAST.SPIN.64 P0, [R5+0x8], R8, R10 ;  /* 0x000008080500758d */ /* 0x000e24000180040a */
[----:B0-----:R-:W-:Y:S05]  /*15b090*/  @!P0 BRA `(.L_x_7025) ;  /* 0xfffffffc00ec8947 */ /* 0x001fea000383ffff */
[----:B------:R-:W-:Y:S05]  /*15b0a0*/  BSYNC B1 ;  /* 0x0000000000017941 */ /* 0x000fea0003800000 */
.L_x_7024:
[----:B------:R-:W-:Y:S02]  /*15b0b0*/  IMAD.MOV.U32 R10, RZ, RZ, R8 ;  /* 0x000000ffff0a7224 */ /* 0x000fe400078e0008 */
[----:B------:R-:W-:Y:S01]  /*15b0c0*/  IMAD.MOV.U32 R11, RZ, RZ, R9 ;  /* 0x000000ffff0b7224 */ /* 0x000fe200078e0009 */
[----:B------:R-:W-:Y:S06]  /*15b0d0*/  BRA `(.L_x_7022) ;  /* 0x0000000000187947 */ /* 0x000fec0003800000 */
.L_x_7023:
[----:B------:R-:W-:Y:S02]  /*15b0e0*/  R2UR UR4, R38 ;  /* 0x00000000260472ca */ /* 0x000fe400000e0000 */
[----:B------:R-:W-:-:S13]  /*15b0f0*/  R2UR UR5, R39 ;  /* 0x00000000270572ca */ /* 0x000fda00000e0000 */
[----:B------:R-:W3:Y:S02]  /*15b100*/  LD.E.64 R10, desc[UR4][R36.64+0x8] ;  /* 0x00000804240a7980 */ /* 0x000ee4000c101b00 */
[----:B---3--:R-:W-:-:S05]  /*15b110*/  IADD3 R8, P0, PT, R10, 0x30, RZ ;  /* 0x000000300a087810 */ /* 0x008fca0007f1e0ff */
[----:B------:R-:W-:-:S05]  /*15b120*/  IMAD.X R9, RZ, RZ, R11, P0 ;  /* 0x000000ffff097224 */ /* 0x000fca00000e060b */
[----:B------:R0:W-:Y:S03]  /*15b130*/  ST.E.64 desc[UR4][R36.64+0x8], R8 ;  /* 0x0000080824007985 */ /* 0x0001e6000c101b04 */
.L_x_7022:
[----:B------:R-:W-:Y:S05]  /*15b140*/  BSYNC B0 ;  /* 0x0000000000007941 */ /* 0x000fea0003800000 */
.L_x_7021:
        /* <DEDUP_REMOVED lines=14> */
[C---:B------:R-:W-:Y:S01]  /*15b230*/  R2UR UR8, R38.reuse ;  /* 0x00000000260872ca */ /* 0x040fe200000e0000 */
[----:B-----5:R-:W-:Y:S01]  /*15b240*/  IMAD.MOV.U32 R15, RZ, RZ, 0x10ef ;  /* 0x000010efff0f7424 */ /* 0x020fe200078e00ff */
        /* <DEDUP_REMOVED lines=13> */
[----:B-1----:R-:W-:-:S04]  /*15b320*/  IMAD.WIDE R12, R5, 0x10, R6 ;  /* 0x00000010050c7825 */ /* 0x002fc800078e0206 */
[----:B------:R-:W-:Y:S01]  /*15b330*/  IMAD.MOV.U32 R7, RZ, RZ, 0x1 ;  /* 0x00000001ff077424 */ /* 0x000fe200078e00ff */
        /* <DEDUP_REMOVED lines=23> */
.L_x_7033:
[----:B------:R-:W0:Y:S02]  /*15b4b0*/  LDS.64 R12, [R9+0x8] ;  /* 0x00000800090c7984 */ /* 0x000e240000000a00 */
[----:B0-----:R-:W-:-:S05]  /*15b4c0*/  IADD3 R14, P0, PT, R12, 0x30, RZ ;  /* 0x000000300c0e7810 */ /* 0x001fca0007f1e0ff */
[----:B------:R-:W-:-:S07]  /*15b4d0*/  IMAD.X R15, RZ, RZ, R13, P0 ;  /* 0x000000ffff0f7224 */ /* 0x000fce00000e060d */
[----:B------:R-:W0:Y:S02]  /*15b4e0*/  ATOMS.CAST.SPIN.64 P0, [R9+0x8], R12, R14 ;  /* 0x0000080c0900758d */ /* 0x000e24000180040e */
[----:B0-----:R-:W-:Y:S05]  /*15b4f0*/  @!P0 BRA `(.L_x_7033) ;  /* 0xfffffffc00ec8947 */ /* 0x001fea000383ffff */
[----:B------:R-:W-:Y:S05]  /*15b500*/  BSYNC B2 ;  /* 0x0000000000027941 */ /* 0x000fea0003800000 */
.L_x_7032:
[----:B------:R-:W-:Y:S05]  /*15b510*/  BRA `(.L_x_7030) ;  /* 0x0000000000187947 */ /* 0x000fea0003800000 */
.L_x_7031:
[----:B------:R-:W-:Y:S02]  /*15b520*/  R2UR UR4, R38 ;  /* 0x00000000260472ca */ /* 0x000fe400000e0000 */
[----:B------:R-:W-:-:S13]  /*15b530*/  R2UR UR5, R39 ;  /* 0x00000000270572ca */ /* 0x000fda00000e0000 */
[----:B------:R-:W2:Y:S02]  /*15b540*/  LD.E.64 R12, desc[UR4][R36.64+0x8] ;  /* 0x00000804240c7980 */ /* 0x000ea4000c101b00 */
[----:B--2---:R-:W-:-:S05]  /*15b550*/  IADD3 R8, P0, PT, R12, 0x30, RZ ;  /* 0x000000300c087810 */ /* 0x004fca0007f1e0ff */
[----:B------:R-:W-:-:S05]  /*15b560*/  IMAD.X R9, RZ, RZ, R13, P0 ;  /* 0x000000ffff097224 */ /* 0x000fca00000e060d */
[----:B------:R0:W-:Y:S03]  /*15b570*/  ST.E.64 desc[UR4][R36.64+0x8], R8 ;  /* 0x0000080824007985 */ /* 0x0001e6000c101b04 */
.L_x_7030:
[----:B------:R-:W-:Y:S05]  /*15b580*/  BSYNC B1 ;  /* 0x0000000000017941 */ /* 0x000fea0003800000 */
.L_x_7029:
        /* <DEDUP_REMOVED lines=53> */
.L_x_7035:
[----:B------:R-:W-:Y:S05]  /*15b8e0*/  BSYNC B1 ;  /* 0x0000000000017941 */ /* 0x000fea0003800000 */
.L_x_7034:
        /* <DEDUP_REMOVED lines=17> */
[----:B--2---:R-:W2:Y:S02]  /*15ba00*/  LD.E R7, desc[UR6][R30.64] ;  /* 0x000000061e077980 */ /* 0x004ea4000c101900 */
[----:B--2---:R-:W-:-:S13]  /*15ba10*/  ISETP.NE.AND P0, PT, R7, RZ, PT ;  /* 0x000000ff0700720c */ /* 0x004fda0003f05270 */
[----:B---3--:R-:W-:Y:S05]  /*15ba20*/  @P0 BRA `(.L_x_7037) ;  /* 0x0000000000540947 */ /* 0x008fea0003800000 */
[----:B------:R-:W0:Y:S01]  /*15ba30*/  LDS.64 R6, [R2] ;  /* 0x0000000002067984 */ /* 0x000e220000000a00 */
[C---:B------:R-:W-:Y:S02]  /*15ba40*/  R2UR UR4, R38.reuse ;  /* 0x00000000260472ca */ /* 0x040fe400000e0000 */
[C---:B------:R-:W-:Y:S02]  /*15ba50*/  R2UR UR5, R39.reuse ;  /* 0x00000000270572ca */ /* 0x040fe400000e0000 */
[----:B------:R-:W-:Y:S02]  /*15ba60*/  R2UR UR6, R38 ;  /* 0x00000000260672ca */ /* 0x000fe400000e0000 */
[----:B------:R-:W-:Y:S01]  /*15ba70*/  R2UR UR7, R39 ;  /* 0x00000000270772ca */ /* 0x000fe200000e0000 */
[----:B0-----:R-:W-:-:S08]  /*15ba80*/  IMAD.WIDE R6, R15, 0x10, R6 ;  /* 0x000000100f067825 */ /* 0x001fd000078e0206 */
[----:B------:R3:W-:Y:S04]  /*15ba90*/  ST.E desc[UR4][R6.64+0x24], RZ ;  /* 0x000024ff06007985 */ /* 0x0007e8000c101904 */
[----:B------:R-:W2:Y:S01]  /*15baa0*/  LD.E R8, desc[UR6][R30.64] ;  /* 0x000000061e087980 */ /* 0x000ea2000c101900 */
[----:B------:R-:W-:Y:S01]  /*15bab0*/  IMAD.MOV.U32 R11, RZ, RZ, RZ ;  /* 0x000000ffff0b7224 */ /* 0x000fe200078e00ff */
        /* <DEDUP_REMOVED lines=11> */
[----:B---3--:R-:W-:-:S09]  /*15bb70*/  SEL R11, R15, RZ, !P0 ;  /* 0x000000ff0f0b7207 */ /* 0x008fd20004000000 */
.L_x_7037:
[----:B------:R-:W-:Y:S05]  /*15bb80*/  BSYNC B1 ;  /* 0x0000000000017941 */ /* 0x000fea0003800000 */
.L_x_7036:
[----:B------:R-:W-:Y:S02]  /*15bb90*/  R2UR UR4, R38 ;  /* 0x00000000260472ca */ /* 0x000fe400000e0000 */
[----:B------:R-:W-:-:S13]  /*15bba0*/  R2UR UR5, R39 ;  /* 0x00000000270572ca */ /* 0x000fda00000e0000 */
[----:B------:R3:W-:Y:S01]  /*15bbb0*/  ST.E desc[UR4][R30.64], R11 ;  /* 0x0000000b1e007985 */ /* 0x0007e2000c101904 */
[----:B------:R-:W-:Y:S05]  /*15bbc0*/  BRA `(.L_x_7027) ;  /* 0x0000000000187947 */ /* 0x000fea0003800000 */
.L_x_7028:
[C---:B------:R-:W-:Y:S02]  /*15bbd0*/  R2UR UR4, R38.reuse ;  /* 0x00000000260472ca */ /* 0x040fe400000e0000 */
[C---:B------:R-:W-:Y:S02]  /*15bbe0*/  R2UR UR5, R39.reuse ;  /* 0x00000000270572ca */ /* 0x040fe400000e0000 */
[----:B------:R-:W-:Y:S02]  /*15bbf0*/  R2UR UR6, R38 ;  /* 0x00000000260672ca */ /* 0x000fe400000e0000 */
[----:B------:R-:W-:-:S09]  /*15bc00*/  R2UR UR7, R39 ;  /* 0x00000000270772ca */ /* 0x000fd200000e0000 */
[----:B------:R2:W-:Y:S04]  /*15bc10*/  ST.E desc[UR4][R8.64+0x20], RZ ;  /* 0x000020ff08007985 */ /* 0x0005e8000c101904 */
[----:B------:R2:W-:Y:S02]  /*15bc20*/  ST.E.U8 desc[UR6][R8.64+0x20], RZ ;  /* 0x000020ff08007985 */ /* 0x0005e4000c101106 */
.L_x_7027:
[----:B------:R-:W-:Y:S05]  /*15bc30*/  BSYNC B0 ;  /* 0x0000000000007941 */ /* 0x000fea0003800000 */
.L_x_7026:
[----:B------:R-:W-:Y:S01]  /*15bc40*/  @!P2 R2UR UR4, R38 ;  /* 0x000000002604a2ca */ /* 0x000fe200000e0000 */
[----:B-12---:R-:W-:Y:S01]  /*15bc50*/  @!P2 IMAD.MOV.U32 R7, RZ, RZ, 0x5368 ;  /* 0x00005368ff07a424 */ /* 0x006fe200078e00ff */
        /* <DEDUP_REMOVED lines=23> */
.L_x_7045:
[----:B------:R-:W0:Y:S02]  /*15bdd0*/  LDS.64 R12, [R9+0x8] ;  /* 0x00000800090c7984 */ /* 0x000e240000000a00 */
[----:B0-----:R-:W-:-:S05]  /*15bde0*/  IADD3 R14, P0, PT, R12, 0x30, RZ ;  /* 0x000000300c0e7810 */ /* 0x001fca0007f1e0ff */
[----:B-----5:R-:W-:-:S07]  /*15bdf0*/  IMAD.X R15, RZ, RZ, R13, P0 ;  /* 0x000000ffff0f7224 */ /* 0x020fce00000e060d */
[----:B------:R-:W0:Y:S02]  /*15be00*/  ATOMS.CAST.SPIN.64 P0, [R9+0x8], R12, R14 ;  /* 0x0000080c0900758d */ /* 0x000e24000180040e */
[----:B0-----:R-:W-:Y:S05]  /*15be10*/  @!P0 BRA `(.L_x_7045) ;  /* 0xfffffffc00ec8947 */ /* 0x001fea000383ffff */
[----:B------:R-:W-:Y:S05]  /*15be20*/  BSYNC B2 ;  /* 0x0000000000027941 */ /* 0x000fea0003800000 */
.L_x_7044:
[----:B------:R-:W-:Y:S05]  /*15be30*/  BRA `(.L_x_7042) ;  /* 0x0000000000187947 */ /* 0x000fea0003800000 */
.L_x_7043:
[----:B------:R-:W-:Y:S02]  /*15be40*/  R2UR UR4, R38 ;  /* 0x00000000260472ca */ /* 0x000fe400000e0000 */
[----:B------:R-:W-:-:S13]  /*15be50*/  R2UR UR5, R39 ;  /* 0x00000000270572ca */ /* 0x000fda00000e0000 */
[----:B------:R-:W2:Y:S02]  /*15be60*/  LD.E.64 R12, desc[UR4][R36.64+0x8] ;  /* 0x00000804240c7980 */ /* 0x000ea4000c101b00 */
[----:B--2---:R-:W-:-:S05]  /*15be70*/  IADD3 R8, P0, PT, R12, 0x30, RZ ;  /* 0x000000300c087810 */ /* 0x004fca0007f1e0ff */
[----:B------:R-:W-:-:S05]  /*15be80*/  IMAD.X R9, RZ, RZ, R13, P0 ;  /* 0x000000ffff097224 */ /* 0x000fca00000e060d */
[----:B------:R0:W-:Y:S03]  /*15be90*/  ST.E.64 desc[UR4][R36.64+0x8], R8 ;  /* 0x0000080824007985 */ /* 0x0001e6000c101b04 */
.L_x_7042:
[----:B------:R-:W-:Y:S05]  /*15bea0*/  BSYNC B1 ;  /* 0x0000000000017941 */ /* 0x000fea0003800000 */
.L_x_7041:
[C---:B-1----:R-:W-:Y:S01]  /*15beb0*/  IADD3 R7, P0, PT, R12.reuse, 0x38, RZ ;  /* 0x000000380c077810 */ /* 0x042fe20007f1e0ff */
        /* <DEDUP_REMOVED lines=53> */
.L_x_7047:
[----:B------:R-:W-:Y:S05]  /*15c210*/  BSYNC B1 ;  /* 0x0000000000017941 */ /* 0x000fea0003800000 */
.L_x_7046:
        /* <DEDUP_REMOVED lines=41> */
.L_x_7049:
[----:B------:R-:W-:Y:S05]  /*15c4b0*/  BSYNC B1 ;  /* 0x0000000000017941 */ /* 0x000fea0003800000 */
.L_x_7048:
[----:B------:R-:W-:Y:S02]  /*15c4c0*/  R2UR UR4, R38 ;  /* 0x00000000260472ca */ /* 0x000fe400000e0000 */
[----:B------:R-:W-:-:S13]  /*15c4d0*/  R2UR UR5, R39 ;  /* 0x00000000270572ca */ /* 0x000fda00000e0000 */
[----:B------:R4:W-:Y:S01]  /*15c4e0*/  ST.E desc[UR4][R30.64], R11 ;  /* 0x0000000b1e007985 */ /* 0x0009e2000c101904 */
[----:B------:R-:W-:Y:S05]  /*15c4f0*/  BRA `(.L_x_7039) ;  /* 0x00000000001c7947 */ /* 0x000fea0003800000 */
.L_x_7040:
[C---:B------:R-:W-:Y:S01]  /*15c500*/  R2UR UR4, R38.reuse ;  /* 0x00000000260472ca */ /* 0x040fe200000e0000 */
[----:B------:R-:W-:Y:S01]  /*15c510*/  IMAD.MOV.U32 R6, RZ, RZ, 0x40 ;  /* 0x00000040ff067424 */ /* 0x000fe200078e00ff */
[C---:B------:R-:W-:Y:S02]  /*15c520*/  R2UR UR5, R39.reuse ;  /* 0x00000000270572ca */ /* 0x040fe400000e0000 */
[----:B------:R-:W-:Y:S02]  /*15c530*/  R2UR UR6, R38 ;  /* 0x00000000260672ca */ /* 0x000fe400000e0000 */
[----:B------:R-:W-:-:S09]  /*15c540*/  R2UR UR7, R39 ;  /* 0x00000000270772ca */ /* 0x000fd200000e0000 */
[----:B------:R2:W-:Y:S04]  /*15c550*/  ST.E desc[UR4][R8.64+0x20], RZ ;  /* 0x000020ff08007985 */ /* 0x0005e8000c101904 */
[----:B------:R2:W-:Y:S02]  /*15c560*/  ST.E.U8 desc[UR6][R8.64+0x20], R6 ;  /* 0x0000200608007985 */ /* 0x0005e4000c101106 */
.L_x_7039:
[----:B------:R-:W-:Y:S05]  /*15c570*/  BSYNC B0 ;  /* 0x0000000000007941 */ /* 0x000fea0003800000 */
.L_x_7038:
[----:B------:R-:W-:Y:S01]  /*15c580*/  R2UR UR4, R38 ;  /* 0x00000000260472ca */ /* 0x000fe200000e0000 */
[----:B-12---:R1:W2:Y:S01]  /*15c590*/  LDS.64 R6, [R2+0x8] ;  /* 0x0000080002067984 */ /* 0x0062a20000000a00 */
[----:B------:R-:W-:-:S13]  /*15c5a0*/  R2UR UR5, R39 ;  /* 0x00000000270572ca */ /* 0x000fda00000e0000 */
[----:B------:R0:W3:Y:S01]  /*15c5b0*/  ATOM.E.ADD.64.STRONG.GPU P0, R32, desc[UR4][R36.64+0x8], R32 ;  /* 0x800008202420798a */ /* 0x0000e2000810f504 */
[----:B------:R-:W-:Y:S01]  /*15c5c0*/  BSSY B0, `(.L_x_7050) ;  /* 0x0000018000007945 */ /* 0x000fe20003800000 */
[----:B---3--:R-:W-:Y:S02]  /*15c5d0*/  IMAD.MOV.U32 R10, RZ, RZ, R32 ;  /* 0x000000ffff0a7224 */ /* 0x008fe400078e0020 */
[----:B----4-:R-:W-:Y:S01]  /*15c5e0*/  IMAD.MOV.U32 R11, RZ, RZ, R33 ;  /* 0x000000ffff0b7224 */ /* 0x010fe200078e0021 */
[----:B012---:R-:W-:Y:S06]  /*15c5f0*/  @P0 BRA `(.L_x_7051) ;  /* 0x0000000000500947 */ /* 0x007fec0003800000 */
[----:B------:R-:W0:Y:S02]  /*15c600*/  QSPC.E.S P0, RZ, [R36+0x8] ;  /* 0x0000080024ff73aa */ /* 0x000e240000000500 */
[----:B0-----:R-:W-:Y:S05]  /*15c610*/  @!P0 BRA `(.L_x_7052) ;  /* 0x0000000000308947 */ /* 0x001fea0003800000 */
[----:B------:R-:W-:Y:S01]  /*15c620*/  IMAD.MOV.U32 R8, RZ, RZ, R36 ;  /* 0x000000ffff087224 */ /* 0x000fe200078e0024 */
[----:B------:R-:W-:Y:S04]  /*15c630*/  BSSY B1, `(.L_x_7053) ;  /* 0x0000007000017945 */ /* 0x000fe80003800000 */
[----:B------:R-:W-:-:S07]  /*15c640*/  MOV R13, R8 ;  /* 0x00000008000d7202 */ /* 0x000fce0000000f00 */
.L_x_7054:
[----:B------:R-:W0:Y:S02]  /*15c650*/  LDS.64 R8, [R13+0x8] ;  /* 0x000008000d087984 */ /* 0x000e240000000a00 */
[----:B0-----:R-:W-:-:S05]  /*15c660*/  IADD3 R10, P0, PT, R8, 0x30, RZ ;  /* 0x00000030080a7810 */ /* 0x001fca0007f1e0ff */
[----:B------:R-:W-:-:S07]  /*15c670*/  IMAD.X R11, RZ, RZ, R9, P0 ;  /* 0x000000ffff0b7224 */ /* 0x000fce00000e0609 */
[----:B------:R-:W0:Y:S02]  /*15c680*/  ATOMS.CAST.SPIN.64 P0, [R13+0x8], R8, R10 ;  /* 0x000008080d00758d */ /* 0x000e24000180040a */
[----:B0-----:R-:W-:Y:S05]  /*15c690*/  @!P0 BRA `(.L_x_7054) ;  /* 0xfffffffc00ec8947 */ /* 0x001fea000383ffff */
[----:B------:R-:W-:Y:S05]  /*15c6a0*/  BSYNC B1 ;  /* 0x0000000000017941 */ /* 0x000fea0003800000 */
.L_x_7053:
[----:B------:R-:W-:Y:S02]  /*15c6b0*/  IMAD.MOV.U32 R10, RZ, RZ, R8 ;  /* 0x000000ffff0a7224 */ /* 0x000fe400078e0008 */
[----:B------:R-:W-:Y:S01]  /*15c6c0*/  IMAD.MOV.U32 R11, RZ, RZ, R9 ;  /* 0x000000ffff0b7224 */ /* 0x000fe200078e0009 */
[----:B------:R-:W-:Y:S06]  /*15c6d0*/  BRA `(.L_x_7051) ;  /* 0x0000000000187947 */ /* 0x000fec0003800000 */
.L_x_7052:
[----:B------:R-:W-:Y:S02]  /*15c6e0*/  R2UR UR4, R38 ;  /* 0x00000000260472ca */ /* 0x000fe400000e0000 */
[----:B------:R-:W-:-:S13]  /*15c6f0*/  R2UR UR5, R39 ;  /* 0x00000000270572ca */ /* 0x000fda00000e0000 */
[----:B------:R-:W2:Y:S02]  /*15c700*/  LD.E.64 R10, desc[UR4][R36.64+0x8] ;  /* 0x00000804240a7980 */ /* 0x000ea4000c101b00 */
[----:B--2---:R-:W-:-:S05]  /*15c710*/  IADD3 R8, P0, PT, R10, 0x30, RZ ;  /* 0x000000300a087810 */ /* 0x004fca0007f1e0ff */
[----:B------:R-:W-:-:S05]  /*15c720*/  IMAD.X R9, RZ, RZ, R11, P0 ;  /* 0x000000ffff097224 */ /* 0x000fca00000e060b */
[----:B------:R0:W-:Y:S03]  /*15c730*/  ST.E.64 desc[UR4][R36.64+0x8], R8 ;  /* 0x0000080824007985 */ /* 0x0001e6000c101b04 */
.L_x_7051:
[----:B------:R-:W-:Y:S05]  /*15c740*/  BSYNC B0 ;  /* 0x0000000000007941 */ /* 0x000fea0003800000 */
.L_x_7050:
        /* <DEDUP_REMOVED lines=65> */
.L_x_7061:
[----:B------:R-:W0:Y:S02]  /*15cb60*/  LDS.64 R12, [R9+0x8] ;  /* 0x00000800090c7984 */ /* 0x000e240000000a00 */
[----:B0-----:R-:W-:-:S05]  /*15cb70*/  IADD3 R14, P0, PT, R32, R12, RZ ;  /* 0x0000000c200e7210 */ /* 0x001fca0007f1e0ff */
[----:B------:R-:W-:-:S07]  /*15cb80*/  IMAD.X R15, R33, 0x1, R13, P0 ;  /* 0x00000001210f7824 */ /* 0x000fce00000e060d */
[----:B------:R-:W0:Y:S02]  /*15cb90*/  ATOMS.CAST.SPIN.64 P0, [R9+0x8], R12, R14 ;  /* 0x0000080c0900758d */ /* 0x000e24000180040e */
[----:B0-----:R-:W-:Y:S05]  /*15cba0*/  @!P0 BRA `(.L_x_7061) ;  /* 0xfffffffc00ec8947 */ /* 0x001fea000383ffff */
[----:B------:R-:W-:Y:S05]  /*15cbb0*/  BSYNC B2 ;  /* 0x0000000000027941 */ /* 0x000fea0003800000 */
.L_x_7060:
[----:B------:R-:W-:Y:S05]  /*15cbc0*/  BRA `(.L_x_7058) ;  /* 0x0000000000187947 */ /* 0x000fea0003800000 */
.L_x_7059:
[----:B------:R-:W-:Y:S02]  /*15cbd0*/  R2UR UR4, R38 ;  /* 0x00000000260472ca */ /* 0x000fe400000e0000 */
[----:B------:R-:W-:-:S13]  /*15cbe0*/  R2UR UR5, R39 ;  /* 0x00000000270572ca */ /* 0x000fda00000e0000 */
[----:B------:R-:W2:Y:S02]  /*15cbf0*/  LD.E.64 R12, desc[UR4][R36.64+0x8] ;  /* 0x00000804240c7980 */ /* 0x000ea4000c101b00 */
[----:B--2---:R-:W-:-:S05]  /*15cc00*/  IADD3 R8, P0, PT, R32, R12, RZ ;  /* 0x0000000c20087210 */ /* 0x004fca0007f1e0ff */
[----:B------:R-:W-:-:S05]  /*15cc10*/  IMAD.X R9, R33, 0x1, R13, P0 ;  /* 0x0000000121097824 */ /* 0x000fca00000e060d */
[----:B------:R0:W-:Y:S03]  /*15cc20*/  ST.E.64 desc[UR4][R36.64+0x8], R8 ;  /* 0x0000080824007985 */ /* 0x0001e6000c101b04 */
.L_x_7058:
[----:B------:R-:W-:Y:S05]  /*15cc30*/  BSYNC B1 ;  /* 0x0000000000017941 */ /* 0x000fea0003800000 */
.L_x_7057:
        /* <DEDUP_REMOVED lines=48> */
.L_x_7093:
        /* <DEDUP_REMOVED lines=28> */
.L_x_7074:
[----:B------:R-:W0:Y:S02]  /*15d100*/  LDS.64 R12, [R35+0x8] ;  /* 0x00000800230c7984 */ /* 0x000e240000000a00 */
[----:B0-----:R-:W-:-:S05]  /*15d110*/  IADD3 R14, P0, PT, R12, 0x30, RZ ;  /* 0x000000300c0e7810 */ /* 0x001fca0007f1e0ff */
[----:B------:R-:W-:-:S07]  /*15d120*/  IMAD.X R15, RZ, RZ, R13, P0 ;  /* 0x000000ffff0f7224 */ /* 0x000fce00000e060d */
[----:B------:R-:W0:Y:S02]  /*15d130*/  ATOMS.CAST.SPIN.64 P0, [R35+0x8], R12, R14 ;  /* 0x0000080c2300758d */ /* 0x000e24000180040e */
[----:B0-----:R-:W-:Y:S05]  /*15d140*/  @!P0 BRA `(.L_x_7074) ;  /* 0xfffffffc00ec8947 */ /* 0x001fea000383ffff */
[----:B------:R-:W-:Y:S05]  /*15d150*/  BSYNC B7 ;  /* 0x0000000000077941 */ /* 0x000fea0003800000 */
.L_x_7073:
[----:B------:R-:W-:Y:S02]  /*15d160*/  IMAD.MOV.U32 R14, RZ, RZ, R12 ;  /* 0x000000ffff0e7224 */ /* 0x000fe400078e000c */
[----:B------:R-:W-:Y:S01]  /*15d170*/  IMAD.MOV.U32 R15, RZ, RZ, R13 ;  /* 0x000000ffff0f7224 */ /* 0x000fe200078e000d */
[----:B------:R-:W-:Y:S06]  /*15d180*/  BRA `(.L_x_7071) ;  /* 0x0000000000187947 */ /* 0x000fec0003800000 */
.L_x_7072:
[----:B------:R-:W-:Y:S02]  /*15d190*/  R2UR UR4, R38 ;  /* 0x00000000260472ca */ /* 0x000fe400000e0000 */
[----:B------:R-:W-:-:S13]  /*15d1a0*/  R2UR UR5, R39 ;  /* 0x00000000270572ca */ /* 0x000fda00000e0000 */
[----:B------:R-:W2:Y:S02]  /*15d1b0*/  LD.E.64 R14, desc[UR4][R36.64+0x8] ;  /* 0x00000804240e7980 */ /* 0x000ea4000c101b00 */
[----:B--2---:R-:W-:-:S05]  /*15d1c0*/  IADD3 R12, P0, PT, R14, 0x30, RZ ;  /* 0x000000300e0c7810 */ /* 0x004fca0007f1e0ff */
[----:B------:R-:W-:-:S05]  /*15d1d0*/  IMAD.X R13, RZ, RZ, R15, P0 ;  /* 0x000000ffff0d7224 */ /* 0x000fca00000e060f */
[----:B------:R0:W-:Y:S03]  /*15d1e0*/  ST.E.64 desc[UR4][R36.64+0x8], R12 ;  /* 0x0000080c24007985 */ /* 0x0001e6000c101b04 */
.L_x_7071:
[----:B------:R-:W-:Y:S05]  /*15d1f0*/  BSYNC B6 ;  /* 0x0000000000067941 */ /* 0x000fea0003800000 */
.L_x_7070:
        /* <DEDUP_REMOVED lines=54> */
.L_x_7076:
[----:B------:R-:W-:Y:S05]  /*15d560*/  BSYNC B6 ;  /* 0x0000000000067941 */ /* 0x000fea0003800000 */
.L_x_7075:
        /* <DEDUP_REMOVED lines=40> */
.L_x_7078:
[----:B------:R-:W-:Y:S05]  /*15d7f0*/  BSYNC B6 ;  /* 0x0000000000067941 */ /* 0x000fea0003800000 */
.L_x_7077:
[----:B------:R-:W-:Y:S02]  /*15d800*/  R2UR UR4, R38 ;  /* 0x00000000260472ca */ /* 0x000fe400000e0000 */
[----:B------:R-:W-:-:S13]  /*15d810*/  R2UR UR5, R39 ;  /* 0x00000000270572ca */ /* 0x000fda00000e0000 */
[----:B------:R2:W-:Y:S01]  /*15d820*/  ST.E desc[UR4][R30.64], R13 ;  /* 0x0000000d1e007985 */ /* 0x0005e2000c101904 */
[----:B------:R-:W-:Y:S05]  /*15d830*/  BRA `(.L_x_7079) ;  /* 0x0000000000207947 */ /* 0x000fea0003800000 */
.L_x_7069:
        /* <DEDUP_REMOVED lines=8> */
.L_x_7079:
[----:B------:R-:W-:Y:S05]  /*15d8c0*/  BSYNC B5 ;  /* 0x0000000000057941 */ /* 0x000fea0003800000 */
.L_x_7068:
        /* <DEDUP_REMOVED lines=27> */
.L_x_7086:
[----:B------:R-:W0:Y:S02]  /*15da80*/  LDS.64 R12, [R35+0x8] ;  /* 0x00000800230c7984 */ /* 0x000e240000000a00 */
[----:B0-----:R-:W-:-:S05]  /*15da90*/  IADD3 R14, P0, PT, R12, 0x30, RZ ;  /* 0x000000300c0e7810 */ /* 0x001fca0007f1e0ff */
[----:B------:R-:W-:-:S07]  /*15daa0*/  IMAD.X R15, RZ, RZ, R13, P0 ;  /* 0x000000ffff0f7224 */ /* 0x000fce00000e060d */
[----:B------:R-:W0:Y:S02]  /*15dab0*/  ATOMS.CAST.SPIN.64 P0, [R35+0x8], R12, R14 ;  /* 0x0000080c2300758d */ /* 0x000e24000180040e */
[----:B0-----:R-:W-:Y:S05]  /*15dac0*/  @!P0 BRA `(.L_x_7086) ;  /* 0xfffffffc00ec8947 */ /* 0x001fea000383ffff */
[----:B------:R-:W-:Y:S05]  /*15dad0*/  BSYNC B7 ;  /* 0x0000000000077941 */ /* 0x000fea0003800000 */
.L_x_7085:
[----:B------:R-:W-:Y:S02]  /*15dae0*/  IMAD.MOV.U32 R14, RZ, RZ, R12 ;  /* 0x000000ffff0e7224 */ /* 0x000fe400078e000c */
[----:B------:R-:W-:Y:S01]  /*15daf0*/  IMAD.MOV.U32 R15, RZ, RZ, R13 ;  /* 0x000000ffff0f7224 */ /* 0x000fe200078e000d */
[----:B------:R-:W-:Y:S06]  /*15db00*/  BRA `(.L_x_7083) ;  /* 0x0000000000187947 */ /* 0x000fec0003800000 */
.L_x_7084:
[----:B------:R-:W-:Y:S02]  /*15db10*/  R2UR UR4, R38 ;  /* 0x00000000260472ca */ /* 0x000fe400000e0000 */
[----:B------:R-:W-:-:S13]  /*15db20*/  R2UR UR5, R39 ;  /* 0x00000000270572ca */ /* 0x000fda00000e0000 */
[----:B------:R-:W2:Y:S02]  /*15db30*/  LD.E.64 R14, desc[UR4][R36.64+0x8] ;  /* 0x00000804240e7980 */ /* 0x000ea4000c101b00 */
[----:B--2---:R-:W-:-:S05]  /*15db40*/  IADD3 R12, P0, PT, R14, 0x30, RZ ;  /* 0x000000300e0c7810 */ /* 0x004fca0007f1e0ff */
[----:B------:R-:W-:-:S05]  /*15db50*/  IMAD.X R13, RZ, RZ, R15, P0 ;  /* 0x000000ffff0d7224 */ /* 0x000fca00000e060f */
[----:B------:R0:W-:Y:S03]  /*15db60*/  ST.E.64 desc[UR4][R36.64+0x8], R12 ;  /* 0x0000080c24007985 */ /* 0x0001e6000c101b04 */
.L_x_7083:
[----:B------:R-:W-:Y:S05]  /*15db70*/  BSYNC B6 ;  /* 0x0000000000067941 */ /* 0x000fea0003800000 */
.L_x_7082:
        /* <DEDUP_REMOVED lines=51> */
.L_x_7088:
[----:B------:R-:W-:Y:S01]  /*15deb0*/  R2UR UR4, R38 ;  /* 0x00000000260472ca */ /* 0x000fe200000e0000 */
[----:B------:R-:W-:Y:S01]  /*15dec0*/  IMAD.MOV.U32 R11, RZ, RZ, 0x5272 ;  /* 0x00005272ff0b7424 */ /* 0x000fe200078e00ff */
[----:B------:R-:W-:Y:S01]  /*15ded0*/  R2UR UR5, R39 ;  /* 0x00000000270572ca */ /* 0x000fe200000e0000 */
[----:B------:R-:W-:Y:S01]  /*15dee0*/  IMAD.MOV.U32 R15, RZ, RZ, -0x1 ;  /* 0xffffffffff0f7424 */ /* 0x000fe200078e00ff */
[----:B------:R-:W-:-:S11]  /*15def0*/  PLOP3.LUT P0, PT, PT, PT, PT, 0x8, 0x80 ;  /* 0x000000000080781c */ /* 0x000fd60003f0e170 */
[----:B------:R0:W-:Y:S02]  /*15df00*/  ST.E desc[UR4][R30.64], R11 ;  /* 0x0000000b1e007985 */ /* 0x0001e4000c101904 */
.L_x_7089:
[----:B------:R-:W-:Y:S05]  /*15df10*/  BSYNC B6 ;  /* 0x0000000000067941 */ /* 0x000fea0003800000 */
.L_x_7087:
        /* <DEDUP_REMOVED lines=39> */
.L_x_7091:
[----:B------:R-:W-:Y:S05]  /*15e190*/  BSYNC B6 ;  /* 0x0000000000067941 */ /* 0x000fea0003800000 */
.L_x_7090:
[----:B------:R-:W-:Y:S02]  /*15e1a0*/  R2UR UR4, R38 ;  /* 0x00000000260472ca */ /* 0x000fe400000e0000 */
[----:B------:R-:W-:-:S13]  /*15e1b0*/  R2UR UR5, R39 ;  /* 0x00000000270572ca */ /* 0x000fda00000e0000 */
[----:B------:R2:W-:Y:S01]  /*15e1c0*/  ST.E desc[UR4][R30.64], R13 ;  /* 0x0000000d1e007985 */ /* 0x0005e2000c101904 */
[----:B------:R-:W-:Y:S05]  /*15e1d0*/  BRA `(.L_x_7092) ;  /* 0x0000000000247947 */ /* 0x000fea0003800000 */
.L_x_7081:
        /* <DEDUP_REMOVED lines=9> */
.L_x_7092:
[----:B------:R-:W-:Y:S05]  /*15e270*/  BSYNC B5 ;  /* 0x0000000000057941 */ /* 0x000fea0003800000 */
.L_x_7080:
[----:B------:R-:W-:Y:S02]  /*15e280*/  VIADD R32, R32, 0x2 ;  /* 0x0000000220207836 */ /* 0x000fe40000000000 */
[----:B------:R-:W-:Y:S01]  /*15e290*/  VIADD R22, R22, 0x8 ;  /* 0x0000000816167836 */ /* 0x000fe20000000000 */
[----:B------:R-:W-:Y:S06]  /*15e2a0*/  @P2 BRA `(.L_x_7093) ;  /* 0xffffffec00242947 */ /* 0x000fec000383ffff */
[----:B------:R-:W-:Y:S05]  /*15e2b0*/  BSYNC B1 ;  /* 0x0000000000017941 */ /* 0x000fea0003800000 */
.L_x_7067:
[----:B------:R-:W-:Y:S05]  /*15e2c0*/  BSYNC B2 ;  /* 0x0000000000027941 */ /* 0x000fea0003800000 */
.L_x_7066:
        /* <DEDUP_REMOVED lines=25> */
.L_x_7100:
[----:B------:R-:W0:Y:S02]  /*15e460*/  LDS.64 R12, [R33+0x8] ;  /* 0x00000800210c7984 */ /* 0x000e240000000a00 */
[----:B0-----:R-:W-:-:S05]  /*15e470*/  IADD3 R14, P0, PT, R12, 0x30, RZ ;  /* 0x000000300c0e7810 */ /* 0x001fca0007f1e0ff */
[----:B------:R-:W-:-:S07]  /*15e480*/  IMAD.X R15, RZ, RZ, R13, P0 ;  /* 0x000000ffff0f7224 */ /* 0x000fce00000e060d */
[----:B------:R-:W0:Y:S02]  /*15e490*/  ATOMS.CAST.SPIN.64 P0, [R33+0x8], R12, R14 ;  /* 0x0000080c2100758d */ /* 0x000e24000180040e */
[----:B0-----:R-:W-:Y:S05]  /*15e4a0*/  @!P0 BRA `(.L_x_7100) ;  /* 0xfffffffc00ec8947 */ /* 0x001fea000383ffff */
[----:B------:R-:W-:Y:S05]  /*15e4b0*/  BSYNC B5 ;  /* 0x0000000000057941 */ /* 0x000fea0003800000 */
.L_x_7099:
[----:B------:R-:W-:Y:S02]  /*15e4c0*/  IMAD.MOV.U32 R14, RZ, RZ, R12 ;  /* 0x000000ffff0e7224 */ /* 0x000fe400078e000c */
[----:B------:R-:W-:Y:S01]  /*15e4d0*/  IMAD.MOV.U32 R15, RZ, RZ, R13 ;  /* 0x000000ffff0f7224 */ /* 0x000fe200078e000d */
[----:B------:R-:W-:Y:S06]  /*15e4e0*/  BRA `(.L_x_7097) ;  /* 0x0000000000187947 */ /* 0x000fec0003800000 */
.L_x_7098:
[----:B------:R-:W-:Y:S02]  /*15e4f0*/  R2UR UR4, R38 ;  /* 0x00000000260472ca */ /* 0x000fe400000e0000 */
[----:B------:R-:W-:-:S13]  /*15e500*/  R2UR UR5, R39 ;  /* 0x00000000270572ca */ /* 0x000fda00000e0000 */
[----:B------:R-:W2:Y:S02]  /*15e510*/  LD.E.64 R14, desc[UR4][R36.64+0x8] ;  /* 0x00000804240e7980 */ /* 0x000ea4000c101b00 */
[----:B--2---:R-:W-:-:S05]  /*15e520*/  IADD3 R12, P0, PT, R14, 0x30, RZ ;  /* 0x000000300e0c7810 */ /* 0x004fca0007f1e0ff */
[----:B------:R-:W-:-:S05]  /*15e530*/  IMAD.X R13, RZ, RZ, R15, P0 ;  /* 0x000000ffff0d7224 */ /* 0x000fca00000e060f */
[----:B------:R0:W-:Y:S03]  /*15e540*/  ST.E.64 desc[UR4][R36.64+0x8], R12 ;  /* 0x0000080c24007985 */ /* 0x0001e6000c101b04 */
.L_x_7097:
[----:B------:R-:W-:Y:S05]  /*15e550*/  BSYNC B2 ;  /* 0x0000000000027941 */ /* 0x000fea0003800000 */
.L_x_7096:
        /* <DEDUP_REMOVED lines=51> */
.L_x_7102:
[----:B------:R-:W-:Y:S01]  /*15e890*/  R2UR UR4, R38 ;  /* 0x00000000260472ca */ /* 0x000fe200000e0000 */
[----:B------:R-:W-:Y:S01]  /*15e8a0*/  IMAD.MOV.U32 R11, RZ, RZ, 0x5272 ;  /* 0x00005272ff0b7424 */ /* 0x000fe200078e00ff */
[----:B------:R-:W-:Y:S01]  /*15e8b0*/  R2UR UR5, R39 ;  /* 0x00000000270572ca */ /* 0x000fe200000e0000 */
[----:B------:R-:W-:Y:S01]  /*15e8c0*/  IMAD.MOV.U32 R15, RZ, RZ, -0x1 ;  /* 0xffffffffff0f7424 */ /* 0x000fe200078e00ff */
[----:B------:R-:W-:-:S11]  /*15e8d0*/  PLOP3.LUT P0, PT, PT, PT, PT, 0x8, 0x80 ;  /* 0x000000000080781c */ /* 0x000fd60003f0e170 */
[----:B------:R0:W-:Y:S02]  /*15e8e0*/  ST.E desc[UR4][R30.64], R11 ;  /* 0x0000000b1e007985 */ /* 0x0001e4000c101904 */
.L_x_7103:
[----:B------:R-:W-:Y:S05]  /*15e8f0*/  BSYNC B2 ;  /* 0x0000000000027941 */ /* 0x000fea0003800000 */
.L_x_7101:
        /* <DEDUP_REMOVED lines=39> */
.L_x_7105:
[----:B------:R-:W-:Y:S05]  /*15eb70*/  BSYNC B2 ;  /* 0x0000000000027941 */ /* 0x000fea0003800000 */
.L_x_7104:
[----:B------:R-:W-:Y:S02]  /*15eb80*/  R2UR UR4, R38 ;  /* 0x00000000260472ca */ /* 0x000fe400000e0000 */
[----:B------:R-:W-:-:S13]  /*15eb90*/  R2UR UR5, R39 ;  /* 0x00000000270572ca */ /* 0x000fda00000e0000 */
[----:B------:R3:W-:Y:S01]  /*15eba0*/  ST.E desc[UR4][R30.64], R13 ;  /* 0x0000000d1e007985 */ /* 0x0007e2000c101904 */
[----:B------:R-:W-:Y:S05]  /*15ebb0*/  BRA `(.L_x_7094) ;  /* 0x0000000000207947 */ /* 0x000fea0003800000 */
.L_x_7095:
        /* <DEDUP_REMOVED lines=8> */
.L_x_7094:
[----:B------:R-:W-:Y:S05]  /*15ec40*/  BSYNC B1 ;  /* 0x0000000000017941 */ /* 0x000fea0003800000 */
.L_x_7064:
[----:B------:R-:W-:-:S13]  /*15ec50*/  ISETP.GE.AND P0, PT, R7, 0x1, PT ;  /* 0x000000010700780c */ /* 0x000fda0003f06270 */
[----:B------:R-:W-:Y:S05]  /*15ec60*/  @!P0 BREAK B3 ;  /* 0x0000000000038942 */ /* 0x000fea0003800000 */
[----:B------:R-:W-:Y:S05]  /*15ec70*/  @!P0 BRA `(.L_x_7065) ;  /* 0x0000001400048947 */ /* 0x000fea0003800000 */
[----:B------:R-:W-:Y:S05]  /*15ec80*/  BSYNC B3 ;  /* 0x0000000000037941 */ /* 0x000fea0003800000 */
.L_x_7063:
[----:B------:R-:W-:Y:S02]  /*15ec90*/  IMAD.MOV R2, RZ, RZ, -R7 ;  /* 0x000000ffff027224 */ /* 0x000fe400078e0a07 */
[----:B------:R-:W-:Y:S02]  /*15eca0*/  IMAD.MOV.U32 R18, RZ, RZ, RZ ;  /* 0x000000ffff127224 */ /* 0x000fe400078e00ff */
[----:B------:R-:W-:-:S07]  /*15ecb0*/  IMAD.MOV.U32 R22, RZ, RZ, RZ ;  /* 0x000000ffff167224 */ /* 0x000fce00078e00ff */
.L_x_7130:
        /* <DEDUP_REMOVED lines=35> */
.L_x_7113:
[----:B------:R-:W0:Y:S02]  /*15eef0*/  LDS.64 R12, [R33+0x8] ;  /* 0x00000800210c7984 */ /* 0x000e240000000a00 */
[----:B0-----:R-:W-:-:S05]  /*15ef00*/  IADD3 R14, P0, PT, R12, 0x30, RZ ;  /* 0x000000300c0e7810 */ /* 0x001fca0007f1e0ff */
[----:B------:R-:W-:-:S07]  /*15ef10*/  IMAD.X R15, RZ, RZ, R13, P0 ;  /* 0x000000ffff0f7224 */ /* 0x000fce00000e060d */
[----:B------:R-:W0:Y:S02]  /*15ef20*/  ATOMS.CAST.SPIN.64 P0, [R33+0x8], R12, R14 ;  /* 0x0000080c2100758d */ /* 0x000e24000180040e */
[----:B0-----:R-:W-:Y:S05]  /*15ef30*/  @!P0 BRA `(.L_x_7113) ;  /* 0xfffffffc00ec8947 */ /* 0x001fea000383ffff */
[----:B------:R-:W-:Y:S05]  /*15ef40*/  BSYNC B3 ;  /* 0x0000000000037941 */ /* 0x000fea0003800000 */
.L_x_7112:
[----:B------:R-:W-:Y:S02]  /*15ef50*/  IMAD.MOV.U32 R14, RZ, RZ, R12 ;  /* 0x000000ffff0e7224 */ /* 0x000fe400078e000c */
[----:B------:R-:W-:Y:S01]  /*15ef60*/  IMAD.MOV.U32 R15, RZ, RZ, R13 ;  /* 0x000000ffff0f7224 */ /* 0x000fe200078e000d */
[----:B------:R-:W-:Y:S06]  /*15ef70*/  BRA `(.L_x_7110) ;  /* 0x0000000000187947 */ /* 0x000fec0003800000 */
.L_x_7111:
[----:B------:R-:W-:Y:S02]  /*15ef80*/  R2UR UR4, R38 ;  /* 0x00000000260472ca */ /* 0x000fe400000e0000 */
[----:B------:R-:W-:-:S13]  /*15ef90*/  R2UR UR5, R39 ;  /* 0x00000000270572ca */ /* 0x000fda00000e0000 */
[----:B------:R-:W2:Y:S02]  /*15efa0*/  LD.E.64 R14, desc[UR4][R36.64+0x8] ;  /* 0x00000804240e7980 */ /* 0x000ea4000c101b00 */
[----:B--2---:R-:W-:-:S05]  /*15efb0*/  IADD3 R12, P0, PT, R14, 0x30, RZ ;  /* 0x000000300e0c7810 */ /* 0x004fca0007f1e0ff */
[----:B------:R-:W-:-:S05]  /*15efc0*/  IMAD.X R13, RZ, RZ, R15, P0 ;  /* 0x000000ffff0d7224 */ /* 0x000fca00000e060f */
[----:B------:R0:W-:Y:S03]  /*15efd0*/  ST.E.64 desc[UR4][R36.64+0x8], R12 ;  /* 0x0000080c24007985 */ /* 0x0001e6000c101b04 */
.L_x_7110:
[----:B------:R-:W-:Y:S05]  /*15efe0*/  BSYNC B2 ;  /* 0x0000000000027941 */ /* 0x000fea0003800000 */
.L_x_7109:
        /* <DEDUP_REMOVED lines=54> */
.L_x_7115:
[----:B------:R-:W-:Y:S05]  /*15f350*/  BSYNC B2 ;  /* 0x0000000000027941 */ /* 0x000fea0003800000 */
.L_x_7114:
        /* <DEDUP_REMOVED lines=40> */
.L_x_7117:
[----:B------:R-:W-:Y:S05]  /*15f5e0*/  BSYNC B2 ;  /* 0x0000000000027941 */ /* 0x000fea0003800000 */
.L_x_7116:
[----:B------:R-:W-:Y:S02]  /*15f5f0*/  R2UR UR4, R38 ;  /* 0x00000000260472ca */ /* 0x000fe400000e0000 */
[----:B------:R-:W-:Y:S02]  /*15f600*/  R2UR UR5, R39 ;  /* 0x00000000270572ca */ /* 0x000fe400000e0000 */
[----:B------:R-:W-:-:S11]  /*15f610*/  PRMT R15, RZ, 0x7610, R15 ;  /* 0x00007610ff0f7816 */ /* 0x000fd6000000000f */
[----:B------:R2:W-:Y:S01]  /*15f620*/  ST.E desc[UR4][R30.64], R13 ;  /* 0x0000000d1e007985 */ /* 0x0005e2000c101904 */
[----:B------:R-:W-:Y:S05]  /*15f630*/  BRA `(.L_x_7107) ;  /* 0x0000000000147947 */ /* 0x000fea0003800000 */
.L_x_7108:
[----:B------:R-:W-:Y:S02]  /*15f640*/  R2UR UR4, R38 ;  /* 0x00000000260472ca */ /* 0x000fe400000e0000 */
[----:B------:R-:W-:Y:S02]  /*15f650*/  R2UR UR5, R39 ;  /* 0x00000000270572ca */ /* 0x000fe400000e0000 */
[----:B------:R-:W-:-:S05]  /*15f660*/  IADD3 R8, P0, PT, R12, R18, RZ ;  /* 0x000000120c087210 */ /* 0x000fca0007f1e0ff */
[----:B------:R-:W-:-:S06]  /*15f670*/  IMAD.X R9, RZ, RZ, R13, P0 ;  /* 0x000000ffff097224 */ /* 0x000fcc00000e060d */
[----:B------:R4:W5:Y:S02]  /*15f680*/  LD.E.U8 R15, desc[UR4][R8.64+0x20] ;  /* 0x00002004080f7980 */ /* 0x000964000c101100 */
.L_x_7107:
[----:B------:R-:W-:Y:S05]  /*15f690*/  BSYNC B1 ;  /* 0x0000000000017941 */ /* 0x000fea0003800000 */
.L_x_7106:
        /* <DEDUP_REMOVED lines=31> */
.L_x_7125:
[----:B------:R-:W0:Y:S02]  /*15f890*/  LDS.64 R12, [R33+0x8] ;  /* 0x00000800210c7984 */ /* 0x000e240000000a00 */
[----:B0-----:R-:W-:-:S05]  /*15f8a0*/  IADD3 R14, P0, PT, R12, 0x30, RZ ;  /* 0x000000300c0e7810 */ /* 0x001fca0007f1e0ff */
[----:B------:R-:W-:-:S07]  /*15f8b0*/  IMAD.X R15, RZ, RZ, R13, P0 ;  /* 0x000000ffff0f7224 */ /* 0x000fce00000e060d */
[----:B------:R-:W0:Y:S02]  /*15f8c0*/  ATOMS.CAST.SPIN.64 P0, [R33+0x8], R12, R14 ;  /* 0x0000080c2100758d */ /* 0x000e24000180040e */
[----:B0-----:R-:W-:Y:S05]  /*15f8d0*/  @!P0 BRA `(.L_x_7125) ;  /* 0xfffffffc00ec8947 */ /* 0x001fea000383ffff */
[----:B------:R-:W-:Y:S05]  /*15f8e0*/  BSYNC B3 ;  /* 0x0000000000037941 */ /* 0x000fea0003800000 */
.L_x_7124:
[----:B------:R-:W-:Y:S02]  /*15f8f0*/  IMAD.MOV.U32 R14, RZ, RZ, R12 ;  /* 0x000000ffff0e7224 */ /* 0x000fe400078e000c */
[----:B------:R-:W-:Y:S01]  /*15f900*/  IMAD.MOV.U32 R15, RZ, RZ, R13 ;  /* 0x000000ffff0f7224 */ /* 0x000fe200078e000d */
[----:B------:R-:W-:Y:S06]  /*15f910*/  BRA `(.L_x_7122) ;  /* 0x0000000000187947 */ /* 0x000fec0003800000 */
.L_x_7123:
[----:B------:R-:W-:Y:S02]  /*15f920*/  R2UR UR4, R38 ;  /* 0x00000000260472ca */ /* 0x000fe400000e0000 */
[----:B------:R-:W-:-:S13]  /*15f930*/  R2UR UR5, R39 ;  /* 0x00000000270572ca */ /* 0x000fda00000e0000 */
[----:B------:R-:W2:Y:S02]  /*15f940*/  LD.E.64 R14, desc[UR4][R36.64+0x8] ;  /* 0x00000804240e7980 */ /* 0x000ea4000c101b00 */
[----:B--2---:R-:W-:-:S05]  /*15f950*/  IADD3 R12, P0, PT, R14, 0x30, RZ ;  /* 0x000000300e0c7810 */ /* 0x004fca0007f1e0ff */
[----:B------:R-:W-:-:S05]  /*15f960*/  IMAD.X R13, RZ, RZ, R15, P0 ;  /* 0x000000ffff0d7224 */ /* 0x000fca00000e060f */
[----:B------:R0:W-:Y:S03]  /*15f970*/  ST.E.64 desc[UR4][R36.64+0x8], R12 ;  /* 0x0000080c24007985 */ /* 0x0001e6000c101b04 */
.L_x_7122:
[----:B------:R-:W-:Y:S05]  /*15f980*/  BSYNC B2 ;  /* 0x0000000000027941 */ /* 0x000fea0003800000 */
.L_x_7121:
        /* <DEDUP_REMOVED lines=54> */
.L_x_7127:
[----:B------:R-:W-:Y:S05]  /*15fcf0*/  BSYNC B2 ;  /* 0x0000000000027941 */ /* 0x000fea0003800000 */
.L_x_7126:
        /* <DEDUP_REMOVED lines=40> */
.L_x_7129:
[----:B------:R-:W-:Y:S05]  /*15ff80*/  BSYNC B2 ;  /* 0x0000000000027941 */ /* 0x000fea0003800000 */
.L_x_7128:
[----:B------:R-:W-:Y:S02]  /*15ff90*/  R2UR UR4, R38 ;  /* 0x00000000260472ca */ /* 0x000fe400000e0000 */
[----:B------:R-:W-:-:S13]  /*15ffa0*/  R2UR UR5, R39 ;  /* 0x00000000270572ca */ /* 0x000fda00000e0000 */
[----:B------:R2:W-:Y:S01]  /*15ffb0*/  ST.E desc[UR4][R30.64], R13 ;  /* 0x0000000d1e007985 */ /* 0x0005e2000c101904 */
[----:B------:R-:W-:Y:S05]  /*15ffc0*/  BRA `(.L_x_7119) ;  /* 0x0000000000207947 */ /* 0x000fea0003800000 */
.L_x_7120:
        /* <DEDUP_REMOVED lines=8> */
.L_x_7119:
[----:B------:R-:W-:Y:S05]  /*160050*/  BSYNC B1 ;  /* 0x0000000000017941 */ /* 0x000fea0003800000 */
.L_x_7118:
[----:B------:R-:W-:Y:S02]  /*160060*/  VIADD R22, R22, 0x1 ;  /* 0x0000000116167836 */ /* 0x000fe40000000000 */
[----:B------:R-:W-:Y:S01]  /*160070*/  VIADD R18, R18, 0x4 ;  /* 0x0000000412127836 */ /* 0x000fe20000000000 */
[----:B------:R-:W-:Y:S06]  /*160080*/  @P2 BRA `(.L_x_7130) ;  /* 0xffffffec000c2947 */ /* 0x000fec000383ffff */
.L_x_7065:
[----:B------:R-:W-:Y:S05]  /*160090*/  BSYNC B4 ;  /* 0x0000000000047941 */ /* 0x000fea0003800000 */
.L_x_7062:
        /* <DEDUP_REMOVED lines=15> */
.L_x_7056:
[----:B------:R-:W-:Y:S05]  /*160190*/  BSYNC B0 ;  /* 0x0000000000007941 */ /* 0x000fea0003800000 */
.L_x_7055:
        /* <DEDUP_REMOVED lines=57> */
.L_x_7135:
[----:B------:R-:W0:Y:S02]  /*160530*/  LDS.64 R8, [R7+0x8] ;  /* 0x0000080007087984 */ /* 0x000e240000000a00 */
[----:B0-----:R-:W-:-:S05]  /*160540*/  IADD3 R10, P0, PT, R12, R8, RZ ;  /* 0x000000080c0a7210 */ /* 0x001fca0007f1e0ff */
[----:B------:R-:W-:-:S07]  /*160550*/  IMAD.X R11, R13, 0x1, R9, P0 ;  /* 0x000000010d0b7824 */ /* 0x000fce00000e0609 */
[----:B------:R-:W0:Y:S02]  /*160560*/  ATOMS.CAST.SPIN.64 P0, [R7+0x8], R8, R10 ;  /* 0x000008080700758d */ /* 0x000e24000180040a */
[----:B0-----:R-:W-:Y:S05]  /*160570*/  @!P0 BRA `(.L_x_7135) ;  /* 0xfffffffc00ec8947 */ /* 0x001fea000383ffff */
[----:B------:R-:W-:Y:S05]  /*160580*/  BSYNC B1 ;  /* 0x0000000000017941 */ /* 0x000fea0003800000 */
.L_x_7134:
[----:B------:R-:W-:Y:S02]  /*160590*/  IMAD.MOV.U32 R40, RZ, RZ, R8 ;  /* 0x000000ffff287224 */ /* 0x000fe400078e0008 */
[----:B------:R-:W-:Y:S01]  /*1605a0*/  IMAD.MOV.U32 R41, RZ, RZ, R9 ;  /* 0x000000ffff297224 */ /* 0x000fe200078e0009 */
[----:B------:R-:W-:Y:S06]  /*1605b0*/  BRA `(.L_x_7132) ;  /* 0x0000000000187947 */ /* 0x000fec0003800000 */
.L_x_7133:
[----:B------:R-:W-:Y:S02]  /*1605c0*/  R2UR UR4, R38 ;  /* 0x00000000260472ca */ /* 0x000fe400000e0000 */
[----:B------:R-:W-:-:S13]  /*1605d0*/  R2UR UR5, R39 ;  /* 0x00000000270572ca */ /* 0x000fda00000e0000 */
[----:B------:R-:W2:Y:S02]  /*1605e0*/  LD.E.64 R40, desc[UR4][R36.64+0x8] ;  /* 0x0000080424287980 */ /* 0x000ea4000c101b00 */
[----:B--2---:R-:W-:-:S05]  /*1605f0*/  IADD3 R8, P0, PT, R12, R40, RZ ;  /* 0x000000280c087210 */ /* 0x004fca0007f1e0ff */
[----:B------:R-:W-:-:S05]  /*160600*/  IMAD.X R9, R13, 0x1, R41, P0 ;  /* 0x000000010d097824 */ /* 0x000fca00000e0629 */
[----:B------:R0:W-:Y:S03]  /*160610*/  ST.E.64 desc[UR4][R36.64+0x8], R8 ;  /* 0x0000080824007985 */ /* 0x0001e6000c101b04 */
.L_x_7132:
[----:B------:R-:W-:Y:S05]  /*160620*/  BSYNC B0 ;  /* 0x0000000000007941 */ /* 0x000fea0003800000 */
.L_x_7131:
        /* <DEDUP_REMOVED lines=46> */
.L_x_7165:
        /* <DEDUP_REMOVED lines=28> */
.L_x_7146:
[----:B------:R-:W0:Y:S02]  /*160ad0*/  LDS.64 R12, [R35+0x8] ;  /* 0x00000800230c7984 */ /* 0x000e240000000a00 */
[----:B0-----:R-:W-:-:S05]  /*160ae0*/  IADD3 R14, P0, PT, R12, 0x30, RZ ;  /* 0x000000300c0e7810 */ /* 0x001fca0007f1e0ff */
[----:B------:R-:W-:-:S07]  /*160af0*/  IMAD.X R15, RZ, RZ, R13, P0 ;  /* 0x000000ffff0f7224 */ /* 0x000fce00000e060d */
[----:B------:R-:W0:Y:S02]  /*160b00*/  ATOMS.CAST.SPIN.64 P0, [R35+0x8], R12, R14 ;  /* 0x0000080c2300758d */ /* 0x000e24000180040e */
[----:B0-----:R-:W-:Y:S05]  /*160b10*/  @!P0 BRA `(.L_x_7146) ;  /* 0xfffffffc00ec8947 */ /* 0x001fea000383ffff */
[----:B------:R-:W-:Y:S05]  /*160b20*/  BSYNC B4 ;  /* 0x0000000000047941 */ /* 0x000fea0003800000 */
.L_x_7145:
[----:B------:R-:W-:Y:S02]  /*160b30*/  IMAD.MOV.U32 R14, RZ, RZ, R12 ;  /* 0x000000ffff0e7224 */ /* 0x000fe400078e000c */
[----:B------:R-:W-:Y:S01]  /*160b40*/  IMAD.MOV.U32 R15, RZ, RZ, R13 ;  /* 0x000000ffff0f7224 */ /* 0x000fe200078e000d */
[----:B------:R-:W-:Y:S06]  /*160b50*/  BRA `(.L_x_7143) ;  /* 0x0000000000187947 */ /* 0x000fec0003800000 */
.L_x_7144:
[----:B------:R-:W-:Y:S02]  /*160b60*/  R2UR UR4, R38 ;  /* 0x00000000260472ca */ /* 0x000fe400000e0000 */
[----:B------:R-:W-:-:S13]  /*160b70*/  R2UR UR5, R39 ;  /* 0x00000000270572ca */ /* 0x000fda00000e0000 */
[----:B------:R-:W2:Y:S02]  /*160b80*/  LD.E.64 R14, desc[UR4][R36.64+0x8] ;  /* 0x00000804240e7980 */ /* 0x000ea4000c101b00 */
[----:B--2---:R-:W-:-:S05]  /*160b90*/  IADD3 R12, P0, PT, R14, 0x30, RZ ;  /* 0x000000300e0c7810 */ /* 0x004fca0007f1e0ff */
[----:B------:R-:W-:-:S05]  /*160ba0*/  IMAD.X R13, RZ, RZ, R15, P0 ;  /* 0x000000ffff0d7224 */ /* 0x000fca00000e060f */
[----:B------:R0:W-:Y:S03]  /*160bb0*/  ST.E.64 desc[UR4][R36.64+0x8], R12 ;  /* 0x0000080c24007985 */ /* 0x0001e6000c101b04 */
.L_x_7143:
[----:B------:R-:W-:Y:S05]  /*160bc0*/  BSYNC B3 ;  /* 0x0000000000037941 */ /* 0x000fea0003800000 */
.L_x_7142:
        /* <DEDUP_REMOVED lines=54> */
.L_x_7148:
[----:B------:R-:W-:Y:S05]  /*160f30*/  BSYNC B3 ;  /* 0x0000000000037941 */ /* 0x000fea0003800000 */
.L_x_7147:
        /* <DEDUP_REMOVED lines=40> */
.L_x_7150:
[----:B------:R-:W-:Y:S05]  /*1611c0*/  BSYNC B3 ;  /* 0x0000000000037941 */ /* 0x000fea0003800000 */
.L_x_7149:
[----:B------:R-:W-:Y:S02]  /*1611d0*/  R2UR UR4, R38 ;  /* 0x00000000260472ca */ /* 0x000fe400000e0000 */
[----:B------:R-:W-:-:S13]  /*1611e0*/  R2UR UR5, R39 ;  /* 0x00000000270572ca */ /* 0x000fda00000e0000 */
[----:B------:R2:W-:Y:S01]  /*1611f0*/  ST.E desc[UR4][R30.64], R13 ;  /* 0x0000000d1e007985 */ /* 0x0005e2000c101904 */
[----:B------:R-:W-:Y:S05]  /*161200*/  BRA `(.L_x_7151) ;  /* 0x0000000000207947 */ /* 0x000fea0003800000 */
.L_x_7141:
        /* <DEDUP_REMOVED lines=8> */
.L_x_7151:
[----:B------:R-:W-:Y:S05]  /*161290*/  BSYNC B2 ;  /* 0x0000000000027941 */ /* 0x000fea0003800000 */
.L_x_7140:
        /* <DEDUP_REMOVED lines=27> */
.L_x_7158:
[----:B------:R-:W0:Y:S02]  /*161450*/  LDS.64 R12, [R35+0x8] ;  /* 0x00000800230c7984 */ /* 0x000e240000000a00 */
[----:B0-----:R-:W-:-:S05]  /*161460*/  IADD3 R14, P0, PT, R12, 0x30, RZ ;  /* 0x000000300c0e7810 */ /* 0x001fca0007f1e0ff */
[----:B------:R-:W-:-:S07]  /*161470*/  IMAD.X R15, RZ, RZ, R13, P0 ;  /* 0x000000ffff0f7224 */ /* 0x000fce00000e060d */
[----:B------:R-:W0:Y:S02]  /*161480*/  ATOMS.CAST.SPIN.64 P0, [R35+0x8], R12, R14 ;  /* 0x0000080c2300758d */ /* 0x000e24000180040e */
[----:B0-----:R-:W-:Y:S05]  /*161490*/  @!P0 BRA `(.L_x_7158) ;  /* 0xfffffffc00ec8947 */ /* 0x001fea000383ffff */
[----:B------:R-:W-:Y:S05]  /*1614a0*/  BSYNC B4 ;  /* 0x0000000000047941 */ /* 0x000fea0003800000 */
.L_x_7157:
[----:B------:R-:W-:Y:S02]  /*1614b0*/  IMAD.MOV.U32 R14, RZ, RZ, R12 ;  /* 0x000000ffff0e7224 */ /* 0x000fe400078e000c */
[----:B------:R-:W-:Y:S01]  /*1614c0*/  IMAD.MOV.U32 R15, RZ, RZ, R13 ;  /* 0x000000ffff0f7224 */ /* 0x000fe200078e000d */
[----:B------:R-:W-:Y:S06]  /*1614d0*/  BRA `(.L_x_7155) ;  /* 0x0000000000187947 */ /* 0x000fec0003800000 */
.L_x_7156:
[----:B------:R-:W-:Y:S02]  /*1614e0*/  R2UR UR4, R38 ;  /* 0x00000000260472ca */ /* 0x000fe400000e0000 */
[----:B------:R-:W-:-:S13]  /*1614f0*/  R2UR UR5, R39 ;  /* 0x00000000270572ca */ /* 0x000fda00000e0000 */
[----:B------:R-:W2:Y:S02]  /*161500*/  LD.E.64 R14, desc[UR4][R36.64+0x8] ;  /* 0x00000804240e7980 */ /* 0x000ea4000c101b00 */
[----:B--2---:R-:W-:-:S05]  /*161510*/  IADD3 R12, P0, PT, R14, 0x30, RZ ;  /* 0x000000300e0c7810 */ /* 0x004fca0007f1e0ff */
[----:B------:R-:W-:-:S05]  /*161520*/  IMAD.X R13, RZ, RZ, R15, P0 ;  /* 0x000000ffff0d7224 */ /* 0x000fca00000e060f */
[----:B------:R0:W-:Y:S03]  /*161530*/  ST.E.64 desc[UR4][R36.64+0x8], R12 ;  /* 0x0000080c24007985 */ /* 0x0001e6000c101b04 */
.L_x_7155:
[----:B------:R-:W-:Y:S05]  /*161540*/  BSYNC B3 ;  /* 0x0000000000037941 */ /* 0x000fea0003800000 */
.L_x_7154:
        /* <DEDUP_REMOVED lines=51> */
.L_x_7160:
[----:B------:R-:W-:Y:S01]  /*161880*/  R2UR UR4, R38 ;  /* 0x00000000260472ca */ /* 0x000fe200000e0000 */
[----:B------:R-:W-:Y:S01]  /*161890*/  IMAD.MOV.U32 R11, RZ, RZ, 0x5272 ;  /* 0x00005272ff0b7424 */ /* 0x000fe200078e00ff */
[----:B------:R-:W-:Y:S01]  /*1618a0*/  R2UR UR5, R39 ;  /* 0x00000000270572ca */ /* 0x000fe200000e0000 */
[----:B------:R-:W-:Y:S01]  /*1618b0*/  IMAD.MOV.U32 R15, RZ, RZ, -0x1 ;  /* 0xffffffffff0f7424 */ /* 0x000fe200078e00ff */
[----:B------:R-:W-:-:S11]  /*1618c0*/  PLOP3.LUT P0, PT, PT, PT, PT, 0x8, 0x80 ;  /* 0x000000000080781c */ /* 0x000fd60003f0e170 */
[----:B------:R0:W-:Y:S02]  /*1618d0*/  ST.E desc[UR4][R30.64], R11 ;  /* 0x0000000b1e007985 */ /* 0x0001e4000c101904 */
.L_x_7161:
[----:B------:R-:W-:Y:S05]  /*1618e0*/  BSYNC B3 ;  /* 0x0000000000037941 */ /* 0x000fea0003800000 */
.L_x_7159:
        /* <DEDUP_REMOVED lines=39> */
.L_x_7163:
[----:B------:R-:W-:Y:S05]  /*161b60*/  BSYNC B3 ;  /* 0x0000000000037941 */ /* 0x000fea0003800000 */
.L_x_7162:
[----:B------:R-:W-:Y:S02]  /*161b70*/  R2UR UR4, R38 ;  /* 0x00000000260472ca */ /* 0x000fe400000e0000 */
[----:B------:R-:W-:-:S13]  /*161b80*/  R2UR UR5, R39 ;  /* 0x00000000270572ca */ /* 0x000fda00000e0000 */
[----:B------:R2:W-:Y:S01]  /*161b90*/  ST.E desc[UR4][R30.64], R13 ;  /* 0x0000000d1e007985 */ /* 0x0005e2000c101904 */
[----:B------:R-:W-:Y:S05]  /*161ba0*/  BRA `(.L_x_7164) ;  /* 0x0000000000247947 */ /* 0x000fea0003800000 */
.L_x_7153:
        /* <DEDUP_REMOVED lines=9> */
.L_x_7164:
[----:B------:R-:W-:Y:S05]  /*161c40*/  BSYNC B2 ;  /* 0x0000000000027941 */ /* 0x000fea0003800000 */
.L_x_7152:
[----:B------:R-:W-:Y:S02]  /*161c50*/  VIADD R32, R32, 0x2 ;  /* 0x0000000220207836 */ /* 0x000fe40000000000 */
[----:B------:R-:W-:Y:S01]  /*161c60*/  VIADD R22, R22, 0x8 ;  /* 0x0000000816167836 */ /* 0x000fe20000000000 */
[----:B------:R-:W-:Y:S06]  /*161c70*/  @P2 BRA `(.L_x_7165) ;  /* 0xffffffec00242947 */ /* 0x000fec000383ffff */
.L_x_7139:
[----:B------:R-:W-:Y:S05]  /*161c80*/  BSYNC B0 ;  /* 0x0000000000007941 */ /* 0x000fea0003800000 */
.L_x_7138:
        /* <DEDUP_REMOVED lines=24> */
.L_x_7171:
[----:B------:R-:W0:Y:S02]  /*161e10*/  LDS.64 R12, [R35+0x8] ;  /* 0x00000800230c7984 */ /* 0x000e240000000a00 */
[----:B0-----:R-:W-:-:S05]  /*161e20*/  IADD3 R14, P0, PT, R12, 0x30, RZ ;  /* 0x000000300c0e7810 */ /* 0x001fca0007f1e0ff */
[----:B------:R-:W-:-:S07]  /*161e30*/  IMAD.X R15, RZ, RZ, R13, P0 ;  /* 0x000000ffff0f7224 */ /* 0x000fce00000e060d */
[----:B------:R-:W0:Y:S02]  /*161e40*/  ATOMS.CAST.SPIN.64 P0, [R35+0x8], R12, R14 ;  /* 0x0000080c2300758d */ /* 0x000e24000180040e */
[----:B0-----:R-:W-:Y:S05]  /*161e50*/  @!P0 BRA `(.L_x_7171) ;  /* 0xfffffffc00ec8947 */ /* 0x001fea000383ffff */
[----:B------:R-:W-:Y:S05]  /*161e60*/  BSYNC B2 ;  /* 0x0000000000027941 */ /* 0x000fea0003800000 */
.L_x_7170:
[----:B------:R-:W-:Y:S02]  /*161e70*/  IMAD.MOV.U32 R14, RZ, RZ, R12 ;  /* 0x000000ffff0e7224 */ /* 0x000fe400078e000c */
[----:B------:R-:W-:Y:S01]  /*161e80*/  IMAD.MOV.U32 R15, RZ, RZ, R13 ;  /* 0x000000ffff0f7224 */ /* 0x000fe200078e000d */
[----:B------:R-:W-:Y:S06]  /*161e90*/  BRA `(.L_x_7168) ;  /* 0x0000000000187947 */ /* 0x000fec0003800000 */
.L_x_7169:
[----:B------:R-:W-:Y:S02]  /*161ea0*/  R2UR UR4, R38 ;  /* 0x00000000260472ca */ /* 0x000fe400000e0000 */
[----:B------:R-:W-:-:S13]  /*161eb0*/  R2UR UR5, R39 ;  /* 0x00000000270572ca */ /* 0x000fda00000e0000 */
[----:B------:R-:W2:Y:S02]  /*161ec0*/  LD.E.64 R14, desc[UR4][R36.64+0x8] ;  /* 0x00000804240e7980 */ /* 0x000ea4000c101b00 */
[----:B--2---:R-:W-:-:S05]  /*161ed0*/  IADD3 R12, P0, PT, R14, 0x30, RZ ;  /* 0x000000300e0c7810 */ /* 0x004fca0007f1e0ff */
[----:B------:R-:W-:-:S05]  /*161ee0*/  IMAD.X R13, RZ, RZ, R15, P0 ;  /* 0x000000ffff0d7224 */ /* 0x000fca00000e060f */
[----:B------:R0:W-:Y:S03]  /*161ef0*/  ST.E.64 desc[UR4][R36.64+0x8], R12 ;  /* 0x0000080c24007985 */ /* 0x0001e6000c101b04 */
.L_x_7168:
[----:B------:R-:W-:Y:S05]  /*161f00*/  BSYNC B0 ;  /* 0x0000000000007941 */ /* 0x000fea0003800000 */
.L_x_7167:
        /* <DEDUP_REMOVED lines=51> */
.L_x_7173:
[----:B------:R-:W-:Y:S01]  /*162240*/  R2UR UR4, R38 ;  /* 0x00000000260472ca */ /* 0x000fe200000e0000 */
[----:B------:R-:W-:Y:S01]  /*162250*/  IMAD.MOV.U32 R11, RZ, RZ, 0x5272 ;  /* 0x00005272ff0b7424 */ /* 0x000fe200078e00ff */
[----:B------:R-:W-:Y:S01]  /*162260*/  R2UR UR5, R39 ;  /* 0x00000000270572ca */ /* 0x000fe200000e0000 */
[----:B------:R-:W-:Y:S01]  /*162270*/  IMAD.MOV.U32 R15, RZ, RZ, -0x1 ;  /* 0xffffffffff0f7424 */ /* 0x000fe200078e00ff */
[----:B------:R-:W-:-:S11]  /*162280*/  PLOP3.LUT P0, PT, PT, PT, PT, 0x8, 0x80 ;  /* 0x000000000080781c */ /* 0x000fd60003f0e170 */
[----:B------:R0:W-:Y:S02]  /*162290*/  ST.E desc[UR4][R30.64], R11 ;  /* 0x0000000b1e007985 */ /* 0x0001e4000c101904 */
.L_x_7174:
[----:B------:R-:W-:Y:S05]  /*1622a0*/  BSYNC B0 ;  /* 0x0000000000007941 */ /* 0x000fea0003800000 */
.L_x_7172:
        /* <DEDUP_REMOVED lines=39> */
.L_x_7176:
[----:B------:R-:W-:Y:S05]  /*162520*/  BSYNC B0 ;  /* 0x0000000000007941 */ /* 0x000fea0003800000 */
.L_x_7175:
[----:B------:R-:W-:Y:S02]  /*162530*/  R2UR UR4, R38 ;  /* 0x00000000260472ca */ /* 0x000fe400000e0000 */
[----:B------:R-:W-:-:S13]  /*162540*/  R2UR UR5, R39 ;  /* 0x00000000270572ca */ /* 0x000fda00000e0000 */
[----:B------:R4:W-:Y:S01]  /*162550*/  ST.E desc[UR4][R30.64], R13 ;  /* 0x0000000d1e007985 */ /* 0x0009e2000c101904 */
[----:B------:R-:W-:Y:S05]  /*162560*/  BRA `(.L_x_7137) ;  /* 0x0000000000207947 */ /* 0x000fea0003800000 */
.L_x_7166:
        /* <DEDUP_REMOVED lines=8> */
.L_x_7137:
[----:B------:R-:W-:Y:S05]  /*1625f0*/  BSYNC B1 ;  /* 0x0000000000017941 */ /* 0x000fea0003800000 */
.L_x_7136:
[----:B------:R-:W-:Y:S01]  /*162600*/  ISETP.GE.AND P0, PT, R0, 0x1, PT ;  /* 0x000000010000780c */ /* 0x000fe20003f06270 */
[----:B------:R-:W-:-:S12]  /*162610*/  BSSY B0, `(.L_x_7177) ;  /* 0x0000142000007945 */ /* 0x000fd80003800000 */
[----:B------:R-:W-:Y:S05]  /*162620*/  @!P0 BRA `(.L_x_7178) ;  /* 0x0000001400008947 */ /* 0x000fea0003800000 */
[----:B------:R-:W-:Y:S02]  /*162630*/  IMAD.MOV R2, RZ, RZ, -R0 ;  /* 0x000000ffff027224 */ /* 0x000fe400078e0a00 */
[----:B-1----:R-:W-:Y:S02]  /*162640*/  IMAD.MOV.U32 R6, RZ, RZ, RZ ;  /* 0x000000ffff067224 */ /* 0x002fe400078e00ff */
[----:B------:R-:W-:-:S07]  /*162650*/  IMAD.MOV.U32 R18, RZ, RZ, RZ ;  /* 0x000000ffff127224 */ /* 0x000fce00078e00ff */
.L_x_7203:
        /* <DEDUP_REMOVED lines=35> */
.L_x_7186:
[----:B------:R-:W0:Y:S02]  /*162890*/  LDS.64 R12, [R35+0x8] ;  /* 0x00000800230c7984 */ /* 0x000e240000000a00 */
[----:B0-----:R-:W-:-:S05]  /*1628a0*/  IADD3 R14, P0, PT, R12, 0x30, RZ ;  /* 0x000000300c0e7810 */ /* 0x001fca0007f1e0ff */
[----:B------:R-:W-:-:S07]  /*1628b0*/  IMAD.X R15, RZ, RZ, R13, P0 ;  /* 0x000000ffff0f7224 */ /* 0x000fce00000e060d */
[----:B------:R-:W0:Y:S02]  /*1628c0*/  ATOMS.CAST.SPIN.64 P0, [R35+0x8], R12, R14 ;  /* 0x0000080c2300758d */ /* 0x000e24000180040e */
[----:B0-----:R-:W-:Y:S05]  /*1628d0*/  @!P0 BRA `(.L_x_7186) ;  /* 0xfffffffc00ec8947 */ /* 0x001fea000383ffff */
[----:B------:R-:W-:Y:S05]  /*1628e0*/  BSYNC B3 ;  /* 0x0000000000037941 */ /* 0x000fea0003800000 */
.L_x_7185:
[----:B------:R-:W-:Y:S02]  /*1628f0*/  IMAD.MOV.U32 R14, RZ, RZ, R12 ;  /* 0x000000ffff0e7224 */ /* 0x000fe400078e000c */
[----:B------:R-:W-:Y:S01]  /*162900*/  IMAD.MOV.U32 R15, RZ, RZ, R13 ;  /* 0x000000ffff0f7224 */ /* 0x000fe200078e000d */
[----:B------:R-:W-:Y:S06]  /*162910*/  BRA `(.L_x_7183) ;  /* 0x0000000000187947 */ /* 0x000fec0003800000 */
.L_x_7184:
[----:B------:R-:W-:Y:S02]  /*162920*/  R2UR UR4, R38 ;  /* 0x00000000260472ca */ /* 0x000fe400000e0000 */
[----:B------:R-:W-:-:S13]  /*162930*/  R2UR UR5, R39 ;  /* 0x00000000270572ca */ /* 0x000fda00000e0000 */
[----:B------:R-:W2:Y:S02]  /*162940*/  LD.E.64 R14, desc[UR4][R36.64+0x8] ;  /* 0x00000804240e7980 */ /* 0x000ea4000c101b00 */
[----:B--2---:R-:W-:-:S05]  /*162950*/  IADD3 R12, P0, PT, R14, 0x30, RZ ;  /* 0x000000300e0c7810 */ /* 0x004fca0007f1e0ff */
[----:B------:R-:W-:-:S05]  /*162960*/  IMAD.X R13, RZ, RZ, R15, P0 ;  /* 0x000000ffff0d7224 */ /* 0x000fca00000e060f */
[----:B------:R0:W-:Y:S03]  /*162970*/  ST.E.64 desc[UR4][R36.64+0x8], R12 ;  /* 0x0000080c24007985 */ /* 0x0001e6000c101b04 */
.L_x_7183:
[----:B------:R-:W-:Y:S05]  /*162980*/  BSYNC B2 ;  /* 0x0000000000027941 */ /* 0x000fea0003800000 */
.L_x_7182:
        /* <DEDUP_REMOVED lines=54> */
.L_x_7188:
[----:B------:R-:W-:Y:S05]  /*162cf0*/  BSYNC B2 ;  /* 0x0000000000027941 */ /* 0x000fea0003800000 */
.L_x_7187:
        /* <DEDUP_REMOVED lines=40> */
.L_x_7190:
[----:B------:R-:W-:Y:S05]  /*162f80*/  BSYNC B2 ;  /* 0x0000000000027941 */ /* 0x000fea0003800000 */
.L_x_7189:
[----:B------:R-:W-:Y:S02]  /*162f90*/  R2UR UR4, R38 ;  /* 0x00000000260472ca */ /* 0x000fe400000e0000 */
[----:B------:R-:W-:Y:S02]  /*162fa0*/  R2UR UR5, R39 ;  /* 0x00000000270572ca */ /* 0x000fe400000e0000 */
[----:B------:R-:W-:-:S11]  /*162fb0*/  PRMT R15, RZ, 0x7610, R15 ;  /* 0x00007610ff0f7816 */ /* 0x000fd6000000000f */
[----:B------:R3:W-:Y:S01]  /*162fc0*/  ST.E desc[UR4][R30.64], R13 ;  /* 0x0000000d1e007985 */ /* 0x0007e2000c101904 */
[----:B------:R-:W-:Y:S05]  /*162fd0*/  BRA `(.L_x_7180) ;  /* 0x0000000000147947 */ /* 0x000fea0003800000 */
.L_x_7181:
[----:B------:R-:W-:Y:S02]  /*162fe0*/  R2UR UR4, R38 ;  /* 0x00000000260472ca */ /* 0x000fe400000e0000 */
[----:B------:R-:W-:Y:S02]  /*162ff0*/  R2UR UR5, R39 ;  /* 0x00000000270572ca */ /* 0x000fe400000e0000 */
[----:B------:R-:W-:-:S05]  /*163000*/  IADD3 R8, P0, PT, R12, R6, RZ ;  /* 0x000000060c087210 */ /* 0x000fca0007f1e0ff */
[----:B------:R-:W-:-:S06]  /*163010*/  IMAD.X R9, RZ, RZ, R13, P0 ;  /* 0x000000ffff097224 */ /* 0x000fcc00000e060d */
[----:B------:R0:W5:Y:S02]  /*163020*/  LD.E.U8 R15, desc[UR4][R8.64+0x20] ;  /* 0x00002004080f7980 */ /* 0x000164000c101100 */
.L_x_7180:
[----:B------:R-:W-:Y:S05]  /*163030*/  BSYNC B1 ;  /* 0x0000000000017941 */ /* 0x000fea0003800000 */
.L_x_7179:
        /* <DEDUP_REMOVED lines=31> */
.L_x_7198:
[----:B------:R-:W0:Y:S02]  /*163230*/  LDS.64 R12, [R35+0x8] ;  /* 0x00000800230c7984 */ /* 0x000e240000000a00 */
[----:B0-----:R-:W-:-:S05]  /*163240*/  IADD3 R14, P0, PT, R12, 0x30, RZ ;  /* 0x000000300c0e7810 */ /* 0x001fca0007f1e0ff */
[----:B------:R-:W-:-:S07]  /*163250*/  IMAD.X R15, RZ, RZ, R13, P0 ;  /* 0x000000ffff0f7224 */ /* 0x000fce00000e060d */
[----:B------:R-:W0:Y:S02]  /*163260*/  ATOMS.CAST.SPIN.64 P0, [R35+0x8], R12, R14 ;  /* 0x0000080c2300758d */ /* 0x000e24000180040e */
[----:B0-----:R-:W-:Y:S05]  /*163270*/  @!P0 BRA `(.L_x_7198) ;  /* 0xfffffffc00ec8947 */ /* 0x001fea000383ffff */
[----:B------:R-:W-:Y:S05]  /*163280*/  BSYNC B3 ;  /* 0x0000000000037941 */ /* 0x000fea0003800000 */
.L_x_7197:
[----:B------:R-:W-:Y:S02]  /*163290*/  IMAD.MOV.U32 R14, RZ, RZ, R12 ;  /* 0x000000ffff0e7224 */ /* 0x000fe400078e000c */
[----:B------:R-:W-:Y:S01]  /*1632a0*/  IMAD.MOV.U32 R15, RZ, RZ, R13 ;  /* 0x000000ffff0f7224 */ /* 0x000fe200078e000d */
[----:B------:R-:W-:Y:S06]  /*1632b0*/  BRA `(.L_x_7195) ;  /* 0x0000000000187947 */ /* 0x000fec0003800000 */
.L_x_7196:
[----:B------:R-:W-:Y:S02]  /*1632c0*/  R2UR UR4, R38 ;  /* 0x00000000260472ca */ /* 0x000fe400000e0000 */
[----:B------:R-:W-:-:S13]  /*1632d0*/  R2UR UR5, R39 ;  /* 0x00000000270572ca */ /* 0x000fda00000e0000 */
[----:B------:R-:W2:Y:S02]  /*1632e0*/  LD.E.64 R14, desc[UR4][R36.64+0x8] ;  /* 0x00000804240e7980 */ /* 0x000ea4000c101b00 */
[----:B--2---:R-:W-:-:S05]  /*1632f0*/  IADD3 R12, P0, PT, R14, 0x30, RZ ;  /* 0x000000300e0c7810 */ /* 0x004fca0007f1e0ff */
[----:B------:R-:W-:-:S05]  /*163300*/  IMAD.X R13, RZ, RZ, R15, P0 ;  /* 0x000000ffff0d7224 */ /* 0x000fca00000e060f */
[----:B------:R0:W-:Y:S03]  /*163310*/  ST.E.64 desc[UR4][R36.64+0x8], R12 ;  /* 0x0000080c24007985 */ /* 0x0001e6000c101b04 */
.L_x_7195:
[----:B------:R-:W-:Y:S05]  /*163320*/  BSYNC B2 ;  /* 0x0000000000027941 */ /* 0x000fea0003800000 */
.L_x_7194:
        /* <DEDUP_REMOVED lines=54> */
.L_x_7200:
[----:B------:R-:W-:Y:S05]  /*163690*/  BSYNC B2 ;  /* 0x0000000000027941 */ /* 0x000fea0003800000 */
.L_x_7199:
        /* <DEDUP_REMOVED lines=40> */
.L_x_7202:
[----:B------:R-:W-:Y:S05]  /*163920*/  BSYNC B2 ;  /* 0x0000000000027941 */ /* 0x000fea0003800000 */
.L_x_7201:
[----:B------:R-:W-:Y:S02]  /*163930*/  R2UR UR4, R38 ;  /* 0x00000000260472ca */ /* 0x000fe400000e0000 */
[----:B------:R-:W-:-:S13]  /*163940*/  R2UR UR5, R39 ;  /* 0x00000000270572ca */ /* 0x000fda00000e0000 */
[----:B------:R2:W-:Y:S01]  /*163950*/  ST.E desc[UR4][R30.64], R13 ;  /* 0x0000000d1e007985 */ /* 0x0005e2000c101904 */
[----:B------:R-:W-:Y:S05]  /*163960*/  BRA `(.L_x_7192) ;  /* 0x0000000000207947 */ /* 0x000fea0003800000 */
.L_x_7193:
        /* <DEDUP_REMOVED lines=8> */
.L_x_7192:
[----:B------:R-:W-:Y:S05]  /*1639f0*/  BSYNC B1 ;  /* 0x0000000000017941 */ /* 0x000fea0003800000 */
.L_x_7191:
[----:B------:R-:W-:Y:S02]  /*163a00*/  VIADD R18, R18, 0x1 ;  /* 0x0000000112127836 */ /* 0x000fe40000000000 */
[----:B------:R-:W-:Y:S01]  /*163a10*/  VIADD R6, R6, 0x4 ;  /* 0x0000000406067836 */ /* 0x000fe20000000000 */
[----:B------:R-:W-:Y:S06]  /*163a20*/  @P2 BRA `(.L_x_7203) ;  /* 0xffffffec000c2947 */ /* 0x000fec000383ffff */
.L_x_7178:
[----:B------:R-:W-:Y:S05]  /*163a30*/  BSYNC B0 ;  /* 0x0000000000007941 */ /* 0x000fea0003800000 */
.L_x_7177:
[----:B------:R-:W-:Y:S01]  /*163a40*/  ISETP.GE.AND P0, PT, R17, 0x1, PT ;  /* 0x000000011100780c */ /* 0x000fe20003f06270 */
[----:B------:R-:W-:-:S12]  /*163a50*/  BSSY B0, `(.L_x_7204) ;  /* 0x0000146000007945 */ /* 0x000fd80003800000 */
[----:B------:R-:W-:Y:S05]  /*163a60*/  @!P0 BRA `(.L_x_7205) ;  /* 0x0000001400108947 */ /* 0x000fea0003800000 */
[----:B------:R-:W-:Y:S02]  /*163a70*/  IMAD.MOV R17, RZ, RZ, -R17 ;  /* 0x000000ffff117224 */ /* 0x000fe400078e0a11 */
[----:B------:R-:W-:Y:S02]  /*163a80*/  IMAD.SHL.U32 R2, R0, 0x4, RZ ;  /* 0x0000000400027824 */ /* 0x000fe400078e00ff */
[----:B-1----:R-:W-:Y:S02]  /*163a90*/  IMAD.MOV.U32 R6, RZ, RZ, RZ ;  /* 0x000000ffff067224 */ /* 0x002fe400078e00ff */
[----:B------:R-:W-:-:S07]  /*163aa0*/  IMAD.MOV.U32 R18, RZ, RZ, RZ ;  /* 0x000000ffff127224 */ /* 0x000fce00078e00ff */
.L_x_7230:
        /* <DEDUP_REMOVED lines=35> */
.L_x_7213:
[----:B------:R-:W0:Y:S02]  /*163ce0*/  LDS.64 R12, [R33+0x8] ;  /* 0x00000800210c7984 */ /* 0x000e240000000a00 */
[----:B0-----:R-:W-:-:S05]  /*163cf0*/  IADD3 R14, P0, PT, R12, 0x30, RZ ;  /* 0x000000300c0e7810 */ /* 0x001fca0007f1e0ff */
[----:B------:R-:W-:-:S07]  /*163d00*/  IMAD.X R15, RZ, RZ, R13, P0 ;  /* 0x000000ffff0f7224 */ /* 0x000fce00000e060d */
[----:B------:R-:W0:Y:S02]  /*163d10*/  ATOMS.CAST.SPIN.64 P0, [R33+0x8], R12, R14 ;  /* 0x0000080c2100758d */ /* 0x000e24000180040e */
[----:B0-----:R-:W-:Y:S05]  /*163d20*/  @!P0 BRA `(.L_x_7213) ;  /* 0xfffffffc00ec8947 */ /* 0x001fea000383ffff */
[----:B------:R-:W-:Y:S05]  /*163d30*/  BSYNC B3 ;  /* 0x0000000000037941 */ /* 0x000fea0003800000 */
.L_x_7212:
[----:B------:R-:W-:Y:S02]  /*163d40*/  IMAD.MOV.U32 R14, RZ, RZ, R12 ;  /* 0x000000ffff0e7224 */ /* 0x000fe400078e000c */
[----:B------:R-:W-:Y:S01]  /*163d50*/  IMAD.MOV.U32 R15, RZ, RZ, R13 ;  /* 0x000000ffff0f7224 */ /* 0x000fe200078e000d */
[----:B------:R-:W-:Y:S06]  /*163d60*/  BRA `(.L_x_7210) ;  /* 0x0000000000187947 */ /* 0x000fec0003800000 */
.L_x_7211:
[----:B------:R-:W-:Y:S02]  /*163d70*/  R2UR UR4, R38 ;  /* 0x00000000260472ca */ /* 0x000fe400000e0000 */
[----:B------:R-:W-:-:S13]  /*163d80*/  R2UR UR5, R39 ;  /* 0x00000000270572ca */ /* 0x000fda00000e0000 */
[----:B------:R-:W2:Y:S02]  /*163d90*/  LD.E.64 R14, desc[UR4][R36.64+0x8] ;  /* 0x00000804240e7980 */ /* 0x000ea4000c101b00 */
[----:B--2---:R-:W-:-:S05]  /*163da0*/  IADD3 R12, P0, PT, R14, 0x30, RZ ;  /* 0x000000300e0c7810 */ /* 0x004fca0007f1e0ff */
[----:B------:R-:W-:-:S05]  /*163db0*/  IMAD.X R13, RZ, RZ, R15, P0 ;  /* 0x000000ffff0d7224 */ /* 0x000fca00000e060f */
[----:B------:R0:W-:Y:S03]  /*163dc0*/  ST.E.64 desc[UR4][R36.64+0x8], R12 ;  /* 0x0000080c24007985 */ /* 0x0001e6000c101b04 */
.L_x_7210:
[----:B------:R-:W-:Y:S05]  /*163dd0*/  BSYNC B2 ;  /* 0x0000000000027941 */ /* 0x000fea0003800000 */
.L_x_7209:
        /* <DEDUP_REMOVED lines=54> */
.L_x_7215:
[----:B------:R-:W-:Y:S05]  /*164140*/  BSYNC B2 ;  /* 0x0000000000027941 */ /* 0x000fea0003800000 */
.L_x_7214:
        /* <DEDUP_REMOVED lines=40> */
.L_x_7217:
[----:B------:R-:W-:Y:S05]  /*1643d0*/  BSYNC B2 ;  /* 0x0000000000027941 */ /* 0x000fea0003800000 */
.L_x_7216:
[----:B------:R-:W-:Y:S02]  /*1643e0*/  R2UR UR4, R38 ;  /* 0x00000000260472ca */ /* 0x000fe400000e0000 */
[----:B------:R-:W-:Y:S02]  /*1643f0*/  R2UR UR5, R39 ;  /* 0x00000000270572ca */ /* 0x000fe400000e0000 */
[----:B------:R-:W-:-:S11]  /*164400*/  PRMT R15, RZ, 0x7610, R15 ;  /* 0x00007610ff0f7816 */ /* 0x000fd6000000000f */
[----:B------:R3:W-:Y:S01]  /*164410*/  ST.E desc[UR4][R30.64], R13 ;  /* 0x0000000d1e007985 */ /* 0x0007e2000c101904 */
[----:B------:R-:W-:Y:S05]  /*164420*/  BRA `(.L_x_7207) ;  /* 0x0000000000147947 */ /* 0x000fea0003800000 */
.L_x_7208:
[----:B------:R-:W-:Y:S02]  /*164430*/  R2UR UR4, R38 ;  /* 0x00000000260472ca */ /* 0x000fe400000e0000 */
[----:B------:R-:W-:Y:S02]  /*164440*/  R2UR UR5, R39 ;  /* 0x00000000270572ca */ /* 0x000fe400000e0000 */
[----:B------:R-:W-:-:S05]  /*164450*/  IADD3 R8, P0, PT, R12, R6, RZ ;  /* 0x000000060c087210 */ /* 0x000fca0007f1e0ff */
[----:B------:R-:W-:-:S06]  /*164460*/  IMAD.X R9, RZ, RZ, R13, P0 ;  /* 0x000000ffff097224 */ /* 0x000fcc00000e060d */
[----:B------:R0:W5:Y:S02]  /*164470*/  LD.E.U8 R15, desc[UR4][R8.64+0x20] ;  /* 0x00002004080f7980 */ /* 0x000164000c101100 */
.L_x_7207:
[----:B------:R-:W-:Y:S05]  /*164480*/  BSYNC B1 ;  /* 0x0000000000017941 */ /* 0x000fea0003800000 */
.L_x_7206:
        /* <DEDUP_REMOVED lines=32> */
.L_x_7225:
[----:B------:R-:W0:Y:S02]  /*164690*/  LDS.64 R12, [R33+0x8] ;  /* 0x00000800210c7984 */ /* 0x000e240000000a00 */
[----:B0-----:R-:W-:-:S05]  /*1646a0*/  IADD3 R14, P0, PT, R12, 0x30, RZ ;  /* 0x000000300c0e7810 */ /* 0x001fca0007f1e0ff */
[----:B------:R-:W-:-:S07]  /*1646b0*/  IMAD.X R15, RZ, RZ, R13, P0 ;  /* 0x000000ffff0f7224 */ /* 0x000fce00000e060d */
[----:B------:R-:W0:Y:S02]  /*1646c0*/  ATOMS.CAST.SPIN.64 P0, [R33+0x8], R12, R14 ;  /* 0x0000080c2100758d */ /* 0x000e24000180040e */
[----:B0-----:R-:W-:Y:S05]  /*1646d0*/  @!P0 BRA `(.L_x_7225) ;  /* 0xfffffffc00ec8947 */ /* 0x001fea000383ffff */
[----:B------:R-:W-:Y:S05]  /*1646e0*/  BSYNC B3 ;  /* 0x0000000000037941 */ /* 0x000fea0003800000 */
.L_x_7224:
[----:B------:R-:W-:Y:S02]  /*1646f0*/  IMAD.MOV.U32 R14, RZ, RZ, R12 ;  /* 0x000000ffff0e7224 */ /* 0x000fe400078e000c */
[----:B------:R-:W-:Y:S01]  /*164700*/  IMAD.MOV.U32 R15, RZ, RZ, R13 ;  /* 0x000000ffff0f7224 */ /* 0x000fe200078e000d */
[----:B------:R-:W-:Y:S06]  /*164710*/  BRA `(.L_x_7222) ;  /* 0x0000000000187947 */ /* 0x000fec0003800000 */
.L_x_7223:
[----:B------:R-:W-:Y:S02]  /*164720*/  R2UR UR4, R38 ;  /* 0x00000000260472ca */ /* 0x000fe400000e0000 */
[----:B------:R-:W-:-:S13]  /*164730*/  R2UR UR5, R39 ;  /* 0x00000000270572ca */ /* 0x000fda00000e0000 */
[----:B------:R-:W2:Y:S02]  /*164740*/  LD.E.64 R14, desc[UR4][R36.64+0x8] ;  /* 0x00000804240e7980 */ /* 0x000ea4000c101b00 */
[----:B--2---:R-:W-:-:S05]  /*164750*/  IADD3 R12, P0, PT, R14, 0x30, RZ ;  /* 0x000000300e0c7810 */ /* 0x004fca0007f1e0ff */
[----:B------:R-:W-:-:S05]  /*164760*/  IMAD.X R13, RZ, RZ, R15, P0 ;  /* 0x000000ffff0d7224 */ /* 0x000fca00000e060f */
[----:B------:R0:W-:Y:S03]  /*164770*/  ST.E.64 desc[UR4][R36.64+0x8], R12 ;  /* 0x0000080c24007985 */ /* 0x0001e6000c101b04 */
.L_x_7222:
[----:B------:R-:W-:Y:S05]  /*164780*/  BSYNC B2 ;  /* 0x0000000000027941 */ /* 0x000fea0003800000 */
.L_x_7221:
        /* <DEDUP_REMOVED lines=54> */
.L_x_7227:
[----:B------:R-:W-:Y:S05]  /*164af0*/  BSYNC B2 ;  /* 0x0000000000027941 */ /* 0x000fea0003800000 */
.L_x_7226:
        /* <DEDUP_REMOVED lines=40> */
.L_x_7229:
[----:B------:R-:W-:Y:S05]  /*164d80*/  BSYNC B2 ;  /* 0x0000000000027941 */ /* 0x000fea0003800000 */
.L_x_7228:
[----:B------:R-:W-:Y:S02]  /*164d90*/  R2UR UR4, R38 ;  /* 0x00000000260472ca */ /* 0x000fe400000e0000 */
[----:B------:R-:W-:-:S13]  /*164da0*/  R2UR UR5, R39 ;  /* 0x00000000270572ca */ /* 0x000fda00000e0000 */
[----:B------:R2:W-:Y:S01]  /*164db0*/  ST.E desc[UR4][R30.64], R13 ;  /* 0x0000000d1e007985 */ /* 0x0005e2000c101904 */
[----:B------:R-:W-:Y:S05]  /*164dc0*/  BRA `(.L_x_7219) ;  /* 0x0000000000207947 */ /* 0x000fea0003800000 */
.L_x_7220:
        /* <DEDUP_REMOVED lines=8> */
.L_x_7219:
[----:B------:R-:W-:Y:S05]  /*164e50*/  BSYNC B1 ;  /* 0x0000000000017941 */ /* 0x000fea0003800000 */
.L_x_7218:
[----:B------:R-:W-:Y:S02]  /*164e60*/  VIADD R18, R18, 0x1 ;  /* 0x0000000112127836 */ /* 0x000fe40000000000 */
[----:B------:R-:W-:Y:S02]  /*164e70*/  VIADD R2, R2, 0x4 ;  /* 0x0000000402027836 */ /* 0x000fe40000000000 */
[----:B------:R-:W-:Y:S02]  /*164e80*/  VIADD R0, R0, 0x1 ;  /* 0x0000000100007836 */ /* 0x000fe40000000000 */
[----:B------:R-:W-:Y:S01]  /*164e90*/  VIADD R6, R6, 0x4 ;  /* 0x0000000406067836 */ /* 0x000fe20000000000 */
[----:B------:R-:W-:Y:S06]  /*164ea0*/  @P2 BRA `(.L_x_7230) ;  /* 0xffffffec00002947 */ /* 0x000fec000383ffff */
.L_x_7205:
[----:B------:R-:W-:Y:S05]  /*164eb0*/  BSYNC B0 ;  /* 0x0000000000007941 */ /* 0x000fea0003800000 */
.L_x_7204:
        /* <DEDUP_REMOVED lines=19> */
.L_x_7235:
[----:B------:R-:W0:Y:S02]  /*164ff0*/  LDS.64 R8, [R5+0x8] ;  /* 0x0000080005087984 */ /* 0x000e240000000a00 */
[----:B0-----:R-:W-:-:S05]  /*165000*/  IADD3 R10, P0, PT, R8, 0x30, RZ ;  /* 0x00000030080a7810 */ /* 0x001fca0007f1e0ff */
[----:B------:R-:W-:-:S07]  /*165010*/  IMAD.X R11, RZ, RZ, R9, P0 ;  /* 0x000000ffff0b7224 */ /* 0x000fce00000e0609 */
[----:B------:R-:W0:Y:S02]  /*165020*/  ATOMS.CAST.SPIN.64 P0, [R5+0x8], R8, R10 ;  /* 0x000008080500758d */ /* 0x000e24000180040a */
[----:B0-----:R-:W-:Y:S05]  /*165030*/  @!P0 BRA `(.L_x_7235) ;  /* 0xfffffffc00ec8947 */ /* 0x001fea000383ffff */
[----:B------:R-:W-:Y:S05]  /*165040*/  BSYNC B1 ;  /* 0x0000000000017941 */ /* 0x000fea0003800000 */
.L_x_7234:
[----:B------:R-:W-:Y:S02]  /*165050*/  IMAD.MOV.U32 R10, RZ, RZ, R8 ;  /* 0x000000ffff0a7224 */ /* 0x000fe400078e0008 */
[----:B------:R-:W-:Y:S01]  /*165060*/  IMAD.MOV.U32 R11, RZ, RZ, R9 ;  /* 0x000000ffff0b7224 */ /* 0x000fe200078e0009 */
[----:B------:R-:W-:Y:S06]  /*165070*/  BRA `(.L_x_7232) ;  /* 0x0000000000187947 */ /* 0x000fec0003800000 */
.L_x_7233:
[----:B------:R-:W-:Y:S02]  /*165080*/  R2UR UR4, R38 ;  /* 0x00000000260472ca */ /* 0x000fe400000e0000 */
[----:B------:R-:W-:-:S13]  /*165090*/  R2UR UR5, R39 ;  /* 0x00000000270572ca */ /* 0x000fda00000e0000 */
[----:B------:R-:W2:Y:S02]  /*1650a0*/  LD.E.64 R10, desc[UR4][R36.64+0x8] ;  /* 0x00000804240a7980 */ /* 0x000ea4000c101b00 */
[----:B--2---:R-:W-:-:S05]  /*1650b0*/  IADD3 R8, P0, PT, R10, 0x30, RZ ;  /* 0x000000300a087810 */ /* 0x004fca0007f1e0ff */
[----:B------:R-:W-:-:S05]  /*1650c0*/  IMAD.X R9, RZ, RZ, R11, P0 ;  /* 0x000000ffff097224 */ /* 0x000fca00000e060b */
[----:B------:R0:W-:Y:S03]  /*1650d0*/  ST.E.64 desc[UR4][R36.64+0x8], R8 ;  /* 0x0000080824007985 */ /* 0x0001e6000c101b04 */
.L_x_7232:
[----:B------:R-:W-:Y:S05]  /*1650e0*/  BSYNC B0 ;  /* 0x0000000000007941 */ /* 0x000fea0003800000 */
.L_x_7231:
        /* <DEDUP_REMOVED lines=65> */
.L_x_7242:
[----:B------:R-:W0:Y:S02]  /*165500*/  LDS.64 R12, [R9+0x8] ;  /* 0x00000800090c7984 */ /* 0x000e240000000a00 */
[----:B0-----:R-:W-:-:S05]  /*165510*/  IADD3 R14, P0, PT, R32, R12, RZ ;  /* 0x0000000c200e7210 */ /* 0x001fca0007f1e0ff */
[----:B------:R-:W-:-:S07]  /*165520*/  IMAD.X R15, R33, 0x1, R13, P0 ;  /* 0x00000001210f7824 */ /* 0x000fce00000e060d */
[----:B------:R-:W0:Y:S02]  /*165530*/  ATOMS.CAST.SPIN.64 P0, [R9+0x8], R12, R14 ;  /* 0x0000080c0900758d */ /* 0x000e24000180040e */
[----:B0-----:R-:W-:Y:S05]  /*165540*/  @!P0 BRA `(.L_x_7242) ;  /* 0xfffffffc00ec8947 */ /* 0x001fea000383ffff */
[----:B------:R-:W-:Y:S05]  /*165550*/  BSYNC B2 ;  /* 0x0000000000027941 */ /* 0x000fea0003800000 */
.L_x_7241:
[----:B------:R-:W-:Y:S05]  /*165560*/  BRA `(.L_x_7239) ;  /* 0x0000000000187947 */ /* 0x000fea0003800000 */
.L_x_7240:
[----:B------:R-:W-:Y:S02]  /*165570*/  R2UR UR4, R38 ;  /* 0x00000000260472ca */ /* 0x000fe400000e0000 */
[----:B------:R-:W-:-:S13]  /*165580*/  R2UR UR5, R39 ;  /* 0x00000000270572ca */ /* 0x000fda00000e0000 */
[----:B------:R-:W2:Y:S02]  /*165590*/  LD.E.64 R12, desc[UR4][R36.64+0x8] ;  /* 0x00000804240c7980 */ /* 0x000ea4000c101b00 */
[----:B--2---:R-:W-:-:S05]  /*1655a0*/  IADD3 R8, P0, PT, R32, R12, RZ ;  /* 0x0000000c20087210 */ /* 0x004fca0007f1e0ff */
[----:B------:R-:W-:-:S05]  /*1655b0*/  IMAD.X R9, R33, 0x1, R13, P0 ;  /* 0x0000000121097824 */ /* 0x000fca00000e060d */
[----:B------:R0:W-:Y:S03]  /*1655c0*/  ST.E.64 desc[UR4][R36.64+0x8], R8 ;  /* 0x0000080824007985 */ /* 0x0001e6000c101b04 */
.L_x_7239:
[----:B------:R-:W-:Y:S05]  /*1655d0*/  BSYNC B1 ;  /* 0x0000000000017941 */ /* 0x000fea0003800000 */
.L_x_7238:
        /* <DEDUP_REMOVED lines=47> */
.L_x_7274:
        /* <DEDUP_REMOVED lines=28> */
.L_x_7255:
[----:B------:R-:W0:Y:S02]  /*165a90*/  LDS.64 R12, [R17+0x8] ;  /* 0x00000800110c7984 */ /* 0x000e240000000a00 */
[----:B0-----:R-:W-:-:S05]  /*165aa0*/  IADD3 R14, P0, PT, R12, 0x30, RZ ;  /* 0x000000300c0e7810 */ /* 0x001fca0007f1e0ff */
[----:B------:R-:W-:-:S07]  /*165ab0*/  IMAD.X R15, RZ, RZ, R13, P0 ;  /* 0x000000ffff0f7224 */ /* 0x000fce00000e060d */
[----:B------:R-:W0:Y:S02]  /*165ac0*/  ATOMS.CAST.SPIN.64 P0, [R17+0x8], R12, R14 ;  /* 0x0000080c1100758d */ /* 0x000e24000180040e */
[----:B0-----:R-:W-:Y:S05]  /*165ad0*/  @!P0 BRA `(.L_x_7255) ;  /* 0xfffffffc00ec8947 */ /* 0x001fea000383ffff */
[----:B------:R-:W-:Y:S05]  /*165ae0*/  BSYNC B6 ;  /* 0x0000000000067941 */ /* 0x000fea0003800000 */
.L_x_7254:
[----:B------:R-:W-:Y:S02]  /*165af0*/  IMAD.MOV.U32 R14, RZ, RZ, R12 ;  /* 0x000000ffff0e7224 */ /* 0x000fe400078e000c */
[----:B------:R-:W-:Y:S01]  /*165b00*/  IMAD.MOV.U32 R15, RZ, RZ, R13 ;  /* 0x000000ffff0f7224 */ /* 0x000fe200078e000d */
[----:B------:R-:W-:Y:S06]  /*165b10*/  BRA `(.L_x_7252) ;  /* 0x0000000000187947 */ /* 0x000fec0003800000 */
.L_x_7253:
[----:B------:R-:W-:Y:S02]  /*165b20*/  R2UR UR4, R38 ;  /* 0x00000000260472ca */ /* 0x000fe400000e0000 */
[----:B------:R-:W-:-:S13]  /*165b30*/  R2UR UR5, R39 ;  /* 0x00000000270572ca */ /* 0x000fda00000e0000 */
[----:B------:R-:W2:Y:S02]  /*165b40*/  LD.E.64 R14, desc[UR4][R36.64+0x8] ;  /* 0x00000804240e7980 */ /* 0x000ea4000c101b00 */
[----:B--2---:R-:W-:-:S05]  /*165b50*/  IADD3 R12, P0, PT, R14, 0x30, RZ ;  /* 0x000000300e0c7810 */ /* 0x004fca0007f1e0ff */
[----:B------:R-:W-:-:S05]  /*165b60*/  IMAD.X R13, RZ, RZ, R15, P0 ;  /* 0x000000ffff0d7224 */ /* 0x000fca00000e060f */
[----:B------:R0:W-:Y:S03]  /*165b70*/  ST.E.64 desc[UR4][R36.64+0x8], R12 ;  /* 0x0000080c24007985 */ /* 0x0001e6000c101b04 */
.L_x_7252:
[----:B------:R-:W-:Y:S05]  /*165b80*/  BSYNC B5 ;  /* 0x0000000000057941 */ /* 0x000fea0003800000 */
.L_x_7251:
        /* <DEDUP_REMOVED lines=54> */
.L_x_7257:
[----:B------:R-:W-:Y:S05]  /*165ef0*/  BSYNC B5 ;  /* 0x0000000000057941 */ /* 0x000fea0003800000 */
.L_x_7256:
        /* <DEDUP_REMOVED lines=40> */
.L_x_7259:
[----:B------:R-:W-:Y:S05]  /*166180*/  BSYNC B5 ;  /* 0x0000000000057941 */ /* 0x000fea0003800000 */
.L_x_7258:
[----:B------:R-:W-:Y:S02]  /*166190*/  R2UR UR4, R38 ;  /* 0x00000000260472ca */ /* 0x000fe400000e0000 */
[----:B------:R-:W-:-:S13]  /*1661a0*/  R2UR UR5, R39 ;  /* 0x00000000270572ca */ /* 0x000fda00000e0000 */
[----:B------:R2:W-:Y:S01]  /*1661b0*/  ST.E desc[UR4][R30.64], R13 ;  /* 0x0000000d1e007985 */ /* 0x0005e2000c101904 */
[----:B------:R-:W-:Y:S05]  /*1661c0*/  BRA `(.L_x_7260) ;  /* 0x0000000000207947 */ /* 0x000fea0003800000 */
.L_x_7250:
        /* <DEDUP_REMOVED lines=8> */
.L_x_7260:
[----:B------:R-:W-:Y:S05]  /*166250*/  BSYNC B4 ;  /* 0x0000000000047941 */ /* 0x000fea0003800000 */
.L_x_7249:
        /* <DEDUP_REMOVED lines=27> */
.L_x_7267:
[----:B------:R-:W0:Y:S02]  /*166410*/  LDS.64 R12, [R33+0x8] ;  /* 0x00000800210c7984 */ /* 0x000e240000000a00 */
[----:B0-----:R-:W-:-:S05]  /*166420*/  IADD3 R14, P0, PT, R12, 0x30, RZ ;  /* 0x000000300c0e7810 */ /* 0x001fca0007f1e0ff */
[----:B------:R-:W-:-:S07]  /*166430*/  IMAD.X R15, RZ, RZ, R13, P0 ;  /* 0x000000ffff0f7224 */ /* 0x000fce00000e060d */
[----:B------:R-:W0:Y:S02]  /*166440*/  ATOMS.CAST.SPIN.64 P0, [R33+0x8], R12, R14 ;  /* 0x0000080c2100758d */ /* 0x000e24000180040e */
[----:B0-----:R-:W-:Y:S05]  /*166450*/  @!P0 BRA `(.L_x_7267) ;  /* 0xfffffffc00ec8947 */ /* 0x001fea000383ffff */
[----:B------:R-:W-:Y:S05]  /*166460*/  BSYNC B6 ;  /* 0x0000000000067941 */ /* 0x000fea0003800000 */
.L_x_7266:
[----:B------:R-:W-:Y:S02]  /*166470*/  IMAD.MOV.U32 R14, RZ, RZ, R12 ;  /* 0x000000ffff0e7224 */ /* 0x000fe400078e000c */
[----:B------:R-:W-:Y:S01]  /*166480*/  IMAD.MOV.U32 R15, RZ, RZ, R13 ;  /* 0x000000ffff0f7224 */ /* 0x000fe200078e000d */
[----:B------:R-:W-:Y:S06]  /*166490*/  BRA `(.L_x_7264) ;  /* 0x0000000000187947 */ /* 0x000fec0003800000 */
.L_x_7265:
[----:B------:R-:W-:Y:S02]  /*1664a0*/  R2UR UR4, R38 ;  /* 0x00000000260472ca */ /* 0x000fe400000e0000 */
[----:B------:R-:W-:-:S13]  /*1664b0*/  R2UR UR5, R39 ;  /* 0x00000000270572ca */ /* 0x000fda00000e0000 */
[----:B------:R-:W2:Y:S02]  /*1664c0*/  LD.E.64 R14, desc[UR4][R36.64+0x8] ;  /* 0x00000804240e7980 */ /* 0x000ea4000c101b00 */
[----:B--2---:R-:W-:-:S05]  /*1664d0*/  IADD3 R12, P0, PT, R14, 0x30, RZ ;  /* 0x000000300e0c7810 */ /* 0x004fca0007f1e0ff */
[----:B------:R-:W-:-:S05]  /*1664e0*/  IMAD.X R13, RZ, RZ, R15, P0 ;  /* 0x000000ffff0d7224 */ /* 0x000fca00000e060f */
[----:B------:R0:W-:Y:S03]  /*1664f0*/  ST.E.64 desc[UR4][R36.64+0x8], R12 ;  /* 0x0000080c24007985 */ /* 0x0001e6000c101b04 */
.L_x_7264:
[----:B------:R-:W-:Y:S05]  /*166500*/  BSYNC B5 ;  /* 0x0000000000057941 */ /* 0x000fea0003800000 */
.L_x_7263:
        /* <DEDUP_REMOVED lines=51> */
.L_x_7269:
[----:B------:R-:W-:Y:S01]  /*166840*/  R2UR UR4, R38 ;  /* 0x00000000260472ca */ /* 0x000fe200000e0000 */
[----:B------:R-:W-:Y:S01]  /*166850*/  IMAD.MOV.U32 R11, RZ, RZ, 0x5272 ;  /* 0x00005272ff0b7424 */ /* 0x000fe200078e00ff */
[----:B------:R-:W-:Y:S01]  /*166860*/  R2UR UR5, R39 ;  /* 0x00000000270572ca */ /* 0x000fe200000e0000 */
[----:B------:R-:W-:Y:S01]  /*166870*/  IMAD.MOV.U32 R15, RZ, RZ, -0x1 ;  /* 0xffffffffff0f7424 */ /* 0x000fe200078e00ff */
[----:B------:R-:W-:-:S11]  /*166880*/  PLOP3.LUT P0, PT, PT, PT, PT, 0x8, 0x80 ;  /* 0x000000000080781c */ /* 0x000fd60003f0e170 */
[----:B------:R0:W-:Y:S02]  /*166890*/  ST.E desc[UR4][R30.64], R11 ;  /* 0x0000000b1e007985 */ /* 0x0001e4000c101904 */
.L_x_7270:
[----:B------:R-:W-:Y:S05]  /*1668a0*/  BSYNC B5 ;  /* 0x0000000000057941 */ /* 0x000fea0003800000 */
.L_x_7268:
        /* <DEDUP_REMOVED lines=39> */
.L_x_7272:
[----:B------:R-:W-:Y:S05]  /*166b20*/  BSYNC B5 ;  /* 0x0000000000057941 */ /* 0x000fea0003800000 */
.L_x_7271:
[----:B------:R-:W-:Y:S02]  /*166b30*/  R2UR UR4, R38 ;  /* 0x00000000260472ca */ /* 0x000fe400000e0000 */
[----:B------:R-:W-:-:S13]  /*166b40*/  R2UR UR5, R39 ;  /* 0x00000000270572ca */ /* 0x000fda00000e0000 */
[----:B------:R2:W-:Y:S01]  /*166b50*/  ST.E desc[UR4][R30.64], R13 ;  /* 0x0000000d1e007985 */ /* 0x0005e2000c101904 */
[----:B------:R-:W-:Y:S05]  /*166b60*/  BRA `(.L_x_7273) ;  /* 0x0000000000247947 */ /* 0x000fea0003800000 */
.L_x_7262:
        /* <DEDUP_REMOVED lines=9> */
.L_x_7273:
[----:B------:R-:W-:Y:S05]  /*166c00*/  BSYNC B4 ;  /* 0x0000000000047941 */ /* 0x000fea0003800000 */
.L_x_7261:
[----:B------:R-:W-:Y:S02]  /*166c10*/  VIADD R22, R22, 0x2 ;  /* 0x0000000216167836 */ /* 0x000fe40000000000 */
[----:B------:R-:W-:Y:S01]  /*166c20*/  VIADD R18, R18, 0x8 ;  /* 0x0000000812127836 */ /* 0x000fe20000000000 */
[----:B------:R-:W-:Y:S06]  /*166c30*/  @P2 BRA `(.L_x_7274) ;  /* 0xffffffec00242947 */ /* 0x000fec000383ffff */
.L_x_7248:
[----:B------:R-:W-:Y:S05]  /*166c40*/  BSYNC B1 ;  /* 0x0000000000017941 */ /* 0x000fea0003800000 */
.L_x_7247:
        /* <DEDUP_REMOVED lines=25> */
.L_x_7281:
[----:B------:R-:W0:Y:S02]  /*166de0*/  LDS.64 R12, [R33+0x8] ;  /* 0x00000800210c7984 */ /* 0x000e240000000a00 */
[----:B0-----:R-:W-:-:S05]  /*166df0*/  IADD3 R14, P0, PT, R12, 0x30, RZ ;  /* 0x000000300c0e7810 */ /* 0x001fca0007f1e0ff */
[----:B------:R-:W-:-:S07]  /*166e00*/  IMAD.X R15, RZ, RZ, R13, P0 ;  /* 0x000000ffff0f7224 */ /* 0x000fce00000e060d */
[----:B------:R-:W0:Y:S02]  /*166e10*/  ATOMS.CAST.SPIN.64 P0, [R33+0x8], R12, R14 ;  /* 0x0000080c2100758d */ /* 0x000e24000180040e */
[----:B0-----:R-:W-:Y:S05]  /*166e20*/  @!P0 BRA `(.L_x_7281) ;  /* 0xfffffffc00ec8947 */ /* 0x001fea000383ffff */
[----:B------:R-:W-:Y:S05]  /*166e30*/  BSYNC B5 ;  /* 0x0000000000057941 */ /* 0x000fea0003800000 */
.L_x_7280:
[----:B------:R-:W-:Y:S02]  /*166e40*/  IMAD.MOV.U32 R14, RZ, RZ, R12 ;  /* 0x000000ffff0e7224 */ /* 0x000fe400078e000c */
[----:B------:R-:W-:Y:S01]  /*166e50*/  IMAD.MOV.U32 R15, RZ, RZ, R13 ;  /* 0x000000ffff0f7224 */ /* 0x000fe200078e000d */
[----:B------:R-:W-:Y:S06]  /*166e60*/  BRA `(.L_x_7278) ;  /* 0x0000000000187947 */ /* 0x000fec0003800000 */
.L_x_7279:
[----:B------:R-:W-:Y:S02]  /*166e70*/  R2UR UR4, R38 ;  /* 0x00000000260472ca */ /* 0x000fe400000e0000 */
[----:B------:R-:W-:-:S13]  /*166e80*/  R2UR UR5, R39 ;  /* 0x00000000270572ca */ /* 0x000fda00000e0000 */
[----:B------:R-:W2:Y:S02]  /*166e90*/  LD.E.64 R14, desc[UR4][R36.64+0x8] ;  /* 0x00000804240e7980 */ /* 0x000ea4000c101b00 */
[----:B--2---:R-:W-:-:S05]  /*166ea0*/  IADD3 R12, P0, PT, R14, 0x30, RZ ;  /* 0x000000300e0c7810 */ /* 0x004fca0007f1e0ff */
[----:B------:R-:W-:-:S05]  /*166eb0*/  IMAD.X R13, RZ, RZ, R15, P0 ;  /* 0x000000ffff0d7224 */ /* 0x000fca00000e060f */
[----:B------:R0:W-:Y:S03]  /*166ec0*/  ST.E.64 desc[UR4][R36.64+0x8], R12 ;  /* 0x0000080c24007985 */ /* 0x0001e6000c101b04 */
.L_x_7278:
[----:B------:R-:W-:Y:S05]  /*166ed0*/  BSYNC B4 ;  /* 0x0000000000047941 */ /* 0x000fea0003800000 */
.L_x_7277:
        /* <DEDUP_REMOVED lines=51> */
.L_x_7283:
[----:B------:R-:W-:Y:S01]  /*167210*/  R2UR UR4, R38 ;  /* 0x00000000260472ca */ /* 0x000fe200000e0000 */
[----:B------:R-:W-:Y:S01]  /*167220*/  IMAD.MOV.U32 R11, RZ, RZ, 0x5272 ;  /* 0x00005272ff0b7424 */ /* 0x000fe200078e00ff */
[----:B------:R-:W-:Y:S01]  /*167230*/  R2UR UR5, R39 ;  /* 0x00000000270572ca */ /* 0x000fe200000e0000 */
[----:B------:R-:W-:Y:S01]  /*167240*/  IMAD.MOV.U32 R15, RZ, RZ, -0x1 ;  /* 0xffffffffff0f7424 */ /* 0x000fe200078e00ff */
[----:B------:R-:W-:-:S11]  /*167250*/  PLOP3.LUT P0, PT, PT, PT, PT, 0x8, 0x80 ;  /* 0x000000000080781c */ /* 0x000fd60003f0e170 */
[----:B------:R0:W-:Y:S02]  /*167260*/  ST.E desc[UR4][R30.64], R11 ;  /* 0x0000000b1e007985 */ /* 0x0001e4000c101904 */
.L_x_7284:
[----:B------:R-:W-:Y:S05]  /*167270*/  BSYNC B4 ;  /* 0x0000000000047941 */ /* 0x000fea0003800000 */
.L_x_7282:
        /* <DEDUP_REMOVED lines=39> */
.L_x_7286:
[----:B------:R-:W-:Y:S05]  /*1674f0*/  BSYNC B4 ;  /* 0x0000000000047941 */ /* 0x000fea0003800000 */
.L_x_7285:
[----:B------:R-:W-:Y:S02]  /*167500*/  R2UR UR4, R38 ;  /* 0x00000000260472ca */ /* 0x000fe400000e0000 */
[----:B------:R-:W-:-:S13]  /*167510*/  R2UR UR5, R39 ;  /* 0x00000000270572ca */ /* 0x000fda00000e0000 */
[----:B------:R3:W-:Y:S01]  /*167520*/  ST.E desc[UR4][R30.64], R13 ;  /* 0x0000000d1e007985 */ /* 0x0007e2000c101904 */
[----:B------:R-:W-:Y:S05]  /*167530*/  BRA `(.L_x_7275) ;  /* 0x0000000000207947 */ /* 0x000fea0003800000 */
.L_x_7276:
        /* <DEDUP_REMOVED lines=8> */
.L_x_7275:
[----:B------:R-:W-:Y:S05]  /*1675c0*/  BSYNC B1 ;  /* 0x0000000000017941 */ /* 0x000fea0003800000 */
.L_x_7245:
[----:B------:R-:W-:-:S13]  /*1675d0*/  ISETP.GE.AND P0, PT, R2, 0x1, PT ;  /* 0x000000010200780c */ /* 0x000fda0003f06270 */
[----:B------:R-:W-:Y:S05]  /*1675e0*/  @!P0 BREAK B2 ;  /* 0x0000000000028942 */ /* 0x000fea0003800000 */
[----:B------:R-:W-:Y:S05]  /*1675f0*/  @!P0 BRA `(.L_x_7246) ;  /* 0x0000001400048947 */ /* 0x000fea0003800000 */
[----:B------:R-:W-:Y:S05]  /*167600*/  BSYNC B2 ;  /* 0x0000000000027941 */ /* 0x000fea0003800000 */
.L_x_7244:
[----:B------:R-:W-:Y:S02]  /*167610*/  IMAD.MOV R6, RZ, RZ, -R2 ;  /* 0x000000ffff067224 */ /* 0x000fe400078e0a02 */
[----:B------:R-:W-:Y:S02]  /*167620*/  IMAD.MOV.U32 R17, RZ, RZ, RZ ;  /* 0x000000ffff117224 */ /* 0x000fe400078e00ff */
[----:B------:R-:W-:-:S07]  /*167630*/  IMAD.MOV.U32 R18, RZ, RZ, RZ ;  /* 0x000000ffff127224 */ /* 0x000fce00078e00ff */
.L_x_7311:
        /* <DEDUP_REMOVED lines=35> */
.L_x_7294:
[----:B------:R-:W0:Y:S02]  /*167870*/  LDS.64 R12, [R33+0x8] ;  /* 0x00000800210c7984 */ /* 0x000e240000000a00 */
[----:B0-----:R-:W-:-:S05]  /*167880*/  IADD3 R14, P0, PT, R12, 0x30, RZ ;  /* 0x000000300c0e7810 */ /* 0x001fca0007f1e0ff */
[----:B------:R-:W-:-:S07]  /*167890*/  IMAD.X R15, RZ, RZ, R13, P0 ;  /* 0x000000ffff0f7224 */ /* 0x000fce00000e060d */
[----:B------:R-:W0:Y:S02]  /*1678a0*/  ATOMS.CAST.SPIN.64 P0, [R33+0x8], R12, R14 ;  /* 0x0000080c2100758d */ /* 0x000e24000180040e */
[----:B0-----:R-:W-:Y:S05]  /*1678b0*/  @!P0 BRA `(.L_x_7294) ;  /* 0xfffffffc00ec8947 */ /* 0x001fea000383ffff */
[----:B------:R-:W-:Y:S05]  /*1678c0*/  BSYNC B4 ;  /* 0x0000000000047941 */ /* 0x000fea0003800000 */
.L_x_7293:
[----:B------:R-:W-:Y:S02]  /*1678d0*/  IMAD.MOV.U32 R14, RZ, RZ, R12 ;  /* 0x000000ffff0e7224 */ /* 0x000fe400078e000c */
[----:B------:R-:W-:Y:S01]  /*1678e0*/  IMAD.MOV.U32 R15, RZ, RZ, R13 ;  /* 0x000000ffff0f7224 */ /* 0x000fe200078e000d */
[----:B------:R-:W-:Y:S06]  /*1678f0*/  BRA `(.L_x_7291) ;  /* 0x0000000000187947 */ /* 0x000fec0003800000 */
.L_x_7292:
[----:B------:R-:W-:Y:S02]  /*167900*/  R2UR UR4, R38 ;  /* 0x00000000260472ca */ /* 0x000fe400000e0000 */
[----:B------:R-:W-:-:S13]  /*167910*/  R2UR UR5, R39 ;  /* 0x00000000270572ca */ /* 0x000fda00000e0000 */
[----:B------:R-:W2:Y:S02]  /*167920*/  LD.E.64 R14, desc[UR4][R36.64+0x8] ;  /* 0x00000804240e7980 */ /* 0x000ea4000c101b00 */
[----:B--2---:R-:W-:-:S05]  /*167930*/  IADD3 R12, P0, PT, R14, 0x30, RZ ;  /* 0x000000300e0c7810 */ /* 0x004fca0007f1e0ff */
[----:B------:R-:W-:-:S05]  /*167940*/  IMAD.X R13, RZ, RZ, R15, P0 ;  /* 0x000000ffff0d7224 */ /* 0x000fca00000e060f */
[----:B------:R0:W-:Y:S03]  /*167950*/  ST.E.64 desc[UR4][R36.64+0x8], R12 ;  /* 0x0000080c24007985 */ /* 0x0001e6000c101b04 */
.L_x_7291:
[----:B------:R-:W-:Y:S05]  /*167960*/  BSYNC B2 ;  /* 0x0000000000027941 */ /* 0x000fea0003800000 */
.L_x_7290:
        /* <DEDUP_REMOVED lines=54> */
.L_x_7296:
[----:B------:R-:W-:Y:S05]  /*167cd0*/  BSYNC B2 ;  /* 0x0000000000027941 */ /* 0x000fea0003800000 */
.L_x_7295:
        /* <DEDUP_REMOVED lines=40> */
.L_x_7298:
[----:B------:R-:W-:Y:S05]  /*167f60*/  BSYNC B2 ;  /* 0x0000000000027941 */ /* 0x000fea0003800000 */
.L_x_7297:
[----:B------:R-:W-:Y:S02]  /*167f70*/  R2UR UR4, R38 ;  /* 0x00000000260472ca */ /* 0x000fe400000e0000 */
[----:B------:R-:W-:Y:S02]  /*167f80*/  R2UR UR5, R39 ;  /* 0x00000000270572ca */ /* 0x000fe400000e0000 */
[----:B------:R-:W-:-:S11]  /*167f90*/  PRMT R15, RZ, 0x7610, R15 ;  /* 0x00007610ff0f7816 */ /* 0x000fd6000000000f */
[----:B------:R2:W-:Y:S01]  /*167fa0*/  ST.E desc[UR4][R30.64], R13 ;  /* 0x0000000d1e007985 */ /* 0x0005e2000c101904 */
[----:B------:R-:W-:Y:S05]  /*167fb0*/  BRA `(.L_x_7288) ;  /* 0x0000000000147947 */ /* 0x000fea0003800000 */
.L_x_7289:
[----:B------:R-:W-:Y:S02]  /*167fc0*/  R2UR UR4, R38 ;  /* 0x00000000260472ca */ /* 0x000fe400000e0000 */
[----:B------:R-:W-:Y:S02]  /*167fd0*/  R2UR UR5, R39 ;  /* 0x00000000270572ca */ /* 0x000fe400000e0000 */
[----:B------:R-:W-:-:S05]  /*167fe0*/  IADD3 R8, P0, PT, R12, R17, RZ ;  /* 0x000000110c087210 */ /* 0x000fca0007f1e0ff */
[----:B------:R-:W-:-:S06]  /*167ff0*/  IMAD.X R9, RZ, RZ, R13, P0 ;  /* 0x000000ffff097224 */ /* 0x000fcc00000e060d */
[----:B------:R4:W5:Y:S02]  /*168000*/  LD.E.U8 R15, desc[UR4][R8.64+0x20] ;  /* 0x00002004080f7980 */ /* 0x000964000c101100 */
.L_x_7288:
[----:B------:R-:W-:Y:S05]  /*168010*/  BSYNC B1 ;  /* 0x0000000000017941 */ /* 0x000fea0003800000 */
.L_x_7287:
        /* <DEDUP_REMOVED lines=31> */
.L_x_7306:
[----:B------:R-:W0:Y:S02]  /*168210*/  LDS.64 R12, [R33+0x8] ;  /* 0x00000800210c7984 */ /* 0x000e240000000a00 */
[----:B0-----:R-:W-:-:S05]  /*168220*/  IADD3 R14, P0, PT, R12, 0x30, RZ ;  /* 0x000000300c0e7810 */ /* 0x001fca0007f1e0ff */
[----:B------:R-:W-:-:S07]  /*168230*/  IMAD.X R15, RZ, RZ, R13, P0 ;  /* 0x000000ffff0f7224 */ /* 0x000fce00000e060d */
[----:B------:R-:W0:Y:S02]  /*168240*/  ATOMS.CAST.SPIN.64 P0, [R33+0x8], R12, R14 ;  /* 0x0000080c2100758d */ /* 0x000e24000180040e */
[----:B0-----:R-:W-:Y:S05]  /*168250*/  @!P0 BRA `(.L_x_7306) ;  /* 0xfffffffc00ec8947 */ /* 0x001fea000383ffff */
[----:B------:R-:W-:Y:S05]  /*168260*/  BSYNC B4 ;  /* 0x0000000000047941 */ /* 0x000fea0003800000 */
.L_x_7305:
[----:B------:R-:W-:Y:S02]  /*168270*/  IMAD.MOV.U32 R14, RZ, RZ, R12 ;  /* 0x000000ffff0e7224 */ /* 0x000fe400078e000c */
[----:B------:R-:W-:Y:S01]  /*168280*/  IMAD.MOV.U32 R15, RZ, RZ, R13 ;  /* 0x000000ffff0f7224 */ /* 0x000fe200078e000d */
[----:B------:R-:W-:Y:S06]  /*168290*/  BRA `(.L_x_7303) ;  /* 0x0000000000187947 */ /* 0x000fec0003800000 */
.L_x_7304:
[----:B------:R-:W-:Y:S02]  /*1682a0*/  R2UR UR4, R38 ;  /* 0x00000000260472ca */ /* 0x000fe400000e0000 */
[----:B------:R-:W-:-:S13]  /*1682b0*/  R2UR UR5, R39 ;  /* 0x00000000270572ca */ /* 0x000fda00000e0000 */
[----:B------:R-:W2:Y:S02]  /*1682c0*/  LD.E.64 R14, desc[UR4][R36.64+0x8] ;  /* 0x00000804240e7980 */ /* 0x000ea4000c101b00 */
[----:B--2---:R-:W-:-:S05]  /*1682d0*/  IADD3 R12, P0, PT, R14, 0x30, RZ ;  /* 0x000000300e0c7810 */ /* 0x004fca0007f1e0ff */
[----:B------:R-:W-:-:S05]  /*1682e0*/  IMAD.X R13, RZ, RZ, R15, P0 ;  /* 0x000000ffff0d7224 */ /* 0x000fca00000e060f */
[----:B------:R0:W-:Y:S03]  /*1682f0*/  ST.E.64 desc[UR4][R36.64+0x8], R12 ;  /* 0x0000080c24007985 */ /* 0x0001e6000c101b04 */
.L_x_7303:
[----:B------:R-:W-:Y:S05]  /*168300*/  BSYNC B2 ;  /* 0x0000000000027941 */ /* 0x000fea0003800000 */
.L_x_7302:
        /* <DEDUP_REMOVED lines=54> */
.L_x_7308:
[----:B------:R-:W-:Y:S05]  /*168670*/  BSYNC B2 ;  /* 0x0000000000027941 */ /* 0x000fea0003800000 */
.L_x_7307:
        /* <DEDUP_REMOVED lines=40> */
.L_x_7310:
[----:B------:R-:W-:Y:S05]  /*168900*/  BSYNC B2 ;  /* 0x0000000000027941 */ /* 0x000fea0003800000 */
.L_x_7309:
[----:B------:R-:W-:Y:S02]  /*168910*/  R2UR UR4, R38 ;  /* 0x00000000260472ca */ /* 0x000fe400000e0000 */
[----:B------:R-:W-:-:S13]  /*168920*/  R2UR UR5, R39 ;  /* 0x00000000270572ca */ /* 0x000fda00000e0000 */
[----:B------:R4:W-:Y:S01]  /*168930*/  ST.E desc[UR4][R30.64], R13 ;  /* 0x0000000d1e007985 */ /* 0x0009e2000c101904 */
[----:B------:R-:W-:Y:S05]  /*168940*/  BRA `(.L_x_7300) ;  /* 0x0000000000207947 */ /* 0x000fea0003800000 */
.L_x_7301:
        /* <DEDUP_REMOVED lines=8> */
.L_x_7300:
[----:B------:R-:W-:Y:S05]  /*1689d0*/  BSYNC B1 ;  /* 0x0000000000017941 */ /* 0x000fea0003800000 */
.L_x_7299:
[----:B------:R-:W-:Y:S02]  /*1689e0*/  VIADD R18, R18, 0x1 ;  /* 0x0000000112127836 */ /* 0x000fe40000000000 */
[----:B------:R-:W-:Y:S01]  /*1689f0*/  VIADD R17, R17, 0x4 ;  /* 0x0000000411117836 */ /* 0x000fe20000000000 */
[----:B------:R-:W-:Y:S06]  /*168a00*/  @P2 BRA `(.L_x_7311) ;  /* 0xffffffec000c2947 */ /* 0x000fec000383ffff */
.L_x_7246:
[----:B------:R-:W-:Y:S05]  /*168a10*/  BSYNC B3 ;  /* 0x0000000000037941 */ /* 0x000fea0003800000 */
.L_x_7243:
        /* <DEDUP_REMOVED lines=9> */
[----:B------:R-:W0:Y:S02]  /*168ab0*/  LDS.64 R8, [R17] ;  /* 0x0000000011087984 */ /* 0x000e240000000a00 */
[----:B0-----:R-:W-:-:S05]  /*168ac0*/  IMAD.WIDE R8, R0, 0x10, R8 ;  /* 0x0000001000087825 */ /* 0x001fca00078e0208 */
[----:B------:R-:W-:Y:S04]  /*168ad0*/  ST.E desc[UR4][R8.64+0x28], R2 ;  /* 0x0000280208007985 */ /* 0x000fe8000c101904 */
[----:B-1----:R-:W0:Y:S02]  /*168ae0*/  LDS.64 R10, [R17] ;  /* 0x00000000110a7984 */ /* 0x002e240000000a00 */
[----:B0-----:R-:W-:-:S05]  /*168af0*/  IMAD.WIDE R10, R0, 0x10, R10 ;  /* 0x00000010000a7825 */ /* 0x001fca00078e020a */
[----:B------:R0:W-:Y:S02]  /*168b00*/  ST.E desc[UR4][R10.64+0x30], RZ ;  /* 0x000030ff0a007985 */ /* 0x0001e4000c101904 */
.L_x_7237:
[----:B------:R-:W-:Y:S05]  /*168b10*/  BSYNC B0 ;  /* 0x0000000000007941 */ /* 0x000fea0003800000 */
.L_x_7236:
        /* <DEDUP_REMOVED lines=15> */
.L_x_7316:
[----:B------:R-:W0:Y:S02]  /*168c10*/  LDS.64 R8, [R5+0x8] ;  /* 0x0000080005087984 */ /* 0x000e240000000a00 */
[----:B0-----:R-:W-:-:S05]  /*168c20*/  IADD3 R10, P0, PT, R8, 0x30, RZ ;  /* 0x00000030080a7810 */ /* 0x001fca0007f1e0ff */
[----:B------:R-:W-:-:S07]  /*168c30*/  IMAD.X R11, RZ, RZ, R9, P0 ;  /* 0x000000ffff0b7224 */ /* 0x000fce00000e0609 */
[----:B------:R-:W0:Y:S02]  /*168c40*/  ATOMS.CAST.SPIN.64 P0, [R5+0x8], R8, R10 ;  /* 0x000008080500758d */ /* 0x000e24000180040a */
[----:B0-----:R-:W-:Y:S05]  /*168c50*/  @!P0 BRA `(.L_x_7316) ;  /* 0xfffffffc00ec8947 */ /* 0x001fea000383ffff */
[----:B------:R-:W-:Y:S05]  /*168c60*/  BSYNC B1 ;  /* 0x0000000000017941 */ /* 0x000fea0003800000 */
.L_x_7315:
[----:B------:R-:W-:Y:S02]  /*168c70*/  IMAD.MOV.U32 R10, RZ, RZ, R8 ;  /* 0x000000ffff0a7224 */ /* 0x000fe400078e0008 */
[----:B------:R-:W-:Y:S01]  /*168c80*/  IMAD.MOV.U32 R11, RZ, RZ, R9 ;  /* 0x000000ffff0b7224 */ /* 0x000fe200078e0009 */
[----:B------:R-:W-:Y:S06]  /*168c90*/  BRA `(.L_x_7313) ;  /* 0x0000000000187947 */ /* 0x000fec0003800000 */
.L_x_7314:
[----:B------:R-:W-:Y:S02]  /*168ca0*/  R2UR UR4, R38 ;  /* 0x00000000260472ca */ /* 0x000fe400000e0000 */
[----:B------:R-:W-:-:S13]  /*168cb0*/  R2UR UR5, R39 ;  /* 0x00000000270572ca */ /* 0x000fda00000e0000 */
[----:B------:R-:W2:Y:S02]  /*168cc0*/  LD.E.64 R10, desc[UR4][R36.64+0x8] ;  /* 0x00000804240a7980 */ /* 0x000ea4000c101b00 */
[----:B--2---:R-:W-:-:S05]  /*168cd0*/  IADD3 R8, P0, PT, R10, 0x30, RZ ;  /* 0x000000300a087810 */ /* 0x004fca0007f1e0ff */
[----:B------:R-:W-:-:S05]  /*168ce0*/  IMAD.X R9, RZ, RZ, R11, P0 ;  /* 0x000000ffff097224 */ /* 0x000fca00000e060b */
[----:B------:R0:W-:Y:S03]  /*168cf0*/  ST.E.64 desc[UR4][R36.64+0x8], R8 ;  /* 0x0000080824007985 */ /* 0x0001e6000c101b04 */
.L_x_7313:
[----:B------:R-:W-:Y:S05]  /*168d00*/  BSYNC B0 ;  /* 0x0000000000007941 */ /* 0x000fea0003800000 */
.L_x_7312:
        /* <DEDUP_REMOVED lines=65> */
.L_x_7318:
[----:B------:R-:W-:Y:S05]  /*169120*/  BSYNC B0 ;  /* 0x0000000000007941 */ /* 0x000fea0003800000 */
.L_x_7317:
        /* <DEDUP_REMOVED lines=16> */
.L_x_7320:
        /* <DEDUP_REMOVED lines=20> */
.L_x_7335:
[----:B------:R-:W-:Y:S05]  /*169370*/  YIELD ;  /* 0x0000000000007946 */ /* 0x000fea0003800000 */
[----:B------:R-:W-:Y:S01]  /*169380*/  @!P2 R2UR UR4, R38 ;  /* 0x000000002604a2ca */ /* 0x000fe200000e0000 */
[----:B01----:R-:W-:Y:S01]  /*169390*/  @!P2 IMAD.MOV.U32 R7, RZ, RZ, 0x5368 ;  /* 0x00005368ff07a424 */ /* 0x003fe200078e00ff */
[----:B------:R-:W-:Y:S01]  /*1693a0*/  @!P2 R2UR UR5, R39 ;  /* 0x000000002705a2ca */ /* 0x000fe200000e0000 */
[----:B------:R-:W-:Y:S01]  /*1693b0*/  BSSY B2, `(.L_x_7323) ;  /* 0x000009c000027945 */ /* 0x000fe20003800000 */
[----:B------:R-:W-:Y:S01]  /*1693c0*/  @!P2 PLOP3.LUT P0, PT, PT, PT, PT, 0x8, 0x80 ;  /* 0x000000000080a81c */ /* 0x000fe20003f0e170 */
[----:B--2---:R-:W-:-:S02]  /*1693d0*/  @!P2 IMAD.MOV.U32 R11, RZ, RZ, 0x5368 ;  /* 0x00005368ff0ba424 */ /* 0x004fc400078e00ff */
[----:B------:R-:W-:-:S08]  /*1693e0*/  @!P2 IMAD.MOV.U32 R5, RZ, RZ, RZ ;  /* 0x000000ffff05a224 */ /* 0x000fd000078e00ff */
[----:B------:R1:W-:Y:S01]  /*1693f0*/  @!P2 ST.E desc[UR4][R30.64], R7 ;  /* 0x000000071e00a985 */ /* 0x0003e2000c101904 */
[----:B---3--:R-:W-:Y:S05]  /*169400*/  @!P2 BRA `(.L_x_7324) ;  /* 0x000000080058a947 */ /* 0x008fea0003800000 */
        /* <DEDUP_REMOVED lines=25> */
.L_x_7330:
[----:B------:R-:W0:Y:S02]  /*1695a0*/  LDS.64 R8, [R17+0x8] ;  /* 0x0000080011087984 */ /* 0x000e240000000a00 */
[----:B0-----:R-:W-:-:S05]  /*1695b0*/  IADD3 R10, P0, PT, R8, 0x30, RZ ;  /* 0x00000030080a7810 */ /* 0x001fca0007f1e0ff */
[----:B------:R-:W-:-:S07]  /*1695c0*/  IMAD.X R11, RZ, RZ, R9, P0 ;  /* 0x000000ffff0b7224 */ /* 0x000fce00000e0609 */
[----:B------:R-:W0:Y:S02]  /*1695d0*/  ATOMS.CAST.SPIN.64 P0, [R17+0x8], R8, R10 ;  /* 0x000008081100758d */ /* 0x000e24000180040a */
[----:B0-----:R-:W-:Y:S05]  /*1695e0*/  @!P0 BRA `(.L_x_7330) ;  /* 0xfffffffc00ec8947 */ /* 0x001fea000383ffff */
[----:B------:R-:W-:Y:S05]  /*1695f0*/  BSYNC B4 ;  /* 0x0000000000047941 */ /* 0x000fea0003800000 */
.L_x_7329:
[----:B------:R-:W-:Y:S02]  /*169600*/  IMAD.MOV.U32 R10, RZ, RZ, R8 ;  /* 0x000000ffff0a7224 */ /* 0x000fe400078e0008 */
[----:B------:R-:W-:Y:S01]  /*169610*/  IMAD.MOV.U32 R11, RZ, RZ, R9 ;  /* 0x000000ffff0b7224 */ /* 0x000fe200078e0009 */
[----:B------:R-:W-:Y:S06]  /*169620*/  BRA `(.L_x_7327) ;  /* 0x0000000000187947 */ /* 0x000fec0003800000 */
.L_x_7328:
[----:B------:R-:W-:Y:S02]  /*169630*/  R2UR UR4, R38 ;  /* 0x00000000260472ca */ /* 0x000fe400000e0000 */
[----:B------:R-:W-:-:S13]  /*169640*/  R2UR UR5, R39 ;  /* 0x00000000270572ca */ /* 0x000fda00000e0000 */
[----:B------:R-:W2:Y:S02]  /*169650*/  LD.E.64 R10, desc[UR4][R36.64+0x8] ;  /* 0x00000804240a7980 */ /* 0x000ea4000c101b00 */
[----:B--2---:R-:W-:-:S05]  /*169660*/  IADD3 R8, P0, PT, R10, 0x30, RZ ;  /* 0x000000300a087810 */ /* 0x004fca0007f1e0ff */
[----:B------:R-:W-:-:S05]  /*169670*/  IMAD.X R9, RZ, RZ, R11, P0 ;  /* 0x000000ffff097224 */ /* 0x000fca00000e060b */
[----:B------:R0:W-:Y:S03]  /*169680*/  ST.E.64 desc[UR4][R36.64+0x8], R8 ;  /* 0x0000080824007985 */ /* 0x0001e6000c101b04 */
.L_x_7327:
[----:B------:R-:W-:Y:S05]  /*169690*/  BSYNC B3 ;  /* 0x0000000000037941 */ /* 0x000fea0003800000 */
.L_x_7326:
        /* <DEDUP_REMOVED lines=54> */
.L_x_7332:
[----:B------:R-:W-:Y:S05]  /*169a00*/  BSYNC B3 ;  /* 0x0000000000037941 */ /* 0x000fea0003800000 */
.L_x_7331:
        /* <DEDUP_REMOVED lines=40> */
.L_x_7334:
[----:B------:R-:W-:Y:S05]  /*169c90*/  BSYNC B3 ;  /* 0x0000000000037941 */ /* 0x000fea0003800000 */
.L_x_7333:
[----:B------:R-:W-:Y:S01]  /*169ca0*/  R2UR UR4, R38 ;  /* 0x00000000260472ca */ /* 0x000fe200000e0000 */
[----:B------:R-:W-:Y:S01]  /*169cb0*/  IMAD.MOV.U32 R5, RZ, RZ, RZ ;  /* 0x000000ffff057224 */ /* 0x000fe200078e00ff */
[----:B------:R-:W-:Y:S02]  /*169cc0*/  R2UR UR5, R39 ;  /* 0x00000000270572ca */ /* 0x000fe400000e0000 */
[----:B------:R-:W-:-:S11]  /*169cd0*/  ISETP.EQ.AND P0, PT, R11, RZ, PT ;  /* 0x000000ff0b00720c */ /* 0x000fd60003f02270 */
[----:B------:R2:W-:Y:S01]  /*169ce0*/  ST.E desc[UR4][R30.64], R11 ;  /* 0x0000000b1e007985 */ /* 0x0005e2000c101904 */
[----:B------:R-:W-:Y:S05]  /*169cf0*/  BRA `(.L_x_7324) ;  /* 0x00000000001c7947 */ /* 0x000fea0003800000 */
.L_x_7325:
[----:B------:R-:W-:Y:S02]  /*169d00*/  LEA R5, R14, 0x20, 0x2 ;  /* 0x000000200e057811 */ /* 0x000fe400078e10ff */
[----:B------:R-:W-:Y:S02]  /*169d10*/  R2UR UR4, R38 ;  /* 0x00000000260472ca */ /* 0x000fe400000e0000 */
[----:B------:R-:W-:Y:S02]  /*169d20*/  R2UR UR5, R39 ;  /* 0x00000000270572ca */ /* 0x000fe400000e0000 */
[----:B------:R-:W-:-:S05]  /*169d30*/  IADD3 R4, P0, PT, R8, R5, RZ ;  /* 0x0000000508047210 */ /* 0x000fca0007f1e0ff */
[----:B------:R-:W-:-:S06]  /*169d40*/  IMAD.X R5, RZ, RZ, R9, P0 ;  /* 0x000000ffff057224 */ /* 0x000fcc00000e0609 */
[----:B------:R3:W5:Y:S01]  /*169d50*/  LD.E.S8 R5, desc[UR4][R4.64] ;  /* 0x0000000404057980 */ /* 0x000762000c101300 */
[----:B------:R-:W-:-:S13]  /*169d60*/  PLOP3.LUT P0, PT, PT, PT, PT, 0x80, 0x8 ;  /* 0x000000000008781c */ /* 0x000fda0003f0f070 */
.L_x_7324:
[----:B------:R-:W-:Y:S05]  /*169d70*/  BSYNC B2 ;  /* 0x0000000000027941 */ /* 0x000fea0003800000 */
.L_x_7323:
        /* <DEDUP_REMOVED lines=9> */
.L_x_7322:
[----:B------:R-:W4:Y:S01]  /*169e10*/  S2UR UR5, SR_CgaCtaId ;  /* 0x00000000000579c3 */ /* 0x000f220000008800 */
[----:B------:R-:W-:Y:S01]  /*169e20*/  UMOV UR4, 0x400 ;  /* 0x0000040000047882 */ /* 0x000fe20000000000 */
[----:B------:R-:W-:Y:S02]  /*169e30*/  R2UR UR6, R38 ;  /* 0x00000000260672ca */ /* 0x000fe400000e0000 */
[C---:B------:R-:W-:Y:S01]  /*169e40*/  R2UR UR7, R39.reuse ;  /* 0x00000000270772ca */ /* 0x040fe200000e0000 */
[----:B----4-:R-:W-:Y:S01]  /*169e50*/  ULEA UR4, UR5, UR4, 0x18 ;  /* 0x0000000405047291 */ /* 0x010fe2000f8ec0ff */
[----:B------:R-:W-:-:S08]  /*169e60*/  R2UR UR5, R39 ;  /* 0x00000000270572ca */ /* 0x000fd000000e0000 */
[----:B---3--:R-:W3:Y:S01]  /*169e70*/  LDS.64 R4, [UR4] ;  /* 0x00000004ff047984 */ /* 0x008ee20008000a00 */
[----:B------:R-:W-:Y:S01]  /*169e80*/  R2UR UR4, R38 ;  /* 0x00000000260472ca */ /* 0x000fe200000e0000 */
[----:B---3--:R-:W-:-:S12]  /*169e90*/  IMAD.WIDE R4, R3, 0x10, R4 ;  /* 0x0000001003047825 */ /* 0x008fd800078e0204 */
[----:B------:R3:W-:Y:S04]  /*169ea0*/  ST.E desc[UR4][R4.64+0x2c], R0 ;  /* 0x00002c0004007985 */ /* 0x0007e8000c101904 */
[----:B--2---:R-:W2:Y:S02]  /*169eb0*/  LD.E R11, desc[UR6][R30.64] ;  /* 0x000000061e0b7980 */ /* 0x004ea4000c101900 */
[----:B--2---:R-:W-:-:S04]  /*169ec0*/  ISETP.NE.AND P0, PT, R11, RZ, PT ;  /* 0x000000ff0b00720c */ /* 0x004fc80003f05270 */
[----:B---3--:R-:W-:-:S09]  /*169ed0*/  SEL R12, R0, RZ, !P0 ;  /* 0x000000ff000c7207 */ /* 0x008fd20004000000 */
.L_x_7321:
[----:B------:R-:W-:Y:S05]  /*169ee0*/  BSYNC B0 ;  /* 0x0000000000007941 */ /* 0x000fea0003800000 */
.L_x_7319:
[----:B------:R-:W-:Y:S01]  /*169ef0*/  ISETP.NE.AND P0, PT, R11, RZ, PT ;  /* 0x000000ff0b00720c */ /* 0x000fe20003f05270 */
[----:B---3--:R-:W-:-:S12]  /*169f00*/  IMAD.MOV.U32 R4, RZ, RZ, RZ ;  /* 0x000000ffff047224 */ /* 0x008fd800078e00ff */
[----:B------:R-:W-:Y:S05]  /*169f10*/  @P0 BRA `(.L_x_6815) ;  /* 0x000007cc00f80947 */ /* 0x000fea0003800000 */
[----:B------:R-:W3:Y:S01]  /*169f20*/  S2UR UR5, SR_CgaCtaId ;  /* 0x00000000000579c3 */ /* 0x000ee20000008800 */
[----:B------:R-:W-:Y:S01]  /*169f30*/  UMOV UR4, 0x400 ;  /* 0x0000040000047882 */ /* 0x000fe20000000000 */
[----:B------:R-:W-:Y:S01]  /*169f40*/  R2UR UR6, R38 ;  /* 0x00000000260672ca */ /* 0x000fe200000e0000 */
[----:B------:R-:W-:Y:S01]  /*169f50*/  IMAD.MOV.U32 R4, RZ, RZ, 0xa0 ;  /* 0x000000a0ff047424 */ /* 0x000fe200078e00ff */
[----:B------:R-:W-:Y:S01]  /*169f60*/  R2UR UR7, R39 ;  /* 0x00000000270772ca */ /* 0x000fe200000e0000 */
[----:B-----5:R-:W-:Y:S01]  /*169f70*/  IMAD.MOV.U32 R5, RZ, RZ, 0x0 ;  /* 0x00000000ff057424 */ /* 0x020fe200078e00ff */
[----:B---3--:R-:W-:-:S06]  /*169f80*/  ULEA UR4, UR5, UR4, 0x18 ;  /* 0x0000000405047291 */ /* 0x008fcc000f8ec0ff */
[----:B------:R-:W-:-:S05]  /*169f90*/  IMAD.U32 R14, RZ, RZ, UR4 ;  /* 0x00000004ff0e7e24 */ /* 0x000fca000f8e00ff */
[----:B------:R3:W0:Y:S04]  /*169fa0*/  LDS.64 R2, [R14+0x8] ;  /* 0x000008000e027984 */ /* 0x0006280000000a00 */
[----:B------:R2:W4:Y:S01]  /*169fb0*/  ATOM.E.ADD.64.STRONG.GPU P0, R4, desc[UR6][R36.64+0x8], R4 ;  /* 0x800008042404798a */ /* 0x000522000810f506 */
[----:B------:R-:W-:Y:S01]  /*169fc0*/  BSSY B0, `(.L_x_7336) ;  /* 0x0000018000007945 */ /* 0x000fe20003800000 */
[----:B----4-:R-:W-:Y:S02]  /*169fd0*/  IMAD.MOV.U32 R6, RZ, RZ, R4 ;  /* 0x000000ffff067224 */ /* 0x010fe400078e0004 */
[----:B01----:R-:W-:Y:S01]  /*169fe0*/  IMAD.MOV.U32 R7, RZ, RZ, R5 ;  /* 0x000000ffff077224 */ /* 0x003fe200078e0005 */
[----:B--23--:R-:W-:Y:S06]  /*169ff0*/  @P0 BRA `(.L_x_7337) ;  /* 0x0000000000500947 */ /* 0x00cfec0003800000 */
[----:B------:R-:W0:Y:S02]  /*16a000*/  QSPC.E.S P0, RZ, [R36+0x8] ;  /* 0x0000080024ff73aa */ /* 0x000e240000000500 */
[----:B0-----:R-:W-:Y:S05]  /*16a010*/  @!P0 BRA `(.L_x_7338) ;  /* 0x0000000000308947 */ /* 0x001fea0003800000 */
[----:B------:R-:W-:Y:S01]  /*16a020*/  IMAD.MOV.U32 R4, RZ, RZ, R36 ;  /* 0x000000ffff047224 */ /* 0x000fe200078e0024 */
[----:B------:R-:W-:Y:S04]  /*16a030*/  BSSY B1, `(.L_x_7339) ;  /* 0x0000007000017945 */ /* 0x000fe80003800000 */
[----:B------:R-:W-:-:S07]  /*16a040*/  MOV R9, R4 ;  /* 0x0000000400097202 */ /* 0x000fce0000000f00 */
.L_x_7340:
[----:B------:R-:W0:Y:S02]  /*16a050*/  LDS.64 R4, [R9+0x8] ;  /* 0x0000080009047984 */ /* 0x000e240000000a00 */
[----:B0-----:R-:W-:-:S05]  /*16a060*/  IADD3 R6, P0, PT, R4, 0xa0, RZ ;  /* 0x000000a004067810 */ /* 0x001fca0007f1e0ff */
[----:B------:R-:W-:-:S07]  /*16a070*/  IMAD.X R7, RZ, RZ, R5, P0 ;  /* 0x000000ffff077224 */ /* 0x000fce00000e0605 */
[----:B------:R-:W0:Y:S02]  /*16a080*/  ATOMS.CAST.SPIN.64 P0, [R9+0x8], R4, R6 ;  /* 0x000008040900758d */ /* 0x000e240001800406 */
[----:B0-----:R-:W-:Y:S05]  /*16a090*/  @!P0 BRA `(.L_x_7340) ;  /* 0xfffffffc00ec8947 */ /* 0x001fea000383ffff */
[----:B------:R-:W-:Y:S05]  /*16a0a0*/  BSYNC B1 ;  /* 0x0000000000017941 */ /* 0x000fea0003800000 */
.L_x_7339:
[----:B------:R-:W-:Y:S02]  /*16a0b0*/  IMAD.MOV.U32 R6, RZ, RZ, R4 ;  /* 0x000000ffff067224 */ /* 0x000fe400078e0004 */
[----:B------:R-:W-:Y:S01]  /*16a0c0*/  IMAD.MOV.U32 R7, RZ, RZ, R5 ;  /* 0x000000ffff077224 */ /* 0x000fe200078e0005 */
[----:B------:R-:W-:Y:S06]  /*16a0d0*/  BRA `(.L_x_7337) ;  /* 0x0000000000187947 */ /* 0x000fec0003800000 */
.L_x_7338:
[----:B------:R-:W-:Y:S02]  /*16a0e0*/  R2UR UR4, R38 ;  /* 0x00000000260472ca */ /* 0x000fe400000e0000 */
[----:B------:R-:W-:-:S13]  /*16a0f0*/  R2UR UR5, R39 ;  /* 0x00000000270572ca */ /* 0x000fda00000e0000 */
[----:B------:R-:W2:Y:S02]  /*16a100*/  LD.E.64 R6, desc[UR4][R36.64+0x8] ;  /* 0x0000080424067980 */ /* 0x000ea4000c101b00 */
[----:B--2---:R-:W-:-:S05]  /*16a110*/  IADD3 R4, P0, PT, R6, 0xa0, RZ ;  /* 0x000000a006047810 */ /* 0x004fca0007f1e0ff */
[----:B------:R-:W-:-:S05]  /*16a120*/  IMAD.X R5, RZ, RZ, R7, P0 ;  /* 0x000000ffff057224 */ /* 0x000fca00000e0607 */
[----:B------:R0:W-:Y:S03]  /*16a130*/  ST.E.64 desc[UR4][R36.64+0x8], R4 ;  /* 0x0000080424007985 */ /* 0x0001e6000c101b04 */
.L_x_7337:
[----:B------:R-:W-:Y:S05]  /*16a140*/  BSYNC B0 ;  /* 0x0000000000007941 */ /* 0x000fea0003800000 */
.L_x_7336:
        /* <DEDUP_REMOVED lines=42> */
.L_x_7368:
        /* <DEDUP_REMOVED lines=28> */
.L_x_7349:
[----:B------:R-:W0:Y:S02]  /*16a5b0*/  LDS.64 R8, [R5+0x8] ;  /* 0x0000080005087984 */ /* 0x000e240000000a00 */
[----:B0-----:R-:W-:-:S05]  /*16a5c0*/  IADD3 R10, P0, PT, R8, 0x30, RZ ;  /* 0x00000030080a7810 */ /* 0x001fca0007f1e0ff */
[----:B------:R-:W-:-:S07]  /*16a5d0*/  IMAD.X R11, RZ, RZ, R9, P0 ;  /* 0x000000ffff0b7224 */ /* 0x000fce00000e0609 */
[----:B------:R-:W0:Y:S02]  /*16a5e0*/  ATOMS.CAST.SPIN.64 P0, [R5+0x8], R8, R10 ;  /* 0x000008080500758d */ /* 0x000e24000180040a */
[----:B0-----:R-:W-:Y:S05]  /*16a5f0*/  @!P0 BRA `(.L_x_7349) ;  /* 0xfffffffc00ec8947 */ /* 0x001fea000383ffff */
[----:B------:R-:W-:Y:S05]  /*16a600*/  BSYNC B3 ;  /* 0x0000000000037941 */ /* 0x000fea0003800000 */
.L_x_7348:
[----:B------:R-:W-:Y:S02]  /*16a610*/  IMAD.MOV.U32 R10, RZ, RZ, R8 ;  /* 0x000000ffff0a7224 */ /* 0x000fe400078e0008 */
[----:B------:R-:W-:Y:S01]  /*16a620*/  IMAD.MOV.U32 R11, RZ, RZ, R9 ;  /* 0x000000ffff0b7224 */ /* 0x000fe200078e0009 */
[----:B------:R-:W-:Y:S06]  /*16a630*/  BRA `(.L_x_7346) ;  /* 0x0000000000187947 */ /* 0x000fec0003800000 */
.L_x_7347:
[----:B------:R-:W-:Y:S02]  /*16a640*/  R2UR UR4, R38 ;  /* 0x00000000260472ca */ /* 0x000fe400000e0000 */
[----:B------:R-:W-:-:S13]  /*16a650*/  R2UR UR5, R39 ;  /* 0x00000000270572ca */ /* 0x000fda00000e0000 */
[----:B------:R-:W2:Y:S02]  /*16a660*/  LD.E.64 R10, desc[UR4][R36.64+0x8] ;  /* 0x00000804240a7980 */ /* 0x000ea4000c101b00 */
[----:B--2---:R-:W-:-:S05]  /*16a670*/  IADD3 R8, P0, PT, R10, 0x30, RZ ;  /* 0x000000300a087810 */ /* 0x004fca0007f1e0ff */
[----:B------:R-:W-:-:S05]  /*16a680*/  IMAD.X R9, RZ, RZ, R11, P0 ;  /* 0x000000ffff097224 */ /* 0x000fca00000e060b */
[----:B------:R0:W-:Y:S03]  /*16a690*/  ST.E.64 desc[UR4][R36.64+0x8], R8 ;  /* 0x0000080824007985 */ /* 0x0001e6000c101b04 */
.L_x_7346:
[----:B------:R-:W-:Y:S05]  /*16a6a0*/  BSYNC B2 ;  /* 0x0000000000027941 */ /* 0x000fea0003800000 */
.L_x_7345:
        /* <DEDUP_REMOVED lines=54> */
.L_x_7351:
[----:B------:R-:W-:Y:S05]  /*16aa10*/  BSYNC B2 ;  /* 0x0000000000027941 */ /* 0x000fea0003800000 */
.L_x_7350:
        /* <DEDUP_REMOVED lines=40> */
.L_x_7353:
[----:B------:R-:W-:Y:S05]  /*16aca0*/  BSYNC B2 ;  /* 0x0000000000027941 */ /* 0x000fea0003800000 */
.L_x_7352:
[----:B------:R-:W-:Y:S02]  /*16acb0*/  R2UR UR4, R38 ;  /* 0x00000000260472ca */ /* 0x000fe400000e0000 */
[----:B------:R-:W-:-:S13]  /*16acc0*/  R2UR UR5, R39 ;  /* 0x00000000270572ca */ /* 0x000fda00000e0000 */
[----:B------:R2:W-:Y:S01]  /*16acd0*/  ST.E desc[UR4][R30.64], R5 ;  /* 0x000000051e007985 */ /* 0x0005e2000c101904 */
[----:B------:R-:W-:Y:S05]  /*16ace0*/  BRA `(.L_x_7354) ;  /* 0x0000000000207947 */ /* 0x000fea0003800000 */
.L_x_7344:
        /* <DEDUP_REMOVED lines=8> */
.L_x_7354:
[----:B------:R-:W-:Y:S05]  /*16ad70*/  BSYNC B1 ;  /* 0x0000000000017941 */ /* 0x000fea0003800000 */
.L_x_7343:
        /* <DEDUP_REMOVED lines=27> */
.L_x_7361:
[----:B------:R-:W0:Y:S02]  /*16af30*/  LDS.64 R8, [R5+0x8] ;  /* 0x0000080005087984 */ /* 0x000e240000000a00 */
[----:B0-----:R-:W-:-:S05]  /*16af40*/  IADD3 R10, P0, PT, R8, 0x30, RZ ;  /* 0x00000030080a7810 */ /* 0x001fca0007f1e0ff */
[----:B------:R-:W-:-:S07]  /*16af50*/  IMAD.X R11, RZ, RZ, R9, P0 ;  /* 0x000000ffff0b7224 */ /* 0x000fce00000e0609 */
[----:B------:R-:W0:Y:S02]  /*16af60*/  ATOMS.CAST.SPIN.64 P0, [R5+0x8], R8, R10 ;  /* 0x000008080500758d */ /* 0x000e24000180040a */
[----:B0-----:R-:W-:Y:S05]  /*16af70*/  @!P0 BRA `(.L_x_7361) ;  /* 0xfffffffc00ec8947 */ /* 0x001fea000383ffff */
[----:B------:R-:W-:Y:S05]  /*16af80*/  BSYNC B3 ;  /* 0x0000000000037941 */ /* 0x000fea0003800000 */
.L_x_7360:
[----:B------:R-:W-:Y:S05]  /*16af90*/  BRA `(.L_x_7358) ;  /* 0x0000000000187947 */ /* 0x000fea0003800000 */
.L_x_7359:
[----:B------:R-:W-:Y:S02]  /*16afa0*/  R2UR UR4, R38 ;  /* 0x00000000260472ca */ /* 0x000fe400000e0000 */
[----:B------:R-:W-:-:S13]  /*16afb0*/  R2UR UR5, R39 ;  /* 0x00000000270572ca */ /* 0x000fda00000e0000 */
[----:B------:R-:W2:Y:S02]  /*16afc0*/  LD.E.64 R8, desc[UR4][R36.64+0x8] ;  /* 0x0000080424087980 */ /* 0x000ea4000c101b00 */
[----:B--2---:R-:W-:-:S05]  /*16afd0*/  IADD3 R4, P0, PT, R8, 0x30, RZ ;  /* 0x0000003008047810 */ /* 0x004fca0007f1e0ff */
[----:B------:R-:W-:-:S05]  /*16afe0*/  IMAD.X R5, RZ, RZ, R9, P0 ;  /* 0x000000ffff057224 */ /* 0x000fca00000e0609 */
[----:B------:R0:W-:Y:S03]  /*16aff0*/  ST.E.64 desc[UR4][R36.64+0x8], R4 ;  /* 0x0000080424007985 */ /* 0x0001e6000c101b04 */
.L_x_7358:
[----:B------:R-:W-:Y:S05]  /*16b000*/  BSYNC B2 ;  /* 0x0000000000027941 */ /* 0x000fea0003800000 */
.L_x_7357:
        /* <DEDUP_REMOVED lines=51> */
.L_x_7363:
[----:B------:R-:W-:Y:S01]  /*16b340*/  R2UR UR4, R38 ;  /* 0x00000000260472ca */ /* 0x000fe200000e0000 */
[----:B------:R-:W-:Y:S01]  /*16b350*/  IMAD.MOV.U32 R5, RZ, RZ, 0x5272 ;  /* 0x00005272ff057424 */ /* 0x000fe200078e00ff */
[----:B------:R-:W-:Y:S01]  /*16b360*/  R2UR UR5, R39 ;  /* 0x00000000270572ca */ /* 0x000fe200000e0000 */
[----:B------:R-:W-:Y:S01]  /*16b370*/  IMAD.MOV.U32 R9, RZ, RZ, -0x1 ;  /* 0xffffffffff097424 */ /* 0x000fe200078e00ff */
[----:B------:R-:W-:-:S11]  /*16b380*/  PLOP3.LUT P0, PT, PT, PT, PT, 0x8, 0x80 ;  /* 0x000000000080781c */ /* 0x000fd60003f0e170 */
[----:B------:R0:W-:Y:S02]  /*16b390*/  ST.E desc[UR4][R30.64], R5 ;  /* 0x000000051e007985 */ /* 0x0001e4000c101904 */
.L_x_7364:
[----:B------:R-:W-:Y:S05]  /*16b3a0*/  BSYNC B2 ;  /* 0x0000000000027941 */ /* 0x000fea0003800000 */
.L_x_7362:
        /* <DEDUP_REMOVED lines=39> */
.L_x_7366:
[----:B------:R-:W-:Y:S05]  /*16b620*/  BSYNC B2 ;  /* 0x0000000000027941 */ /* 0x000fea0003800000 */
.L_x_7365:
[----:B------:R-:W-:Y:S02]  /*16b630*/  R2UR UR4, R38 ;  /* 0x00000000260472ca */ /* 0x000fe400000e0000 */
[----:B------:R-:W-:-:S13]  /*16b640*/  R2UR UR5, R39 ;  /* 0x00000000270572ca */ /* 0x000fda00000e0000 */
[----:B------:R2:W-:Y:S01]  /*16b650*/  ST.E desc[UR4][R30.64], R7 ;  /* 0x000000071e007985 */ /* 0x0005e2000c101904 */
[----:B------:R-:W-:Y:S05]  /*16b660*/  BRA `(.L_x_7367) ;  /* 0x0000000000207947 */ /* 0x000fea0003800000 */
.L_x_7356:
        /* <DEDUP_REMOVED lines=8> */
.L_x_7367:
[----:B------:R-:W-:Y:S05]  /*16b6f0*/  BSYNC B1 ;  /* 0x0000000000017941 */ /* 0x000fea0003800000 */
.L_x_7355:
[----:B------:R-:W-:Y:S01]  /*16b700*/  VIADD R0, R0, 0x2 ;  /* 0x0000000200007836 */ /* 0x000fe20000000000 */
[----:B------:R-:W-:-:S04]  /*16b710*/  IADD3 R15, P1, PT, R15, 0x8, RZ ;  /* 0x000000080f0f7810 */ /* 0x000fc80007f3e0ff */
[----:B------:R-:W-:Y:S01]  /*16b720*/  ISETP.NE.AND P0, PT, R0, 0x21, PT ;  /* 0x000000210000780c */ /* 0x000fe20003f05270 */
[----:B------:R-:W-:-:S12]  /*16b730*/  IMAD.X R17, RZ, RZ, R17, P1 ;  /* 0x000000ffff117224 */ /* 0x000fd800008e0611 */
[----:B------:R-:W-:Y:S05]  /*16b740*/  @P0 BRA `(.L_x_7368) ;  /* 0xffffffec00280947 */ /* 0x000fea000383ffff */
.L_x_7342:
[----:B------:R-:W-:Y:S05]  /*16b750*/  BSYNC B0 ;  /* 0x0000000000007941 */ /* 0x000fea0003800000 */
.L_x_7341:
[----:B------:R-:W-:Y:S04]  /*16b760*/  BSSY B7, `(.L_x_7369) ;  /* 0x0006eb9000077945 */ /* 0x000fe80003800000 */
[----:B------:R-:W-:Y:S01]  /*16b770*/  BSSY B0, `(.L_x_7370) ;  /* 0x0000163000007945 */ /* 0x000fe20003800000 */
[----:B0-----:R-:W-:Y:S02]  /*16b780*/  IMAD.MOV.U32 R3, RZ, RZ, 0x20 ;  /* 0x00000020ff037424 */ /* 0x001fe400078e00ff */
[----:B------:R-:W-:Y:S02]  /*16b790*/  IMAD.MOV.U32 R15, RZ, RZ, 0x1 ;  /* 0x00000001ff0f7424 */ /* 0x000fe400078e00ff */
[----:B------:R-:W-:Y:S02]  /*16b7a0*/  IMAD.MOV.U32 R17, RZ, RZ, -0x1f ;  /* 0xffffffe1ff117424 */ /* 0x000fe400078e00ff */
[----:B------:R-:W-:-:S02]  /*16b7b0*/  IMAD.MOV.U32 R22, RZ, RZ, 0x26 ;  /* 0x00000026ff167424 */ /* 0x000fc400078e00ff */
[----:B------:R-:W-:-:S07]  /*16b7c0*/  IMAD.MOV.U32 R32, RZ, RZ, -0x1 ;  /* 0xffffffffff207424 */ /* 0x000fce00078e00ff */
.L_x_7396:
[----:B01-34-:R-:W0:Y:S01]  /*16b7d0*/  LDS.64 R4, [R14] ;  /* 0x000000000e047984 */ /* 0x01be220000000a00 */
        /* <DEDUP_REMOVED lines=45> */
.L_x_7378:
[----:B------:R-:W0:Y:S02]  /*16bab0*/  LDS.64 R4, [R41+0x8] ;  /* 0x0000080029047984 */ /* 0x000e240000000a00 */
[----:B0-----:R-:W-:-:S05]  /*16bac0*/  IADD3 R6, P0, PT, R4, 0x30, RZ ;  /* 0x0000003004067810 */ /* 0x001fca0007f1e0ff */
[----:B------:R-:W-:-:S07]  /*16bad0*/  IMAD.X R7, RZ, RZ, R5, P0 ;  /* 0x000000ffff077224 */ /* 0x000fce00000e0605 */
[----:B------:R-:W0:Y:S02]  /*16bae0*/  ATOMS.CAST.SPIN.64 P0, [R41+0x8], R4, R6 ;  /* 0x000008042900758d */ /* 0x000e240001800406 */
[----:B0-----:R-:W-:Y:S05]  /*16baf0*/  @!P0 BRA `(.L_x_7378) ;  /* 0xfffffffc00ec8947 */ /* 0x001fea000383ffff */
[----:B------:R-:W-:Y:S05]  /*16bb00*/  BSYNC B3 ;  /* 0x0000000000037941 */ /* 0x000fea0003800000 */
.L_x_7377:
[----:B------:R-:W-:Y:S02]  /*16bb10*/  IMAD.MOV.U32 R6, RZ, RZ, R4 ;  /* 0x000000ffff067224 */ /* 0x000fe400078e0004 */
[----:B------:R-:W-:Y:S01]  /*16bb20*/  IMAD.MOV.U32 R7, RZ, RZ, R5 ;  /* 0x000000ffff077224 */ /* 0x000fe200078e0005 */
[----:B------:R-:W-:Y:S06]  /*16bb30*/  BRA `(.L_x_7375) ;  /* 0x0000000000187947 */ /* 0x000fec0003800000 */
.L_x_7376:
[----:B------:R-:W-:Y:S02]  /*16bb40*/  R2UR UR4, R38 ;  /* 0x00000000260472ca */ /* 0x000fe400000e0000 */
[----:B------:R-:W-:-:S13]  /*16bb50*/  R2UR UR5, R39 ;  /* 0x00000000270572ca */ /* 0x000fda00000e0000 */
[----:B------:R-:W2:Y:S02]  /*16bb60*/  LD.E.64 R6, desc[UR4][R36.64+0x8] ;  /* 0x0000080424067980 */ /* 0x000ea4000c101b00 */
[----:B--2---:R-:W-:-:S05]  /*16bb70*/  IADD3 R4, P0, PT, R6, 0x30, RZ ;  /* 0x0000003006047810 */ /* 0x004fca0007f1e0ff */
[----:B------:R-:W-:-:S05]  /*16bb80*/  IMAD.X R5, RZ, RZ, R7, P0 ;  /* 0x000000ffff057224 */ /* 0x000fca00000e0607 */
[----:B------:R0:W-:Y:S03]  /*16bb90*/  ST.E.64 desc[UR4][R36.64+0x8], R4 ;  /* 0x0000080424007985 */ /* 0x0001e6000c101b04 */
.L_x_7375:
[----:B------:R-:W-:Y:S05]  /*16bba0*/  BSYNC B2 ;  /* 0x0000000000027941 */ /* 0x000fea0003800000 */
.L_x_7374:
        /* <DEDUP_REMOVED lines=54> */
.L_x_7380:
[----:B------:R-:W-:Y:S05]  /*16bf10*/  BSYNC B2 ;  /* 0x0000000000027941 */ /* 0x000fea0003800000 */
.L_x_7379:
        /* <DEDUP_REMOVED lines=40> */
.L_x_7382:
[----:B------:R-:W-:Y:S05]  /*16c1a0*/  BSYNC B2 ;  /* 0x0000000000027941 */ /* 0x000fea0003800000 */
.L_x_7381:
[----:B------:R-:W-:Y:S02]  /*16c1b0*/  R2UR UR4, R38 ;  /* 0x00000000260472ca */ /* 0x000fe400000e0000 */
[----:B------:R-:W-:Y:S02]  /*16c1c0*/  R2UR UR5, R39 ;  /* 0x00000000270572ca */ /* 0x000fe400000e0000 */
[----:B------:R-:W-:-:S11]  /*16c1d0*/  PRMT R11, RZ, 0x7610, R11 ;  /* 0x00007610ff0b7816 */ /* 0x000fd6000000000b */
[----:B------:R2:W-:Y:S01]  /*16c1e0*/  ST.E desc[UR4][R30.64], R7 ;  /* 0x000000071e007985 */ /* 0x0005e2000c101904 */
[----:B------:R-:W-:Y:S05]  /*16c1f0*/  BRA `(.L_x_7372) ;  /* 0x0000000000207947 */ /* 0x000fea0003800000 */
.L_x_7373:
        /* <DEDUP_REMOVED lines=8> */
.L_x_7372:
[----:B------:R-:W-:Y:S05]  /*16c280*/  BSYNC B1 ;  /* 0x0000000000017941 */ /* 0x000fea0003800000 */
.L_x_7371:
        /* <DEDUP_REMOVED lines=39> */
.L_x_7391:
[----:B------:R-:W0:Y:S02]  /*16c500*/  LDS.64 R8, [R41+0x8] ;  /* 0x0000080029087984 */ /* 0x000e240000000a00 */
[----:B0-----:R-:W-:-:S05]  /*16c510*/  IADD3 R10, P0, PT, R8, 0x30, RZ ;  /* 0x00000030080a7810 */ /* 0x001fca0007f1e0ff */
[----:B------:R-:W-:-:S07]  /*16c520*/  IMAD.X R11, RZ, RZ, R9, P0 ;  /* 0x000000ffff0b7224 */ /* 0x000fce00000e0609 */
[----:B------:R-:W0:Y:S02]  /*16c530*/  ATOMS.CAST.SPIN.64 P0, [R41+0x8], R8, R10 ;  /* 0x000008082900758d */ /* 0x000e24000180040a */
[----:B0-----:R-:W-:Y:S05]  /*16c540*/  @!P0 BRA `(.L_x_7391) ;  /* 0xfffffffc00ec8947 */ /* 0x001fea000383ffff */
[----:B------:R-:W-:Y:S05]  /*16c550*/  BSYNC B3 ;  /* 0x0000000000037941 */ /* 0x000fea0003800000 */
.L_x_7390:
[----:B------:R-:W-:Y:S02]  /*16c560*/  IMAD.MOV.U32 R10, RZ, RZ, R8 ;  /* 0x000000ffff0a7224 */ /* 0x000fe400078e0008 */
[----:B------:R-:W-:Y:S01]  /*16c570*/  IMAD.MOV.U32 R11, RZ, RZ, R9 ;  /* 0x000000ffff0b7224 */ /* 0x000fe200078e0009 */
[----:B------:R-:W-:Y:S06]  /*16c580*/  BRA `(.L_x_7388) ;  /* 0x0000000000187947 */ /* 0x000fec0003800000 */
.L_x_7389:
[----:B------:R-:W-:Y:S02]  /*16c590*/  R2UR UR4, R38 ;  /* 0x00000000260472ca */ /* 0x000fe400000e0000 */
[----:B------:R-:W-:-:S13]  /*16c5a0*/  R2UR UR5, R39 ;  /* 0x00000000270572ca */ /* 0x000fda00000e0000 */
[----:B------:R-:W2:Y:S02]  /*16c5b0*/  LD.E.64 R10, desc[UR4][R36.64+0x8] ;  /* 0x00000804240a7980 */ /* 0x000ea4000c101b00 */
[----:B--2---:R-:W-:-:S05]  /*16c5c0*/  IADD3 R8, P0, PT, R10, 0x30, RZ ;  /* 0x000000300a087810 */ /* 0x004fca0007f1e0ff */
[----:B------:R-:W-:-:S05]  /*16c5d0*/  IMAD.X R9, RZ, RZ, R11, P0 ;  /* 0x000000ffff097224 */ /* 0x000fca00000e060b */
[----:B------:R0:W-:Y:S03]  /*16c5e0*/  ST.E.64 desc[UR4][R36.64+0x8], R8 ;  /* 0x0000080824007985 */ /* 0x0001e6000c101b04 */
.L_x_7388:
[----:B------:R-:W-:Y:S05]  /*16c5f0*/  BSYNC B2 ;  /* 0x0000000000027941 */ /* 0x000fea0003800000 */
.L_x_7387:
        /* <DEDUP_REMOVED lines=54> */
.L_x_7393:
[----:B------:R-:W-:Y:S05]  /*16c960*/  BSYNC B2 ;  /* 0x0000000000027941 */ /* 0x000fea0003800000 */
.L_x_7392:
        /* <DEDUP_REMOVED lines=40> */
.L_x_7395:
[----:B------:R-:W-:Y:S05]  /*16cbf0*/  BSYNC B2 ;  /* 0x0000000000027941 */ /* 0x000fea0003800000 */
.L_x_7394:
[----:B------:R-:W-:Y:S02]  /*16cc00*/  R2UR UR4, R38 ;  /* 0x00000000260472ca */ /* 0x000fe400000e0000 */
[----:B------:R-:W-:-:S13]  /*16cc10*/  R2UR UR5, R39 ;  /* 0x00000000270572ca */ /* 0x000fda00000e0000 */
[----:B------:R3:W-:Y:S01]  /*16cc20*/  ST.E desc[UR4][R30.64], R9 ;  /* 0x000000091e007985 */ /* 0x0007e2000c101904 */
[----:B------:R-:W-:Y:S05]  /*16cc30*/  BRA `(.L_x_7385) ;  /* 0x00000000002c7947 */ /* 0x000fea0003800000 */
.L_x_7386:
        /* <DEDUP_REMOVED lines=11> */
.L_x_7385:
[----:B------:R-:W-:Y:S05]  /*16ccf0*/  BSYNC B1 ;  /* 0x0000000000017941 */ /* 0x000fea0003800000 */
.L_x_7384:
        /* <DEDUP_REMOVED lines=11> */
.L_x_7370:
[----:B------:R-:W5:Y:S01]  /*16cdb0*/  S2UR UR5, SR_CgaCtaId ;  /* 0x00000000000579c3 */ /* 0x000f620000008800 */
[----:B------:R-:W-:Y:S01]  /*16cdc0*/  UMOV UR4, 0x400 ;  /* 0x0000040000047882 */ /* 0x000fe20000000000 */
[----:B------:R-:W-:Y:S01]  /*16cdd0*/  R2UR UR6, R38 ;  /* 0x00000000260672ca */ /* 0x000fe200000e0000 */
[----:B----4-:R-:W-:Y:S01]  /*16cde0*/  IMAD.MOV.U32 R4, RZ, RZ, 0x40 ;  /* 0x00000040ff047424 */ /* 0x010fe200078e00ff */
[----:B------:R-:W-:Y:S01]  /*16cdf0*/  R2UR UR7, R39 ;  /* 0x00000000270772ca */ /* 0x000fe200000e0000 */
[----:B0-----:R-:W-:Y:S01]  /*16ce00*/  IMAD.MOV.U32 R5, RZ, RZ, 0x0 ;  /* 0x00000000ff057424 */ /* 0x001fe200078e00ff */
[----:B-----5:R-:W-:-:S06]  /*16ce10*/  ULEA UR4, UR5, UR4, 0x18 ;  /* 0x0000000405047291 */ /* 0x020fcc000f8ec0ff */
[----:B------:R-:W-:-:S05]  /*16ce20*/  IMAD.U32 R32, RZ, RZ, UR4 ;  /* 0x00000004ff207e24 */ /* 0x000fca000f8e00ff */
[----:B---3--:R0:W3:Y:S04]  /*16ce30*/  LDS.64 R8, [R32+0x8] ;  /* 0x0000080020087984 */ /* 0x0080e80000000a00 */
[----:B------:R4:W5:Y:S01]  /*16ce40*/  ATOM.E.ADD.64.STRONG.GPU P0, R4, desc[UR6][R36.64+0x8], R4 ;  /* 0x800008042404798a */ /* 0x000962000810f506 */
[----:B------:R-:W-:Y:S01]  /*16ce50*/  BSSY B0, `(.L_x_7397) ;  /* 0x0000019000007945 */ /* 0x000fe20003800000 */
[----:B------:R-:W-:Y:S01]  /*16ce60*/  IADD3 R12, PT, PT, -R0, 0x21, RZ ;  /* 0x00000021000c7810 */ /* 0x000fe20007ffe1ff */
        /* <DEDUP_REMOVED lines=8> */
.L_x_7401:
[----:B------:R-:W0:Y:S02]  /*16cef0*/  LDS.64 R4, [R11+0x8] ;  /* 0x000008000b047984 */ /* 0x000e240000000a00 */
[----:B0-----:R-:W-:-:S05]  /*16cf00*/  IADD3 R6, P0, PT, R4, 0x40, RZ ;  /* 0x0000004004067810 */ /* 0x001fca0007f1e0ff */
[----:B-12---:R-:W-:-:S07]  /*16cf10*/  IMAD.X R7, RZ, RZ, R5, P0 ;  /* 0x000000ffff077224 */ /* 0x006fce00000e0605 */
[----:B------:R-:W0:Y:S02]  /*16cf20*/  ATOMS.CAST.SPIN.64 P0, [R11+0x8], R4, R6 ;  /* 0x000008040b00758d */ /* 0x000e240001800406 */
[----:B0-----:R-:W-:Y:S05]  /*16cf30*/  @!P0 BRA `(.L_x_7401) ;  /* 0xfffffffc00ec8947 */ /* 0x001fea000383ffff */
[----:B------:R-:W-:Y:S05]  /*16cf40*/  BSYNC B1 ;  /* 0x0000000000017941 */ /* 0x000fea0003800000 */
.L_x_7400:
[----:B------:R-:W-:Y:S02]  /*16cf50*/  IMAD.MOV.U32 R14, RZ, RZ, R4 ;  /* 0x000000ffff0e7224 */ /* 0x000fe400078e0004 */
[----:B------:R-:W-:Y:S01]  /*16cf60*/  IMAD.MOV.U32 R15, RZ, RZ, R5 ;  /* 0x000000ffff0f7224 */ /* 0x000fe200078e0005 */
[----:B------:R-:W-:Y:S06]  /*16cf70*/  BRA `(.L_x_7398) ;  /* 0x0000000000187947 */ /* 0x000fec0003800000 */
.L_x_7399:
[----:B------:R-:W-:Y:S02]  /*16cf80*/  R2UR UR4, R38 ;  /* 0x00000000260472ca */ /* 0x000fe400000e0000 */
[----:B------:R-:W-:-:S13]  /*16cf90*/  R2UR UR5, R39 ;  /* 0x00000000270572ca */ /* 0x000fda00000e0000 */
[----:B------:R-:W3:Y:S02]  /*16cfa0*/  LD.E.64 R14, desc[UR4][R36.64+0x8] ;  /* 0x00000804240e7980 */ /* 0x000ee4000c101b00 */
[----:B---3--:R-:W-:-:S05]  /*16cfb0*/  IADD3 R4, P0, PT, R14, 0x40, RZ ;  /* 0x000000400e047810 */ /* 0x008fca0007f1e0ff */
[----:B------:R-:W-:-:S05]  /*16cfc0*/  IMAD.X R5, RZ, RZ, R15, P0 ;  /* 0x000000ffff057224 */ /* 0x000fca00000e060f */
[----:B------:R0:W-:Y:S03]  /*16cfd0*/  ST.E.64 desc[UR4][R36.64+0x8], R4 ;  /* 0x0000080424007985 */ /* 0x0001e6000c101b04 */
.L_x_7398:
[----:B------:R-:W-:Y:S05]  /*16cfe0*/  BSYNC B0 ;  /* 0x0000000000007941 */ /* 0x000fea0003800000 */
.L_x_7397:
        /* <DEDUP_REMOVED lines=9> */
[----:B-12---:R-:W-:Y:S01]  /*16d080*/  @!P0 IMAD.MOV.U32 R7, RZ, RZ, 0x5272 ;  /* 0x00005272ff078424 */ /* 0x006fe200078e00ff */
        /* <DEDUP_REMOVED lines=65> */
.L_x_7409:
[----:B------:R-:W0:Y:S02]  /*16d4a0*/  LDS.64 R4, [R11+0x8] ;  /* 0x000008000b047984 */ /* 0x000e240000000a00 */
[----:B0-----:R-:W-:-:S05]  /*16d4b0*/  IADD3 R6, P0, PT, R4, 0x20, RZ ;  /* 0x0000002004067810 */ /* 0x001fca0007f1e0ff */
[----:B------:R-:W-:-:S07]  /*16d4c0*/  IMAD.X R7, RZ, RZ, R5, P0 ;  /* 0x000000ffff077224 */ /* 0x000fce00000e0605 */
[----:B------:R-:W0:Y:S02]  /*16d4d0*/  ATOMS.CAST.SPIN.64 P0, [R11+0x8], R4, R6 ;  /* 0x000008040b00758d */ /* 0x000e240001800406 */
[----:B0-----:R-:W-:Y:S05]  /*16d4e0*/  @!P0 BRA `(.L_x_7409) ;  /* 0xfffffffc00ec8947 */ /* 0x001fea000383ffff */
[----:B------:R-:W-:Y:S05]  /*16d4f0*/  BSYNC B1 ;  /* 0x0000000000017941 */ /* 0x000fea0003800000 */
.L_x_7408:
[----:B------:R-:W-:Y:S02]  /*16d500*/  IMAD.MOV.U32 R6, RZ, RZ, R4 ;  /* 0x000000ffff067224 */ /* 0x000fe400078e0004 */
[----:B------:R-:W-:Y:S01]  /*16d510*/  IMAD.MOV.U32 R7, RZ, RZ, R5 ;  /* 0x000000ffff077224 */ /* 0x000fe200078e0005 */
[----:B------:R-:W-:Y:S06]  /*16d520*/  BRA `(.L_x_7406) ;  /* 0x0000000000187947 */ /* 0x000fec0003800000 */
.L_x_7407:
[----:B------:R-:W-:Y:S02]  /*16d530*/  R2UR UR4, R38 ;  /* 0x00000000260472ca */ /* 0x000fe400000e0000 */
[----:B------:R-:W-:-:S13]  /*16d540*/  R2UR UR5, R39 ;  /* 0x00000000270572ca */ /* 0x000fda00000e0000 */
[----:B------:R-:W2:Y:S02]  /*16d550*/  LD.E.64 R6, desc[UR4][R36.64+0x8] ;  /* 0x0000080424067980 */ /* 0x000ea4000c101b00 */
[----:B--2---:R-:W-:-:S05]  /*16d560*/  IADD3 R4, P0, PT, R6, 0x20, RZ ;  /* 0x0000002006047810 */ /* 0x004fca0007f1e0ff */
[----:B------:R-:W-:-:S05]  /*16d570*/  IMAD.X R5, RZ, RZ, R7, P0 ;  /* 0x000000ffff057224 */ /* 0x000fca00000e0607 */
[----:B------:R0:W-:Y:S03]  /*16d580*/  ST.E.64 desc[UR4][R36.64+0x8], R4 ;  /* 0x0000080424007985 */ /* 0x0001e6000c101b04 */
.L_x_7406:
[----:B------:R-:W-:Y:S05]  /*16d590*/  BSYNC B0 ;  /* 0x0000000000007941 */ /* 0x000fea0003800000 */
.L_x_7405:
[C---:B0-----:R-:W-:Y:S01]  /*16d5a0*/  IADD3 R5, P1, PT, R6.reuse, 0x28, RZ ;  /* 0x0000002806057810 */ /* 0x041fe20007f3e0ff */
[----:B------:R-:W-:Y:S05]  /*16d5b0*/  BMOV.32.CLEAR RZ, B6 ;  /* 0x0000000006ff7355 */ /* 0x000fea0000100000 */
[----:B------:R-:W-:Y:S01]  /*16d5c0*/  ISETP.GE.U32.AND P0, PT, R5, R12, PT ;  /* 0x0000000c0500720c */ /* 0x000fe20003f06070 */
[--C-:B------:R-:W-:Y:S01]  /*16d5d0*/  IMAD.X R5, RZ, RZ, R7.reuse, P1 ;  /* 0x000000ffff057224 */ /* 0x100fe200008e0607 */
[----:B------:R-:W-:Y:S01]  /*16d5e0*/  SHF.R.U64 R2, R6, 0x4, R7 ;  /* 0x0000000406027819 */ /* 0x000fe20000001207 */
[----:B------:R-:W-:Y:S03]  /*16d5f0*/  BSSY B6, `(.L_x_7410) ;  /* 0x00028be000067945 */ /* 0x000fe60003800000 */
        /* <DEDUP_REMOVED lines=51> */
.L_x_7416:
[----:B------:R-:W0:Y:S02]  /*16d930*/  LDS.64 R4, [R13+0x8] ;  /* 0x000008000d047984 */ /* 0x000e240000000a00 */
[----:B0-----:R-:W-:-:S05]  /*16d940*/  IADD3 R6, P0, PT, R4, 0x30, RZ ;  /* 0x0000003004067810 */ /* 0x001fca0007f1e0ff */
[----:B------:R-:W-:-:S07]  /*16d950*/  IMAD.X R7, RZ, RZ, R5, P0 ;  /* 0x000000ffff077224 */ /* 0x000fce00000e0605 */
[----:B------:R-:W0:Y:S02]  /*16d960*/  ATOMS.CAST.SPIN.64 P0, [R13+0x8], R4, R6 ;  /* 0x000008040d00758d */ /* 0x000e240001800406 */
[----:B0-----:R-:W-:Y:S05]  /*16d970*/  @!P0 BRA `(.L_x_7416) ;  /* 0xfffffffc00ec8947 */ /* 0x001fea000383ffff */
[----:B------:R-:W-:Y:S05]  /*16d980*/  BSYNC B1 ;  /* 0x0000000000017941 */ /* 0x000fea0003800000 */
.L_x_7415:
[----:B------:R-:W-:Y:S02]  /*16d990*/  IMAD.MOV.U32 R42, RZ, RZ, R4 ;  /* 0x000000ffff2a7224 */ /* 0x000fe400078e0004 */
[----:B------:R-:W-:Y:S01]  /*16d9a0*/  IMAD.MOV.U32 R43, RZ, RZ, R5 ;  /* 0x000000ffff2b7224 */ /* 0x000fe200078e0005 */
[----:B------:R-:W-:Y:S06]  /*16d9b0*/  BRA `(.L_x_7413) ;  /* 0x0000000000187947 */ /* 0x000fec0003800000 */
.L_x_7414:
[----:B------:R-:W-:Y:S02]  /*16d9c0*/  R2UR UR4, R38 ;  /* 0x00000000260472ca */ /* 0x000fe400000e0000 */
[----:B------:R-:W-:-:S13]  /*16d9d0*/  R2UR UR5, R39 ;  /* 0x00000000270572ca */ /* 0x000fda00000e0000 */
[----:B------:R-:W2:Y:S02]  /*16d9e0*/  LD.E.64 R42, desc[UR4][R36.64+0x8] ;  /* 0x00000804242a7980 */ /* 0x000ea4000c101b00 */
[----:B--2---:R-:W-:-:S05]  /*16d9f0*/  IADD3 R4, P0, PT, R42, 0x30, RZ ;  /* 0x000000302a047810 */ /* 0x004fca0007f1e0ff */
[----:B------:R-:W-:-:S05]  /*16da00*/  IMAD.X R5, RZ, RZ, R43, P0 ;  /* 0x000000ffff057224 */ /* 0x000fca00000e062b */
[----:B------:R0:W-:Y:S03]  /*16da10*/  ST.E.64 desc[UR4][R36.64+0x8], R4 ;  /* 0x0000080424007985 */ /* 0x0001e6000c101b04 */
.L_x_7413:
[----:B------:R-:W-:Y:S05]  /*16da20*/  BSYNC B0 ;  /* 0x0000000000007941 */ /* 0x000fea0003800000 */
.L_x_7412:
        /* <DEDUP_REMOVED lines=52> */
.L_x_7423:
[----:B------:R-:W0:Y:S02]  /*16dd70*/  LDS.64 R4, [R9+0x8] ;  /* 0x0000080009047984 */ /* 0x000e240000000a00 */
[----:B0-----:R-:W-:-:S05]  /*16dd80*/  IADD3 R6, P0, PT, R4, 0x20, RZ ;  /* 0x0000002004067810 */ /* 0x001fca0007f1e0ff */
[----:B------:R-:W-:-:S07]  /*16dd90*/  IMAD.X R7, RZ, RZ, R5, P0 ;  /* 0x000000ffff077224 */ /* 0x000fce00000e0605 */
[----:B------:R-:W0:Y:S02]  /*16dda0*/  ATOMS.CAST.SPIN.64 P0, [R9+0x8], R4, R6 ;  /* 0x000008040900758d */ /* 0x000e240001800406 */
[----:B0-----:R-:W-:Y:S05]  /*16ddb0*/  @!P0 BRA `(.L_x_7423) ;  /* 0xfffffffc00ec8947 */ /* 0x001fea000383ffff */
[----:B------:R-:W-:Y:S05]  /*16ddc0*/  BSYNC B2 ;  /* 0x0000000000027941 */ /* 0x000fea0003800000 */
.L_x_7422:
[----:B------:R-:W-:Y:S02]  /*16ddd0*/  IMAD.MOV.U32 R6, RZ, RZ, R4 ;  /* 0x000000ffff067224 */ /* 0x000fe400078e0004 */
[----:B------:R-:W-:Y:S01]  /*16dde0*/  IMAD.MOV.U32 R7, RZ, RZ, R5 ;  /* 0x000000ffff077224 */ /* 0x000fe200078e0005 */
[----:B------:R-:W-:Y:S06]  /*16ddf0*/  BRA `(.L_x_7420) ;  /* 0x0000000000187947 */ /* 0x000fec0003800000 */
.L_x_7421:
[----:B------:R-:W-:Y:S02]  /*16de00*/  R2UR UR4, R38 ;  /* 0x00000000260472ca */ /* 0x000fe400000e0000 */
[----:B------:R-:W-:-:S13]  /*16de10*/  R2UR UR5, R39 ;  /* 0x00000000270572ca */ /* 0x000fda00000e0000 */
[----:B------:R-:W2:Y:S02]  /*16de20*/  LD.E.64 R6, desc[UR4][R36.64+0x8] ;  /* 0x0000080424067980 */ /* 0x000ea4000c101b00 */
[----:B--2---:R-:W-:-:S05]  /*16de30*/  IADD3 R4, P0, PT, R6, 0x20, RZ ;  /* 0x0000002006047810 */ /* 0x004fca0007f1e0ff */
[----:B------:R-:W-:-:S05]  /*16de40*/  IMAD.X R5, RZ, RZ, R7, P0 ;  /* 0x000000ffff057224 */ /* 0x000fca00000e0607 */
[----:B------:R0:W-:Y:S03]  /*16de50*/  ST.E.64 desc[UR4][R36.64+0x8], R4 ;  /* 0x0000080424007985 */ /* 0x0001e6000c101b04 */
.L_x_7420:
[----:B------:R-:W-:Y:S05]  /*16de60*/  BSYNC B1 ;  /* 0x0000000000017941 */ /* 0x000fea0003800000 */
.L_x_7419:
        /* <DEDUP_REMOVED lines=35> */
.L_x_7425:
[----:B------:R-:W-:Y:S05]  /*16e0a0*/  BSYNC B1 ;  /* 0x0000000000017941 */ /* 0x000fea0003800000 */
.L_x_7424:
        /* <DEDUP_REMOVED lines=14> */
.L_x_7418:
[----:B------:R-:W-:Y:S05]  /*16e190*/  BSYNC B0 ;  /* 0x0000000000007941 */ /* 0x000fea0003800000 */
.L_x_7417:
        /* <DEDUP_REMOVED lines=18> */
.L_x_7430:
[----:B------:R-:W0:Y:S02]  /*16e2c0*/  LDS.64 R4, [R9+0x8] ;  /* 0x0000080009047984 */ /* 0x000e240000000a00 */
[----:B0-----:R-:W-:-:S05]  /*16e2d0*/  IADD3 R6, P0, PT, R4, 0x90, RZ ;  /* 0x0000009004067810 */ /* 0x001fca0007f1e0ff */
[----:B------:R-:W-:-:S07]  /*16e2e0*/  IMAD.X R7, RZ, RZ, R5, P0 ;  /* 0x000000ffff077224 */ /* 0x000fce00000e0605 */
[----:B------:R-:W0:Y:S02]  /*16e2f0*/  ATOMS.CAST.SPIN.64 P0, [R9+0x8], R4, R6 ;  /* 0x000008040900758d */ /* 0x000e240001800406 */
[----:B0-----:R-:W-:Y:S05]  /*16e300*/  @!P0 BRA `(.L_x_7430) ;  /* 0xfffffffc00ec8947 */ /* 0x001fea000383ffff */
[----:B------:R-:W-:Y:S05]  /*16e310*/  BSYNC B1 ;  /* 0x0000000000017941 */ /* 0x000fea0003800000 */
.L_x_7429:
[----:B------:R-:W-:Y:S02]  /*16e320*/  IMAD.MOV.U32 R6, RZ, RZ, R4 ;  /* 0x000000ffff067224 */ /* 0x000fe400078e0004 */
[----:B------:R-:W-:Y:S01]  /*16e330*/  IMAD.MOV.U32 R7, RZ, RZ, R5 ;  /* 0x000000ffff077224 */ /* 0x000fe200078e0005 */
[----:B------:R-:W-:Y:S06]  /*16e340*/  BRA `(.L_x_7427) ;  /* 0x0000000000187947 */ /* 0x000fec0003800000 */
.L_x_7428:
[----:B------:R-:W-:Y:S02]  /*16e350*/  R2UR UR4, R38 ;  /* 0x00000000260472ca */ /* 0x000fe400000e0000 */
[----:B------:R-:W-:-:S13]  /*16e360*/  R2UR UR5, R39 ;  /* 0x00000000270572ca */ /* 0x000fda00000e0000 */
[----:B------:R-:W2:Y:S02]  /*16e370*/  LD.E.64 R6, desc[UR4][R36.64+0x8] ;  /* 0x0000080424067980 */ /* 0x000ea4000c101b00 */
[----:B--2---:R-:W-:-:S05]  /*16e380*/  IADD3 R4, P0, PT, R6, 0x90, RZ ;  /* 0x0000009006047810 */ /* 0x004fca0007f1e0ff */
[----:B------:R-:W-:-:S05]  /*16e390*/  IMAD.X R5, RZ, RZ, R7, P0 ;  /* 0x000000ffff057224 */ /* 0x000fca00000e0607 */
[----:B------:R0:W-:Y:S03]  /*16e3a0*/  ST.E.64 desc[UR4][R36.64+0x8], R4 ;  /* 0x0000080424007985 */ /* 0x0001e6000c101b04 */
.L_x_7427:
[----:B------:R-:W-:Y:S05]  /*16e3b0*/  BSYNC B0 ;  /* 0x0000000000007941 */ /* 0x000fea0003800000 */
.L_x_7426:
        /* <DEDUP_REMOVED lines=42> */
.L_x_7459:
        /* <DEDUP_REMOVED lines=29> */
.L_x_7439:
[----:B------:R-:W0:Y:S02]  /*16e830*/  LDS.64 R8, [R5+0x8] ;  /* 0x0000080005087984 */ /* 0x000e240000000a00 */
[----:B0-----:R-:W-:-:S05]  /*16e840*/  IADD3 R10, P0, PT, R8, 0x30, RZ ;  /* 0x00000030080a7810 */ /* 0x001fca0007f1e0ff */
[----:B------:R-:W-:-:S07]  /*16e850*/  IMAD.X R11, RZ, RZ, R9, P0 ;  /* 0x000000ffff0b7224 */ /* 0x000fce00000e0609 */
[----:B------:R-:W0:Y:S02]  /*16e860*/  ATOMS.CAST.SPIN.64 P0, [R5+0x8], R8, R10 ;  /* 0x000008080500758d */ /* 0x000e24000180040a */
[----:B0-----:R-:W-:Y:S05]  /*16e870*/  @!P0 BRA `(.L_x_7439) ;  /* 0xfffffffc00ec8947 */ /* 0x001fea000383ffff */
[----:B------:R-:W-:Y:S05]  /*16e880*/  BSYNC B4 ;  /* 0x0000000000047941 */ /* 0x000fea0003800000 */
.L_x_7438:
[----:B------:R-:W-:Y:S02]  /*16e890*/  IMAD.MOV.U32 R10, RZ, RZ, R8 ;  /* 0x000000ffff0a7224 */ /* 0x000fe400078e0008 */
[----:B------:R-:W-:Y:S01]  /*16e8a0*/  IMAD.MOV.U32 R11, RZ, RZ, R9 ;  /* 0x000000ffff0b7224 */ /* 0x000fe200078e0009 */
[----:B------:R-:W-:Y:S06]  /*16e8b0*/  BRA `(.L_x_7436) ;  /* 0x0000000000187947 */ /* 0x000fec0003800000 */
.L_x_7437:
[----:B------:R-:W-:Y:S02]  /*16e8c0*/  R2UR UR4, R38 ;  /* 0x00000000260472ca */ /* 0x000fe400000e0000 */
[----:B------:R-:W-:-:S13]  /*16e8d0*/  R2UR UR5, R39 ;  /* 0x00000000270572ca */ /* 0x000fda00000e0000 */
[----:B------:R-:W2:Y:S02]  /*16e8e0*/  LD.E.64 R10, desc[UR4][R36.64+0x8] ;  /* 0x00000804240a7980 */ /* 0x000ea4000c101b00 */
[----:B--2---:R-:W-:-:S05]  /*16e8f0*/  IADD3 R8, P0, PT, R10, 0x30, RZ ;  /* 0x000000300a087810 */ /* 0x004fca0007f1e0ff */
[----:B------:R-:W-:-:S05]  /*16e900*/  IMAD.X R9, RZ, RZ, R11, P0 ;  /* 0x000000ffff097224 */ /* 0x000fca00000e060b */
[----:B------:R0:W-:Y:S03]  /*16e910*/  ST.E.64 desc[UR4][R36.64+0x8], R8 ;  /* 0x0000080824007985 */ /* 0x0001e6000c101b04 */
.L_x_7436:
[----:B------:R-:W-:Y:S05]  /*16e920*/  BSYNC B3 ;  /* 0x0000000000037941 */ /* 0x000fea0003800000 */
.L_x_7435:
        /* <DEDUP_REMOVED lines=54> */
.L_x_7441:
[----:B------:R-:W-:Y:S05]  /*16ec90*/  BSYNC B3 ;  /* 0x0000000000037941 */ /* 0x000fea0003800000 */
.L_x_7440:
        /* <DEDUP_REMOVED lines=40> */
.L_x_7443:
[----:B------:R-:W-:Y:S05]  /*16ef20*/  BSYNC B3 ;  /* 0x0000000000037941 */ /* 0x000fea0003800000 */
.L_x_7442:
[----:B------:R-:W-:Y:S02]  /*16ef30*/  R2UR UR4, R38 ;  /* 0x00000000260472ca */ /* 0x000fe400000e0000 */
[----:B------:R-:W-:-:S13]  /*16ef40*/  R2UR UR5, R39 ;  /* 0x00000000270572ca */ /* 0x000fda00000e0000 */
[----:B------:R2:W-:Y:S01]  /*16ef50*/  ST.E desc[UR4][R30.64], R5 ;  /* 0x000000051e007985 */ /* 0x0005e2000c101904 */
[----:B------:R-:W-:Y:S05]  /*16ef60*/  BRA `(.L_x_7444) ;  /* 0x0000000000207947 */ /* 0x000fea0003800000 */
.L_x_7434:
        /* <DEDUP_REMOVED lines=8> */
.L_x_7444:
[----:B------:R-:W-:Y:S05]  /*16eff0*/  BSYNC B2 ;  /* 0x0000000000027941 */ /* 0x000fea0003800000 */
.L_x_7433:
        /* <DEDUP_REMOVED lines=29> */
.L_x_7452:
[----:B------:R-:W0:Y:S02]  /*16f1d0*/  LDS.64 R8, [R5+0x8] ;  /* 0x0000080005087984 */ /* 0x000e240000000a00 */
[----:B0-----:R-:W-:-:S05]  /*16f1e0*/  IADD3 R10, P0, PT, R8, 0x30, RZ ;  /* 0x00000030080a7810 */ /* 0x001fca0007f1e0ff */
[----:B------:R-:W-:-:S07]  /*16f1f0*/  IMAD.X R11, RZ, RZ, R9, P0 ;  /* 0x000000ffff0b7224 */ /* 0x000fce00000e0609 */
[----:B------:R-:W0:Y:S02]  /*16f200*/  ATOMS.CAST.SPIN.64 P0, [R5+0x8], R8, R10 ;  /* 0x000008080500758d */ /* 0x000e24000180040a */
[----:B0-----:R-:W-:Y:S05]  /*16f210*/  @!P0 BRA `(.L_x_7452) ;  /* 0xfffffffc00ec8947 */ /* 0x001fea000383ffff */
[----:B------:R-:W-:Y:S05]  /*16f220*/  BSYNC B4 ;  /* 0x0000000000047941 */ /* 0x000fea0003800000 */
.L_x_7451:
[----:B------:R-:W-:Y:S05]  /*16f230*/  BRA `(.L_x_7449) ;  /* 0x0000000000187947 */ /* 0x000fea0003800000 */
.L_x_7450:
[----:B------:R-:W-:Y:S02]  /*16f240*/  R2UR UR4, R38 ;  /* 0x00000000260472ca */ /* 0x000fe400000e0000 */
[----:B------:R-:W-:-:S13]  /*16f250*/  R2UR UR5, R39 ;  /* 0x00000000270572ca */ /* 0x000fda00000e0000 */
[----:B------:R-:W2:Y:S02]  /*16f260*/  LD.E.64 R8, desc[UR4][R36.64+0x8] ;  /* 0x0000080424087980 */ /* 0x000ea4000c101b00 */
[----:B--2---:R-:W-:-:S05]  /*16f270*/  IADD3 R4, P0, PT, R8, 0x30, RZ ;  /* 0x0000003008047810 */ /* 0x004fca0007f1e0ff */
[----:B------:R-:W-:-:S05]  /*16f280*/  IMAD.X R5, RZ, RZ, R9, P0 ;  /* 0x000000ffff057224 */ /* 0x000fca00000e0609 */
[----:B------:R0:W-:Y:S03]  /*16f290*/  ST.E.64 desc[UR4][R36.64+0x8], R4 ;  /* 0x0000080424007985 */ /* 0x0001e6000c101b04 */
.L_x_7449:
[----:B------:R-:W-:Y:S05]  /*16f2a0*/  BSYNC B3 ;  /* 0x0000000000037941 */ /* 0x000fea0003800000 */
.L_x_7448:
        /* <DEDUP_REMOVED lines=51> */
.L_x_7454:
[----:B------:R-:W-:Y:S01]  /*16f5e0*/  R2UR UR4, R38 ;  /* 0x00000000260472ca */ /* 0x000fe200000e0000 */
[----:B------:R-:W-:Y:S01]  /*16f5f0*/  IMAD.MOV.U32 R5, RZ, RZ, 0x5272 ;  /* 0x00005272ff057424 */ /* 0x000fe200078e00ff */
[----:B------:R-:W-:Y:S01]  /*16f600*/  R2UR UR5, R39 ;  /* 0x00000000270572ca */ /* 0x000fe200000e0000 */
[----:B------:R-:W-:Y:S01]  /*16f610*/  IMAD.MOV.U32 R9, RZ, RZ, -0x1 ;  /* 0xffffffffff097424 */ /* 0x000fe200078e00ff */
[----:B------:R-:W-:-:S11]  /*16f620*/  PLOP3.LUT P0, PT, PT, PT, PT, 0x8, 0x80 ;  /* 0x000000000080781c */ /* 0x000fd60003f0e170 */
[----:B------:R0:W-:Y:S02]  /*16f630*/  ST.E desc[UR4][R30.64], R5 ;  /* 0x000000051e007985 */ /* 0x0001e4000c101904 */
.L_x_7455:
[----:B------:R-:W-:Y:S05]  /*16f640*/  BSYNC B3 ;  /* 0x0000000000037941 */ /* 0x000fea0003800000 */
.L_x_7453:
        /* <DEDUP_REMOVED lines=39> */
.L_x_7457:
[----:B------:R-:W-:Y:S05]  /*16f8c0*/  BSYNC B3 ;  /* 0x0000000000037941 */ /* 0x000fea0003800000 */
.L_x_7456:
[----:B------:R-:W-:Y:S02]  /*16f8d0*/  R2UR UR4, R38 ;  /* 0x00000000260472ca */ /* 0x000fe400000e0000 */
[----:B------:R-:W-:-:S13]  /*16f8e0*/  R2UR UR5, R39 ;  /* 0x00000000270572ca */ /* 0x000fda00000e0000 */
[----:B------:R2:W-:Y:S01]  /*16f8f0*/  ST.E desc[UR4][R30.64], R7 ;  /* 0x000000071e007985 */ /* 0x0005e2000c101904 */
[----:B------:R-:W-:Y:S05]  /*16f900*/  BRA `(.L_x_7458) ;  /* 0x0000000000207947 */ /* 0x000fea0003800000 */
.L_x_7447:
        /* <DEDUP_REMOVED lines=8> */
.L_x_7458:
[----:B------:R-:W-:Y:S05]  /*16f990*/  BSYNC B2 ;  /* 0x0000000000027941 */ /* 0x000fea0003800000 */
.L_x_7446:
[----:B------:R-:W-:Y:S01]  /*16f9a0*/  IADD3 R35, P0, PT, R35, 0x8, RZ ;  /* 0x0000000823237810 */ /* 0x000fe20007f1e0ff */
[----:B------:R-:W-:-:S04]  /*16f9b0*/  VIADD R33, R33, 0x2 ;  /* 0x0000000221217836 */ /* 0x000fc80000000000 */
[----:B------:R-:W-:Y:S01]  /*16f9c0*/  IMAD.X R41, RZ, RZ, R41, P0 ;  /* 0x000000ffff297224 */ /* 0x000fe200000e0629 */
[----:B------:R-:W-:Y:S07]  /*16f9d0*/  BRA `(.L_x_7459) ;  /* 0xffffffec00207947 */ /* 0x000fee000383ffff */
.L_x_7445:
[----:B------:R-:W-:Y:S05]  /*16f9e0*/  BSYNC B0 ;  /* 0x0000000000007941 */ /* 0x000fea0003800000 */
.L_x_7432:
[----:B------:R-:W-:Y:S05]  /*16f9f0*/  BSYNC B1 ;  /* 0x0000000000017941 */ /* 0x000fea0003800000 */
.L_x_7431:
        /* <DEDUP_REMOVED lines=10> */
.L_x_7488:
        /* <DEDUP_REMOVED lines=35> */
.L_x_7468:
[----:B------:R-:W0:Y:S02]  /*16fcd0*/  LDS.64 R8, [R5+0x8] ;  /* 0x0000080005087984 */ /* 0x000e240000000a00 */
[----:B0-----:R-:W-:-:S05]  /*16fce0*/  IADD3 R10, P0, PT, R8, 0x30, RZ ;  /* 0x00000030080a7810 */ /* 0x001fca0007f1e0ff */
[----:B------:R-:W-:-:S07]  /*16fcf0*/  IMAD.X R11, RZ, RZ, R9, P0 ;  /* 0x000000ffff0b7224 */ /* 0x000fce00000e0609 */
[----:B------:R-:W0:Y:S02]  /*16fd00*/  ATOMS.CAST.SPIN.64 P0, [R5+0x8], R8, R10 ;  /* 0x000008080500758d */ /* 0x000e24000180040a */
[----:B0-----:R-:W-:Y:S05]  /*16fd10*/  @!P0 BRA `(.L_x_7468) ;  /* 0xfffffffc00ec8947 */ /* 0x001fea000383ffff */
[----:B------:R-:W-:Y:S05]  /*16fd20*/  BSYNC B3 ;  /* 0x0000000000037941 */ /* 0x000fea0003800000 */
.L_x_7467:
[----:B------:R-:W-:Y:S05]  /*16fd30*/  BRA `(.L_x_7465) ;  /* 0x0000000000187947 */ /* 0x000fea0003800000 */
.L_x_7466:
[----:B------:R-:W-:Y:S02]  /*16fd40*/  R2UR UR4, R38 ;  /* 0x00000000260472ca */ /* 0x000fe400000e0000 */
[----:B------:R-:W-:-:S13]  /*16fd50*/  R2UR UR5, R39 ;  /* 0x00000000270572ca */ /* 0x000fda00000e0000 */
[----:B------:R-:W2:Y:S02]  /*16fd60*/  LD.E.64 R8, desc[UR4][R36.64+0x8] ;  /* 0x0000080424087980 */ /* 0x000ea4000c101b00 */
[----:B--2---:R-:W-:-:S05]  /*16fd70*/  IADD3 R4, P0, PT, R8, 0x30, RZ ;  /* 0x0000003008047810 */ /* 0x004fca0007f1e0ff */
[----:B------:R-:W-:-:S05]  /*16fd80*/  IMAD.X R5, RZ, RZ, R9, P0 ;  /* 0x000000ffff057224 */ /* 0x000fca00000e0609 */
[----:B------:R0:W-:Y:S03]  /*16fd90*/  ST.E.64 desc[UR4][R36.64+0x8], R4 ;  /* 0x0000080424007985 */ /* 0x0001e6000c101b04 */
.L_x_7465:
[----:B------:R-:W-:Y:S05]  /*16fda0*/  BSYNC B2 ;  /* 0x0000000000027941 */ /* 0x000fea0003800000 */
.L_x_7464:
        /* <DEDUP_REMOVED lines=13> */
[----:B------:R-:W1:Y:S01]  /*16fe80*/  LDS.64 R6, [R40] ;  /* 0x0000000028067984 */ /* 0x000e620000000a00 */
        /* <DEDUP_REMOVED lines=40> */
.L_x_7470:
[----:B------:R-:W-:Y:S05]  /*170110*/  BSYNC B2 ;  /* 0x0000000000027941 */ /* 0x000fea0003800000 */
.L_x_7469:
        /* <DEDUP_REMOVED lines=40> */
.L_x_7472:
[----:B------:R-:W-:Y:S05]  /*1703a0*/  BSYNC B2 ;  /* 0x0000000000027941 */ /* 0x000fea0003800000 */
.L_x_7471:
[----:B------:R-:W-:Y:S02]  /*1703b0*/  R2UR UR4, R38 ;  /* 0x00000000260472ca */ /* 0x000fe400000e0000 */
[----:B------:R-:W-:-:S13]  /*1703c0*/  R2UR UR5, R39 ;  /* 0x00000000270572ca */ /* 0x000fda00000e0000 */
[----:B------:R2:W-:Y:S01]  /*1703d0*/  ST.E desc[UR4][R30.64], R5 ;  /* 0x000000051e007985 */ /* 0x0005e2000c101904 */
[----:B------:R-:W-:Y:S05]  /*1703e0*/  BRA `(.L_x_7462) ;  /* 0x0000000000247947 */ /* 0x000fea0003800000 */
.L_x_7463:
        /* <DEDUP_REMOVED lines=9> */
.L_x_7462:
[----:B------:R-:W-:Y:S05]  /*170480*/  BSYNC B1 ;  /* 0x0000000000017941 */ /* 0x000fea0003800000 */
.L_x_7461:
        /* <DEDUP_REMOVED lines=10> */
[----:B-1----:R-:W0:Y:S02]  /*170530*/  LDS.128 R4, [R40] ;  /* 0x0000000028047984 */ /* 0x002e240000000c00 */
        /* <DEDUP_REMOVED lines=19> */
.L_x_7481:
[----:B------:R-:W0:Y:S02]  /*170670*/  LDS.64 R8, [R5+0x8] ;  /* 0x0000080005087984 */ /* 0x000e240000000a00 */
[----:B0-----:R-:W-:-:S05]  /*170680*/  IADD3 R10, P0, PT, R8, 0x30, RZ ;  /* 0x00000030080a7810 */ /* 0x001fca0007f1e0ff */
[----:B------:R-:W-:-:S07]  /*170690*/  IMAD.X R11, RZ, RZ, R9, P0 ;  /* 0x000000ffff0b7224 */ /* 0x000fce00000e0609 */
[----:B------:R-:W0:Y:S02]  /*1706a0*/  ATOMS.CAST.SPIN.64 P0, [R5+0x8], R8, R10 ;  /* 0x000008080500758d */ /* 0x000e24000180040a */
[----:B0-----:R-:W-:Y:S05]  /*1706b0*/  @!P0 BRA `(.L_x_7481) ;  /* 0xfffffffc00ec8947 */ /* 0x001fea000383ffff */
[----:B------:R-:W-:Y:S05]  /*1706c0*/  BSYNC B3 ;  /* 0x0000000000037941 */ /* 0x000fea0003800000 */
.L_x_7480:
[----:B------:R-:W-:Y:S05]  /*1706d0*/  BRA `(.L_x_7478) ;  /* 0x0000000000187947 */ /* 0x000fea0003800000 */
.L_x_7479:
[----:B------:R-:W-:Y:S02]  /*1706e0*/  R2UR UR4, R38 ;  /* 0x00000000260472ca */ /* 0x000fe400000e0000 */
[----:B------:R-:W-:-:S13]  /*1706f0*/  R2UR UR5, R39 ;  /* 0x00000000270572ca */ /* 0x000fda00000e0000 */
[----:B------:R-:W2:Y:S02]  /*170700*/  LD.E.64 R8, desc[UR4][R36.64+0x8] ;  /* 0x0000080424087980 */ /* 0x000ea4000c101b00 */
[----:B--2---:R-:W-:-:S05]  /*170710*/  IADD3 R4, P0, PT, R8, 0x30, RZ ;  /* 0x0000003008047810 */ /* 0x004fca0007f1e0ff */
[----:B------:R-:W-:-:S05]  /*170720*/  IMAD.X R5, RZ, RZ, R9, P0 ;  /* 0x000000ffff057224 */ /* 0x000fca00000e0609 */
[----:B------:R0:W-:Y:S03]  /*170730*/  ST.E.64 desc[UR4][R36.64+0x8], R4 ;  /* 0x0000080424007985 */ /* 0x0001e6000c101b04 */
.L_x_7478:
[----:B------:R-:W-:Y:S05]  /*170740*/  BSYNC B2 ;  /* 0x0000000000027941 */ /* 0x000fea0003800000 */
.L_x_7477:
        /* <DEDUP_REMOVED lines=51> */
.L_x_7483:
[----:B------:R-:W-:Y:S01]  /*170a80*/  R2UR UR4, R38 ;  /* 0x00000000260472ca */ /* 0x000fe200000e0000 */
[----:B------:R-:W-:Y:S01]  /*170a90*/  IMAD.MOV.U32 R5, RZ, RZ, 0x5272 ;  /* 0x00005272ff057424 */ /* 0x000fe200078e00ff */
[----:B------:R-:W-:Y:S01]  /*170aa0*/  R2UR UR5, R39 ;  /* 0x00000000270572ca */ /* 0x000fe200000e0000 */
[----:B------:R-:W-:Y:S01]  /*170ab0*/  IMAD.MOV.U32 R9, RZ, RZ, -0x1 ;  /* 0xffffffffff097424 */ /* 0x000fe200078e00ff */
[----:B------:R-:W-:-:S11]  /*170ac0*/  PLOP3.LUT P0, PT, PT, PT, PT, 0x8, 0x80 ;  /* 0x000000000080781c */ /* 0x000fd60003f0e170 */
[----:B------:R0:W-:Y:S02]  /*170ad0*/  ST.E desc[UR4][R30.64], R5 ;  /* 0x000000051e007985 */ /* 0x0001e4000c101904 */
.L_x_7484:
[----:B------:R-:W-:Y:S05]  /*170ae0*/  BSYNC B2 ;  /* 0x0000000000027941 */ /* 0x000fea0003800000 */
.L_x_7482:
        /* <DEDUP_REMOVED lines=39> */
.L_x_7486:
[----:B------:R-:W-:Y:S05]  /*170d60*/  BSYNC B2 ;  /* 0x0000000000027941 */ /* 0x000fea0003800000 */
.L_x_7485:
[----:B------:R-:W-:Y:S02]  /*170d70*/  R2UR UR4, R38 ;  /* 0x00000000260472ca */ /* 0x000fe400000e0000 */
[----:B------:R-:W-:-:S13]  /*170d80*/  R2UR UR5, R39 ;  /* 0x00000000270572ca */ /* 0x000fda00000e0000 */
[----:B------:R2:W-:Y:S01]  /*170d90*/  ST.E desc[UR4][R30.64], R7 ;  /* 0x000000071e007985 */ /* 0x0005e2000c101904 */
[----:B------:R-:W-:Y:S05]  /*170da0*/  BRA `(.L_x_7487) ;  /* 0x0000000000387947 */ /* 0x000fea0003800000 */
.L_x_7476:
        /* <DEDUP_REMOVED lines=10> */
.L_x_7475:
[----:B------:R-:W-:Y:S01]  /*170e50*/  R2UR UR4, R38 ;  /* 0x00000000260472ca */ /* 0x000fe200000e0000 */
[----:B0-23--:R-:W-:Y:S01]  /*170e60*/  IMAD.MOV.U32 R5, RZ, RZ, 0x5368 ;  /* 0x00005368ff057424 */ /* 0x00dfe200078e00ff */
[----:B------:R-:W-:-:S13]  /*170e70*/  R2UR UR5, R39 ;  /* 0x00000000270572ca */ /* 0x000fda00000e0000 */
[----:B------:R0:W-:Y:S02]  /*170e80*/  ST.E desc[UR4][R30.64], R5 ;  /* 0x000000051e007985 */ /* 0x0001e4000c101904 */
.L_x_7487:
[----:B------:R-:W-:Y:S05]  /*170e90*/  BSYNC B1 ;  /* 0x0000000000017941 */ /* 0x000fea0003800000 */
.L_x_7474:
[----:B------:R-:W-:Y:S01]  /*170ea0*/  IADD3 R35, P0, PT, R35, 0x8, RZ ;  /* 0x0000000823237810 */ /* 0x000fe20007f1e0ff */
[----:B------:R-:W-:Y:S01]  /*170eb0*/  VIADD R44, R44, 0x2 ;  /* 0x000000022c2c7836 */ /* 0x000fe20000000000 */
[----:B------:R-:W-:-:S03]  /*170ec0*/  IADD3 R14, P1, PT, R14, 0x2, RZ ;  /* 0x000000020e0e7810 */ /* 0x000fc60007f3e0ff */
[----:B------:R-:W-:Y:S02]  /*170ed0*/  IMAD.X R41, RZ, RZ, R41, P0 ;  /* 0x000000ffff297224 */ /* 0x000fe400000e0629 */
[----:B------:R-:W-:Y:S01]  /*170ee0*/  IMAD.X R15, RZ, RZ, R15, P1 ;  /* 0x000000ffff0f7224 */ /* 0x000fe200008e060f */
[----:B------:R-:W-:Y:S07]  /*170ef0*/  BRA `(.L_x_7488) ;  /* 0xffffffe800e87947 */ /* 0x000fee000383ffff */
.L_x_7473:
[----:B------:R-:W-:Y:S05]  /*170f00*/  BSYNC B0 ;  /* 0x0000000000007941 */ /* 0x000fea0003800000 */
.L_x_7460:
[----:B------:R-:W4:Y:S01]  /*170f10*/  S2UR UR5, SR_CgaCtaId ;  /* 0x00000000000579c3 */ /* 0x000f220000008800 */
[----:B------:R-:W-:Y:S01]  /*170f20*/  UMOV UR4, 0x400 ;  /* 0x0000040000047882 */ /* 0x000fe20000000000 */
[----:B------:R-:W-:Y:S01]  /*170f30*/  R2UR UR6, R38 ;  /* 0x00000000260672ca */ /* 0x000fe200000e0000 */
[----:B---3--:R-:W-:Y:S01]  /*170f40*/  IMAD.MOV.U32 R4, RZ, RZ, 0x30 ;  /* 0x00000030ff047424 */ /* 0x008fe200078e00ff */
[----:B------:R-:W-:Y:S01]  /*170f50*/  R2UR UR7, R39 ;  /* 0x00000000270772ca */ /* 0x000fe200000e0000 */
[----:B0-2---:R-:W-:Y:S01]  /*170f60*/  IMAD.MOV.U32 R5, RZ, RZ, 0x0 ;  /* 0x00000000ff057424 */ /* 0x005fe200078e00ff */
[----:B----4-:R-:W-:-:S06]  /*170f70*/  ULEA UR4, UR5, UR4, 0x18 ;  /* 0x0000000405047291 */ /* 0x010fcc000f8ec0ff */
[----:B------:R-:W-:-:S05]  /*170f80*/  IMAD.U32 R14, RZ, RZ, UR4 ;  /* 0x00000004ff0e7e24 */ /* 0x000fca000f8e00ff */
[----:B------:R0:W2:Y:S04]  /*170f90*/  LDS.64 R8, [R14+0x8] ;  /* 0x000008000e087984 */ /* 0x0000a80000000a00 */
[----:B------:R3:W4:Y:S01]  /*170fa0*/  ATOM.E.ADD.64.STRONG.GPU P0, R4, desc[UR6][R36.64+0x8], R4 ;  /* 0x800008042404798a */ /* 0x000722000810f506 */
[----:B------:R-:W-:Y:S01]  /*170fb0*/  BSSY B0, `(.L_x_7489) ;  /* 0x0000018000007945 */ /* 0x000fe20003800000 */
[----:B----4-:R-:W-:Y:S02]  /*170fc0*/  IMAD.MOV.U32 R6, RZ, RZ, R4 ;  /* 0x000000ffff067224 */ /* 0x010fe400078e0004 */
[----:B-1----:R-:W-:Y:S01]  /*170fd0*/  IMAD.MOV.U32 R7, RZ, RZ, R5 ;  /* 0x000000ffff077224 */ /* 0x002fe200078e0005 */
[----:B0-23--:R-:W-:Y:S06]  /*170fe0*/  @P0 BRA `(.L_x_7490) ;  /* 0x0000000000500947 */ /* 0x00dfec0003800000 */
[----:B------:R-:W0:Y:S02]  /*170ff0*/  QSPC.E.S P0, RZ, [R36+0x8] ;  /* 0x0000080024ff73aa */ /* 0x000e240000000500 */
[----:B0-----:R-:W-:Y:S05]  /*171000*/  @!P0 BRA `(.L_x_7491) ;  /* 0x0000000000308947 */ /* 0x001fea0003800000 */
[----:B------:R-:W-:Y:S01]  /*171010*/  IMAD.MOV.U32 R4, RZ, RZ, R36 ;  /* 0x000000ffff047224 */ /* 0x000fe200078e0024 */
[----:B------:R-:W-:Y:S04]  /*171020*/  BSSY B1, `(.L_x_7492) ;  /* 0x0000007000017945 */ /* 0x000fe80003800000 */
[----:B------:R-:W-:-:S07]  /*171030*/  MOV R11, R4 ;  /* 0x00000004000b7202 */ /* 0x000fce0000000f00 */
.L_x_7493:
[----:B------:R-:W0:Y:S02]  /*171040*/  LDS.64 R4, [R11+0x8] ;  /* 0x000008000b047984 */ /* 0x000e240000000a00 */
[----:B0-----:R-:W-:-:S05]  /*171050*/  IADD3 R6, P0, PT, R4, 0x30, RZ ;  /* 0x0000003004067810 */ /* 0x001fca0007f1e0ff */
[----:B------:R-:W-:-:S07]  /*171060*/  IMAD.X R7, RZ, RZ, R5, P0 ;  /* 0x000000ffff077224 */ /* 0x000fce00000e0605 */
[----:B------:R-:W0:Y:S02]  /*171070*/  ATOMS.CAST.SPIN.64 P0, [R11+0x8], R4, R6 ;  /* 0x000008040b00758d */ /* 0x000e240001800406 */
[----:B0-----:R-:W-:Y:S05]  /*171080*/  @!P0 BRA `(.L_x_7493) ;  /* 0xfffffffc00ec8947 */ /* 0x001fea000383ffff */
[----:B------:R-:W-:Y:S05]  /*171090*/  BSYNC B1 ;  /* 0x0000000000017941 */ /* 0x000fea0003800000 */
.L_x_7492:
[----:B------:R-:W-:Y:S02]  /*1710a0*/  IMAD.MOV.U32 R6, RZ, RZ, R4 ;  /* 0x000000ffff067224 */ /* 0x000fe400078e0004 */
[----:B------:R-:W-:Y:S01]  /*1710b0*/  IMAD.MOV.U32 R7, RZ, RZ, R5 ;  /* 0x000000ffff077224 */ /* 0x000fe200078e0005 */
[----:B------:R-:W-:Y:S06]  /*1710c0*/  BRA `(.L_x_7490) ;  /* 0x0000000000187947 */ /* 0x000fec0003800000 */
.L_x_7491:
[----:B------:R-:W-:Y:S02]  /*1710d0*/  R2UR UR4, R38 ;  /* 0x00000000260472ca */ /* 0x000fe400000e0000 */
[----:B------:R-:W-:-:S13]  /*1710e0*/  R2UR UR5, R39 ;  /* 0x00000000270572ca */ /* 0x000fda00000e0000 */
[----:B------:R-:W2:Y:S02]  /*1710f0*/  LD.E.64 R6, desc[UR4][R36.64+0x8] ;  /* 0x0000080424067980 */ /* 0x000ea4000c101b00 */
[----:B--2---:R-:W-:-:S05]  /*171100*/  IADD3 R4, P0, PT, R6, 0x30, RZ ;  /* 0x0000003006047810 */ /* 0x004fca0007f1e0ff */
[----:B------:R-:W-:-:S05]  /*171110*/  IMAD.X R5, RZ, RZ, R7, P0 ;  /* 0x000000ffff057224 */ /* 0x000fca00000e0607 */
[----:B------:R0:W-:Y:S03]  /*171120*/  ST.E.64 desc[UR4][R36.64+0x8], R4 ;  /* 0x0000080424007985 */ /* 0x0001e6000c101b04 */
.L_x_7490:
[----:B------:R-:W-:Y:S05]  /*171130*/  BSYNC B0 ;  /* 0x0000000000007941 */ /* 0x000fea0003800000 */
.L_x_7489:
        /* <DEDUP_REMOVED lines=66> */
.L_x_7500:
[----:B------:R-:W0:Y:S02]  /*171560*/  LDS.64 R8, [R5+0x8] ;  /* 0x0000080005087984 */ /* 0x000e240000000a00 */
[----:B0-----:R-:W-:-:S05]  /*171570*/  IADD3 R10, P0, PT, R42, R8, RZ ;  /* 0x000000082a0a7210 */ /* 0x001fca0007f1e0ff */
[----:B------:R-:W-:-:S07]  /*171580*/  IMAD.X R11, R43, 0x1, R9, P0 ;  /* 0x000000012b0b7824 */ /* 0x000fce00000e0609 */
[----:B------:R-:W0:Y:S02]  /*171590*/  ATOMS.CAST.SPIN.64 P0, [R5+0x8], R8, R10 ;  /* 0x000008080500758d */ /* 0x000e24000180040a */
[----:B0-----:R-:W-:Y:S05]  /*1715a0*/  @!P0 BRA `(.L_x_7500) ;  /* 0xfffffffc00ec8947 */ /* 0x001fea000383ffff */
[----:B------:R-:W-:Y:S05]  /*1715b0*/  BSYNC B1 ;  /* 0x0000000000017941 */ /* 0x000fea0003800000 */
.L_x_7499:
[----:B------:R-:W-:Y:S05]  /*1715c0*/  BRA `(.L_x_7497) ;  /* 0x0000000000187947 */ /* 0x000fea0003800000 */
.L_x_7498:
[----:B------:R-:W-:Y:S02]  /*1715d0*/  R2UR UR4, R38 ;  /* 0x00000000260472ca */ /* 0x000fe400000e0000 */
[----:B------:R-:W-:-:S13]  /*1715e0*/  R2UR UR5, R39 ;  /* 0x00000000270572ca */ /* 0x000fda00000e0000 */
[----:B------:R-:W2:Y:S02]  /*1715f0*/  LD.E.64 R8, desc[UR4][R36.64+0x8] ;  /* 0x0000080424087980 */ /* 0x000ea4000c101b00 */
[----:B--2---:R-:W-:-:S05]  /*171600*/  IADD3 R4, P0, PT, R42, R8, RZ ;  /* 0x000000082a047210 */ /* 0x004fca0007f1e0ff */
[----:B------:R-:W-:-:S05]  /*171610*/  IMAD.X R5, R43, 0x1, R9, P0 ;  /* 0x000000012b057824 */ /* 0x000fca00000e0609 */
[----:B------:R0:W-:Y:S03]  /*171620*/  ST.E.64 desc[UR4][R36.64+0x8], R4 ;  /* 0x0000080424007985 */ /* 0x0001e6000c101b04 */
.L_x_7497:
[----:B------:R-:W-:Y:S05]  /*171630*/  BSYNC B0 ;  /* 0x0000000000007941 */ /* 0x000fea0003800000 */
.L_x_7496:
        /* <DEDUP_REMOVED lines=47> */
.L_x_7532:
        /* <DEDUP_REMOVED lines=25> */
[----:B------:R-:W0:Y:S05]  /*171ac0*/  BMOV.32.CLEAR R10, B0 ;  /* 0x00000000000a7355 */ /* 0x000e2a0000100000 */
[----:B------:R-:W-:Y:S01]  /*171ad0*/  BSSY B0, `(.L_x_7512) ;  /* 0x000000c000007945 */ /* 0x000fe20003800000 */
[----:B------:R-:W-:-:S03]  /*171ae0*/  IMAD.MOV.U32 R8, RZ, RZ, R36 ;  /* 0x000000ffff087224 */ /* 0x000fc600078e0024 */
[----:B------:R-:W1:Y:S05]  /*171af0*/  BMOV.32.CLEAR R14, B0 ;  /* 0x00000000000e7355 */ /* 0x000e6a0000100000 */
[----:B0-----:R0:W-:Y:S05]  /*171b00*/  BMOV.32 B0, R10 ;  /* 0x0000000a00007356 */ /* 0x0011ea0000000000 */
[----:B-1----:R-:W-:-:S07]  /*171b10*/  MOV R45, R8 ;  /* 0x00000008002d7202 */ /* 0x002fce0000000f00 */
.L_x_7513:
[----:B------:R-:W0:Y:S02]  /*171b20*/  LDS.64 R8, [R45+0x8] ;  /* 0x000008002d087984 */ /* 0x000e240000000a00 */
[----:B0-----:R-:W-:-:S05]  /*171b30*/  IADD3 R10, P0, PT, R8, 0x30, RZ ;  /* 0x00000030080a7810 */ /* 0x001fca0007f1e0ff */
[----:B------:R-:W-:-:S07]  /*171b40*/  IMAD.X R11, RZ, RZ, R9, P0 ;  /* 0x000000ffff0b7224 */ /* 0x000fce00000e0609 */
[----:B------:R-:W0:Y:S02]  /*171b50*/  ATOMS.CAST.SPIN.64 P0, [R45+0x8], R8, R10 ;  /* 0x000008082d00758d */ /* 0x000e24000180040a */
[----:B0-----:R-:W-:Y:S05]  /*171b60*/  @!P0 BRA `(.L_x_7513) ;  /* 0xfffffffc00ec8947 */ /* 0x001fea000383ffff */
[----:B------:R-:W0:Y:S05]  /*171b70*/  BMOV.32.CLEAR R10, B0 ;  /* 0x00000000000a7355 */ /* 0x000e2a0000100000 */
[----:B------:R1:W-:Y:S05]  /*171b80*/  BMOV.32 B0, R14 ;  /* 0x0000000e00007356 */ /* 0x0003ea0000000000 */
[----:B------:R-:W-:Y:S05]  /*171b90*/  BSYNC B0 ;  /* 0x0000000000007941 */ /* 0x000fea0003800000 */
.L_x_7512:
[----:B0-----:R0:W-:Y:S05]  /*171ba0*/  BMOV.32 B0, R10 ;  /* 0x0000000a00007356 */ /* 0x0011ea0000000000 */
[----:B------:R-:W-:Y:S02]  /*171bb0*/  IMAD.MOV.U32 R11, RZ, RZ, R9 ;  /* 0x000000ffff0b7224 */ /* 0x000fe400078e0009 */
[----:B0-----:R-:W-:Y:S01]  /*171bc0*/  IMAD.MOV.U32 R10, RZ, RZ, R8 ;  /* 0x000000ffff0a7224 */ /* 0x001fe200078e0008 */
[----:B------:R-:W-:Y:S06]  /*171bd0*/  BRA `(.L_x_7510) ;  /* 0x0000000000187947 */ /* 0x000fec0003800000 */
.L_x_7511:
[----:B------:R-:W-:Y:S02]  /*171be0*/  R2UR UR4, R38 ;  /* 0x00000000260472ca */ /* 0x000fe400000e0000 */
[----:B------:R-:W-:-:S13]  /*171bf0*/  R2UR UR5, R39 ;  /* 0x00000000270572ca */ /* 0x000fda00000e0000 */
[----:B------:R-:W2:Y:S02]  /*171c00*/  LD.E.64 R10, desc[UR4][R36.64+0x8] ;  /* 0x00000804240a7980 */ /* 0x000ea4000c101b00 */
[----:B--2---:R-:W-:-:S05]  /*171c10*/  IADD3 R8, P0, PT, R10, 0x30, RZ ;  /* 0x000000300a087810 */ /* 0x004fca0007f1e0ff */
[----:B------:R-:W-:-:S05]  /*171c20*/  IMAD.X R9, RZ, RZ, R11, P0 ;  /* 0x000000ffff097224 */ /* 0x000fca00000e060b */
[----:B------:R0:W-:Y:S03]  /*171c30*/  ST.E.64 desc[UR4][R36.64+0x8], R8 ;  /* 0x0000080824007985 */ /* 0x0001e6000c101b04 */
.L_x_7510:
[----:B------:R-:W-:Y:S05]  /*171c40*/  BSYNC B0 ;  /* 0x0000000000007941 */ /* 0x000fea0003800000 */
.L_x_7509:
        /* <DEDUP_REMOVED lines=54> */
.L_x_7515:
[----:B------:R-:W-:Y:S05]  /*171fb0*/  BSYNC B0 ;  /* 0x0000000000007941 */ /* 0x000fea0003800000 */
.L_x_7514:
        /* <DEDUP_REMOVED lines=10> */
[----:B--2---:R-:W0:Y:S01]  /*172060*/  LDS.64 R6, [R4] ;  /* 0x0000000004067984 */ /* 0x004e220000000a00 */
        /* <DEDUP_REMOVED lines=29> */
.L_x_7517:
[----:B------:R-:W-:Y:S05]  /*172240*/  BSYNC B0 ;  /* 0x0000000000007941 */ /* 0x000fea0003800000 */
.L_x_7516:
[----:B------:R-:W-:Y:S02]  /*172250*/  R2UR UR4, R38 ;  /* 0x00000000260472ca */ /* 0x000fe400000e0000 */
[----:B------:R-:W-:-:S13]  /*172260*/  R2UR UR5, R39 ;  /* 0x00000000270572ca */ /* 0x000fda00000e0000 */
[----:B------:R3:W-:Y:S01]  /*172270*/  ST.E desc[UR4][R30.64], R9 ;  /* 0x000000091e007985 */ /* 0x0007e2000c101904 */
[----:B------:R-:W-:Y:S05]  /*172280*/  BRA `(.L_x_7518) ;  /* 0x0000000000207947 */ /* 0x000fea0003800000 */
.L_x_7508:
        /* <DEDUP_REMOVED lines=8> */
.L_x_7518:
[----:B------:R-:W-:Y:S05]  /*172310*/  BSYNC B1 ;  /* 0x0000000000017941 */ /* 0x000fea0003800000 */
.L_x_7507:
[----:B------:R-:W4:Y:S01]  /*172320*/  S2UR UR5, SR_CgaCtaId ;  /* 0x00000000000579c3 */ /* 0x000f220000008800 */
[----:B------:R-:W-:Y:S02]  /*172330*/  UMOV UR4, 0x400 ;  /* 0x0000040000047882 */ /* 0x000fe40000000000 */
[----:B----4-:R-:W-:Y:S01]  /*172340*/  ULEA UR4, UR5, UR4, 0x18 ;  /* 0x0000000405047291 */ /* 0x010fe2000f8ec0ff */
[----:B------:R-:W-:-:S05]  /*172350*/  R2UR UR5, R39 ;  /* 0x00000000270572ca */ /* 0x000fca00000e0000 */
[----:B-1----:R-:W-:Y:S01]  /*172360*/  IMAD.U32 R14, RZ, RZ, UR4 ;  /* 0x00000004ff0e7e24 */ /* 0x002fe2000f8e00ff */
[----:B------:R-:W-:-:S04]  /*172370*/  R2UR UR4, R38 ;  /* 0x00000000260472ca */ /* 0x000fc800000e0000 */
[----:B0-2---:R-:W3:Y:S02]  /*172380*/  LDS.128 R4, [R14] ;  /* 0x000000000e047984 */ /* 0x005ee40000000c00 */
[----:B---3--:R-:W-:-:S07]  /*172390*/  IMAD.WIDE R8, R35, 0x10, R4 ;  /* 0x0000001023087825 */ /* 0x008fce00078e0204 */
        /* <DEDUP_REMOVED lines=22> */
.L_x_7525:
        /* <DEDUP_REMOVED lines=8> */
.L_x_7524:
[----:B0-----:R0:W-:Y:S05]  /*172580*/  BMOV.32 B0, R10 ;  /* 0x0000000a00007356 */ /* 0x0011ea0000000000 */
[----:B------:R-:W-:Y:S02]  /*172590*/  IMAD.MOV.U32 R11, RZ, RZ, R9 ;  /* 0x000000ffff0b7224 */ /* 0x000fe400078e0009 */
[----:B0-----:R-:W-:Y:S01]  /*1725a0*/  IMAD.MOV.U32 R10, RZ, RZ, R8 ;  /* 0x000000ffff0a7224 */ /* 0x001fe200078e0008 */
[----:B------:R-:W-:Y:S06]  /*1725b0*/  BRA `(.L_x_7522) ;  /* 0x0000000000187947 */ /* 0x000fec0003800000 */
.L_x_7523:
[----:B------:R-:W-:Y:S02]  /*1725c0*/  R2UR UR4, R38 ;  /* 0x00000000260472ca */ /* 0x000fe400000e0000 */
[----:B------:R-:W-:-:S13]  /*1725d0*/  R2UR UR5, R39 ;  /* 0x00000000270572ca */ /* 0x000fda00000e0000 */
[----:B------:R-:W2:Y:S02]  /*1725e0*/  LD.E.64 R10, desc[UR4][R36.64+0x8] ;  /* 0x00000804240a7980 */ /* 0x000ea4000c101b00 */
[----:B--2---:R-:W-:-:S05]  /*1725f0*/  IADD3 R8, P0, PT, R10, 0x30, RZ ;  /* 0x000000300a087810 */ /* 0x004fca0007f1e0ff */
[----:B------:R-:W-:-:S05]  /*172600*/  IMAD.X R9, RZ, RZ, R11, P0 ;  /* 0x000000ffff097224 */ /* 0x000fca00000e060b */
[----:B------:R0:W-:Y:S03]  /*172610*/  ST.E.64 desc[UR4][R36.64+0x8], R8 ;  /* 0x0000080824007985 */ /* 0x0001e6000c101b04 */
.L_x_7522:
[----:B------:R-:W-:Y:S05]  /*172620*/  BSYNC B0 ;  /* 0x0000000000007941 */ /* 0x000fea0003800000 */
.L_x_7521:
[C---:B0-----:R-:W-:Y:S01]  /*172630*/  IADD3 R9, P0, PT, R10.reuse, 0x38, RZ ;  /* 0x000000380a097810 */ /* 0x041fe20007f1e0ff */
[----:B------:R-:W-:Y:S01]  /*172640*/  BSSY B0, `(.L_x_7526) ;  /* 0x0000038000007945 */ /* 0x000fe20003800000 */
[--C-:B-1----:R-:W-:Y:S02]  /*172650*/  SHF.R.U64 R44, R10, 0x4, R11.reuse ;  /* 0x000000040a2c7819 */ /* 0x102fe4000000120b */
        /* <DEDUP_REMOVED lines=48> */
.L_x_7527:
[----:B------:R-:W-:Y:S01]  /*172960*/  R2UR UR4, R38 ;  /* 0x00000000260472ca */ /* 0x000fe200000e0000 */
[----:B------:R-:W-:Y:S01]  /*172970*/  IMAD.MOV.U32 R7, RZ, RZ, 0x5272 ;  /* 0x00005272ff077424 */ /* 0x000fe200078e00ff */
[----:B------:R-:W-:Y:S01]  /*172980*/  R2UR UR5, R39 ;  /* 0x00000000270572ca */ /* 0x000fe200000e0000 */
[----:B------:R-:W-:Y:S01]  /*172990*/  IMAD.MOV.U32 R11, RZ, RZ, -0x1 ;  /* 0xffffffffff0b7424 */ /* 0x000fe200078e00ff */
[----:B------:R-:W-:-:S11]  /*1729a0*/  PLOP3.LUT P0, PT, PT, PT, PT, 0x8, 0x80 ;  /* 0x000000000080781c */ /* 0x000fd60003f0e170 */
[----:B------:R0:W-:Y:S02]  /*1729b0*/  ST.E desc[UR4][R30.64], R7 ;  /* 0x000000071e007985 */ /* 0x0001e4000c101904 */
.L_x_7528:
[----:B------:R-:W-:Y:S05]  /*1729c0*/  BSYNC B0 ;  /* 0x0000000000007941 */ /* 0x000fea0003800000 */
.L_x_7526:
        /* <DEDUP_REMOVED lines=39> */
.L_x_7530:
[----:B------:R-:W-:Y:S05]  /*172c40*/  BSYNC B0 ;  /* 0x0000000000007941 */ /* 0x000fea0003800000 */
.L_x_7529:
[----:B------:R-:W-:Y:S02]  /*172c50*/  R2UR UR4, R38 ;  /* 0x00000000260472ca */ /* 0x000fe400000e0000 */
[----:B------:R-:W-:-:S13]  /*172c60*/  R2UR UR5, R39 ;  /* 0x00000000270572ca */ /* 0x000fda00000e0000 */
[----:B------:R2:W-:Y:S01]  /*172c70*/  ST.E desc[UR4][R30.64], R9 ;  /* 0x000000091e007985 */ /* 0x0005e2000c101904 */
[----:B------:R-:W-:Y:S05]  /*172c80*/  BRA `(.L_x_7531) ;  /* 0x0000000000247947 */ /* 0x000fea0003800000 */
.L_x_7520:
        /* <DEDUP_REMOVED lines=9> */
.L_x_7531:
[----:B------:R-:W-:Y:S05]  /*172d20*/  BSYNC B1 ;  /* 0x0000000000017941 */ /* 0x000fea0003800000 */
.L_x_7519:
[----:B------:R-:W-:Y:S02]  /*172d30*/  VIADD R42, R42, 0x2 ;  /* 0x000000022a2a7836 */ /* 0x000fe40000000000 */
[----:B------:R-:W-:Y:S01]  /*172d40*/  VIADD R41, R41, 0x8 ;  /* 0x0000000829297836 */ /* 0x000fe20000000000 */
[----:B------:R-:W-:Y:S06]  /*172d50*/  @P2 BRA `(.L_x_7532) ;  /* 0xffffffe800f42947 */ /* 0x000fec000383ffff */
.L_x_7506:
[----:B------:R-:W-:Y:S05]  /*172d60*/  BSYNC B2 ;  /* 0x0000000000027941 */ /* 0x000fea0003800000 */
.L_x_7505:
        /* <DEDUP_REMOVED lines=25> */
.L_x_7539:
[----:B------:R-:W0:Y:S02]  /*172f00*/  LDS.64 R8, [R41+0x8] ;  /* 0x0000080029087984 */ /* 0x000e240000000a00 */
[----:B0-----:R-:W-:-:S05]  /*172f10*/  IADD3 R10, P0, PT, R8, 0x30, RZ ;  /* 0x00000030080a7810 */ /* 0x001fca0007f1e0ff */
[----:B------:R-:W-:-:S07]  /*172f20*/  IMAD.X R11, RZ, RZ, R9, P0 ;  /* 0x000000ffff0b7224 */ /* 0x000fce00000e0609 */
[----:B------:R-:W0:Y:S02]  /*172f30*/  ATOMS.CAST.SPIN.64 P0, [R41+0x8], R8, R10 ;  /* 0x000008082900758d */ /* 0x000e24000180040a */
[----:B0-----:R-:W-:Y:S05]  /*172f40*/  @!P0 BRA `(.L_x_7539) ;  /* 0xfffffffc00ec8947 */ /* 0x001fea000383ffff */
[----:B------:R-:W-:Y:S05]  /*172f50*/  BSYNC B2 ;  /* 0x0000000000027941 */ /* 0x000fea0003800000 */
.L_x_7538:
[----:B------:R-:W-:Y:S02]  /*172f60*/  IMAD.MOV.U32 R10, RZ, RZ, R8 ;  /* 0x000000ffff0a7224 */ /* 0x000fe400078e0008 */
[----:B------:R-:W-:Y:S01]  /*172f70*/  IMAD.MOV.U32 R11, RZ, RZ, R9 ;  /* 0x000000ffff0b7224 */ /* 0x000fe200078e0009 */
[----:B------:R-:W-:Y:S06]  /*172f80*/  BRA `(.L_x_7536) ;  /* 0x0000000000187947 */ /* 0x000fec0003800000 */
.L_x_7537:
[----:B------:R-:W-:Y:S02]  /*172f90*/  R2UR UR4, R38 ;  /* 0x00000000260472ca */ /* 0x000fe400000e0000 */
[----:B------:R-:W-:-:S13]  /*172fa0*/  R2UR UR5, R39 ;  /* 0x00000000270572ca */ /* 0x000fda00000e0000 */
[----:B------:R-:W2:Y:S02]  /*172fb0*/  LD.E.64 R10, desc[UR4][R36.64+0x8] ;  /* 0x00000804240a7980 */ /* 0x000ea4000c101b00 */
[----:B--2---:R-:W-:-:S05]  /*172fc0*/  IADD3 R8, P0, PT, R10, 0x30, RZ ;  /* 0x000000300a087810 */ /* 0x004fca0007f1e0ff */
[----:B------:R-:W-:-:S05]  /*172fd0*/  IMAD.X R9, RZ, RZ, R11, P0 ;  /* 0x000000ffff097224 */ /* 0x000fca00000e060b */
[----:B------:R0:W-:Y:S03]  /*172fe0*/  ST.E.64 desc[UR4][R36.64+0x8], R8 ;  /* 0x0000080824007985 */ /* 0x0001e6000c101b04 */
.L_x_7536:
[----:B------:R-:W-:Y:S05]  /*172ff0*/  BSYNC B1 ;  /* 0x0000000000017941 */ /* 0x000fea0003800000 */
.L_x_7535:
        /* <DEDUP_REMOVED lines=51> */
.L_x_7541:
[----:B------:R-:W-:Y:S01]  /*173330*/  R2UR UR4, R38 ;  /* 0x00000000260472ca */ /* 0x000fe200000e0000 */
[----:B------:R-:W-:Y:S01]  /*173340*/  IMAD.MOV.U32 R7, RZ, RZ, 0x5272 ;  /* 0x00005272ff077424 */ /* 0x000fe200078e00ff */
[----:B------:R-:W-:Y:S01]  /*173350*/  R2UR UR5, R39 ;  /* 0x00000000270572ca */ /* 0x000fe200000e0000 */
[----:B------:R-:W-:Y:S01]  /*173360*/  IMAD.MOV.U32 R11, RZ, RZ, -0x1 ;  /* 0xffffffffff0b7424 */ /* 0x000fe200078e00ff */
[----:B------:R-:W-:-:S11]  /*173370*/  PLOP3.LUT P0, PT, PT, PT, PT, 0x8, 0x80 ;  /* 0x000000000080781c */ /* 0x000fd60003f0e170 */
[----:B------:R0:W-:Y:S02]  /*173380*/  ST.E desc[UR4][R30.64], R7 ;  /* 0x000000071e007985 */ /* 0x0001e4000c101904 */
.L_x_7542:
[----:B------:R-:W-:Y:S05]  /*173390*/  BSYNC B1 ;  /* 0x0000000000017941 */ /* 0x000fea0003800000 */
.L_x_7540:
        /* <DEDUP_REMOVED lines=39> */
.L_x_7544:
[----:B------:R-:W-:Y:S05]  /*173610*/  BSYNC B1 ;  /* 0x0000000000017941 */ /* 0x000fea0003800000 */
.L_x_7543:
[----:B------:R-:W-:Y:S02]  /*173620*/  R2UR UR4, R38 ;  /* 0x00000000260472ca */ /* 0x000fe400000e0000 */
[----:B------:R-:W-:-:S13]  /*173630*/  R2UR UR5, R39 ;  /* 0x00000000270572ca */ /* 0x000fda00000e0000 */
[----:B------:R3:W-:Y:S01]  /*173640*/  ST.E desc[UR4][R30.64], R9 ;  /* 0x000000091e007985 */ /* 0x0007e2000c101904 */
[----:B------:R-:W-:Y:S05]  /*173650*/  BRA `(.L_x_7533) ;  /* 0x0000000000207947 */ /* 0x000fea0003800000 */
.L_x_7534:
        /* <DEDUP_REMOVED lines=8> */
.L_x_7533:
[----:B------:R-:W-:Y:S05]  /*1736e0*/  BSYNC B0 ;  /* 0x0000000000007941 */ /* 0x000fea0003800000 */
.L_x_7503:
[----:B------:R-:W-:-:S13]  /*1736f0*/  ISETP.GE.AND P0, PT, R34, 0x1, PT ;  /* 0x000000012200780c */ /* 0x000fda0003f06270 */
[----:B------:R-:W-:Y:S05]  /*173700*/  @!P0 BREAK B3 ;  /* 0x0000000000038942 */ /* 0x000fea0003800000 */
[----:B------:R-:W-:Y:S05]  /*173710*/  @!P0 BRA `(.L_x_7504) ;  /* 0x0000001400048947 */ /* 0x000fea0003800000 */
[----:B------:R-:W-:Y:S05]  /*173720*/  BSYNC B3 ;  /* 0x0000000000037941 */ /* 0x000fea0003800000 */
.L_x_7502:
[----:B------:R-:W-:Y:S01]  /*173730*/  IMAD.MOV R14, RZ, RZ, -R34 ;  /* 0x000000ffff0e7224 */ /* 0x000fe200078e0a22 */
[----:B0-----:R-:W-:-:S07]  /*173740*/  CS2R R40, SRZ ;  /* 0x0000000000287805 */ /* 0x001fce000001ff00 */
.L_x_7569:
        /* <DEDUP_REMOVED lines=36> */
.L_x_7552:
[----:B------:R-:W0:Y:S02]  /*173990*/  LDS.64 R8, [R5+0x8] ;  /* 0x0000080005087984 */ /* 0x000e240000000a00 */
[----:B0-----:R-:W-:-:S05]  /*1739a0*/  IADD3 R10, P0, PT, R8, 0x30, RZ ;  /* 0x00000030080a7810 */ /* 0x001fca0007f1e0ff */
[----:B------:R-:W-:-:S07]  /*1739b0*/  IMAD.X R11, RZ, RZ, R9, P0 ;  /* 0x000000ffff0b7224 */ /* 0x000fce00000e0609 */
[----:B------:R-:W0:Y:S02]  /*1739c0*/  ATOMS.CAST.SPIN.64 P0, [R5+0x8], R8, R10 ;  /* 0x000008080500758d */ /* 0x000e24000180040a */
[----:B0-----:R-:W-:Y:S05]  /*1739d0*/  @!P0 BRA `(.L_x_7552) ;  /* 0xfffffffc00ec8947 */ /* 0x001fea000383ffff */
[----:B------:R-:W-:Y:S05]  /*1739e0*/  BSYNC B2 ;  /* 0x0000000000027941 */ /* 0x000fea0003800000 */
.L_x_7551:
[----:B------:R-:W-:Y:S02]  /*1739f0*/  IMAD.MOV.U32 R10, RZ, RZ, R8 ;  /* 0x000000ffff0a7224 */ /* 0x000fe400078e0008 */
[----:B------:R-:W-:Y:S01]  /*173a00*/  IMAD.MOV.U32 R11, RZ, RZ, R9 ;  /* 0x000000ffff0b7224 */ /* 0x000fe200078e0009 */
[----:B------:R-:W-:Y:S06]  /*173a10*/  BRA `(.L_x_7549) ;  /* 0x0000000000187947 */ /* 0x000fec0003800000 */
.L_x_7550:
[----:B------:R-:W-:Y:S02]  /*173a20*/  R2UR UR4, R38 ;  /* 0x00000000260472ca */ /* 0x000fe400000e0000 */
[----:B------:R-:W-:-:S13]  /*173a30*/  R2UR UR5, R39 ;  /* 0x00000000270572ca */ /* 0x000fda00000e0000 */
[----:B------:R-:W2:Y:S02]  /*173a40*/  LD.E.64 R10, desc[UR4][R36.64+0x8] ;  /* 0x00000804240a7980 */ /* 0x000ea4000c101b00 */
[----:B--2---:R-:W-:-:S05]  /*173a50*/  IADD3 R8, P0, PT, R10, 0x30, RZ ;  /* 0x000000300a087810 */ /* 0x004fca0007f1e0ff */
[----:B------:R-:W-:-:S05]  /*173a60*/  IMAD.X R9, RZ, RZ, R11, P0 ;  /* 0x000000ffff097224 */ /* 0x000fca00000e060b */
[----:B------:R0:W-:Y:S03]  /*173a70*/  ST.E.64 desc[UR4][R36.64+0x8], R8 ;  /* 0x0000080824007985 */ /* 0x0001e6000c101b04 */
.L_x_7549:
[----:B------:R-:W-:Y:S05]  /*173a80*/  BSYNC B1 ;  /* 0x0000000000017941 */ /* 0x000fea0003800000 */
.L_x_7548:
        /* <DEDUP_REMOVED lines=54> */
.L_x_7554:
[----:B------:R-:W-:Y:S05]  /*173df0*/  BSYNC B1 ;  /* 0x0000000000017941 */ /* 0x000fea0003800000 */
.L_x_7553:
        /* <DEDUP_REMOVED lines=40> */
.L_x_7556:
[----:B------:R-:W-:Y:S05]  /*174080*/  BSYNC B1 ;  /* 0x0000000000017941 */ /* 0x000fea0003800000 */
.L_x_7555:
[----:B------:R-:W-:Y:S02]  /*174090*/  R2UR UR4, R38 ;  /* 0x00000000260472ca */ /* 0x000fe400000e0000 */
[----:B------:R-:W-:Y:S02]  /*1740a0*/  R2UR UR5, R39 ;  /* 0x00000000270572ca */ /* 0x000fe400000e0000 */
[----:B------:R-:W-:-:S11]  /*1740b0*/  PRMT R11, RZ, 0x7610, R11 ;  /* 0x00007610ff0b7816 */ /* 0x000fd6000000000b */
[----:B------:R4:W-:Y:S01]  /*1740c0*/  ST.E desc[UR4][R30.64], R9 ;  /* 0x000000091e007985 */ /* 0x0009e2000c101904 */
[----:B------:R-:W-:Y:S05]  /*1740d0*/  BRA `(.L_x_7546) ;  /* 0x0000000000147947 */ /* 0x000fea0003800000 */
.L_x_7547:
[----:B------:R-:W-:Y:S02]  /*1740e0*/  R2UR UR4, R38 ;  /* 0x00000000260472ca */ /* 0x000fe400000e0000 */
[----:B------:R-:W-:Y:S02]  /*1740f0*/  R2UR UR5, R39 ;  /* 0x00000000270572ca */ /* 0x000fe400000e0000 */
[----:B------:R-:W-:-:S05]  /*174100*/  IADD3 R4, P0, PT, R40, R8, RZ ;  /* 0x0000000828047210 */ /* 0x000fca0007f1e0ff */
[----:B------:R-:W-:-:S06]  /*174110*/  IMAD.X R5, RZ, RZ, R9, P0 ;  /* 0x000000ffff057224 */ /* 0x000fcc00000e0609 */
[----:B------:R0:W5:Y:S02]  /*174120*/  LD.E.U8 R11, desc[UR4][R4.64+0x20] ;  /* 0x00002004040b7980 */ /* 0x000164000c101100 */
.L_x_7546:
[----:B------:R-:W-:Y:S05]  /*174130*/  BSYNC B0 ;  /* 0x0000000000007941 */ /* 0x000fea0003800000 */
.L_x_7545:
        /* <DEDUP_REMOVED lines=31> */
.L_x_7564:
[----:B------:R-:W0:Y:S02]  /*174330*/  LDS.64 R8, [R5+0x8] ;  /* 0x0000080005087984 */ /* 0x000e240000000a00 */
[----:B0-----:R-:W-:-:S05]  /*174340*/  IADD3 R10, P0, PT, R8, 0x30, RZ ;  /* 0x00000030080a7810 */ /* 0x001fca0007f1e0ff */
[----:B------:R-:W-:-:S07]  /*174350*/  IMAD.X R11, RZ, RZ, R9, P0 ;  /* 0x000000ffff0b7224 */ /* 0x000fce00000e0609 */
[----:B------:R-:W0:Y:S02]  /*174360*/  ATOMS.CAST.SPIN.64 P0, [R5+0x8], R8, R10 ;  /* 0x000008080500758d */ /* 0x000e24000180040a */
[----:B0-----:R-:W-:Y:S05]  /*174370*/  @!P0 BRA `(.L_x_7564) ;  /* 0xfffffffc00ec8947 */ /* 0x001fea000383ffff */
[----:B------:R-:W-:Y:S05]  /*174380*/  BSYNC B2 ;  /* 0x0000000000027941 */ /* 0x000fea0003800000 */
.L_x_7563:
[----:B------:R-:W-:Y:S02]  /*174390*/  IMAD.MOV.U32 R10, RZ, RZ, R8 ;  /* 0x000000ffff0a7224 */ /* 0x000fe400078e0008 */
[----:B------:R-:W-:Y:S01]  /*1743a0*/  IMAD.MOV.U32 R11, RZ, RZ, R9 ;  /* 0x000000ffff0b7224 */ /* 0x000fe200078e0009 */
[----:B------:R-:W-:Y:S06]  /*1743b0*/  BRA `(.L_x_7561) ;  /* 0x0000000000187947 */ /* 0x000fec0003800000 */
.L_x_7562:
[----:B------:R-:W-:Y:S02]  /*1743c0*/  R2UR UR4, R38 ;  /* 0x00000000260472ca */ /* 0x000fe400000e0000 */
[----:B------:R-:W-:-:S13]  /*1743d0*/  R2UR UR5, R39 ;  /* 0x00000000270572ca */ /* 0x000fda00000e0000 */
[----:B------:R-:W2:Y:S02]  /*1743e0*/  LD.E.64 R10, desc[UR4][R36.64+0x8] ;  /* 0x00000804240a7980 */ /* 0x000ea4000c101b00 */
[----:B--2---:R-:W-:-:S05]  /*1743f0*/  IADD3 R8, P0, PT, R10, 0x30, RZ ;  /* 0x000000300a087810 */ /* 0x004fca0007f1e0ff */
[----:B------:R-:W-:-:S05]  /*174400*/  IMAD.X R9, RZ, RZ, R11, P0 ;  /* 0x000000ffff097224 */ /* 0x000fca00000e060b */
[----:B------:R0:W-:Y:S03]  /*174410*/  ST.E.64 desc[UR4][R36.64+0x8], R8 ;  /* 0x0000080824007985 */ /* 0x0001e6000c101b04 */
.L_x_7561:
[----:B------:R-:W-:Y:S05]  /*174420*/  BSYNC B1 ;  /* 0x0000000000017941 */ /* 0x000fea0003800000 */
.L_x_7560:
        /* <DEDUP_REMOVED lines=54> */
.L_x_7566:
[----:B------:R-:W-:Y:S05]  /*174790*/  BSYNC B1 ;  /* 0x0000000000017941 */ /* 0x000fea0003800000 */
.L_x_7565:
        /* <DEDUP_REMOVED lines=40> */
.L_x_7568:
[----:B------:R-:W-:Y:S05]  /*174a20*/  BSYNC B1 ;  /* 0x0000000000017941 */ /* 0x000fea0003800000 */
.L_x_7567:
[----:B------:R-:W-:Y:S02]  /*174a30*/  R2UR UR4, R38 ;  /* 0x00000000260472ca */ /* 0x000fe400000e0000 */
[----:B------:R-:W-:-:S13]  /*174a40*/  R2UR UR5, R39 ;  /* 0x00000000270572ca */ /* 0x000fda00000e0000 */
[----:B------:R2:W-:Y:S01]  /*174a50*/  ST.E desc[UR4][R30.64], R9 ;  /* 0x000000091e007985 */ /* 0x0005e2000c101904 */
[----:B------:R-:W-:Y:S05]  /*174a60*/  BRA `(.L_x_7558) ;  /* 0x0000000000207947 */ /* 0x000fea0003800000 */
.L_x_7559:
        /* <DEDUP_REMOVED lines=8> */
.L_x_7558:
[----:B------:R-:W-:Y:S05]  /*174af0*/  BSYNC B0 ;  /* 0x0000000000007941 */ /* 0x000fea0003800000 */
.L_x_7557:
[----:B------:R-:W-:Y:S02]  /*174b00*/  VIADD R41, R41, 0x1 ;  /* 0x0000000129297836 */ /* 0x000fe40000000000 */
[----:B------:R-:W-:Y:S01]  /*174b10*/  VIADD R40, R40, 0x4 ;  /* 0x0000000428287836 */ /* 0x000fe20000000000 */
[----:B------:R-:W-:Y:S06]  /*174b20*/  @P2 BRA `(.L_x_7569) ;  /* 0xffffffec00082947 */ /* 0x000fec000383ffff */
.L_x_7504:
[----:B------:R-:W-:Y:S05]  /*174b30*/  BSYNC B4 ;  /* 0x0000000000047941 */ /* 0x000fea0003800000 */
.L_x_7501:
        /* <DEDUP_REMOVED lines=15> */
.L_x_7495:
[----:B------:R-:W-:Y:S05]  /*174c30*/  BSYNC B5 ;  /* 0x0000000000057941 */ /* 0x000fea0003800000 */
.L_x_7494:
        /* <DEDUP_REMOVED lines=57> */
.L_x_7574:
[----:B------:R-:W0:Y:S02]  /*174fd0*/  LDS.64 R4, [R13+0x8] ;  /* 0x000008000d047984 */ /* 0x000e240000000a00 */
[----:B0-----:R-:W-:-:S05]  /*174fe0*/  IADD3 R6, P0, PT, R10, R4, RZ ;  /* 0x000000040a067210 */ /* 0x001fca0007f1e0ff */
[----:B------:R-:W-:-:S07]  /*174ff0*/  IMAD.X R7, R11, 0x1, R5, P0 ;  /* 0x000000010b077824 */ /* 0x000fce00000e0605 */
[----:B------:R-:W0:Y:S02]  /*175000*/  ATOMS.CAST.SPIN.64 P0, [R13+0x8], R4, R6 ;  /* 0x000008040d00758d */ /* 0x000e240001800406 */
[----:B0-----:R-:W-:Y:S05]  /*175010*/  @!P0 BRA `(.L_x_7574) ;  /* 0xfffffffc00ec8947 */ /* 0x001fea000383ffff */
[----:B------:R-:W-:Y:S05]  /*175020*/  BSYNC B1 ;  /* 0x0000000000017941 */ /* 0x000fea0003800000 */
.L_x_7573:
[----:B------:R-:W-:Y:S02]  /*175030*/  IMAD.MOV.U32 R42, RZ, RZ, R4 ;  /* 0x000000ffff2a7224 */ /* 0x000fe400078e0004 */
[----:B------:R-:W-:Y:S01]  /*175040*/  IMAD.MOV.U32 R43, RZ, RZ, R5 ;  /* 0x000000ffff2b7224 */ /* 0x000fe200078e0005 */
[----:B------:R-:W-:Y:S06]  /*175050*/  BRA `(.L_x_7571) ;  /* 0x0000000000187947 */ /* 0x000fec0003800000 */
.L_x_7572:
[----:B------:R-:W-:Y:S02]  /*175060*/  R2UR UR4, R38 ;  /* 0x00000000260472ca */ /* 0x000fe400000e0000 */
[----:B------:R-:W-:-:S13]  /*175070*/  R2UR UR5, R39 ;  /* 0x00000000270572ca */ /* 0x000fda00000e0000 */
[----:B------:R-:W2:Y:S02]  /*175080*/  LD.E.64 R42, desc[UR4][R36.64+0x8] ;  /* 0x00000804242a7980 */ /* 0x000ea4000c101b00 */
[----:B--2---:R-:W-:-:S05]  /*175090*/  IADD3 R4, P0, PT, R10, R42, RZ ;  /* 0x0000002a0a047210 */ /* 0x004fca0007f1e0ff */
[----:B------:R-:W-:-:S05]  /*1750a0*/  IMAD.X R5, R11, 0x1, R43, P0 ;  /* 0x000000010b057824 */ /* 0x000fca00000e062b */
[----:B------:R0:W-:Y:S03]  /*1750b0*/  ST.E.64 desc[UR4][R36.64+0x8], R4 ;  /* 0x0000080424007985 */ /* 0x0001e6000c101b04 */
.L_x_7571:
[----:B------:R-:W-:Y:S05]  /*1750c0*/  BSYNC B0 ;  /* 0x0000000000007941 */ /* 0x000fea0003800000 */
.L_x_7570:
        /* <DEDUP_REMOVED lines=42> */
[----:B------:R-:W-:Y:S02]  /*175370*/  LOP3.LUT R34, R32, 0x7ffffffe, RZ, 0xc0, !PT ;  /* 0x7ffffffe20227812 */ /* 0x000fe400078ec0ff */
[----:B-1----:R-:W-:-:S03]  /*175380*/  CS2R R40, SRZ ;  /* 0x0000000000287805 */ /* 0x002fc6000001ff00 */
[----:B------:R-:W-:-:S07]  /*175390*/  IMAD.MOV R42, RZ, RZ, -R34 ;  /* 0x000000ffff2a7224 */ /* 0x000fce00078e0a22 */
.L_x_7604:
        /* <DEDUP_REMOVED lines=28> */
.L_x_7585:
[----:B------:R-:W0:Y:S02]  /*175560*/  LDS.64 R8, [R5+0x8] ;  /* 0x0000080005087984 */ /* 0x000e240000000a00 */
[----:B0-----:R-:W-:-:S05]  /*175570*/  IADD3 R10, P0, PT, R8, 0x30, RZ ;  /* 0x00000030080a7810 */ /* 0x001fca0007f1e0ff */
[----:B------:R-:W-:-:S07]  /*175580*/  IMAD.X R11, RZ, RZ, R9, P0 ;  /* 0x000000ffff0b7224 */ /* 0x000fce00000e0609 */
[----:B------:R-:W0:Y:S02]  /*175590*/  ATOMS.CAST.SPIN.64 P0, [R5+0x8], R8, R10 ;  /* 0x000008080500758d */ /* 0x000e24000180040a */
[----:B0-----:R-:W-:Y:S05]  /*1755a0*/  @!P0 BRA `(.L_x_7585) ;  /* 0xfffffffc00ec8947 */ /* 0x001fea000383ffff */
[----:B------:R-:W-:Y:S05]  /*1755b0*/  BSYNC B4 ;  /* 0x0000000000047941 */ /* 0x000fea0003800000 */
.L_x_7584:
[----:B------:R-:W-:Y:S02]  /*1755c0*/  IMAD.MOV.U32 R10, RZ, RZ, R8 ;  /* 0x000000ffff0a7224 */ /* 0x000fe400078e0008 */
[----:B------:R-:W-:Y:S01]  /*1755d0*/  IMAD.MOV.U32 R11, RZ, RZ, R9 ;  /* 0x000000ffff0b7224 */ /* 0x000fe200078e0009 */
[----:B------:R-:W-:Y:S06]  /*1755e0*/  BRA `(.L_x_7582) ;  /* 0x0000000000187947 */ /* 0x000fec0003800000 */
.L_x_7583:
[----:B------:R-:W-:Y:S02]  /*1755f0*/  R2UR UR4, R38 ;  /* 0x00000000260472ca */ /* 0x000fe400000e0000 */
[----:B------:R-:W-:-:S13]  /*175600*/  R2UR UR5, R39 ;  /* 0x00000000270572ca */ /* 0x000fda00000e0000 */
[----:B------:R-:W2:Y:S02]  /*175610*/  LD.E.64 R10, desc[UR4][R36.64+0x8] ;  /* 0x00000804240a7980 */ /* 0x000ea4000c101b00 */
[----:B--2---:R-:W-:-:S05]  /*175620*/  IADD3 R8, P0, PT, R10, 0x30, RZ ;  /* 0x000000300a087810 */ /* 0x004fca0007f1e0ff */
[----:B------:R-:W-:-:S05]  /*175630*/  IMAD.X R9, RZ, RZ, R11, P0 ;  /* 0x000000ffff097224 */ /* 0x000fca00000e060b */
[----:B------:R0:W-:Y:S03]  /*175640*/  ST.E.64 desc[UR4][R36.64+0x8], R8 ;  /* 0x0000080824007985 */ /* 0x0001e6000c101b04 */
.L_x_7582:
[----:B------:R-:W-:Y:S05]  /*175650*/  BSYNC B3 ;  /* 0x0000000000037941 */ /* 0x000fea0003800000 */
.L_x_7581:
        /* <DEDUP_REMOVED lines=54> */
.L_x_7587:
[----:B------:R-:W-:Y:S05]  /*1759c0*/  BSYNC B3 ;  /* 0x0000000000037941 */ /* 0x000fea0003800000 */
.L_x_7586:
        /* <DEDUP_REMOVED lines=40> */
.L_x_7589:
[----:B------:R-:W-:Y:S05]  /*175c50*/  BSYNC B3 ;  /* 0x0000000000037941 */ /* 0x000fea0003800000 */
.L_x_7588:
[----:B------:R-:W-:Y:S02]  /*175c60*/  R2UR UR4, R38 ;  /* 0x00000000260472ca */ /* 0x000fe400000e0000 */
[----:B------:R-:W-:-:S13]  /*175c70*/  R2UR UR5, R39 ;  /* 0x00000000270572ca */ /* 0x000fda00000e0000 */
[----:B------:R2:W-:Y:S01]  /*175c80*/  ST.E desc[UR4][R30.64], R5 ;  /* 0x000000051e007985 */ /* 0x0005e2000c101904 */
[----:B------:R-:W-:Y:S05]  /*175c90*/  BRA `(.L_x_7590) ;  /* 0x0000000000207947 */ /* 0x000fea0003800000 */
.L_x_7580:
        /* <DEDUP_REMOVED lines=8> */
.L_x_7590:
[----:B------:R-:W-:Y:S05]  /*175d20*/  BSYNC B2 ;  /* 0x0000000000027941 */ /* 0x000fea0003800000 */
.L_x_7579:
        /* <DEDUP_REMOVED lines=27> */
.L_x_7597:
[----:B------:R-:W0:Y:S02]  /*175ee0*/  LDS.64 R8, [R43+0x8] ;  /* 0x000008002b087984 */ /* 0x000e240000000a00 */
[----:B0-----:R-:W-:-:S05]  /*175ef0*/  IADD3 R10, P0, PT, R8, 0x30, RZ ;  /* 0x00000030080a7810 */ /* 0x001fca0007f1e0ff */
[----:B------:R-:W-:-:S07]  /*175f00*/  IMAD.X R11, RZ, RZ, R9, P0 ;  /* 0x000000ffff0b7224 */ /* 0x000fce00000e0609 */
[----:B------:R-:W0:Y:S02]  /*175f10*/  ATOMS.CAST.SPIN.64 P0, [R43+0x8], R8, R10 ;  /* 0x000008082b00758d */ /* 0x000e24000180040a */
[----:B0-----:R-:W-:Y:S05]  /*175f20*/  @!P0 BRA `(.L_x_7597) ;  /* 0xfffffffc00ec8947 */ /* 0x001fea000383ffff */
[----:B------:R-:W-:Y:S05]  /*175f30*/  BSYNC B4 ;  /* 0x0000000000047941 */ /* 0x000fea0003800000 */
.L_x_7596:
[----:B------:R-:W-:Y:S02]  /*175f40*/  IMAD.MOV.U32 R10, RZ, RZ, R8 ;  /* 0x000000ffff0a7224 */ /* 0x000fe400078e0008 */
[----:B------:R-:W-:Y:S01]  /*175f50*/  IMAD.MOV.U32 R11, RZ, RZ, R9 ;  /* 0x000000ffff0b7224 */ /* 0x000fe200078e0009 */
[----:B------:R-:W-:Y:S06]  /*175f60*/  BRA `(.L_x_7594) ;  /* 0x0000000000187947 */ /* 0x000fec0003800000 */
.L_x_7595:
[----:B------:R-:W-:Y:S02]  /*175f70*/  R2UR UR4, R38 ;  /* 0x00000000260472ca */ /* 0x000fe400000e0000 */
[----:B------:R-:W-:-:S13]  /*175f80*/  R2UR UR5, R39 ;  /* 0x00000000270572ca */ /* 0x000fda00000e0000 */
[----:B------:R-:W2:Y:S02]  /*175f90*/  LD.E.64 R10, desc[UR4][R36.64+0x8] ;  /* 0x00000804240a7980 */ /* 0x000ea4000c101b00 */
[----:B--2---:R-:W-:-:S05]  /*175fa0*/  IADD3 R8, P0, PT, R10, 0x30, RZ ;  /* 0x000000300a087810 */ /* 0x004fca0007f1e0ff */
[----:B------:R-:W-:-:S05]  /*175fb0*/  IMAD.X R9, RZ, RZ, R11, P0 ;  /* 0x000000ffff097224 */ /* 0x000fca00000e060b */
[----:B------:R0:W-:Y:S03]  /*175fc0*/  ST.E.64 desc[UR4][R36.64+0x8], R8 ;  /* 0x0000080824007985 */ /* 0x0001e6000c101b04 */
.L_x_7594:
[----:B------:R-:W-:Y:S05]  /*175fd0*/  BSYNC B3 ;  /* 0x0000000000037941 */ /* 0x000fea0003800000 */
.L_x_7593:
        /* <DEDUP_REMOVED lines=51> */
.L_x_7599:
[----:B------:R-:W-:Y:S01]  /*176310*/  R2UR UR4, R38 ;  /* 0x00000000260472ca */ /* 0x000fe200000e0000 */
[----:B------:R-:W-:Y:S01]  /*176320*/  IMAD.MOV.U32 R7, RZ, RZ, 0x5272 ;  /* 0x00005272ff077424 */ /* 0x000fe200078e00ff */
[----:B------:R-:W-:Y:S01]  /*176330*/  R2UR UR5, R39 ;  /* 0x00000000270572ca */ /* 0x000fe200000e0000 */
[----:B------:R-:W-:Y:S01]  /*176340*/  IMAD.MOV.U32 R11, RZ, RZ, -0x1 ;  /* 0xffffffffff0b7424 */ /* 0x000fe200078e00ff */
[----:B------:R-:W-:-:S11]  /*176350*/  PLOP3.LUT P0, PT, PT, PT, PT, 0x8, 0x80 ;  /* 0x000000000080781c */ /* 0x000fd60003f0e170 */
[----:B------:R0:W-:Y:S02]  /*176360*/  ST.E desc[UR4][R30.64], R7 ;  /* 0x000000071e007985 */ /* 0x0001e4000c101904 */
.L_x_7600:
[----:B------:R-:W-:Y:S05]  /*176370*/  BSYNC B3 ;  /* 0x0000000000037941 */ /* 0x000fea0003800000 */
.L_x_7598:
        /* <DEDUP_REMOVED lines=39> */
.L_x_7602:
[----:B------:R-:W-:Y:S05]  /*1765f0*/  BSYNC B3 ;  /* 0x0000000000037941 */ /* 0x000fea0003800000 */
.L_x_7601:
[----:B------:R-:W-:Y:S02]  /*176600*/  R2UR UR4, R38 ;  /* 0x00000000260472ca */ /* 0x000fe400000e0000 */
[----:B------:R-:W-:-:S13]  /*176610*/  R2UR UR5, R39 ;  /* 0x00000000270572ca */ /* 0x000fda00000e0000 */
[----:B------:R2:W-:Y:S01]  /*176620*/  ST.E desc[UR4][R30.64], R9 ;  /* 0x000000091e007985 */ /* 0x0005e2000c101904 */
[----:B------:R-:W-:Y:S05]  /*176630*/  BRA `(.L_x_7603) ;  /* 0x0000000000247947 */ /* 0x000fea0003800000 */
.L_x_7592:
        /* <DEDUP_REMOVED lines=9> */
.L_x_7603:
[----:B------:R-:W-:Y:S05]  /*1766d0*/  BSYNC B2 ;  /* 0x0000000000027941 */ /* 0x000fea0003800000 */
.L_x_7591:
[----:B------:R-:W-:Y:S02]  /*1766e0*/  VIADD R41, R41, 0x2 ;  /* 0x0000000229297836 */ /* 0x000fe40000000000 */
[----:B------:R-:W-:Y:S01]  /*1766f0*/  VIADD R40, R40, 0x8 ;  /* 0x0000000828287836 */ /* 0x000fe20000000000 */
[----:B------:R-:W-:Y:S06]  /*176700*/  @P2 BRA `(.L_x_7604) ;  /* 0xffffffec00242947 */ /* 0x000fec000383ffff */
.L_x_7578:
[----:B------:R-:W-:Y:S05]  /*176710*/  BSYNC B0 ;  /* 0x0000000000007941 */ /* 0x000fea0003800000 */
.L_x_7577:
        /* <DEDUP_REMOVED lines=24> */
.L_x_7610:
[----:B------:R-:W0:Y:S02]  /*1768a0*/  LDS.64 R8, [R41+0x8] ;  /* 0x0000080029087984 */ /* 0x000e240000000a00 */
[----:B0-----:R-:W-:-:S05]  /*1768b0*/  IADD3 R10, P0, PT, R8, 0x30, RZ ;  /* 0x00000030080a7810 */ /* 0x001fca0007f1e0ff */
[----:B------:R-:W-:-:S07]  /*1768c0*/  IMAD.X R11, RZ, RZ, R9, P0 ;  /* 0x000000ffff0b7224 */ /* 0x000fce00000e0609 */
[----:B------:R-:W0:Y:S02]  /*1768d0*/  ATOMS.CAST.SPIN.64 P0, [R41+0x8], R8, R10 ;  /* 0x000008082900758d */ /* 0x000e24000180040a */
[----:B0-----:R-:W-:Y:S05]  /*1768e0*/  @!P0 BRA `(.L_x_7610) ;  /* 0xfffffffc00ec8947 */ /* 0x001fea000383ffff */
[----:B------:R-:W-:Y:S05]  /*1768f0*/  BSYNC B2 ;  /* 0x0000000000027941 */ /* 0x000fea0003800000 */
.L_x_7609:
[----:B------:R-:W-:Y:S02]  /*176900*/  IMAD.MOV.U32 R10, RZ, RZ, R8 ;  /* 0x000000ffff0a7224 */ /* 0x000fe400078e0008 */
[----:B------:R-:W-:Y:S01]  /*176910*/  IMAD.MOV.U32 R11, RZ, RZ, R9 ;  /* 0x000000ffff0b7224 */ /* 0x000fe200078e0009 */
[----:B------:R-:W-:Y:S06]  /*176920*/  BRA `(.L_x_7607) ;  /* 0x0000000000187947 */ /* 0x000fec0003800000 */
.L_x_7608:
[----:B------:R-:W-:Y:S02]  /*176930*/  R2UR UR4, R38 ;  /* 0x00000000260472ca */ /* 0x000fe400000e0000 */
[----:B------:R-:W-:-:S13]  /*176940*/  R2UR UR5, R39 ;  /* 0x00000000270572ca */ /* 0x000fda00000e0000 */
[----:B------:R-:W2:Y:S02]  /*176950*/  LD.E.64 R10, desc[UR4][R36.64+0x8] ;  /* 0x00000804240a7980 */ /* 0x000ea4000c101b00 */
[----:B--2---:R-:W-:-:S05]  /*176960*/  IADD3 R8, P0, PT, R10, 0x30, RZ ;  /* 0x000000300a087810 */ /* 0x004fca0007f1e0ff */
[----:B------:R-:W-:-:S05]  /*176970*/  IMAD.X R9, RZ, RZ, R11, P0 ;  /* 0x000000ffff097224 */ /* 0x000fca00000e060b */
[----:B------:R0:W-:Y:S03]  /*176980*/  ST.E.64 desc[UR4][R36.64+0x8], R8 ;  /* 0x0000080824007985 */ /* 0x0001e6000c101b04 */
.L_x_7607:
[----:B------:R-:W-:Y:S05]  /*176990*/  BSYNC B0 ;  /* 0x0000000000007941 */ /* 0x000fea0003800000 */
.L_x_7606:
        /* <DEDUP_REMOVED lines=51> */
.L_x_7612:
[----:B------:R-:W-:Y:S01]  /*176cd0*/  R2UR UR4, R38 ;  /* 0x00000000260472ca */ /* 0x000fe200000e0000 */
[----:B------:R-:W-:Y:S01]  /*176ce0*/  IMAD.MOV.U32 R7, RZ, RZ, 0x5272 ;  /* 0x00005272ff077424 */ /* 0x000fe200078e00ff */
[----:B------:R-:W-:Y:S01]  /*176cf0*/  R2UR UR5, R39 ;  /* 0x00000000270572ca */ /* 0x000fe200000e0000 */
[----:B------:R-:W-:Y:S01]  /*176d00*/  IMAD.MOV.U32 R11, RZ, RZ, -0x1 ;  /* 0xffffffffff0b7424 */ /* 0x000fe200078e00ff */
[----:B------:R-:W-:-:S11]  /*176d10*/  PLOP3.LUT P0, PT, PT, PT, PT, 0x8, 0x80 ;  /* 0x000000000080781c */ /* 0x000fd60003f0e170 */
[----:B------:R0:W-:Y:S02]  /*176d20*/  ST.E desc[UR4][R30.64], R7 ;  /* 0x000000071e007985 */ /* 0x0001e4000c101904 */
.L_x_7613:
[----:B------:R-:W-:Y:S05]  /*176d30*/  BSYNC B0 ;  /* 0x0000000000007941 */ /* 0x000fea0003800000 */
.L_x_7611:
        /* <DEDUP_REMOVED lines=39> */
.L_x_7615:
[----:B------:R-:W-:Y:S05]  /*176fb0*/  BSYNC B0 ;  /* 0x0000000000007941 */ /* 0x000fea0003800000 */
.L_x_7614:
[----:B------:R-:W-:Y:S02]  /*176fc0*/  R2UR UR4, R38 ;  /* 0x00000000260472ca */ /* 0x000fe400000e0000 */
[----:B------:R-:W-:-:S13]  /*176fd0*/  R2UR UR5, R39 ;  /* 0x00000000270572ca */ /* 0x000fda00000e0000 */
[----:B------:R4:W-:Y:S01]  /*176fe0*/  ST.E desc[UR4][R30.64], R9 ;  /* 0x000000091e007985 */ /* 0x0009e2000c101904 */
[----:B------:R-:W-:Y:S05]  /*176ff0*/  BRA `(.L_x_7576) ;  /* 0x0000000000207947 */ /* 0x000fea0003800000 */
.L_x_7605:
        /* <DEDUP_REMOVED lines=8> */
.L_x_7576:
[----:B------:R-:W-:Y:S05]  /*177080*/  BSYNC B1 ;  /* 0x0000000000017941 */ /* 0x000fea0003800000 */
.L_x_7575:
[----:B------:R-:W-:Y:S01]  /*177090*/  ISETP.GE.AND P0, PT, R12, 0x1, PT ;  /* 0x000000010c00780c */ /* 0x000fe20003f06270 */
[----:B------:R-:W-:-:S12]  /*1770a0*/  BSSY B0, `(.L_x_7616) ;  /* 0x0000142000007945 */ /* 0x000fd80003800000 */
[----:B------:R-:W-:Y:S05]  /*1770b0*/  @!P0 BRA `(.L_x_7617) ;  /* 0x0000001400008947 */ /* 0x000fea0003800000 */
[----:B------:R-:W-:Y:S02]  /*1770c0*/  IMAD.MOV R14, RZ, RZ, -R12 ;  /* 0x000000ffff0e7224 */ /* 0x000fe400078e0a0c */
[----:B-1----:R-:W-:Y:S02]  /*1770d0*/  IMAD.MOV.U32 R32, RZ, RZ, RZ ;  /* 0x000000ffff207224 */ /* 0x002fe400078e00ff */
[----:B------:R-:W-:-:S07]  /*1770e0*/  IMAD.MOV.U32 R34, RZ, RZ, RZ ;  /* 0x000000ffff227224 */ /* 0x000fce00078e00ff */
.L_x_7642:
        /* <DEDUP_REMOVED lines=35> */
.L_x_7625:
[----:B------:R-:W0:Y:S02]  /*177320*/  LDS.64 R8, [R41+0x8] ;  /* 0x0000080029087984 */ /* 0x000e240000000a00 */
[----:B0-----:R-:W-:-:S05]  /*177330*/  IADD3 R10, P0, PT, R8, 0x30, RZ ;  /* 0x00000030080a7810 */ /* 0x001fca0007f1e0ff */
[----:B------:R-:W-:-:S07]  /*177340*/  IMAD.X R11, RZ, RZ, R9, P0 ;  /* 0x000000ffff0b7224 */ /* 0x000fce00000e0609 */
[----:B------:R-:W0:Y:S02]  /*177350*/  ATOMS.CAST.SPIN.64 P0, [R41+0x8], R8, R10 ;  /* 0x000008082900758d */ /* 0x000e24000180040a */
[----:B0-----:R-:W-:Y:S05]  /*177360*/  @!P0 BRA `(.L_x_7625) ;  /* 0xfffffffc00ec8947 */ /* 0x001fea000383ffff */
[----:B------:R-:W-:Y:S05]  /*177370*/  BSYNC B3 ;  /* 0x0000000000037941 */ /* 0x000fea0003800000 */
.L_x_7624:
[----:B------:R-:W-:Y:S02]  /*177380*/  IMAD.MOV.U32 R10, RZ, RZ, R8 ;  /* 0x000000ffff0a7224 */ /* 0x000fe400078e0008 */
[----:B------:R-:W-:Y:S01]  /*177390*/  IMAD.MOV.U32 R11, RZ, RZ, R9 ;  /* 0x000000ffff0b7224 */ /* 0x000fe200078e0009 */
[----:B------:R-:W-:Y:S06]  /*1773a0*/  BRA `(.L_x_7622) ;  /* 0x0000000000187947 */ /* 0x000fec0003800000 */
.L_x_7623:
[----:B------:R-:W-:Y:S02]  /*1773b0*/  R2UR UR4, R38 ;  /* 0x00000000260472ca */ /* 0x000fe400000e0000 */
[----:B------:R-:W-:-:S13]  /*1773c0*/  R2UR UR5, R39 ;  /* 0x00000000270572ca */ /* 0x000fda00000e0000 */
[----:B------:R-:W2:Y:S02]  /*1773d0*/  LD.E.64 R10, desc[UR4][R36.64+0x8] ;  /* 0x00000804240a7980 */ /* 0x000ea4000c101b00 */
[----:B--2---:R-:W-:-:S05]  /*1773e0*/  IADD3 R8, P0, PT, R10, 0x30, RZ ;  /* 0x000000300a087810 */ /* 0x004fca0007f1e0ff */
[----:B------:R-:W-:-:S05]  /*1773f0*/  IMAD.X R9, RZ, RZ, R11, P0 ;  /* 0x000000ffff097224 */ /* 0x000fca00000e060b */
[----:B------:R0:W-:Y:S03]  /*177400*/  ST.E.64 desc[UR4][R36.64+0x8], R8 ;  /* 0x0000080824007985 */ /* 0x0001e6000c101b04 */
.L_x_7622:
[----:B------:R-:W-:Y:S05]  /*177410*/  BSYNC B2 ;  /* 0x0000000000027941 */ /* 0x000fea0003800000 */
.L_x_7621:
        /* <DEDUP_REMOVED lines=54> */
.L_x_7627:
[----:B------:R-:W-:Y:S05]  /*177780*/  BSYNC B2 ;  /* 0x0000000000027941 */ /* 0x000fea0003800000 */
.L_x_7626:
        /* <DEDUP_REMOVED lines=40> */
.L_x_7629:
[----:B------:R-:W-:Y:S05]  /*177a10*/  BSYNC B2 ;  /* 0x0000000000027941 */ /* 0x000fea0003800000 */
.L_x_7628:
[----:B------:R-:W-:Y:S02]  /*177a20*/  R2UR UR4, R38 ;  /* 0x00000000260472ca */ /* 0x000fe400000e0000 */
[----:B------:R-:W-:Y:S02]  /*177a30*/  R2UR UR5, R39 ;  /* 0x00000000270572ca */ /* 0x000fe400000e0000 */
[----:B------:R-:W-:-:S11]  /*177a40*/  PRMT R11, RZ, 0x7610, R11 ;  /* 0x00007610ff0b7816 */ /* 0x000fd6000000000b */
[----:B------:R3:W-:Y:S01]  /*177a50*/  ST.E desc[UR4][R30.64], R9 ;  /* 0x000000091e007985 */ /* 0x0007e2000c101904 */
[----:B------:R-:W-:Y:S05]  /*177a60*/  BRA `(.L_x_7619) ;  /* 0x0000000000147947 */ /* 0x000fea0003800000 */
.L_x_7620:
[----:B------:R-:W-:Y:S02]  /*177a70*/  R2UR UR4, R38 ;  /* 0x00000000260472ca */ /* 0x000fe400000e0000 */
[----:B------:R-:W-:Y:S02]  /*177a80*/  R2UR UR5, R39 ;  /* 0x00000000270572ca */ /* 0x000fe400000e0000 */
[----:B------:R-:W-:-:S05]  /*177a90*/  IADD3 R4, P0, PT, R8, R32, RZ ;  /* 0x0000002008047210 */ /* 0x000fca0007f1e0ff */
[----:B------:R-:W-:-:S06]  /*177aa0*/  IMAD.X R5, RZ, RZ, R9, P0 ;  /* 0x000000ffff057224 */ /* 0x000fcc00000e0609 */
[----:B------:R1:W5:Y:S02]  /*177ab0*/  LD.E.U8 R11, desc[UR4][R4.64+0x20] ;  /* 0x00002004040b7980 */ /* 0x000364000c101100 */
.L_x_7619:
[----:B------:R-:W-:Y:S05]  /*177ac0*/  BSYNC B1 ;  /* 0x0000000000017941 */ /* 0x000fea0003800000 */
.L_x_7618:
        /* <DEDUP_REMOVED lines=31> */
.L_x_7637:
[----:B------:R-:W0:Y:S02]  /*177cc0*/  LDS.64 R8, [R41+0x8] ;  /* 0x0000080029087984 */ /* 0x000e240000000a00 */
[----:B0-----:R-:W-:-:S05]  /*177cd0*/  IADD3 R10, P0, PT, R8, 0x30, RZ ;  /* 0x00000030080a7810 */ /* 0x001fca0007f1e0ff */
[----:B------:R-:W-:-:S07]  /*177ce0*/  IMAD.X R11, RZ, RZ, R9, P0 ;  /* 0x000000ffff0b7224 */ /* 0x000fce00000e0609 */
[----:B------:R-:W0:Y:S02]  /*177cf0*/  ATOMS.CAST.SPIN.64 P0, [R41+0x8], R8, R10 ;  /* 0x000008082900758d */ /* 0x000e24000180040a */
[----:B0-----:R-:W-:Y:S05]  /*177d00*/  @!P0 BRA `(.L_x_7637) ;  /* 0xfffffffc00ec8947 */ /* 0x001fea000383ffff */
[----:B------:R-:W-:Y:S05]  /*177d10*/  BSYNC B3 ;  /* 0x0000000000037941 */ /* 0x000fea0003800000 */
.L_x_7636:
[----:B------:R-:W-:Y:S02]  /*177d20*/  IMAD.MOV.U32 R10, RZ, RZ, R8 ;  /* 0x000000ffff0a7224 */ /* 0x000fe400078e0008 */
[----:B------:R-:W-:Y:S01]  /*177d30*/  IMAD.MOV.U32 R11, RZ, RZ, R9 ;  /* 0x000000ffff0b7224 */ /* 0x000fe200078e0009 */
[----:B------:R-:W-:Y:S06]  /*177d40*/  BRA `(.L_x_7634) ;  /* 0x0000000000187947 */ /* 0x000fec0003800000 */
.L_x_7635:
[----:B------:R-:W-:Y:S02]  /*177d50*/  R2UR UR4, R38 ;  /* 0x00000000260472ca */ /* 0x000fe400000e0000 */
[----:B------:R-:W-:-:S13]  /*177d60*/  R2UR UR5, R39 ;  /* 0x00000000270572ca */ /* 0x000fda00000e0000 */
[----:B------:R-:W2:Y:S02]  /*177d70*/  LD.E.64 R10, desc[UR4][R36.64+0x8] ;  /* 0x00000804240a7980 */ /* 0x000ea4000c101b00 */
[----:B--2---:R-:W-:-:S05]  /*177d80*/  IADD3 R8, P0, PT, R10, 0x30, RZ ;  /* 0x000000300a087810 */ /* 0x004fca0007f1e0ff */
[----:B------:R-:W-:-:S05]  /*177d90*/  IMAD.X R9, RZ, RZ, R11, P0 ;  /* 0x000000ffff097224 */ /* 0x000fca00000e060b */
[----:B------:R0:W-:Y:S03]  /*177da0*/  ST.E.64 desc[UR4][R36.64+0x8], R8 ;  /* 0x0000080824007985 */ /* 0x0001e6000c101b04 */
.L_x_7634:
[----:B------:R-:W-:Y:S05]  /*177db0*/  BSYNC B2 ;  /* 0x0000000000027941 */ /* 0x000fea0003800000 */
.L_x_7633:
        /* <DEDUP_REMOVED lines=54> */
.L_x_7639:
[----:B------:R-:W-:Y:S05]  /*178120*/  BSYNC B2 ;  /* 0x0000000000027941 */ /* 0x000fea0003800000 */
.L_x_7638:
        /* <DEDUP_REMOVED lines=40> */
.L_x_7641:
[----:B------:R-:W-:Y:S05]  /*1783b0*/  BSYNC B2 ;  /* 0x0000000000027941 */ /* 0x000fea0003800000 */
.L_x_7640:
[----:B------:R-:W-:Y:S02]  /*1783c0*/  R2UR UR4, R38 ;  /* 0x00000000260472ca */ /* 0x000fe400000e0000 */
[----:B------:R-:W-:-:S13]  /*1783d0*/  R2UR UR5, R39 ;  /* 0x00000000270572ca */ /* 0x000fda00000e0000 */
[----:B------:R2:W-:Y:S01]  /*1783e0*/  ST.E desc[UR4][R30.64], R9 ;  /* 0x000000091e007985 */ /* 0x0005e2000c101904 */
[----:B------:R-:W-:Y:S05]  /*1783f0*/  BRA `(.L_x_7631) ;  /* 0x0000000000207947 */ /* 0x000fea0003800000 */
.L_x_7632:
        /* <DEDUP_REMOVED lines=8> */
.L_x_7631:
[----:B------:R-:W-:Y:S05]  /*178480*/  BSYNC B1 ;  /* 0x0000000000017941 */ /* 0x000fea0003800000 */
.L_x_7630:
[----:B------:R-:W-:Y:S02]  /*178490*/  VIADD R34, R34, 0x1 ;  /* 0x0000000122227836 */ /* 0x000fe40000000000 */
[----:B------:R-:W-:Y:S01]  /*1784a0*/  VIADD R32, R32, 0x4 ;  /* 0x0000000420207836 */ /* 0x000fe20000000000 */
[----:B------:R-:W-:Y:S06]  /*1784b0*/  @P2 BRA `(.L_x_7642) ;  /* 0xffffffec000c2947 */ /* 0x000fec000383ffff */
.L_x_7617:
[----:B------:R-:W-:Y:S05]  /*1784c0*/  BSYNC B0 ;  /* 0x0000000000007941 */ /* 0x000fea0003800000 */
.L_x_7616:
[----:B------:R-:W-:Y:S01]  /*1784d0*/  ISETP.GE.AND P0, PT, R33, 0x1, PT ;  /* 0x000000012100780c */ /* 0x000fe20003f06270 */
[----:B------:R-:W-:-:S12]  /*1784e0*/  BSSY B0, `(.L_x_7643) ;  /* 0x0000146000007945 */ /* 0x000fd80003800000 */
[----:B------:R-:W-:Y:S05]  /*1784f0*/  @!P0 BRA `(.L_x_7644) ;  /* 0x0000001400108947 */ /* 0x000fea0003800000 */
[----:B------:R-:W-:Y:S02]  /*178500*/  IMAD.MOV R33, RZ, RZ, -R33 ;  /* 0x000000ffff217224 */ /* 0x000fe400078e0a21 */
[----:B------:R-:W-:Y:S02]  /*178510*/  IMAD.SHL.U32 R14, R12, 0x4, RZ ;  /* 0x000000040c0e7824 */ /* 0x000fe400078e00ff */
[----:B-1----:R-:W-:Y:S02]  /*178520*/  IMAD.MOV.U32 R32, RZ, RZ, RZ ;  /* 0x000000ffff207224 */ /* 0x002fe400078e00ff */
[----:B------:R-:W-:-:S07]  /*178530*/  IMAD.MOV.U32 R34, RZ, RZ, RZ ;  /* 0x000000ffff227224 */ /* 0x000fce00078e00ff */
.L_x_7669:
        /* <DEDUP_REMOVED lines=35> */
.L_x_7652:
[----:B------:R-:W0:Y:S02]  /*178770*/  LDS.64 R8, [R41+0x8] ;  /* 0x0000080029087984 */ /* 0x000e240000000a00 */
[----:B0-----:R-:W-:-:S05]  /*178780*/  IADD3 R10, P0, PT, R8, 0x30, RZ ;  /* 0x00000030080a7810 */ /* 0x001fca0007f1e0ff */
[----:B------:R-:W-:-:S07]  /*178790*/  IMAD.X R11, RZ, RZ, R9, P0 ;  /* 0x000000ffff0b7224 */ /* 0x000fce00000e0609 */
[----:B------:R-:W0:Y:S02]  /*1787a0*/  ATOMS.CAST.SPIN.64 P0, [R41+0x8], R8, R10 ;  /* 0x000008082900758d */ /* 0x000e24000180040a */
[----:B0-----:R-:W-:Y:S05]  /*1787b0*/  @!P0 BRA `(.L_x_7652) ;  /* 0xfffffffc00ec8947 */ /* 0x001fea000383ffff */
[----:B------:R-:W-:Y:S05]  /*1787c0*/  BSYNC B3 ;  /* 0x0000000000037941 */ /* 0x000fea0003800000 */
.L_x_7651:
[----:B------:R-:W-:Y:S02]  /*1787d0*/  IMAD.MOV.U32 R10, RZ, RZ, R8 ;  /* 0x000000ffff0a7224 */ /* 0x000fe400078e0008 */
[----:B------:R-:W-:Y:S01]  /*1787e0*/  IMAD.MOV.U32 R11, RZ, RZ, R9 ;  /* 0x000000ffff0b7224 */ /* 0x000fe200078e0009 */
[----:B------:R-:W-:Y:S06]  /*1787f0*/  BRA `(.L_x_7649) ;  /* 0x0000000000187947 */ /* 0x000fec0003800000 */
.L_x_7650:
[----:B------:R-:W-:Y:S02]  /*178800*/  R2UR UR4, R38 ;  /* 0x00000000260472ca */ /* 0x000fe400000e0000 */
[----:B------:R-:W-:-:S13]  /*178810*/  R2UR UR5, R39 ;  /* 0x00000000270572ca */ /* 0x000fda00000e0000 */
[----:B------:R-:W2:Y:S02]  /*178820*/  LD.E.64 R10, desc[UR4][R36.64+0x8] ;  /* 0x00000804240a7980 */ /* 0x000ea4000c101b00 */
[----:B--2---:R-:W-:-:S05]  /*178830*/  IADD3 R8, P0, PT, R10, 0x30, RZ ;  /* 0x000000300a087810 */ /* 0x004fca0007f1e0ff */
[----:B------:R-:W-:-:S05]  /*178840*/  IMAD.X R9, RZ, RZ, R11, P0 ;  /* 0x000000ffff097224 */ /* 0x000fca00000e060b */
[----:B------:R0:W-:Y:S03]  /*178850*/  ST.E.64 desc[UR4][R36.64+0x8], R8 ;  /* 0x0000080824007985 */ /* 0x0001e6000c101b04 */
.L_x_7649:
[----:B------:R-:W-:Y:S05]  /*178860*/  BSYNC B2 ;  /* 0x0000000000027941 */ /* 0x000fea0003800000 */
.L_x_7648:
        /* <DEDUP_REMOVED lines=54> */
.L_x_7654:
[----:B------:R-:W-:Y:S05]  /*178bd0*/  BSYNC B2 ;  /* 0x0000000000027941 */ /* 0x000fea0003800000 */
.L_x_7653:
        /* <DEDUP_REMOVED lines=40> */
.L_x_7656:
[----:B------:R-:W-:Y:S05]  /*178e60*/  BSYNC B2 ;  /* 0x0000000000027941 */ /* 0x000fea0003800000 */
.L_x_7655:
[----:B------:R-:W-:Y:S02]  /*178e70*/  R2UR UR4, R38 ;  /* 0x00000000260472ca */ /* 0x000fe400000e0000 */
[----:B------:R-:W-:Y:S02]  /*178e80*/  R2UR UR5, R39 ;  /* 0x00000000270572ca */ /* 0x000fe400000e0000 */
[----:B------:R-:W-:-:S11]  /*178e90*/  PRMT R11, RZ, 0x7610, R11 ;  /* 0x00007610ff0b7816 */ /* 0x000fd6000000000b */
[----:B------:R3:W-:Y:S01]  /*178ea0*/  ST.E desc[UR4][R30.64], R9 ;  /* 0x000000091e007985 */ /* 0x0007e2000c101904 */
[----:B------:R-:W-:Y:S05]  /*178eb0*/  BRA `(.L_x_7646) ;  /* 0x0000000000147947 */ /* 0x000fea0003800000 */
.L_x_7647:
[----:B------:R-:W-:Y:S02]  /*178ec0*/  R2UR UR4, R38 ;  /* 0x00000000260472ca */ /* 0x000fe400000e0000 */
[----:B------:R-:W-:Y:S02]  /*178ed0*/  R2UR UR5, R39 ;  /* 0x00000000270572ca */ /* 0x000fe400000e0000 */
[----:B------:R-:W-:-:S05]  /*178ee0*/  IADD3 R4, P0, PT, R8, R32, RZ ;  /* 0x0000002008047210 */ /* 0x000fca0007f1e0ff */
[----:B------:R-:W-:-:S06]  /*178ef0*/  IMAD.X R5, RZ, RZ, R9, P0 ;  /* 0x000000ffff057224 */ /* 0x000fcc00000e0609 */
[----:B------:R1:W5:Y:S02]  /*178f00*/  LD.E.U8 R11, desc[UR4][R4.64+0x20] ;  /* 0x00002004040b7980 */ /* 0x000364000c101100 */
.L_x_7646:
[----:B------:R-:W-:Y:S05]  /*178f10*/  BSYNC B1 ;  /* 0x0000000000017941 */ /* 0x000fea0003800000 */
.L_x_7645:
        /* <DEDUP_REMOVED lines=32> */
.L_x_7664:
[----:B------:R-:W0:Y:S02]  /*179120*/  LDS.64 R8, [R41+0x8] ;  /* 0x0000080029087984 */ /* 0x000e240000000a00 */
[----:B0-----:R-:W-:-:S05]  /*179130*/  IADD3 R10, P0, PT, R8, 0x30, RZ ;  /* 0x00000030080a7810 */ /* 0x001fca0007f1e0ff */
[----:B------:R-:W-:-:S07]  /*179140*/  IMAD.X R11, RZ, RZ, R9, P0 ;  /* 0x000000ffff0b7224 */ /* 0x000fce00000e0609 */
[----:B------:R-:W0:Y:S02]  /*179150*/  ATOMS.CAST.SPIN.64 P0, [R41+0x8], R8, R10 ;  /* 0x000008082900758d */ /* 0x000e24000180040a */
[----:B0-----:R-:W-:Y:S05]  /*179160*/  @!P0 BRA `(.L_x_7664) ;  /* 0xfffffffc00ec8947 */ /* 0x001fea000383ffff */
[----:B------:R-:W-:Y:S05]  /*179170*/  BSYNC B3 ;  /* 0x0000000000037941 */ /* 0x000fea0003800000 */
.L_x_7663:
[----:B------:R-:W-:Y:S02]  /*179180*/  IMAD.MOV.U32 R10, RZ, RZ, R8 ;  /* 0x000000ffff0a7224 */ /* 0x000fe400078e0008 */
[----:B------:R-:W-:Y:S01]  /*179190*/  IMAD.MOV.U32 R11, RZ, RZ, R9 ;  /* 0x000000ffff0b7224 */ /* 0x000fe200078e0009 */
[----:B------:R-:W-:Y:S06]  /*1791a0*/  BRA `(.L_x_7661) ;  /* 0x0000000000187947 */ /* 0x000fec0003800000 */
.L_x_7662:
[----:B------:R-:W-:Y:S02]  /*1791b0*/  R2UR UR4, R38 ;  /* 0x00000000260472ca */ /* 0x000fe400000e0000 */
[----:B------:R-:W-:-:S13]  /*1791c0*/  R2UR UR5, R39 ;  /* 0x00000000270572ca */ /* 0x000fda00000e0000 */
[----:B------:R-:W2:Y:S02]  /*1791d0*/  LD.E.64 R10, desc[UR4][R36.64+0x8] ;  /* 0x00000804240a7980 */ /* 0x000ea4000c101b00 */
[----:B--2---:R-:W-:-:S05]  /*1791e0*/  IADD3 R8, P0, PT, R10, 0x30, RZ ;  /* 0x000000300a087810 */ /* 0x004fca0007f1e0ff */
[----:B------:R-:W-:-:S05]  /*1791f0*/  IMAD.X R9, RZ, RZ, R11, P0 ;  /* 0x000000ffff097224 */ /* 0x000fca00000e060b */
[----:B------:R0:W-:Y:S03]  /*179200*/  ST.E.64 desc[UR4][R36.64+0x8], R8 ;  /* 0x0000080824007985 */ /* 0x0001e6000c101b04 */
.L_x_7661:
[----:B------:R-:W-:Y:S05]  /*179210*/  BSYNC B2 ;  /* 0x0000000000027941 */ /* 0x000fea0003800000 */
.L_x_7660:
        /* <DEDUP_REMOVED lines=54> */
.L_x_7666:
[----:B------:R-:W-:Y:S05]  /*179580*/  BSYNC B2 ;  /* 0x0000000000027941 */ /* 0x000fea0003800000 */
.L_x_7665:
        /* <DEDUP_REMOVED lines=40> */
.L_x_7668:
[----:B------:R-:W-:Y:S05]  /*179810*/  BSYNC B2 ;  /* 0x0000000000027941 */ /* 0x000fea0003800000 */
.L_x_7667:
[----:B------:R-:W-:Y:S02]  /*179820*/  R2UR UR4, R38 ;  /* 0x00000000260472ca */ /* 0x000fe400000e0000 */
[----:B------:R-:W-:-:S13]  /*179830*/  R2UR UR5, R39 ;  /* 0x00000000270572ca */ /* 0x000fda00000e0000 */
[----:B------:R2:W-:Y:S01]  /*179840*/  ST.E desc[UR4][R30.64], R9 ;  /* 0x000000091e007985 */ /* 0x0005e2000c101904 */
[----:B------:R-:W-:Y:S05]  /*179850*/  BRA `(.L_x_7658) ;  /* 0x0000000000207947 */ /* 0x000fea0003800000 */
.L_x_7659:
        /* <DEDUP_REMOVED lines=8> */
.L_x_7658:
[----:B------:R-:W-:Y:S05]  /*1798e0*/  BSYNC B1 ;  /* 0x0000000000017941 */ /* 0x000fea0003800000 */
.L_x_7657:
[----:B------:R-:W-:Y:S02]  /*1798f0*/  VIADD R34, R34, 0x1 ;  /* 0x0000000122227836 */ /* 0x000fe40000000000 */
[----:B------:R-:W-:Y:S02]  /*179900*/  VIADD R12, R12, 0x1 ;  /* 0x000000010c0c7836 */ /* 0x000fe40000000000 */
[----:B------:R-:W-:Y:S02]  /*179910*/  VIADD R14, R14, 0x4 ;  /* 0x000000040e0e7836 */ /* 0x000fe40000000000 */
[----:B------:R-:W-:Y:S01]  /*179920*/  VIADD R32, R32, 0x4 ;  /* 0x0000000420207836 */ /* 0x000fe20000000000 */
[----:B------:R-:W-:Y:S06]  /*179930*/  @P2 BRA `(.L_x_7669) ;  /* 0xffffffec00002947 */ /* 0x000fec000383ffff */
.L_x_7644:
[----:B------:R-:W-:Y:S05]  /*179940*/  BSYNC B0 ;  /* 0x0000000000007941 */ /* 0x000fea0003800000 */
.L_x_7643:
        /* <DEDUP_REMOVED lines=19> */
.L_x_7674:
[----:B------:R-:W0:Y:S02]  /*179a80*/  LDS.64 R4, [R11+0x8] ;  /* 0x000008000b047984 */ /* 0x000e240000000a00 */
[----:B0-----:R-:W-:-:S05]  /*179a90*/  IADD3 R6, P0, PT, R4, 0x30, RZ ;  /* 0x0000003004067810 */ /* 0x001fca0007f1e0ff */
[----:B------:R-:W-:-:S07]  /*179aa0*/  IMAD.X R7, RZ, RZ, R5, P0 ;  /* 0x000000ffff077224 */ /* 0x000fce00000e0605 */
[----:B------:R-:W0:Y:S02]  /*179ab0*/  ATOMS.CAST.SPIN.64 P0, [R11+0x8], R4, R6 ;  /* 0x000008040b00758d */ /* 0x000e240001800406 */
[----:B0-----:R-:W-:Y:S05]  /*179ac0*/  @!P0 BRA `(.L_x_7674) ;  /* 0xfffffffc00ec8947 */ /* 0x001fea000383ffff */
[----:B------:R-:W-:Y:S05]  /*179ad0*/  BSYNC B1 ;  /* 0x0000000000017941 */ /* 0x000fea0003800000 */
.L_x_7673:
[----:B------:R-:W-:Y:S02]  /*179ae0*/  IMAD.MOV.U32 R6, RZ, RZ, R4 ;  /* 0x000000ffff067224 */ /* 0x000fe400078e0004 */
[----:B------:R-:W-:Y:S01]  /*179af0*/  IMAD.MOV.U32 R7, RZ, RZ, R5 ;  /* 0x000000ffff077224 */ /* 0x000fe200078e0005 */
[----:B------:R-:W-:Y:S06]  /*179b00*/  BRA `(.L_x_7671) ;  /* 0x0000000000187947 */ /* 0x000fec0003800000 */
.L_x_7672:
[----:B------:R-:W-:Y:S02]  /*179b10*/  R2UR UR4, R38 ;  /* 0x00000000260472ca */ /* 0x000fe400000e0000 */
[----:B------:R-:W-:-:S13]  /*179b20*/  R2UR UR5, R39 ;  /* 0x00000000270572ca */ /* 0x000fda00000e0000 */
[----:B------:R-:W2:Y:S02]  /*179b30*/  LD.E.64 R6, desc[UR4][R36.64+0x8] ;  /* 0x0000080424067980 */ /* 0x000ea4000c101b00 */
[----:B--2---:R-:W-:-:S05]  /*179b40*/  IADD3 R4, P0, PT, R6, 0x30, RZ ;  /* 0x0000003006047810 */ /* 0x004fca0007f1e0ff */
[----:B------:R-:W-:-:S05]  /*179b50*/  IMAD.X R5, RZ, RZ, R7, P0 ;  /* 0x000000ffff057224 */ /* 0x000fca00000e0607 */
[----:B------:R0:W-:Y:S03]  /*179b60*/  ST.E.64 desc[UR4][R36.64+0x8], R4 ;  /* 0x0000080424007985 */ /* 0x0001e6000c101b04 */
.L_x_7671:
[----:B------:R-:W-:Y:S05]  /*179b70*/  BSYNC B0 ;  /* 0x0000000000007941 */ /* 0x000fea0003800000 */
.L_x_7670:
        /* <DEDUP_REMOVED lines=65> */
.L_x_7681:
[----:B------:R-:W0:Y:S02]  /*179f90*/  LDS.64 R8, [R5+0x8] ;  /* 0x0000080005087984 */ /* 0x000e240000000a00 */
[----:B0-----:R-:W-:-:S05]  /*179fa0*/  IADD3 R10, P0, PT, R32, R8, RZ ;  /* 0x00000008200a7210 */ /* 0x001fca0007f1e0ff */
[----:B------:R-:W-:-:S07]  /*179fb0*/  IMAD.X R11, R33, 0x1, R9, P0 ;  /* 0x00000001210b7824 */ /* 0x000fce00000e0609 */
[----:B------:R-:W0:Y:S02]  /*179fc0*/  ATOMS.CAST.SPIN.64 P0, [R5+0x8], R8, R10 ;  /* 0x000008080500758d */ /* 0x000e24000180040a */
[----:B0-----:R-:W-:Y:S05]  /*179fd0*/  @!P0 BRA `(.L_x_7681) ;  /* 0xfffffffc00ec8947 */ /* 0x001fea000383ffff */
[----:B------:R-:W-:Y:S05]  /*179fe0*/  BSYNC B1 ;  /* 0x0000000000017941 */ /* 0x000fea0003800000 */
.L_x_7680:
[----:B------:R-:W-:Y:S05]  /*179ff0*/  BRA `(.L_x_7678) ;  /* 0x0000000000187947 */ /* 0x000fea0003800000 */
.L_x_7679:
[----:B------:R-:W-:Y:S02]  /*17a000*/  R2UR UR4, R38 ;  /* 0x00000000260472ca */ /* 0x000fe400000e0000 */
[----:B------:R-:W-:-:S13]  /*17a010*/  R2UR UR5, R39 ;  /* 0x00000000270572ca */ /* 0x000fda00000e0000 */
[----:B------:R-:W2:Y:S02]  /*17a020*/  LD.E.64 R8, desc[UR4][R36.64+0x8] ;  /* 0x0000080424087980 */ /* 0x000ea4000c101b00 */
[----:B--2---:R-:W-:-:S05]  /*17a030*/  IADD3 R4, P0, PT, R32, R8, RZ ;  /* 0x0000000820047210 */ /* 0x004fca0007f1e0ff */
[----:B------:R-:W-:-:S05]  /*17a040*/  IMAD.X R5, R33, 0x1, R9, P0 ;  /* 0x0000000121057824 */ /* 0x000fca00000e0609 */
[----:B------:R0:W-:Y:S03]  /*17a050*/  ST.E.64 desc[UR4][R36.64+0x8], R4 ;  /* 0x0000080424007985 */ /* 0x0001e6000c101b04 */
.L_x_7678:
[----:B------:R-:W-:Y:S05]  /*17a060*/  BSYNC B0 ;  /* 0x0000000000007941 */ /* 0x000fea0003800000 */
.L_x_7677:
        /* <DEDUP_REMOVED lines=46> */
.L_x_7713:
        /* <DEDUP_REMOVED lines=31> */
.L_x_7694:
        /* <DEDUP_REMOVED lines=8> */
.L_x_7693:
[----:B0-----:R2:W-:Y:S05]  /*17a5c0*/  BMOV.32 B0, R5 ;  /* 0x0000000500007356 */ /* 0x0015ea0000000000 */
[----:B------:R-:W-:Y:S02]  /*17a5d0*/  IMAD.MOV.U32 R10, RZ, RZ, R8 ;  /* 0x000000ffff0a7224 */ /* 0x000fe400078e0008 */
[----:B------:R-:W-:Y:S01]  /*17a5e0*/  IMAD.MOV.U32 R11, RZ, RZ, R9 ;  /* 0x000000ffff0b7224 */ /* 0x000fe200078e0009 */
[----:B--2---:R-:W-:Y:S06]  /*17a5f0*/  BRA `(.L_x_7691) ;  /* 0x0000000000187947 */ /* 0x004fec0003800000 */
.L_x_7692:
[----:B------:R-:W-:Y:S02]  /*17a600*/  R2UR UR4, R38 ;  /* 0x00000000260472ca */ /* 0x000fe400000e0000 */
[----:B------:R-:W-:-:S13]  /*17a610*/  R2UR UR5, R39 ;  /* 0x00000000270572ca */ /* 0x000fda00000e0000 */
[----:B------:R-:W2:Y:S02]  /*17a620*/  LD.E.64 R10, desc[UR4][R36.64+0x8] ;  /* 0x00000804240a7980 */ /* 0x000ea4000c101b00 */
[----:B--2---:R-:W-:-:S05]  /*17a630*/  IADD3 R8, P0, PT, R10, 0x30, RZ ;  /* 0x000000300a087810 */ /* 0x004fca0007f1e0ff */
[----:B------:R-:W-:-:S05]  /*17a640*/  IMAD.X R9, RZ, RZ, R11, P0 ;  /* 0x000000ffff097224 */ /* 0x000fca00000e060b */
[----:B------:R0:W-:Y:S03]  /*17a650*/  ST.E.64 desc[UR4][R36.64+0x8], R8 ;  /* 0x0000080824007985 */ /* 0x0001e6000c101b04 */
.L_x_7691:
[----:B------:R-:W-:Y:S05]  /*17a660*/  BSYNC B0 ;  /* 0x0000000000007941 */ /* 0x000fea0003800000 */
.L_x_7690:
        /* <DEDUP_REMOVED lines=14> */
[----:B--2---:R-:W-:Y:S01]  /*17a750*/  SHF.R.S64 R5, RZ, 0x1c, R41 ;  /* 0x0000001cff057819 */ /* 0x004fe20000001029 */
        /* <DEDUP_REMOVED lines=17> */
[----:B---3--:R-:W-:-:S05]  /*17a870*/  IADD3 R6, P1, PT, R6, R5, RZ ;  /* 0x0000000506067210 */ /* 0x008fca0007f3e0ff */
        /* <DEDUP_REMOVED lines=20> */
[----:B--23--:R-:W-:-:S13]  /*17a9c0*/  ISETP.EQ.AND P1, PT, R5, RZ, PT ;  /* 0x000000ff0500720c */ /* 0x00cfda0003f22270 */
.L_x_7696:
[----:B------:R-:W-:Y:S05]  /*17a9d0*/  BSYNC B0 ;  /* 0x0000000000007941 */ /* 0x000fea0003800000 */
.L_x_7695:
[----:B------:R-:W-:Y:S01]  /*17a9e0*/  BSSY B0, `(.L_x_7697) ;  /* 0x0000028000007945 */ /* 0x000fe20003800000 */
[----:B--2---:R-:W-:Y:S02]  /*17a9f0*/  IMAD.MOV.U32 R5, RZ, RZ, RZ ;  /* 0x000000ffff057224 */ /* 0x004fe400078e00ff */
        /* <DEDUP_REMOVED lines=8> */
[----:B--2---:R-:W2:Y:S01]  /*17aa80*/  LDS.64 R6, [R4] ;  /* 0x0000000004067984 */ /* 0x004ea20000000a00 */
[C---:B------:R-:W-:Y:S02]  /*17aa90*/  R2UR UR4, R38.reuse ;  /* 0x00000000260472ca */ /* 0x040fe400000e0000 */
[C---:B------:R-:W-:Y:S02]  /*17aaa0*/  R2UR UR5, R39.reuse ;  /* 0x00000000270572ca */ /* 0x040fe400000e0000 */
[----:B------:R-:W-:Y:S02]  /*17aab0*/  R2UR UR6, R38 ;  /* 0x00000000260672ca */ /* 0x000fe400000e0000 */
[----:B------:R-:W-:Y:S01]  /*17aac0*/  R2UR UR7, R39 ;  /* 0x00000000270772ca */ /* 0x000fe200000e0000 */
[----:B--2---:R-:W-:-:S08]  /*17aad0*/  IMAD.WIDE R6, R41, 0x10, R6 ;  /* 0x0000001029067825 */ /* 0x004fd000078e0206 */
[----:B------:R3:W-:Y:S04]  /*17aae0*/  ST.E desc[UR4][R6.64+0x28], R42 ;  /* 0x0000282a06007985 */ /* 0x0007e8000c101904 */
[----:B0-----:R-:W2:Y:S02]  /*17aaf0*/  LD.E R8, desc[UR6][R30.64] ;  /* 0x000000061e087980 */ /* 0x001ea4000c101900 */
        /* <DEDUP_REMOVED lines=22> */
.L_x_7698:
[----:B------:R-:W-:Y:S05]  /*17ac60*/  BSYNC B0 ;  /* 0x0000000000007941 */ /* 0x000fea0003800000 */
.L_x_7697:
[----:B------:R-:W-:Y:S02]  /*17ac70*/  R2UR UR4, R38 ;  /* 0x00000000260472ca */ /* 0x000fe400000e0000 */
[----:B------:R-:W-:-:S13]  /*17ac80*/  R2UR UR5, R39 ;  /* 0x00000000270572ca */ /* 0x000fda00000e0000 */
[----:B------:R3:W-:Y:S01]  /*17ac90*/  ST.E desc[UR4][R30.64], R5 ;  /* 0x000000051e007985 */ /* 0x0007e2000c101904 */
[----:B------:R-:W-:Y:S05]  /*17aca0*/  BRA `(.L_x_7699) ;  /* 0x0000000000207947 */ /* 0x000fea0003800000 */
.L_x_7689:
        /* <DEDUP_REMOVED lines=8> */
.L_x_7699:
[----:B------:R-:W-:Y:S05]  /*17ad30*/  BSYNC B1 ;  /* 0x0000000000017941 */ /* 0x000fea0003800000 */
.L_x_7688:
[----:B------:R-:W4:Y:S01]  /*17ad40*/  S2UR UR5, SR_CgaCtaId ;  /* 0x00000000000579c3 */ /* 0x000f220000008800 */
[----:B------:R-:W-:Y:S02]  /*17ad50*/  UMOV UR4, 0x400 ;  /* 0x0000040000047882 */ /* 0x000fe40000000000 */
[----:B----4-:R-:W-:Y:S01]  /*17ad60*/  ULEA UR4, UR5, UR4, 0x18 ;  /* 0x0000000405047291 */ /* 0x010fe2000f8ec0ff */
[----:B------:R-:W-:-:S05]  /*17ad70*/  R2UR UR5, R39 ;  /* 0x00000000270572ca */ /* 0x000fca00000e0000 */
[----:B-1----:R-:W-:Y:S01]  /*17ad80*/  IMAD.U32 R14, RZ, RZ, UR4 ;  /* 0x00000004ff0e7e24 */ /* 0x002fe2000f8e00ff */
[----:B------:R-:W-:-:S04]  /*17ad90*/  R2UR UR4, R38 ;  /* 0x00000000260472ca */ /* 0x000fc800000e0000 */
[----:B0-23--:R-:W0:Y:S02]  /*17ada0*/  LDS.128 R4, [R14] ;  /* 0x000000000e047984 */ /* 0x00de240000000c00 */
        /* <DEDUP_REMOVED lines=23> */
.L_x_7706:
        /* <DEDUP_REMOVED lines=8> */
.L_x_7705:
[----:B0-----:R0:W-:Y:S05]  /*17afa0*/  BMOV.32 B0, R10 ;  /* 0x0000000a00007356 */ /* 0x0011ea0000000000 */
[----:B------:R-:W-:Y:S02]  /*17afb0*/  IMAD.MOV.U32 R11, RZ, RZ, R9 ;  /* 0x000000ffff0b7224 */ /* 0x000fe400078e0009 */
[----:B0-----:R-:W-:Y:S01]  /*17afc0*/  IMAD.MOV.U32 R10, RZ, RZ, R8 ;  /* 0x000000ffff0a7224 */ /* 0x001fe200078e0008 */
[----:B------:R-:W-:Y:S06]  /*17afd0*/  BRA `(.L_x_7703) ;  /* 0x0000000000187947 */ /* 0x000fec0003800000 */
.L_x_7704:
[----:B------:R-:W-:Y:S02]  /*17afe0*/  R2UR UR4, R38 ;  /* 0x00000000260472ca */ /* 0x000fe400000e0000 */
[----:B------:R-:W-:-:S13]  /*17aff0*/  R2UR UR5, R39 ;  /* 0x00000000270572ca */ /* 0x000fda00000e0000 */
[----:B------:R-:W2:Y:S02]  /*17b000*/  LD.E.64 R10, desc[UR4][R36.64+0x8] ;  /* 0x00000804240a7980 */ /* 0x000ea4000c101b00 */
[----:B--2---:R-:W-:-:S05]  /*17b010*/  IADD3 R8, P0, PT, R10, 0x30, RZ ;  /* 0x000000300a087810 */ /* 0x004fca0007f1e0ff */
[----:B------:R-:W-:-:S05]  /*17b020*/  IMAD.X R9, RZ, RZ, R11, P0 ;  /* 0x000000ffff097224 */ /* 0x000fca00000e060b */
[----:B------:R0:W-:Y:S03]  /*17b030*/  ST.E.64 desc[UR4][R36.64+0x8], R8 ;  /* 0x0000080824007985 */ /* 0x0001e6000c101b04 */
.L_x_7703:
[----:B------:R-:W-:Y:S05]  /*17b040*/  BSYNC B0 ;  /* 0x0000000000007941 */ /* 0x000fea0003800000 */
.L_x_7702:
        /* <DEDUP_REMOVED lines=51> */
.L_x_7708:
[----:B------:R-:W-:Y:S01]  /*17b380*/  R2UR UR4, R38 ;  /* 0x00000000260472ca */ /* 0x000fe200000e0000 */
[----:B------:R-:W-:Y:S01]  /*17b390*/  IMAD.MOV.U32 R7, RZ, RZ, 0x5272 ;  /* 0x00005272ff077424 */ /* 0x000fe200078e00ff */
[----:B------:R-:W-:Y:S01]  /*17b3a0*/  R2UR UR5, R39 ;  /* 0x00000000270572ca */ /* 0x000fe200000e0000 */
[----:B------:R-:W-:Y:S01]  /*17b3b0*/  IMAD.MOV.U32 R11, RZ, RZ, -0x1 ;  /* 0xffffffffff0b7424 */ /* 0x000fe200078e00ff */
[----:B------:R-:W-:-:S11]  /*17b3c0*/  PLOP3.LUT P0, PT, PT, PT, PT, 0x8, 0x80 ;  /* 0x000000000080781c */ /* 0x000fd60003f0e170 */
[----:B------:R0:W-:Y:S02]  /*17b3d0*/  ST.E desc[UR4][R30.64], R7 ;  /* 0x000000071e007985 */ /* 0x0001e4000c101904 */
.L_x_7709:
[----:B------:R-:W-:Y:S05]  /*17b3e0*/  BSYNC B0 ;  /* 0x0000000000007941 */ /* 0x000fea0003800000 */
.L_x_7707:
        /* <DEDUP_REMOVED lines=39> */
.L_x_7711:
[----:B------:R-:W-:Y:S05]  /*17b660*/  BSYNC B0 ;  /* 0x0000000000007941 */ /* 0x000fea0003800000 */
.L_x_7710:
[----:B------:R-:W-:Y:S02]  /*17b670*/  R2UR UR4, R38 ;  /* 0x00000000260472ca */ /* 0x000fe400000e0000 */
[----:B------:R-:W-:-:S13]  /*17b680*/  R2UR UR5, R39 ;  /* 0x00000000270572ca */ /* 0x000fda00000e0000 */
[----:B------:R2:W-:Y:S01]  /*17b690*/  ST.E desc[UR4][R30.64], R9 ;  /* 0x000000091e007985 */ /* 0x0005e2000c101904 */
[----:B------:R-:W-:Y:S05]  /*17b6a0*/  BRA `(.L_x_7712) ;  /* 0x0000000000247947 */ /* 0x000fea0003800000 */
.L_x_7701:
        /* <DEDUP_REMOVED lines=9> */
.L_x_7712:
[----:B------:R-:W-:Y:S05]  /*17b740*/  BSYNC B1 ;  /* 0x0000000000017941 */ /* 0x000fea0003800000 */
.L_x_7700:
[----:B------:R-:W-:Y:S02]  /*17b750*/  VIADD R35, R35, 0x2 ;  /* 0x0000000223237836 */ /* 0x000fe40000000000 */
[----:B------:R-:W-:Y:S01]  /*17b760*/  VIADD R34, R34, 0x8 ;  /* 0x0000000822227836 */ /* 0x000fe20000000000 */
[----:B------:R-:W-:Y:S06]  /*17b770*/  @P2 BRA `(.L_x_7713) ;  /* 0xffffffe800f42947 */ /* 0x000fec000383ffff */
.L_x_7687:
[----:B------:R-:W-:Y:S05]  /*17b780*/  BSYNC B2 ;  /* 0x0000000000027941 */ /* 0x000fea0003800000 */
.L_x_7686:
        /* <DEDUP_REMOVED lines=25> */
.L_x_7720:
[----:B------:R-:W0:Y:S02]  /*17b920*/  LDS.64 R8, [R35+0x8] ;  /* 0x0000080023087984 */ /* 0x000e240000000a00 */
[----:B0-----:R-:W-:-:S05]  /*17b930*/  IADD3 R10, P0, PT, R8, 0x30, RZ ;  /* 0x00000030080a7810 */ /* 0x001fca0007f1e0ff */
[----:B------:R-:W-:-:S07]  /*17b940*/  IMAD.X R11, RZ, RZ, R9, P0 ;  /* 0x000000ffff0b7224 */ /* 0x000fce00000e0609 */
[----:B------:R-:W0:Y:S02]  /*17b950*/  ATOMS.CAST.SPIN.64 P0, [R35+0x8], R8, R10 ;  /* 0x000008082300758d */ /* 0x000e24000180040a */
[----:B0-----:R-:W-:Y:S05]  /*17b960*/  @!P0 BRA `(.L_x_7720) ;  /* 0xfffffffc00ec8947 */ /* 0x001fea000383ffff */
[----:B------:R-:W-:Y:S05]  /*17b970*/  BSYNC B2 ;  /* 0x0000000000027941 */ /* 0x000fea0003800000 */
.L_x_7719:
[----:B------:R-:W-:Y:S02]  /*17b980*/  IMAD.MOV.U32 R10, RZ, RZ, R8 ;  /* 0x000000ffff0a7224 */ /* 0x000fe400078e0008 */
[----:B------:R-:W-:Y:S01]  /*17b990*/  IMAD.MOV.U32 R11, RZ, RZ, R9 ;  /* 0x000000ffff0b7224 */ /* 0x000fe200078e0009 */
[----:B------:R-:W-:Y:S06]  /*17b9a0*/  BRA `(.L_x_7717) ;  /* 0x0000000000187947 */ /* 0x000fec0003800000 */
.L_x_7718:
[----:B------:R-:W-:Y:S02]  /*17b9b0*/  R2UR UR4, R38 ;  /* 0x00000000260472ca */ /* 0x000fe400000e0000 */
[----:B------:R-:W-:-:S13]  /*17b9c0*/  R2UR UR5, R39 ;  /* 0x00000000270572ca */ /* 0x000fda00000e0000 */
[----:B------:R-:W2:Y:S02]  /*17b9d0*/  LD.E.64 R10, desc[UR4][R36.64+0x8] ;  /* 0x00000804240a7980 */ /* 0x000ea4000c101b00 */
[----:B--2---:R-:W-:-:S05]  /*17b9e0*/  IADD3 R8, P0, PT, R10, 0x30, RZ ;  /* 0x000000300a087810 */ /* 0x004fca0007f1e0ff */
[----:B------:R-:W-:-:S05]  /*17b9f0*/  IMAD.X R9, RZ, RZ, R11, P0 ;  /* 0x000000ffff097224 */ /* 0x000fca00000e060b */
[----:B------:R0:W-:Y:S03]  /*17ba00*/  ST.E.64 desc[UR4][R36.64+0x8], R8 ;  /* 0x0000080824007985 */ /* 0x0001e6000c101b04 */
.L_x_7717:
[----:B------:R-:W-:Y:S05]  /*17ba10*/  BSYNC B1 ;  /* 0x0000000000017941 */ /* 0x000fea0003800000 */
.L_x_7716:
        /* <DEDUP_REMOVED lines=51> */
.L_x_7722:
[----:B------:R-:W-:Y:S01]  /*17bd50*/  R2UR UR4, R38 ;  /* 0x00000000260472ca */ /* 0x000fe200000e0000 */
[----:B------:R-:W-:Y:S01]  /*17bd60*/  IMAD.MOV.U32 R7, RZ, RZ, 0x5272 ;  /* 0x00005272ff077424 */ /* 0x000fe200078e00ff */
[----:B------:R-:W-:Y:S01]  /*17bd70*/  R2UR UR5, R39 ;  /* 0x00000000270572ca */ /* 0x000fe200000e0000 */
[----:B------:R-:W-:Y:S01]  /*17bd80*/  IMAD.MOV.U32 R11, RZ, RZ, -0x1 ;  /* 0xffffffffff0b7424 */ /* 0x000fe200078e00ff */
[----:B------:R-:W-:-:S11]  /*17bd90*/  PLOP3.LUT P0, PT, PT, PT, PT, 0x8, 0x80 ;  /* 0x000000000080781c */ /* 0x000fd60003f0e170 */
[----:B------:R0:W-:Y:S02]  /*17bda0*/  ST.E desc[UR4][R30.64], R7 ;  /* 0x000000071e007985 */ /* 0x0001e4000c101904 */
.L_x_7723:
[----:B------:R-:W-:Y:S05]  /*17bdb0*/  BSYNC B1 ;  /* 0x0000000000017941 */ /* 0x000fea0003800000 */
.L_x_7721:
        /* <DEDUP_REMOVED lines=39> */
.L_x_7725:
[----:B------:R-:W-:Y:S05]  /*17c030*/  BSYNC B1 ;  /* 0x0000000000017941 */ /* 0x000fea0003800000 */
.L_x_7724:
[----:B------:R-:W-:Y:S02]  /*17c040*/  R2UR UR4, R38 ;  /* 0x00000000260472ca */ /* 0x000fe400000e0000 */
[----:B------:R-:W-:-:S13]  /*17c050*/  R2UR UR5, R39 ;  /* 0x00000000270572ca */ /* 0x000fda00000e0000 */
[----:B------:R3:W-:Y:S01]  /*17c060*/  ST.E desc[UR4][R30.64], R9 ;  /* 0x000000091e007985 */ /* 0x0007e2000c101904 */
[----:B------:R-:W-:Y:S05]  /*17c070*/  BRA `(.L_x_7714) ;  /* 0x0000000000207947 */ /* 0x000fea0003800000 */
.L_x_7715:
        /* <DEDUP_REMOVED lines=8> */
.L_x_7714:
[----:B------:R-:W-:Y:S05]  /*17c100*/  BSYNC B0 ;  /* 0x0000000000007941 */ /* 0x000fea0003800000 */
.L_x_7684:
[----:B------:R-:W-:-:S13]  /*17c110*/  ISETP.GE.AND P0, PT, R15, 0x1, PT ;  /* 0x000000010f00780c */ /* 0x000fda0003f06270 */
[----:B------:R-:W-:Y:S05]  /*17c120*/  @!P0 BREAK B3 ;  /* 0x0000000000038942 */ /* 0x000fea0003800000 */
[----:B------:R-:W-:Y:S05]  /*17c130*/  @!P0 BRA `(.L_x_7685) ;  /* 0x0000001400048947 */ /* 0x000fea0003800000 */
[----:B------:R-:W-:Y:S05]  /*17c140*/  BSYNC B3 ;  /* 0x0000000000037941 */ /* 0x000fea0003800000 */
.L_x_7683:
[----:B------:R-:W-:Y:S02]  /*17c150*/  IMAD.MOV R14, RZ, RZ, -R15 ;  /* 0x000000ffff0e7224 */ /* 0x000fe400078e0a0f */
[----:B------:R-:W-:Y:S02]  /*17c160*/  IMAD.MOV.U32 R32, RZ, RZ, RZ ;  /* 0x000000ffff207224 */ /* 0x000fe400078e00ff */
[----:B------:R-:W-:-:S07]  /*17c170*/  IMAD.MOV.U32 R34, RZ, RZ, RZ ;  /* 0x000000ffff227224 */ /* 0x000fce00078e00ff */
.L_x_7750:
        /* <DEDUP_REMOVED lines=35> */
.L_x_7733:
[----:B------:R-:W0:Y:S02]  /*17c3b0*/  LDS.64 R8, [R41+0x8] ;  /* 0x0000080029087984 */ /* 0x000e240000000a00 */
[----:B0-----:R-:W-:-:S05]  /*17c3c0*/  IADD3 R10, P0, PT, R8, 0x30, RZ ;  /* 0x00000030080a7810 */ /* 0x001fca0007f1e0ff */
[----:B------:R-:W-:-:S07]  /*17c3d0*/  IMAD.X R11, RZ, RZ, R9, P0 ;  /* 0x000000ffff0b7224 */ /* 0x000fce00000e0609 */
[----:B------:R-:W0:Y:S02]  /*17c3e0*/  ATOMS.CAST.SPIN.64 P0, [R41+0x8], R8, R10 ;  /* 0x000008082900758d */ /* 0x000e24000180040a */
[----:B0-----:R-:W-:Y:S05]  /*17c3f0*/  @!P0 BRA `(.L_x_7733) ;  /* 0xfffffffc00ec8947 */ /* 0x001fea000383ffff */
[----:B------:R-:W-:Y:S05]  /*17c400*/  BSYNC B2 ;  /* 0x0000000000027941 */ /* 0x000fea0003800000 */
.L_x_7732:
[----:B------:R-:W-:Y:S02]  /*17c410*/  IMAD.MOV.U32 R10, RZ, RZ, R8 ;  /* 0x000000ffff0a7224 */ /* 0x000fe400078e0008 */
[----:B------:R-:W-:Y:S01]  /*17c420*/  IMAD.MOV.U32 R11, RZ, RZ, R9 ;  /* 0x000000ffff0b7224 */ /* 0x000fe200078e0009 */
[----:B------:R-:W-:Y:S06]  /*17c430*/  BRA `(.L_x_7730) ;  /* 0x0000000000187947 */ /* 0x000fec0003800000 */
.L_x_7731:
[----:B------:R-:W-:Y:S02]  /*17c440*/  R2UR UR4, R38 ;  /* 0x00000000260472ca */ /* 0x000fe400000e0000 */
[----:B------:R-:W-:-:S13]  /*17c450*/  R2UR UR5, R39 ;  /* 0x00000000270572ca */ /* 0x000fda00000e0000 */
[----:B------:R-:W2:Y:S02]  /*17c460*/  LD.E.64 R10, desc[UR4][R36.64+0x8] ;  /* 0x00000804240a7980 */ /* 0x000ea4000c101b00 */
[----:B--2---:R-:W-:-:S05]  /*17c470*/  IADD3 R8, P0, PT, R10, 0x30, RZ ;  /* 0x000000300a087810 */ /* 0x004fca0007f1e0ff */
[----:B------:R-:W-:-:S05]  /*17c480*/  IMAD.X R9, RZ, RZ, R11, P0 ;  /* 0x000000ffff097224 */ /* 0x000fca00000e060b */
[----:B------:R0:W-:Y:S03]  /*17c490*/  ST.E.64 desc[UR4][R36.64+0x8], R8 ;  /* 0x0000080824007985 */ /* 0x0001e6000c101b04 */
.L_x_7730:
[----:B------:R-:W-:Y:S05]  /*17c4a0*/  BSYNC B1 ;  /* 0x0000000000017941 */ /* 0x000fea0003800000 */
.L_x_7729:
        /* <DEDUP_REMOVED lines=54> */
.L_x_7735:
[----:B------:R-:W-:Y:S05]  /*17c810*/  BSYNC B1 ;  /* 0x0000000000017941 */ /* 0x000fea0003800000 */
.L_x_7734:
        /* <DEDUP_REMOVED lines=40> */
.L_x_7737:
[----:B------:R-:W-:Y:S05]  /*17caa0*/  BSYNC B1 ;  /* 0x0000000000017941 */ /* 0x000fea0003800000 */
.L_x_7736:
[----:B------:R-:W-:Y:S02]  /*17cab0*/  R2UR UR4, R38 ;  /* 0x00000000260472ca */ /* 0x000fe400000e0000 */
[----:B------:R-:W-:Y:S02]  /*17cac0*/  R2UR UR5, R39 ;  /* 0x00000000270572ca */ /* 0x000fe400000e0000 */
[----:B------:R-:W-:-:S11]  /*17cad0*/  PRMT R11, RZ, 0x7610, R11 ;  /* 0x00007610ff0b7816 */ /* 0x000fd6000000000b */
[----:B------:R2:W-:Y:S01]  /*17cae0*/  ST.E desc[UR4][R30.64], R9 ;  /* 0x000000091e007985 */ /* 0x0005e2000c101904 */
[----:B------:R-:W-:Y:S05]  /*17caf0*/  BRA `(.L_x_7727) ;  /* 0x0000000000147947 */ /* 0x000fea0003800000 */
.L_x_7728:
[----:B------:R-:W-:Y:S02]  /*17cb00*/  R2UR UR4, R38 ;  /* 0x00000000260472ca */ /* 0x000fe400000e0000 */
[----:B------:R-:W-:Y:S02]  /*17cb10*/  R2UR UR5, R39 ;  /* 0x00000000270572ca */ /* 0x000fe400000e0000 */
[----:B------:R-:W-:-:S05]  /*17cb20*/  IADD3 R4, P0, PT, R8, R32, RZ ;  /* 0x0000002008047210 */ /* 0x000fca0007f1e0ff */
[----:B------:R-:W-:-:S06]  /*17cb30*/  IMAD.X R5, RZ, RZ, R9, P0 ;  /* 0x000000ffff057224 */ /* 0x000fcc00000e0609 */
[----:B------:R4:W5:Y:S02]  /*17cb40*/  LD.E.U8 R11, desc[UR4][R4.64+0x20] ;  /* 0x00002004040b7980 */ /* 0x000964000c101100 */
.L_x_7727:
[----:B------:R-:W-:Y:S05]  /*17cb50*/  BSYNC B0 ;  /* 0x0000000000007941 */ /* 0x000fea0003800000 */
.L_x_7726:
        /* <DEDUP_REMOVED lines=31> */
.L_x_7745:
[----:B------:R-:W0:Y:S02]  /*17cd50*/  LDS.64 R8, [R41+0x8] ;  /* 0x0000080029087984 */ /* 0x000e240000000a00 */
[----:B0-----:R-:W-:-:S05]  /*17cd60*/  IADD3 R10, P0, PT, R8, 0x30, RZ ;  /* 0x00000030080a7810 */ /* 0x001fca0007f1e0ff */
[----:B------:R-:W-:-:S07]  /*17cd70*/  IMAD.X R11, RZ, RZ, R9, P0 ;  /* 0x000000ffff0b7224 */ /* 0x000fce00000e0609 */
[----:B------:R-:W0:Y:S02]  /*17cd80*/  ATOMS.CAST.SPIN.64 P0, [R41+0x8], R8, R10 ;  /* 0x000008082900758d */ /* 0x000e24000180040a */
[----:B0-----:R-:W-:Y:S05]  /*17cd90*/  @!P0 BRA `(.L_x_7745) ;  /* 0xfffffffc00ec8947 */ /* 0x001fea000383ffff */
[----:B------:R-:W-:Y:S05]  /*17cda0*/  BSYNC B2 ;  /* 0x0000000000027941 */ /* 0x000fea0003800000 */
.L_x_7744:
[----:B------:R-:W-:Y:S02]  /*17cdb0*/  IMAD.MOV.U32 R10, RZ, RZ, R8 ;  /* 0x000000ffff0a7224 */ /* 0x000fe400078e0008 */
[----:B------:R-:W-:Y:S01]  /*17cdc0*/  IMAD.MOV.U32 R11, RZ, RZ, R9 ;  /* 0x000000ffff0b7224 */ /* 0x000fe200078e0009 */
[----:B------:R-:W-:Y:S06]  /*17cdd0*/  BRA `(.L_x_7742) ;  /* 0x0000000000187947 */ /* 0x000fec0003800000 */
.L_x_7743:
[----:B------:R-:W-:Y:S02]  /*17cde0*/  R2UR UR4, R38 ;  /* 0x00000000260472ca */ /* 0x000fe400000e0000 */
[----:B------:R-:W-:-:S13]  /*17cdf0*/  R2UR UR5, R39 ;  /* 0x00000000270572ca */ /* 0x000fda00000e0000 */
[----:B------:R-:W2:Y:S02]  /*17ce00*/  LD.E.64 R10, desc[UR4][R36.64+0x8] ;  /* 0x00000804240a7980 */ /* 0x000ea4000c101b00 */
[----:B--2---:R-:W-:-:S05]  /*17ce10*/  IADD3 R8, P0, PT, R10, 0x30, RZ ;  /* 0x000000300a087810 */ /* 0x004fca0007f1e0ff */
[----:B------:R-:W-:-:S05]  /*17ce20*/  IMAD.X R9, RZ, RZ, R11, P0 ;  /* 0x000000ffff097224 */ /* 0x000fca00000e060b */
[----:B------:R0:W-:Y:S03]  /*17ce30*/  ST.E.64 desc[UR4][R36.64+0x8], R8 ;  /* 0x0000080824007985 */ /* 0x0001e6000c101b04 */
.L_x_7742:
[----:B------:R-:W-:Y:S05]  /*17ce40*/  BSYNC B1 ;  /* 0x0000000000017941 */ /* 0x000fea0003800000 */
.L_x_7741:
        /* <DEDUP_REMOVED lines=54> */
.L_x_7747:
[----:B------:R-:W-:Y:S05]  /*17d1b0*/  BSYNC B1 ;  /* 0x0000000000017941 */ /* 0x000fea0003800000 */
.L_x_7746:
        /* <DEDUP_REMOVED lines=40> */
.L_x_7749:
[----:B------:R-:W-:Y:S05]  /*17d440*/  BSYNC B1 ;  /* 0x0000000000017941 */ /* 0x000fea0003800000 */
.L_x_7748:
[----:B------:R-:W-:Y:S02]  /*17d450*/  R2UR UR4, R38 ;  /* 0x00000000260472ca */ /* 0x000fe400000e0000 */
[----:B------:R-:W-:-:S13]  /*17d460*/  R2UR UR5, R39 ;  /* 0x00000000270572ca */ /* 0x000fda00000e0000 */
[----:B------:R2:W-:Y:S01]  /*17d470*/  ST.E desc[UR4][R30.64], R9 ;  /* 0x000000091e007985 */ /* 0x0005e2000c101904 */
[----:B------:R-:W-:Y:S05]  /*17d480*/  BRA `(.L_x_7739) ;  /* 0x0000000000207947 */ /* 0x000fea0003800000 */
.L_x_7740:
        /* <DEDUP_REMOVED lines=8> */
.L_x_7739:
[----:B------:R-:W-:Y:S05]  /*17d510*/  BSYNC B0 ;  /* 0x0000000000007941 */ /* 0x000fea0003800000 */
.L_x_7738:
[----:B------:R-:W-:Y:S02]  /*17d520*/  VIADD R34, R34, 0x1 ;  /* 0x0000000122227836 */ /* 0x000fe40000000000 */
[----:B------:R-:W-:Y:S01]  /*17d530*/  VIADD R32, R32, 0x4 ;  /* 0x0000000420207836 */ /* 0x000fe20000000000 */
[----:B------:R-:W-:Y:S06]  /*17d540*/  @P2 BRA `(.L_x_7750) ;  /* 0xffffffec000c2947 */ /* 0x000fec000383ffff */
.L_x_7685:
[----:B------:R-:W-:Y:S05]  /*17d550*/  BSYNC B4 ;  /* 0x0000000000047941 */ /* 0x000fea0003800000 */
.L_x_7682:
        /* <DEDUP_REMOVED lines=15> */
.L_x_7676:
[----:B------:R-:W-:Y:S05]  /*17d650*/  BSYNC B5 ;  /* 0x0000000000057941 */ /* 0x000fea0003800000 */
.L_x_7675:
        /* <DEDUP_REMOVED lines=15> */
.L_x_7755:
[----:B------:R-:W0:Y:S02]  /*17d750*/  LDS.64 R4, [R13+0x8] ;  /* 0x000008000d047984 */ /* 0x000e240000000a00 */
[----:B0-----:R-:W-:-:S05]  /*17d760*/  IADD3 R6, P0, PT, R4, 0x30, RZ ;  /* 0x0000003004067810 */ /* 0x001fca0007f1e0ff */
[----:B------:R-:W-:-:S07]  /*17d770*/  IMAD.X R7, RZ, RZ, R5, P0 ;  /* 0x000000ffff077224 */ /* 0x000fce00000e0605 */
[----:B------:R-:W0:Y:S02]  /*17d780*/  ATOMS.CAST.SPIN.64 P0, [R13+0x8], R4, R6 ;  /* 0x000008040d00758d */ /* 0x000e240001800406 */
[----:B0-----:R-:W-:Y:S05]  /*17d790*/  @!P0 BRA `(.L_x_7755) ;  /* 0xfffffffc00ec8947 */ /* 0x001fea000383ffff */
[----:B------:R-:W-:Y:S05]  /*17d7a0*/  BSYNC B1 ;  /* 0x0000000000017941 */ /* 0x000fea0003800000 */
.L_x_7754:
[----:B------:R-:W-:Y:S02]  /*17d7b0*/  IMAD.MOV.U32 R6, RZ, RZ, R4 ;  /* 0x000000ffff067224 */ /* 0x000fe400078e0004 */
[----:B------:R-:W-:Y:S01]  /*17d7c0*/  IMAD.MOV.U32 R7, RZ, RZ, R5 ;  /* 0x000000ffff077224 */ /* 0x000fe200078e0005 */
[----:B------:R-:W-:Y:S06]  /*17d7d0*/  BRA `(.L_x_7752) ;  /* 0x0000000000187947 */ /* 0x000fec0003800000 */
.L_x_7753:
[----:B------:R-:W-:Y:S02]  /*17d7e0*/  R2UR UR4, R38 ;  /* 0x00000000260472ca */ /* 0x000fe400000e0000 */
[----:B------:R-:W-:-:S13]  /*17d7f0*/  R2UR UR5, R39 ;  /* 0x00000000270572ca */ /* 0x000fda00000e0000 */
[----:B------:R-:W2:Y:S02]  /*17d800*/  LD.E.64 R6, desc[UR4][R36.64+0x8] ;  /* 0x0000080424067980 */ /* 0x000ea4000c101b00 */
[----:B--2---:R-:W-:-:S05]  /*17d810*/  IADD3 R4, P0, PT, R6, 0x30, RZ ;  /* 0x0000003006047810 */ /* 0x004fca0007f1e0ff */
[----:B------:R-:W-:-:S05]  /*17d820*/  IMAD.X R5, RZ, RZ, R7, P0 ;  /* 0x000000ffff057224 */ /* 0x000fca00000e0607 */
[----:B------:R0:W-:Y:S03]  /*17d830*/  ST.E.64 desc[UR4][R36.64+0x8], R4 ;  /* 0x0000080424007985 */ /* 0x0001e6000c101b04 */
.L_x_7752:
[----:B------:R-:W-:Y:S05]  /*17d840*/  BSYNC B0 ;  /* 0x0000000000007941 */ /* 0x000fea0003800000 */
.L_x_7751:
        /* <DEDUP_REMOVED lines=64> */
.L_x_7757:
[----:B------:R-:W-:Y:S05]  /*17dc50*/  BSYNC B0 ;  /* 0x0000000000007941 */ /* 0x000fea0003800000 */
.L_x_7756:
        /* <DEDUP_REMOVED lines=11> */
[----:B------:R2:W3:Y:S11]  /*17dd10*/  LDS.64 R8, [R14+0x8] ;  /* 0x000008000e087984 */ /* 0x0004f60000000a00 */
[----:B------:R4:W5:Y:S01]  /*17dd20*/  ATOM.E.ADD.64.STRONG.GPU P0, R4, desc[UR4][R36.64+0x8], R4 ;  /* 0x800008042404798a */ /* 0x000962000810f504 */
[----:B------:R-:W-:Y:S01]  /*17dd30*/  BSSY B0, `(.L_x_7760) ;  /* 0x0000018000007945 */ /* 0x000fe20003800000 */
[----:B-----5:R-:W-:-:S02]  /*17dd40*/  IMAD.MOV.U32 R6, RZ, RZ, R4 ;  /* 0x000000ffff067224 */ /* 0x020fc400078e0004 */
[----:B0-----:R-:W-:Y:S01]  /*17dd50*/  IMAD.MOV.U32 R7, RZ, RZ, R5 ;  /* 0x000000ffff077224 */ /* 0x001fe200078e0005 */
[----:B--234-:R-:W-:Y:S06]  /*17dd60*/  @P0 BRA `(.L_x_7761) ;  /* 0x0000000000500947 */ /* 0x01cfec0003800000 */
[----:B------:R-:W0:Y:S02]  /*17dd70*/  QSPC.E.S P0, RZ, [R36+0x8] ;  /* 0x0000080024ff73aa */ /* 0x000e240000000500 */
[----:B0-----:R-:W-:Y:S05]  /*17dd80*/  @!P0 BRA `(.L_x_7762) ;  /* 0x0000000000308947 */ /* 0x001fea0003800000 */
[----:B------:R-:W-:Y:S01]  /*17dd90*/  IMAD.MOV.U32 R4, RZ, RZ, R36 ;  /* 0x000000ffff047224 */ /* 0x000fe200078e0024 */
[----:B------:R-:W-:Y:S04]  /*17dda0*/  BSSY B1, `(.L_x_7763) ;  /* 0x0000007000017945 */ /* 0x000fe80003800000 */
[----:B------:R-:W-:-:S07]  /*17ddb0*/  MOV R3, R4 ;  /* 0x0000000400037202 */ /* 0x000fce0000000f00 */
.L_x_7764:
[----:B------:R-:W0:Y:S02]  /*17ddc0*/  LDS.64 R4, [R3+0x8] ;  /* 0x0000080003047984 */ /* 0x000e240000000a00 */
[----:B0-----:R-:W-:-:S05]  /*17ddd0*/  IADD3 R6, P0, PT, R4, 0x50, RZ ;  /* 0x0000005004067810 */ /* 0x001fca0007f1e0ff */
[----:B------:R-:W-:-:S07]  /*17dde0*/  IMAD.X R7, RZ, RZ, R5, P0 ;  /* 0x000000ffff077224 */ /* 0x000fce00000e0605 */
[----:B------:R-:W0:Y:S02]  /*17ddf0*/  ATOMS.CAST.SPIN.64 P0, [R3+0x8], R4, R6 ;  /* 0x000008040300758d */ /* 0x000e240001800406 */
[----:B0-----:R-:W-:Y:S05]  /*17de00*/  @!P0 BRA `(.L_x_7764) ;  /* 0xfffffffc00ec8947 */ /* 0x001fea000383ffff */
[----:B------:R-:W-:Y:S05]  /*17de10*/  BSYNC B1 ;  /* 0x0000000000017941 */ /* 0x000fea0003800000 */
.L_x_7763:
[----:B------:R-:W-:Y:S02]  /*17de20*/  IMAD.MOV.U32 R6, RZ, RZ, R4 ;  /* 0x000000ffff067224 */ /* 0x000fe400078e0004 */
[----:B------:R-:W-:Y:S01]  /*17de30*/  IMAD.MOV.U32 R7, RZ, RZ, R5 ;  /* 0x000000ffff077224 */ /* 0x000fe200078e0005 */
[----:B------:R-:W-:Y:S06]  /*17de40*/  BRA `(.L_x_7761) ;  /* 0x0000000000187947 */ /* 0x000fec0003800000 */
.L_x_7762:
[----:B------:R-:W-:Y:S02]  /*17de50*/  R2UR UR4, R38 ;  /* 0x00000000260472ca */ /* 0x000fe400000e0000 */
[----:B------:R-:W-:-:S13]  /*17de60*/  R2UR UR5, R39 ;  /* 0x00000000270572ca */ /* 0x000fda00000e0000 */
[----:B------:R-:W2:Y:S02]  /*17de70*/  LD.E.64 R6, desc[UR4][R36.64+0x8] ;  /* 0x0000080424067980 */ /* 0x000ea4000c101b00 */
[----:B--2---:R-:W-:-:S05]  /*17de80*/  IADD3 R4, P0, PT, R6, 0x50, RZ ;  /* 0x0000005006047810 */ /* 0x004fca0007f1e0ff */
[----:B------:R-:W-:-:S05]  /*17de90*/  IMAD.X R5, RZ, RZ, R7, P0 ;  /* 0x000000ffff057224 */ /* 0x000fca00000e0607 */
[----:B------:R0:W-:Y:S03]  /*17dea0*/  ST.E.64 desc[UR4][R36.64+0x8], R4 ;  /* 0x0000080424007985 */ /* 0x0001e6000c101b04 */
.L_x_7761:
[----:B------:R-:W-:Y:S05]  /*17deb0*/  BSYNC B0 ;  /* 0x0000000000007941 */ /* 0x000fea0003800000 */
.L_x_7760:
        /* <DEDUP_REMOVED lines=14> */
[----:B-1----:R-:W-:Y:S01]  /*17dfa0*/  IMAD.WIDE R32, R3, 0x10, RZ ;  /* 0x0000001003207825 */ /* 0x002fe200078e02ff */
        /* <DEDUP_REMOVED lines=28> */
.L_x_7793:
        /* <DEDUP_REMOVED lines=29> */
.L_x_7773:
[----:B------:R-:W0:Y:S02]  /*17e340*/  LDS.64 R8, [R5+0x8] ;  /* 0x0000080005087984 */ /* 0x000e240000000a00 */
[----:B0-----:R-:W-:-:S05]  /*17e350*/  IADD3 R10, P0, PT, R8, 0x30, RZ ;  /* 0x00000030080a7810 */ /* 0x001fca0007f1e0ff */
[----:B------:R-:W-:-:S07]  /*17e360*/  IMAD.X R11, RZ, RZ, R9, P0 ;  /* 0x000000ffff0b7224 */ /* 0x000fce00000e0609 */
[----:B------:R-:W0:Y:S02]  /*17e370*/  ATOMS.CAST.SPIN.64 P0, [R5+0x8], R8, R10 ;  /* 0x000008080500758d */ /* 0x000e24000180040a */
[----:B0-----:R-:W-:Y:S05]  /*17e380*/  @!P0 BRA `(.L_x_7773) ;  /* 0xfffffffc00ec8947 */ /* 0x001fea000383ffff */
[----:B------:R-:W-:Y:S05]  /*17e390*/  BSYNC B4 ;  /* 0x0000000000047941 */ /* 0x000fea0003800000 */
.L_x_7772:
[----:B------:R-:W-:Y:S02]  /*17e3a0*/  IMAD.MOV.U32 R10, RZ, RZ, R8 ;  /* 0x000000ffff0a7224 */ /* 0x000fe400078e0008 */
[----:B------:R-:W-:Y:S01]  /*17e3b0*/  IMAD.MOV.U32 R11, RZ, RZ, R9 ;  /* 0x000000ffff0b7224 */ /* 0x000fe200078e0009 */
[----:B------:R-:W-:Y:S06]  /*17e3c0*/  BRA `(.L_x_7770) ;  /* 0x0000000000187947 */ /* 0x000fec0003800000 */
.L_x_7771:
[----:B------:R-:W-:Y:S02]  /*17e3d0*/  R2UR UR4, R38 ;  /* 0x00000000260472ca */ /* 0x000fe400000e0000 */
[----:B------:R-:W-:-:S13]  /*17e3e0*/  R2UR UR5, R39 ;  /* 0x00000000270572ca */ /* 0x000fda00000e0000 */
[----:B------:R-:W2:Y:S02]  /*17e3f0*/  LD.E.64 R10, desc[UR4][R36.64+0x8] ;  /* 0x00000804240a7980 */ /* 0x000ea4000c101b00 */
[----:B--2---:R-:W-:-:S05]  /*17e400*/  IADD3 R8, P0, PT, R10, 0x30, RZ ;  /* 0x000000300a087810 */ /* 0x004fca0007f1e0ff */
[----:B------:R-:W-:-:S05]  /*17e410*/  IMAD.X R9, RZ, RZ, R11, P0 ;  /* 0x000000ffff097224 */ /* 0x000fca00000e060b */
[----:B------:R0:W-:Y:S03]  /*17e420*/  ST.E.64 desc[UR4][R36.64+0x8], R8 ;  /* 0x0000080824007985 */ /* 0x0001e6000c101b04 */
.L_x_7770:
[----:B------:R-:W-:Y:S05]  /*17e430*/  BSYNC B3 ;  /* 0x0000000000037941 */ /* 0x000fea0003800000 */
.L_x_7769:
        /* <DEDUP_REMOVED lines=54> */
.L_x_7775:
[----:B------:R-:W-:Y:S05]  /*17e7a0*/  BSYNC B3 ;  /* 0x0000000000037941 */ /* 0x000fea0003800000 */
.L_x_7774:
        /* <DEDUP_REMOVED lines=40> */
.L_x_7777:
[----:B------:R-:W-:Y:S05]  /*17ea30*/  BSYNC B3 ;  /* 0x0000000000037941 */ /* 0x000fea0003800000 */
.L_x_7776:
[----:B------:R-:W-:Y:S02]  /*17ea40*/  R2UR UR4, R38 ;  /* 0x00000000260472ca */ /* 0x000fe400000e0000 */
[----:B------:R-:W-:-:S13]  /*17ea50*/  R2UR UR5, R39 ;  /* 0x00000000270572ca */ /* 0x000fda00000e0000 */
[----:B------:R2:W-:Y:S01]  /*17ea60*/  ST.E desc[UR4][R30.64], R5 ;  /* 0x000000051e007985 */ /* 0x0005e2000c101904 */
[----:B------:R-:W-:Y:S05]  /*17ea70*/  BRA `(.L_x_7778) ;  /* 0x0000000000207947 */ /* 0x000fea0003800000 */
.L_x_7768:
        /* <DEDUP_REMOVED lines=8> */
.L_x_7778:
[----:B------:R-:W-:Y:S05]  /*17eb00*/  BSYNC B2 ;  /* 0x0000000000027941 */ /* 0x000fea0003800000 */
.L_x_7767:
        /* <DEDUP_REMOVED lines=29> */
.L_x_7786:
[----:B------:R-:W0:Y:S02]  /*17ece0*/  LDS.64 R8, [R5+0x8] ;  /* 0x0000080005087984 */ /* 0x000e240000000a00 */
[----:B0-----:R-:W-:-:S05]  /*17ecf0*/  IADD3 R10, P0, PT, R8, 0x30, RZ ;  /* 0x00000030080a7810 */ /* 0x001fca0007f1e0ff */
[----:B------:R-:W-:-:S07]  /*17ed00*/  IMAD.X R11, RZ, RZ, R9, P0 ;  /* 0x000000ffff0b7224 */ /* 0x000fce00000e0609 */
[----:B------:R-:W0:Y:S02]  /*17ed10*/  ATOMS.CAST.SPIN.64 P0, [R5+0x8], R8, R10 ;  /* 0x000008080500758d */ /* 0x000e24000180040a */
[----:B0-----:R-:W-:Y:S05]  /*17ed20*/  @!P0 BRA `(.L_x_7786) ;  /* 0xfffffffc00ec8947 */ /* 0x001fea000383ffff */
[----:B------:R-:W-:Y:S05]  /*17ed30*/  BSYNC B4 ;  /* 0x0000000000047941 */ /* 0x000fea0003800000 */
.L_x_7785:
[----:B------:R-:W-:Y:S05]  /*17ed40*/  BRA `(.L_x_7783) ;  /* 0x0000000000187947 */ /* 0x000fea0003800000 */
.L_x_7784:
[----:B------:R-:W-:Y:S02]  /*17ed50*/  R2UR UR4, R38 ;  /* 0x00000000260472ca */ /* 0x000fe400000e0000 */
[----:B------:R-:W-:-:S13]  /*17ed60*/  R2UR UR5, R39 ;  /* 0x00000000270572ca */ /* 0x000fda00000e0000 */
[----:B------:R-:W2:Y:S02]  /*17ed70*/  LD.E.64 R8, desc[UR4][R36.64+0x8] ;  /* 0x0000080424087980 */ /* 0x000ea4000c101b00 */
[----:B--2---:R-:W-:-:S05]  /*17ed80*/  IADD3 R4, P0, PT, R8, 0x30, RZ ;  /* 0x0000003008047810 */ /* 0x004fca0007f1e0ff */
[----:B------:R-:W-:-:S05]  /*17ed90*/  IMAD.X R5, RZ, RZ, R9, P0 ;  /* 0x000000ffff057224 */ /* 0x000fca00000e0609 */
[----:B------:R0:W-:Y:S03]  /*17eda0*/  ST.E.64 desc[UR4][R36.64+0x8], R4 ;  /* 0x0000080424007985 */ /* 0x0001e6000c101b04 */
.L_x_7783:
[----:B------:R-:W-:Y:S05]  /*17edb0*/  BSYNC B3 ;  /* 0x0000000000037941 */ /* 0x000fea0003800000 */
.L_x_7782:
        /* <DEDUP_REMOVED lines=51> */
.L_x_7788:
[----:B------:R-:W-:Y:S01]  /*17f0f0*/  R2UR UR4, R38 ;  /* 0x00000000260472ca */ /* 0x000fe200000e0000 */
[----:B------:R-:W-:Y:S01]  /*17f100*/  IMAD.MOV.U32 R5, RZ, RZ, 0x5272 ;  /* 0x00005272ff057424 */ /* 0x000fe200078e00ff */
[----:B------:R-:W-:Y:S01]  /*17f110*/  R2UR UR5, R39 ;  /* 0x00000000270572ca */ /* 0x000fe200000e0000 */
[----:B------:R-:W-:Y:S01]  /*17f120*/  IMAD.MOV.U32 R9, RZ, RZ, -0x1 ;  /* 0xffffffffff097424 */ /* 0x000fe200078e00ff */
[----:B------:R-:W-:-:S11]  /*17f130*/  PLOP3.LUT P0, PT, PT, PT, PT, 0x8, 0x80 ;  /* 0x000000000080781c */ /* 0x000fd60003f0e170 */
[----:B------:R0:W-:Y:S02]  /*17f140*/  ST.E desc[UR4][R30.64], R5 ;  /* 0x000000051e007985 */ /* 0x0001e4000c101904 */
.L_x_7789:
[----:B------:R-:W-:Y:S05]  /*17f150*/  BSYNC B3 ;  /* 0x0000000000037941 */ /* 0x000fea0003800000 */
.L_x_7787:
        /* <DEDUP_REMOVED lines=39> */
.L_x_7791:
[----:B------:R-:W-:Y:S05]  /*17f3d0*/  BSYNC B3 ;  /* 0x0000000000037941 */ /* 0x000fea0003800000 */
.L_x_7790:
[----:B------:R-:W-:Y:S02]  /*17f3e0*/  R2UR UR4, R38 ;  /* 0x00000000260472ca */ /* 0x000fe400000e0000 */
[----:B------:R-:W-:-:S13]  /*17f3f0*/  R2UR UR5, R39 ;  /* 0x00000000270572ca */ /* 0x000fda00000e0000 */
[----:B------:R2:W-:Y:S01]  /*17f400*/  ST.E desc[UR4][R30.64], R7 ;  /* 0x000000071e007985 */ /* 0x0005e2000c101904 */
[----:B------:R-:W-:Y:S05]  /*17f410*/  BRA `(.L_x_7792) ;  /* 0x0000000000207947 */ /* 0x000fea0003800000 */
.L_x_7781:
        /* <DEDUP_REMOVED lines=8> */
.L_x_7792:
[----:B------:R-:W-:Y:S05]  /*17f4a0*/  BSYNC B2 ;  /* 0x0000000000027941 */ /* 0x000fea0003800000 */
.L_x_7780:
[----:B------:R-:W-:Y:S01]  /*17f4b0*/  IADD3 R13, P0, PT, R13, 0x8, RZ ;  /* 0x000000080d0d7810 */ /* 0x000fe20007f1e0ff */
[----:B------:R-:W-:-:S04]  /*17f4c0*/  VIADD R0, R0, 0x2 ;  /* 0x0000000200007836 */ /* 0x000fc80000000000 */
[----:B------:R-:W-:Y:S01]  /*17f4d0*/  IMAD.X R15, RZ, RZ, R15, P0 ;  /* 0x000000ffff0f7224 */ /* 0x000fe200000e060f */
[----:B------:R-:W-:Y:S07]  /*17f4e0*/  BRA `(.L_x_7793) ;  /* 0xffffffec00207947 */ /* 0x000fee000383ffff */
.L_x_7779:
[----:B------:R-:W-:Y:S05]  /*17f4f0*/  BSYNC B0 ;  /* 0x0000000000007941 */ /* 0x000fea0003800000 */
.L_x_7766:
[----:B------:R-:W-:Y:S05]  /*17f500*/  BSYNC B1 ;  /* 0x0000000000017941 */ /* 0x000fea0003800000 */
.L_x_7765:
[----:B------:R-:W3:Y:S01]  /*17f510*/  LDCU.64 UR4, c[0x4][0xc0] ;  /* 0x01001800ff0477ac */ /* 0x000ee20008000a00 */
[----:B------:R-:W-:Y:S01]  /*17f520*/  IMAD.WIDE R14, R3, 0x10, RZ ;  /* 0x00000010030e7825 */ /* 0x000fe200078e02ff */
        /* <DEDUP_REMOVED lines=8> */
.L_x_7822:
        /* <DEDUP_REMOVED lines=35> */
.L_x_7802:
[----:B------:R-:W0:Y:S02]  /*17f7e0*/  LDS.64 R8, [R5+0x8] ;  /* 0x0000080005087984 */ /* 0x000e240000000a00 */
[----:B0-----:R-:W-:-:S05]  /*17f7f0*/  IADD3 R10, P0, PT, R8, 0x30, RZ ;  /* 0x00000030080a7810 */ /* 0x001fca0007f1e0ff */
[----:B------:R-:W-:-:S07]  /*17f800*/  IMAD.X R11, RZ, RZ, R9, P0 ;  /* 0x000000ffff0b7224 */ /* 0x000fce00000e0609 */
[----:B------:R-:W0:Y:S02]  /*17f810*/  ATOMS.CAST.SPIN.64 P0, [R5+0x8], R8, R10 ;  /* 0x000008080500758d */ /* 0x000e24000180040a */
[----:B0-----:R-:W-:Y:S05]  /*17f820*/  @!P0 BRA `(.L_x_7802) ;  /* 0xfffffffc00ec8947 */ /* 0x001fea000383ffff */
[----:B------:R-:W-:Y:S05]  /*17f830*/  BSYNC B3 ;  /* 0x0000000000037941 */ /* 0x000fea0003800000 */
.L_x_7801:
[----:B------:R-:W-:Y:S05]  /*17f840*/  BRA `(.L_x_7799) ;  /* 0x0000000000187947 */ /* 0x000fea0003800000 */
.L_x_7800:
[----:B------:R-:W-:Y:S02]  /*17f850*/  R2UR UR4, R38 ;  /* 0x00000000260472ca */ /* 0x000fe400000e0000 */
[----:B------:R-:W-:-:S13]  /*17f860*/  R2UR UR5, R39 ;  /* 0x00000000270572ca */ /* 0x000fda00000e0000 */
[----:B------:R-:W2:Y:S02]  /*17f870*/  LD.E.64 R8, desc[UR4][R36.64+0x8] ;  /* 0x0000080424087980 */ /* 0x000ea4000c101b00 */
[----:B--2---:R-:W-:-:S05]  /*17f880*/  IADD3 R4, P0, PT, R8, 0x30, RZ ;  /* 0x0000003008047810 */ /* 0x004fca0007f1e0ff */
[----:B------:R-:W-:-:S05]  /*17f890*/  IMAD.X R5, RZ, RZ, R9, P0 ;  /* 0x000000ffff057224 */ /* 0x000fca00000e0609 */
[----:B------:R0:W-:Y:S03]  /*17f8a0*/  ST.E.64 desc[UR4][R36.64+0x8], R4 ;  /* 0x0000080424007985 */ /* 0x0001e6000c101b04 */
.L_x_7799:
[----:B------:R-:W-:Y:S05]  /*17f8b0*/  BSYNC B2 ;  /* 0x0000000000027941 */ /* 0x000fea0003800000 */
.L_x_7798:
        /* <DEDUP_REMOVED lines=54> */
.L_x_7804:
[----:B------:R-:W-:Y:S05]  /*17fc20*/  BSYNC B2 ;  /* 0x0000000000027941 */ /* 0x000fea0003800000 */
.L_x_7803:
        /* <DEDUP_REMOVED lines=40> */
.L_x_7806:
[----:B------:R-:W-:Y:S05]  /*17feb0*/  BSYNC B2 ;  /* 0x0000000000027941 */ /* 0x000fea0003800000 */
.L_x_7805:
[----:B------:R-:W-:Y:S02]  /*17fec0*/  R2UR UR4, R38 ;  /* 0x00000000260472ca */ /* 0x000fe400000e0000 */
[----:B------:R-:W-:-:S13]  /*17fed0*/  R2UR UR5, R39 ;  /* 0x00000000270572ca */ /* 0x000fda00000e0000 */
[----:B------:R2:W-:Y:S01]  /*17fee0*/  ST.E desc[UR4][R30.64], R7 ;  /* 0x000000071e007985 */ /* 0x0005e2000c101904 */
[----:B------:R-:W-:Y:S05]  /*17fef0*/  BRA `(.L_x_7796) ;  /* 0x0000000000247947 */ /* 0x000fea0003800000 */
.L_x_7797:
        /* <DEDUP_REMOVED lines=9> */
.L_x_7796:
[----:B------:R-:W-:Y:S05]  /*17ff90*/  BSYNC B1 ;  /* 0x0000000000017941 */ /* 0x000fea0003800000 */
.L_x_7795:
        /* <DEDUP_REMOVED lines=30> */
.L_x_7815:
[----:B------:R-:W0:Y:S02]  /*180180*/  LDS.64 R8, [R5+0x8] ;  /* 0x0000080005087984 */ /* 0x000e240000000a00 */
[----:B0-----:R-:W-:-:S05]  /*180190*/  IADD3 R10, P0, PT, R8, 0x30, RZ ;  /* 0x00000030080a7810 */ /* 0x001fca0007f1e0ff */
[----:B------:R-:W-:-:S07]  /*1801a0*/  IMAD.X R11, RZ, RZ, R9, P0 ;  /* 0x000000ffff0b7224 */ /* 0x000fce00000e0609 */
[----:B------:R-:W0:Y:S02]  /*1801b0*/  ATOMS.CAST.SPIN.64 P0, [R5+0x8], R8, R10 ;  /* 0x000008080500758d */ /* 0x000e24000180040a */
[----:B0-----:R-:W-:Y:S05]  /*1801c0*/  @!P0 BRA `(.L_x_7815) ;  /* 0xfffffffc00ec8947 */ /* 0x001fea000383ffff */
[----:B------:R-:W-:Y:S05]  /*1801d0*/  BSYNC B3 ;  /* 0x0000000000037941 */ /* 0x000fea0003800000 */
.L_x_7814:
[----:B------:R-:W-:Y:S05]  /*1801e0*/  BRA `(.L_x_7812) ;  /* 0x0000000000187947 */ /* 0x000fea0003800000 */
.L_x_7813:
[----:B------:R-:W-:Y:S02]  /*1801f0*/  R2UR UR4, R38 ;  /* 0x00000000260472ca */ /* 0x000fe400000e0000 */
[----:B------:R-:W-:-:S13]  /*180200*/  R2UR UR5, R39 ;  /* 0x00000000270572ca */ /* 0x000fda00000e0000 */
[----:B------:R-:W2:Y:S02]  /*180210*/  LD.E.64 R8, desc[UR4][R36.64+0x8] ;  /* 0x0000080424087980 */ /* 0x000ea4000c101b00 */
[----:B--2---:R-:W-:-:S05]  /*180220*/  IADD3 R4, P0, PT, R8, 0x30, RZ ;  /* 0x0000003008047810 */ /* 0x004fca0007f1e0ff */
[----:B------:R-:W-:-:S05]  /*180230*/  IMAD.X R5, RZ, RZ, R9, P0 ;  /* 0x000000ffff057224 */ /* 0x000fca00000e0609 */
[----:B------:R0:W-:Y:S03]  /*180240*/  ST.E.64 desc[UR4][R36.64+0x8], R4 ;  /* 0x0000080424007985 */ /* 0x0001e6000c101b04 */
.L_x_7812:
[----:B------:R-:W-:Y:S05]  /*180250*/  BSYNC B2 ;  /* 0x0000000000027941 */ /* 0x000fea0003800000 */
.L_x_7811:
        /* <DEDUP_REMOVED lines=51> */
.L_x_7817:
[----:B------:R-:W-:Y:S01]  /*180590*/  R2UR UR4, R38 ;  /* 0x00000000260472ca */ /* 0x000fe200000e0000 */
[----:B------:R-:W-:Y:S01]  /*1805a0*/  IMAD.MOV.U32 R5, RZ, RZ, 0x5272 ;  /* 0x00005272ff057424 */ /* 0x000fe200078e00ff */
[----:B------:R-:W-:Y:S01]  /*1805b0*/  R2UR UR5, R39 ;  /* 0x00000000270572ca */ /* 0x000fe200000e0000 */
[----:B------:R-:W-:Y:S01]  /*1805c0*/  IMAD.MOV.U32 R9, RZ, RZ, -0x1 ;  /* 0xffffffffff097424 */ /* 0x000fe200078e00ff */
[----:B------:R-:W-:-:S11]  /*1805d0*/  PLOP3.LUT P0, PT, PT, PT, PT, 0x8, 0x80 ;  /* 0x000000000080781c */ /* 0x000fd60003f0e170 */
[----:B------:R0:W-:Y:S02]  /*1805e0*/  ST.E desc[UR4][R30.64], R5 ;  /* 0x000000051e007985 */ /* 0x0001e4000c101904 */
.L_x_7818:
[----:B------:R-:W-:Y:S05]  /*1805f0*/  BSYNC B2 ;  /* 0x0000000000027941 */ /* 0x000fea0003800000 */
.L_x_7816:
        /* <DEDUP_REMOVED lines=39> */
.L_x_7820:
[----:B------:R-:W-:Y:S05]  /*180870*/  BSYNC B2 ;  /* 0x0000000000027941 */ /* 0x000fea0003800000 */
.L_x_7819:
[----:B------:R-:W-:Y:S02]  /*180880*/  R2UR UR4, R38 ;  /* 0x00000000260472ca */ /* 0x000fe400000e0000 */
[----:B------:R-:W-:-:S13]  /*180890*/  R2UR UR5, R39 ;  /* 0x00000000270572ca */ /* 0x000fda00000e0000 */
[----:B------:R3:W-:Y:S01]  /*1808a0*/  ST.E desc[UR4][R30.64], R7 ;  /* 0x000000071e007985 */ /* 0x0007e2000c101904 */
[----:B------:R-:W-:Y:S05]  /*1808b0*/  BRA `(.L_x_7821) ;  /* 0x0000000000387947 */ /* 0x000fea0003800000 */
.L_x_7810:
        /* <DEDUP_REMOVED lines=10> */
.L_x_7809:
[----:B------:R-:W-:Y:S01]  /*180960*/  R2UR UR4, R38 ;  /* 0x00000000260472ca */ /* 0x000fe200000e0000 */
[----:B01----:R-:W-:Y:S01]  /*180970*/  IMAD.MOV.U32 R5, RZ, RZ, 0x5368 ;  /* 0x00005368ff057424 */ /* 0x003fe200078e00ff */
[----:B------:R-:W-:-:S13]  /*180980*/  R2UR UR5, R39 ;  /* 0x00000000270572ca */ /* 0x000fda00000e0000 */
[----:B------:R0:W-:Y:S02]  /*180990*/  ST.E desc[UR4][R30.64], R5 ;  /* 0x000000051e007985 */ /* 0x0001e4000c101904 */
.L_x_7821:
[----:B------:R-:W-:Y:S05]  /*1809a0*/  BSYNC B1 ;  /* 0x0000000000017941 */ /* 0x000fea0003800000 */
.L_x_7808:
[----:B------:R-:W-:Y:S01]  /*1809b0*/  IADD3 R13, P0, PT, R13, 0x8, RZ ;  /* 0x000000080d0d7810 */ /* 0x000fe20007f1e0ff */
[----:B------:R-:W-:Y:S01]  /*1809c0*/  VIADD R42, R42, 0x2 ;  /* 0x000000022a2a7836 */ /* 0x000fe20000000000 */
[----:B------:R-:W-:-:S03]  /*1809d0*/  IADD3 R32, P1, PT, R32, 0x2, RZ ;  /* 0x0000000220207810 */ /* 0x000fc60007f3e0ff */
[----:B------:R-:W-:Y:S02]  /*1809e0*/  IMAD.X R35, RZ, RZ, R35, P0 ;  /* 0x000000ffff237224 */ /* 0x000fe400000e0623 */
[----:B------:R-:W-:Y:S01]  /*1809f0*/  IMAD.X R33, RZ, RZ, R33, P1 ;  /* 0x000000ffff217224 */ /* 0x000fe200008e0621 */
[----:B------:R-:W-:Y:S07]  /*180a00*/  BRA `(.L_x_7822) ;  /* 0xffffffe800e87947 */ /* 0x000fee000383ffff */
.L_x_7807:
[----:B------:R-:W-:Y:S05]  /*180a10*/  BSYNC B0 ;  /* 0x0000000000007941 */ /* 0x000fea0003800000 */
.L_x_7794:
        /* <DEDUP_REMOVED lines=19> */
.L_x_7827:
[----:B------:R-:W0:Y:S02]  /*180b50*/  LDS.64 R4, [R11+0x8] ;  /* 0x000008000b047984 */ /* 0x000e240000000a00 */
[----:B0-----:R-:W-:-:S05]  /*180b60*/  IADD3 R6, P0, PT, R4, 0x30, RZ ;  /* 0x0000003004067810 */ /* 0x001fca0007f1e0ff */
[----:B------:R-:W-:-:S07]  /*180b70*/  IMAD.X R7, RZ, RZ, R5, P0 ;  /* 0x000000ffff077224 */ /* 0x000fce00000e0605 */
[----:B------:R-:W0:Y:S02]  /*180b80*/  ATOMS.CAST.SPIN.64 P0, [R11+0x8], R4, R6 ;  /* 0x000008040b00758d */ /* 0x000e240001800406 */
[----:B0-----:R-:W-:Y:S05]  /*180b90*/  @!P0 BRA `(.L_x_7827) ;  /* 0xfffffffc00ec8947 */ /* 0x001fea000383ffff */
[----:B------:R-:W-:Y:S05]  /*180ba0*/  BSYNC B1 ;  /* 0x0000000000017941 */ /* 0x000fea0003800000 */
.L_x_7826:
[----:B------:R-:W-:Y:S02]  /*180bb0*/  IMAD.MOV.U32 R6, RZ, RZ, R4 ;  /* 0x000000ffff067224 */ /* 0x000fe400078e0004 */
[----:B------:R-:W-:Y:S01]  /*180bc0*/  IMAD.MOV.U32 R7, RZ, RZ, R5 ;  /* 0x000000ffff077224 */ /* 0x000fe200078e0005 */
[----:B------:R-:W-:Y:S06]  /*180bd0*/  BRA `(.L_x_7824) ;  /* 0x0000000000187947 */ /* 0x000fec0003800000 */
.L_x_7825:
[----:B------:R-:W-:Y:S02]  /*180be0*/  R2UR UR4, R38 ;  /* 0x00000000260472ca */ /* 0x000fe400000e0000 */
[----:B------:R-:W-:-:S13]  /*180bf0*/  R2UR UR5, R39 ;  /* 0x00000000270572ca */ /* 0x000fda00000e0000 */
[----:B------:R-:W2:Y:S02]  /*180c00*/  LD.E.64 R6, desc[UR4][R36.64+0x8] ;  /* 0x0000080424067980 */ /* 0x000ea4000c101b00 */
[----:B--2---:R-:W-:-:S05]  /*180c10*/  IADD3 R4, P0, PT, R6, 0x30, RZ ;  /* 0x0000003006047810 */ /* 0x004fca0007f1e0ff */
[----:B------:R-:W-:-:S05]  /*180c20*/  IMAD.X R5, RZ, RZ, R7, P0 ;  /* 0x000000ffff057224 */ /* 0x000fca00000e0607 */
[----:B------:R0:W-:Y:S03]  /*180c30*/  ST.E.64 desc[UR4][R36.64+0x8], R4 ;  /* 0x0000080424007985 */ /* 0x0001e6000c101b04 */
.L_x_7824:
[----:B------:R-:W-:Y:S05]  /*180c40*/  BSYNC B0 ;  /* 0x0000000000007941 */ /* 0x000fea0003800000 */
.L_x_7823:
        /* <DEDUP_REMOVED lines=66> */
.L_x_7833:
[----:B------:R-:W0:Y:S02]  /*181070*/  LDS.64 R8, [R5+0x8] ;  /* 0x0000080005087984 */ /* 0x000e240000000a00 */
[----:B0-----:R-:W-:-:S05]  /*181080*/  IADD3 R10, P0, PT, R40, R8, RZ ;  /* 0x00000008280a7210 */ /* 0x001fca0007f1e0ff */
[----:B------:R-:W-:-:S07]  /*181090*/  IMAD.X R11, R41, 0x1, R9, P0 ;  /* 0x00000001290b7824 */ /* 0x000fce00000e0609 */
[----:B------:R-:W0:Y:S02]  /*1810a0*/  ATOMS.CAST.SPIN.64 P0, [R5+0x8], R8, R10 ;  /* 0x000008080500758d */ /* 0x000e24000180040a */
[----:B0-----:R-:W-:Y:S05]  /*1810b0*/  @!P0 BRA `(.L_x_7833) ;  /* 0xfffffffc00ec8947 */ /* 0x001fea000383ffff */
[----:B------:R-:W-:Y:S05]  /*1810c0*/  BSYNC B1 ;  /* 0x0000000000017941 */ /* 0x000fea0003800000 */
.L_x_7832:
[----:B------:R-:W-:Y:S05]  /*1810d0*/  BRA `(.L_x_7830) ;  /* 0x0000000000187947 */ /* 0x000fea0003800000 */
.L_x_7831:
[----:B------:R-:W-:Y:S02]  /*1810e0*/  R2UR UR4, R38 ;  /* 0x00000000260472ca */ /* 0x000fe400000e0000 */
[----:B------:R-:W-:-:S13]  /*1810f0*/  R2UR UR5, R39 ;  /* 0x00000000270572ca */ /* 0x000fda00000e0000 */
[----:B------:R-:W2:Y:S02]  /*181100*/  LD.E.64 R8, desc[UR4][R36.64+0x8] ;  /* 0x0000080424087980 */ /* 0x000ea4000c101b00 */
[----:B--2---:R-:W-:-:S05]  /*181110*/  IADD3 R4, P0, PT, R40, R8, RZ ;  /* 0x0000000828047210 */ /* 0x004fca0007f1e0ff */
[----:B------:R-:W-:-:S05]  /*181120*/  IMAD.X R5, R41, 0x1, R9, P0 ;  /* 0x0000000129057824 */ /* 0x000fca00000e0609 */
[----:B------:R0:W-:Y:S03]  /*181130*/  ST.E.64 desc[UR4][R36.64+0x8], R4 ;  /* 0x0000080424007985 */ /* 0x0001e6000c101b04 */
.L_x_7830:
[----:B------:R-:W-:Y:S05]  /*181140*/  BSYNC B0 ;  /* 0x0000000000007941 */ /* 0x000fea0003800000 */
.L_x_7829:
        /* <DEDUP_REMOVED lines=47> */
.L_x_7865:
        /* <DEDUP_REMOVED lines=31> */
.L_x_7846:
        /* <DEDUP_REMOVED lines=8> */
.L_x_7845:
[----:B0-----:R0:W-:Y:S05]  /*1816b0*/  BMOV.32 B0, R10 ;  /* 0x0000000a00007356 */ /* 0x0011ea0000000000 */
[----:B------:R-:W-:Y:S02]  /*1816c0*/  IMAD.MOV.U32 R11, RZ, RZ, R9 ;  /* 0x000000ffff0b7224 */ /* 0x000fe400078e0009 */
[----:B0-----:R-:W-:Y:S01]  /*1816d0*/  IMAD.MOV.U32 R10, RZ, RZ, R8 ;  /* 0x000000ffff0a7224 */ /* 0x001fe200078e0008 */
[----:B------:R-:W-:Y:S06]  /*1816e0*/  BRA `(.L_x_7843) ;  /* 0x0000000000187947 */ /* 0x000fec0003800000 */
.L_x_7844:
[----:B------:R-:W-:Y:S02]  /*1816f0*/  R2UR UR4, R38 ;  /* 0x00000000260472ca */ /* 0x000fe400000e0000 */
[----:B------:R-:W-:-:S13]  /*181700*/  R2UR UR5, R39 ;  /* 0x00000000270572ca */ /* 0x000fda00000e0000 */
[----:B------:R-:W2:Y:S02]  /*181710*/  LD.E.64 R10, desc[UR4][R36.64+0x8] ;  /* 0x00000804240a7980 */ /* 0x000ea4000c101b00 */
[----:B--2---:R-:W-:-:S05]  /*181720*/  IADD3 R8, P0, PT, R10, 0x30, RZ ;  /* 0x000000300a087810 */ /* 0x004fca0007f1e0ff */
[----:B------:R-:W-:-:S05]  /*181730*/  IMAD.X R9, RZ, RZ, R11, P0 ;  /* 0x000000ffff097224 */ /* 0x000fca00000e060b */
[----:B------:R0:W-:Y:S03]  /*181740*/  ST.E.64 desc[UR4][R36.64+0x8], R8 ;  /* 0x0000080824007985 */ /* 0x0001e6000c101b04 */
.L_x_7843:
[----:B------:R-:W-:Y:S05]  /*181750*/  BSYNC B0 ;  /* 0x0000000000007941 */ /* 0x000fea0003800000 */
.L_x_7842:
        /* <DEDUP_REMOVED lines=54> */
.L_x_7848:
[----:B------:R-:W-:Y:S05]  /*181ac0*/  BSYNC B0 ;  /* 0x0000000000007941 */ /* 0x000fea0003800000 */
.L_x_7847:
        /* <DEDUP_REMOVED lines=40> */
.L_x_7850:
[----:B------:R-:W-:Y:S05]  /*181d50*/  BSYNC B0 ;  /* 0x0000000000007941 */ /* 0x000fea0003800000 */
.L_x_7849:
[----:B------:R-:W-:Y:S02]  /*181d60*/  R2UR UR4, R38 ;  /* 0x00000000260472ca */ /* 0x000fe400000e0000 */
[----:B------:R-:W-:-:S13]  /*181d70*/  R2UR UR5, R39 ;  /* 0x00000000270572ca */ /* 0x000fda00000e0000 */
[----:B------:R3:W-:Y:S01]  /*181d80*/  ST.E desc[UR4][R30.64], R9 ;  /* 0x000000091e007985 */ /* 0x0007e2000c101904 */
[----:B------:R-:W-:Y:S05]  /*181d90*/  BRA `(.L_x_7851) ;  /* 0x0000000000147947 */ /* 0x000fea0003800000 */
.L_x_7841:
[----:B------:R-:W-:Y:S02]  /*181da0*/  R2UR UR4, R38 ;  /* 0x00000000260472ca */ /* 0x000fe400000e0000 */
[----:B------:R-:W-:Y:S02]  /*181db0*/  R2UR UR5, R39 ;  /* 0x00000000270572ca */ /* 0x000fe400000e0000 */
[----:B------:R-:W-:-:S05]  /*181dc0*/  IADD3 R4, P0, PT, R8, R35, RZ ;  /* 0x0000002308047210 */ /* 0x000fca0007f1e0ff */
[----:B------:R-:W-:-:S06]  /*181dd0*/  IMAD.X R5, RZ, RZ, R9, P0 ;  /* 0x000000ffff057224 */ /* 0x000fcc00000e0609 */
[----:B------:R0:W-:Y:S02]  /*181de0*/  ST.E desc[UR4][R4.64+0x20], RZ ;  /* 0x000020ff04007985 */ /* 0x0001e4000c101904 */
.L_x_7851:
[----:B------:R-:W-:Y:S05]  /*181df0*/  BSYNC B1 ;  /* 0x0000000000017941 */ /* 0x000fea0003800000 */
.L_x_7840:
        /* <DEDUP_REMOVED lines=30> */
.L_x_7858:
        /* <DEDUP_REMOVED lines=8> */
.L_x_7857:
[----:B0-----:R0:W-:Y:S05]  /*182060*/  BMOV.32 B0, R10 ;  /* 0x0000000a00007356 */ /* 0x0011ea0000000000 */
[----:B------:R-:W-:Y:S02]  /*182070*/  IMAD.MOV.U32 R11, RZ, RZ, R9 ;  /* 0x000000ffff0b7224 */ /* 0x000fe400078e0009 */
[----:B0-----:R-:W-:Y:S01]  /*182080*/  IMAD.MOV.U32 R10, RZ, RZ, R8 ;  /* 0x000000ffff0a7224 */ /* 0x001fe200078e0008 */
[----:B------:R-:W-:Y:S06]  /*182090*/  BRA `(.L_x_7855) ;  /* 0x0000000000187947 */ /* 0x000fec0003800000 */
.L_x_7856:
[----:B------:R-:W-:Y:S02]  /*1820a0*/  R2UR UR4, R38 ;  /* 0x00000000260472ca */ /* 0x000fe400000e0000 */
[----:B------:R-:W-:-:S13]  /*1820b0*/  R2UR UR5, R39 ;  /* 0x00000000270572ca */ /* 0x000fda00000e0000 */
[----:B------:R-:W2:Y:S02]  /*1820c0*/  LD.E.64 R10, desc[UR4][R36.64+0x8] ;  /* 0x00000804240a7980 */ /* 0x000ea4000c101b00 */
[----:B--2---:R-:W-:-:S05]  /*1820d0*/  IADD3 R8, P0, PT, R10, 0x30, RZ ;  /* 0x000000300a087810 */ /* 0x004fca0007f1e0ff */
[----:B------:R-:W-:-:S05]  /*1820e0*/  IMAD.X R9, RZ, RZ, R11, P0 ;  /* 0x000000ffff097224 */ /* 0x000fca00000e060b */
[----:B------:R0:W-:Y:S03]  /*1820f0*/  ST.E.64 desc[UR4][R36.64+0x8], R8 ;  /* 0x0000080824007985 */ /* 0x0001e6000c101b04 */
.L_x_7855:
[----:B------:R-:W-:Y:S05]  /*182100*/  BSYNC B0 ;  /* 0x0000000000007941 */ /* 0x000fea0003800000 */
.L_x_7854:
        /* <DEDUP_REMOVED lines=51> */
.L_x_7860:
[----:B------:R-:W-:Y:S01]  /*182440*/  R2UR UR4, R38 ;  /* 0x00000000260472ca */ /* 0x000fe200000e0000 */
[----:B------:R-:W-:Y:S01]  /*182450*/  IMAD.MOV.U32 R7, RZ, RZ, 0x5272 ;  /* 0x00005272ff077424 */ /* 0x000fe200078e00ff */
[----:B------:R-:W-:Y:S01]  /*182460*/  R2UR UR5, R39 ;  /* 0x00000000270572ca */ /* 0x000fe200000e0000 */
[----:B------:R-:W-:Y:S01]  /*182470*/  IMAD.MOV.U32 R11, RZ, RZ, -0x1 ;  /* 0xffffffffff0b7424 */ /* 0x000fe200078e00ff */
[----:B------:R-:W-:-:S11]  /*182480*/  PLOP3.LUT P0, PT, PT, PT, PT, 0x8, 0x80 ;  /* 0x000000000080781c */ /* 0x000fd60003f0e170 */
[----:B------:R0:W-:Y:S02]  /*182490*/  ST.E desc[UR4][R30.64], R7 ;  /* 0x000000071e007985 */ /* 0x0001e4000c101904 */
.L_x_7861:
[----:B------:R-:W-:Y:S05]  /*1824a0*/  BSYNC B0 ;  /* 0x0000000000007941 */ /* 0x000fea0003800000 */
.L_x_7859:
        /* <DEDUP_REMOVED lines=39> */
.L_x_7863:
[----:B------:R-:W-:Y:S05]  /*182720*/  BSYNC B0 ;  /* 0x0000000000007941 */ /* 0x000fea0003800000 */
.L_x_7862:
[----:B------:R-:W-:Y:S02]  /*182730*/  R2UR UR4, R38 ;  /* 0x00000000260472ca */ /* 0x000fe400000e0000 */
[----:B------:R-:W-:-:S13]  /*182740*/  R2UR UR5, R39 ;  /* 0x00000000270572ca */ /* 0x000fda00000e0000 */
[----:B------:R2:W-:Y:S01]  /*182750*/  ST.E desc[UR4][R30.64], R9 ;  /* 0x000000091e007985 */ /* 0x0005e2000c101904 */
[----:B------:R-:W-:Y:S05]  /*182760*/  BRA `(.L_x_7864) ;  /* 0x0000000000187947 */ /* 0x000fea0003800000 */
.L_x_7853:
[----:B------:R-:W-:Y:S01]  /*182770*/  VIADD R5, R35, 0x4 ;  /* 0x0000000423057836 */ /* 0x000fe20000000000 */
[----:B------:R-:W-:Y:S02]  /*182780*/  R2UR UR4, R38 ;  /* 0x00000000260472ca */ /* 0x000fe400000e0000 */
[----:B------:R-:W-:Y:S02]  /*182790*/  R2UR UR5, R39 ;  /* 0x00000000270572ca */ /* 0x000fe400000e0000 */
[----:B------:R-:W-:-:S05]  /*1827a0*/  IADD3 R4, P0, PT, R8, R5, RZ ;  /* 0x0000000508047210 */ /* 0x000fca0007f1e0ff */
[----:B------:R-:W-:-:S06]  /*1827b0*/  IMAD.X R5, RZ, RZ, R9, P0 ;  /* 0x000000ffff057224 */ /* 0x000fcc00000e0609 */
[----:B------:R3:W-:Y:S02]  /*1827c0*/  ST.E desc[UR4][R4.64+0x20], RZ ;  /* 0x000020ff04007985 */ /* 0x0007e4000c101904 */
.L_x_7864:
[----:B------:R-:W-:Y:S05]  /*1827d0*/  BSYNC B1 ;  /* 0x0000000000017941 */ /* 0x000fea0003800000 */
.L_x_7852:
[----:B------:R-:W-:Y:S02]  /*1827e0*/  VIADD R40, R40, 0x2 ;  /* 0x0000000228287836 */ /* 0x000fe40000000000 */
[----:B------:R-:W-:Y:S01]  /*1827f0*/  VIADD R35, R35, 0x8 ;  /* 0x0000000823237836 */ /* 0x000fe20000000000 */
[----:B------:R-:W-:Y:S06]  /*182800*/  @P2 BRA `(.L_x_7865) ;  /* 0xffffffec000c2947 */ /* 0x000fec000383ffff */
.L_x_7839:
[----:B------:R-:W-:Y:S05]  /*182810*/  BSYNC B2 ;  /* 0x0000000000027941 */ /* 0x000fea0003800000 */
.L_x_7838:
        /* <DEDUP_REMOVED lines=25> */
.L_x_7872:
[----:B------:R-:W0:Y:S02]  /*1829b0*/  LDS.64 R8, [R35+0x8] ;  /* 0x0000080023087984 */ /* 0x000e240000000a00 */
[----:B0-----:R-:W-:-:S05]  /*1829c0*/  IADD3 R10, P0, PT, R8, 0x30, RZ ;  /* 0x00000030080a7810 */ /* 0x001fca0007f1e0ff */
[----:B------:R-:W-:-:S07]  /*1829d0*/  IMAD.X R11, RZ, RZ, R9, P0 ;  /* 0x000000ffff0b7224 */ /* 0x000fce00000e0609 */
[----:B------:R-:W0:Y:S02]  /*1829e0*/  ATOMS.CAST.SPIN.64 P0, [R35+0x8], R8, R10 ;  /* 0x000008082300758d */ /* 0x000e24000180040a */
[----:B0-----:R-:W-:Y:S05]  /*1829f0*/  @!P0 BRA `(.L_x_7872) ;  /* 0xfffffffc00ec8947 */ /* 0x001fea000383ffff */
[----:B------:R-:W-:Y:S05]  /*182a00*/  BSYNC B2 ;  /* 0x0000000000027941 */ /* 0x000fea0003800000 */
.L_x_7871:
[----:B------:R-:W-:Y:S02]  /*182a10*/  IMAD.MOV.U32 R10, RZ, RZ, R8 ;  /* 0x000000ffff0a7224 */ /* 0x000fe400078e0008 */
[----:B------:R-:W-:Y:S01]  /*182a20*/  IMAD.MOV.U32 R11, RZ, RZ, R9 ;  /* 0x000000ffff0b7224 */ /* 0x000fe200078e0009 */
[----:B------:R-:W-:Y:S06]  /*182a30*/  BRA `(.L_x_7869) ;  /* 0x0000000000187947 */ /* 0x000fec0003800000 */
.L_x_7870:
[----:B------:R-:W-:Y:S02]  /*182a40*/  R2UR UR4, R38 ;  /* 0x00000000260472ca */ /* 0x000fe400000e0000 */
[----:B------:R-:W-:-:S13]  /*182a50*/  R2UR UR5, R39 ;  /* 0x00000000270572ca */ /* 0x000fda00000e0000 */
[----:B------:R-:W2:Y:S02]  /*182a60*/  LD.E.64 R10, desc[UR4][R36.64+0x8] ;  /* 0x00000804240a7980 */ /* 0x000ea4000c101b00 */
[----:B--2---:R-:W-:-:S05]  /*182a70*/  IADD3 R8, P0, PT, R10, 0x30, RZ ;  /* 0x000000300a087810 */ /* 0x004fca0007f1e0ff */
[----:B------:R-:W-:-:S05]  /*182a80*/  IMAD.X R9, RZ, RZ, R11, P0 ;  /* 0x000000ffff097224 */ /* 0x000fca00000e060b */
[----:B------:R0:W-:Y:S03]  /*182a90*/  ST.E.64 desc[UR4][R36.64+0x8], R8 ;  /* 0x0000080824007985 */ /* 0x0001e6000c101b04 */
.L_x_7869:
[----:B------:R-:W-:Y:S05]  /*182aa0*/  BSYNC B1 ;  /* 0x0000000000017941 */ /* 0x000fea0003800000 */
.L_x_7868:
        /* <DEDUP_REMOVED lines=51> */
.L_x_7874:
[----:B------:R-:W-:Y:S01]  /*182de0*/  R2UR UR4, R38 ;  /* 0x00000000260472ca */ /* 0x000fe200000e0000 */
[----:B------:R-:W-:Y:S01]  /*182df0*/  IMAD.MOV.U32 R7, RZ, RZ, 0x5272 ;  /* 0x00005272ff077424 */ /* 0x000fe200078e00ff */
[----:B------:R-:W-:Y:S01]  /*182e00*/  R2UR UR5, R39 ;  /* 0x00000000270572ca */ /* 0x000fe200000e0000 */
[----:B------:R-:W-:Y:S01]  /*182e10*/  IMAD.MOV.U32 R11, RZ, RZ, -0x1 ;  /* 0xffffffffff0b7424 */ /* 0x000fe200078e00ff */
[----:B------:R-:W-:-:S11]  /*182e20*/  PLOP3.LUT P0, PT, PT, PT, PT, 0x8, 0x80 ;  /* 0x000000000080781c */ /* 0x000fd60003f0e170 */
[----:B------:R0:W-:Y:S02]  /*182e30*/  ST.E desc[UR4][R30.64], R7 ;  /* 0x000000071e007985 */ /* 0x0001e4000c101904 */
.L_x_7875:
[----:B------:R-:W-:Y:S05]  /*182e40*/  BSYNC B1 ;  /* 0x0000000000017941 */ /* 0x000fea0003800000 */
.L_x_7873:
        /* <DEDUP_REMOVED lines=39> */
.L_x_7877:
[----:B------:R-:W-:Y:S05]  /*1830c0*/  BSYNC B1 ;  /* 0x0000000000017941 */ /* 0x000fea0003800000 */
.L_x_7876:
[----:B------:R-:W-:Y:S02]  /*1830d0*/  R2UR UR4, R38 ;  /* 0x00000000260472ca */ /* 0x000fe400000e0000 */
[----:B------:R-:W-:-:S13]  /*1830e0*/  R2UR UR5, R39 ;  /* 0x00000000270572ca */ /* 0x000fda00000e0000 */
[----:B------:R4:W-:Y:S01]  /*1830f0*/  ST.E desc[UR4][R30.64], R9 ;  /* 0x000000091e007985 */ /* 0x0009e2000c101904 */
[----:B------:R-:W-:Y:S05]  /*183100*/  BRA `(.L_x_7866) ;  /* 0x0000000000147947 */ /* 0x000fea0003800000 */
.L_x_7867:
[----:B------:R-:W-:Y:S02]  /*183110*/  R2UR UR4, R38 ;  /* 0x00000000260472ca */ /* 0x000fe400000e0000 */
[----:B------:R-:W-:Y:S02]  /*183120*/  R2UR UR5, R39 ;  /* 0x00000000270572ca */ /* 0x000fe400000e0000 */
[----:B------:R-:W-:-:S05]  /*183130*/  LEA R4, P0, R32, R8, 0x2 ;  /* 0x0000000820047211 */ /* 0x000fca00078010ff */
[----:B------:R-:W-:-:S06]  /*183140*/  IMAD.X R5, RZ, RZ, R9, P0 ;  /* 0x000000ffff057224 */ /* 0x000fcc00000e0609 */
[----:B------:R3:W-:Y:S02]  /*183150*/  ST.E desc[UR4][R4.64+0x20], RZ ;  /* 0x000020ff04007985 */ /* 0x0007e4000c101904 */
.L_x_7866:
[----:B------:R-:W-:Y:S05]  /*183160*/  BSYNC B0 ;  /* 0x0000000000007941 */ /* 0x000fea0003800000 */
.L_x_7836:
[----:B------:R-:W-:-:S13]  /*183170*/  ISETP.GE.AND P0, PT, R13, 0x1, PT ;  /* 0x000000010d00780c */ /* 0x000fda0003f06270 */
[----:B------:R-:W-:Y:S05]  /*183180*/  @!P0 BREAK B3 ;  /* 0x0000000000038942 */ /* 0x000fea0003800000 */
[----:B------:R-:W-:Y:S05]  /*183190*/  @!P0 BRA `(.L_x_7837) ;  /* 0x0000001400048947 */ /* 0x000fea0003800000 */
[----:B------:R-:W-:Y:S05]  /*1831a0*/  BSYNC B3 ;  /* 0x0000000000037941 */ /* 0x000fea0003800000 */
.L_x_7835:
[----:B------:R-:W-:Y:S01]  /*1831b0*/  IMAD.MOV R32, RZ, RZ, -R13 ;  /* 0x000000ffff207224 */ /* 0x000fe200078e0a0d */
[----:B------:R-:W-:-:S07]  /*1831c0*/  CS2R R34, SRZ ;  /* 0x0000000000227805 */ /* 0x000fce000001ff00 */
.L_x_7902:
        /* <DEDUP_REMOVED lines=18> */
[----:B--2-4-:R-:W-:-:S05]  /*1832f0*/  IMAD.X R9, R15, 0x1, R5, P0 ;  /* 0x000000010f097824 */ /* 0x014fca00000e0605 */
        /* <DEDUP_REMOVED lines=17> */
.L_x_7885:
[----:B------:R-:W0:Y:S02]  /*183410*/  LDS.64 R8, [R5+0x8] ;  /* 0x0000080005087984 */ /* 0x000e240000000a00 */
[----:B0-----:R-:W-:-:S05]  /*183420*/  IADD3 R10, P0, PT, R8, 0x30, RZ ;  /* 0x00000030080a7810 */ /* 0x001fca0007f1e0ff */
[----:B------:R-:W-:-:S07]  /*183430*/  IMAD.X R11, RZ, RZ, R9, P0 ;  /* 0x000000ffff0b7224 */ /* 0x000fce00000e0609 */
[----:B------:R-:W0:Y:S02]  /*183440*/  ATOMS.CAST.SPIN.64 P0, [R5+0x8], R8, R10 ;  /* 0x000008080500758d */ /* 0x000e24000180040a */
[----:B0-----:R-:W-:Y:S05]  /*183450*/  @!P0 BRA `(.L_x_7885) ;  /* 0xfffffffc00ec8947 */ /* 0x001fea000383ffff */
[----:B------:R-:W-:Y:S05]  /*183460*/  BSYNC B2 ;  /* 0x0000000000027941 */ /* 0x000fea0003800000 */
.L_x_7884:
[----:B------:R-:W-:Y:S02]  /*183470*/  IMAD.MOV.U32 R10, RZ, RZ, R8 ;  /* 0x000000ffff0a7224 */ /* 0x000fe400078e0008 */
[----:B------:R-:W-:Y:S01]  /*183480*/  IMAD.MOV.U32 R11, RZ, RZ, R9 ;  /* 0x000000ffff0b7224 */ /* 0x000fe200078e0009 */
[----:B------:R-:W-:Y:S06]  /*183490*/  BRA `(.L_x_7882) ;  /* 0x0000000000187947 */ /* 0x000fec0003800000 */
.L_x_7883:
[----:B------:R-:W-:Y:S02]  /*1834a0*/  R2UR UR4, R38 ;  /* 0x00000000260472ca */ /* 0x000fe400000e0000 */
[----:B------:R-:W-:-:S13]  /*1834b0*/  R2UR UR5, R39 ;  /* 0x00000000270572ca */ /* 0x000fda00000e0000 */
[----:B------:R-:W2:Y:S02]  /*1834c0*/  LD.E.64 R10, desc[UR4][R36.64+0x8] ;  /* 0x00000804240a7980 */ /* 0x000ea4000c101b00 */
[----:B--2---:R-:W-:-:S05]  /*1834d0*/  IADD3 R8, P0, PT, R10, 0x30, RZ ;  /* 0x000000300a087810 */ /* 0x004fca0007f1e0ff */
[----:B------:R-:W-:-:S05]  /*1834e0*/  IMAD.X R9, RZ, RZ, R11, P0 ;  /* 0x000000ffff097224 */ /* 0x000fca00000e060b */
[----:B------:R0:W-:Y:S03]  /*1834f0*/  ST.E.64 desc[UR4][R36.64+0x8], R8 ;  /* 0x0000080824007985 */ /* 0x0001e6000c101b04 */
.L_x_7882:
[----:B------:R-:W-:Y:S05]  /*183500*/  BSYNC B1 ;  /* 0x0000000000017941 */ /* 0x000fea0003800000 */
.L_x_7881:
        /* <DEDUP_REMOVED lines=54> */
.L_x_7887:
[----:B------:R-:W-:Y:S05]  /*183870*/  BSYNC B1 ;  /* 0x0000000000017941 */ /* 0x000fea0003800000 */
.L_x_7886:
        /* <DEDUP_REMOVED lines=40> */
.L_x_7889:
[----:B------:R-:W-:Y:S05]  /*183b00*/  BSYNC B1 ;  /* 0x0000000000017941 */ /* 0x000fea0003800000 */
.L_x_7888:
[----:B------:R-:W-:Y:S02]  /*183b10*/  R2UR UR4, R38 ;  /* 0x00000000260472ca */ /* 0x000fe400000e0000 */
[----:B------:R-:W-:Y:S02]  /*183b20*/  R2UR UR5, R39 ;  /* 0x00000000270572ca */ /* 0x000fe400000e0000 */
[----:B------:R-:W-:-:S11]  /*183b30*/  PRMT R11, RZ, 0x7610, R11 ;  /* 0x00007610ff0b7816 */ /* 0x000fd6000000000b */
[----:B------:R2:W-:Y:S01]  /*183b40*/  ST.E desc[UR4][R30.64], R9 ;  /* 0x000000091e007985 */ /* 0x0005e2000c101904 */
[----:B------:R-:W-:Y:S05]  /*183b50*/  BRA `(.L_x_7879) ;  /* 0x0000000000147947 */ /* 0x000fea0003800000 */
.L_x_7880:
[----:B------:R-:W-:Y:S02]  /*183b60*/  R2UR UR4, R38 ;  /* 0x00000000260472ca */ /* 0x000fe400000e0000 */
[----:B------:R-:W-:Y:S02]  /*183b70*/  R2UR UR5, R39 ;  /* 0x00000000270572ca */ /* 0x000fe400000e0000 */
[----:B------:R-:W-:-:S05]  /*183b80*/  IADD3 R4, P0, PT, R34, R8, RZ ;  /* 0x0000000822047210 */ /* 0x000fca0007f1e0ff */
[----:B------:R-:W-:-:S06]  /*183b90*/  IMAD.X R5, RZ, RZ, R9, P0 ;  /* 0x000000ffff057224 */ /* 0x000fcc00000e0609 */
[----:B------:R3:W5:Y:S02]  /*183ba0*/  LD.E.U8 R11, desc[UR4][R4.64+0x20] ;  /* 0x00002004040b7980 */ /* 0x000764000c101100 */
.L_x_7879:
[----:B------:R-:W-:Y:S05]  /*183bb0*/  BSYNC B0 ;  /* 0x0000000000007941 */ /* 0x000fea0003800000 */
.L_x_7878:
[----:B------:R-:W-:Y:S01]  /*183bc0*/  ISETP.NE.AND P0, PT, R33, -0x1, PT ;  /* 0xffffffff2100780c */ /* 0x000fe20003f05270 */
[----:B------:R-:W-:-:S12]  /*183bd0*/  BSSY B0, `(.L_x_7890) ;  /* 0x000009a000007945 */ /* 0x000fd80003800000 */
[----:B------:R-:W-:Y:S01]  /*183be0*/  @!P0 R2UR UR4, R38 ;  /* 0x00000000260482ca */ /* 0x000fe200000e0000 */
[----:B01-3--:R-:W-:Y:S01]  /*183bf0*/  @!P0 IMAD.MOV.U32 R5, RZ, RZ, 0x5368 ;  /* 0x00005368ff058424 */ /* 0x00bfe200078e00ff */
        /* <DEDUP_REMOVED lines=27> */
.L_x_7897:
[----:B------:R-:W0:Y:S02]  /*183db0*/  LDS.64 R8, [R5+0x8] ;  /* 0x0000080005087984 */ /* 0x000e240000000a00 */
[----:B0-----:R-:W-:-:S05]  /*183dc0*/  IADD3 R10, P0, PT, R8, 0x30, RZ ;  /* 0x00000030080a7810 */ /* 0x001fca0007f1e0ff */
[----:B------:R-:W-:-:S07]  /*183dd0*/  IMAD.X R11, RZ, RZ, R9, P0 ;  /* 0x000000ffff0b7224 */ /* 0x000fce00000e0609 */
[----:B------:R-:W0:Y:S02]  /*183de0*/  ATOMS.CAST.SPIN.64 P0, [R5+0x8], R8, R10 ;  /* 0x000008080500758d */ /* 0x000e24000180040a */
[----:B0-----:R-:W-:Y:S05]  /*183df0*/  @!P0 BRA `(.L_x_7897) ;  /* 0xfffffffc00ec8947 */ /* 0x001fea000383ffff */
[----:B------:R-:W-:Y:S05]  /*183e00*/  BSYNC B2 ;  /* 0x0000000000027941 */ /* 0x000fea0003800000 */
.L_x_7896:
[----:B------:R-:W-:Y:S02]  /*183e10*/  IMAD.MOV.U32 R10, RZ, RZ, R8 ;  /* 0x000000ffff0a7224 */ /* 0x000fe400078e0008 */
[----:B------:R-:W-:Y:S01]  /*183e20*/  IMAD.MOV.U32 R11, RZ, RZ, R9 ;  /* 0x000000ffff0b7224 */ /* 0x000fe200078e0009 */
[----:B------:R-:W-:Y:S06]  /*183e30*/  BRA `(.L_x_7894) ;  /* 0x0000000000187947 */ /* 0x000fec0003800000 */
.L_x_7895:
[----:B------:R-:W-:Y:S02]  /*183e40*/  R2UR UR4, R38 ;  /* 0x00000000260472ca */ /* 0x000fe400000e0000 */
[----:B------:R-:W-:-:S13]  /*183e50*/  R2UR UR5, R39 ;  /* 0x00000000270572ca */ /* 0x000fda00000e0000 */
[----:B------:R-:W2:Y:S02]  /*183e60*/  LD.E.64 R10, desc[UR4][R36.64+0x8] ;  /* 0x00000804240a7980 */ /* 0x000ea4000c101b00 */
[----:B--2---:R-:W-:-:S05]  /*183e70*/  IADD3 R8, P0, PT, R10, 0x30, RZ ;  /* 0x000000300a087810 */ /* 0x004fca0007f1e0ff */
[----:B------:R-:W-:-:S05]  /*183e80*/  IMAD.X R9, RZ, RZ, R11, P0 ;  /* 0x000000ffff097224 */ /* 0x000fca00000e060b */
[----:B------:R0:W-:Y:S03]  /*183e90*/  ST.E.64 desc[UR4][R36.64+0x8], R8 ;  /* 0x0000080824007985 */ /* 0x0001e6000c101b04 */
.L_x_7894:
[----:B------:R-:W-:Y:S05]  /*183ea0*/  BSYNC B1 ;  /* 0x0000000000017941 */ /* 0x000fea0003800000 */
.L_x_7893:
        /* <DEDUP_REMOVED lines=54> */
.L_x_7899:
[----:B------:R-:W-:Y:S05]  /*184210*/  BSYNC B1 ;  /* 0x0000000000017941 */ /* 0x000fea0003800000 */
.L_x_7898:
        /* <DEDUP_REMOVED lines=40> */
.L_x_7901:
[----:B------:R-:W-:Y:S05]  /*1844a0*/  BSYNC B1 ;  /* 0x0000000000017941 */ /* 0x000fea0003800000 */
.L_x_7900:
[----:B------:R-:W-:Y:S02]  /*1844b0*/  R2UR UR4, R38 ;  /* 0x00000000260472ca */ /* 0x000fe400000e0000 */
[----:B------:R-:W-:-:S13]  /*1844c0*/  R2UR UR5, R39 ;  /* 0x00000000270572ca */ /* 0x000fda00000e0000 */
[----:B------:R3:W-:Y:S01]  /*1844d0*/  ST.E desc[UR4][R30.64], R9 ;  /* 0x000000091e007985 */ /* 0x0007e2000c101904 */
[----:B------:R-:W-:Y:S05]  /*1844e0*/  BRA `(.L_x_7891) ;  /* 0x0000000000207947 */ /* 0x000fea0003800000 */
.L_x_7892:
        /* <DEDUP_REMOVED lines=8> */
.L_x_7891:
[----:B------:R-:W-:Y:S05]  /*184570*/  BSYNC B0 ;  /* 0x0000000000007941 */ /* 0x000fea0003800000 */
.L_x_7890:
[----:B------:R-:W-:Y:S02]  /*184580*/  VIADD R35, R35, 0x1 ;  /* 0x0000000123237836 */ /* 0x000fe40000000000 */
[----:B------:R-:W-:Y:S01]  /*184590*/  VIADD R34, R34, 0x4 ;  /* 0x0000000422227836 */ /* 0x000fe20000000000 */
[----:B------:R-:W-:Y:S06]  /*1845a0*/  @P2 BRA `(.L_x_7902) ;  /* 0xffffffec00082947 */ /* 0x000fec000383ffff */
.L_x_7837:
[----:B------:R-:W-:Y:S05]  /*1845b0*/  BSYNC B4 ;  /* 0x0000000000047941 */ /* 0x000fea0003800000 */
.L_x_7834:
[----:B------:R-:W0:Y:S01]  /*1845c0*/  S2UR UR5, SR_CgaCtaId ;  /* 0x00000000000579c3 */ /* 0x000e220000008800 */
[----:B------:R-:W-:Y:S01]  /*1845d0*/  UMOV UR4, 0x400 ;  /* 0x0000040000047882 */ /* 0x000fe20000000000 */
[----:B------:R-:W-:Y:S02]  /*1845e0*/  R2UR UR6, R38 ;  /* 0x00000000260672ca */ /* 0x000fe400000e0000 */
[C---:B------:R-:W-:Y:S01]  /*1845f0*/  R2UR UR7, R39.reuse ;  /* 0x00000000270772ca */ /* 0x040fe200000e0000 */
[----:B0-----:R-:W-:Y:S01]  /*184600*/  ULEA UR4, UR5, UR4, 0x18 ;  /* 0x0000000405047291 */ /* 0x001fe2000f8ec0ff */
[----:B------:R-:W-:-:S08]  /*184610*/  R2UR UR5, R39 ;  /* 0x00000000270572ca */ /* 0x000fd000000e0000 */
[----:B-1-3--:R-:W0:Y:S02]  /*184620*/  LDS.64 R4, [UR4] ;  /* 0x00000004ff047984 */ /* 0x00ae240008000a00 */
[----:B0-----:R-:W-:-:S05]  /*184630*/  IMAD.WIDE R4, R0, 0x10, R4 ;  /* 0x0000001000047825 */ /* 0x001fca00078e0204 */
[----:B------:R-:W-:Y:S04]  /*184640*/  ST.E desc[UR6][R4.64+0x20], R33 ;  /* 0x0000202104007985 */ /* 0x000fe8000c101906 */
[----:B------:R-:W0:Y:S02]  /*184650*/  LDS.64 R6, [UR4] ;  /* 0x00000004ff067984 */ /* 0x000e240008000a00 */
[----:B0-----:R-:W-:-:S05]  /*184660*/  IMAD.WIDE R6, R0, 0x10, R6 ;  /* 0x0000001000067825 */ /* 0x001fca00078e0206 */
[----:B------:R-:W-:Y:S04]  /*184670*/  ST.E desc[UR6][R6.64+0x28], R13 ;  /* 0x0000280d06007985 */ /* 0x000fe8000c101906 */
[----:B--2-4-:R-:W0:Y:S01]  /*184680*/  LDS.64 R8, [UR4] ;  /* 0x00000004ff087984 */ /* 0x014e220008000a00 */
[----:B------:R-:W-:Y:S01]  /*184690*/  R2UR UR4, R38 ;  /* 0x00000000260472ca */ /* 0x000fe200000e0000 */
[----:B0-----:R-:W-:-:S12]  /*1846a0*/  IMAD.WIDE R8, R0, 0x10, R8 ;  /* 0x0000001000087825 */ /* 0x001fd800078e0208 */
[----:B------:R1:W-:Y:S01]  /*1846b0*/  ST.E desc[UR4][R8.64+0x30], RZ ;  /* 0x000030ff08007985 */ /* 0x0003e2000c101904 */
[----:B------:R-:W-:Y:S05]  /*1846c0*/  BRA `(.L_x_7828) ;  /* 0x0000008800407947 */ /* 0x000fea0003800000 */
.L_x_7759:
[----:B------:R-:W1:Y:S01]  /*1846d0*/  LDS.64 R4, [R14] ;  /* 0x000000000e047984 */ /* 0x000e620000000a00 */
[----:B------:R-:W-:Y:S02]  /*1846e0*/  R2UR UR4, R38 ;  /* 0x00000000260472ca */ /* 0x000fe400000e0000 */
[----:B------:R-:W-:-:S13]  /*1846f0*/  R2UR UR5, R39 ;  /* 0x00000000270572ca */ /* 0x000fda00000e0000 */
[----:B-1----:R-:W2:Y:S01]  /*184700*/  LD.E R11, desc[UR4][R4.64+0x8] ;  /* 0x00000804040b7980 */ /* 0x002ea2000c101900 */
[----:B------:R-:W-:Y:S01]  /*184710*/  BSSY B0, `(.L_x_7903) ;  /* 0x000009a000007945 */ /* 0x000fe20003800000 */
[----:B0-----:R-:W-:Y:S01]  /*184720*/  IMAD.MOV.U32 R7, RZ, RZ, RZ ;  /* 0x000000ffff077224 */ /* 0x001fe200078e00ff */
        /* <DEDUP_REMOVED lines=15> */
[----:B--2---:R-:W-:-:S13]  /*184820*/  ISETP.GT.AND P0, PT, R13, RZ, PT ;  /* 0x000000ff0d00720c */ /* 0x004fda0003f04270 */
[----:B------:R-:W-:Y:S05]  /*184830*/  @P0 BRA `(.L_x_7905) ;  /* 0x00000008000c0947 */ /* 0x000fea0003800000 */
[----:B------:R-:W-:Y:S01]  /*184840*/  R2UR UR4, R38 ;  /* 0x00000000260472ca */ /* 0x000fe200000e0000 */
[----:B------:R0:W1:Y:S01]  /*184850*/  LDS.64 R32, [R14+0x8] ;  /* 0x000008000e207984 */ /* 0x0000620000000a00 */
        /* <DEDUP_REMOVED lines=11> */
.L_x_7910:
[----:B------:R-:W0:Y:S02]  /*184910*/  LDS.64 R4, [R9+0x8] ;  /* 0x0000080009047984 */ /* 0x000e240000000a00 */
[----:B0-----:R-:W-:-:S05]  /*184920*/  IADD3 R6, P0, PT, R4, 0x30, RZ ;  /* 0x0000003004067810 */ /* 0x001fca0007f1e0ff */
[----:B------:R-:W-:-:S07]  /*184930*/  IMAD.X R7, RZ, RZ, R5, P0 ;  /* 0x000000ffff077224 */ /* 0x000fce00000e0605 */
[----:B------:R-:W0:Y:S02]  /*184940*/  ATOMS.CAST.SPIN.64 P0, [R9+0x8], R4, R6 ;  /* 0x000008040900758d */ /* 0x000e240001800406 */
[----:B0-----:R-:W-:Y:S05]  /*184950*/  @!P0 BRA `(.L_x_7910) ;  /* 0xfffffffc00ec8947 */ /* 0x001fea000383ffff */
[----:B------:R-:W-:Y:S05]  /*184960*/  BSYNC B2 ;  /* 0x0000000000027941 */ /* 0x000fea0003800000 */
.L_x_7909:
[----:B------:R-:W-:Y:S02]  /*184970*/  IMAD.MOV.U32 R6, RZ, RZ, R4 ;  /* 0x000000ffff067224 */ /* 0x000fe400078e0004 */
[----:B------:R-:W-:Y:S01]  /*184980*/  IMAD.MOV.U32 R7, RZ, RZ, R5 ;  /* 0x000000ffff077224 */ /* 0x000fe200078e0005 */
[----:B------:R-:W-:Y:S06]  /*184990*/  BRA `(.L_x_7907) ;  /* 0x0000000000187947 */ /* 0x000fec0003800000 */
.L_x_7908:
[----:B------:R-:W-:Y:S02]  /*1849a0*/  R2UR UR4, R38 ;  /* 0x00000000260472ca */ /* 0x000fe400000e0000 */
[----:B------:R-:W-:-:S13]  /*1849b0*/  R2UR UR5, R39 ;  /* 0x00000000270572ca */ /* 0x000fda00000e0000 */
[----:B------:R-:W2:Y:S02]  /*1849c0*/  LD.E.64 R6, desc[UR4][R36.64+0x8] ;  /* 0x0000080424067980 */ /* 0x000ea4000c101b00 */
[----:B--2---:R-:W-:-:S05]  /*1849d0*/  IADD3 R4, P0, PT, R6, 0x30, RZ ;  /* 0x0000003006047810 */ /* 0x004fca0007f1e0ff */
[----:B------:R-:W-:-:S05]  /*1849e0*/  IMAD.X R5, RZ, RZ, R7, P0 ;  /* 0x000000ffff057224 */ /* 0x000fca00000e0607 */
[----:B------:R0:W-:Y:S03]  /*1849f0*/  ST.E.64 desc[UR4][R36.64+0x8], R4 ;  /* 0x0000080424007985 */ /* 0x0001e6000c101b04 */
.L_x_7907:
[----:B------:R-:W-:Y:S05]  /*184a00*/  BSYNC B1 ;  /* 0x0000000000017941 */ /* 0x000fea0003800000 */
.L_x_7906:
        /* <DEDUP_REMOVED lines=54> */
.L_x_7912:
[----:B------:R-:W-:Y:S05]  /*184d70*/  BSYNC B1 ;  /* 0x0000000000017941 */ /* 0x000fea0003800000 */
.L_x_7911:
        /* <DEDUP_REMOVED lines=40> */
.L_x_7914:
[----:B------:R-:W-:Y:S05]  /*185000*/  BSYNC B1 ;  /* 0x0000000000017941 */ /* 0x000fea0003800000 */
.L_x_7913:
[----:B------:R-:W-:Y:S01]  /*185010*/  R2UR UR4, R38 ;  /* 0x00000000260472ca */ /* 0x000fe200000e0000 */
[----:B------:R-:W-:Y:S01]  /*185020*/  IMAD.MOV.U32 R15, RZ, RZ, RZ ;  /* 0x000000ffff0f7224 */ /* 0x000fe200078e00ff */
[----:B------:R-:W-:Y:S02]  /*185030*/  R2UR UR5, R39 ;  /* 0x00000000270572ca */ /* 0x000fe400000e0000 */
[----:B------:R-:W-:-:S11]  /*185040*/  ISETP.EQ.AND P0, PT, R7, RZ, PT ;  /* 0x000000ff0700720c */ /* 0x000fd60003f02270 */
[----:B------:R2:W-:Y:S01]  /*185050*/  ST.E desc[UR4][R30.64], R7 ;  /* 0x000000071e007985 */ /* 0x0005e2000c101904 */
[----:B------:R-:W-:Y:S05]  /*185060*/  BRA `(.L_x_7904) ;  /* 0x0000000000107947 */ /* 0x000fea0003800000 */
.L_x_7905:
[----:B------:R-:W-:Y:S02]  /*185070*/  R2UR UR4, R38 ;  /* 0x00000000260472ca */ /* 0x000fe400000e0000 */
[----:B------:R-:W-:-:S13]  /*185080*/  R2UR UR5, R39 ;  /* 0x00000000270572ca */ /* 0x000fda00000e0000 */
[----:B------:R3:W5:Y:S01]  /*185090*/  LD.E R15, desc[UR4][R4.64+0x20] ;  /* 0x00002004040f7980 */ /* 0x000762000c101900 */
[----:B------:R-:W-:-:S13]  /*1850a0*/  PLOP3.LUT P0, PT, PT, PT, PT, 0x80, 0x8 ;  /* 0x000000000008781c */ /* 0x000fda0003f0f070 */
.L_x_7904:
[----:B------:R-:W-:Y:S05]  /*1850b0*/  BSYNC B0 ;  /* 0x0000000000007941 */ /* 0x000fea0003800000 */
.L_x_7903:
[----:B------:R-:W-:Y:S01]  /*1850c0*/  BSSY B1, `(.L_x_7915) ;  /* 0x00000b0000017945 */ /* 0x000fe20003800000 */
[----:B0-----:R-:W-:-:S03]  /*1850d0*/  IMAD.MOV.U32 R13, RZ, RZ, 0x1 ;  /* 0x00000001ff0d7424 */ /* 0x001fc600078e00ff */
[----:B------:R-:W-:Y:S05]  /*1850e0*/  @!P0 BRA `(.L_x_7916) ;  /* 0x0000000800b48947 */ /* 0x000fea0003800000 */
[----:B-----5:R-:W-:-:S13]  /*1850f0*/  ISETP.GT.AND P0, PT, R0, R15, PT ;  /* 0x0000000f0000720c */ /* 0x020fda0003f04270 */
[----:B------:R-:W-:Y:S05]  /*185100*/  @!P0 BRA `(.L_x_7917) ;  /* 0x0000000800a88947 */ /* 0x000fea0003800000 */
.L_x_7930:
[----:B01234-:R-:W0:Y:S01]  /*185110*/  LDS.64 R4, [R14] ;  /* 0x000000000e047984 */ /* 0x01fe220000000a00 */
        /* <DEDUP_REMOVED lines=40> */
.L_x_7925:
[----:B------:R-:W0:Y:S02]  /*1853a0*/  LDS.64 R4, [R11+0x8] ;  /* 0x000008000b047984 */ /* 0x000e240000000a00 */
[----:B0-----:R-:W-:-:S05]  /*1853b0*/  IADD3 R6, P0, PT, R4, 0x30, RZ ;  /* 0x0000003004067810 */ /* 0x001fca0007f1e0ff */
[----:B------:R-:W-:-:S07]  /*1853c0*/  IMAD.X R7, RZ, RZ, R5, P0 ;  /* 0x000000ffff077224 */ /* 0x000fce00000e0605 */
[----:B------:R-:W0:Y:S02]  /*1853d0*/  ATOMS.CAST.SPIN.64 P0, [R11+0x8], R4, R6 ;  /* 0x000008040b00758d */ /* 0x000e240001800406 */
[----:B0-----:R-:W-:Y:S05]  /*1853e0*/  @!P0 BRA `(.L_x_7925) ;  /* 0xfffffffc00ec8947 */ /* 0x001fea000383ffff */
[----:B------:R-:W-:Y:S05]  /*1853f0*/  BSYNC B3 ;  /* 0x0000000000037941 */ /* 0x000fea0003800000 */
.L_x_7924:
[----:B------:R-:W-:Y:S02]  /*185400*/  IMAD.MOV.U32 R6, RZ, RZ, R4 ;  /* 0x000000ffff067224 */ /* 0x000fe400078e0004 */
[----:B------:R-:W-:Y:S01]  /*185410*/  IMAD.MOV.U32 R7, RZ, RZ, R5 ;  /* 0x000000ffff077224 */ /* 0x000fe200078e0005 */
[----:B------:R-:W-:Y:S06]  /*185420*/  BRA `(.L_x_7922) ;  /* 0x0000000000187947 */ /* 0x000fec0003800000 */
.L_x_7923:
[----:B------:R-:W-:Y:S02]  /*185430*/  R2UR UR4, R38 ;  /* 0x00000000260472ca */ /* 0x000fe400000e0000 */
[----:B------:R-:W-:-:S13]  /*185440*/  R2UR UR5, R39 ;  /* 0x00000000270572ca */ /* 0x000fda00000e0000 */
[----:B------:R-:W2:Y:S02]  /*185450*/  LD.E.64 R6, desc[UR4][R36.64+0x8] ;  /* 0x0000080424067980 */ /* 0x000ea4000c101b00 */
[----:B--2---:R-:W-:-:S05]  /*185460*/  IADD3 R4, P0, PT, R6, 0x30, RZ ;  /* 0x0000003006047810 */ /* 0x004fca0007f1e0ff */
[----:B------:R-:W-:-:S05]  /*185470*/  IMAD.X R5, RZ, RZ, R7, P0 ;  /* 0x000000ffff057224 */ /* 0x000fca00000e0607 */
[----:B------:R1:W-:Y:S03]  /*185480*/  ST.E.64 desc[UR4][R36.64+0x8], R4 ;  /* 0x0000080424007985 */ /* 0x0003e6000c101b04 */
.L_x_7922:
[----:B------:R-:W-:Y:S05]  /*185490*/  BSYNC B2 ;  /* 0x0000000000027941 */ /* 0x000fea0003800000 */
.L_x_7921:
        /* <DEDUP_REMOVED lines=54> */
.L_x_7927:
[----:B------:R-:W-:Y:S05]  /*185800*/  BSYNC B2 ;  /* 0x0000000000027941 */ /* 0x000fea0003800000 */
.L_x_7926:
        /* <DEDUP_REMOVED lines=10> */
[----:B--2---:R-:W1:Y:S01]  /*1858b0*/  LDS.64 R4, [R14] ;  /* 0x000000000e047984 */ /* 0x004e620000000a00 */
        /* <DEDUP_REMOVED lines=29> */
.L_x_7929:
[----:B------:R-:W-:Y:S05]  /*185a90*/  BSYNC B2 ;  /* 0x0000000000027941 */ /* 0x000fea0003800000 */
.L_x_7928:
[----:B------:R-:W-:Y:S01]  /*185aa0*/  R2UR UR4, R38 ;  /* 0x00000000260472ca */ /* 0x000fe200000e0000 */
[----:B------:R-:W-:Y:S01]  /*185ab0*/  IMAD.MOV.U32 R9, RZ, RZ, RZ ;  /* 0x000000ffff097224 */ /* 0x000fe200078e00ff */
[----:B------:R-:W-:Y:S02]  /*185ac0*/  R2UR UR5, R39 ;  /* 0x00000000270572ca */ /* 0x000fe400000e0000 */
[----:B------:R-:W-:-:S11]  /*185ad0*/  ISETP.EQ.AND P0, PT, R7, RZ, PT ;  /* 0x000000ff0700720c */ /* 0x000fd60003f02270 */
[----:B------:R3:W-:Y:S01]  /*185ae0*/  ST.E desc[UR4][R30.64], R7 ;  /* 0x000000071e007985 */ /* 0x0007e2000c101904 */
[----:B------:R-:W-:Y:S05]  /*185af0*/  BRA `(.L_x_7919) ;  /* 0x0000000000187947 */ /* 0x000fea0003800000 */
.L_x_7920:
[----:B------:R-:W-:Y:S02]  /*185b00*/  R2UR UR4, R38 ;  /* 0x00000000260472ca */ /* 0x000fe400000e0000 */
[----:B------:R-:W-:Y:S02]  /*185b10*/  R2UR UR5, R39 ;  /* 0x00000000270572ca */ /* 0x000fe400000e0000 */
[----:B------:R-:W-:-:S05]  /*185b20*/  LEA R4, P0, R10, R4, 0x2 ;  /* 0x000000040a047211 */ /* 0x000fca00078010ff */
[----:B------:R-:W-:-:S06]  /*185b30*/  IMAD.X R5, RZ, RZ, R5, P0 ;  /* 0x000000ffff057224 */ /* 0x000fcc00000e0605 */
[----:B------:R4:W5:Y:S01]  /*185b40*/  LD.E R9, desc[UR4][R4.64+0x20] ;  /* 0x0000200404097980 */ /* 0x000962000c101900 */
[----:B------:R-:W-:-:S13]  /*185b50*/  PLOP3.LUT P0, PT, PT, PT, PT, 0x80, 0x8 ;  /* 0x000000000008781c */ /* 0x000fda0003f0f070 */
.L_x_7919:
[----:B------:R-:W-:Y:S05]  /*185b60*/  BSYNC B0 ;  /* 0x0000000000007941 */ /* 0x000fea0003800000 */
.L_x_7918:
[----:B------:R-:W-:Y:S01]  /*185b70*/  IMAD.MOV.U32 R13, RZ, RZ, 0x1 ;  /* 0x00000001ff0d7424 */ /* 0x000fe200078e00ff */
[----:B------:R-:W-:Y:S06]  /*185b80*/  @!P0 BRA `(.L_x_7916) ;  /* 0x00000000000c8947 */ /* 0x000fec0003800000 */
[----:B-----5:R-:W-:-:S13]  /*185b90*/  ISETP.GT.AND P0, PT, R0, R9, PT ;  /* 0x000000090000720c */ /* 0x020fda0003f04270 */
[----:B------:R-:W-:Y:S05]  /*185ba0*/  @P0 BRA `(.L_x_7930) ;  /* 0xfffffff400580947 */ /* 0x000fea000383ffff */
.L_x_7917:
[----:B------:R-:W-:-:S07]  /*185bb0*/  VIADD R13, R10, 0x2 ;  /* 0x000000020a0d7836 */ /* 0x000fce0000000000 */
.L_x_7916:
[----:B------:R-:W-:Y:S05]  /*185bc0*/  BSYNC B1 ;  /* 0x0000000000017941 */ /* 0x000fea0003800000 */
.L_x_7915:
[----:B------:R-:W-:Y:S01]  /*185bd0*/  ISETP.NE.AND P0, PT, R7, RZ, PT ;  /* 0x000000ff0700720c */ /* 0x000fe20003f05270 */
[----:B------:R-:W-:-:S12]  /*185be0*/  IMAD.MOV.U32 R0, RZ, RZ, RZ ;  /* 0x000000ffff007224 */ /* 0x000fd800078e00ff */
[----:B------:R-:W-:Y:S05]  /*185bf0*/  @P0 BRA `(.L_x_7828) ;  /* 0x0000007000f40947 */ /* 0x000fea0003800000 */
[----:B------:R-:W-:Y:S01]  /*185c00*/  LEA R33, R13, 0x20, 0x2 ;  /* 0x000000200d217811 */ /* 0x000fe200078e10ff */
[----:B------:R-:W0:Y:S01]  /*185c10*/  S2UR UR5, SR_CgaCtaId ;  /* 0x00000000000579c3 */ /* 0x000e220000008800 */
[----:B------:R-:W-:Y:S01]  /*185c20*/  UMOV UR4, 0x400 ;  /* 0x0000040000047882 */ /* 0x000fe20000000000 */
[----:B------:R-:W-:Y:S02]  /*185c30*/  R2UR UR6, R38 ;  /* 0x00000000260672ca */ /* 0x000fe400000e0000 */
[----:B---34-:R-:W-:Y:S02]  /*185c40*/  SHF.R.S32.HI R4, RZ, 0x1f, R33 ;  /* 0x0000001fff047819 */ /* 0x018fe40000011421 */
        /* <DEDUP_REMOVED lines=9> */
[----:B-----5:R0:W3:Y:S03]  /*185ce0*/  LDS.64 R8, [R41+0x8] ;  /* 0x0000080029087984 */ /* 0x0200e60000000a00 */
[----:B------:R-:W-:Y:S01]  /*185cf0*/  IMAD.MOV.U32 R10, RZ, RZ, R33 ;  /* 0x000000ffff0a7224 */ /* 0x000fe200078e0021 */
[----:B------:R-:W-:-:S13]  /*185d00*/  LOP3.LUT P0, RZ, R33, 0xc, RZ, 0xc0, !PT ;  /* 0x0000000c21ff7812 */ /* 0x000fda000780c0ff */
[----:B------:R-:W-:-:S04]  /*185d10*/  @P0 SHF.R.S32.HI R4, RZ, 0x1f, R33 ;  /* 0x0000001fff040819 */ /* 0x000fc80000011421 */
[----:B------:R-:W-:-:S04]  /*185d20*/  @P0 LEA.HI R4, R4, R33, RZ, 0x4 ;  /* 0x0000002104040211 */ /* 0x000fc800078f20ff */
[----:B------:R-:W-:-:S05]  /*185d30*/  @P0 LOP3.LUT R4, R4, 0xfffffff0, RZ, 0xc0, !PT ;  /* 0xfffffff004040812 */ /* 0x000fca00078ec0ff */
[----:B------:R-:W-:-:S05]  /*185d40*/  @P0 VIADD R10, R4, 0x10 ;  /* 0x00000010040a0836 */ /* 0x000fca0000000000 */
[----:B------:R-:W-:-:S05]  /*185d50*/  SHF.R.S32.HI R11, RZ, 0x1f, R10 ;  /* 0x0000001fff0b7819 */ /* 0x000fca000001140a */
[----:B-12---:R1:W2:Y:S01]  /*185d60*/  ATOM.E.ADD.64.STRONG.GPU P0, R4, desc[UR6][R36.64+0x8], R10 ;  /* 0x8000080a2404798a */ /* 0x0062a2000810f506 */
        /* <DEDUP_REMOVED lines=9> */
.L_x_7935:
[----:B------:R-:W0:Y:S02]  /*185e00*/  LDS.64 R4, [R15+0x8] ;  /* 0x000008000f047984 */ /* 0x000e240000000a00 */
[----:B0-----:R-:W-:-:S05]  /*185e10*/  IADD3 R6, P0, PT, R10, R4, RZ ;  /* 0x000000040a067210 */ /* 0x001fca0007f1e0ff */
[----:B------:R-:W-:-:S07]  /*185e20*/  IMAD.X R7, R11, 0x1, R5, P0 ;  /* 0x000000010b077824 */ /* 0x000fce00000e0605 */
[----:B------:R-:W0:Y:S02]  /*185e30*/  ATOMS.CAST.SPIN.64 P0, [R15+0x8], R4, R6 ;  /* 0x000008040f00758d */ /* 0x000e240001800406 */
[----:B0-----:R-:W-:Y:S05]  /*185e40*/  @!P0 BRA `(.L_x_7935) ;  /* 0xfffffffc00ec8947 */ /* 0x001fea000383ffff */
[----:B------:R-:W-:Y:S05]  /*185e50*/  BSYNC B1 ;  /* 0x0000000000017941 */ /* 0x000fea0003800000 */
.L_x_7934:
[----:B------:R-:W-:Y:S02]  /*185e60*/  IMAD.MOV.U32 R14, RZ, RZ, R4 ;  /* 0x000000ffff0e7224 */ /* 0x000fe400078e0004 */
[----:B------:R-:W-:Y:S01]  /*185e70*/  IMAD.MOV.U32 R15, RZ, RZ, R5 ;  /* 0x000000ffff0f7224 */ /* 0x000fe200078e0005 */
[----:B------:R-:W-:Y:S06]  /*185e80*/  BRA `(.L_x_7932) ;  /* 0x0000000000187947 */ /* 0x000fec0003800000 */
.L_x_7933:
[----:B------:R-:W-:Y:S02]  /*185e90*/  R2UR UR4, R38 ;  /* 0x00000000260472ca */ /* 0x000fe400000e0000 */
[----:B------:R-:W-:-:S13]  /*185ea0*/  R2UR UR5, R39 ;  /* 0x00000000270572ca */ /* 0x000fda00000e0000 */
[----:B------:R-:W2:Y:S02]  /*185eb0*/  LD.E.64 R14, desc[UR4][R36.64+0x8] ;  /* 0x00000804240e7980 */ /* 0x000ea4000c101b00 */
[----:B--2---:R-:W-:-:S05]  /*185ec0*/  IADD3 R4, P0, PT, R10, R14, RZ ;  /* 0x0000000e0a047210 */ /* 0x004fca0007f1e0ff */
[----:B------:R-:W-:-:S05]  /*185ed0*/  IMAD.X R5, R11, 0x1, R15, P0 ;  /* 0x000000010b057824 */ /* 0x000fca00000e060f */
[----:B------:R0:W-:Y:S03]  /*185ee0*/  ST.E.64 desc[UR4][R36.64+0x8], R4 ;  /* 0x0000080424007985 */ /* 0x0001e6000c101b04 */
.L_x_7932:
[----:B------:R-:W-:Y:S05]  /*185ef0*/  BSYNC B0 ;  /* 0x0000000000007941 */ /* 0x000fea0003800000 */
.L_x_7931:
        /* <DEDUP_REMOVED lines=45> */
.L_x_7965:
        /* <DEDUP_REMOVED lines=29> */
.L_x_7946:
[----:B------:R-:W0:Y:S02]  /*1863a0*/  LDS.64 R8, [R41+0x8] ;  /* 0x0000080029087984 */ /* 0x000e240000000a00 */
[----:B0-----:R-:W-:-:S05]  /*1863b0*/  IADD3 R10, P0, PT, R8, 0x30, RZ ;  /* 0x00000030080a7810 */ /* 0x001fca0007f1e0ff */
[----:B------:R-:W-:-:S07]  /*1863c0*/  IMAD.X R11, RZ, RZ, R9, P0 ;  /* 0x000000ffff0b7224 */ /* 0x000fce00000e0609 */
[----:B------:R-:W0:Y:S02]  /*1863d0*/  ATOMS.CAST.SPIN.64 P0, [R41+0x8], R8, R10 ;  /* 0x000008082900758d */ /* 0x000e24000180040a */
[----:B0-----:R-:W-:Y:S05]  /*1863e0*/  @!P0 BRA `(.L_x_7946) ;  /* 0xfffffffc00ec8947 */ /* 0x001fea000383ffff */
[----:B------:R-:W-:Y:S05]  /*1863f0*/  BSYNC B4 ;  /* 0x0000000000047941 */ /* 0x000fea0003800000 */
.L_x_7945:
[----:B------:R-:W-:Y:S02]  /*186400*/  IMAD.MOV.U32 R10, RZ, RZ, R8 ;  /* 0x000000ffff0a7224 */ /* 0x000fe400078e0008 */
[----:B------:R-:W-:Y:S01]  /*186410*/  IMAD.MOV.U32 R11, RZ, RZ, R9 ;  /* 0x000000ffff0b7224 */ /* 0x000fe200078e0009 */
[----:B------:R-:W-:Y:S06]  /*186420*/  BRA `(.L_x_7943) ;  /* 0x0000000000187947 */ /* 0x000fec0003800000 */
.L_x_7944:
[----:B------:R-:W-:Y:S02]  /*186430*/  R2UR UR4, R38 ;  /* 0x00000000260472ca */ /* 0x000fe400000e0000 */
[----:B------:R-:W-:-:S13]  /*186440*/  R2UR UR5, R39 ;  /* 0x00000000270572ca */ /* 0x000fda00000e0000 */
[----:B------:R-:W2:Y:S02]  /*186450*/  LD.E.64 R10, desc[UR4][R36.64+0x8] ;  /* 0x00000804240a7980 */ /* 0x000ea4000c101b00 */
[----:B--2---:R-:W-:-:S05]  /*186460*/  IADD3 R8, P0, PT, R10, 0x30, RZ ;  /* 0x000000300a087810 */ /* 0x004fca0007f1e0ff */
[----:B------:R-:W-:-:S05]  /*186470*/  IMAD.X R9, RZ, RZ, R11, P0 ;  /* 0x000000ffff097224 */ /* 0x000fca00000e060b */
[----:B------:R0:W-:Y:S03]  /*186480*/  ST.E.64 desc[UR4][R36.64+0x8], R8 ;  /* 0x0000080824007985 */ /* 0x0001e6000c101b04 */
.L_x_7943:
[----:B------:R-:W-:Y:S05]  /*186490*/  BSYNC B3 ;  /* 0x0000000000037941 */ /* 0x000fea0003800000 */
.L_x_7942:
        /* <DEDUP_REMOVED lines=54> */
.L_x_7948:
[----:B------:R-:W-:Y:S05]  /*186800*/  BSYNC B3 ;  /* 0x0000000000037941 */ /* 0x000fea0003800000 */
.L_x_7947:
        /* <DEDUP_REMOVED lines=40> */
.L_x_7950:
[----:B------:R-:W-:Y:S05]  /*186a90*/  BSYNC B3 ;  /* 0x0000000000037941 */ /* 0x000fea0003800000 */
.L_x_7949:
[----:B------:R-:W-:Y:S02]  /*186aa0*/  R2UR UR4, R38 ;  /* 0x00000000260472ca */ /* 0x000fe400000e0000 */
[----:B------:R-:W-:-:S13]  /*186ab0*/  R2UR UR5, R39 ;  /* 0x00000000270572ca */ /* 0x000fda00000e0000 */
[----:B------:R2:W-:Y:S01]  /*186ac0*/  ST.E desc[UR4][R30.64], R9 ;  /* 0x000000091e007985 */ /* 0x0005e2000c101904 */
[----:B------:R-:W-:Y:S05]  /*186ad0*/  BRA `(.L_x_7951) ;  /* 0x0000000000207947 */ /* 0x000fea0003800000 */
.L_x_7941:
        /* <DEDUP_REMOVED lines=8> */
.L_x_7951:
[----:B------:R-:W-:Y:S05]  /*186b60*/  BSYNC B2 ;  /* 0x0000000000027941 */ /* 0x000fea0003800000 */
.L_x_7940:
        /* <DEDUP_REMOVED lines=26> */
.L_x_7958:
[----:B------:R-:W0:Y:S02]  /*186d10*/  LDS.64 R8, [R43+0x8] ;  /* 0x000008002b087984 */ /* 0x000e240000000a00 */
[----:B0-----:R-:W-:-:S05]  /*186d20*/  IADD3 R10, P0, PT, R8, 0x30, RZ ;  /* 0x00000030080a7810 */ /* 0x001fca0007f1e0ff */
[----:B------:R-:W-:-:S07]  /*186d30*/  IMAD.X R11, RZ, RZ, R9, P0 ;  /* 0x000000ffff0b7224 */ /* 0x000fce00000e0609 */
[----:B------:R-:W0:Y:S02]  /*186d40*/  ATOMS.CAST.SPIN.64 P0, [R43+0x8], R8, R10 ;  /* 0x000008082b00758d */ /* 0x000e24000180040a */
[----:B0-----:R-:W-:Y:S05]  /*186d50*/  @!P0 BRA `(.L_x_7958) ;  /* 0xfffffffc00ec8947 */ /* 0x001fea000383ffff */
[----:B------:R-:W-:Y:S05]  /*186d60*/  BSYNC B4 ;  /* 0x0000000000047941 */ /* 0x000fea0003800000 */
.L_x_7957:
[----:B------:R-:W-:Y:S02]  /*186d70*/  IMAD.MOV.U32 R10, RZ, RZ, R8 ;  /* 0x000000ffff0a7224 */ /* 0x000fe400078e0008 */
[----:B------:R-:W-:Y:S01]  /*186d80*/  IMAD.MOV.U32 R11, RZ, RZ, R9 ;  /* 0x000000ffff0b7224 */ /* 0x000fe200078e0009 */
[----:B------:R-:W-:Y:S06]  /*186d90*/  BRA `(.L_x_7955) ;  /* 0x0000000000187947 */ /* 0x000fec0003800000 */
.L_x_7956:
[----:B------:R-:W-:Y:S02]  /*186da0*/  R2UR UR4, R38 ;  /* 0x00000000260472ca */ /* 0x000fe400000e0000 */
[----:B------:R-:W-:-:S13]  /*186db0*/  R2UR UR5, R39 ;  /* 0x00000000270572ca */ /* 0x000fda00000e0000 */
[----:B------:R-:W2:Y:S02]  /*186dc0*/  LD.E.64 R10, desc[UR4][R36.64+0x8] ;  /* 0x00000804240a7980 */ /* 0x000ea4000c101b00 */
[----:B--2---:R-:W-:-:S05]  /*186dd0*/  IADD3 R8, P0, PT, R10, 0x30, RZ ;  /* 0x000000300a087810 */ /* 0x004fca0007f1e0ff */
[----:B------:R-:W-:-:S05]  /*186de0*/  IMAD.X R9, RZ, RZ, R11, P0 ;  /* 0x000000ffff097224 */ /* 0x000fca00000e060b */
[----:B------:R0:W-:Y:S03]  /*186df0*/  ST.E.64 desc[UR4][R36.64+0x8], R8 ;  /* 0x0000080824007985 */ /* 0x0001e6000c101b04 */
.L_x_7955:
[----:B------:R-:W-:Y:S05]  /*186e00*/  BSYNC B3 ;  /* 0x0000000000037941 */ /* 0x000fea0003800000 */
.L_x_7954:
        /* <DEDUP_REMOVED lines=51> */
.L_x_7960:
[----:B------:R-:W-:Y:S01]  /*187140*/  R2UR UR4, R38 ;  /* 0x00000000260472ca */ /* 0x000fe200000e0000 */
[----:B------:R-:W-:Y:S01]  /*187150*/  IMAD.MOV.U32 R7, RZ, RZ, 0x5272 ;  /* 0x00005272ff077424 */ /* 0x000fe200078e00ff */
[----:B------:R-:W-:Y:S01]  /*187160*/  R2UR UR5, R39 ;  /* 0x00000000270572ca */ /* 0x000fe200000e0000 */
[----:B------:R-:W-:Y:S01]  /*187170*/  IMAD.MOV.U32 R11, RZ, RZ, -0x1 ;  /* 0xffffffffff0b7424 */ /* 0x000fe200078e00ff */
[----:B------:R-:W-:-:S11]  /*187180*/  PLOP3.LUT P0, PT, PT, PT, PT, 0x8, 0x80 ;  /* 0x000000000080781c */ /* 0x000fd60003f0e170 */
[----:B------:R0:W-:Y:S02]  /*187190*/  ST.E desc[UR4][R30.64], R7 ;  /* 0x000000071e007985 */ /* 0x0001e4000c101904 */
.L_x_7961:
[----:B------:R-:W-:Y:S05]  /*1871a0*/  BSYNC B3 ;  /* 0x0000000000037941 */ /* 0x000fea0003800000 */
.L_x_7959:
        /* <DEDUP_REMOVED lines=39> */
.L_x_7963:
[----:B------:R-:W-:Y:S05]  /*187420*/  BSYNC B3 ;  /* 0x0000000000037941 */ /* 0x000fea0003800000 */
.L_x_7962:
[----:B------:R-:W-:Y:S02]  /*187430*/  R2UR UR4, R38 ;  /* 0x00000000260472ca */ /* 0x000fe400000e0000 */
[----:B------:R-:W-:-:S13]  /*187440*/  R2UR UR5, R39 ;  /* 0x00000000270572ca */ /* 0x000fda00000e0000 */
[----:B------:R2:W-:Y:S01]  /*187450*/  ST.E desc[UR4][R30.64], R9 ;  /* 0x000000091e007985 */ /* 0x0005e2000c101904 */
[----:B------:R-:W-:Y:S05]  /*187460*/  BRA `(.L_x_7964) ;  /* 0x0000000000247947 */ /* 0x000fea0003800000 */
.L_x_7953:
        /* <DEDUP_REMOVED lines=9> */
.L_x_7964:
[----:B------:R-:W-:Y:S05]  /*187500*/  BSYNC B2 ;  /* 0x0000000000027941 */ /* 0x000fea0003800000 */
.L_x_7952:
[----:B------:R-:W-:Y:S02]  /*187510*/  VIADD R34, R34, 0x2 ;  /* 0x0000000222227836 */ /* 0x000fe40000000000 */
[----:B------:R-:W-:Y:S01]  /*187520*/  VIADD R33, R33, 0x8 ;  /* 0x0000000821217836 */ /* 0x000fe20000000000 */
[----:B------:R-:W-:Y:S06]  /*187530*/  @P2 BRA `(.L_x_7965) ;  /* 0xffffffec00242947 */ /* 0x000fec000383ffff */
.L_x_7939:
[----:B------:R-:W-:Y:S05]  /*187540*/  BSYNC B0 ;  /* 0x0000000000007941 */ /* 0x000fea0003800000 */
.L_x_7938:
        /* <DEDUP_REMOVED lines=24> */
.L_x_7971:
[----:B------:R-:W0:Y:S02]  /*1876d0*/  LDS.64 R8, [R33+0x8] ;  /* 0x0000080021087984 */ /* 0x000e240000000a00 */
[----:B0-----:R-:W-:-:S05]  /*1876e0*/  IADD3 R10, P0, PT, R8, 0x30, RZ ;  /* 0x00000030080a7810 */ /* 0x001fca0007f1e0ff */
[----:B------:R-:W-:-:S07]  /*1876f0*/  IMAD.X R11, RZ, RZ, R9, P0 ;  /* 0x000000ffff0b7224 */ /* 0x000fce00000e0609 */
[----:B------:R-:W0:Y:S02]  /*187700*/  ATOMS.CAST.SPIN.64 P0, [R33+0x8], R8, R10 ;  /* 0x000008082100758d */ /* 0x000e24000180040a */
[----:B0-----:R-:W-:Y:S05]  /*187710*/  @!P0 BRA `(.L_x_7971) ;  /* 0xfffffffc00ec8947 */ /* 0x001fea000383ffff */
[----:B------:R-:W-:Y:S05]  /*187720*/  BSYNC B2 ;  /* 0x0000000000027941 */ /* 0x000fea0003800000 */
.L_x_7970:
[----:B------:R-:W-:Y:S02]  /*187730*/  IMAD.MOV.U32 R10, RZ, RZ, R8 ;  /* 0x000000ffff0a7224 */ /* 0x000fe400078e0008 */
[----:B------:R-:W-:Y:S01]  /*187740*/  IMAD.MOV.U32 R11, RZ, RZ, R9 ;  /* 0x000000ffff0b7224 */ /* 0x000fe200078e0009 */
[----:B------:R-:W-:Y:S06]  /*187750*/  BRA `(.L_x_7968) ;  /* 0x0000000000187947 */ /* 0x000fec0003800000 */
.L_x_7969:
[----:B------:R-:W-:Y:S02]  /*187760*/  R2UR UR4, R38 ;  /* 0x00000000260472ca */ /* 0x000fe400000e0000 */
[----:B------:R-:W-:-:S13]  /*187770*/  R2UR UR5, R39 ;  /* 0x00000000270572ca */ /* 0x000fda00000e0000 */
[----:B------:R-:W2:Y:S02]  /*187780*/  LD.E.64 R10, desc[UR4][R36.64+0x8] ;  /* 0x00000804240a7980 */ /* 0x000ea4000c101b00 */
[----:B--2---:R-:W-:-:S05]  /*187790*/  IADD3 R8, P0, PT, R10, 0x30, RZ ;  /* 0x000000300a087810 */ /* 0x004fca0007f1e0ff */
[----:B------:R-:W-:-:S05]  /*1877a0*/  IMAD.X R9, RZ, RZ, R11, P0 ;  /* 0x000000ffff097224 */ /* 0x000fca00000e060b */
[----:B------:R0:W-:Y:S03]  /*1877b0*/  ST.E.64 desc[UR4][R36.64+0x8], R8 ;  /* 0x0000080824007985 */ /* 0x0001e6000c101b04 */
.L_x_7968:
[----:B------:R-:W-:Y:S05]  /*1877c0*/  BSYNC B0 ;  /* 0x0000000000007941 */ /* 0x000fea0003800000 */
.L_x_7967:
        /* <DEDUP_REMOVED lines=51> */
.L_x_7973:
[----:B------:R-:W-:Y:S01]  /*187b00*/  R2UR UR4, R38 ;  /* 0x00000000260472ca */ /* 0x000fe200000e0000 */
[----:B------:R-:W-:Y:S01]  /*187b10*/  IMAD.MOV.U32 R7, RZ, RZ, 0x5272 ;  /* 0x00005272ff077424 */ /* 0x000fe200078e00ff */
[----:B------:R-:W-:Y:S01]  /*187b20*/  R2UR UR5, R39 ;  /* 0x00000000270572ca */ /* 0x000fe200000e0000 */
[----:B------:R-:W-:Y:S01]  /*187b30*/  IMAD.MOV.U32 R11, RZ, RZ, -0x1 ;  /* 0xffffffffff0b7424 */ /* 0x000fe200078e00ff */
[----:B------:R-:W-:-:S11]  /*187b40*/  PLOP3.LUT P0, PT, PT, PT, PT, 0x8, 0x80 ;  /* 0x000000000080781c */ /* 0x000fd60003f0e170 */
[----:B------:R0:W-:Y:S02]  /*187b50*/  ST.E desc[UR4][R30.64], R7 ;  /* 0x000000071e007985 */ /* 0x0001e4000c101904 */
.L_x_7974:
[----:B------:R-:W-:Y:S05]  /*187b60*/  BSYNC B0 ;  /* 0x0000000000007941 */ /* 0x000fea0003800000 */
.L_x_7972:
        /* <DEDUP_REMOVED lines=39> */
.L_x_7976:
[----:B------:R-:W-:Y:S05]  /*187de0*/  BSYNC B0 ;  /* 0x0000000000007941 */ /* 0x000fea0003800000 */
.L_x_7975:
[----:B------:R-:W-:Y:S02]  /*187df0*/  R2UR UR4, R38 ;  /* 0x00000000260472ca */ /* 0x000fe400000e0000 */
[----:B------:R-:W-:-:S13]  /*187e00*/  R2UR UR5, R39 ;  /* 0x00000000270572ca */ /* 0x000fda00000e0000 */
[----:B------:R4:W-:Y:S01]  /*187e10*/  ST.E desc[UR4][R30.64], R9 ;  /* 0x000000091e007985 */ /* 0x0009e2000c101904 */
[----:B------:R-:W-:Y:S05]  /*187e20*/  BRA `(.L_x_7937) ;  /* 0x0000000000207947 */ /* 0x000fea0003800000 */
.L_x_7966:
        /* <DEDUP_REMOVED lines=8> */
.L_x_7937:
[----:B------:R-:W-:Y:S05]  /*187eb0*/  BSYNC B1 ;  /* 0x0000000000017941 */ /* 0x000fea0003800000 */
.L_x_7936:
[----:B------:R-:W-:Y:S01]  /*187ec0*/  BSSY B1, `(.L_x_7977) ;  /* 0x0000497000017945 */ /* 0x000fe20003800000 */
[----:B------:R-:W-:Y:S01]  /*187ed0*/  IABS R14, R3 ;  /* 0x00000003000e7213 */ /* 0x000fe20000000000 */
[----:B0-----:R-:W-:-:S07]  /*187ee0*/  IMAD.MOV.U32 R33, RZ, RZ, R13 ;  /* 0x000000ffff217224 */ /* 0x001fce00078e000d */
.L_x_8028:
[----:B------:R-:W-:Y:S01]  /*187ef0*/  ISETP.GT.U32.AND P0, PT, R14, 0xffff, PT ;  /* 0x0000ffff0e00780c */ /* 0x000fe20003f04070 */
[----:B------:R-:W-:Y:S05]  /*187f00*/  YIELD ;  /* 0x0000000000007946 */ /* 0x000fea0003800000 */
[----:B------:R-:W-:Y:S02]  /*187f10*/  IMAD.MOV.U32 R3, RZ, RZ, R33 ;  /* 0x000000ffff037224 */ /* 0x000fe400078e0021 */
[----:B------:R-:W-:-:S05]  /*187f20*/  IMAD.MOV.U32 R33, RZ, RZ, R14 ;  /* 0x000000ffff217224 */ /* 0x000fca00078e000e */
[----:B01234-:R-:W-:Y:S05]  /*187f30*/  @!P0 BRA `(.L_x_7978) ;  /* 0x0000002800408947 */ /* 0x01ffea0003800000 */
        /* <DEDUP_REMOVED lines=44> */
.L_x_7986:
[----:B------:R-:W0:Y:S02]  /*188200*/  LDS.64 R4, [R9+0x8] ;  /* 0x0000080009047984 */ /* 0x000e240000000a00 */
[----:B0-----:R-:W-:-:S05]  /*188210*/  IADD3 R6, P0, PT, R4, 0x30, RZ ;  /* 0x0000003004067810 */ /* 0x001fca0007f1e0ff */
[----:B------:R-:W-:-:S07]  /*188220*/  IMAD.X R7, RZ, RZ, R5, P0 ;  /* 0x000000ffff077224 */ /* 0x000fce00000e0605 */
[----:B------:R-:W0:Y:S02]  /*188230*/  ATOMS.CAST.SPIN.64 P0, [R9+0x8], R4, R6 ;  /* 0x000008040900758d */ /* 0x000e240001800406 */
[----:B0-----:R-:W-:Y:S05]  /*188240*/  @!P0 BRA `(.L_x_7986) ;  /* 0xfffffffc00ec8947 */ /* 0x001fea000383ffff */
[----:B------:R-:W-:Y:S05]  /*188250*/  BSYNC B3 ;  /* 0x0000000000037941 */ /* 0x000fea0003800000 */
.L_x_7985:
[----:B------:R-:W-:Y:S02]  /*188260*/  IMAD.MOV.U32 R6, RZ, RZ, R4 ;  /* 0x000000ffff067224 */ /* 0x000fe400078e0004 */
[----:B------:R-:W-:Y:S01]  /*188270*/  IMAD.MOV.U32 R7, RZ, RZ, R5 ;  /* 0x000000ffff077224 */ /* 0x000fe200078e0005 */
[----:B------:R-:W-:Y:S06]  /*188280*/  BRA `(.L_x_7983) ;  /* 0x0000000000187947 */ /* 0x000fec0003800000 */
.L_x_7984:
[----:B------:R-:W-:Y:S02]  /*188290*/  R2UR UR4, R38 ;  /* 0x00000000260472ca */ /* 0x000fe400000e0000 */
[----:B------:R-:W-:-:S13]  /*1882a0*/  R2UR UR5, R39 ;  /* 0x00000000270572ca */ /* 0x000fda00000e0000 */
[----:B------:R-:W2:Y:S02]  /*1882b0*/  LD.E.64 R6, desc[UR4][R36.64+0x8] ;  /* 0x0000080424067980 */ /* 0x000ea4000c101b00 */
[----:B--2---:R-:W-:-:S05]  /*1882c0*/  IADD3 R4, P0, PT, R6, 0x30, RZ ;  /* 0x0000003006047810 */ /* 0x004fca0007f1e0ff */
[----:B------:R-:W-:-:S05]  /*1882d0*/  IMAD.X R5, RZ, RZ, R7, P0 ;  /* 0x000000ffff057224 */ /* 0x000fca00000e0607 */
[----:B------:R1:W-:Y:S03]  /*1882e0*/  ST.E.64 desc[UR4][R36.64+0x8], R4 ;  /* 0x0000080424007985 */ /* 0x0003e6000c101b04 */
.L_x_7983:
[----:B------:R-:W-:Y:S05]  /*1882f0*/  BSYNC B2 ;  /* 0x0000000000027941 */ /* 0x000fea0003800000 */
.L_x_7982:
        /* <DEDUP_REMOVED lines=54> */
.L_x_7988:
[----:B------:R-:W-:Y:S05]  /*188660*/  BSYNC B2 ;  /* 0x0000000000027941 */ /* 0x000fea0003800000 */
.L_x_7987:
        /* <DEDUP_REMOVED lines=40> */
.L_x_7990:
[----:B------:R-:W-:Y:S05]  /*1888f0*/  BSYNC B2 ;  /* 0x0000000000027941 */ /* 0x000fea0003800000 */
.L_x_7989:
[----:B------:R-:W-:Y:S02]  /*188900*/  R2UR UR4, R38 ;  /* 0x00000000260472ca */ /* 0x000fe400000e0000 */
[----:B------:R-:W-:Y:S02]  /*188910*/  R2UR UR5, R39 ;  /* 0x00000000270572ca */ /* 0x000fe400000e0000 */
[----:B------:R-:W-:-:S11]  /*188920*/  PRMT R11, RZ, 0x7610, R11 ;  /* 0x00007610ff0b7816 */ /* 0x000fd6000000000b */
[----:B------:R2:W-:Y:S01]  /*188930*/  ST.E desc[UR4][R30.64], R7 ;  /* 0x000000071e007985 */ /* 0x0005e2000c101904 */
[----:B------:R-:W-:Y:S05]  /*188940*/  BRA `(.L_x_7980) ;  /* 0x0000000000207947 */ /* 0x000fea0003800000 */
.L_x_7981:
        /* <DEDUP_REMOVED lines=8> */
.L_x_7980:
[----:B------:R-:W-:Y:S05]  /*1889d0*/  BSYNC B0 ;  /* 0x0000000000007941 */ /* 0x000fea0003800000 */
.L_x_7979:
[----:B-----5:R-:W-:Y:S01]  /*1889e0*/  ISETP.NE.AND P0, PT, R7, RZ, PT ;  /* 0x000000ff0700720c */ /* 0x020fe20003f05270 */
[----:B------:R-:W-:-:S12]  /*1889f0*/  IMAD.MOV.U32 R35, RZ, RZ, 0x5368 ;  /* 0x00005368ff237424 */ /* 0x000fd800078e00ff */
        /* <DEDUP_REMOVED lines=32> */
.L_x_7999:
[----:B------:R-:W0:Y:S02]  /*188c00*/  LDS.64 R8, [R5+0x8] ;  /* 0x0000080005087984 */ /* 0x000e240000000a00 */
[----:B0-----:R-:W-:-:S05]  /*188c10*/  IADD3 R10, P0, PT, R8, 0x30, RZ ;  /* 0x00000030080a7810 */ /* 0x001fca0007f1e0ff */
[----:B------:R-:W-:-:S07]  /*188c20*/  IMAD.X R11, RZ, RZ, R9, P0 ;  /* 0x000000ffff0b7224 */ /* 0x000fce00000e0609 */
[----:B------:R-:W0:Y:S02]  /*188c30*/  ATOMS.CAST.SPIN.64 P0, [R5+0x8], R8, R10 ;  /* 0x000008080500758d */ /* 0x000e24000180040a */
[----:B0-----:R-:W-:Y:S05]  /*188c40*/  @!P0 BRA `(.L_x_7999) ;  /* 0xfffffffc00ec8947 */ /* 0x001fea000383ffff */
[----:B------:R-:W-:Y:S05]  /*188c50*/  BSYNC B3 ;  /* 0x0000000000037941 */ /* 0x000fea0003800000 */
.L_x_7998:
[----:B------:R-:W-:Y:S02]  /*188c60*/  IMAD.MOV.U32 R10, RZ, RZ, R8 ;  /* 0x000000ffff0a7224 */ /* 0x000fe400078e0008 */
[----:B------:R-:W-:Y:S01]  /*188c70*/  IMAD.MOV.U32 R11, RZ, RZ, R9 ;  /* 0x000000ffff0b7224 */ /* 0x000fe200078e0009 */
[----:B------:R-:W-:Y:S06]  /*188c80*/  BRA `(.L_x_7996) ;  /* 0x0000000000187947 */ /* 0x000fec0003800000 */
.L_x_7997:
[----:B------:R-:W-:Y:S02]  /*188c90*/  R2UR UR4, R38 ;  /* 0x00000000260472ca */ /* 0x000fe400000e0000 */
[----:B------:R-:W-:-:S13]  /*188ca0*/  R2UR UR5, R39 ;  /* 0x00000000270572ca */ /* 0x000fda00000e0000 */
[----:B------:R-:W2:Y:S02]  /*188cb0*/  LD.E.64 R10, desc[UR4][R36.64+0x8] ;  /* 0x00000804240a7980 */ /* 0x000ea4000c101b00 */
[----:B--2---:R-:W-:-:S05]  /*188cc0*/  IADD3 R8, P0, PT, R10, 0x30, RZ ;  /* 0x000000300a087810 */ /* 0x004fca0007f1e0ff */
[----:B------:R-:W-:-:S05]  /*188cd0*/  IMAD.X R9, RZ, RZ, R11, P0 ;  /* 0x000000ffff097224 */ /* 0x000fca00000e060b */
[----:B------:R0:W-:Y:S03]  /*188ce0*/  ST.E.64 desc[UR4][R36.64+0x8], R8 ;  /* 0x0000080824007985 */ /* 0x0001e6000c101b04 */
.L_x_7996:
[----:B------:R-:W-:Y:S05]  /*188cf0*/  BSYNC B2 ;  /* 0x0000000000027941 */ /* 0x000fea0003800000 */
.L_x_7995:
        /* <DEDUP_REMOVED lines=54> */
.L_x_8001:
[----:B------:R-:W-:Y:S05]  /*189060*/  BSYNC B2 ;  /* 0x0000000000027941 */ /* 0x000fea0003800000 */
.L_x_8000:
        /* <DEDUP_REMOVED lines=40> */
.L_x_8003:
[----:B------:R-:W-:Y:S05]  /*1892f0*/  BSYNC B2 ;  /* 0x0000000000027941 */ /* 0x000fea0003800000 */
.L_x_8002:
[----:B------:R-:W-:Y:S02]  /*189300*/  R2UR UR4, R38 ;  /* 0x00000000260472ca */ /* 0x000fe400000e0000 */
[----:B------:R-:W-:-:S13]  /*189310*/  R2UR UR5, R39 ;  /* 0x00000000270572ca */ /* 0x000fda00000e0000 */
[----:B------:R3:W-:Y:S01]  /*189320*/  ST.E desc[UR4][R30.64], R9 ;  /* 0x000000091e007985 */ /* 0x0007e2000c101904 */
[----:B------:R-:W-:Y:S05]  /*189330*/  BRA `(.L_x_7993) ;  /* 0x00000000002c7947 */ /* 0x000fea0003800000 */
.L_x_7994:
        /* <DEDUP_REMOVED lines=11> */
.L_x_7993:
[----:B------:R-:W-:Y:S05]  /*1893f0*/  BSYNC B0 ;  /* 0x0000000000007941 */ /* 0x000fea0003800000 */
.L_x_7992:
[----:B-----5:R-:W-:-:S13]  /*189400*/  ISETP.NE.AND P0, PT, R9, RZ, PT ;  /* 0x000000ff0900720c */ /* 0x020fda0003f05270 */
[----:B------:R-:W-:Y:S05]  /*189410*/  @P0 BRA `(.L_x_7991) ;  /* 0x0000003400040947 */ /* 0x000fea0003800000 */
[----:B01--4-:R-:W0:Y:S01]  /*189420*/  LDS.64 R4, [R32] ;  /* 0x0000000020047984 */ /* 0x013e220000000a00 */
        /* <DEDUP_REMOVED lines=33> */
.L_x_8011:
[----:B------:R-:W0:Y:S02]  /*189640*/  LDS.64 R4, [R9+0x8] ;  /* 0x0000080009047984 */ /* 0x000e240000000a00 */
[----:B0-----:R-:W-:-:S05]  /*189650*/  IADD3 R6, P0, PT, R4, 0x30, RZ ;  /* 0x0000003004067810 */ /* 0x001fca0007f1e0ff */
[----:B------:R-:W-:-:S07]  /*189660*/  IMAD.X R7, RZ, RZ, R5, P0 ;  /* 0x000000ffff077224 */ /* 0x000fce00000e0605 */
[----:B------:R-:W0:Y:S02]  /*189670*/  ATOMS.CAST.SPIN.64 P0, [R9+0x8], R4, R6 ;  /* 0x000008040900758d */ /* 0x000e240001800406 */
[----:B0-----:R-:W-:Y:S05]  /*189680*/  @!P0 BRA `(.L_x_8011) ;  /* 0xfffffffc00ec8947 */ /* 0x001fea000383ffff */
[----:B------:R-:W-:Y:S05]  /*189690*/  BSYNC B3 ;  /* 0x0000000000037941 */ /* 0x000fea0003800000 */
.L_x_8010:
[----:B------:R-:W-:Y:S02]  /*1896a0*/  IMAD.MOV.U32 R6, RZ, RZ, R4 ;  /* 0x000000ffff067224 */ /* 0x000fe400078e0004 */
[----:B------:R-:W-:Y:S01]  /*1896b0*/  IMAD.MOV.U32 R7, RZ, RZ, R5 ;  /* 0x000000ffff077224 */ /* 0x000fe200078e0005 */
[----:B------:R-:W-:Y:S06]  /*1896c0*/  BRA `(.L_x_8008) ;  /* 0x0000000000187947 */ /* 0x000fec0003800000 */
.L_x_8009:
[----:B------:R-:W-:Y:S02]  /*1896d0*/  R2UR UR4, R38 ;  /* 0x00000000260472ca */ /* 0x000fe400000e0000 */
[----:B------:R-:W-:-:S13]  /*1896e0*/  R2UR UR5, R39 ;  /* 0x00000000270572ca */ /* 0x000fda00000e0000 */
[----:B------:R-:W2:Y:S02]  /*1896f0*/  LD.E.64 R6, desc[UR4][R36.64+0x8] ;  /* 0x0000080424067980 */ /* 0x000ea4000c101b00 */
[----:B--2---:R-:W-:-:S05]  /*189700*/  IADD3 R4, P0, PT, R6, 0x30, RZ ;  /* 0x0000003006047810 */ /* 0x004fca0007f1e0ff */
[----:B------:R-:W-:-:S05]  /*189710*/  IMAD.X R5, RZ, RZ, R7, P0 ;  /* 0x000000ffff057224 */ /* 0x000fca00000e0607 */
[----:B------:R0:W-:Y:S03]  /*189720*/  ST.E.64 desc[UR4][R36.64+0x8], R4 ;  /* 0x0000080424007985 */ /* 0x0001e6000c101b04 */
.L_x_8008:
[----:B------:R-:W-:Y:S05]  /*189730*/  BSYNC B2 ;  /* 0x0000000000027941 */ /* 0x000fea0003800000 */
.L_x_8007:
        /* <DEDUP_REMOVED lines=54> */
.L_x_8013:
[----:B------:R-:W-:Y:S05]  /*189aa0*/  BSYNC B2 ;  /* 0x0000000000027941 */ /* 0x000fea0003800000 */
.L_x_8012:
        /* <DEDUP_REMOVED lines=40> */
.L_x_8015:
[----:B------:R-:W-:Y:S05]  /*189d30*/  BSYNC B2 ;  /* 0x0000000000027941 */ /* 0x000fea0003800000 */
.L_x_8014:
[----:B------:R-:W-:Y:S02]  /*189d40*/  R2UR UR4, R38 ;  /* 0x00000000260472ca */ /* 0x000fe400000e0000 */
[----:B------:R-:W-:Y:S02]  /*189d50*/  R2UR UR5, R39 ;  /* 0x00000000270572ca */ /* 0x000fe400000e0000 */
[----:B------:R-:W-:Y:S02]  /*189d60*/  ISETP.EQ.AND P0, PT, R7, RZ, PT ;  /* 0x000000ff0700720c */ /* 0x000fe40003f02270 */
[----:B------:R-:W-:-:S09]  /*189d70*/  PRMT R11, RZ, 0x7610, R11 ;  /* 0x00007610ff0b7816 */ /* 0x000fd2000000000b */
[----:B------:R2:W-:Y:S01]  /*189d80*/  ST.E desc[UR4][R30.64], R7 ;  /* 0x000000071e007985 */ /* 0x0005e2000c101904 */
[----:B------:R-:W-:Y:S05]  /*189d90*/  BRA `(.L_x_8005) ;  /* 0x0000000000187947 */ /* 0x000fea0003800000 */
.L_x_8006:
[----:B------:R-:W-:Y:S02]  /*189da0*/  R2UR UR4, R38 ;  /* 0x00000000260472ca */ /* 0x000fe400000e0000 */
[----:B------:R-:W-:Y:S02]  /*189db0*/  R2UR UR5, R39 ;  /* 0x00000000270572ca */ /* 0x000fe400000e0000 */
[----:B------:R-:W-:-:S05]  /*189dc0*/  IADD3 R4, P0, PT, R34, R4, RZ ;  /* 0x0000000422047210 */ /* 0x000fca0007f1e0ff */
[----:B------:R-:W-:-:S06]  /*189dd0*/  IMAD.X R5, RZ, RZ, R5, P0 ;  /* 0x000000ffff057224 */ /* 0x000fcc00000e0605 */
[----:B------:R4:W5:Y:S01]  /*189de0*/  LD.E.U8 R11, desc[UR4][R4.64+0x20] ;  /* 0x00002004040b7980 */ /* 0x000962000c101100 */
[----:B------:R-:W-:-:S13]  /*189df0*/  PLOP3.LUT P0, PT, PT, PT, PT, 0x80, 0x8 ;  /* 0x000000000008781c */ /* 0x000fda0003f0f070 */
.L_x_8005:
[----:B------:R-:W-:Y:S05]  /*189e00*/  BSYNC B0 ;  /* 0x0000000000007941 */ /* 0x000fea0003800000 */
.L_x_8004:
        /* <DEDUP_REMOVED lines=31> */
.L_x_8023:
[----:B------:R-:W0:Y:S02]  /*18a000*/  LDS.64 R8, [R3+0x8] ;  /* 0x0000080003087984 */ /* 0x000e240000000a00 */
[----:B0-----:R-:W-:-:S05]  /*18a010*/  IADD3 R10, P0, PT, R8, 0x30, RZ ;  /* 0x00000030080a7810 */ /* 0x001fca0007f1e0ff */
[----:B------:R-:W-:-:S07]  /*18a020*/  IMAD.X R11, RZ, RZ, R9, P0 ;  /* 0x000000ffff0b7224 */ /* 0x000fce00000e0609 */
[----:B------:R-:W0:Y:S02]  /*18a030*/  ATOMS.CAST.SPIN.64 P0, [R3+0x8], R8, R10 ;  /* 0x000008080300758d */ /* 0x000e24000180040a */
[----:B0-----:R-:W-:Y:S05]  /*18a040*/  @!P0 BRA `(.L_x_8023) ;  /* 0xfffffffc00ec8947 */ /* 0x001fea000383ffff */
[----:B------:R-:W-:Y:S05]  /*18a050*/  BSYNC B3 ;  /* 0x0000000000037941 */ /* 0x000fea0003800000 */
.L_x_8022:
[----:B------:R-:W-:Y:S02]  /*18a060*/  IMAD.MOV.U32 R10, RZ, RZ, R8 ;  /* 0x000000ffff0a7224 */ /* 0x000fe400078e0008 */
[----:B------:R-:W-:Y:S01]  /*18a070*/  IMAD.MOV.U32 R11, RZ, RZ, R9 ;  /* 0x000000ffff0b7224 */ /* 0x000fe200078e0009 */
[----:B------:R-:W-:Y:S06]  /*18a080*/  BRA `(.L_x_8020) ;  /* 0x0000000000187947 */ /* 0x000fec0003800000 */
.L_x_8021:
[----:B------:R-:W-:Y:S02]  /*18a090*/  R2UR UR4, R38 ;  /* 0x00000000260472ca */ /* 0x000fe400000e0000 */
[----:B------:R-:W-:-:S13]  /*18a0a0*/  R2UR UR5, R39 ;  /* 0x00000000270572ca */ /* 0x000fda00000e0000 */
[----:B------:R-:W2:Y:S02]  /*18a0b0*/  LD.E.64 R10, desc[UR4][R36.64+0x8] ;  /* 0x00000804240a7980 */ /* 0x000ea4000c101b00 */
[----:B--2---:R-:W-:-:S05]  /*18a0c0*/  IADD3 R8, P0, PT, R10, 0x30, RZ ;  /* 0x000000300a087810 */ /* 0x004fca0007f1e0ff */
[----:B------:R-:W-:-:S05]  /*18a0d0*/  IMAD.X R9, RZ, RZ, R11, P0 ;  /* 0x000000ffff097224 */ /* 0x000fca00000e060b */
[----:B------:R0:W-:Y:S03]  /*18a0e0*/  ST.E.64 desc[UR4][R36.64+0x8], R8 ;  /* 0x0000080824007985 */ /* 0x0001e6000c101b04 */
.L_x_8020:
[----:B------:R-:W-:Y:S05]  /*18a0f0*/  BSYNC B2 ;  /* 0x0000000000027941 */ /* 0x000fea0003800000 */
.L_x_8019:
        /* <DEDUP_REMOVED lines=55> */
.L_x_8025:
[----:B------:R-:W-:Y:S05]  /*18a470*/  BSYNC B2 ;  /* 0x0000000000027941 */ /* 0x000fea0003800000 */
.L_x_8024:
        /* <DEDUP_REMOVED lines=40> */
.L_x_8027:
[----:B------:R-:W-:Y:S05]  /*18a700*/  BSYNC B2 ;  /* 0x0000000000027941 */ /* 0x000fea0003800000 */
.L_x_8026:
[----:B------:R-:W-:Y:S02]  /*18a710*/  R2UR UR4, R38 ;  /* 0x00000000260472ca */ /* 0x000fe400000e0000 */
[----:B------:R-:W-:-:S13]  /*18a720*/  R2UR UR5, R39 ;  /* 0x00000000270572ca */ /* 0x000fda00000e0000 */
[----:B------:R3:W-:Y:S01]  /*18a730*/  ST.E desc[UR4][R30.64], R9 ;  /* 0x000000091e007985 */ /* 0x0007e2000c101904 */
[----:B------:R-:W-:Y:S05]  /*18a740*/  BRA `(.L_x_8017) ;  /* 0x00000000002c7947 */ /* 0x000fea0003800000 */
.L_x_8018:
        /* <DEDUP_REMOVED lines=11> */
.L_x_8017:
[----:B------:R-:W-:Y:S05]  /*18a800*/  BSYNC B0 ;  /* 0x0000000000007941 */ /* 0x000fea0003800000 */
.L_x_8016:
[----:B-----5:R-:W-:-:S13]  /*18a810*/  ISETP.NE.AND P0, PT, R9, RZ, PT ;  /* 0x000000ff0900720c */ /* 0x020fda0003f05270 */
[----:B------:R-:W-:Y:S05]  /*18a820*/  @!P0 BRA `(.L_x_8028) ;  /* 0xffffffd400b08947 */ /* 0x000fea000383ffff */
[----:B------:R-:W-:Y:S05]  /*18a830*/  BRA `(.L_x_7991) ;  /* 0x0000001c00fc7947 */ /* 0x000fea0003800000 */
.L_x_7978:
[----:B------:R-:W0:Y:S01]  /*18a840*/  S2UR UR5, SR_CgaCtaId ;  /* 0x00000000000579c3 */ /* 0x000e220000008800 */
[----:B------:R-:W-:Y:S01]  /*18a850*/  UMOV UR4, 0x400 ;  /* 0x0000040000047882 */ /* 0x000fe20000000000 */
[----:B------:R-:W-:Y:S01]  /*18a860*/  BSSY B0, `(.L_x_8029) ;  /* 0x000015c000007945 */ /* 0x000fe20003800000 */
[----:B0-----:R-:W-:-:S06]  /*18a870*/  ULEA UR4, UR5, UR4, 0x18 ;  /* 0x0000000405047291 */ /* 0x001fcc000f8ec0ff */
[----:B------:R-:W-:-:S07]  /*18a880*/  IMAD.U32 R32, RZ, RZ, UR4 ;  /* 0x00000004ff207e24 */ /* 0x000fce000f8e00ff */
.L_x_8054:
[----:B0--34-:R-:W0:Y:S01]  /*18a890*/  LDS.64 R4, [R32] ;  /* 0x0000000020047984 */ /* 0x019e220000000a00 */
        /* <DEDUP_REMOVED lines=45> */
.L_x_8037:
[----:B------:R-:W0:Y:S02]  /*18ab70*/  LDS.64 R4, [R11+0x8] ;  /* 0x000008000b047984 */ /* 0x000e240000000a00 */
[----:B0-----:R-:W-:-:S05]  /*18ab80*/  IADD3 R6, P0, PT, R4, 0x30, RZ ;  /* 0x0000003004067810 */ /* 0x001fca0007f1e0ff */
[----:B------:R-:W-:-:S07]  /*18ab90*/  IMAD.X R7, RZ, RZ, R5, P0 ;  /* 0x000000ffff077224 */ /* 0x000fce00000e0605 */
[----:B------:R-:W0:Y:S02]  /*18aba0*/  ATOMS.CAST.SPIN.64 P0, [R11+0x8], R4, R6 ;  /* 0x000008040b00758d */ /* 0x000e240001800406 */
[----:B0-----:R-:W-:Y:S05]  /*18abb0*/  @!P0 BRA `(.L_x_8037) ;  /* 0xfffffffc00ec8947 */ /* 0x001fea000383ffff */
[----:B------:R-:W-:Y:S05]  /*18abc0*/  BSYNC B4 ;  /* 0x0000000000047941 */ /* 0x000fea0003800000 */
.L_x_8036:
[----:B------:R-:W-:Y:S02]  /*18abd0*/  IMAD.MOV.U32 R6, RZ, RZ, R4 ;  /* 0x000000ffff067224 */ /* 0x000fe400078e0004 */
[----:B------:R-:W-:Y:S01]  /*18abe0*/  IMAD.MOV.U32 R7, RZ, RZ, R5 ;  /* 0x000000ffff077224 */ /* 0x000fe200078e0005 */
[----:B------:R-:W-:Y:S06]  /*18abf0*/  BRA `(.L_x_8034) ;  /* 0x0000000000187947 */ /* 0x000fec0003800000 */
.L_x_8035:
[----:B------:R-:W-:Y:S02]  /*18ac00*/  R2UR UR4, R38 ;  /* 0x00000000260472ca */ /* 0x000fe400000e0000 */
[----:B------:R-:W-:-:S13]  /*18ac10*/  R2UR UR5, R39 ;  /* 0x00000000270572ca */ /* 0x000fda00000e0000 */
[----:B------:R-:W2:Y:S02]  /*18ac20*/  LD.E.64 R6, desc[UR4][R36.64+0x8] ;  /* 0x0000080424067980 */ /* 0x000ea4000c101b00 */
[----:B--2---:R-:W-:-:S05]  /*18ac30*/  IADD3 R4, P0, PT, R6, 0x30, RZ ;  /* 0x0000003006047810 */ /* 0x004fca0007f1e0ff */
[----:B------:R-:W-:-:S05]  /*18ac40*/  IMAD.X R5, RZ, RZ, R7, P0 ;  /* 0x000000ffff057224 */ /* 0x000fca00000e0607 */
[----:B------:R0:W-:Y:S03]  /*18ac50*/  ST.E.64 desc[UR4][R36.64+0x8], R4 ;  /* 0x0000080424007985 */ /* 0x0001e6000c101b04 */
.L_x_8034:
[----:B------:R-:W-:Y:S05]  /*18ac60*/  BSYNC B3 ;  /* 0x0000000000037941 */ /* 0x000fea0003800000 */
.L_x_8033:
        /* <DEDUP_REMOVED lines=54> */
.L_x_8039:
[----:B------:R-:W-:Y:S05]  /*18afd0*/  BSYNC B3 ;  /* 0x0000000000037941 */ /* 0x000fea0003800000 */
.L_x_8038:
        /* <DEDUP_REMOVED lines=40> */
.L_x_8041:
[----:B------:R-:W-:Y:S05]  /*18b260*/  BSYNC B3 ;  /* 0x0000000000037941 */ /* 0x000fea0003800000 */
.L_x_8040:
[----:B------:R-:W-:Y:S02]  /*18b270*/  R2UR UR4, R38 ;  /* 0x00000000260472ca */ /* 0x000fe400000e0000 */
[----:B------:R-:W-:Y:S02]  /*18b280*/  R2UR UR5, R39 ;  /* 0x00000000270572ca */ /* 0x000fe400000e0000 */
[----:B------:R-:W-:-:S11]  /*18b290*/  PRMT R11, RZ, 0x7610, R11 ;  /* 0x00007610ff0b7816 */ /* 0x000fd6000000000b */
[----:B------:R2:W-:Y:S01]  /*18b2a0*/  ST.E desc[UR4][R30.64], R7 ;  /* 0x000000071e007985 */ /* 0x0005e2000c101904 */
[----:B------:R-:W-:Y:S05]  /*18b2b0*/  BRA `(.L_x_8031) ;  /* 0x0000000000247947 */ /* 0x000fea0003800000 */
.L_x_8032:
        /* <DEDUP_REMOVED lines=9> */
.L_x_8031:
[----:B------:R-:W-:Y:S05]  /*18b350*/  BSYNC B2 ;  /* 0x0000000000027941 */ /* 0x000fea0003800000 */
.L_x_8030:
        /* <DEDUP_REMOVED lines=38> */
.L_x_8049:
[----:B------:R-:W0:Y:S02]  /*18b5c0*/  LDS.64 R8, [R41+0x8] ;  /* 0x0000080029087984 */ /* 0x000e240000000a00 */
[----:B0-----:R-:W-:-:S05]  /*18b5d0*/  IADD3 R10, P0, PT, R8, 0x30, RZ ;  /* 0x00000030080a7810 */ /* 0x001fca0007f1e0ff */
[----:B------:R-:W-:-:S07]  /*18b5e0*/  IMAD.X R11, RZ, RZ, R9, P0 ;  /* 0x000000ffff0b7224 */ /* 0x000fce00000e0609 */
[----:B------:R-:W0:Y:S02]  /*18b5f0*/  ATOMS.CAST.SPIN.64 P0, [R41+0x8], R8, R10 ;  /* 0x000008082900758d */ /* 0x000e24000180040a */
[----:B0-----:R-:W-:Y:S05]  /*18b600*/  @!P0 BRA `(.L_x_8049) ;  /* 0xfffffffc00ec8947 */ /* 0x001fea000383ffff */
[----:B------:R-:W-:Y:S05]  /*18b610*/  BSYNC B4 ;  /* 0x0000000000047941 */ /* 0x000fea0003800000 */
.L_x_8048:
[----:B------:R-:W-:Y:S02]  /*18b620*/  IMAD.MOV.U32 R10, RZ, RZ, R8 ;  /* 0x000000ffff0a7224 */ /* 0x000fe400078e0008 */
[----:B------:R-:W-:Y:S01]  /*18b630*/  IMAD.MOV.U32 R11, RZ, RZ, R9 ;  /* 0x000000ffff0b7224 */ /* 0x000fe200078e0009 */
[----:B------:R-:W-:Y:S06]  /*18b640*/  BRA `(.L_x_8046) ;  /* 0x0000000000187947 */ /* 0x000fec0003800000 */
.L_x_8047:
[----:B------:R-:W-:Y:S02]  /*18b650*/  R2UR UR4, R38 ;  /* 0x00000000260472ca */ /* 0x000fe400000e0000 */
[----:B------:R-:W-:-:S13]  /*18b660*/  R2UR UR5, R39 ;  /* 0x00000000270572ca */ /* 0x000fda00000e0000 */
[----:B------:R-:W2:Y:S02]  /*18b670*/  LD.E.64 R10, desc[UR4][R36.64+0x8] ;  /* 0x00000804240a7980 */ /* 0x000ea4000c101b00 */
[----:B--2---:R-:W-:-:S05]  /*18b680*/  IADD3 R8, P0, PT, R10, 0x30, RZ ;  /* 0x000000300a087810 */ /* 0x004fca0007f1e0ff */
[----:B------:R-:W-:-:S05]  /*18b690*/  IMAD.X R9, RZ, RZ, R11, P0 ;  /* 0x000000ffff097224 */ /* 0x000fca00000e060b */
[----:B------:R0:W-:Y:S03]  /*18b6a0*/  ST.E.64 desc[UR4][R36.64+0x8], R8 ;  /* 0x0000080824007985 */ /* 0x0001e6000c101b04 */
.L_x_8046:
[----:B------:R-:W-:Y:S05]  /*18b6b0*/  BSYNC B3 ;  /* 0x0000000000037941 */ /* 0x000fea0003800000 */
.L_x_8045:
        /* <DEDUP_REMOVED lines=54> */
.L_x_8051:
[----:B------:R-:W-:Y:S05]  /*18ba20*/  BSYNC B3 ;  /* 0x0000000000037941 */ /* 0x000fea0003800000 */
.L_x_8050:
        /* <DEDUP_REMOVED lines=40> */
.L_x_8053:
[----:B------:R-:W-:Y:S05]  /*18bcb0*/  BSYNC B3 ;  /* 0x0000000000037941 */ /* 0x000fea0003800000 */
.L_x_8052:
[----:B------:R-:W-:Y:S02]  /*18bcc0*/  R2UR UR4, R38 ;  /* 0x00000000260472ca */ /* 0x000fe400000e0000 */
[----:B------:R-:W-:-:S13]  /*18bcd0*/  R2UR UR5, R39 ;  /* 0x00000000270572ca */ /* 0x000fda00000e0000 */
[----:B------:R3:W-:Y:S01]  /*18bce0*/  ST.E desc[UR4][R30.64], R9 ;  /* 0x000000091e007985 */ /* 0x0007e2000c101904 */
[----:B------:R-:W-:Y:S05]  /*18bcf0*/  BRA `(.L_x_8043) ;  /* 0x00000000002c7947 */ /* 0x000fea0003800000 */
.L_x_8044:
        /* <DEDUP_REMOVED lines=11> */
.L_x_8043:
[----:B------:R-:W-:Y:S05]  /*18bdb0*/  BSYNC B2 ;  /* 0x0000000000027941 */ /* 0x000fea0003800000 */
.L_x_8042:
[----:B-----5:R-:W-:-:S13]  /*18bdc0*/  ISETP.NE.AND P0, PT, R9, RZ, PT ;  /* 0x000000ff0900720c */ /* 0x020fda0003f05270 */
[----:B------:R-:W-:Y:S05]  /*18bdd0*/  @P0 BREAK B0 ;  /* 0x0000000000000942 */ /* 0x000fea0003800000 */
[----:B------:R-:W-:Y:S05]  /*18bde0*/  @P0 BRA `(.L_x_7991) ;  /* 0x0000000800900947 */ /* 0x000fea0003800000 */
[----:B------:R-:W-:Y:S01]  /*18bdf0*/  ISETP.GT.U32.AND P0, PT, R33, 0x9, PT ;  /* 0x000000092100780c */ /* 0x000fe20003f04070 */
[----:B------:R-:W-:-:S12]  /*18be00*/  IMAD.MOV.U32 R33, RZ, RZ, R34 ;  /* 0x000000ffff217224 */ /* 0x000fd800078e0022 */
[----:B------:R-:W-:Y:S05]  /*18be10*/  @P0 BRA `(.L_x_8054) ;  /* 0xffffffe8009c0947 */ /* 0x000fea000383ffff */
[----:B------:R-:W-:Y:S05]  /*18be20*/  BSYNC B0 ;  /* 0x0000000000007941 */ /* 0x000fea0003800000 */
.L_x_8029:
        /* <DEDUP_REMOVED lines=32> */
.L_x_8060:
[----:B------:R-:W0:Y:S02]  /*18c030*/  LDS.64 R8, [R33+0x8] ;  /* 0x0000080021087984 */ /* 0x000e240000000a00 */
[----:B0-----:R-:W-:-:S05]  /*18c040*/  IADD3 R10, P0, PT, R8, 0x30, RZ ;  /* 0x00000030080a7810 */ /* 0x001fca0007f1e0ff */
[----:B------:R-:W-:-:S07]  /*18c050*/  IMAD.X R11, RZ, RZ, R9, P0 ;  /* 0x000000ffff0b7224 */ /* 0x000fce00000e0609 */
[----:B------:R-:W0:Y:S02]  /*18c060*/  ATOMS.CAST.SPIN.64 P0, [R33+0x8], R8, R10 ;  /* 0x000008082100758d */ /* 0x000e24000180040a */
[----:B0-----:R-:W-:Y:S05]  /*18c070*/  @!P0 BRA `(.L_x_8060) ;  /* 0xfffffffc00ec8947 */ /* 0x001fea000383ffff */
[----:B------:R-:W-:Y:S05]  /*18c080*/  BSYNC B2 ;  /* 0x0000000000027941 */ /* 0x000fea0003800000 */
.L_x_8059:
[----:B------:R-:W-:Y:S02]  /*18c090*/  IMAD.MOV.U32 R10, RZ, RZ, R8 ;  /* 0x000000ffff0a7224 */ /* 0x000fe400078e0008 */
[----:B------:R-:W-:Y:S01]  /*18c0a0*/  IMAD.MOV.U32 R11, RZ, RZ, R9 ;  /* 0x000000ffff0b7224 */ /* 0x000fe200078e0009 */
[----:B------:R-:W-:Y:S06]  /*18c0b0*/  BRA `(.L_x_8057) ;  /* 0x0000000000187947 */ /* 0x000fec0003800000 */
.L_x_8058:
[----:B------:R-:W-:Y:S02]  /*18c0c0*/  R2UR UR4, R38 ;  /* 0x00000000260472ca */ /* 0x000fe400000e0000 */
[----:B------:R-:W-:-:S13]  /*18c0d0*/  R2UR UR5, R39 ;  /* 0x00000000270572ca */ /* 0x000fda00000e0000 */
[----:B------:R-:W2:Y:S02]  /*18c0e0*/  LD.E.64 R10, desc[UR4][R36.64+0x8] ;  /* 0x00000804240a7980 */ /* 0x000ea4000c101b00 */
[----:B--2---:R-:W-:-:S05]  /*18c0f0*/  IADD3 R8, P0, PT, R10, 0x30, RZ ;  /* 0x000000300a087810 */ /* 0x004fca0007f1e0ff */
[----:B------:R-:W-:-:S05]  /*18c100*/  IMAD.X R9, RZ, RZ, R11, P0 ;  /* 0x000000ffff097224 */ /* 0x000fca00000e060b */
[----:B------:R0:W-:Y:S03]  /*18c110*/  ST.E.64 desc[UR4][R36.64+0x8], R8 ;  /* 0x0000080824007985 */ /* 0x0001e6000c101b04 */
.L_x_8057:
[----:B------:R-:W-:Y:S05]  /*18c120*/  BSYNC B0 ;  /* 0x0000000000007941 */ /* 0x000fea0003800000 */
.L_x_8056:
        /* <DEDUP_REMOVED lines=54> */
.L_x_8062:
[----:B------:R-:W-:Y:S05]  /*18c490*/  BSYNC B0 ;  /* 0x0000000000007941 */ /* 0x000fea0003800000 */
.L_x_8061:
        /* <DEDUP_REMOVED lines=40> */
.L_x_8064:
[----:B------:R-:W-:Y:S05]  /*18c720*/  BSYNC B0 ;  /* 0x0000000000007941 */ /* 0x000fea0003800000 */
.L_x_8063:
[----:B------:R-:W-:Y:S02]  /*18c730*/  R2UR UR4, R38 ;  /* 0x00000000260472ca */ /* 0x000fe400000e0000 */
[----:B------:R-:W-:-:S13]  /*18c740*/  R2UR UR5, R39 ;  /* 0x00000000270572ca */ /* 0x000fda00000e0000 */
[----:B------:R2:W-:Y:S01]  /*18c750*/  ST.E desc[UR4][R30.64], R35 ;  /* 0x000000231e007985 */ /* 0x0005e2000c101904 */
[----:B------:R-:W-:Y:S05]  /*18c760*/  BRA `(.L_x_7991) ;  /* 0x0000000000307947 */ /* 0x000fea0003800000 */
.L_x_8055:
        /* <DEDUP_REMOVED lines=12> */
.L_x_7991:
[----:B------:R-:W-:Y:S05]  /*18c830*/  BSYNC B1 ;  /* 0x0000000000017941 */ /* 0x000fea0003800000 */
.L_x_7977:
[----:B-----5:R-:W-:-:S13]  /*18c840*/  ISETP.NE.AND P0, PT, R35, RZ, PT ;  /* 0x000000ff2300720c */ /* 0x020fda0003f05270 */
[----:B------:R-:W-:Y:S05]  /*18c850*/  @P0 BRA `(.L_x_7828) ;  /* 0x0000000400dc0947 */ /* 0x000fea0003800000 */
[----:B0--34-:R-:W0:Y:S01]  /*18c860*/  S2R R4, SR_CgaCtaId ;  /* 0x0000000000047919 */ /* 0x019e220000008800 */
[----:B------:R-:W-:Y:S01]  /*18c870*/  R2UR UR4, R38 ;  /* 0x00000000260472ca */ /* 0x000fe200000e0000 */
[----:B-1----:R-:W-:Y:S01]  /*18c880*/  IMAD.MOV.U32 R5, RZ, RZ, 0x0 ;  /* 0x00000000ff057424 */ /* 0x002fe200078e00ff */
        /* <DEDUP_REMOVED lines=15> */
.L_x_8069:
[----:B------:R-:W0:Y:S02]  /*18c980*/  LDS.64 R4, [R11+0x8] ;  /* 0x000008000b047984 */ /* 0x000e240000000a00 */
[----:B0-----:R-:W-:-:S05]  /*18c990*/  IADD3 R6, P0, PT, R4, 0x40, RZ ;  /* 0x0000004004067810 */ /* 0x001fca0007f1e0ff */
[----:B------:R-:W-:-:S07]  /*18c9a0*/  IMAD.X R7, RZ, RZ, R5, P0 ;  /* 0x000000ffff077224 */ /* 0x000fce00000e0605 */
[----:B------:R-:W0:Y:S02]  /*18c9b0*/  ATOMS.CAST.SPIN.64 P0, [R11+0x8], R4, R6 ;  /* 0x000008040b00758d */ /* 0x000e240001800406 */
[----:B0-----:R-:W-:Y:S05]  /*18c9c0*/  @!P0 BRA `(.L_x_8069) ;  /* 0xfffffffc00ec8947 */ /* 0x001fea000383ffff */
[----:B------:R-:W-:Y:S05]  /*18c9d0*/  BSYNC B1 ;  /* 0x0000000000017941 */ /* 0x000fea0003800000 */
.L_x_8068:
[----:B------:R-:W-:Y:S02]  /*18c9e0*/  IMAD.MOV.U32 R6, RZ, RZ, R4 ;  /* 0x000000ffff067224 */ /* 0x000fe400078e0004 */
[----:B------:R-:W-:Y:S01]  /*18c9f0*/  IMAD.MOV.U32 R7, RZ, RZ, R5 ;  /* 0x000000ffff077224 */ /* 0x000fe200078e0005 */
[----:B------:R-:W-:Y:S06]  /*18ca00*/  BRA `(.L_x_8066) ;  /* 0x0000000000187947 */ /* 0x000fec0003800000 */
.L_x_8067:
[----:B------:R-:W-:Y:S02]  /*18ca10*/  R2UR UR4, R38 ;  /* 0x00000000260472ca */ /* 0x000fe400000e0000 */
[----:B------:R-:W-:-:S13]  /*18ca20*/  R2UR UR5, R39 ;  /* 0x00000000270572ca */ /* 0x000fda00000e0000 */
[----:B------:R-:W2:Y:S02]  /*18ca30*/  LD.E.64 R6, desc[UR4][R36.64+0x8] ;  /* 0x0000080424067980 */ /* 0x000ea4000c101b00 */
[----:B--2---:R-:W-:-:S05]  /*18ca40*/  IADD3 R4, P0, PT, R6, 0x40, RZ ;  /* 0x0000004006047810 */ /* 0x004fca0007f1e0ff */
[----:B------:R-:W-:-:S05]  /*18ca50*/  IMAD.X R5, RZ, RZ, R7, P0 ;  /* 0x000000ffff057224 */ /* 0x000fca00000e0607 */
[----:B------:R0:W-:Y:S03]  /*18ca60*/  ST.E.64 desc[UR4][R36.64+0x8], R4 ;  /* 0x0000080424007985 */ /* 0x0001e6000c101b04 */
.L_x_8066:
[----:B------:R-:W-:Y:S05]  /*18ca70*/  BSYNC B0 ;  /* 0x0000000000007941 */ /* 0x000fea0003800000 */
.L_x_8065:
        /* <DEDUP_REMOVED lines=85> */
.L_x_7828:
[----:B------:R-:W-:Y:S05]  /*18cfd0*/  BSYNC B5 ;  /* 0x0000000000057941 */ /* 0x000fea0003800000 */
.L_x_7758:
[----:B------:R-:W4:Y:S01]  /*18cfe0*/  S2UR UR5, SR_CgaCtaId ;  /* 0x00000000000579c3 */ /* 0x000f220000008800 */
[----:B------:R-:W-:Y:S01]  /*18cff0*/  ISETP.NE.AND P0, PT, R12, -0x1, PT ;  /* 0xffffffff0c00780c */ /* 0x000fe20003f05270 */
[----:B------:R-:W-:Y:S01]  /*18d000*/  UMOV UR4, 0x400 ;  /* 0x0000040000047882 */ /* 0x000fe20000000000 */
[----:B------:R-:W-:-:S11]  /*18d010*/  ISETP.NE.AND P1, PT, R0, -0x1, PT ;  /* 0xffffffff0000780c */ /* 0x000fd60003f25270 */
[C---:B------:R-:W-:Y:S01]  /*18d020*/  @!P0 R2UR UR6, R38.reuse ;  /* 0x00000000260682ca */ /* 0x040fe200000e0000 */
[----:B0-----:R-:W-:Y:S01]  /*18d030*/  @!P0 IMAD.MOV.U32 R3, RZ, RZ, 0x5368 ;  /* 0x00005368ff038424 */ /* 0x001fe200078e00ff */
[C---:B------:R-:W-:Y:S01]  /*18d040*/  @!P0 R2UR UR7, R39.reuse ;  /* 0x00000000270782ca */ /* 0x040fe200000e0000 */
[----:B-123--:R-:W0:Y:S01]  /*18d050*/  @P1 S2R R7, SR_CgaCtaId ;  /* 0x0000000000071919 */ /* 0x00ee220000008800 */
[C---:B------:R-:W-:Y:S01]  /*18d060*/  @P0 R2UR UR8, R38.reuse ;  /* 0x00000000260802ca */ /* 0x040fe200000e0000 */
[----:B------:R-:W-:Y:S01]  /*18d070*/  @!P0 IMAD.MOV.U32 R33, RZ, RZ, RZ ;  /* 0x000000ffff218224 */ /* 0x000fe200078e00ff */
[C---:B------:R-:W-:Y:S01]  /*18d080*/  @P0 R2UR UR9, R39.reuse ;  /* 0x00000000270902ca */ /* 0x040fe200000e0000 */
[----:B-----5:R-:W-:Y:S01]  /*18d090*/  @!P1 IMAD.MOV.U32 R9, RZ, RZ, 0x5368 ;  /* 0x00005368ff099424 */ /* 0x020fe200078e00ff */
[----:B------:R-:W-:Y:S01]  /*18d0a0*/  @!P1 R2UR UR10, R38 ;  /* 0x00000000260a92ca */ /* 0x000fe200000e0000 */
[----:B----4-:R-:W-:Y:S01]  /*18d0b0*/  ULEA UR4, UR5, UR4, 0x18 ;  /* 0x0000000405047291 */ /* 0x010fe2000f8ec0ff */
        /* <DEDUP_REMOVED lines=22> */
[----:B------:R1:W5:Y:S01]  /*18d220*/  @P1 LD.E R13, desc[UR6][R6.64+0x20] ;  /* 0x00002006060d1980 */ /* 0x000362000c101900 */
[----:B--2---:R-:W-:-:S05]  /*18d230*/  IMAD.IADD R0, R12, 0x1, R15 ;  /* 0x000000010c007824 */ /* 0x004fca00078e020f */
        /* <DEDUP_REMOVED lines=26> */
.L_x_8074:
[----:B------:R-:W0:Y:S02]  /*18d3e0*/  LDS.64 R4, [R3+0x8] ;  /* 0x0000080003047984 */ /* 0x000e240000000a00 */
[----:B0-----:R-:W-:-:S05]  /*18d3f0*/  IADD3 R6, P0, PT, R10, R4, RZ ;  /* 0x000000040a067210 */ /* 0x001fca0007f1e0ff */
[----:B------:R-:W-:-:S07]  /*18d400*/  IMAD.X R7, R11, 0x1, R5, P0 ;  /* 0x000000010b077824 */ /* 0x000fce00000e0605 */
[----:B------:R-:W0:Y:S02]  /*18d410*/  ATOMS.CAST.SPIN.64 P0, [R3+0x8], R4, R6 ;  /* 0x000008040300758d */ /* 0x000e240001800406 */
[----:B0-----:R-:W-:Y:S05]  /*18d420*/  @!P0 BRA `(.L_x_8074) ;  /* 0xfffffffc00ec8947 */ /* 0x001fea000383ffff */
[----:B------:R-:W-:Y:S05]  /*18d430*/  BSYNC B1 ;  /* 0x0000000000017941 */ /* 0x000fea0003800000 */
.L_x_8073:
[----:B------:R-:W-:Y:S02]  /*18d440*/  IMAD.MOV.U32 R42, RZ, RZ, R4 ;  /* 0x000000ffff2a7224 */ /* 0x000fe400078e0004 */
[----:B------:R-:W-:Y:S01]  /*18d450*/  IMAD.MOV.U32 R43, RZ, RZ, R5 ;  /* 0x000000ffff2b7224 */ /* 0x000fe200078e0005 */
[----:B------:R-:W-:Y:S06]  /*18d460*/  BRA `(.L_x_8071) ;  /* 0x0000000000187947 */ /* 0x000fec0003800000 */
.L_x_8072:
[----:B------:R-:W-:Y:S02]  /*18d470*/  R2UR UR4, R38 ;  /* 0x00000000260472ca */ /* 0x000fe400000e0000 */
[----:B------:R-:W-:-:S13]  /*18d480*/  R2UR UR5, R39 ;  /* 0x00000000270572ca */ /* 0x000fda00000e0000 */
[----:B------:R-:W2:Y:S02]  /*18d490*/  LD.E.64 R42, desc[UR4][R36.64+0x8] ;  /* 0x00000804242a7980 */ /* 0x000ea4000c101b00 */
[----:B--2---:R-:W-:-:S05]  /*18d4a0*/  IADD3 R4, P0, PT, R10, R42, RZ ;  /* 0x0000002a0a047210 */ /* 0x004fca0007f1e0ff */
[----:B------:R-:W-:-:S05]  /*18d4b0*/  IMAD.X R5, R11, 0x1, R43, P0 ;  /* 0x000000010b057824 */ /* 0x000fca00000e062b */
[----:B------:R0:W-:Y:S03]  /*18d4c0*/  ST.E.64 desc[UR4][R36.64+0x8], R4 ;  /* 0x0000080424007985 */ /* 0x0001e6000c101b04 */
.L_x_8071:
[----:B------:R-:W-:Y:S05]  /*18d4d0*/  BSYNC B0 ;  /* 0x0000000000007941 */ /* 0x000fea0003800000 */
.L_x_8070:
        /* <DEDUP_REMOVED lines=46> */
.L_x_8104:
        /* <DEDUP_REMOVED lines=28> */
.L_x_8085:
[----:B------:R-:W0:Y:S02]  /*18d980*/  LDS.64 R8, [R41+0x8] ;  /* 0x0000080029087984 */ /* 0x000e240000000a00 */
[----:B0-----:R-:W-:-:S05]  /*18d990*/  IADD3 R10, P0, PT, R8, 0x30, RZ ;  /* 0x00000030080a7810 */ /* 0x001fca0007f1e0ff */
[----:B------:R-:W-:-:S07]  /*18d9a0*/  IMAD.X R11, RZ, RZ, R9, P0 ;  /* 0x000000ffff0b7224 */ /* 0x000fce00000e0609 */
[----:B------:R-:W0:Y:S02]  /*18d9b0*/  ATOMS.CAST.SPIN.64 P0, [R41+0x8], R8, R10 ;  /* 0x000008082900758d */ /* 0x000e24000180040a */
[----:B0-----:R-:W-:Y:S05]  /*18d9c0*/  @!P0 BRA `(.L_x_8085) ;  /* 0xfffffffc00ec8947 */ /* 0x001fea000383ffff */
[----:B------:R-:W-:Y:S05]  /*18d9d0*/  BSYNC B4 ;  /* 0x0000000000047941 */ /* 0x000fea0003800000 */
.L_x_8084:
[----:B------:R-:W-:Y:S02]  /*18d9e0*/  IMAD.MOV.U32 R10, RZ, RZ, R8 ;  /* 0x000000ffff0a7224 */ /* 0x000fe400078e0008 */
[----:B------:R-:W-:Y:S01]  /*18d9f0*/  IMAD.MOV.U32 R11, RZ, RZ, R9 ;  /* 0x000000ffff0b7224 */ /* 0x000fe200078e0009 */
[----:B------:R-:W-:Y:S06]  /*18da00*/  BRA `(.L_x_8082) ;  /* 0x0000000000187947 */ /* 0x000fec0003800000 */
.L_x_8083:
[----:B------:R-:W-:Y:S02]  /*18da10*/  R2UR UR4, R38 ;  /* 0x00000000260472ca */ /* 0x000fe400000e0000 */
[----:B------:R-:W-:-:S13]  /*18da20*/  R2UR UR5, R39 ;  /* 0x00000000270572ca */ /* 0x000fda00000e0000 */
[----:B------:R-:W2:Y:S02]  /*18da30*/  LD.E.64 R10, desc[UR4][R36.64+0x8] ;  /* 0x00000804240a7980 */ /* 0x000ea4000c101b00 */
[----:B--2---:R-:W-:-:S05]  /*18da40*/  IADD3 R8, P0, PT, R10, 0x30, RZ ;  /* 0x000000300a087810 */ /* 0x004fca0007f1e0ff */
[----:B------:R-:W-:-:S05]  /*18da50*/  IMAD.X R9, RZ, RZ, R11, P0 ;  /* 0x000000ffff097224 */ /* 0x000fca00000e060b */
[----:B------:R0:W-:Y:S03]  /*18da60*/  ST.E.64 desc[UR4][R36.64+0x8], R8 ;  /* 0x0000080824007985 */ /* 0x0001e6000c101b04 */
.L_x_8082:
[----:B------:R-:W-:Y:S05]  /*18da70*/  BSYNC B3 ;  /* 0x0000000000037941 */ /* 0x000fea0003800000 */
.L_x_8081:
        /* <DEDUP_REMOVED lines=54> */
.L_x_8087:
[----:B------:R-:W-:Y:S05]  /*18dde0*/  BSYNC B3 ;  /* 0x0000000000037941 */ /* 0x000fea0003800000 */
.L_x_8086:
        /* <DEDUP_REMOVED lines=40> */
.L_x_8089:
[----:B------:R-:W-:Y:S05]  /*18e070*/  BSYNC B3 ;  /* 0x0000000000037941 */ /* 0x000fea0003800000 */
.L_x_8088:
[----:B------:R-:W-:Y:S02]  /*18e080*/  R2UR UR4, R38 ;  /* 0x00000000260472ca */ /* 0x000fe400000e0000 */
[----:B------:R-:W-:-:S13]  /*18e090*/  R2UR UR5, R39 ;  /* 0x00000000270572ca */ /* 0x000fda00000e0000 */
[----:B------:R2:W-:Y:S01]  /*18e0a0*/  ST.E desc[UR4][R30.64], R9 ;  /* 0x000000091e007985 */ /* 0x0005e2000c101904 */
[----:B------:R-:W-:Y:S05]  /*18e0b0*/  BRA `(.L_x_8090) ;  /* 0x0000000000147947 */ /* 0x000fea0003800000 */
.L_x_8080:
[----:B------:R-:W-:Y:S02]  /*18e0c0*/  R2UR UR4, R38 ;  /* 0x00000000260472ca */ /* 0x000fe400000e0000 */
[----:B------:R-:W-:Y:S02]  /*18e0d0*/  R2UR UR5, R39 ;  /* 0x00000000270572ca */ /* 0x000fe400000e0000 */
[----:B------:R-:W-:-:S05]  /*18e0e0*/  IADD3 R4, P0, PT, R8, R32, RZ ;  /* 0x0000002008047210 */ /* 0x000fca0007f1e0ff */
[----:B------:R-:W-:-:S06]  /*18e0f0*/  IMAD.X R5, RZ, RZ, R9, P0 ;  /* 0x000000ffff057224 */ /* 0x000fcc00000e0609 */
[----:B------:R3:W-:Y:S02]  /*18e100*/  ST.E desc[UR4][R4.64+0x20], RZ ;  /* 0x000020ff04007985 */ /* 0x0007e4000c101904 */
.L_x_8090:
[----:B------:R-:W-:Y:S05]  /*18e110*/  BSYNC B2 ;  /* 0x0000000000027941 */ /* 0x000fea0003800000 */
.L_x_8079:
        /* <DEDUP_REMOVED lines=27> */
.L_x_8097:
[----:B------:R-:W0:Y:S02]  /*18e2d0*/  LDS.64 R8, [R41+0x8] ;  /* 0x0000080029087984 */ /* 0x000e240000000a00 */
[----:B0-----:R-:W-:-:S05]  /*18e2e0*/  IADD3 R10, P0, PT, R8, 0x30, RZ ;  /* 0x00000030080a7810 */ /* 0x001fca0007f1e0ff */
[----:B------:R-:W-:-:S07]  /*18e2f0*/  IMAD.X R11, RZ, RZ, R9, P0 ;  /* 0x000000ffff0b7224 */ /* 0x000fce00000e0609 */
[----:B------:R-:W0:Y:S02]  /*18e300*/  ATOMS.CAST.SPIN.64 P0, [R41+0x8], R8, R10 ;  /* 0x000008082900758d */ /* 0x000e24000180040a */
[----:B0-----:R-:W-:Y:S05]  /*18e310*/  @!P0 BRA `(.L_x_8097) ;  /* 0xfffffffc00ec8947 */ /* 0x001fea000383ffff */
[----:B------:R-:W-:Y:S05]  /*18e320*/  BSYNC B4 ;  /* 0x0000000000047941 */ /* 0x000fea0003800000 */
.L_x_8096:
[----:B------:R-:W-:Y:S02]  /*18e330*/  IMAD.MOV.U32 R10, RZ, RZ, R8 ;  /* 0x000000ffff0a7224 */ /* 0x000fe400078e0008 */
[----:B------:R-:W-:Y:S01]  /*18e340*/  IMAD.MOV.U32 R11, RZ, RZ, R9 ;  /* 0x000000ffff0b7224 */ /* 0x000fe200078e0009 */
[----:B------:R-:W-:Y:S06]  /*18e350*/  BRA `(.L_x_8094) ;  /* 0x0000000000187947 */ /* 0x000fec0003800000 */
.L_x_8095:
[----:B------:R-:W-:Y:S02]  /*18e360*/  R2UR UR4, R38 ;  /* 0x00000000260472ca */ /* 0x000fe400000e0000 */
[----:B------:R-:W-:-:S13]  /*18e370*/  R2UR UR5, R39 ;  /* 0x00000000270572ca */ /* 0x000fda00000e0000 */
[----:B------:R-:W2:Y:S02]  /*18e380*/  LD.E.64 R10, desc[UR4][R36.64+0x8] ;  /* 0x00000804240a7980 */ /* 0x000ea4000c101b00 */
[----:B--2---:R-:W-:-:S05]  /*18e390*/  IADD3 R8, P0, PT, R10, 0x30, RZ ;  /* 0x000000300a087810 */ /* 0x004fca0007f1e0ff */
[----:B------:R-:W-:-:S05]  /*18e3a0*/  IMAD.X R9, RZ, RZ, R11, P0 ;  /* 0x000000ffff097224 */ /* 0x000fca00000e060b */
[----:B------:R0:W-:Y:S03]  /*18e3b0*/  ST.E.64 desc[UR4][R36.64+0x8], R8 ;  /* 0x0000080824007985 */ /* 0x0001e6000c101b04 */
.L_x_8094:
[----:B------:R-:W-:Y:S05]  /*18e3c0*/  BSYNC B3 ;  /* 0x0000000000037941 */ /* 0x000fea0003800000 */
.L_x_8093:
        /* <DEDUP_REMOVED lines=51> */
.L_x_8099:
[----:B------:R-:W-:Y:S01]  /*18e700*/  R2UR UR4, R38 ;  /* 0x00000000260472ca */ /* 0x000fe200000e0000 */
[----:B------:R-:W-:Y:S01]  /*18e710*/  IMAD.MOV.U32 R7, RZ, RZ, 0x5272 ;  /* 0x00005272ff077424 */ /* 0x000fe200078e00ff */
[----:B------:R-:W-:Y:S01]  /*18e720*/  R2UR UR5, R39 ;  /* 0x00000000270572ca */ /* 0x000fe200000e0000 */
[----:B------:R-:W-:Y:S01]  /*18e730*/  IMAD.MOV.U32 R11, RZ, RZ, -0x1 ;  /* 0xffffffffff0b7424 */ /* 0x000fe200078e00ff */
[----:B------:R-:W-:-:S11]  /*18e740*/  PLOP3.LUT P0, PT, PT, PT, PT, 0x8, 0x80 ;  /* 0x000000000080781c */ /* 0x000fd60003f0e170 */
[----:B------:R0:W-:Y:S02]  /*18e750*/  ST.E desc[UR4][R30.64], R7 ;  /* 0x000000071e007985 */ /* 0x0001e4000c101904 */
.L_x_8100:
[----:B------:R-:W-:Y:S05]  /*18e760*/  BSYNC B3 ;  /* 0x0000000000037941 */ /* 0x000fea0003800000 */
.L_x_8098:
        /* <DEDUP_REMOVED lines=39> */
.L_x_8102:
[----:B------:R-:W-:Y:S05]  /*18e9e0*/  BSYNC B3 ;  /* 0x0000000000037941 */ /* 0x000fea0003800000 */
.L_x_8101:
[----:B------:R-:W-:Y:S02]  /*18e9f0*/  R2UR UR4, R38 ;  /* 0x00000000260472ca */ /* 0x000fe400000e0000 */
[----:B------:R-:W-:-:S13]  /*18ea00*/  R2UR UR5, R39 ;  /* 0x00000000270572ca */ /* 0x000fda00000e0000 */
[----:B------:R2:W-:Y:S01]  /*18ea10*/  ST.E desc[UR4][R30.64], R9 ;  /* 0x000000091e007985 */ /* 0x0005e2000c101904 */
[----:B------:R-:W-:Y:S05]  /*18ea20*/  BRA `(.L_x_8103) ;  /* 0x0000000000187947 */ /* 0x000fea0003800000 */
.L_x_8092:
[----:B------:R-:W-:Y:S01]  /*18ea30*/  VIADD R5, R32, 0x4 ;  /* 0x0000000420057836 */ /* 0x000fe20000000000 */
[----:B------:R-:W-:Y:S02]  /*18ea40*/  R2UR UR4, R38 ;  /* 0x00000000260472ca */ /* 0x000fe400000e0000 */
[----:B------:R-:W-:Y:S02]  /*18ea50*/  R2UR UR5, R39 ;  /* 0x00000000270572ca */ /* 0x000fe400000e0000 */
[----:B------:R-:W-:-:S05]  /*18ea60*/  IADD3 R4, P0, PT, R8, R5, RZ ;  /* 0x0000000508047210 */ /* 0x000fca0007f1e0ff */
[----:B------:R-:W-:-:S06]  /*18ea70*/  IMAD.X R5, RZ, RZ, R9, P0 ;  /* 0x000000ffff057224 */ /* 0x000fcc00000e0609 */
[----:B------:R0:W-:Y:S02]  /*18ea80*/  ST.E desc[UR4][R4.64+0x20], RZ ;  /* 0x000020ff04007985 */ /* 0x0001e4000c101904 */
.L_x_8103:
[----:B------:R-:W-:Y:S05]  /*18ea90*/  BSYNC B2 ;  /* 0x0000000000027941 */ /* 0x000fea0003800000 */
.L_x_8091:
[----:B------:R-:W-:Y:S02]  /*18eaa0*/  VIADD R34, R34, 0x2 ;  /* 0x0000000222227836 */ /* 0x000fe40000000000 */
[----:B------:R-:W-:Y:S01]  /*18eab0*/  VIADD R32, R32, 0x8 ;  /* 0x0000000820207836 */ /* 0x000fe20000000000 */
[----:B------:R-:W-:Y:S06]  /*18eac0*/  @P2 BRA `(.L_x_8104) ;  /* 0xffffffec003c2947 */ /* 0x000fec000383ffff */
.L_x_8078:
[----:B------:R-:W-:Y:S05]  /*18ead0*/  BSYNC B0 ;  /* 0x0000000000007941 */ /* 0x000fea0003800000 */
.L_x_8077:
        /* <DEDUP_REMOVED lines=24> */
.L_x_8110:
[----:B------:R-:W0:Y:S02]  /*18ec60*/  LDS.64 R8, [R35+0x8] ;  /* 0x0000080023087984 */ /* 0x000e240000000a00 */
[----:B0-----:R-:W-:-:S05]  /*18ec70*/  IADD3 R10, P0, PT, R8, 0x30, RZ ;  /* 0x00000030080a7810 */ /* 0x001fca0007f1e0ff */
[----:B------:R-:W-:-:S07]  /*18ec80*/  IMAD.X R11, RZ, RZ, R9, P0 ;  /* 0x000000ffff0b7224 */ /* 0x000fce00000e0609 */
[----:B------:R-:W0:Y:S02]  /*18ec90*/  ATOMS.CAST.SPIN.64 P0, [R35+0x8], R8, R10 ;  /* 0x000008082300758d */ /* 0x000e24000180040a */
[----:B0-----:R-:W-:Y:S05]  /*18eca0*/  @!P0 BRA `(.L_x_8110) ;  /* 0xfffffffc00ec8947 */ /* 0x001fea000383ffff */
[----:B------:R-:W-:Y:S05]  /*18ecb0*/  BSYNC B2 ;  /* 0x0000000000027941 */ /* 0x000fea0003800000 */
.L_x_8109:
[----:B------:R-:W-:Y:S02]  /*18ecc0*/  IMAD.MOV.U32 R10, RZ, RZ, R8 ;  /* 0x000000ffff0a7224 */ /* 0x000fe400078e0008 */
[----:B------:R-:W-:Y:S01]  /*18ecd0*/  IMAD.MOV.U32 R11, RZ, RZ, R9 ;  /* 0x000000ffff0b7224 */ /* 0x000fe200078e0009 */
[----:B------:R-:W-:Y:S06]  /*18ece0*/  BRA `(.L_x_8107) ;  /* 0x0000000000187947 */ /* 0x000fec0003800000 */
.L_x_8108:
[----:B------:R-:W-:Y:S02]  /*18ecf0*/  R2UR UR4, R38 ;  /* 0x00000000260472ca */ /* 0x000fe400000e0000 */
[----:B------:R-:W-:-:S13]  /*18ed00*/  R2UR UR5, R39 ;  /* 0x00000000270572ca */ /* 0x000fda00000e0000 */
[----:B------:R-:W2:Y:S02]  /*18ed10*/  LD.E.64 R10, desc[UR4][R36.64+0x8] ;  /* 0x00000804240a7980 */ /* 0x000ea4000c101b00 */
[----:B--2---:R-:W-:-:S05]  /*18ed20*/  IADD3 R8, P0, PT, R10, 0x30, RZ ;  /* 0x000000300a087810 */ /* 0x004fca0007f1e0ff */
[----:B------:R-:W-:-:S05]  /*18ed30*/  IMAD.X R9, RZ, RZ, R11, P0 ;  /* 0x000000ffff097224 */ /* 0x000fca00000e060b */
[----:B------:R0:W-:Y:S03]  /*18ed40*/  ST.E.64 desc[UR4][R36.64+0x8], R8 ;  /* 0x0000080824007985 */ /* 0x0001e6000c101b04 */
.L_x_8107:
[----:B------:R-:W-:Y:S05]  /*18ed50*/  BSYNC B0 ;  /* 0x0000000000007941 */ /* 0x000fea0003800000 */
.L_x_8106:
        /* <DEDUP_REMOVED lines=51> */
.L_x_8112:
[----:B------:R-:W-:Y:S01]  /*18f090*/  R2UR UR4, R38 ;  /* 0x00000000260472ca */ /* 0x000fe200000e0000 */
[----:B------:R-:W-:Y:S01]  /*18f0a0*/  IMAD.MOV.U32 R7, RZ, RZ, 0x5272 ;  /* 0x00005272ff077424 */ /* 0x000fe200078e00ff */
[----:B------:R-:W-:Y:S01]  /*18f0b0*/  R2UR UR5, R39 ;  /* 0x00000000270572ca */ /* 0x000fe200000e0000 */
[----:B------:R-:W-:Y:S01]  /*18f0c0*/  IMAD.MOV.U32 R11, RZ, RZ, -0x1 ;  /* 0xffffffffff0b7424 */ /* 0x000fe200078e00ff */
[----:B------:R-:W-:-:S11]  /*18f0d0*/  PLOP3.LUT P0, PT, PT, PT, PT, 0x8, 0x80 ;  /* 0x000000000080781c */ /* 0x000fd60003f0e170 */
[----:B------:R0:W-:Y:S02]  /*18f0e0*/  ST.E desc[UR4][R30.64], R7 ;  /* 0x000000071e007985 */ /* 0x0001e4000c101904 */
.L_x_8113:
[----:B------:R-:W-:Y:S05]  /*18f0f0*/  BSYNC B0 ;  /* 0x0000000000007941 */ /* 0x000fea0003800000 */
.L_x_8111:
        /* <DEDUP_REMOVED lines=39> */
.L_x_8115:
[----:B------:R-:W-:Y:S05]  /*18f370*/  BSYNC B0 ;  /* 0x0000000000007941 */ /* 0x000fea0003800000 */
.L_x_8114:
[----:B------:R-:W-:Y:S02]  /*18f380*/  R2UR UR4, R38 ;  /* 0x00000000260472ca */ /* 0x000fe400000e0000 */
[----:B------:R-:W-:-:S13]  /*18f390*/  R2UR UR5, R39 ;  /* 0x00000000270572ca */ /* 0x000fda00000e0000 */
[----:B------:R4:W-:Y:S01]  /*18f3a0*/  ST.E desc[UR4][R30.64], R9 ;  /* 0x000000091e007985 */ /* 0x0009e2000c101904 */
[----:B------:R-:W-:Y:S05]  /*18f3b0*/  BRA `(.L_x_8076) ;  /* 0x0000000000147947 */ /* 0x000fea0003800000 */
.L_x_8105:
[----:B------:R-:W-:Y:S02]  /*18f3c0*/  R2UR UR4, R38 ;  /* 0x00000000260472ca */ /* 0x000fe400000e0000 */
[----:B------:R-:W-:Y:S02]  /*18f3d0*/  R2UR UR5, R39 ;  /* 0x00000000270572ca */ /* 0x000fe400000e0000 */
[----:B------:R-:W-:-:S05]  /*18f3e0*/  LEA R4, P0, R14, R8, 0x2 ;  /* 0x000000080e047211 */ /* 0x000fca00078010ff */
[----:B------:R-:W-:-:S06]  /*18f3f0*/  IMAD.X R5, RZ, RZ, R9, P0 ;  /* 0x000000ffff057224 */ /* 0x000fcc00000e0609 */
[----:B------:R3:W-:Y:S02]  /*18f400*/  ST.E desc[UR4][R4.64+0x20], RZ ;  /* 0x000020ff04007985 */ /* 0x0007e4000c101904 */
.L_x_8076:
[----:B------:R-:W-:Y:S05]  /*18f410*/  BSYNC B1 ;  /* 0x0000000000017941 */ /* 0x000fea0003800000 */
.L_x_8075:
[----:B------:R-:W-:Y:S01]  /*18f420*/  ISETP.GE.AND P0, PT, R12, 0x1, PT ;  /* 0x000000010c00780c */ /* 0x000fe20003f06270 */
[----:B------:R-:W-:-:S12]  /*18f430*/  BSSY B0, `(.L_x_8116) ;  /* 0x0000142000007945 */ /* 0x000fd80003800000 */
[----:B------:R-:W-:Y:S05]  /*18f440*/  @!P0 BRA `(.L_x_8117) ;  /* 0x0000001400008947 */ /* 0x000fea0003800000 */
[----:B-1----:R-:W-:Y:S02]  /*18f450*/  IMAD.MOV R0, RZ, RZ, -R12 ;  /* 0x000000ffff007224 */ /* 0x002fe400078e0a0c */
[----:B------:R-:W-:Y:S02]  /*18f460*/  IMAD.MOV.U32 R14, RZ, RZ, RZ ;  /* 0x000000ffff0e7224 */ /* 0x000fe400078e00ff */
[----:B------:R-:W-:-:S07]  /*18f470*/  IMAD.MOV.U32 R32, RZ, RZ, RZ ;  /* 0x000000ffff207224 */ /* 0x000fce00078e00ff */
.L_x_8142:
        /* <DEDUP_REMOVED lines=35> */
.L_x_8125:
[----:B------:R-:W0:Y:S02]  /*18f6b0*/  LDS.64 R8, [R35+0x8] ;  /* 0x0000080023087984 */ /* 0x000e240000000a00 */
[----:B0-----:R-:W-:-:S05]  /*18f6c0*/  IADD3 R10, P0, PT, R8, 0x30, RZ ;  /* 0x00000030080a7810 */ /* 0x001fca0007f1e0ff */
[----:B------:R-:W-:-:S07]  /*18f6d0*/  IMAD.X R11, RZ, RZ, R9, P0 ;  /* 0x000000ffff0b7224 */ /* 0x000fce00000e0609 */
[----:B------:R-:W0:Y:S02]  /*18f6e0*/  ATOMS.CAST.SPIN.64 P0, [R35+0x8], R8, R10 ;  /* 0x000008082300758d */ /* 0x000e24000180040a */
[----:B0-----:R-:W-:Y:S05]  /*18f6f0*/  @!P0 BRA `(.L_x_8125) ;  /* 0xfffffffc00ec8947 */ /* 0x001fea000383ffff */
[----:B------:R-:W-:Y:S05]  /*18f700*/  BSYNC B3 ;  /* 0x0000000000037941 */ /* 0x000fea0003800000 */
.L_x_8124:
[----:B------:R-:W-:Y:S02]  /*18f710*/  IMAD.MOV.U32 R10, RZ, RZ, R8 ;  /* 0x000000ffff0a7224 */ /* 0x000fe400078e0008 */
[----:B------:R-:W-:Y:S01]  /*18f720*/  IMAD.MOV.U32 R11, RZ, RZ, R9 ;  /* 0x000000ffff0b7224 */ /* 0x000fe200078e0009 */
[----:B------:R-:W-:Y:S06]  /*18f730*/  BRA `(.L_x_8122) ;  /* 0x0000000000187947 */ /* 0x000fec0003800000 */
.L_x_8123:
[----:B------:R-:W-:Y:S02]  /*18f740*/  R2UR UR4, R38 ;  /* 0x00000000260472ca */ /* 0x000fe400000e0000 */
[----:B------:R-:W-:-:S13]  /*18f750*/  R2UR UR5, R39 ;  /* 0x00000000270572ca */ /* 0x000fda00000e0000 */
[----:B------:R-:W2:Y:S02]  /*18f760*/  LD.E.64 R10, desc[UR4][R36.64+0x8] ;  /* 0x00000804240a7980 */ /* 0x000ea4000c101b00 */
[----:B--2---:R-:W-:-:S05]  /*18f770*/  IADD3 R8, P0, PT, R10, 0x30, RZ ;  /* 0x000000300a087810 */ /* 0x004fca0007f1e0ff */
[----:B------:R-:W-:-:S05]  /*18f780*/  IMAD.X R9, RZ, RZ, R11, P0 ;  /* 0x000000ffff097224 */ /* 0x000fca00000e060b */
[----:B------:R0:W-:Y:S03]  /*18f790*/  ST.E.64 desc[UR4][R36.64+0x8], R8 ;  /* 0x0000080824007985 */ /* 0x0001e6000c101b04 */
.L_x_8122:
[----:B------:R-:W-:Y:S05]  /*18f7a0*/  BSYNC B2 ;  /* 0x0000000000027941 */ /* 0x000fea0003800000 */
.L_x_8121:
        /* <DEDUP_REMOVED lines=54> */
.L_x_8127:
[----:B------:R-:W-:Y:S05]  /*18fb10*/  BSYNC B2 ;  /* 0x0000000000027941 */ /* 0x000fea0003800000 */
.L_x_8126:
        /* <DEDUP_REMOVED lines=40> */
.L_x_8129:
[----:B------:R-:W-:Y:S05]  /*18fda0*/  BSYNC B2 ;  /* 0x0000000000027941 */ /* 0x000fea0003800000 */
.L_x_8128:
[----:B------:R-:W-:Y:S02]  /*18fdb0*/  R2UR UR4, R38 ;  /* 0x00000000260472ca */ /* 0x000fe400000e0000 */
[----:B------:R-:W-:Y:S02]  /*18fdc0*/  R2UR UR5, R39 ;  /* 0x00000000270572ca */ /* 0x000fe400000e0000 */
[----:B------:R-:W-:-:S11]  /*18fdd0*/  PRMT R11, RZ, 0x7610, R11 ;  /* 0x00007610ff0b7816 */ /* 0x000fd6000000000b */
[----:B------:R3:W-:Y:S01]  /*18fde0*/  ST.E desc[UR4][R30.64], R9 ;  /* 0x000000091e007985 */ /* 0x0007e2000c101904 */
[----:B------:R-:W-:Y:S05]  /*18fdf0*/  BRA `(.L_x_8119) ;  /* 0x0000000000147947 */ /* 0x000fea0003800000 */
.L_x_8120:
[----:B------:R-:W-:Y:S02]  /*18fe00*/  R2UR UR4, R38 ;  /* 0x00000000260472ca */ /* 0x000fe400000e0000 */
[----:B------:R-:W-:Y:S02]  /*18fe10*/  R2UR UR5, R39 ;  /* 0x00000000270572ca */ /* 0x000fe400000e0000 */
[----:B------:R-:W-:-:S05]  /*18fe20*/  IADD3 R4, P0, PT, R8, R14, RZ ;  /* 0x0000000e08047210 */ /* 0x000fca0007f1e0ff */
[----:B------:R-:W-:-:S06]  /*18fe30*/  IMAD.X R5, RZ, RZ, R9, P0 ;  /* 0x000000ffff057224 */ /* 0x000fcc00000e0609 */
[----:B------:R1:W5:Y:S02]  /*18fe40*/  LD.E.U8 R11, desc[UR4][R4.64+0x20] ;  /* 0x00002004040b7980 */ /* 0x000364000c101100 */
.L_x_8119:
[----:B------:R-:W-:Y:S05]  /*18fe50*/  BSYNC B1 ;  /* 0x0000000000017941 */ /* 0x000fea0003800000 */
.L_x_8118:
        /* <DEDUP_REMOVED lines=31> */
.L_x_8137:
[----:B------:R-:W0:Y:S02]  /*190050*/  LDS.64 R8, [R35+0x8] ;  /* 0x0000080023087984 */ /* 0x000e240000000a00 */
[----:B0-----:R-:W-:-:S05]  /*190060*/  IADD3 R10, P0, PT, R8, 0x30, RZ ;  /* 0x00000030080a7810 */ /* 0x001fca0007f1e0ff */
[----:B------:R-:W-:-:S07]  /*190070*/  IMAD.X R11, RZ, RZ, R9, P0 ;  /* 0x000000ffff0b7224 */ /* 0x000fce00000e0609 */
[----:B------:R-:W0:Y:S02]  /*190080*/  ATOMS.CAST.SPIN.64 P0, [R35+0x8], R8, R10 ;  /* 0x000008082300758d */ /* 0x000e24000180040a */
[----:B0-----:R-:W-:Y:S05]  /*190090*/  @!P0 BRA `(.L_x_8137) ;  /* 0xfffffffc00ec8947 */ /* 0x001fea000383ffff */
[----:B------:R-:W-:Y:S05]  /*1900a0*/  BSYNC B3 ;  /* 0x0000000000037941 */ /* 0x000fea0003800000 */
.L_x_8136:
[----:B------:R-:W-:Y:S02]  /*1900b0*/  IMAD.MOV.U32 R10, RZ, RZ, R8 ;  /* 0x000000ffff0a7224 */ /* 0x000fe400078e0008 */
[----:B------:R-:W-:Y:S01]  /*1900c0*/  IMAD.MOV.U32 R11, RZ, RZ, R9 ;  /* 0x000000ffff0b7224 */ /* 0x000fe200078e0009 */
[----:B------:R-:W-:Y:S06]  /*1900d0*/  BRA `(.L_x_8134) ;  /* 0x0000000000187947 */ /* 0x000fec0003800000 */
.L_x_8135:
[----:B------:R-:W-:Y:S02]  /*1900e0*/  R2UR UR4, R38 ;  /* 0x00000000260472ca */ /* 0x000fe400000e0000 */
[----:B------:R-:W-:-:S13]  /*1900f0*/  R2UR UR5, R39 ;  /* 0x00000000270572ca */ /* 0x000fda00000e0000 */
[----:B------:R-:W2:Y:S02]  /*190100*/  LD.E.64 R10, desc[UR4][R36.64+0x8] ;  /* 0x00000804240a7980 */ /* 0x000ea4000c101b00 */
[----:B--2---:R-:W-:-:S05]  /*190110*/  IADD3 R8, P0, PT, R10, 0x30, RZ ;  /* 0x000000300a087810 */ /* 0x004fca0007f1e0ff */
[----:B------:R-:W-:-:S05]  /*190120*/  IMAD.X R9, RZ, RZ, R11, P0 ;  /* 0x000000ffff097224 */ /* 0x000fca00000e060b */
[----:B------:R0:W-:Y:S03]  /*190130*/  ST.E.64 desc[UR4][R36.64+0x8], R8 ;  /* 0x0000080824007985 */ /* 0x0001e6000c101b04 */
.L_x_8134:
[----:B------:R-:W-:Y:S05]  /*190140*/  BSYNC B2 ;  /* 0x0000000000027941 */ /* 0x000fea0003800000 */
.L_x_8133:
        /* <DEDUP_REMOVED lines=54> */
.L_x_8139:
[----:B------:R-:W-:Y:S05]  /*1904b0*/  BSYNC B2 ;  /* 0x0000000000027941 */ /* 0x000fea0003800000 */
.L_x_8138:
        /* <DEDUP_REMOVED lines=40> */
.L_x_8141:
[----:B------:R-:W-:Y:S05]  /*190740*/  BSYNC B2 ;  /* 0x0000000000027941 */ /* 0x000fea0003800000 */
.L_x_8140:
[----:B------:R-:W-:Y:S02]  /*190750*/  R2UR UR4, R38 ;  /* 0x00000000260472ca */ /* 0x000fe400000e0000 */
[----:B------:R-:W-:-:S13]  /*190760*/  R2UR UR5, R39 ;  /* 0x00000000270572ca */ /* 0x000fda00000e0000 */
[----:B------:R2:W-:Y:S01]  /*190770*/  ST.E desc[UR4][R30.64], R9 ;  /* 0x000000091e007985 */ /* 0x0005e2000c101904 */
[----:B------:R-:W-:Y:S05]  /*190780*/  BRA `(.L_x_8131) ;  /* 0x0000000000207947 */ /* 0x000fea0003800000 */
.L_x_8132:
        /* <DEDUP_REMOVED lines=8> */
.L_x_8131:
[----:B------:R-:W-:Y:S05]  /*190810*/  BSYNC B1 ;  /* 0x0000000000017941 */ /* 0x000fea0003800000 */
.L_x_8130:
[----:B------:R-:W-:Y:S02]  /*190820*/  VIADD R32, R32, 0x1 ;  /* 0x0000000120207836 */ /* 0x000fe40000000000 */
[----:B------:R-:W-:Y:S01]  /*190830*/  VIADD R14, R14, 0x4 ;  /* 0x000000040e0e7836 */ /* 0x000fe20000000000 */
[----:B------:R-:W-:Y:S06]  /*190840*/  @P2 BRA `(.L_x_8142) ;  /* 0xffffffec000c2947 */ /* 0x000fec000383ffff */
.L_x_8117:
[----:B------:R-:W-:Y:S05]  /*190850*/  BSYNC B0 ;  /* 0x0000000000007941 */ /* 0x000fea0003800000 */
.L_x_8116:
[----:B------:R-:W-:Y:S01]  /*190860*/  ISETP.GE.AND P0, PT, R15, 0x1, PT ;  /* 0x000000010f00780c */ /* 0x000fe20003f06270 */
[----:B------:R-:W-:-:S12]  /*190870*/  BSSY B0, `(.L_x_8143) ;  /* 0x0000146000007945 */ /* 0x000fd80003800000 */
[----:B------:R-:W-:Y:S05]  /*190880*/  @!P0 BRA `(.L_x_8144) ;  /* 0x0000001400108947 */ /* 0x000fea0003800000 */
[----:B------:R-:W-:Y:S02]  /*190890*/  IMAD.MOV R15, RZ, RZ, -R15 ;  /* 0x000000ffff0f7224 */ /* 0x000fe400078e0a0f */
[----:B-1----:R-:W-:Y:S02]  /*1908a0*/  IMAD.SHL.U32 R0, R12, 0x4, RZ ;  /* 0x000000040c007824 */ /* 0x002fe400078e00ff */
[----:B------:R-:W-:Y:S02]  /*1908b0*/  IMAD.MOV.U32 R14, RZ, RZ, RZ ;  /* 0x000000ffff0e7224 */ /* 0x000fe400078e00ff */
[----:B------:R-:W-:-:S07]  /*1908c0*/  IMAD.MOV.U32 R32, RZ, RZ, RZ ;  /* 0x000000ffff207224 */ /* 0x000fce00078e00ff */
.L_x_8169:
        /* <DEDUP_REMOVED lines=35> */
.L_x_8152:
[----:B------:R-:W0:Y:S02]  /*190b00*/  LDS.64 R8, [R35+0x8] ;  /* 0x0000080023087984 */ /* 0x000e240000000a00 */
[----:B0-----:R-:W-:-:S05]  /*190b10*/  IADD3 R10, P0, PT, R8, 0x30, RZ ;  /* 0x00000030080a7810 */ /* 0x001fca0007f1e0ff */
[----:B------:R-:W-:-:S07]  /*190b20*/  IMAD.X R11, RZ, RZ, R9, P0 ;  /* 0x000000ffff0b7224 */ /* 0x000fce00000e0609 */
[----:B------:R-:W0:Y:S02]  /*190b30*/  ATOMS.CAST.SPIN.64 P0, [R35+0x8], R8, R10 ;  /* 0x000008082300758d */ /* 0x000e24000180040a */
[----:B0-----:R-:W-:Y:S05]  /*190b40*/  @!P0 BRA `(.L_x_8152) ;  /* 0xfffffffc00ec8947 */ /* 0x001fea000383ffff */
[----:B------:R-:W-:Y:S05]  /*190b50*/  BSYNC B3 ;  /* 0x0000000000037941 */ /* 0x000fea0003800000 */
.L_x_8151:
[----:B------:R-:W-:Y:S02]  /*190b60*/  IMAD.MOV.U32 R10, RZ, RZ, R8 ;  /* 0x000000ffff0a7224 */ /* 0x000fe400078e0008 */
[----:B------:R-:W-:Y:S01]  /*190b70*/  IMAD.MOV.U32 R11, RZ, RZ, R9 ;  /* 0x000000ffff0b7224 */ /* 0x000fe200078e0009 */
[----:B------:R-:W-:Y:S06]  /*190b80*/  BRA `(.L_x_8149) ;  /* 0x0000000000187947 */ /* 0x000fec0003800000 */
.L_x_8150:
[----:B------:R-:W-:Y:S02]  /*190b90*/  R2UR UR4, R38 ;  /* 0x00000000260472ca */ /* 0x000fe400000e0000 */
[----:B------:R-:W-:-:S13]  /*190ba0*/  R2UR UR5, R39 ;  /* 0x00000000270572ca */ /* 0x000fda00000e0000 */
[----:B------:R-:W2:Y:S02]  /*190bb0*/  LD.E.64 R10, desc[UR4][R36.64+0x8] ;  /* 0x00000804240a7980 */ /* 0x000ea4000c101b00 */
[----:B--2---:R-:W-:-:S05]  /*190bc0*/  IADD3 R8, P0, PT, R10, 0x30, RZ ;  /* 0x000000300a087810 */ /* 0x004fca0007f1e0ff */
[----:B------:R-:W-:-:S05]  /*190bd0*/  IMAD.X R9, RZ, RZ, R11, P0 ;  /* 0x000000ffff097224 */ /* 0x000fca00000e060b */
[----:B------:R0:W-:Y:S03]  /*190be0*/  ST.E.64 desc[UR4][R36.64+0x8], R8 ;  /* 0x0000080824007985 */ /* 0x0001e6000c101b04 */
.L_x_8149:
[----:B------:R-:W-:Y:S05]  /*190bf0*/  BSYNC B2 ;  /* 0x0000000000027941 */ /* 0x000fea0003800000 */
.L_x_8148:
        /* <DEDUP_REMOVED lines=54> */
.L_x_8154:
[----:B------:R-:W-:Y:S05]  /*190f60*/  BSYNC B2 ;  /* 0x0000000000027941 */ /* 0x000fea0003800000 */
.L_x_8153:
        /* <DEDUP_REMOVED lines=40> */
.L_x_8156:
[----:B------:R-:W-:Y:S05]  /*1911f0*/  BSYNC B2 ;  /* 0x0000000000027941 */ /* 0x000fea0003800000 */
.L_x_8155:
[----:B------:R-:W-:Y:S02]  /*191200*/  R2UR UR4, R38 ;  /* 0x00000000260472ca */ /* 0x000fe400000e0000 */
[----:B------:R-:W-:Y:S02]  /*191210*/  R2UR UR5, R39 ;  /* 0x00000000270572ca */ /* 0x000fe400000e0000 */
[----:B------:R-:W-:-:S11]  /*191220*/  PRMT R11, RZ, 0x7610, R11 ;  /* 0x00007610ff0b7816 */ /* 0x000fd6000000000b */
[----:B------:R3:W-:Y:S01]  /*191230*/  ST.E desc[UR4][R30.64], R9 ;  /* 0x000000091e007985 */ /* 0x0007e2000c101904 */
[----:B------:R-:W-:Y:S05]  /*191240*/  BRA `(.L_x_8146) ;  /* 0x0000000000147947 */ /* 0x000fea0003800000 */
.L_x_8147:
[----:B------:R-:W-:Y:S02]  /*191250*/  R2UR UR4, R38 ;  /* 0x00000000260472ca */ /* 0x000fe400000e0000 */
[----:B------:R-:W-:Y:S02]  /*191260*/  R2UR UR5, R39 ;  /* 0x00000000270572ca */ /* 0x000fe400000e0000 */
[----:B------:R-:W-:-:S05]  /*191270*/  IADD3 R4, P0, PT, R8, R14, RZ ;  /* 0x0000000e08047210 */ /* 0x000fca0007f1e0ff */
[----:B------:R-:W-:-:S06]  /*191280*/  IMAD.X R5, RZ, RZ, R9, P0 ;  /* 0x000000ffff057224 */ /* 0x000fcc00000e0609 */
[----:B------:R1:W5:Y:S02]  /*191290*/  LD.E.U8 R11, desc[UR4][R4.64+0x20] ;  /* 0x00002004040b7980 */ /* 0x000364000c101100 */
.L_x_8146:
[----:B------:R-:W-:Y:S05]  /*1912a0*/  BSYNC B1 ;  /* 0x0000000000017941 */ /* 0x000fea0003800000 */
.L_x_8145:
        /* <DEDUP_REMOVED lines=32> */
.L_x_8164:
[----:B------:R-:W0:Y:S02]  /*1914b0*/  LDS.64 R8, [R35+0x8] ;  /* 0x0000080023087984 */ /* 0x000e240000000a00 */
[----:B0-----:R-:W-:-:S05]  /*1914c0*/  IADD3 R10, P0, PT, R8, 0x30, RZ ;  /* 0x00000030080a7810 */ /* 0x001fca0007f1e0ff */
[----:B------:R-:W-:-:S07]  /*1914d0*/  IMAD.X R11, RZ, RZ, R9, P0 ;  /* 0x000000ffff0b7224 */ /* 0x000fce00000e0609 */
[----:B------:R-:W0:Y:S02]  /*1914e0*/  ATOMS.CAST.SPIN.64 P0, [R35+0x8], R8, R10 ;  /* 0x000008082300758d */ /* 0x000e24000180040a */
[----:B0-----:R-:W-:Y:S05]  /*1914f0*/  @!P0 BRA `(.L_x_8164) ;  /* 0xfffffffc00ec8947 */ /* 0x001fea000383ffff */
[----:B------:R-:W-:Y:S05]  /*191500*/  BSYNC B3 ;  /* 0x0000000000037941 */ /* 0x000fea0003800000 */
.L_x_8163:
[----:B------:R-:W-:Y:S02]  /*191510*/  IMAD.MOV.U32 R10, RZ, RZ, R8 ;  /* 0x000000ffff0a7224 */ /* 0x000fe400078e0008 */
[----:B------:R-:W-:Y:S01]  /*191520*/  IMAD.MOV.U32 R11, RZ, RZ, R9 ;  /* 0x000000ffff0b7224 */ /* 0x000fe200078e0009 */
[----:B------:R-:W-:Y:S06]  /*191530*/  BRA `(.L_x_8161) ;  /* 0x0000000000187947 */ /* 0x000fec0003800000 */
.L_x_8162:
[----:B------:R-:W-:Y:S02]  /*191540*/  R2UR UR4, R38 ;  /* 0x00000000260472ca */ /* 0x000fe400000e0000 */
[----:B------:R-:W-:-:S13]  /*191550*/  R2UR UR5, R39 ;  /* 0x00000000270572ca */ /* 0x000fda00000e0000 */
[----:B------:R-:W2:Y:S02]  /*191560*/  LD.E.64 R10, desc[UR4][R36.64+0x8] ;  /* 0x00000804240a7980 */ /* 0x000ea4000c101b00 */
[----:B--2---:R-:W-:-:S05]  /*191570*/  IADD3 R8, P0, PT, R10, 0x30, RZ ;  /* 0x000000300a087810 */ /* 0x004fca0007f1e0ff */
[----:B------:R-:W-:-:S05]  /*191580*/  IMAD.X R9, RZ, RZ, R11, P0 ;  /* 0x000000ffff097224 */ /* 0x000fca00000e060b */
[----:B------:R0:W-:Y:S03]  /*191590*/  ST.E.64 desc[UR4][R36.64+0x8], R8 ;  /* 0x0000080824007985 */ /* 0x0001e6000c101b04 */
.L_x_8161:
[----:B------:R-:W-:Y:S05]  /*1915a0*/  BSYNC B2 ;  /* 0x0000000000027941 */ /* 0x000fea0003800000 */
.L_x_8160:
        /* <DEDUP_REMOVED lines=54> */
.L_x_8166:
[----:B------:R-:W-:Y:S05]  /*191910*/  BSYNC B2 ;  /* 0x0000000000027941 */ /* 0x000fea0003800000 */
.L_x_8165:
        /* <DEDUP_REMOVED lines=40> */
.L_x_8168:
[----:B------:R-:W-:Y:S05]  /*191ba0*/  BSYNC B2 ;  /* 0x0000000000027941 */ /* 0x000fea0003800000 */
.L_x_8167:
[----:B------:R-:W-:Y:S02]  /*191bb0*/  R2UR UR4, R38 ;  /* 0x00000000260472ca */ /* 0x000fe400000e0000 */
[----:B------:R-:W-:-:S13]  /*191bc0*/  R2UR UR5, R39 ;  /* 0x00000000270572ca */ /* 0x000fda00000e0000 */
[----:B------:R2:W-:Y:S01]  /*191bd0*/  ST.E desc[UR4][R30.64], R9 ;  /* 0x000000091e007985 */ /* 0x0005e2000c101904 */
[----:B------:R-:W-:Y:S05]  /*191be0*/  BRA `(.L_x_8158) ;  /* 0x0000000000207947 */ /* 0x000fea0003800000 */
.L_x_8159:
        /* <DEDUP_REMOVED lines=8> */
.L_x_8158:
[----:B------:R-:W-:Y:S05]  /*191c70*/  BSYNC B1 ;  /* 0x0000000000017941 */ /* 0x000fea0003800000 */
.L_x_8157:
[----:B------:R-:W-:Y:S02]  /*191c80*/  VIADD R32, R32, 0x1 ;  /* 0x0000000120207836 */ /* 0x000fe40000000000 */
[----:B------:R-:W-:Y:S02]  /*191c90*/  VIADD R12, R12, 0x1 ;  /* 0x000000010c0c7836 */ /* 0x000fe40000000000 */
[----:B------:R-:W-:Y:S02]  /*191ca0*/  VIADD R0, R0, 0x4 ;  /* 0x0000000400007836 */ /* 0x000fe40000000000 */
[----:B------:R-:W-:Y:S01]  /*191cb0*/  VIADD R14, R14, 0x4 ;  /* 0x000000040e0e7836 */ /* 0x000fe20000000000 */
[----:B------:R-:W-:Y:S06]  /*191cc0*/  @P2 BRA `(.L_x_8169) ;  /* 0xffffffec00002947 */ /* 0x000fec000383ffff */
.L_x_8144:
[----:B------:R-:W-:Y:S05]  /*191cd0*/  BSYNC B0 ;  /* 0x0000000000007941 */ /* 0x000fea0003800000 */
.L_x_8143:
        /* <DEDUP_REMOVED lines=19> */
.L_x_8174:
[----:B------:R-:W0:Y:S02]  /*191e10*/  LDS.64 R4, [R11+0x8] ;  /* 0x000008000b047984 */ /* 0x000e240000000a00 */
[----:B0-----:R-:W-:-:S05]  /*191e20*/  IADD3 R6, P0, PT, R4, 0x30, RZ ;  /* 0x0000003004067810 */ /* 0x001fca0007f1e0ff */
[----:B------:R-:W-:-:S07]  /*191e30*/  IMAD.X R7, RZ, RZ, R5, P0 ;  /* 0x000000ffff077224 */ /* 0x000fce00000e0605 */
[----:B------:R-:W0:Y:S02]  /*191e40*/  ATOMS.CAST.SPIN.64 P0, [R11+0x8], R4, R6 ;  /* 0x000008040b00758d */ /* 0x000e240001800406 */
[----:B0-----:R-:W-:Y:S05]  /*191e50*/  @!P0 BRA `(.L_x_8174) ;  /* 0xfffffffc00ec8947 */ /* 0x001fea000383ffff */
[----:B------:R-:W-:Y:S05]  /*191e60*/  BSYNC B1 ;  /* 0x0000000000017941 */ /* 0x000fea0003800000 */
.L_x_8173:
[----:B------:R-:W-:Y:S02]  /*191e70*/  IMAD.MOV.U32 R6, RZ, RZ, R4 ;  /* 0x000000ffff067224 */ /* 0x000fe400078e0004 */
[----:B------:R-:W-:Y:S01]  /*191e80*/  IMAD.MOV.U32 R7, RZ, RZ, R5 ;  /* 0x000000ffff077224 */ /* 0x000fe200078e0005 */
[----:B------:R-:W-:Y:S06]  /*191e90*/  BRA `(.L_x_8171) ;  /* 0x0000000000187947 */ /* 0x000fec0003800000 */
.L_x_8172:
[----:B------:R-:W-:Y:S02]  /*191ea0*/  R2UR UR4, R38 ;  /* 0x00000000260472ca */ /* 0x000fe400000e0000 */
[----:B------:R-:W-:-:S13]  /*191eb0*/  R2UR UR5, R39 ;  /* 0x00000000270572ca */ /* 0x000fda00000e0000 */
[----:B------:R-:W2:Y:S02]  /*191ec0*/  LD.E.64 R6, desc[UR4][R36.64+0x8] ;  /* 0x0000080424067980 */ /* 0x000ea4000c101b00 */
[----:B--2---:R-:W-:-:S05]  /*191ed0*/  IADD3 R4, P0, PT, R6, 0x30, RZ ;  /* 0x0000003006047810 */ /* 0x004fca0007f1e0ff */
[----:B------:R-:W-:-:S05]  /*191ee0*/  IMAD.X R5, RZ, RZ, R7, P0 ;  /* 0x000000ffff057224 */ /* 0x000fca00000e0607 */
[----:B------:R0:W-:Y:S03]  /*191ef0*/  ST.E.64 desc[UR4][R36.64+0x8], R4 ;  /* 0x0000080424007985 */ /* 0x0001e6000c101b04 */
.L_x_8171:
[----:B------:R-:W-:Y:S05]  /*191f00*/  BSYNC B0 ;  /* 0x0000000000007941 */ /* 0x000fea0003800000 */
.L_x_8170:
        /* <DEDUP_REMOVED lines=65> */
.L_x_8181:
[----:B------:R-:W0:Y:S02]  /*192320*/  LDS.64 R8, [R5+0x8] ;  /* 0x0000080005087984 */ /* 0x000e240000000a00 */
[----:B0-----:R-:W-:-:S05]  /*192330*/  IADD3 R10, P0, PT, R32, R8, RZ ;  /* 0x00000008200a7210 */ /* 0x001fca0007f1e0ff */
[----:B------:R-:W-:-:S07]  /*192340*/  IMAD.X R11, R33, 0x1, R9, P0 ;  /* 0x00000001210b7824 */ /* 0x000fce00000e0609 */
[----:B------:R-:W0:Y:S02]  /*192350*/  ATOMS.CAST.SPIN.64 P0, [R5+0x8], R8, R10 ;  /* 0x000008080500758d */ /* 0x000e24000180040a */
[----:B0-----:R-:W-:Y:S05]  /*192360*/  @!P0 BRA `(.L_x_8181) ;  /* 0xfffffffc00ec8947 */ /* 0x001fea000383ffff */
[----:B------:R-:W-:Y:S05]  /*192370*/  BSYNC B1 ;  /* 0x0000000000017941 */ /* 0x000fea0003800000 */
.L_x_8180:
[----:B------:R-:W-:Y:S05]  /*192380*/  BRA `(.L_x_8178) ;  /* 0x0000000000187947 */ /* 0x000fea0003800000 */
.L_x_8179:
[----:B------:R-:W-:Y:S02]  /*192390*/  R2UR UR4, R38 ;  /* 0x00000000260472ca */ /* 0x000fe400000e0000 */
[----:B------:R-:W-:-:S13]  /*1923a0*/  R2UR UR5, R39 ;  /* 0x00000000270572ca */ /* 0x000fda00000e0000 */
[----:B------:R-:W2:Y:S02]  /*1923b0*/  LD.E.64 R8, desc[UR4][R36.64+0x8] ;  /* 0x0000080424087980 */ /* 0x000ea4000c101b00 */
[----:B--2---:R-:W-:-:S05]  /*1923c0*/  IADD3 R4, P0, PT, R32, R8, RZ ;  /* 0x0000000820047210 */ /* 0x004fca0007f1e0ff */
[----:B------:R-:W-:-:S05]  /*1923d0*/  IMAD.X R5, R33, 0x1, R9, P0 ;  /* 0x0000000121057824 */ /* 0x000fca00000e0609 */
[----:B------:R0:W-:Y:S03]  /*1923e0*/  ST.E.64 desc[UR4][R36.64+0x8], R4 ;  /* 0x0000080424007985 */ /* 0x0001e6000c101b04 */
.L_x_8178:
[----:B------:R-:W-:Y:S05]  /*1923f0*/  BSYNC B0 ;  /* 0x0000000000007941 */ /* 0x000fea0003800000 */
.L_x_8177:
        /* <DEDUP_REMOVED lines=43> */
[----:B------:R-:W-:Y:S02]  /*1926b0*/  LOP3.LUT R15, R12, 0x7ffffffe, RZ, 0xc0, !PT ;  /* 0x7ffffffe0c0f7812 */ /* 0x000fe400078ec0ff */
[----:B------:R-:W-:-:S03]  /*1926c0*/  CS2R R32, SRZ ;  /* 0x0000000000207805 */ /* 0x000fc6000001ff00 */
[----:B------:R-:W-:-:S07]  /*1926d0*/  IMAD.MOV R34, RZ, RZ, -R15 ;  /* 0x000000ffff227224 */ /* 0x000fce00078e0a0f */
.L_x_8213:
        /* <DEDUP_REMOVED lines=31> */
.L_x_8194:
        /* <DEDUP_REMOVED lines=8> */
.L_x_8193:
[----:B0-----:R2:W-:Y:S05]  /*192950*/  BMOV.32 B0, R5 ;  /* 0x0000000500007356 */ /* 0x0015ea0000000000 */
[----:B------:R-:W-:Y:S02]  /*192960*/  IMAD.MOV.U32 R10, RZ, RZ, R8 ;  /* 0x000000ffff0a7224 */ /* 0x000fe400078e0008 */
[----:B------:R-:W-:Y:S01]  /*192970*/  IMAD.MOV.U32 R11, RZ, RZ, R9 ;  /* 0x000000ffff0b7224 */ /* 0x000fe200078e0009 */
[----:B--2---:R-:W-:Y:S06]  /*192980*/  BRA `(.L_x_8191) ;  /* 0x0000000000187947 */ /* 0x004fec0003800000 */
.L_x_8192:
[----:B------:R-:W-:Y:S02]  /*192990*/  R2UR UR4, R38 ;  /* 0x00000000260472ca */ /* 0x000fe400000e0000 */
[----:B------:R-:W-:-:S13]  /*1929a0*/  R2UR UR5, R39 ;  /* 0x00000000270572ca */ /* 0x000fda00000e0000 */
[----:B------:R-:W2:Y:S02]  /*1929b0*/  LD.E.64 R10, desc[UR4][R36.64+0x8] ;  /* 0x00000804240a7980 */ /* 0x000ea4000c101b00 */
[----:B--2---:R-:W-:-:S05]  /*1929c0*/  IADD3 R8, P0, PT, R10, 0x30, RZ ;  /* 0x000000300a087810 */ /* 0x004fca0007f1e0ff */
[----:B------:R-:W-:-:S05]  /*1929d0*/  IMAD.X R9, RZ, RZ, R11, P0 ;  /* 0x000000ffff097224 */ /* 0x000fca00000e060b */
[----:B------:R0:W-:Y:S03]  /*1929e0*/  ST.E.64 desc[UR4][R36.64+0x8], R8 ;  /* 0x0000080824007985 */ /* 0x0001e6000c101b04 */
.L_x_8191:
[----:B------:R-:W-:Y:S05]  /*1929f0*/  BSYNC B0 ;  /* 0x0000000000007941 */ /* 0x000fea0003800000 */
.L_x_8190:
        /* <DEDUP_REMOVED lines=54> */
.L_x_8196:
[----:B------:R-:W-:Y:S05]  /*192d60*/  BSYNC B0 ;  /* 0x0000000000007941 */ /* 0x000fea0003800000 */
.L_x_8195:
        /* <DEDUP_REMOVED lines=40> */
.L_x_8198:
[----:B------:R-:W-:Y:S05]  /*192ff0*/  BSYNC B0 ;  /* 0x0000000000007941 */ /* 0x000fea0003800000 */
.L_x_8197:
[----:B------:R-:W-:Y:S02]  /*193000*/  R2UR UR4, R38 ;  /* 0x00000000260472ca */ /* 0x000fe400000e0000 */
[----:B------:R-:W-:-:S13]  /*193010*/  R2UR UR5, R39 ;  /* 0x00000000270572ca */ /* 0x000fda00000e0000 */
[----:B------:R3:W-:Y:S01]  /*193020*/  ST.E desc[UR4][R30.64], R5 ;  /* 0x000000051e007985 */ /* 0x0007e2000c101904 */
[----:B------:R-:W-:Y:S05]  /*193030*/  BRA `(.L_x_8199) ;  /* 0x0000000000147947 */ /* 0x000fea0003800000 */
.L_x_8189:
[----:B------:R-:W-:Y:S02]  /*193040*/  R2UR UR4, R38 ;  /* 0x00000000260472ca */ /* 0x000fe400000e0000 */
[----:B------:R-:W-:Y:S02]  /*193050*/  R2UR UR5, R39 ;  /* 0x00000000270572ca */ /* 0x000fe400000e0000 */
[----:B------:R-:W-:-:S05]  /*193060*/  IADD3 R4, P0, PT, R4, R32, RZ ;  /* 0x0000002004047210 */ /* 0x000fca0007f1e0ff */
[----:B------:R-:W-:-:S06]  /*193070*/  IMAD.X R5, RZ, RZ, R5, P0 ;  /* 0x000000ffff057224 */ /* 0x000fcc00000e0605 */
[----:B------:R4:W-:Y:S02]  /*193080*/  ST.E desc[UR4][R4.64+0x20], RZ ;  /* 0x000020ff04007985 */ /* 0x0009e4000c101904 */
.L_x_8199:
[----:B------:R-:W-:Y:S05]  /*193090*/  BSYNC B1 ;  /* 0x0000000000017941 */ /* 0x000fea0003800000 */
.L_x_8188:
[----:B------:R-:W5:Y:S01]  /*1930a0*/  S2UR UR5, SR_CgaCtaId ;  /* 0x00000000000579c3 */ /* 0x000f620000008800 */
[----:B------:R-:W-:Y:S02]  /*1930b0*/  UMOV UR4, 0x400 ;  /* 0x0000040000047882 */ /* 0x000fe40000000000 */
[----:B-----5:R-:W-:Y:S01]  /*1930c0*/  ULEA UR4, UR5, UR4, 0x18 ;  /* 0x0000000405047291 */ /* 0x020fe2000f8ec0ff */
[----:B------:R-:W-:-:S05]  /*1930d0*/  R2UR UR5, R39 ;  /* 0x00000000270572ca */ /* 0x000fca00000e0000 */
[----:B-1----:R-:W-:Y:S01]  /*1930e0*/  IMAD.U32 R14, RZ, RZ, UR4 ;  /* 0x00000004ff0e7e24 */ /* 0x002fe2000f8e00ff */
[----:B------:R-:W-:-:S04]  /*1930f0*/  R2UR UR4, R38 ;  /* 0x00000000260472ca */ /* 0x000fc800000e0000 */
[----:B--234-:R-:W0:Y:S02]  /*193100*/  LDS.128 R4, [R14] ;  /* 0x000000000e047984 */ /* 0x01ce240000000c00 */
        /* <DEDUP_REMOVED lines=23> */
.L_x_8206:
        /* <DEDUP_REMOVED lines=8> */
.L_x_8205:
[----:B0-----:R0:W-:Y:S05]  /*193300*/  BMOV.32 B0, R10 ;  /* 0x0000000a00007356 */ /* 0x0011ea0000000000 */
[----:B------:R-:W-:Y:S02]  /*193310*/  IMAD.MOV.U32 R11, RZ, RZ, R9 ;  /* 0x000000ffff0b7224 */ /* 0x000fe400078e0009 */
[----:B0-----:R-:W-:Y:S01]  /*193320*/  IMAD.MOV.U32 R10, RZ, RZ, R8 ;  /* 0x000000ffff0a7224 */ /* 0x001fe200078e0008 */
[----:B------:R-:W-:Y:S06]  /*193330*/  BRA `(.L_x_8203) ;  /* 0x0000000000187947 */ /* 0x000fec0003800000 */
.L_x_8204:
[----:B------:R-:W-:Y:S02]  /*193340*/  R2UR UR4, R38 ;  /* 0x00000000260472ca */ /* 0x000fe400000e0000 */
[----:B------:R-:W-:-:S13]  /*193350*/  R2UR UR5, R39 ;  /* 0x00000000270572ca */ /* 0x000fda00000e0000 */
[----:B------:R-:W2:Y:S02]  /*193360*/  LD.E.64 R10, desc[UR4][R36.64+0x8] ;  /* 0x00000804240a7980 */ /* 0x000ea4000c101b00 */
[----:B--2---:R-:W-:-:S05]  /*193370*/  IADD3 R8, P0, PT, R10, 0x30, RZ ;  /* 0x000000300a087810 */ /* 0x004fca0007f1e0ff */
[----:B------:R-:W-:-:S05]  /*193380*/  IMAD.X R9, RZ, RZ, R11, P0 ;  /* 0x000000ffff097224 */ /* 0x000fca00000e060b */
[----:B------:R0:W-:Y:S03]  /*193390*/  ST.E.64 desc[UR4][R36.64+0x8], R8 ;  /* 0x0000080824007985 */ /* 0x0001e6000c101b04 */
.L_x_8203:
[----:B------:R-:W-:Y:S05]  /*1933a0*/  BSYNC B0 ;  /* 0x0000000000007941 */ /* 0x000fea0003800000 */
.L_x_8202:
        /* <DEDUP_REMOVED lines=51> */
.L_x_8208:
[----:B------:R-:W-:Y:S01]  /*1936e0*/  R2UR UR4, R38 ;  /* 0x00000000260472ca */ /* 0x000fe200000e0000 */
[----:B------:R-:W-:Y:S01]  /*1936f0*/  IMAD.MOV.U32 R7, RZ, RZ, 0x5272 ;  /* 0x00005272ff077424 */ /* 0x000fe200078e00ff */
[----:B------:R-:W-:Y:S01]  /*193700*/  R2UR UR5, R39 ;  /* 0x00000000270572ca */ /* 0x000fe200000e0000 */
[----:B------:R-:W-:Y:S01]  /*193710*/  IMAD.MOV.U32 R11, RZ, RZ, -0x1 ;  /* 0xffffffffff0b7424 */ /* 0x000fe200078e00ff */
[----:B------:R-:W-:-:S11]  /*193720*/  PLOP3.LUT P0, PT, PT, PT, PT, 0x8, 0x80 ;  /* 0x000000000080781c */ /* 0x000fd60003f0e170 */
[----:B------:R0:W-:Y:S02]  /*193730*/  ST.E desc[UR4][R30.64], R7 ;  /* 0x000000071e007985 */ /* 0x0001e4000c101904 */
.L_x_8209:
[----:B------:R-:W-:Y:S05]  /*193740*/  BSYNC B0 ;  /* 0x0000000000007941 */ /* 0x000fea0003800000 */
.L_x_8207:
        /* <DEDUP_REMOVED lines=39> */
.L_x_8211:
[----:B------:R-:W-:Y:S05]  /*1939c0*/  BSYNC B0 ;  /* 0x0000000000007941 */ /* 0x000fea0003800000 */
.L_x_8210:
[----:B------:R-:W-:Y:S02]  /*1939d0*/  R2UR UR4, R38 ;  /* 0x00000000260472ca */ /* 0x000fe400000e0000 */
[----:B------:R-:W-:-:S13]  /*1939e0*/  R2UR UR5, R39 ;  /* 0x00000000270572ca */ /* 0x000fda00000e0000 */
[----:B------:R2:W-:Y:S01]  /*1939f0*/  ST.E desc[UR4][R30.64], R9 ;  /* 0x000000091e007985 */ /* 0x0005e2000c101904 */
[----:B------:R-:W-:Y:S05]  /*193a00*/  BRA `(.L_x_8212) ;  /* 0x0000000000187947 */ /* 0x000fea0003800000 */
.L_x_8201:
[----:B------:R-:W-:Y:S01]  /*193a10*/  VIADD R5, R32, 0x4 ;  /* 0x0000000420057836 */ /* 0x000fe20000000000 */
[----:B------:R-:W-:Y:S02]  /*193a20*/  R2UR UR4, R38 ;  /* 0x00000000260472ca */ /* 0x000fe400000e0000 */
[----:B------:R-:W-:Y:S02]  /*193a30*/  R2UR UR5, R39 ;  /* 0x00000000270572ca */ /* 0x000fe400000e0000 */
[----:B------:R-:W-:-:S05]  /*193a40*/  IADD3 R4, P0, PT, R8, R5, RZ ;  /* 0x0000000508047210 */ /* 0x000fca0007f1e0ff */
[----:B------:R-:W-:-:S06]  /*193a50*/  IMAD.X R5, RZ, RZ, R9, P0 ;  /* 0x000000ffff057224 */ /* 0x000fcc00000e0609 */
[----:B------:R3:W-:Y:S02]  /*193a60*/  ST.E desc[UR4][R4.64+0x20], RZ ;  /* 0x000020ff04007985 */ /* 0x0007e4000c101904 */
.L_x_8212:
[----:B------:R-:W-:Y:S05]  /*193a70*/  BSYNC B1 ;  /* 0x0000000000017941 */ /* 0x000fea0003800000 */
.L_x_8200:
[----:B------:R-:W-:Y:S02]  /*193a80*/  VIADD R33, R33, 0x2 ;  /* 0x0000000221217836 */ /* 0x000fe40000000000 */
[----:B------:R-:W-:Y:S01]  /*193a90*/  VIADD R32, R32, 0x8 ;  /* 0x0000000820207836 */ /* 0x000fe20000000000 */
[----:B------:R-:W-:Y:S06]  /*193aa0*/  @P2 BRA `(.L_x_8213) ;  /* 0xffffffec000c2947 */ /* 0x000fec000383ffff */
.L_x_8187:
[----:B------:R-:W-:Y:S05]  /*193ab0*/  BSYNC B2 ;  /* 0x0000000000027941 */ /* 0x000fea0003800000 */
.L_x_8186:
        /* <DEDUP_REMOVED lines=25> */
.L_x_8220:
[----:B------:R-:W0:Y:S02]  /*193c50*/  LDS.64 R8, [R5+0x8] ;  /* 0x0000080005087984 */ /* 0x000e240000000a00 */
[----:B0-----:R-:W-:-:S05]  /*193c60*/  IADD3 R10, P0, PT, R8, 0x30, RZ ;  /* 0x00000030080a7810 */ /* 0x001fca0007f1e0ff */
[----:B------:R-:W-:-:S07]  /*193c70*/  IMAD.X R11, RZ, RZ, R9, P0 ;  /* 0x000000ffff0b7224 */ /* 0x000fce00000e0609 */
[----:B------:R-:W0:Y:S02]  /*193c80*/  ATOMS.CAST.SPIN.64 P0, [R5+0x8], R8, R10 ;  /* 0x000008080500758d */ /* 0x000e24000180040a */
[----:B0-----:R-:W-:Y:S05]  /*193c90*/  @!P0 BRA `(.L_x_8220) ;  /* 0xfffffffc00ec8947 */ /* 0x001fea000383ffff */
[----:B------:R-:W-:Y:S05]  /*193ca0*/  BSYNC B2 ;  /* 0x0000000000027941 */ /* 0x000fea0003800000 */
.L_x_8219:
[----:B------:R-:W-:Y:S02]  /*193cb0*/  IMAD.MOV.U32 R10, RZ, RZ, R8 ;  /* 0x000000ffff0a7224 */ /* 0x000fe400078e0008 */
[----:B------:R-:W-:Y:S01]  /*193cc0*/  IMAD.MOV.U32 R11, RZ, RZ, R9 ;  /* 0x000000ffff0b7224 */ /* 0x000fe200078e0009 */
[----:B------:R-:W-:Y:S06]  /*193cd0*/  BRA `(.L_x_8217) ;  /* 0x0000000000187947 */ /* 0x000fec0003800000 */
.L_x_8218:
[----:B------:R-:W-:Y:S02]  /*193ce0*/  R2UR UR4, R38 ;  /* 0x00000000260472ca */ /* 0x000fe400000e0000 */
[----:B------:R-:W-:-:S13]  /*193cf0*/  R2UR UR5, R39 ;  /* 0x00000000270572ca */ /* 0x000fda00000e0000 */
[----:B------:R-:W2:Y:S02]  /*193d00*/  LD.E.64 R10, desc[UR4][R36.64+0x8] ;  /* 0x00000804240a7980 */ /* 0x000ea4000c101b00 */
[----:B--2---:R-:W-:-:S05]  /*193d10*/  IADD3 R8, P0, PT, R10, 0x30, RZ ;  /* 0x000000300a087810 */ /* 0x004fca0007f1e0ff */
[----:B------:R-:W-:-:S05]  /*193d20*/  IMAD.X R9, RZ, RZ, R11, P0 ;  /* 0x000000ffff097224 */ /* 0x000fca00000e060b */
[----:B------:R0:W-:Y:S03]  /*193d30*/  ST.E.64 desc[UR4][R36.64+0x8], R8 ;  /* 0x0000080824007985 */ /* 0x0001e6000c101b04 */
.L_x_8217:
[----:B------:R-:W-:Y:S05]  /*193d40*/  BSYNC B1 ;  /* 0x0000000000017941 */ /* 0x000fea0003800000 */
.L_x_8216:
        /* <DEDUP_REMOVED lines=51> */
.L_x_8222:
[----:B------:R-:W-:Y:S01]  /*194080*/  R2UR UR4, R38 ;  /* 0x00000000260472ca */ /* 0x000fe200000e0000 */
[----:B------:R-:W-:Y:S01]  /*194090*/  IMAD.MOV.U32 R5, RZ, RZ, 0x5272 ;  /* 0x00005272ff057424 */ /* 0x000fe200078e00ff */
[----:B------:R-:W-:Y:S01]  /*1940a0*/  R2UR UR5, R39 ;  /* 0x00000000270572ca */ /* 0x000fe200000e0000 */
[----:B------:R-:W-:Y:S01]  /*1940b0*/  IMAD.MOV.U32 R11, RZ, RZ, -0x1 ;  /* 0xffffffffff0b7424 */ /* 0x000fe200078e00ff */
[----:B------:R-:W-:-:S11]  /*1940c0*/  PLOP3.LUT P0, PT, PT, PT, PT, 0x8, 0x80 ;  /* 0x000000000080781c */ /* 0x000fd60003f0e170 */
[----:B------:R1:W-:Y:S02]  /*1940d0*/  ST.E desc[UR4][R30.64], R5 ;  /* 0x000000051e007985 */ /* 0x0003e4000c101904 */
.L_x_8223:
[----:B------:R-:W-:Y:S05]  /*1940e0*/  BSYNC B1 ;  /* 0x0000000000017941 */ /* 0x000fea0003800000 */
.L_x_8221:
        /* <DEDUP_REMOVED lines=39> */
.L_x_8225:
[----:B------:R-:W-:Y:S05]  /*194360*/  BSYNC B1 ;  /* 0x0000000000017941 */ /* 0x000fea0003800000 */
.L_x_8224:
[----:B------:R-:W-:Y:S02]  /*194370*/  R2UR UR4, R38 ;  /* 0x00000000260472ca */ /* 0x000fe400000e0000 */
[----:B------:R-:W-:-:S13]  /*194380*/  R2UR UR5, R39 ;  /* 0x00000000270572ca */ /* 0x000fda00000e0000 */
[----:B------:R3:W-:Y:S01]  /*194390*/  ST.E desc[UR4][R30.64], R9 ;  /* 0x000000091e007985 */ /* 0x0007e2000c101904 */
[----:B------:R-:W-:Y:S05]  /*1943a0*/  BRA `(.L_x_8214) ;  /* 0x0000000000147947 */ /* 0x000fea0003800000 */
.L_x_8215:
[----:B------:R-:W-:Y:S02]  /*1943b0*/  R2UR UR4, R38 ;  /* 0x00000000260472ca */ /* 0x000fe400000e0000 */
[----:B------:R-:W-:Y:S02]  /*1943c0*/  R2UR UR5, R39 ;  /* 0x00000000270572ca */ /* 0x000fe400000e0000 */
[----:B------:R-:W-:-:S05]  /*1943d0*/  LEA R4, P0, R15, R8, 0x2 ;  /* 0x000000080f047211 */ /* 0x000fca00078010ff */
[----:B------:R-:W-:-:S06]  /*1943e0*/  IMAD.X R5, RZ, RZ, R9, P0 ;  /* 0x000000ffff057224 */ /* 0x000fcc00000e0609 */
[----:B------:R4:W-:Y:S02]  /*1943f0*/  ST.E desc[UR4][R4.64+0x20], RZ ;  /* 0x000020ff04007985 */ /* 0x0009e4000c101904 */
.L_x_8214:
[----:B------:R-:W-:Y:S05]  /*194400*/  BSYNC B0 ;  /* 0x0000000000007941 */ /* 0x000fea0003800000 */
.L_x_8184:
[----:B------:R-:W-:-:S13]  /*194410*/  ISETP.GE.AND P0, PT, R12, 0x1, PT ;  /* 0x000000010c00780c */ /* 0x000fda0003f06270 */
[----:B------:R-:W-:Y:S05]  /*194420*/  @!P0 BREAK B3 ;  /* 0x0000000000038942 */ /* 0x000fea0003800000 */
[----:B------:R-:W-:Y:S05]  /*194430*/  @!P0 BRA `(.L_x_8185) ;  /* 0x0000001400048947 */ /* 0x000fea0003800000 */
[----:B------:R-:W-:Y:S05]  /*194440*/  BSYNC B3 ;  /* 0x0000000000037941 */ /* 0x000fea0003800000 */
.L_x_8183:
[----:B------:R-:W-:Y:S02]  /*194450*/  IMAD.MOV R14, RZ, RZ, -R12 ;  /* 0x000000ffff0e7224 */ /* 0x000fe400078e0a0c */
[----:B------:R-:W-:Y:S02]  /*194460*/  IMAD.MOV.U32 R15, RZ, RZ, RZ ;  /* 0x000000ffff0f7224 */ /* 0x000fe400078e00ff */
[----:B------:R-:W-:-:S07]  /*194470*/  IMAD.MOV.U32 R32, RZ, RZ, RZ ;  /* 0x000000ffff207224 */ /* 0x000fce00078e00ff */
.L_x_8250:
        /* <DEDUP_REMOVED lines=35> */
.L_x_8233:
[----:B------:R-:W0:Y:S02]  /*1946b0*/  LDS.64 R8, [R35+0x8] ;  /* 0x0000080023087984 */ /* 0x000e240000000a00 */
[----:B0-----:R-:W-:-:S05]  /*1946c0*/  IADD3 R10, P0, PT, R8, 0x30, RZ ;  /* 0x00000030080a7810 */ /* 0x001fca0007f1e0ff */
[----:B------:R-:W-:-:S07]  /*1946d0*/  IMAD.X R11, RZ, RZ, R9, P0 ;  /* 0x000000ffff0b7224 */ /* 0x000fce00000e0609 */
[----:B------:R-:W0:Y:S02]  /*1946e0*/  ATOMS.CAST.SPIN.64 P0, [R35+0x8], R8, R10 ;  /* 0x000008082300758d */ /* 0x000e24000180040a */
[----:B0-----:R-:W-:Y:S05]  /*1946f0*/  @!P0 BRA `(.L_x_8233) ;  /* 0xfffffffc00ec8947 */ /* 0x001fea000383ffff */
[----:B------:R-:W-:Y:S05]  /*194700*/  BSYNC B2 ;  /* 0x0000000000027941 */ /* 0x000fea0003800000 */
.L_x_8232:
[----:B------:R-:W-:Y:S02]  /*194710*/  IMAD.MOV.U32 R10, RZ, RZ, R8 ;  /* 0x000000ffff0a7224 */ /* 0x000fe400078e0008 */
[----:B------:R-:W-:Y:S01]  /*194720*/  IMAD.MOV.U32 R11, RZ, RZ, R9 ;  /* 0x000000ffff0b7224 */ /* 0x000fe200078e0009 */
[----:B------:R-:W-:Y:S06]  /*194730*/  BRA `(.L_x_8230) ;  /* 0x0000000000187947 */ /* 0x000fec0003800000 */
.L_x_8231:
[----:B------:R-:W-:Y:S02]  /*194740*/  R2UR UR4, R38 ;  /* 0x00000000260472ca */ /* 0x000fe400000e0000 */
[----:B------:R-:W-:-:S13]  /*194750*/  R2UR UR5, R39 ;  /* 0x00000000270572ca */ /* 0x000fda00000e0000 */
[----:B------:R-:W2:Y:S02]  /*194760*/  LD.E.64 R10, desc[UR4][R36.64+0x8] ;  /* 0x00000804240a7980 */ /* 0x000ea4000c101b00 */
[----:B--2---:R-:W-:-:S05]  /*194770*/  IADD3 R8, P0, PT, R10, 0x30, RZ ;  /* 0x000000300a087810 */ /* 0x004fca0007f1e0ff */
[----:B------:R-:W-:-:S05]  /*194780*/  IMAD.X R9, RZ, RZ, R11, P0 ;  /* 0x000000ffff097224 */ /* 0x000fca00000e060b */
[----:B------:R0:W-:Y:S03]  /*194790*/  ST.E.64 desc[UR4][R36.64+0x8], R8 ;  /* 0x0000080824007985 */ /* 0x0001e6000c101b04 */
.L_x_8230:
[----:B------:R-:W-:Y:S05]  /*1947a0*/  BSYNC B1 ;  /* 0x0000000000017941 */ /* 0x000fea0003800000 */
.L_x_8229:
        /* <DEDUP_REMOVED lines=54> */
.L_x_8235:
[----:B------:R-:W-:Y:S05]  /*194b10*/  BSYNC B1 ;  /* 0x0000000000017941 */ /* 0x000fea0003800000 */
.L_x_8234:
        /* <DEDUP_REMOVED lines=40> */
.L_x_8237:
[----:B------:R-:W-:Y:S05]  /*194da0*/  BSYNC B1 ;  /* 0x0000000000017941 */ /* 0x000fea0003800000 */
.L_x_8236:
[----:B------:R-:W-:Y:S02]  /*194db0*/  R2UR UR4, R38 ;  /* 0x00000000260472ca */ /* 0x000fe400000e0000 */
[----:B------:R-:W-:Y:S02]  /*194dc0*/  R2UR UR5, R39 ;  /* 0x00000000270572ca */ /* 0x000fe400000e0000 */
[----:B------:R-:W-:-:S11]  /*194dd0*/  PRMT R11, RZ, 0x7610, R11 ;  /* 0x00007610ff0b7816 */ /* 0x000fd6000000000b */
[----:B------:R4:W-:Y:S01]  /*194de0*/  ST.E desc[UR4][R30.64], R9 ;  /* 0x000000091e007985 */ /* 0x0009e2000c101904 */
[----:B------:R-:W-:Y:S05]  /*194df0*/  BRA `(.L_x_8227) ;  /* 0x0000000000147947 */ /* 0x000fea0003800000 */
.L_x_8228:
[----:B------:R-:W-:Y:S02]  /*194e00*/  R2UR UR4, R38 ;  /* 0x00000000260472ca */ /* 0x000fe400000e0000 */
[----:B------:R-:W-:Y:S02]  /*194e10*/  R2UR UR5, R39 ;  /* 0x00000000270572ca */ /* 0x000fe400000e0000 */
[----:B------:R-:W-:-:S05]  /*194e20*/  IADD3 R4, P0, PT, R8, R15, RZ ;  /* 0x0000000f08047210 */ /* 0x000fca0007f1e0ff */
[----:B------:R-:W-:-:S06]  /*194e30*/  IMAD.X R5, RZ, RZ, R9, P0 ;  /* 0x000000ffff057224 */ /* 0x000fcc00000e0609 */
[----:B------:R1:W5:Y:S02]  /*194e40*/  LD.E.U8 R11, desc[UR4][R4.64+0x20] ;  /* 0x00002004040b7980 */ /* 0x000364000c101100 */
.L_x_8227:
[----:B------:R-:W-:Y:S05]  /*194e50*/  BSYNC B0 ;  /* 0x0000000000007941 */ /* 0x000fea0003800000 */
.L_x_8226:
        /* <DEDUP_REMOVED lines=31> */
.L_x_8245:
[----:B------:R-:W0:Y:S02]  /*195050*/  LDS.64 R8, [R35+0x8] ;  /* 0x0000080023087984 */ /* 0x000e240000000a00 */
[----:B0-----:R-:W-:-:S05]  /*195060*/  IADD3 R10, P0, PT, R8, 0x30, RZ ;  /* 0x00000030080a7810 */ /* 0x001fca0007f1e0ff */
[----:B------:R-:W-:-:S07]  /*195070*/  IMAD.X R11, RZ, RZ, R9, P0 ;  /* 0x000000ffff0b7224 */ /* 0x000fce00000e0609 */
[----:B------:R-:W0:Y:S02]  /*195080*/  ATOMS.CAST.SPIN.64 P0, [R35+0x8], R8, R10 ;  /* 0x000008082300758d */ /* 0x000e24000180040a */
[----:B0-----:R-:W-:Y:S05]  /*195090*/  @!P0 BRA `(.L_x_8245) ;  /* 0xfffffffc00ec8947 */ /* 0x001fea000383ffff */
[----:B------:R-:W-:Y:S05]  /*1950a0*/  BSYNC B2 ;  /* 0x0000000000027941 */ /* 0x000fea0003800000 */
.L_x_8244:
[----:B------:R-:W-:Y:S02]  /*1950b0*/  IMAD.MOV.U32 R10, RZ, RZ, R8 ;  /* 0x000000ffff0a7224 */ /* 0x000fe400078e0008 */
[----:B------:R-:W-:Y:S01]  /*1950c0*/  IMAD.MOV.U32 R11, RZ, RZ, R9 ;  /* 0x000000ffff0b7224 */ /* 0x000fe200078e0009 */
[----:B------:R-:W-:Y:S06]  /*1950d0*/  BRA `(.L_x_8242) ;  /* 0x0000000000187947 */ /* 0x000fec0003800000 */
.L_x_8243:
[----:B------:R-:W-:Y:S02]  /*1950e0*/  R2UR UR4, R38 ;  /* 0x00000000260472ca */ /* 0x000fe400000e0000 */
[----:B------:R-:W-:-:S13]  /*1950f0*/  R2UR UR5, R39 ;  /* 0x00000000270572ca */ /* 0x000fda00000e0000 */
[----:B------:R-:W2:Y:S02]  /*195100*/  LD.E.64 R10, desc[UR4][R36.64+0x8] ;  /* 0x00000804240a7980 */ /* 0x000ea4000c101b00 */
[----:B--2---:R-:W-:-:S05]  /*195110*/  IADD3 R8, P0, PT, R10, 0x30, RZ ;  /* 0x000000300a087810 */ /* 0x004fca0007f1e0ff */
[----:B------:R-:W-:-:S05]  /*195120*/  IMAD.X R9, RZ, RZ, R11, P0 ;  /* 0x000000ffff097224 */ /* 0x000fca00000e060b */
[----:B------:R0:W-:Y:S03]  /*195130*/  ST.E.64 desc[UR4][R36.64+0x8], R8 ;  /* 0x0000080824007985 */ /* 0x0001e6000c101b04 */
.L_x_8242:
[----:B------:R-:W-:Y:S05]  /*195140*/  BSYNC B1 ;  /* 0x0000000000017941 */ /* 0x000fea0003800000 */
.L_x_8241:
        /* <DEDUP_REMOVED lines=54> */
.L_x_8247:
[----:B------:R-:W-:Y:S05]  /*1954b0*/  BSYNC B1 ;  /* 0x0000000000017941 */ /* 0x000fea0003800000 */
.L_x_8246:
        /* <DEDUP_REMOVED lines=40> */
.L_x_8249:
[----:B------:R-:W-:Y:S05]  /*195740*/  BSYNC B1 ;  /* 0x0000000000017941 */ /* 0x000fea0003800000 */
.L_x_8248:
[----:B------:R-:W-:Y:S02]  /*195750*/  R2UR UR4, R38 ;  /* 0x00000000260472ca */ /* 0x000fe400000e0000 */
[----:B------:R-:W-:-:S13]  /*195760*/  R2UR UR5, R39 ;  /* 0x00000000270572ca */ /* 0x000fda00000e0000 */
[----:B------:R2:W-:Y:S01]  /*195770*/  ST.E desc[UR4][R30.64], R9 ;  /* 0x000000091e007985 */ /* 0x0005e2000c101904 */
[----:B------:R-:W-:Y:S05]  /*195780*/  BRA `(.L_x_8239) ;  /* 0x0000000000207947 */ /* 0x000fea0003800000 */
.L_x_8240:
        /* <DEDUP_REMOVED lines=8> */
.L_x_8239:
[----:B------:R-:W-:Y:S05]  /*195810*/  BSYNC B0 ;  /* 0x0000000000007941 */ /* 0x000fea0003800000 */
.L_x_8238:
[----:B------:R-:W-:Y:S02]  /*195820*/  VIADD R32, R32, 0x1 ;  /* 0x0000000120207836 */ /* 0x000fe40000000000 */
[----:B------:R-:W-:Y:S01]  /*195830*/  VIADD R15, R15, 0x4 ;  /* 0x000000040f0f7836 */ /* 0x000fe20000000000 */
[----:B------:R-:W-:Y:S06]  /*195840*/  @P2 BRA `(.L_x_8250) ;  /* 0xffffffec000c2947 */ /* 0x000fec000383ffff */
.L_x_8185:
[----:B------:R-:W-:Y:S05]  /*195850*/  BSYNC B4 ;  /* 0x0000000000047941 */ /* 0x000fea0003800000 */
.L_x_8182:
        /* <DEDUP_REMOVED lines=15> */
.L_x_8176:
[----:B------:R-:W-:Y:S05]  /*195950*/  BSYNC B5 ;  /* 0x0000000000057941 */ /* 0x000fea0003800000 */
.L_x_8175:
[----:B------:R-:W-:Y:S01]  /*195960*/  R2UR UR4, R38 ;  /* 0x00000000260472ca */ /* 0x000fe200000e0000 */
[----:B------:R-:W-:Y:S01]  /*195970*/  IMAD.MOV.U32 R4, RZ, RZ, 0x30 ;  /* 0x00000030ff047424 */ /* 0x000fe200078e00ff */
[----:B------:R-:W-:Y:S01]  /*195980*/  R2UR UR5, R39 ;  /* 0x00000000270572ca */ /* 0x000fe200000e0000 */
[----:B0-----:R-:W-:Y:S01]  /*195990*/  IMAD.MOV.U32 R5, RZ, RZ, 0x0 ;  /* 0x00000000ff057424 */ /* 0x001fe200078e00ff */
[----:B-1----:R0:W1:Y:S11]  /*1959a0*/  LDS.64 R8, [R14+0x8] ;  /* 0x000008000e087984 */ /* 0x0020760000000a00 */
        /* <DEDUP_REMOVED lines=10> */
.L_x_8255:
[----:B------:R-:W0:Y:S02]  /*195a50*/  LDS.64 R4, [R3+0x8] ;  /* 0x0000080003047984 */ /* 0x000e240000000a00 */
[----:B0-----:R-:W-:-:S05]  /*195a60*/  IADD3 R6, P0, PT, R4, 0x30, RZ ;  /* 0x0000003004067810 */ /* 0x001fca0007f1e0ff */
[----:B------:R-:W-:-:S07]  /*195a70*/  IMAD.X R7, RZ, RZ, R5, P0 ;  /* 0x000000ffff077224 */ /* 0x000fce00000e0605 */
[----:B------:R-:W0:Y:S02]  /*195a80*/  ATOMS.CAST.SPIN.64 P0, [R3+0x8], R4, R6 ;  /* 0x000008040300758d */ /* 0x000e240001800406 */
[----:B0-----:R-:W-:Y:S05]  /*195a90*/  @!P0 BRA `(.L_x_8255) ;  /* 0xfffffffc00ec8947 */ /* 0x001fea000383ffff */
[----:B------:R-:W-:Y:S05]  /*195aa0*/  BSYNC B1 ;  /* 0x0000000000017941 */ /* 0x000fea0003800000 */
.L_x_8254:
[----:B------:R-:W-:Y:S02]  /*195ab0*/  IMAD.MOV.U32 R6, RZ, RZ, R4 ;  /* 0x000000ffff067224 */ /* 0x000fe400078e0004 */
[----:B------:R-:W-:Y:S01]  /*195ac0*/  IMAD.MOV.U32 R7, RZ, RZ, R5 ;  /* 0x000000ffff077224 */ /* 0x000fe200078e0005 */
[----:B------:R-:W-:Y:S06]  /*195ad0*/  BRA `(.L_x_8252) ;  /* 0x0000000000187947 */ /* 0x000fec0003800000 */
.L_x_8253:
[----:B------:R-:W-:Y:S02]  /*195ae0*/  R2UR UR4, R38 ;  /* 0x00000000260472ca */ /* 0x000fe400000e0000 */
[----:B------:R-:W-:-:S13]  /*195af0*/  R2UR UR5, R39 ;  /* 0x00000000270572ca */ /* 0x000fda00000e0000 */
[----:B------:R-:W2:Y:S02]  /*195b00*/  LD.E.64 R6, desc[UR4][R36.64+0x8] ;  /* 0x0000080424067980 */ /* 0x000ea4000c101b00 */
[----:B--2---:R-:W-:-:S05]  /*195b10*/  IADD3 R4, P0, PT, R6, 0x30, RZ ;  /* 0x0000003006047810 */ /* 0x004fca0007f1e0ff */
[----:B------:R-:W-:-:S05]  /*195b20*/  IMAD.X R5, RZ, RZ, R7, P0 ;  /* 0x000000ffff057224 */ /* 0x000fca00000e0607 */
[----:B------:R0:W-:Y:S03]  /*195b30*/  ST.E.64 desc[UR4][R36.64+0x8], R4 ;  /* 0x0000080424007985 */ /* 0x0001e6000c101b04 */
.L_x_8252:
[----:B------:R-:W-:Y:S05]  /*195b40*/  BSYNC B0 ;  /* 0x0000000000007941 */ /* 0x000fea0003800000 */
.L_x_8251:
        /* <DEDUP_REMOVED lines=64> */
.L_x_8257:
[----:B------:R-:W-:Y:S05]  /*195f50*/  BSYNC B0 ;  /* 0x0000000000007941 */ /* 0x000fea0003800000 */
.L_x_8256:
        /* <DEDUP_REMOVED lines=39> */
.L_x_7411:
[----:B------:R-:W-:Y:S05]  /*1961d0*/  BSYNC B6 ;  /* 0x0000000000067941 */ /* 0x000fea0003800000 */
.L_x_7410:
        /* <DEDUP_REMOVED lines=8> */
.L_x_7404:
        /* <DEDUP_REMOVED lines=17> */
.L_x_8263:
[----:B------:R-:W0:Y:S02]  /*196370*/  LDS.64 R4, [R11+0x8] ;  /* 0x000008000b047984 */ /* 0x000e240000000a00 */
[----:B0-----:R-:W-:-:S05]  /*196380*/  IADD3 R6, P0, PT, R4, 0x20, RZ ;  /* 0x0000002004067810 */ /* 0x001fca0007f1e0ff */
[----:B------:R-:W-:-:S07]  /*196390*/  IMAD.X R7, RZ, RZ, R5, P0 ;  /* 0x000000ffff077224 */ /* 0x000fce00000e0605 */
[----:B------:R-:W0:Y:S02]  /*1963a0*/  ATOMS.CAST.SPIN.64 P0, [R11+0x8], R4, R6 ;  /* 0x000008040b00758d */ /* 0x000e240001800406 */
[----:B0-----:R-:W-:Y:S05]  /*1963b0*/  @!P0 BRA `(.L_x_8263) ;  /* 0xfffffffc00ec8947 */ /* 0x001fea000383ffff */
[----:B------:R-:W-:Y:S05]  /*1963c0*/  BSYNC B1 ;  /* 0x0000000000017941 */ /* 0x000fea0003800000 */
.L_x_8262:
[----:B------:R-:W-:Y:S02]  /*1963d0*/  IMAD.MOV.U32 R6, RZ, RZ, R4 ;  /* 0x000000ffff067224 */ /* 0x000fe400078e0004 */
[----:B------:R-:W-:Y:S01]  /*1963e0*/  IMAD.MOV.U32 R7, RZ, RZ, R5 ;  /* 0x000000ffff077224 */ /* 0x000fe200078e0005 */
[----:B------:R-:W-:Y:S06]  /*1963f0*/  BRA `(.L_x_8260) ;  /* 0x0000000000187947 */ /* 0x000fec0003800000 */
.L_x_8261:
[----:B------:R-:W-:Y:S02]  /*196400*/  R2UR UR4, R38 ;  /* 0x00000000260472ca */ /* 0x000fe400000e0000 */
[----:B------:R-:W-:-:S13]  /*196410*/  R2UR UR5, R39 ;  /* 0x00000000270572ca */ /* 0x000fda00000e0000 */
[----:B------:R-:W2:Y:S02]  /*196420*/  LD.E.64 R6, desc[UR4][R36.64+0x8] ;  /* 0x0000080424067980 */ /* 0x000ea4000c101b00 */
[----:B--2---:R-:W-:-:S05]  /*196430*/  IADD3 R4, P0, PT, R6, 0x20, RZ ;  /* 0x0000002006047810 */ /* 0x004fca0007f1e0ff */
[----:B------:R-:W-:-:S05]  /*196440*/  IMAD.X R5, RZ, RZ, R7, P0 ;  /* 0x000000ffff057224 */ /* 0x000fca00000e0607 */
[----:B------:R0:W-:Y:S03]  /*196450*/  ST.E.64 desc[UR4][R36.64+0x8], R4 ;  /* 0x0000080424007985 */ /* 0x0001e6000c101b04 */
.L_x_8260:
[----:B------:R-:W-:Y:S05]  /*196460*/  BSYNC B0 ;  /* 0x0000000000007941 */ /* 0x000fea0003800000 */
.L_x_8259:
        /* <DEDUP_REMOVED lines=57> */
.L_x_8270:
[----:B------:R-:W0:Y:S02]  /*196800*/  LDS.64 R4, [R3+0x8] ;  /* 0x0000080003047984 */ /* 0x000e240000000a00 */
[----:B0-----:R-:W-:-:S05]  /*196810*/  IADD3 R6, P0, PT, R4, 0x30, RZ ;  /* 0x0000003004067810 */ /* 0x001fca0007f1e0ff */
[----:B------:R-:W-:-:S07]  /*196820*/  IMAD.X R7, RZ, RZ, R5, P0 ;  /* 0x000000ffff077224 */ /* 0x000fce00000e0605 */
[----:B------:R-:W0:Y:S02]  /*196830*/  ATOMS.CAST.SPIN.64 P0, [R3+0x8], R4, R6 ;  /* 0x000008040300758d */ /* 0x000e240001800406 */
[----:B0-----:R-:W-:Y:S05]  /*196840*/  @!P0 BRA `(.L_x_8270) ;  /* 0xfffffffc00ec8947 */ /* 0x001fea000383ffff */
[----:B------:R-:W-:Y:S05]  /*196850*/  BSYNC B1 ;  /* 0x0000000000017941 */ /* 0x000fea0003800000 */
.L_x_8269:
[----:B------:R-:W-:Y:S02]  /*196860*/  IMAD.MOV.U32 R44, RZ, RZ, R4 ;  /* 0x000000ffff2c7224 */ /* 0x000fe400078e0004 */
[----:B------:R-:W-:Y:S01]  /*196870*/  IMAD.MOV.U32 R45, RZ, RZ, R5 ;  /* 0x000000ffff2d7224 */ /* 0x000fe200078e0005 */
[----:B------:R-:W-:Y:S06]  /*196880*/  BRA `(.L_x_8267) ;  /* 0x0000000000187947 */ /* 0x000fec0003800000 */
.L_x_8268:
[----:B------:R-:W-:Y:S02]  /*196890*/  R2UR UR4, R38 ;  /* 0x00000000260472ca */ /* 0x000fe400000e0000 */
[----:B------:R-:W-:-:S13]  /*1968a0*/  R2UR UR5, R39 ;  /* 0x00000000270572ca */ /* 0x000fda00000e0000 */
[----:B------:R-:W2:Y:S02]  /*1968b0*/  LD.E.64 R44, desc[UR4][R36.64+0x8] ;  /* 0x00000804242c7980 */ /* 0x000ea4000c101b00 */
[----:B--2---:R-:W-:-:S05]  /*1968c0*/  IADD3 R4, P0, PT, R44, 0x30, RZ ;  /* 0x000000302c047810 */ /* 0x004fca0007f1e0ff */
[----:B------:R-:W-:-:S05]  /*1968d0*/  IMAD.X R5, RZ, RZ, R45, P0 ;  /* 0x000000ffff057224 */ /* 0x000fca00000e062d */
[----:B------:R0:W-:Y:S03]  /*1968e0*/  ST.E.64 desc[UR4][R36.64+0x8], R4 ;  /* 0x0000080424007985 */ /* 0x0001e6000c101b04 */
.L_x_8267:
[----:B------:R-:W-:Y:S05]  /*1968f0*/  BSYNC B0 ;  /* 0x0000000000007941 */ /* 0x000fea0003800000 */
.L_x_8266:
        /* <DEDUP_REMOVED lines=52> */
.L_x_8277:
[----:B------:R-:W0:Y:S02]  /*196c40*/  LDS.64 R4, [R9+0x8] ;  /* 0x0000080009047984 */ /* 0x000e240000000a00 */
[----:B0-----:R-:W-:-:S05]  /*196c50*/  IADD3 R6, P0, PT, R4, 0x20, RZ ;  /* 0x0000002004067810 */ /* 0x001fca0007f1e0ff */
[----:B------:R-:W-:-:S07]  /*196c60*/  IMAD.X R7, RZ, RZ, R5, P0 ;  /* 0x000000ffff077224 */ /* 0x000fce00000e0605 */
[----:B------:R-:W0:Y:S02]  /*196c70*/  ATOMS.CAST.SPIN.64 P0, [R9+0x8], R4, R6 ;  /* 0x000008040900758d */ /* 0x000e240001800406 */
[----:B0-----:R-:W-:Y:S05]  /*196c80*/  @!P0 BRA `(.L_x_8277) ;  /* 0xfffffffc00ec8947 */ /* 0x001fea000383ffff */
[----:B------:R-:W-:Y:S05]  /*196c90*/  BSYNC B2 ;  /* 0x0000000000027941 */ /* 0x000fea0003800000 */
.L_x_8276:
[----:B------:R-:W-:Y:S02]  /*196ca0*/  IMAD.MOV.U32 R6, RZ, RZ, R4 ;  /* 0x000000ffff067224 */ /* 0x000fe400078e0004 */
[----:B------:R-:W-:Y:S01]  /*196cb0*/  IMAD.MOV.U32 R7, RZ, RZ, R5 ;  /* 0x000000ffff077224 */ /* 0x000fe200078e0005 */
[----:B------:R-:W-:Y:S06]  /*196cc0*/  BRA `(.L_x_8274) ;  /* 0x0000000000187947 */ /* 0x000fec0003800000 */
.L_x_8275:
[----:B------:R-:W-:Y:S02]  /*196cd0*/  R2UR UR4, R38 ;  /* 0x00000000260472ca */ /* 0x000fe400000e0000 */
[----:B------:R-:W-:-:S13]  /*196ce0*/  R2UR UR5, R39 ;  /* 0x00000000270572ca */ /* 0x000fda00000e0000 */
[----:B------:R-:W2:Y:S02]  /*196cf0*/  LD.E.64 R6, desc[UR4][R36.64+0x8] ;  /* 0x0000080424067980 */ /* 0x000ea4000c101b00 */
[----:B--2---:R-:W-:-:S05]  /*196d00*/  IADD3 R4, P0, PT, R6, 0x20, RZ ;  /* 0x0000002006047810 */ /* 0x004fca0007f1e0ff */
[----:B------:R-:W-:-:S05]  /*196d10*/  IMAD.X R5, RZ, RZ, R7, P0 ;  /* 0x000000ffff057224 */ /* 0x000fca00000e0607 */
[----:B------:R0:W-:Y:S03]  /*196d20*/  ST.E.64 desc[UR4][R36.64+0x8], R4 ;  /* 0x0000080424007985 */ /* 0x0001e6000c101b04 */
.L_x_8274:
[----:B------:R-:W-:Y:S05]  /*196d30*/  BSYNC B1 ;  /* 0x0000000000017941 */ /* 0x000fea0003800000 */
.L_x_8273:
        /* <DEDUP_REMOVED lines=35> */
.L_x_8279:
[----:B------:R-:W-:Y:S05]  /*196f70*/  BSYNC B1 ;  /* 0x0000000000017941 */ /* 0x000fea0003800000 */
.L_x_8278:
        /* <DEDUP_REMOVED lines=14> */
.L_x_8272:
[----:B------:R-:W-:Y:S05]  /*197060*/  BSYNC B0 ;  /* 0x0000000000007941 */ /* 0x000fea0003800000 */
.L_x_8271:
        /* <DEDUP_REMOVED lines=18> */
.L_x_8284:
[----:B------:R-:W0:Y:S02]  /*197190*/  LDS.64 R4, [R9+0x8] ;  /* 0x0000080009047984 */ /* 0x000e240000000a00 */
[----:B0-----:R-:W-:-:S05]  /*1971a0*/  IADD3 R6, P0, PT, R4, 0x90, RZ ;  /* 0x0000009004067810 */ /* 0x001fca0007f1e0ff */
[----:B------:R-:W-:-:S07]  /*1971b0*/  IMAD.X R7, RZ, RZ, R5, P0 ;  /* 0x000000ffff077224 */ /* 0x000fce00000e0605 */
[----:B------:R-:W0:Y:S02]  /*1971c0*/  ATOMS.CAST.SPIN.64 P0, [R9+0x8], R4, R6 ;  /* 0x000008040900758d */ /* 0x000e240001800406 */
[----:B0-----:R-:W-:Y:S05]  /*1971d0*/  @!P0 BRA `(.L_x_8284) ;  /* 0xfffffffc00ec8947 */ /* 0x001fea000383ffff */
[----:B------:R-:W-:Y:S05]  /*1971e0*/  BSYNC B1 ;  /* 0x0000000000017941 */ /* 0x000fea0003800000 */
.L_x_8283:
[----:B------:R-:W-:Y:S02]  /*1971f0*/  IMAD.MOV.U32 R6, RZ, RZ, R4 ;  /* 0x000000ffff067224 */ /* 0x000fe400078e0004 */
[----:B------:R-:W-:Y:S01]  /*197200*/  IMAD.MOV.U32 R7, RZ, RZ, R5 ;  /* 0x000000ffff077224 */ /* 0x000fe200078e0005 */
[----:B------:R-:W-:Y:S06]  /*197210*/  BRA `(.L_x_8281) ;  /* 0x0000000000187947 */ /* 0x000fec0003800000 */
.L_x_8282:
[----:B------:R-:W-:Y:S02]  /*197220*/  R2UR UR4, R38 ;  /* 0x00000000260472ca */ /* 0x000fe400000e0000 */
[----:B------:R-:W-:-:S13]  /*197230*/  R2UR UR5, R39 ;  /* 0x00000000270572ca */ /* 0x000fda00000e0000 */
[----:B------:R-:W2:Y:S02]  /*197240*/  LD.E.64 R6, desc[UR4][R36.64+0x8] ;  /* 0x0000080424067980 */ /* 0x000ea4000c101b00 */
[----:B--2---:R-:W-:-:S05]  /*197250*/  IADD3 R4, P0, PT, R6, 0x90, RZ ;  /* 0x0000009006047810 */ /* 0x004fca0007f1e0ff */
[----:B------:R-:W-:-:S05]  /*197260*/  IMAD.X R5, RZ, RZ, R7, P0 ;  /* 0x000000ffff057224 */ /* 0x000fca00000e0607 */
[----:B------:R0:W-:Y:S03]  /*197270*/  ST.E.64 desc[UR4][R36.64+0x8], R4 ;  /* 0x0000080424007985 */ /* 0x0001e6000c101b04 */
.L_x_8281:
[----:B------:R-:W-:Y:S05]  /*197280*/  BSYNC B0 ;  /* 0x0000000000007941 */ /* 0x000fea0003800000 */
.L_x_8280:
        /* <DEDUP_REMOVED lines=42> */
.L_x_8313:
        /* <DEDUP_REMOVED lines=29> */
.L_x_8293:
[----:B------:R-:W0:Y:S02]  /*197700*/  LDS.64 R8, [R5+0x8] ;  /* 0x0000080005087984 */ /* 0x000e240000000a00 */
[----:B0-----:R-:W-:-:S05]  /*197710*/  IADD3 R10, P0, PT, R8, 0x30, RZ ;  /* 0x00000030080a7810 */ /* 0x001fca0007f1e0ff */
[----:B------:R-:W-:-:S07]  /*197720*/  IMAD.X R11, RZ, RZ, R9, P0 ;  /* 0x000000ffff0b7224 */ /* 0x000fce00000e0609 */
[----:B------:R-:W0:Y:S02]  /*197730*/  ATOMS.CAST.SPIN.64 P0, [R5+0x8], R8, R10 ;  /* 0x000008080500758d */ /* 0x000e24000180040a */
[----:B0-----:R-:W-:Y:S05]  /*197740*/  @!P0 BRA `(.L_x_8293) ;  /* 0xfffffffc00ec8947 */ /* 0x001fea000383ffff */
[----:B------:R-:W-:Y:S05]  /*197750*/  BSYNC B4 ;  /* 0x0000000000047941 */ /* 0x000fea0003800000 */
.L_x_8292:
[----:B------:R-:W-:Y:S02]  /*197760*/  IMAD.MOV.U32 R10, RZ, RZ, R8 ;  /* 0x000000ffff0a7224 */ /* 0x000fe400078e0008 */
[----:B------:R-:W-:Y:S01]  /*197770*/  IMAD.MOV.U32 R11, RZ, RZ, R9 ;  /* 0x000000ffff0b7224 */ /* 0x000fe200078e0009 */
[----:B------:R-:W-:Y:S06]  /*197780*/  BRA `(.L_x_8290) ;  /* 0x0000000000187947 */ /* 0x000fec0003800000 */
.L_x_8291:
[----:B------:R-:W-:Y:S02]  /*197790*/  R2UR UR4, R38 ;  /* 0x00000000260472ca */ /* 0x000fe400000e0000 */
[----:B------:R-:W-:-:S13]  /*1977a0*/  R2UR UR5, R39 ;  /* 0x00000000270572ca */ /* 0x000fda00000e0000 */
[----:B------:R-:W2:Y:S02]  /*1977b0*/  LD.E.64 R10, desc[UR4][R36.64+0x8] ;  /* 0x00000804240a7980 */ /* 0x000ea4000c101b00 */
[----:B--2---:R-:W-:-:S05]  /*1977c0*/  IADD3 R8, P0, PT, R10, 0x30, RZ ;  /* 0x000000300a087810 */ /* 0x004fca0007f1e0ff */
[----:B------:R-:W-:-:S05]  /*1977d0*/  IMAD.X R9, RZ, RZ, R11, P0 ;  /* 0x000000ffff097224 */ /* 0x000fca00000e060b */
[----:B------:R0:W-:Y:S03]  /*1977e0*/  ST.E.64 desc[UR4][R36.64+0x8], R8 ;  /* 0x0000080824007985 */ /* 0x0001e6000c101b04 */
.L_x_8290:
[----:B------:R-:W-:Y:S05]  /*1977f0*/  BSYNC B3 ;  /* 0x0000000000037941 */ /* 0x000fea0003800000 */
.L_x_8289:
        /* <DEDUP_REMOVED lines=54> */
.L_x_8295:
[----:B------:R-:W-:Y:S05]  /*197b60*/  BSYNC B3 ;  /* 0x0000000000037941 */ /* 0x000fea0003800000 */
.L_x_8294:
        /* <DEDUP_REMOVED lines=40> */
.L_x_8297:
[----:B------:R-:W-:Y:S05]  /*197df0*/  BSYNC B3 ;  /* 0x0000000000037941 */ /* 0x000fea0003800000 */
.L_x_8296:
[----:B------:R-:W-:Y:S02]  /*197e00*/  R2UR UR4, R38 ;  /* 0x00000000260472ca */ /* 0x000fe400000e0000 */
[----:B------:R-:W-:-:S13]  /*197e10*/  R2UR UR5, R39 ;  /* 0x00000000270572ca */ /* 0x000fda00000e0000 */
[----:B------:R2:W-:Y:S01]  /*197e20*/  ST.E desc[UR4][R30.64], R5 ;  /* 0x000000051e007985 */ /* 0x0005e2000c101904 */
[----:B------:R-:W-:Y:S05]  /*197e30*/  BRA `(.L_x_8298) ;  /* 0x0000000000147947 */ /* 0x000fea0003800000 */
.L_x_8288:
[----:B------:R-:W-:Y:S02]  /*197e40*/  R2UR UR4, R38 ;  /* 0x00000000260472ca */ /* 0x000fe400000e0000 */
[----:B------:R-:W-:Y:S02]  /*197e50*/  R2UR UR5, R39 ;  /* 0x00000000270572ca */ /* 0x000fe400000e0000 */
[----:B------:R-:W-:-:S05]  /*197e60*/  IADD3 R4, P0, PT, R4, R35, RZ ;  /* 0x0000002304047210 */ /* 0x000fca0007f1e0ff */
[----:B------:R-:W-:-:S06]  /*197e70*/  IMAD.X R5, R5, 0x1, R41, P0 ;  /* 0x0000000105057824 */ /* 0x000fcc00000e0629 */
[----:B------:R0:W-:Y:S02]  /*197e80*/  ST.E desc[UR4][R4.64+0x20], RZ ;  /* 0x000020ff04007985 */ /* 0x0001e4000c101904 */
.L_x_8298:
[----:B------:R-:W-:Y:S05]  /*197e90*/  BSYNC B2 ;  /* 0x0000000000027941 */ /* 0x000fea0003800000 */
.L_x_8287:
        /* <DEDUP_REMOVED lines=29> */
.L_x_8306:
[----:B------:R-:W0:Y:S02]  /*198070*/  LDS.64 R8, [R5+0x8] ;  /* 0x0000080005087984 */ /* 0x000e240000000a00 */
[----:B0-----:R-:W-:-:S05]  /*198080*/  IADD3 R10, P0, PT, R8, 0x30, RZ ;  /* 0x00000030080a7810 */ /* 0x001fca0007f1e0ff */
[----:B------:R-:W-:-:S07]  /*198090*/  IMAD.X R11, RZ, RZ, R9, P0 ;  /* 0x000000ffff0b7224 */ /* 0x000fce00000e0609 */
[----:B------:R-:W0:Y:S02]  /*1980a0*/  ATOMS.CAST.SPIN.64 P0, [R5+0x8], R8, R10 ;  /* 0x000008080500758d */ /* 0x000e24000180040a */
[----:B0-----:R-:W-:Y:S05]  /*1980b0*/  @!P0 BRA `(.L_x_8306) ;  /* 0xfffffffc00ec8947 */ /* 0x001fea000383ffff */
[----:B------:R-:W-:Y:S05]  /*1980c0*/  BSYNC B4 ;  /* 0x0000000000047941 */ /* 0x000fea0003800000 */
.L_x_8305:
[----:B------:R-:W-:Y:S05]  /*1980d0*/  BRA `(.L_x_8303) ;  /* 0x0000000000187947 */ /* 0x000fea0003800000 */
.L_x_8304:
[----:B------:R-:W-:Y:S02]  /*1980e0*/  R2UR UR4, R38 ;  /* 0x00000000260472ca */ /* 0x000fe400000e0000 */
[----:B------:R-:W-:-:S13]  /*1980f0*/  R2UR UR5, R39 ;  /* 0x00000000270572ca */ /* 0x000fda00000e0000 */
[----:B------:R-:W2:Y:S02]  /*198100*/  LD.E.64 R8, desc[UR4][R36.64+0x8] ;  /* 0x0000080424087980 */ /* 0x000ea4000c101b00 */
[----:B--2---:R-:W-:-:S05]  /*198110*/  IADD3 R4, P0, PT, R8, 0x30, RZ ;  /* 0x0000003008047810 */ /* 0x004fca0007f1e0ff */
[----:B------:R-:W-:-:S05]  /*198120*/  IMAD.X R5, RZ, RZ, R9, P0 ;  /* 0x000000ffff057224 */ /* 0x000fca00000e0609 */
[----:B------:R0:W-:Y:S03]  /*198130*/  ST.E.64 desc[UR4][R36.64+0x8], R4 ;  /* 0x0000080424007985 */ /* 0x0001e6000c101b04 */
.L_x_8303:
[----:B------:R-:W-:Y:S05]  /*198140*/  BSYNC B3 ;  /* 0x0000000000037941 */ /* 0x000fea0003800000 */
.L_x_8302:
        /* <DEDUP_REMOVED lines=51> */
.L_x_8308:
[----:B------:R-:W-:Y:S01]  /*198480*/  R2UR UR4, R38 ;  /* 0x00000000260472ca */ /* 0x000fe200000e0000 */
[----:B------:R-:W-:Y:S01]  /*198490*/  IMAD.MOV.U32 R5, RZ, RZ, 0x5272 ;  /* 0x00005272ff057424 */ /* 0x000fe200078e00ff */
[----:B------:R-:W-:Y:S01]  /*1984a0*/  R2UR UR5, R39 ;  /* 0x00000000270572ca */ /* 0x000fe200000e0000 */
[----:B------:R-:W-:Y:S01]  /*1984b0*/  IMAD.MOV.U32 R9, RZ, RZ, -0x1 ;  /* 0xffffffffff097424 */ /* 0x000fe200078e00ff */
[----:B------:R-:W-:-:S11]  /*1984c0*/  PLOP3.LUT P0, PT, PT, PT, PT, 0x8, 0x80 ;  /* 0x000000000080781c */ /* 0x000fd60003f0e170 */
[----:B------:R0:W-:Y:S02]  /*1984d0*/  ST.E desc[UR4][R30.64], R5 ;  /* 0x000000051e007985 */ /* 0x0001e4000c101904 */
.L_x_8309:
[----:B------:R-:W-:Y:S05]  /*1984e0*/  BSYNC B3 ;  /* 0x0000000000037941 */ /* 0x000fea0003800000 */
.L_x_8307:
        /* <DEDUP_REMOVED lines=39> */
.L_x_8311:
[----:B------:R-:W-:Y:S05]  /*198760*/  BSYNC B3 ;  /* 0x0000000000037941 */ /* 0x000fea0003800000 */
.L_x_8310:
[----:B------:R-:W-:Y:S02]  /*198770*/  R2UR UR4, R38 ;  /* 0x00000000260472ca */ /* 0x000fe400000e0000 */
[----:B------:R-:W-:-:S13]  /*198780*/  R2UR UR5, R39 ;  /* 0x00000000270572ca */ /* 0x000fda00000e0000 */
[----:B------:R2:W-:Y:S01]  /*198790*/  ST.E desc[UR4][R30.64], R7 ;  /* 0x000000071e007985 */ /* 0x0005e2000c101904 */
[----:B------:R-:W-:Y:S05]  /*1987a0*/  BRA `(.L_x_8312) ;  /* 0x0000000000147947 */ /* 0x000fea0003800000 */
.L_x_8301:
[----:B------:R-:W-:Y:S02]  /*1987b0*/  R2UR UR4, R38 ;  /* 0x00000000260472ca */ /* 0x000fe400000e0000 */
[----:B------:R-:W-:Y:S02]  /*1987c0*/  R2UR UR5, R39 ;  /* 0x00000000270572ca */ /* 0x000fe400000e0000 */
[----:B------:R-:W-:-:S05]  /*1987d0*/  IADD3 R4, P0, PT, R4, R35, RZ ;  /* 0x0000002304047210 */ /* 0x000fca0007f1e0ff */
[----:B------:R-:W-:-:S06]  /*1987e0*/  IMAD.X R5, R5, 0x1, R41, P0 ;  /* 0x0000000105057824 */ /* 0x000fcc00000e0629 */
[----:B------:R3:W-:Y:S02]  /*1987f0*/  ST.E desc[UR4][R4.64+0x24], RZ ;  /* 0x000024ff04007985 */ /* 0x0007e4000c101904 */
.L_x_8312:
[----:B------:R-:W-:Y:S05]  /*198800*/  BSYNC B2 ;  /* 0x0000000000027941 */ /* 0x000fea0003800000 */
.L_x_8300:
[----:B------:R-:W-:Y:S01]  /*198810*/  IADD3 R35, P0, PT, R35, 0x8, RZ ;  /* 0x0000000823237810 */ /* 0x000fe20007f1e0ff */
[----:B------:R-:W-:-:S04]  /*198820*/  VIADD R33, R33, 0x2 ;  /* 0x0000000221217836 */ /* 0x000fc80000000000 */
[----:B------:R-:W-:Y:S01]  /*198830*/  IMAD.X R41, RZ, RZ, R41, P0 ;  /* 0x000000ffff297224 */ /* 0x000fe200000e0629 */
[----:B------:R-:W-:Y:S07]  /*198840*/  BRA `(.L_x_8313) ;  /* 0xffffffec00387947 */ /* 0x000fee000383ffff */
.L_x_8299:
[----:B------:R-:W-:Y:S05]  /*198850*/  BSYNC B0 ;  /* 0x0000000000007941 */ /* 0x000fea0003800000 */
.L_x_8286:
[----:B------:R-:W-:Y:S05]  /*198860*/  BSYNC B1 ;  /* 0x0000000000017941 */ /* 0x000fea0003800000 */
.L_x_8285:
        /* <DEDUP_REMOVED lines=9> */
[----:B------:R-:W-:-:S07]  /*198900*/  IMAD.U32 R15, RZ, RZ, UR5 ;  /* 0x00000005ff0f7e24 */ /* 0x000fce000f8e00ff */
.L_x_8342:
        /* <DEDUP_REMOVED lines=35> */
.L_x_8322:
[----:B------:R-:W0:Y:S02]  /*198b40*/  LDS.64 R8, [R5+0x8] ;  /* 0x0000080005087984 */ /* 0x000e240000000a00 */
[----:B0-----:R-:W-:-:S05]  /*198b50*/  IADD3 R10, P0, PT, R8, 0x30, RZ ;  /* 0x00000030080a7810 */ /* 0x001fca0007f1e0ff */
[----:B------:R-:W-:-:S07]  /*198b60*/  IMAD.X R11, RZ, RZ, R9, P0 ;  /* 0x000000ffff0b7224 */ /* 0x000fce00000e0609 */
[----:B------:R-:W0:Y:S02]  /*198b70*/  ATOMS.CAST.SPIN.64 P0, [R5+0x8], R8, R10 ;  /* 0x000008080500758d */ /* 0x000e24000180040a */
[----:B0-----:R-:W-:Y:S05]  /*198b80*/  @!P0 BRA `(.L_x_8322) ;  /* 0xfffffffc00ec8947 */ /* 0x001fea000383ffff */
[----:B------:R-:W-:Y:S05]  /*198b90*/  BSYNC B3 ;  /* 0x0000000000037941 */ /* 0x000fea0003800000 */
.L_x_8321:
[----:B------:R-:W-:Y:S05]  /*198ba0*/  BRA `(.L_x_8319) ;  /* 0x0000000000187947 */ /* 0x000fea0003800000 */
.L_x_8320:
[----:B------:R-:W-:Y:S02]  /*198bb0*/  R2UR UR4, R38 ;  /* 0x00000000260472ca */ /* 0x000fe400000e0000 */
[----:B------:R-:W-:-:S13]  /*198bc0*/  R2UR UR5, R39 ;  /* 0x00000000270572ca */ /* 0x000fda00000e0000 */
[----:B------:R-:W2:Y:S02]  /*198bd0*/  LD.E.64 R8, desc[UR4][R36.64+0x8] ;  /* 0x0000080424087980 */ /* 0x000ea4000c101b00 */
[----:B--2---:R-:W-:-:S05]  /*198be0*/  IADD3 R4, P0, PT, R8, 0x30, RZ ;  /* 0x0000003008047810 */ /* 0x004fca0007f1e0ff */
[----:B------:R-:W-:-:S05]  /*198bf0*/  IMAD.X R5, RZ, RZ, R9, P0 ;  /* 0x000000ffff057224 */ /* 0x000fca00000e0609 */
[----:B------:R0:W-:Y:S03]  /*198c00*/  ST.E.64 desc[UR4][R36.64+0x8], R4 ;  /* 0x0000080424007985 */ /* 0x0001e6000c101b04 */
.L_x_8319:
[----:B------:R-:W-:Y:S05]  /*198c10*/  BSYNC B2 ;  /* 0x0000000000027941 */ /* 0x000fea0003800000 */
.L_x_8318:
        /* <DEDUP_REMOVED lines=54> */
.L_x_8324:
[----:B------:R-:W-:Y:S05]  /*198f80*/  BSYNC B2 ;  /* 0x0000000000027941 */ /* 0x000fea0003800000 */
.L_x_8323:
        /* <DEDUP_REMOVED lines=40> */
.L_x_8326:
[----:B------:R-:W-:Y:S05]  /*199210*/  BSYNC B2 ;  /* 0x0000000000027941 */ /* 0x000fea0003800000 */
.L_x_8325:
[----:B------:R-:W-:Y:S02]  /*199220*/  R2UR UR4, R38 ;  /* 0x00000000260472ca */ /* 0x000fe400000e0000 */
[----:B------:R-:W-:-:S13]  /*199230*/  R2UR UR5, R39 ;  /* 0x00000000270572ca */ /* 0x000fda00000e0000 */
[----:B------:R2:W-:Y:S01]  /*199240*/  ST.E desc[UR4][R30.64], R5 ;  /* 0x000000051e007985 */ /* 0x0005e2000c101904 */
[----:B------:R-:W-:Y:S05]  /*199250*/  BRA `(.L_x_8316) ;  /* 0x0000000000247947 */ /* 0x000fea0003800000 */
.L_x_8317:
        /* <DEDUP_REMOVED lines=9> */
.L_x_8316:
[----:B------:R-:W-:Y:S05]  /*1992f0*/  BSYNC B1 ;  /* 0x0000000000017941 */ /* 0x000fea0003800000 */
.L_x_8315:
        /* <DEDUP_REMOVED lines=30> */
.L_x_8335:
[----:B------:R-:W0:Y:S02]  /*1994e0*/  LDS.64 R8, [R5+0x8] ;  /* 0x0000080005087984 */ /* 0x000e240000000a00 */
[----:B0-----:R-:W-:-:S05]  /*1994f0*/  IADD3 R10, P0, PT, R8, 0x30, RZ ;  /* 0x00000030080a7810 */ /* 0x001fca0007f1e0ff */
[----:B------:R-:W-:-:S07]  /*199500*/  IMAD.X R11, RZ, RZ, R9, P0 ;  /* 0x000000ffff0b7224 */ /* 0x000fce00000e0609 */
[----:B------:R-:W0:Y:S02]  /*199510*/  ATOMS.CAST.SPIN.64 P0, [R5+0x8], R8, R10 ;  /* 0x000008080500758d */ /* 0x000e24000180040a */
[----:B0-----:R-:W-:Y:S05]  /*199520*/  @!P0 BRA `(.L_x_8335) ;  /* 0xfffffffc00ec8947 */ /* 0x001fea000383ffff */
[----:B------:R-:W-:Y:S05]  /*199530*/  BSYNC B3 ;  /* 0x0000000000037941 */ /* 0x000fea0003800000 */
.L_x_8334:
[----:B------:R-:W-:Y:S05]  /*199540*/  BRA `(.L_x_8332) ;  /* 0x0000000000187947 */ /* 0x000fea0003800000 */
.L_x_8333:
[----:B------:R-:W-:Y:S02]  /*199550*/  R2UR UR4, R38 ;  /* 0x00000000260472ca */ /* 0x000fe400000e0000 */
[----:B------:R-:W-:-:S13]  /*199560*/  R2UR UR5, R39 ;  /* 0x00000000270572ca */ /* 0x000fda00000e0000 */
[----:B------:R-:W2:Y:S02]  /*199570*/  LD.E.64 R8, desc[UR4][R36.64+0x8] ;  /* 0x0000080424087980 */ /* 0x000ea4000c101b00 */
[----:B--2---:R-:W-:-:S05]  /*199580*/  IADD3 R4, P0, PT, R8, 0x30, RZ ;  /* 0x0000003008047810 */ /* 0x004fca0007f1e0ff */
[----:B------:R-:W-:-:S05]  /*199590*/  IMAD.X R5, RZ, RZ, R9, P0 ;  /* 0x000000ffff057224 */ /* 0x000fca00000e0609 */
[----:B------:R0:W-:Y:S03]  /*1995a0*/  ST.E.64 desc[UR4][R36.64+0x8], R4 ;  /* 0x0000080424007985 */ /* 0x0001e6000c101b04 */
.L_x_8332:
[----:B------:R-:W-:Y:S05]  /*1995b0*/  BSYNC B2 ;  /* 0x0000000000027941 */ /* 0x000fea0003800000 */
.L_x_8331:
        /* <DEDUP_REMOVED lines=51> */
.L_x_8337:
[----:B------:R-:W-:Y:S01]  /*1998f0*/  R2UR UR4, R38 ;  /* 0x00000000260472ca */ /* 0x000fe200000e0000 */
[----:B------:R-:W-:Y:S01]  /*199900*/  IMAD.MOV.U32 R5, RZ, RZ, 0x5272 ;  /* 0x00005272ff057424 */ /* 0x000fe200078e00ff */
[----:B------:R-:W-:Y:S01]  /*199910*/  R2UR UR5, R39 ;  /* 0x00000000270572ca */ /* 0x000fe200000e0000 */
[----:B------:R-:W-:Y:S01]  /*199920*/  IMAD.MOV.U32 R9, RZ, RZ, -0x1 ;  /* 0xffffffffff097424 */ /* 0x000fe200078e00ff */
[----:B------:R-:W-:-:S11]  /*199930*/  PLOP3.LUT P0, PT, PT, PT, PT, 0x8, 0x80 ;  /* 0x000000000080781c */ /* 0x000fd60003f0e170 */
[----:B------:R0:W-:Y:S02]  /*199940*/  ST.E desc[UR4][R30.64], R5 ;  /* 0x000000051e007985 */ /* 0x0001e4000c101904 */
.L_x_8338:
[----:B------:R-:W-:Y:S05]  /*199950*/  BSYNC B2 ;  /* 0x0000000000027941 */ /* 0x000fea0003800000 */
.L_x_8336:
        /* <DEDUP_REMOVED lines=39> */
.L_x_8340:
[----:B------:R-:W-:Y:S05]  /*199bd0*/  BSYNC B2 ;  /* 0x0000000000027941 */ /* 0x000fea0003800000 */
.L_x_8339:
[----:B------:R-:W-:Y:S02]  /*199be0*/  R2UR UR4, R38 ;  /* 0x00000000260472ca */ /* 0x000fe400000e0000 */
[----:B------:R-:W-:-:S13]  /*199bf0*/  R2UR UR5, R39 ;  /* 0x00000000270572ca */ /* 0x000fda00000e0000 */
[----:B------:R2:W-:Y:S01]  /*199c00*/  ST.E desc[UR4][R30.64], R7 ;  /* 0x000000071e007985 */ /* 0x0005e2000c101904 */
[----:B------:R-:W-:Y:S05]  /*199c10*/  BRA `(.L_x_8341) ;  /* 0x0000000000387947 */ /* 0x000fea0003800000 */
.L_x_8330:
        /* <DEDUP_REMOVED lines=10> */
.L_x_8329:
[----:B------:R-:W-:Y:S01]  /*199cc0*/  R2UR UR4, R38 ;  /* 0x00000000260472ca */ /* 0x000fe200000e0000 */
[----:B0-23--:R-:W-:Y:S01]  /*199cd0*/  IMAD.MOV.U32 R5, RZ, RZ, 0x5368 ;  /* 0x00005368ff057424 */ /* 0x00dfe200078e00ff */
[----:B------:R-:W-:-:S13]  /*199ce0*/  R2UR UR5, R39 ;  /* 0x00000000270572ca */ /* 0x000fda00000e0000 */
[----:B------:R0:W-:Y:S02]  /*199cf0*/  ST.E desc[UR4][R30.64], R5 ;  /* 0x000000051e007985 */ /* 0x0001e4000c101904 */
.L_x_8341:
[----:B------:R-:W-:Y:S05]  /*199d00*/  BSYNC B1 ;  /* 0x0000000000017941 */ /* 0x000fea0003800000 */
.L_x_8328:
[----:B------:R-:W-:Y:S01]  /*199d10*/  IADD3 R33, P0, PT, R33, 0x8, RZ ;  /* 0x0000000821217810 */ /* 0x000fe20007f1e0ff */
[----:B------:R-:W-:Y:S01]  /*199d20*/  VIADD R44, R44, 0x2 ;  /* 0x000000022c2c7836 */ /* 0x000fe20000000000 */
[----:B------:R-:W-:-:S03]  /*199d30*/  IADD3 R14, P1, PT, R14, 0x2, RZ ;  /* 0x000000020e0e7810 */ /* 0x000fc60007f3e0ff */
[----:B------:R-:W-:Y:S02]  /*199d40*/  IMAD.X R41, RZ, RZ, R41, P0 ;  /* 0x000000ffff297224 */ /* 0x000fe400000e0629 */
[----:B------:R-:W-:Y:S01]  /*199d50*/  IMAD.X R15, RZ, RZ, R15, P1 ;  /* 0x000000ffff0f7224 */ /* 0x000fe200008e060f */
[----:B------:R-:W-:Y:S07]  /*199d60*/  BRA `(.L_x_8342) ;  /* 0xffffffe800e87947 */ /* 0x000fee000383ffff */
.L_x_8327:
[----:B------:R-:W-:Y:S05]  /*199d70*/  BSYNC B0 ;  /* 0x0000000000007941 */ /* 0x000fea0003800000 */
.L_x_8314:
        /* <DEDUP_REMOVED lines=19> */
.L_x_8347:
[----:B------:R-:W0:Y:S02]  /*199eb0*/  LDS.64 R4, [R11+0x8] ;  /* 0x000008000b047984 */ /* 0x000e240000000a00 */
[----:B0-----:R-:W-:-:S05]  /*199ec0*/  IADD3 R6, P0, PT, R4, 0x30, RZ ;  /* 0x0000003004067810 */ /* 0x001fca0007f1e0ff */
[----:B-1----:R-:W-:-:S07]  /*199ed0*/  IMAD.X R7, RZ, RZ, R5, P0 ;  /* 0x000000ffff077224 */ /* 0x002fce00000e0605 */
[----:B------:R-:W0:Y:S02]  /*199ee0*/  ATOMS.CAST.SPIN.64 P0, [R11+0x8], R4, R6 ;  /* 0x000008040b00758d */ /* 0x000e240001800406 */
[----:B0-----:R-:W-:Y:S05]  /*199ef0*/  @!P0 BRA `(.L_x_8347) ;  /* 0xfffffffc00ec8947 */ /* 0x001fea000383ffff */
[----:B------:R-:W-:Y:S05]  /*199f00*/  BSYNC B1 ;  /* 0x0000000000017941 */ /* 0x000fea0003800000 */
.L_x_8346:
[----:B------:R-:W-:Y:S02]  /*199f10*/  IMAD.MOV.U32 R32, RZ, RZ, R4 ;  /* 0x000000ffff207224 */ /* 0x000fe400078e0004 */
[----:B------:R-:W-:Y:S01]  /*199f20*/  IMAD.MOV.U32 R33, RZ, RZ, R5 ;  /* 0x000000ffff217224 */ /* 0x000fe200078e0005 */
[----:B------:R-:W-:Y:S06]  /*199f30*/  BRA `(.L_x_8344) ;  /* 0x0000000000187947 */ /* 0x000fec0003800000 */
.L_x_8345:
[----:B------:R-:W-:Y:S02]  /*199f40*/  R2UR UR4, R38 ;  /* 0x00000000260472ca */ /* 0x000fe400000e0000 */
[----:B------:R-:W-:-:S13]  /*199f50*/  R2UR UR5, R39 ;  /* 0x00000000270572ca */ /* 0x000fda00000e0000 */
[----:B------:R-:W2:Y:S02]  /*199f60*/  LD.E.64 R32, desc[UR4][R36.64+0x8] ;  /* 0x0000080424207980 */ /* 0x000ea4000c101b00 */
[----:B--2---:R-:W-:-:S05]  /*199f70*/  IADD3 R4, P0, PT, R32, 0x30, RZ ;  /* 0x0000003020047810 */ /* 0x004fca0007f1e0ff */
[----:B------:R-:W-:-:S05]  /*199f80*/  IMAD.X R5, RZ, RZ, R33, P0 ;  /* 0x000000ffff057224 */ /* 0x000fca00000e0621 */
[----:B------:R0:W-:Y:S03]  /*199f90*/  ST.E.64 desc[UR4][R36.64+0x8], R4 ;  /* 0x0000080424007985 */ /* 0x0001e6000c101b04 */
.L_x_8344:
[----:B------:R-:W-:Y:S05]  /*199fa0*/  BSYNC B0 ;  /* 0x0000000000007941 */ /* 0x000fea0003800000 */
.L_x_8343:
        /* <DEDUP_REMOVED lines=37> */
[----:B-1----:R-:W0:Y:S02]  /*19a200*/  LDS.128 R4, [R15] ;  /* 0x000000000f047984 */ /* 0x002e240000000c00 */
        /* <DEDUP_REMOVED lines=28> */
.L_x_8354:
[----:B------:R-:W0:Y:S02]  /*19a3d0*/  LDS.64 R8, [R5+0x8] ;  /* 0x0000080005087984 */ /* 0x000e240000000a00 */
[----:B0-----:R-:W-:-:S05]  /*19a3e0*/  IADD3 R10, P0, PT, R42, R8, RZ ;  /* 0x000000082a0a7210 */ /* 0x001fca0007f1e0ff */
[----:B------:R-:W-:-:S07]  /*19a3f0*/  IMAD.X R11, R43, 0x1, R9, P0 ;  /* 0x000000012b0b7824 */ /* 0x000fce00000e0609 */
[----:B------:R-:W0:Y:S02]  /*19a400*/  ATOMS.CAST.SPIN.64 P0, [R5+0x8], R8, R10 ;  /* 0x000008080500758d */ /* 0x000e24000180040a */
[----:B0-----:R-:W-:Y:S05]  /*19a410*/  @!P0 BRA `(.L_x_8354) ;  /* 0xfffffffc00ec8947 */ /* 0x001fea000383ffff */
[----:B------:R-:W-:Y:S05]  /*19a420*/  BSYNC B1 ;  /* 0x0000000000017941 */ /* 0x000fea0003800000 */
.L_x_8353:
[----:B------:R-:W-:Y:S05]  /*19a430*/  BRA `(.L_x_8351) ;  /* 0x0000000000187947 */ /* 0x000fea0003800000 */
.L_x_8352:
[----:B------:R-:W-:Y:S02]  /*19a440*/  R2UR UR4, R38 ;  /* 0x00000000260472ca */ /* 0x000fe400000e0000 */
[----:B------:R-:W-:-:S13]  /*19a450*/  R2UR UR5, R39 ;  /* 0x00000000270572ca */ /* 0x000fda00000e0000 */
[----:B------:R-:W2:Y:S02]  /*19a460*/  LD.E.64 R8, desc[UR4][R36.64+0x8] ;  /* 0x0000080424087980 */ /* 0x000ea4000c101b00 */
[----:B--2---:R-:W-:-:S05]  /*19a470*/  IADD3 R4, P0, PT, R42, R8, RZ ;  /* 0x000000082a047210 */ /* 0x004fca0007f1e0ff */
[----:B------:R-:W-:-:S05]  /*19a480*/  IMAD.X R5, R43, 0x1, R9, P0 ;  /* 0x000000012b057824 */ /* 0x000fca00000e0609 */
[----:B------:R0:W-:Y:S03]  /*19a490*/  ST.E.64 desc[UR4][R36.64+0x8], R4 ;  /* 0x0000080424007985 */ /* 0x0001e6000c101b04 */
.L_x_8351:
[----:B------:R-:W-:Y:S05]  /*19a4a0*/  BSYNC B0 ;  /* 0x0000000000007941 */ /* 0x000fea0003800000 */
.L_x_8350:
        /* <DEDUP_REMOVED lines=47> */
.L_x_8386:
        /* <DEDUP_REMOVED lines=31> */
.L_x_8367:
        /* <DEDUP_REMOVED lines=8> */
.L_x_8366:
[----:B0-----:R0:W-:Y:S05]  /*19aa10*/  BMOV.32 B0, R10 ;  /* 0x0000000a00007356 */ /* 0x0011ea0000000000 */
[----:B------:R-:W-:Y:S02]  /*19aa20*/  IMAD.MOV.U32 R11, RZ, RZ, R9 ;  /* 0x000000ffff0b7224 */ /* 0x000fe400078e0009 */
[----:B0-----:R-:W-:Y:S01]  /*19aa30*/  IMAD.MOV.U32 R10, RZ, RZ, R8 ;  /* 0x000000ffff0a7224 */ /* 0x001fe200078e0008 */
[----:B------:R-:W-:Y:S06]  /*19aa40*/  BRA `(.L_x_8364) ;  /* 0x0000000000187947 */ /* 0x000fec0003800000 */
.L_x_8365:
[----:B------:R-:W-:Y:S02]  /*19aa50*/  R2UR UR4, R38 ;  /* 0x00000000260472ca */ /* 0x000fe400000e0000 */
[----:B------:R-:W-:-:S13]  /*19aa60*/  R2UR UR5, R39 ;  /* 0x00000000270572ca */ /* 0x000fda00000e0000 */
[----:B------:R-:W2:Y:S02]  /*19aa70*/  LD.E.64 R10, desc[UR4][R36.64+0x8] ;  /* 0x00000804240a7980 */ /* 0x000ea4000c101b00 */
[----:B--2---:R-:W-:-:S05]  /*19aa80*/  IADD3 R8, P0, PT, R10, 0x30, RZ ;  /* 0x000000300a087810 */ /* 0x004fca0007f1e0ff */
[----:B------:R-:W-:-:S05]  /*19aa90*/  IMAD.X R9, RZ, RZ, R11, P0 ;  /* 0x000000ffff097224 */ /* 0x000fca00000e060b */
[----:B------:R0:W-:Y:S03]  /*19aaa0*/  ST.E.64 desc[UR4][R36.64+0x8], R8 ;  /* 0x0000080824007985 */ /* 0x0001e6000c101b04 */
.L_x_8364:
[----:B------:R-:W-:Y:S05]  /*19aab0*/  BSYNC B0 ;  /* 0x0000000000007941 */ /* 0x000fea0003800000 */
.L_x_8363:
        /* <DEDUP_REMOVED lines=54> */
.L_x_8369:
[----:B------:R-:W-:Y:S05]  /*19ae20*/  BSYNC B0 ;  /* 0x0000000000007941 */ /* 0x000fea0003800000 */
.L_x_8368:
        /* <DEDUP_REMOVED lines=40> */
.L_x_8371:
[----:B------:R-:W-:Y:S05]  /*19b0b0*/  BSYNC B0 ;  /* 0x0000000000007941 */ /* 0x000fea0003800000 */
.L_x_8370:
[----:B------:R-:W-:Y:S02]  /*19b0c0*/  R2UR UR4, R38 ;  /* 0x00000000260472ca */ /* 0x000fe400000e0000 */
[----:B------:R-:W-:-:S13]  /*19b0d0*/  R2UR UR5, R39 ;  /* 0x00000000270572ca */ /* 0x000fda00000e0000 */
[----:B------:R3:W-:Y:S01]  /*19b0e0*/  ST.E desc[UR4][R30.64], R9 ;  /* 0x000000091e007985 */ /* 0x0007e2000c101904 */
[----:B------:R-:W-:Y:S05]  /*19b0f0*/  BRA `(.L_x_8372) ;  /* 0x0000000000147947 */ /* 0x000fea0003800000 */
.L_x_8362:
[----:B------:R-:W-:Y:S02]  /*19b100*/  R2UR UR4, R38 ;  /* 0x00000000260472ca */ /* 0x000fe400000e0000 */
[----:B------:R-:W-:Y:S02]  /*19b110*/  R2UR UR5, R39 ;  /* 0x00000000270572ca */ /* 0x000fe400000e0000 */
[----:B------:R-:W-:-:S05]  /*19b120*/  IADD3 R4, P0, PT, R8, R41, RZ ;  /* 0x0000002908047210 */ /* 0x000fca0007f1e0ff */
[----:B------:R-:W-:-:S06]  /*19b130*/  IMAD.X R5, RZ, RZ, R9, P0 ;  /* 0x000000ffff057224 */ /* 0x000fcc00000e0609 */
[----:B------:R4:W-:Y:S02]  /*19b140*/  ST.E desc[UR4][R4.64+0x20], RZ ;  /* 0x000020ff04007985 */ /* 0x0009e4000c101904 */
.L_x_8372:
[----:B------:R-:W-:Y:S05]  /*19b150*/  BSYNC B1 ;  /* 0x0000000000017941 */ /* 0x000fea0003800000 */
.L_x_8361:
[----:B------:R-:W5:Y:S01]  /*19b160*/  S2UR UR5, SR_CgaCtaId ;  /* 0x00000000000579c3 */ /* 0x000f620000008800 */
[----:B------:R-:W-:Y:S02]  /*19b170*/  UMOV UR4, 0x400 ;  /* 0x0000040000047882 */ /* 0x000fe40000000000 */
[----:B-----5:R-:W-:Y:S01]  /*19b180*/  ULEA UR4, UR5, UR4, 0x18 ;  /* 0x0000000405047291 */ /* 0x020fe2000f8ec0ff */
[----:B------:R-:W-:-:S05]  /*19b190*/  R2UR UR5, R39 ;  /* 0x00000000270572ca */ /* 0x000fca00000e0000 */
[----:B------:R-:W-:Y:S01]  /*19b1a0*/  IMAD.U32 R15, RZ, RZ, UR4 ;  /* 0x00000004ff0f7e24 */ /* 0x000fe2000f8e00ff */
[----:B------:R-:W-:-:S04]  /*19b1b0*/  R2UR UR4, R38 ;  /* 0x00000000260472ca */ /* 0x000fc800000e0000 */
[----:B0-2-4-:R-:W3:Y:S02]  /*19b1c0*/  LDS.128 R4, [R15] ;  /* 0x000000000f047984 */ /* 0x015ee40000000c00 */
        /* <DEDUP_REMOVED lines=20> */
[----:B-1----:R-:W1:Y:S05]  /*19b310*/  BMOV.32.CLEAR R44, B0 ;  /* 0x00000000002c7355 */ /* 0x002e6a0000100000 */
[----:B0-----:R0:W-:Y:S05]  /*19b320*/  BMOV.32 B0, R10 ;  /* 0x0000000a00007356 */ /* 0x0011ea0000000000 */
[----:B-1----:R-:W-:-:S07]  /*19b330*/  MOV R45, R8 ;  /* 0x00000008002d7202 */ /* 0x002fce0000000f00 */
.L_x_8379:
        /* <DEDUP_REMOVED lines=8> */
.L_x_8378:
[----:B0-----:R0:W-:Y:S05]  /*19b3c0*/  BMOV.32 B0, R10 ;  /* 0x0000000a00007356 */ /* 0x0011ea0000000000 */
[----:B------:R-:W-:Y:S02]  /*19b3d0*/  IMAD.MOV.U32 R11, RZ, RZ, R9 ;  /* 0x000000ffff0b7224 */ /* 0x000fe400078e0009 */
[----:B0-----:R-:W-:Y:S01]  /*19b3e0*/  IMAD.MOV.U32 R10, RZ, RZ, R8 ;  /* 0x000000ffff0a7224 */ /* 0x001fe200078e0008 */
[----:B------:R-:W-:Y:S06]  /*19b3f0*/  BRA `(.L_x_8376) ;  /* 0x0000000000187947 */ /* 0x000fec0003800000 */
.L_x_8377:
[----:B------:R-:W-:Y:S02]  /*19b400*/  R2UR UR4, R38 ;  /* 0x00000000260472ca */ /* 0x000fe400000e0000 */
[----:B------:R-:W-:-:S13]  /*19b410*/  R2UR UR5, R39 ;  /* 0x00000000270572ca */ /* 0x000fda00000e0000 */
[----:B------:R-:W2:Y:S02]  /*19b420*/  LD.E.64 R10, desc[UR4][R36.64+0x8] ;  /* 0x00000804240a7980 */ /* 0x000ea4000c101b00 */
[----:B--2---:R-:W-:-:S05]  /*19b430*/  IADD3 R8, P0, PT, R10, 0x30, RZ ;  /* 0x000000300a087810 */ /* 0x004fca0007f1e0ff */
[----:B------:R-:W-:-:S05]  /*19b440*/  IMAD.X R9, RZ, RZ, R11, P0 ;  /* 0x000000ffff097224 */ /* 0x000fca00000e060b */
[----:B------:R0:W-:Y:S03]  /*19b450*/  ST.E.64 desc[UR4][R36.64+0x8], R8 ;  /* 0x0000080824007985 */ /* 0x0001e6000c101b04 */
.L_x_8376:
[----:B------:R-:W-:Y:S05]  /*19b460*/  BSYNC B0 ;  /* 0x0000000000007941 */ /* 0x000fea0003800000 */
.L_x_8375:
        /* <DEDUP_REMOVED lines=51> */
.L_x_8381:
[----:B------:R-:W-:Y:S01]  /*19b7a0*/  R2UR UR4, R38 ;  /* 0x00000000260472ca */ /* 0x000fe200000e0000 */
[----:B------:R-:W-:Y:S01]  /*19b7b0*/  IMAD.MOV.U32 R7, RZ, RZ, 0x5272 ;  /* 0x00005272ff077424 */ /* 0x000fe200078e00ff */
[----:B------:R-:W-:Y:S01]  /*19b7c0*/  R2UR UR5, R39 ;  /* 0x00000000270572ca */ /* 0x000fe200000e0000 */
[----:B------:R-:W-:Y:S01]  /*19b7d0*/  IMAD.MOV.U32 R11, RZ, RZ, -0x1 ;  /* 0xffffffffff0b7424 */ /* 0x000fe200078e00ff */
[----:B------:R-:W-:-:S11]  /*19b7e0*/  PLOP3.LUT P0, PT, PT, PT, PT, 0x8, 0x80 ;  /* 0x000000000080781c */ /* 0x000fd60003f0e170 */
[----:B------:R0:W-:Y:S02]  /*19b7f0*/  ST.E desc[UR4][R30.64], R7 ;  /* 0x000000071e007985 */ /* 0x0001e4000c101904 */
.L_x_8382:
[----:B------:R-:W-:Y:S05]  /*19b800*/  BSYNC B0 ;  /* 0x0000000000007941 */ /* 0x000fea0003800000 */
.L_x_8380:
        /* <DEDUP_REMOVED lines=39> */
.L_x_8384:
[----:B------:R-:W-:Y:S05]  /*19ba80*/  BSYNC B0 ;  /* 0x0000000000007941 */ /* 0x000fea0003800000 */
.L_x_8383:
[----:B------:R-:W-:Y:S02]  /*19ba90*/  R2UR UR4, R38 ;  /* 0x00000000260472ca */ /* 0x000fe400000e0000 */
[----:B------:R-:W-:-:S13]  /*19baa0*/  R2UR UR5, R39 ;  /* 0x00000000270572ca */ /* 0x000fda00000e0000 */
[----:B------:R2:W-:Y:S01]  /*19bab0*/  ST.E desc[UR4][R30.64], R9 ;  /* 0x000000091e007985 */ /* 0x0005e2000c101904 */
[----:B------:R-:W-:Y:S05]  /*19bac0*/  BRA `(.L_x_8385) ;  /* 0x0000000000187947 */ /* 0x000fea0003800000 */
.L_x_8374:
[----:B------:R-:W-:Y:S01]  /*19bad0*/  VIADD R5, R41, 0x4 ;  /* 0x0000000429057836 */ /* 0x000fe20000000000 */
[----:B------:R-:W-:Y:S02]  /*19bae0*/  R2UR UR4, R38 ;  /* 0x00000000260472ca */ /* 0x000fe400000e0000 */
[----:B------:R-:W-:Y:S02]  /*19baf0*/  R2UR UR5, R39 ;  /* 0x00000000270572ca */ /* 0x000fe400000e0000 */
[----:B------:R-:W-:-:S05]  /*19bb00*/  IADD3 R4, P0, PT, R8, R5, RZ ;  /* 0x0000000508047210 */ /* 0x000fca0007f1e0ff */
[----:B------:R-:W-:-:S06]  /*19bb10*/  IMAD.X R5, RZ, RZ, R9, P0 ;  /* 0x000000ffff057224 */ /* 0x000fcc00000e0609 */
[----:B------:R3:W-:Y:S02]  /*19bb20*/  ST.E desc[UR4][R4.64+0x20], RZ ;  /* 0x000020ff04007985 */ /* 0x0007e4000c101904 */
.L_x_8385:
[----:B------:R-:W-:Y:S05]  /*19bb30*/  BSYNC B1 ;  /* 0x0000000000017941 */ /* 0x000fea0003800000 */
.L_x_8373:
[----:B------:R-:W-:Y:S02]  /*19bb40*/  VIADD R42, R42, 0x2 ;  /* 0x000000022a2a7836 */ /* 0x000fe40000000000 */
[----:B------:R-:W-:Y:S01]  /*19bb50*/  VIADD R41, R41, 0x8 ;  /* 0x0000000829297836 */ /* 0x000fe20000000000 */
[----:B------:R-:W-:Y:S06]  /*19bb60*/  @P2 BRA `(.L_x_8386) ;  /* 0xffffffec000c2947 */ /* 0x000fec000383ffff */
.L_x_8360:
[----:B------:R-:W-:Y:S05]  /*19bb70*/  BSYNC B2 ;  /* 0x0000000000027941 */ /* 0x000fea0003800000 */
.L_x_8359:
        /* <DEDUP_REMOVED lines=25> */
.L_x_8393:
[----:B------:R-:W0:Y:S02]  /*19bd10*/  LDS.64 R8, [R41+0x8] ;  /* 0x0000080029087984 */ /* 0x000e240000000a00 */
[----:B0-----:R-:W-:-:S05]  /*19bd20*/  IADD3 R10, P0, PT, R8, 0x30, RZ ;  /* 0x00000030080a7810 */ /* 0x001fca0007f1e0ff */
[----:B------:R-:W-:-:S07]  /*19bd30*/  IMAD.X R11, RZ, RZ, R9, P0 ;  /* 0x000000ffff0b7224 */ /* 0x000fce00000e0609 */
[----:B------:R-:W0:Y:S02]  /*19bd40*/  ATOMS.CAST.SPIN.64 P0, [R41+0x8], R8, R10 ;  /* 0x000008082900758d */ /* 0x000e24000180040a */
[----:B0-----:R-:W-:Y:S05]  /*19bd50*/  @!P0 BRA `(.L_x_8393) ;  /* 0xfffffffc00ec8947 */ /* 0x001fea000383ffff */
[----:B------:R-:W-:Y:S05]  /*19bd60*/  BSYNC B2 ;  /* 0x0000000000027941 */ /* 0x000fea0003800000 */
.L_x_8392:
[----:B------:R-:W-:Y:S02]  /*19bd70*/  IMAD.MOV.U32 R10, RZ, RZ, R8 ;  /* 0x000000ffff0a7224 */ /* 0x000fe400078e0008 */
[----:B------:R-:W-:Y:S01]  /*19bd80*/  IMAD.MOV.U32 R11, RZ, RZ, R9 ;  /* 0x000000ffff0b7224 */ /* 0x000fe200078e0009 */
[----:B------:R-:W-:Y:S06]  /*19bd90*/  BRA `(.L_x_8390) ;  /* 0x0000000000187947 */ /* 0x000fec0003800000 */
.L_x_8391:
[----:B------:R-:W-:Y:S02]  /*19bda0*/  R2UR UR4, R38 ;  /* 0x00000000260472ca */ /* 0x000fe400000e0000 */
[----:B------:R-:W-:-:S13]  /*19bdb0*/  R2UR UR5, R39 ;  /* 0x00000000270572ca */ /* 0x000fda00000e0000 */
[----:B------:R-:W2:Y:S02]  /*19bdc0*/  LD.E.64 R10, desc[UR4][R36.64+0x8] ;  /* 0x00000804240a7980 */ /* 0x000ea4000c101b00 */
[----:B--2---:R-:W-:-:S05]  /*19bdd0*/  IADD3 R8, P0, PT, R10, 0x30, RZ ;  /* 0x000000300a087810 */ /* 0x004fca0007f1e0ff */
[----:B------:R-:W-:-:S05]  /*19bde0*/  IMAD.X R9, RZ, RZ, R11, P0 ;  /* 0x000000ffff097224 */ /* 0x000fca00000e060b */
[----:B------:R0:W-:Y:S03]  /*19bdf0*/  ST.E.64 desc[UR4][R36.64+0x8], R8 ;  /* 0x0000080824007985 */ /* 0x0001e6000c101b04 */
.L_x_8390:
[----:B------:R-:W-:Y:S05]  /*19be00*/  BSYNC B1 ;  /* 0x0000000000017941 */ /* 0x000fea0003800000 */
.L_x_8389:
        /* <DEDUP_REMOVED lines=51> */
.L_x_8395:
[----:B------:R-:W-:Y:S01]  /*19c140*/  R2UR UR4, R38 ;  /* 0x00000000260472ca */ /* 0x000fe200000e0000 */
[----:B------:R-:W-:Y:S01]  /*19c150*/  IMAD.MOV.U32 R7, RZ, RZ, 0x5272 ;  /* 0x00005272ff077424 */ /* 0x000fe200078e00ff */
[----:B------:R-:W-:Y:S01]  /*19c160*/  R2UR UR5, R39 ;  /* 0x00000000270572ca */ /* 0x000fe200000e0000 */
[----:B------:R-:W-:Y:S01]  /*19c170*/  IMAD.MOV.U32 R11, RZ, RZ, -0x1 ;  /* 0xffffffffff0b7424 */ /* 0x000fe200078e00ff */
[----:B------:R-:W-:-:S11]  /*19c180*/  PLOP3.LUT P0, PT, PT, PT, PT, 0x8, 0x80 ;  /* 0x000000000080781c */ /* 0x000fd60003f0e170 */
[----:B------:R0:W-:Y:S02]  /*19c190*/  ST.E desc[UR4][R30.64], R7 ;  /* 0x000000071e007985 */ /* 0x0001e4000c101904 */
.L_x_8396:
[----:B------:R-:W-:Y:S05]  /*19c1a0*/  BSYNC B1 ;  /* 0x0000000000017941 */ /* 0x000fea0003800000 */
.L_x_8394:
        /* <DEDUP_REMOVED lines=39> */
.L_x_8398:
[----:B------:R-:W-:Y:S05]  /*19c420*/  BSYNC B1 ;  /* 0x0000000000017941 */ /* 0x000fea0003800000 */
.L_x_8397:
[----:B------:R-:W-:Y:S02]  /*19c430*/  R2UR UR4, R38 ;  /* 0x00000000260472ca */ /* 0x000fe400000e0000 */
[----:B------:R-:W-:-:S13]  /*19c440*/  R2UR UR5, R39 ;  /* 0x00000000270572ca */ /* 0x000fda00000e0000 */
[----:B------:R3:W-:Y:S01]  /*19c450*/  ST.E desc[UR4][R30.64], R9 ;  /* 0x000000091e007985 */ /* 0x0007e2000c101904 */
[----:B------:R-:W-:Y:S05]  /*19c460*/  BRA `(.L_x_8387) ;  /* 0x0000000000147947 */ /* 0x000fea0003800000 */
.L_x_8388:
[----:B------:R-:W-:Y:S02]  /*19c470*/  R2UR UR4, R38 ;  /* 0x00000000260472ca */ /* 0x000fe400000e0000 */
[----:B------:R-:W-:Y:S02]  /*19c480*/  R2UR UR5, R39 ;  /* 0x00000000270572ca */ /* 0x000fe400000e0000 */
[----:B------:R-:W-:-:S05]  /*19c490*/  LEA R40, P0, R40, R8, 0x2 ;  /* 0x0000000828287211 */ /* 0x000fca00078010ff */
[----:B------:R-:W-:-:S06]  /*19c4a0*/  IMAD.X R41, RZ, RZ, R9, P0 ;  /* 0x000000ffff297224 */ /* 0x000fcc00000e0609 */
[----:B------:R4:W-:Y:S02]  /*19c4b0*/  ST.E desc[UR4][R40.64+0x20], RZ ;  /* 0x000020ff28007985 */ /* 0x0009e4000c101904 */
.L_x_8387:
[----:B------:R-:W-:Y:S05]  /*19c4c0*/  BSYNC B0 ;  /* 0x0000000000007941 */ /* 0x000fea0003800000 */
.L_x_8357:
[----:B------:R-:W-:-:S13]  /*19c4d0*/  ISETP.GE.AND P0, PT, R14, 0x1, PT ;  /* 0x000000010e00780c */ /* 0x000fda0003f06270 */
[----:B------:R-:W-:Y:S05]  /*19c4e0*/  @!P0 BREAK B3 ;  /* 0x0000000000038942 */ /* 0x000fea0003800000 */
[----:B------:R-:W-:Y:S05]  /*19c4f0*/  @!P0 BRA `(.L_x_8358) ;  /* 0x0000001400048947 */ /* 0x000fea0003800000 */
[----:B------:R-:W-:Y:S05]  /*19c500*/  BSYNC B3 ;  /* 0x0000000000037941 */ /* 0x000fea0003800000 */
.L_x_8356:
[----:B------:R-:W-:Y:S01]  /*19c510*/  IMAD.MOV R15, RZ, RZ, -R14 ;  /* 0x000000ffff0f7224 */ /* 0x000fe200078e0a0e */
[----:B----4-:R-:W-:-:S07]  /*19c520*/  CS2R R40, SRZ ;  /* 0x0000000000287805 */ /* 0x010fce000001ff00 */
.L_x_8423:
        /* <DEDUP_REMOVED lines=36> */
.L_x_8406:
[----:B------:R-:W0:Y:S02]  /*19c770*/  LDS.64 R8, [R5+0x8] ;  /* 0x0000080005087984 */ /* 0x000e240000000a00 */
[----:B0-----:R-:W-:-:S05]  /*19c780*/  IADD3 R10, P0, PT, R8, 0x30, RZ ;  /* 0x00000030080a7810 */ /* 0x001fca0007f1e0ff */
[----:B------:R-:W-:-:S07]  /*19c790*/  IMAD.X R11, RZ, RZ, R9, P0 ;  /* 0x000000ffff0b7224 */ /* 0x000fce00000e0609 */
[----:B------:R-:W0:Y:S02]  /*19c7a0*/  ATOMS.CAST.SPIN.64 P0, [R5+0x8], R8, R10 ;  /* 0x000008080500758d */ /* 0x000e24000180040a */
[----:B0-----:R-:W-:Y:S05]  /*19c7b0*/  @!P0 BRA `(.L_x_8406) ;  /* 0xfffffffc00ec8947 */ /* 0x001fea000383ffff */
[----:B------:R-:W-:Y:S05]  /*19c7c0*/  BSYNC B2 ;  /* 0x0000000000027941 */ /* 0x000fea0003800000 */
.L_x_8405:
[----:B------:R-:W-:Y:S02]  /*19c7d0*/  IMAD.MOV.U32 R10, RZ, RZ, R8 ;  /* 0x000000ffff0a7224 */ /* 0x000fe400078e0008 */
[----:B------:R-:W-:Y:S01]  /*19c7e0*/  IMAD.MOV.U32 R11, RZ, RZ, R9 ;  /* 0x000000ffff0b7224 */ /* 0x000fe200078e0009 */
[----:B------:R-:W-:Y:S06]  /*19c7f0*/  BRA `(.L_x_8403) ;  /* 0x0000000000187947 */ /* 0x000fec0003800000 */
.L_x_8404:
[----:B------:R-:W-:Y:S02]  /*19c800*/  R2UR UR4, R38 ;  /* 0x00000000260472ca */ /* 0x000fe400000e0000 */
[----:B------:R-:W-:-:S13]  /*19c810*/  R2UR UR5, R39 ;  /* 0x00000000270572ca */ /* 0x000fda00000e0000 */
[----:B------:R-:W2:Y:S02]  /*19c820*/  LD.E.64 R10, desc[UR4][R36.64+0x8] ;  /* 0x00000804240a7980 */ /* 0x000ea4000c101b00 */
[----:B--2---:R-:W-:-:S05]  /*19c830*/  IADD3 R8, P0, PT, R10, 0x30, RZ ;  /* 0x000000300a087810 */ /* 0x004fca0007f1e0ff */
[----:B------:R-:W-:-:S05]  /*19c840*/  IMAD.X R9, RZ, RZ, R11, P0 ;  /* 0x000000ffff097224 */ /* 0x000fca00000e060b */
[----:B------:R0:W-:Y:S03]  /*19c850*/  ST.E.64 desc[UR4][R36.64+0x8], R8 ;  /* 0x0000080824007985 */ /* 0x0001e6000c101b04 */
.L_x_8403:
[----:B------:R-:W-:Y:S05]  /*19c860*/  BSYNC B1 ;  /* 0x0000000000017941 */ /* 0x000fea0003800000 */
.L_x_8402:
        /* <DEDUP_REMOVED lines=54> */
.L_x_8408:
[----:B------:R-:W-:Y:S05]  /*19cbd0*/  BSYNC B1 ;  /* 0x0000000000017941 */ /* 0x000fea0003800000 */
.L_x_8407:
        /* <DEDUP_REMOVED lines=40> */
.L_x_8410:
[----:B------:R-:W-:Y:S05]  /*19ce60*/  BSYNC B1 ;  /* 0x0000000000017941 */ /* 0x000fea0003800000 */
.L_x_8409:
[----:B------:R-:W-:Y:S02]  /*19ce70*/  R2UR UR4, R38 ;  /* 0x00000000260472ca */ /* 0x000fe400000e0000 */
[----:B------:R-:W-:Y:S02]  /*19ce80*/  R2UR UR5, R39 ;  /* 0x00000000270572ca */ /* 0x000fe400000e0000 */
[----:B------:R-:W-:-:S11]  /*19ce90*/  PRMT R11, RZ, 0x7610, R11 ;  /* 0x00007610ff0b7816 */ /* 0x000fd6000000000b */
[----:B------:R2:W-:Y:S01]  /*19cea0*/  ST.E desc[UR4][R30.64], R9 ;  /* 0x000000091e007985 */ /* 0x0005e2000c101904 */
[----:B------:R-:W-:Y:S05]  /*19ceb0*/  BRA `(.L_x_8400) ;  /* 0x0000000000147947 */ /* 0x000fea0003800000 */
.L_x_8401:
[----:B------:R-:W-:Y:S02]  /*19cec0*/  R2UR UR4, R38 ;  /* 0x00000000260472ca */ /* 0x000fe400000e0000 */
[----:B------:R-:W-:Y:S02]  /*19ced0*/  R2UR UR5, R39 ;  /* 0x00000000270572ca */ /* 0x000fe400000e0000 */
[----:B------:R-:W-:-:S05]  /*19cee0*/  IADD3 R4, P0, PT, R40, R8, RZ ;  /* 0x0000000828047210 */ /* 0x000fca0007f1e0ff */
[----:B------:R-:W-:-:S06]  /*19cef0*/  IMAD.X R5, RZ, RZ, R9, P0 ;  /* 0x000000ffff057224 */ /* 0x000fcc00000e0609 */
[----:B------:R4:W5:Y:S02]  /*19cf00*/  LD.E.U8 R11, desc[UR4][R4.64+0x20] ;  /* 0x00002004040b7980 */ /* 0x000964000c101100 */
.L_x_8400:
[----:B------:R-:W-:Y:S05]  /*19cf10*/  BSYNC B0 ;  /* 0x0000000000007941 */ /* 0x000fea0003800000 */
.L_x_8399:
        /* <DEDUP_REMOVED lines=31> */
.L_x_8418:
[----:B------:R-:W0:Y:S02]  /*19d110*/  LDS.64 R8, [R5+0x8] ;  /* 0x0000080005087984 */ /* 0x000e240000000a00 */
[----:B0-----:R-:W-:-:S05]  /*19d120*/  IADD3 R10, P0, PT, R8, 0x30, RZ ;  /* 0x00000030080a7810 */ /* 0x001fca0007f1e0ff */
[----:B------:R-:W-:-:S07]  /*19d130*/  IMAD.X R11, RZ, RZ, R9, P0 ;  /* 0x000000ffff0b7224 */ /* 0x000fce00000e0609 */
[----:B------:R-:W0:Y:S02]  /*19d140*/  ATOMS.CAST.SPIN.64 P0, [R5+0x8], R8, R10 ;  /* 0x000008080500758d */ /* 0x000e24000180040a */
[----:B0-----:R-:W-:Y:S05]  /*19d150*/  @!P0 BRA `(.L_x_8418) ;  /* 0xfffffffc00ec8947 */ /* 0x001fea000383ffff */
[----:B------:R-:W-:Y:S05]  /*19d160*/  BSYNC B2 ;  /* 0x0000000000027941 */ /* 0x000fea0003800000 */
.L_x_8417:
[----:B------:R-:W-:Y:S02]  /*19d170*/  IMAD.MOV.U32 R10, RZ, RZ, R8 ;  /* 0x000000ffff0a7224 */ /* 0x000fe400078e0008 */
[----:B------:R-:W-:Y:S01]  /*19d180*/  IMAD.MOV.U32 R11, RZ, RZ, R9 ;  /* 0x000000ffff0b7224 */ /* 0x000fe200078e0009 */
[----:B------:R-:W-:Y:S06]  /*19d190*/  BRA `(.L_x_8415) ;  /* 0x0000000000187947 */ /* 0x000fec0003800000 */
.L_x_8416:
[----:B------:R-:W-:Y:S02]  /*19d1a0*/  R2UR UR4, R38 ;  /* 0x00000000260472ca */ /* 0x000fe400000e0000 */
[----:B------:R-:W-:-:S13]  /*19d1b0*/  R2UR UR5, R39 ;  /* 0x00000000270572ca */ /* 0x000fda00000e0000 */
[----:B------:R-:W2:Y:S02]  /*19d1c0*/  LD.E.64 R10, desc[UR4][R36.64+0x8] ;  /* 0x00000804240a7980 */ /* 0x000ea4000c101b00 */
[----:B--2---:R-:W-:-:S05]  /*19d1d0*/  IADD3 R8, P0, PT, R10, 0x30, RZ ;  /* 0x000000300a087810 */ /* 0x004fca0007f1e0ff */
[----:B------:R-:W-:-:S05]  /*19d1e0*/  IMAD.X R9, RZ, RZ, R11, P0 ;  /* 0x000000ffff097224 */ /* 0x000fca00000e060b */
[----:B------:R0:W-:Y:S03]  /*19d1f0*/  ST.E.64 desc[UR4][R36.64+0x8], R8 ;  /* 0x0000080824007985 */ /* 0x0001e6000c101b04 */
.L_x_8415:
[----:B------:R-:W-:Y:S05]  /*19d200*/  BSYNC B1 ;  /* 0x0000000000017941 */ /* 0x000fea0003800000 */
.L_x_8414:
        /* <DEDUP_REMOVED lines=54> */
.L_x_8420:
[----:B------:R-:W-:Y:S05]  /*19d570*/  BSYNC B1 ;  /* 0x0000000000017941 */ /* 0x000fea0003800000 */
.L_x_8419:
        /* <DEDUP_REMOVED lines=40> */
.L_x_8422:
[----:B------:R-:W-:Y:S05]  /*19d800*/  BSYNC B1 ;  /* 0x0000000000017941 */ /* 0x000fea0003800000 */
.L_x_8421:
[----:B------:R-:W-:Y:S02]  /*19d810*/  R2UR UR4, R38 ;  /* 0x00000000260472ca */ /* 0x000fe400000e0000 */
[----:B------:R-:W-:-:S13]  /*19d820*/  R2UR UR5, R39 ;  /* 0x00000000270572ca */ /* 0x000fda00000e0000 */
[----:B------:R4:W-:Y:S01]  /*19d830*/  ST.E desc[UR4][R30.64], R9 ;  /* 0x000000091e007985 */ /* 0x0009e2000c101904 */
[----:B------:R-:W-:Y:S05]  /*19d840*/  BRA `(.L_x_8412) ;  /* 0x0000000000207947 */ /* 0x000fea0003800000 */
.L_x_8413:
        /* <DEDUP_REMOVED lines=8> */
.L_x_8412:
[----:B------:R-:W-:Y:S05]  /*19d8d0*/  BSYNC B0 ;  /* 0x0000000000007941 */ /* 0x000fea0003800000 */
.L_x_8411:
[----:B------:R-:W-:Y:S02]  /*19d8e0*/  VIADD R41, R41, 0x1 ;  /* 0x0000000129297836 */ /* 0x000fe40000000000 */
[----:B------:R-:W-:Y:S01]  /*19d8f0*/  VIADD R40, R40, 0x4 ;  /* 0x0000000428287836 */ /* 0x000fe20000000000 */
[----:B------:R-:W-:Y:S06]  /*19d900*/  @P2 BRA `(.L_x_8423) ;  /* 0xffffffec00082947 */ /* 0x000fec000383ffff */
.L_x_8358:
[----:B------:R-:W-:Y:S05]  /*19d910*/  BSYNC B4 ;  /* 0x0000000000047941 */ /* 0x000fea0003800000 */
.L_x_8355:
        /* <DEDUP_REMOVED lines=15> */
.L_x_8349:
[----:B------:R-:W-:Y:S05]  /*19da10*/  BSYNC B5 ;  /* 0x0000000000057941 */ /* 0x000fea0003800000 */
.L_x_8348:
[----:B------:R-:W-:Y:S02]  /*19da20*/  ISETP.NE.AND P0, PT, R3, -0x1, PT ;  /* 0xffffffff0300780c */ /* 0x000fe40003f05270 */
[----:B------:R-:W-:-:S11]  /*19da30*/  ISETP.NE.AND P1, PT, R32, -0x1, PT ;  /* 0xffffffff2000780c */ /* 0x000fd60003f25270 */
[C---:B------:R-:W-:Y:S01]  /*19da40*/  @!P0 R2UR UR4, R38.reuse ;  /* 0x00000000260482ca */ /* 0x040fe200000e0000 */
[----:B-1----:R-:W-:Y:S01]  /*19da50*/  @!P0 IMAD.MOV.U32 R7, RZ, RZ, 0x5368 ;  /* 0x00005368ff078424 */ /* 0x002fe200078e00ff */
        /* <DEDUP_REMOVED lines=14> */
[----:B------:R-:W3:Y:S01]  /*19db40*/  @P0 LD.E R14, desc[UR6][R4.64+0x28] ;  /* 0x00002806040e0980 */ /* 0x000ee2000c101900 */
[----:B------:R-:W-:Y:S01]  /*19db50*/  @P1 R2UR UR4, R38 ;  /* 0x00000000260412ca */ /* 0x000fe200000e0000 */
[----:B------:R-:W-:Y:S01]  /*19db60*/  @!P1 IMAD.MOV.U32 R33, RZ, RZ, RZ ;  /* 0x000000ffff219224 */ /* 0x000fe200078e00ff */
[----:B------:R-:W-:Y:S01]  /*19db70*/  @P1 R2UR UR5, R39 ;  /* 0x00000000270512ca */ /* 0x000fe200000e0000 */
[----:B------:R-:W-:Y:S04]  /*19db80*/  @!P1 ST.E desc[UR8][R30.64], R3 ;  /* 0x000000031e009985 */ /* 0x000fe8000c101908 */
[----:B------:R-:W1:Y:S02]  /*19db90*/  @P1 LDS.64 R6, [R15] ;  /* 0x000000000f061984 */ /* 0x000e640000000a00 */
        /* <DEDUP_REMOVED lines=8> */
[----:B--2---:R-:W-:-:S04]  /*19dc20*/  SHF.R.S32.HI R8, RZ, 0x1f, R41 ;  /* 0x0000001fff087819 */ /* 0x004fc80000011429 */
        /* <DEDUP_REMOVED lines=24> */
.L_x_8428:
[----:B------:R-:W0:Y:S02]  /*19ddb0*/  LDS.64 R4, [R3+0x8] ;  /* 0x0000080003047984 */ /* 0x000e240000000a00 */
[----:B0-----:R-:W-:-:S05]  /*19ddc0*/  IADD3 R6, P0, PT, R10, R4, RZ ;  /* 0x000000040a067210 */ /* 0x001fca0007f1e0ff */
[----:B------:R-:W-:-:S07]  /*19ddd0*/  IMAD.X R7, R11, 0x1, R5, P0 ;  /* 0x000000010b077824 */ /* 0x000fce00000e0605 */
[----:B------:R-:W0:Y:S02]  /*19dde0*/  ATOMS.CAST.SPIN.64 P0, [R3+0x8], R4, R6 ;  /* 0x000008040300758d */ /* 0x000e240001800406 */
[----:B0-----:R-:W-:Y:S05]  /*19ddf0*/  @!P0 BRA `(.L_x_8428) ;  /* 0xfffffffc00ec8947 */ /* 0x001fea000383ffff */
[----:B------:R-:W-:Y:S05]  /*19de00*/  BSYNC B1 ;  /* 0x0000000000017941 */ /* 0x000fea0003800000 */
.L_x_8427:
[----:B------:R-:W-:Y:S02]  /*19de10*/  IMAD.MOV.U32 R42, RZ, RZ, R4 ;  /* 0x000000ffff2a7224 */ /* 0x000fe400078e0004 */
[----:B------:R-:W-:Y:S01]  /*19de20*/  IMAD.MOV.U32 R43, RZ, RZ, R5 ;  /* 0x000000ffff2b7224 */ /* 0x000fe200078e0005 */
[----:B------:R-:W-:Y:S06]  /*19de30*/  BRA `(.L_x_8425) ;  /* 0x0000000000187947 */ /* 0x000fec0003800000 */
.L_x_8426:
[----:B------:R-:W-:Y:S02]  /*19de40*/  R2UR UR4, R38 ;  /* 0x00000000260472ca */ /* 0x000fe400000e0000 */
[----:B------:R-:W-:-:S13]  /*19de50*/  R2UR UR5, R39 ;  /* 0x00000000270572ca */ /* 0x000fda00000e0000 */
[----:B------:R-:W2:Y:S02]  /*19de60*/  LD.E.64 R42, desc[UR4][R36.64+0x8] ;  /* 0x00000804242a7980 */ /* 0x000ea4000c101b00 */
[----:B--2---:R-:W-:-:S05]  /*19de70*/  IADD3 R4, P0, PT, R10, R42, RZ ;  /* 0x0000002a0a047210 */ /* 0x004fca0007f1e0ff */
[----:B------:R-:W-:-:S05]  /*19de80*/  IMAD.X R5, R11, 0x1, R43, P0 ;  /* 0x000000010b057824 */ /* 0x000fca00000e062b */
[----:B------:R0:W-:Y:S03]  /*19de90*/  ST.E.64 desc[UR4][R36.64+0x8], R4 ;  /* 0x0000080424007985 */ /* 0x0001e6000c101b04 */
.L_x_8425:
[----:B------:R-:W-:Y:S05]  /*19dea0*/  BSYNC B0 ;  /* 0x0000000000007941 */ /* 0x000fea0003800000 */
.L_x_8424:
        /* <DEDUP_REMOVED lines=45> */
.L_x_8458:
        /* <DEDUP_REMOVED lines=28> */
.L_x_8439:
[----:B------:R-:W0:Y:S02]  /*19e340*/  LDS.64 R8, [R5+0x8] ;  /* 0x0000080005087984 */ /* 0x000e240000000a00 */
[----:B0-----:R-:W-:-:S05]  /*19e350*/  IADD3 R10, P0, PT, R8, 0x30, RZ ;  /* 0x00000030080a7810 */ /* 0x001fca0007f1e0ff */
[----:B------:R-:W-:-:S07]  /*19e360*/  IMAD.X R11, RZ, RZ, R9, P0 ;  /* 0x000000ffff0b7224 */ /* 0x000fce00000e0609 */
[----:B------:R-:W0:Y:S02]  /*19e370*/  ATOMS.CAST.SPIN.64 P0, [R5+0x8], R8, R10 ;  /* 0x000008080500758d */ /* 0x000e24000180040a */
[----:B0-----:R-:W-:Y:S05]  /*19e380*/  @!P0 BRA `(.L_x_8439) ;  /* 0xfffffffc00ec8947 */ /* 0x001fea000383ffff */
[----:B------:R-:W-:Y:S05]  /*19e390*/  BSYNC B4 ;  /* 0x0000000000047941 */ /* 0x000fea0003800000 */
.L_x_8438:
[----:B------:R-:W-:Y:S02]  /*19e3a0*/  IMAD.MOV.U32 R10, RZ, RZ, R8 ;  /* 0x000000ffff0a7224 */ /* 0x000fe400078e0008 */
[----:B------:R-:W-:Y:S01]  /*19e3b0*/  IMAD.MOV.U32 R11, RZ, RZ, R9 ;  /* 0x000000ffff0b7224 */ /* 0x000fe200078e0009 */
[----:B------:R-:W-:Y:S06]  /*19e3c0*/  BRA `(.L_x_8436) ;  /* 0x0000000000187947 */ /* 0x000fec0003800000 */
.L_x_8437:
[----:B------:R-:W-:Y:S02]  /*19e3d0*/  R2UR UR4, R38 ;  /* 0x00000000260472ca */ /* 0x000fe400000e0000 */
[----:B------:R-:W-:-:S13]  /*19e3e0*/  R2UR UR5, R39 ;  /* 0x00000000270572ca */ /* 0x000fda00000e0000 */
[----:B------:R-:W2:Y:S02]  /*19e3f0*/  LD.E.64 R10, desc[UR4][R36.64+0x8] ;  /* 0x00000804240a7980 */ /* 0x000ea4000c101b00 */
[----:B--2---:R-:W-:-:S05]  /*19e400*/  IADD3 R8, P0, PT, R10, 0x30, RZ ;  /* 0x000000300a087810 */ /* 0x004fca0007f1e0ff */
[----:B------:R-:W-:-:S05]  /*19e410*/  IMAD.X R9, RZ, RZ, R11, P0 ;  /* 0x000000ffff097224 */ /* 0x000fca00000e060b */
[----:B------:R0:W-:Y:S03]  /*19e420*/  ST.E.64 desc[UR4][R36.64+0x8], R8 ;  /* 0x0000080824007985 */ /* 0x0001e6000c101b04 */
.L_x_8436:
[----:B------:R-:W-:Y:S05]  /*19e430*/  BSYNC B3 ;  /* 0x0000000000037941 */ /* 0x000fea0003800000 */
.L_x_8435:
        /* <DEDUP_REMOVED lines=54> */
.L_x_8441:
[----:B------:R-:W-:Y:S05]  /*19e7a0*/  BSYNC B3 ;  /* 0x0000000000037941 */ /* 0x000fea0003800000 */
.L_x_8440:
        /* <DEDUP_REMOVED lines=40> */
.L_x_8443:
[----:B------:R-:W-:Y:S05]  /*19ea30*/  BSYNC B3 ;  /* 0x0000000000037941 */ /* 0x000fea0003800000 */
.L_x_8442:
[----:B------:R-:W-:Y:S02]  /*19ea40*/  R2UR UR4, R38 ;  /* 0x00000000260472ca */ /* 0x000fe400000e0000 */
[----:B------:R-:W-:-:S13]  /*19ea50*/  R2UR UR5, R39 ;  /* 0x00000000270572ca */ /* 0x000fda00000e0000 */
[----:B------:R2:W-:Y:S01]  /*19ea60*/  ST.E desc[UR4][R30.64], R5 ;  /* 0x000000051e007985 */ /* 0x0005e2000c101904 */
[----:B------:R-:W-:Y:S05]  /*19ea70*/  BRA `(.L_x_8444) ;  /* 0x0000000000147947 */ /* 0x000fea0003800000 */
.L_x_8434:
[----:B------:R-:W-:Y:S02]  /*19ea80*/  R2UR UR4, R38 ;  /* 0x00000000260472ca */ /* 0x000fe400000e0000 */
[----:B------:R-:W-:Y:S02]  /*19ea90*/  R2UR UR5, R39 ;  /* 0x00000000270572ca */ /* 0x000fe400000e0000 */
[----:B------:R-:W-:-:S05]  /*19eaa0*/  IADD3 R4, P0, PT, R4, R40, RZ ;  /* 0x0000002804047210 */ /* 0x000fca0007f1e0ff */
[----:B------:R-:W-:-:S06]  /*19eab0*/  IMAD.X R5, RZ, RZ, R5, P0 ;  /* 0x000000ffff057224 */ /* 0x000fcc00000e0605 */
[----:B------:R0:W-:Y:S02]  /*19eac0*/  ST.E desc[UR4][R4.64+0x20], RZ ;  /* 0x000020ff04007985 */ /* 0x0001e4000c101904 */
.L_x_8444:
[----:B------:R-:W-:Y:S05]  /*19ead0*/  BSYNC B2 ;  /* 0x0000000000027941 */ /* 0x000fea0003800000 */
.L_x_8433:
        /* <DEDUP_REMOVED lines=27> */
.L_x_8451:
[----:B------:R-:W0:Y:S02]  /*19ec90*/  LDS.64 R8, [R43+0x8] ;  /* 0x000008002b087984 */ /* 0x000e240000000a00 */
[----:B0-----:R-:W-:-:S05]  /*19eca0*/  IADD3 R10, P0, PT, R8, 0x30, RZ ;  /* 0x00000030080a7810 */ /* 0x001fca0007f1e0ff */
[----:B------:R-:W-:-:S07]  /*19ecb0*/  IMAD.X R11, RZ, RZ, R9, P0 ;  /* 0x000000ffff0b7224 */ /* 0x000fce00000e0609 */
[----:B------:R-:W0:Y:S02]  /*19ecc0*/  ATOMS.CAST.SPIN.64 P0, [R43+0x8], R8, R10 ;  /* 0x000008082b00758d */ /* 0x000e24000180040a */
[----:B0-----:R-:W-:Y:S05]  /*19ecd0*/  @!P0 BRA `(.L_x_8451) ;  /* 0xfffffffc00ec8947 */ /* 0x001fea000383ffff */
[----:B------:R-:W-:Y:S05]  /*19ece0*/  BSYNC B4 ;  /* 0x0000000000047941 */ /* 0x000fea0003800000 */
.L_x_8450:
[----:B------:R-:W-:Y:S02]  /*19ecf0*/  IMAD.MOV.U32 R10, RZ, RZ, R8 ;  /* 0x000000ffff0a7224 */ /* 0x000fe400078e0008 */
[----:B------:R-:W-:Y:S01]  /*19ed00*/  IMAD.MOV.U32 R11, RZ, RZ, R9 ;  /* 0x000000ffff0b7224 */ /* 0x000fe200078e0009 */
[----:B------:R-:W-:Y:S06]  /*19ed10*/  BRA `(.L_x_8448) ;  /* 0x0000000000187947 */ /* 0x000fec0003800000 */
.L_x_8449:
[----:B------:R-:W-:Y:S02]  /*19ed20*/  R2UR UR4, R38 ;  /* 0x00000000260472ca */ /* 0x000fe400000e0000 */
[----:B------:R-:W-:-:S13]  /*19ed30*/  R2UR UR5, R39 ;  /* 0x00000000270572ca */ /* 0x000fda00000e0000 */
[----:B------:R-:W2:Y:S02]  /*19ed40*/  LD.E.64 R10, desc[UR4][R36.64+0x8] ;  /* 0x00000804240a7980 */ /* 0x000ea4000c101b00 */
[----:B--2---:R-:W-:-:S05]  /*19ed50*/  IADD3 R8, P0, PT, R10, 0x30, RZ ;  /* 0x000000300a087810 */ /* 0x004fca0007f1e0ff */
[----:B------:R-:W-:-:S05]  /*19ed60*/  IMAD.X R9, RZ, RZ, R11, P0 ;  /* 0x000000ffff097224 */ /* 0x000fca00000e060b */
[----:B------:R0:W-:Y:S03]  /*19ed70*/  ST.E.64 desc[UR4][R36.64+0x8], R8 ;  /* 0x0000080824007985 */ /* 0x0001e6000c101b04 */
.L_x_8448:
[----:B------:R-:W-:Y:S05]  /*19ed80*/  BSYNC B3 ;  /* 0x0000000000037941 */ /* 0x000fea0003800000 */
.L_x_8447:
        /* <DEDUP_REMOVED lines=51> */
.L_x_8453:
[----:B------:R-:W-:Y:S01]  /*19f0c0*/  R2UR UR4, R38 ;  /* 0x00000000260472ca */ /* 0x000fe200000e0000 */
[----:B------:R-:W-:Y:S01]  /*19f0d0*/  IMAD.MOV.U32 R7, RZ, RZ, 0x5272 ;  /* 0x00005272ff077424 */ /* 0x000fe200078e00ff */
[----:B------:R-:W-:Y:S01]  /*19f0e0*/  R2UR UR5, R39 ;  /* 0x00000000270572ca */ /* 0x000fe200000e0000 */
[----:B------:R-:W-:Y:S01]  /*19f0f0*/  IMAD.MOV.U32 R11, RZ, RZ, -0x1 ;  /* 0xffffffffff0b7424 */ /* 0x000fe200078e00ff */
[----:B------:R-:W-:-:S11]  /*19f100*/  PLOP3.LUT P0, PT, PT, PT, PT, 0x8, 0x80 ;  /* 0x000000000080781c */ /* 0x000fd60003f0e170 */
[----:B------:R0:W-:Y:S02]  /*19f110*/  ST.E desc[UR4][R30.64], R7 ;  /* 0x000000071e007985 */ /* 0x0001e4000c101904 */
.L_x_8454:
[----:B------:R-:W-:Y:S05]  /*19f120*/  BSYNC B3 ;  /* 0x0000000000037941 */ /* 0x000fea0003800000 */
.L_x_8452:
        /* <DEDUP_REMOVED lines=39> */
.L_x_8456:
[----:B------:R-:W-:Y:S05]  /*19f3a0*/  BSYNC B3 ;  /* 0x0000000000037941 */ /* 0x000fea0003800000 */
.L_x_8455:
[----:B------:R-:W-:Y:S02]  /*19f3b0*/  R2UR UR4, R38 ;  /* 0x00000000260472ca */ /* 0x000fe400000e0000 */
[----:B------:R-:W-:-:S13]  /*19f3c0*/  R2UR UR5, R39 ;  /* 0x00000000270572ca */ /* 0x000fda00000e0000 */
[----:B------:R2:W-:Y:S01]  /*19f3d0*/  ST.E desc[UR4][R30.64], R9 ;  /* 0x000000091e007985 */ /* 0x0005e2000c101904 */
[----:B------:R-:W-:Y:S05]  /*19f3e0*/  BRA `(.L_x_8457) ;  /* 0x0000000000187947 */ /* 0x000fea0003800000 */
.L_x_8446:
[----:B------:R-:W-:Y:S01]  /*19f3f0*/  VIADD R5, R40, 0x4 ;  /* 0x0000000428057836 */ /* 0x000fe20000000000 */
[----:B------:R-:W-:Y:S02]  /*19f400*/  R2UR UR4, R38 ;  /* 0x00000000260472ca */ /* 0x000fe400000e0000 */
[----:B------:R-:W-:Y:S02]  /*19f410*/  R2UR UR5, R39 ;  /* 0x00000000270572ca */ /* 0x000fe400000e0000 */
[----:B------:R-:W-:-:S05]  /*19f420*/  IADD3 R4, P0, PT, R8, R5, RZ ;  /* 0x0000000508047210 */ /* 0x000fca0007f1e0ff */
[----:B------:R-:W-:-:S06]  /*19f430*/  IMAD.X R5, RZ, RZ, R9, P0 ;  /* 0x000000ffff057224 */ /* 0x000fcc00000e0609 */
[----:B------:R0:W-:Y:S02]  /*19f440*/  ST.E desc[UR4][R4.64+0x20], RZ ;  /* 0x000020ff04007985 */ /* 0x0001e4000c101904 */
.L_x_8457:
[----:B------:R-:W-:Y:S05]  /*19f450*/  BSYNC B2 ;  /* 0x0000000000027941 */ /* 0x000fea0003800000 */
.L_x_8445:
[----:B------:R-:W-:Y:S02]  /*19f460*/  VIADD R41, R41, 0x2 ;  /* 0x0000000229297836 */ /* 0x000fe40000000000 */
[----:B------:R-:W-:Y:S01]  /*19f470*/  VIADD R40, R40, 0x8 ;  /* 0x0000000828287836 */ /* 0x000fe20000000000 */
[----:B------:R-:W-:Y:S06]  /*19f480*/  @P2 BRA `(.L_x_8458) ;  /* 0xffffffec003c2947 */ /* 0x000fec000383ffff */
.L_x_8432:
[----:B------:R-:W-:Y:S05]  /*19f490*/  BSYNC B0 ;  /* 0x0000000000007941 */ /* 0x000fea0003800000 */
.L_x_8431:
        /* <DEDUP_REMOVED lines=24> */
.L_x_8464:
[----:B------:R-:W0:Y:S02]  /*19f620*/  LDS.64 R8, [R41+0x8] ;  /* 0x0000080029087984 */ /* 0x000e240000000a00 */
[----:B0-----:R-:W-:-:S05]  /*19f630*/  IADD3 R10, P0, PT, R8, 0x30, RZ ;  /* 0x00000030080a7810 */ /* 0x001fca0007f1e0ff */
[----:B------:R-:W-:-:S07]  /*19f640*/  IMAD.X R11, RZ, RZ, R9, P0 ;  /* 0x000000ffff0b7224 */ /* 0x000fce00000e0609 */
[----:B------:R-:W0:Y:S02]  /*19f650*/  ATOMS.CAST.SPIN.64 P0, [R41+0x8], R8, R10 ;  /* 0x000008082900758d */ /* 0x000e24000180040a */
[----:B0-----:R-:W-:Y:S05]  /*19f660*/  @!P0 BRA `(.L_x_8464) ;  /* 0xfffffffc00ec8947 */ /* 0x001fea000383ffff */
[----:B------:R-:W-:Y:S05]  /*19f670*/  BSYNC B2 ;  /* 0x0000000000027941 */ /* 0x000fea0003800000 */
.L_x_8463:
[----:B------:R-:W-:Y:S02]  /*19f680*/  IMAD.MOV.U32 R10, RZ, RZ, R8 ;  /* 0x000000ffff0a7224 */ /* 0x000fe400078e0008 */
[----:B------:R-:W-:Y:S01]  /*19f690*/  IMAD.MOV.U32 R11, RZ, RZ, R9 ;  /* 0x000000ffff0b7224 */ /* 0x000fe200078e0009 */
[----:B------:R-:W-:Y:S06]  /*19f6a0*/  BRA `(.L_x_8461) ;  /* 0x0000000000187947 */ /* 0x000fec0003800000 */
.L_x_8462:
[----:B------:R-:W-:Y:S02]  /*19f6b0*/  R2UR UR4, R38 ;  /* 0x00000000260472ca */ /* 0x000fe400000e0000 */
[----:B------:R-:W-:-:S13]  /*19f6c0*/  R2UR UR5, R39 ;  /* 0x00000000270572ca */ /* 0x000fda00000e0000 */
[----:B------:R-:W2:Y:S02]  /*19f6d0*/  LD.E.64 R10, desc[UR4][R36.64+0x8] ;  /* 0x00000804240a7980 */ /* 0x000ea4000c101b00 */
[----:B--2---:R-:W-:-:S05]  /*19f6e0*/  IADD3 R8, P0, PT, R10, 0x30, RZ ;  /* 0x000000300a087810 */ /* 0x004fca0007f1e0ff */
[----:B------:R-:W-:-:S05]  /*19f6f0*/  IMAD.X R9, RZ, RZ, R11, P0 ;  /* 0x000000ffff097224 */ /* 0x000fca00000e060b */
[----:B------:R0:W-:Y:S03]  /*19f700*/  ST.E.64 desc[UR4][R36.64+0x8], R8 ;  /* 0x0000080824007985 */ /* 0x0001e6000c101b04 */
.L_x_8461:
[----:B------:R-:W-:Y:S05]  /*19f710*/  BSYNC B0 ;  /* 0x0000000000007941 */ /* 0x000fea0003800000 */
.L_x_8460:
        /* <DEDUP_REMOVED lines=51> */
.L_x_8466:
[----:B------:R-:W-:Y:S01]  /*19fa50*/  R2UR UR4, R38 ;  /* 0x00000000260472ca */ /* 0x000fe200000e0000 */
[----:B------:R-:W-:Y:S01]  /*19fa60*/  IMAD.MOV.U32 R7, RZ, RZ, 0x5272 ;  /* 0x00005272ff077424 */ /* 0x000fe200078e00ff */
[----:B------:R-:W-:Y:S01]  /*19fa70*/  R2UR UR5, R39 ;  /* 0x00000000270572ca */ /* 0x000fe200000e0000 */
[----:B------:R-:W-:Y:S01]  /*19fa80*/  IMAD.MOV.U32 R11, RZ, RZ, -0x1 ;  /* 0xffffffffff0b7424 */ /* 0x000fe200078e00ff */
[----:B------:R-:W-:-:S11]  /*19fa90*/  PLOP3.LUT P0, PT, PT, PT, PT, 0x8, 0x80 ;  /* 0x000000000080781c */ /* 0x000fd60003f0e170 */
[----:B------:R0:W-:Y:S02]  /*19faa0*/  ST.E desc[UR4][R30.64], R7 ;  /* 0x000000071e007985 */ /* 0x0001e4000c101904 */
.L_x_8467:
[----:B------:R-:W-:Y:S05]  /*19fab0*/  BSYNC B0 ;  /* 0x0000000000007941 */ /* 0x000fea0003800000 */
.L_x_8465:
        /* <DEDUP_REMOVED lines=39> */
.L_x_8469:
[----:B------:R-:W-:Y:S05]  /*19fd30*/  BSYNC B0 ;  /* 0x0000000000007941 */ /* 0x000fea0003800000 */
.L_x_8468:
[----:B------:R-:W-:Y:S02]  /*19fd40*/  R2UR UR4, R38 ;  /* 0x00000000260472ca */ /* 0x000fe400000e0000 */
[----:B------:R-:W-:-:S13]  /*19fd50*/  R2UR UR5, R39 ;  /* 0x00000000270572ca */ /* 0x000fda00000e0000 */
[----:B------:R4:W-:Y:S01]  /*19fd60*/  ST.E desc[UR4][R30.64], R9 ;  /* 0x000000091e007985 */ /* 0x0009e2000c101904 */
[----:B------:R-:W-:Y:S05]  /*19fd70*/  BRA `(.L_x_8430) ;  /* 0x0000000000147947 */ /* 0x000fea0003800000 */
.L_x_8459:
[----:B------:R-:W-:Y:S02]  /*19fd80*/  R2UR UR4, R38 ;  /* 0x00000000260472ca */ /* 0x000fe400000e0000 */
[----:B------:R-:W-:Y:S02]  /*19fd90*/  R2UR UR5, R39 ;  /* 0x00000000270572ca */ /* 0x000fe400000e0000 */
[----:B------:R-:W-:-:S05]  /*19fda0*/  LEA R4, P0, R34, R8, 0x2 ;  /* 0x0000000822047211 */ /* 0x000fca00078010ff */
[----:B------:R-:W-:-:S06]  /*19fdb0*/  IMAD.X R5, RZ, RZ, R9, P0 ;  /* 0x000000ffff057224 */ /* 0x000fcc00000e0609 */
[----:B------:R3:W-:Y:S02]  /*19fdc0*/  ST.E desc[UR4][R4.64+0x20], RZ ;  /* 0x000020ff04007985 */ /* 0x0007e4000c101904 */
.L_x_8430:
[----:B------:R-:W-:Y:S05]  /*19fdd0*/  BSYNC B1 ;  /* 0x0000000000017941 */ /* 0x000fea0003800000 */
.L_x_8429:
[----:B------:R-:W-:Y:S01]  /*19fde0*/  ISETP.GE.AND P0, PT, R14, 0x1, PT ;  /* 0x000000010e00780c */ /* 0x000fe20003f06270 */
[----:B------:R-:W-:-:S12]  /*19fdf0*/  BSSY B0, `(.L_x_8470) ;  /* 0x0000142000007945 */ /* 0x000fd80003800000 */
[----:B------:R-:W-:Y:S05]  /*19fe00*/  @!P0 BRA `(.L_x_8471) ;  /* 0x0000001400008947 */ /* 0x000fea0003800000 */
[----:B------:R-:W-:Y:S02]  /*19fe10*/  IMAD.MOV R15, RZ, RZ, -R14 ;  /* 0x000000ffff0f7224 */ /* 0x000fe400078e0a0e */
[----:B-1----:R-:W-:Y:S02]  /*19fe20*/  IMAD.MOV.U32 R32, RZ, RZ, RZ ;  /* 0x000000ffff207224 */ /* 0x002fe400078e00ff */
[----:B------:R-:W-:-:S07]  /*19fe30*/  IMAD.MOV.U32 R34, RZ, RZ, RZ ;  /* 0x000000ffff227224 */ /* 0x000fce00078e00ff */
.L_x_8496:
        /* <DEDUP_REMOVED lines=35> */
.L_x_8479:
[----:B------:R-:W0:Y:S02]  /*1a0070*/  LDS.64 R8, [R41+0x8] ;  /* 0x0000080029087984 */ /* 0x000e240000000a00 */
[----:B0-----:R-:W-:-:S05]  /*1a0080*/  IADD3 R10, P0, PT, R8, 0x30, RZ ;  /* 0x00000030080a7810 */ /* 0x001fca0007f1e0ff */
[----:B------:R-:W-:-:S07]  /*1a0090*/  IMAD.X R11, RZ, RZ, R9, P0 ;  /* 0x000000ffff0b7224 */ /* 0x000fce00000e0609 */
[----:B------:R-:W0:Y:S02]  /*1a00a0*/  ATOMS.CAST.SPIN.64 P0, [R41+0x8], R8, R10 ;  /* 0x000008082900758d */ /* 0x000e24000180040a */
[----:B0-----:R-:W-:Y:S05]  /*1a00b0*/  @!P0 BRA `(.L_x_8479) ;  /* 0xfffffffc00ec8947 */ /* 0x001fea000383ffff */
[----:B------:R-:W-:Y:S05]  /*1a00c0*/  BSYNC B3 ;  /* 0x0000000000037941 */ /* 0x000fea0003800000 */
.L_x_8478:
[----:B------:R-:W-:Y:S02]  /*1a00d0*/  IMAD.MOV.U32 R10, RZ, RZ, R8 ;  /* 0x000000ffff0a7224 */ /* 0x000fe400078e0008 */
[----:B------:R-:W-:Y:S01]  /*1a00e0*/  IMAD.MOV.U32 R11, RZ, RZ, R9 ;  /* 0x000000ffff0b7224 */ /* 0x000fe200078e0009 */
[----:B------:R-:W-:Y:S06]  /*1a00f0*/  BRA `(.L_x_8476) ;  /* 0x0000000000187947 */ /* 0x000fec0003800000 */
.L_x_8477:
[----:B------:R-:W-:Y:S02]  /*1a0100*/  R2UR UR4, R38 ;  /* 0x00000000260472ca */ /* 0x000fe400000e0000 */
[----:B------:R-:W-:-:S13]  /*1a0110*/  R2UR UR5, R39 ;  /* 0x00000000270572ca */ /* 0x000fda00000e0000 */
[----:B------:R-:W2:Y:S02]  /*1a0120*/  LD.E.64 R10, desc[UR4][R36.64+0x8] ;  /* 0x00000804240a7980 */ /* 0x000ea4000c101b00 */
[----:B--2---:R-:W-:-:S05]  /*1a0130*/  IADD3 R8, P0, PT, R10, 0x30, RZ ;  /* 0x000000300a087810 */ /* 0x004fca0007f1e0ff */
[----:B------:R-:W-:-:S05]  /*1a0140*/  IMAD.X R9, RZ, RZ, R11, P0 ;  /* 0x000000ffff097224 */ /* 0x000fca00000e060b */
[----:B------:R0:W-:Y:S03]  /*1a0150*/  ST.E.64 desc[UR4][R36.64+0x8], R8 ;  /* 0x0000080824007985 */ /* 0x0001e6000c101b04 */
.L_x_8476:
[----:B------:R-:W-:Y:S05]  /*1a0160*/  BSYNC B2 ;  /* 0x0000000000027941 */ /* 0x000fea0003800000 */
.L_x_8475:
        /* <DEDUP_REMOVED lines=54> */
.L_x_8481:
[----:B------:R-:W-:Y:S05]  /*1a04d0*/  BSYNC B2 ;  /* 0x0000000000027941 */ /* 0x000fea0003800000 */
.L_x_8480:
        /* <DEDUP_REMOVED lines=40> */
.L_x_8483:
[----:B------:R-:W-:Y:S05]  /*1a0760*/  BSYNC B2 ;  /* 0x0000000000027941 */ /* 0x000fea0003800000 */
.L_x_8482:
[----:B------:R-:W-:Y:S02]  /*1a0770*/  R2UR UR4, R38 ;  /* 0x00000000260472ca */ /* 0x000fe400000e0000 */
[----:B------:R-:W-:Y:S02]  /*1a0780*/  R2UR UR5, R39 ;  /* 0x00000000270572ca */ /* 0x000fe400000e0000 */
[----:B------:R-:W-:-:S11]  /*1a0790*/  PRMT R11, RZ, 0x7610, R11 ;  /* 0x00007610ff0b7816 */ /* 0x000fd6000000000b */
[----:B------:R3:W-:Y:S01]  /*1a07a0*/  ST.E desc[UR4][R30.64], R9 ;  /* 0x000000091e007985 */ /* 0x0007e2000c101904 */
[----:B------:R-:W-:Y:S05]  /*1a07b0*/  BRA `(.L_x_8473) ;  /* 0x0000000000147947 */ /* 0x000fea0003800000 */
.L_x_8474:
[----:B------:R-:W-:Y:S02]  /*1a07c0*/  R2UR UR4, R38 ;  /* 0x00000000260472ca */ /* 0x000fe400000e0000 */
[----:B------:R-:W-:Y:S02]  /*1a07d0*/  R2UR UR5, R39 ;  /* 0x00000000270572ca */ /* 0x000fe400000e0000 */
[----:B------:R-:W-:-:S05]  /*1a07e0*/  IADD3 R4, P0, PT, R8, R32, RZ ;  /* 0x0000002008047210 */ /* 0x000fca0007f1e0ff */
[----:B------:R-:W-:-:S06]  /*1a07f0*/  IMAD.X R5, RZ, RZ, R9, P0 ;  /* 0x000000ffff057224 */ /* 0x000fcc00000e0609 */
[----:B------:R0:W5:Y:S02]  /*1a0800*/  LD.E.U8 R11, desc[UR4][R4.64+0x20] ;  /* 0x00002004040b7980 */ /* 0x000164000c101100 */
.L_x_8473:
[----:B------:R-:W-:Y:S05]  /*1a0810*/  BSYNC B1 ;  /* 0x0000000000017941 */ /* 0x000fea0003800000 */
.L_x_8472:
        /* <DEDUP_REMOVED lines=31> */
.L_x_8491:
[----:B------:R-:W0:Y:S02]  /*1a0a10*/  LDS.64 R8, [R41+0x8] ;  /* 0x0000080029087984 */ /* 0x000e240000000a00 */
[----:B0-----:R-:W-:-:S05]  /*1a0a20*/  IADD3 R10, P0, PT, R8, 0x30, RZ ;  /* 0x00000030080a7810 */ /* 0x001fca0007f1e0ff */
[----:B------:R-:W-:-:S07]  /*1a0a30*/  IMAD.X R11, RZ, RZ, R9, P0 ;  /* 0x000000ffff0b7224 */ /* 0x000fce00000e0609 */
[----:B------:R-:W0:Y:S02]  /*1a0a40*/  ATOMS.CAST.SPIN.64 P0, [R41+0x8], R8, R10 ;  /* 0x000008082900758d */ /* 0x000e24000180040a */
[----:B0-----:R-:W-:Y:S05]  /*1a0a50*/  @!P0 BRA `(.L_x_8491) ;  /* 0xfffffffc00ec8947 */ /* 0x001fea000383ffff */
[----:B------:R-:W-:Y:S05]  /*1a0a60*/  BSYNC B3 ;  /* 0x0000000000037941 */ /* 0x000fea0003800000 */
.L_x_8490:
[----:B------:R-:W-:Y:S02]  /*1a0a70*/  IMAD.MOV.U32 R10, RZ, RZ, R8 ;  /* 0x000000ffff0a7224 */ /* 0x000fe400078e0008 */
[----:B------:R-:W-:Y:S01]  /*1a0a80*/  IMAD.MOV.U32 R11, RZ, RZ, R9 ;  /* 0x000000ffff0b7224 */ /* 0x000fe200078e0009 */
[----:B------:R-:W-:Y:S06]  /*1a0a90*/  BRA `(.L_x_8488) ;  /* 0x0000000000187947 */ /* 0x000fec0003800000 */
.L_x_8489:
[----:B------:R-:W-:Y:S02]  /*1a0aa0*/  R2UR UR4, R38 ;  /* 0x00000000260472ca */ /* 0x000fe400000e0000 */
[----:B------:R-:W-:-:S13]  /*1a0ab0*/  R2UR UR5, R39 ;  /* 0x00000000270572ca */ /* 0x000fda00000e0000 */
[----:B------:R-:W2:Y:S02]  /*1a0ac0*/  LD.E.64 R10, desc[UR4][R36.64+0x8] ;  /* 0x00000804240a7980 */ /* 0x000ea4000c101b00 */
[----:B--2---:R-:W-:-:S05]  /*1a0ad0*/  IADD3 R8, P0, PT, R10, 0x30, RZ ;  /* 0x000000300a087810 */ /* 0x004fca0007f1e0ff */
[----:B------:R-:W-:-:S05]  /*1a0ae0*/  IMAD.X R9, RZ, RZ, R11, P0 ;  /* 0x000000ffff097224 */ /* 0x000fca00000e060b */
[----:B------:R0:W-:Y:S03]  /*1a0af0*/  ST.E.64 desc[UR4][R36.64+0x8], R8 ;  /* 0x0000080824007985 */ /* 0x0001e6000c101b04 */
.L_x_8488:
[----:B------:R-:W-:Y:S05]  /*1a0b00*/  BSYNC B2 ;  /* 0x0000000000027941 */ /* 0x000fea0003800000 */
.L_x_8487:
        /* <DEDUP_REMOVED lines=54> */
.L_x_8493:
[----:B------:R-:W-:Y:S05]  /*1a0e70*/  BSYNC B2 ;  /* 0x0000000000027941 */ /* 0x000fea0003800000 */
.L_x_8492:
        /* <DEDUP_REMOVED lines=40> */
.L_x_8495:
[----:B------:R-:W-:Y:S05]  /*1a1100*/  BSYNC B2 ;  /* 0x0000000000027941 */ /* 0x000fea0003800000 */
.L_x_8494:
[----:B------:R-:W-:Y:S02]  /*1a1110*/  R2UR UR4, R38 ;  /* 0x00000000260472ca */ /* 0x000fe400000e0000 */
[----:B------:R-:W-:-:S13]  /*1a1120*/  R2UR UR5, R39 ;  /* 0x00000000270572ca */ /* 0x000fda00000e0000 */
[----:B------:R2:W-:Y:S01]  /*1a1130*/  ST.E desc[UR4][R30.64], R9 ;  /* 0x000000091e007985 */ /* 0x0005e2000c101904 */
[----:B------:R-:W-:Y:S05]  /*1a1140*/  BRA `(.L_x_8485) ;  /* 0x0000000000207947 */ /* 0x000fea0003800000 */
.L_x_8486:
        /* <DEDUP_REMOVED lines=8> */
.L_x_8485:
[----:B------:R-:W-:Y:S05]  /*1a11d0*/  BSYNC B1 ;  /* 0x0000000000017941 */ /* 0x000fea0003800000 */
.L_x_8484:
[----:B------:R-:W-:Y:S02]  /*1a11e0*/  VIADD R34, R34, 0x1 ;  /* 0x0000000122227836 */ /* 0x000fe40000000000 */
[----:B------:R-:W-:Y:S01]  /*1a11f0*/  VIADD R32, R32, 0x4 ;  /* 0x0000000420207836 */ /* 0x000fe20000000000 */
[----:B------:R-:W-:Y:S06]  /*1a1200*/  @P2 BRA `(.L_x_8496) ;  /* 0xffffffec000c2947 */ /* 0x000fec000383ffff */
.L_x_8471:
[----:B------:R-:W-:Y:S05]  /*1a1210*/  BSYNC B0 ;  /* 0x0000000000007941 */ /* 0x000fea0003800000 */
.L_x_8470:
[----:B------:R-:W-:Y:S01]  /*1a1220*/  ISETP.GE.AND P0, PT, R33, 0x1, PT ;  /* 0x000000012100780c */ /* 0x000fe20003f06270 */
[----:B------:R-:W-:-:S12]  /*1a1230*/  BSSY B0, `(.L_x_8497) ;  /* 0x0000146000007945 */ /* 0x000fd80003800000 */
[----:B------:R-:W-:Y:S05]  /*1a1240*/  @!P0 BRA `(.L_x_8498) ;  /* 0x0000001400108947 */ /* 0x000fea0003800000 */
[----:B------:R-:W-:Y:S02]  /*1a1250*/  IMAD.MOV R33, RZ, RZ, -R33 ;  /* 0x000000ffff217224 */ /* 0x000fe400078e0a21 */
[----:B------:R-:W-:Y:S02]  /*1a1260*/  IMAD.SHL.U32 R15, R14, 0x4, RZ ;  /* 0x000000040e0f7824 */ /* 0x000fe400078e00ff */
[----:B-1----:R-:W-:Y:S02]  /*1a1270*/  IMAD.MOV.U32 R32, RZ, RZ, RZ ;  /* 0x000000ffff207224 */ /* 0x002fe400078e00ff */
[----:B------:R-:W-:-:S07]  /*1a1280*/  IMAD.MOV.U32 R34, RZ, RZ, RZ ;  /* 0x000000ffff227224 */ /* 0x000fce00078e00ff */
.L_x_8523:
        /* <DEDUP_REMOVED lines=35> */
.L_x_8506:
[----:B------:R-:W0:Y:S02]  /*1a14c0*/  LDS.64 R8, [R41+0x8] ;  /* 0x0000080029087984 */ /* 0x000e240000000a00 */
[----:B0-----:R-:W-:-:S05]  /*1a14d0*/  IADD3 R10, P0, PT, R8, 0x30, RZ ;  /* 0x00000030080a7810 */ /* 0x001fca0007f1e0ff */
[----:B------:R-:W-:-:S07]  /*1a14e0*/  IMAD.X R11, RZ, RZ, R9, P0 ;  /* 0x000000ffff0b7224 */ /* 0x000fce00000e0609 */
[----:B------:R-:W0:Y:S02]  /*1a14f0*/  ATOMS.CAST.SPIN.64 P0, [R41+0x8], R8, R10 ;  /* 0x000008082900758d */ /* 0x000e24000180040a */
[----:B0-----:R-:W-:Y:S05]  /*1a1500*/  @!P0 BRA `(.L_x_8506) ;  /* 0xfffffffc00ec8947 */ /* 0x001fea000383ffff */
[----:B------:R-:W-:Y:S05]  /*1a1510*/  BSYNC B3 ;  /* 0x0000000000037941 */ /* 0x000fea0003800000 */
.L_x_8505:
[----:B------:R-:W-:Y:S02]  /*1a1520*/  IMAD.MOV.U32 R10, RZ, RZ, R8 ;  /* 0x000000ffff0a7224 */ /* 0x000fe400078e0008 */
[----:B------:R-:W-:Y:S01]  /*1a1530*/  IMAD.MOV.U32 R11, RZ, RZ, R9 ;  /* 0x000000ffff0b7224 */ /* 0x000fe200078e0009 */
[----:B------:R-:W-:Y:S06]  /*1a1540*/  BRA `(.L_x_8503) ;  /* 0x0000000000187947 */ /* 0x000fec0003800000 */
.L_x_8504:
[----:B------:R-:W-:Y:S02]  /*1a1550*/  R2UR UR4, R38 ;  /* 0x00000000260472ca */ /* 0x000fe400000e0000 */
[----:B------:R-:W-:-:S13]  /*1a1560*/  R2UR UR5, R39 ;  /* 0x00000000270572ca */ /* 0x000fda00000e0000 */
[----:B------:R-:W2:Y:S02]  /*1a1570*/  LD.E.64 R10, desc[UR4][R36.64+0x8] ;  /* 0x00000804240a7980 */ /* 0x000ea4000c101b00 */
[----:B--2---:R-:W-:-:S05]  /*1a1580*/  IADD3 R8, P0, PT, R10, 0x30, RZ ;  /* 0x000000300a087810 */ /* 0x004fca0007f1e0ff */
[----:B------:R-:W-:-:S05]  /*1a1590*/  IMAD.X R9, RZ, RZ, R11, P0 ;  /* 0x000000ffff097224 */ /* 0x000fca00000e060b */
[----:B------:R0:W-:Y:S03]  /*1a15a0*/  ST.E.64 desc[UR4][R36.64+0x8], R8 ;  /* 0x0000080824007985 */ /* 0x0001e6000c101b04 */
.L_x_8503:
[----:B------:R-:W-:Y:S05]  /*1a15b0*/  BSYNC B2 ;  /* 0x0000000000027941 */ /* 0x000fea0003800000 */
.L_x_8502:
        /* <DEDUP_REMOVED lines=54> */
.L_x_8508:
[----:B------:R-:W-:Y:S05]  /*1a1920*/  BSYNC B2 ;  /* 0x0000000000027941 */ /* 0x000fea0003800000 */
.L_x_8507:
        /* <DEDUP_REMOVED lines=40> */
.L_x_8510:
[----:B------:R-:W-:Y:S05]  /*1a1bb0*/  BSYNC B2 ;  /* 0x0000000000027941 */ /* 0x000fea0003800000 */
.L_x_8509:
[----:B------:R-:W-:Y:S02]  /*1a1bc0*/  R2UR UR4, R38 ;  /* 0x00000000260472ca */ /* 0x000fe400000e0000 */
[----:B------:R-:W-:Y:S02]  /*1a1bd0*/  R2UR UR5, R39 ;  /* 0x00000000270572ca */ /* 0x000fe400000e0000 */
[----:B------:R-:W-:-:S11]  /*1a1be0*/  PRMT R11, RZ, 0x7610, R11 ;  /* 0x00007610ff0b7816 */ /* 0x000fd6000000000b */
[----:B------:R3:W-:Y:S01]  /*1a1bf0*/  ST.E desc[UR4][R30.64], R9 ;  /* 0x000000091e007985 */ /* 0x0007e2000c101904 */
[----:B------:R-:W-:Y:S05]  /*1a1c00*/  BRA `(.L_x_8500) ;  /* 0x0000000000147947 */ /* 0x000fea0003800000 */
.L_x_8501:
[----:B------:R-:W-:Y:S02]  /*1a1c10*/  R2UR UR4, R38 ;  /* 0x00000000260472ca */ /* 0x000fe400000e0000 */
[----:B------:R-:W-:Y:S02]  /*1a1c20*/  R2UR UR5, R39 ;  /* 0x00000000270572ca */ /* 0x000fe400000e0000 */
[----:B------:R-:W-:-:S05]  /*1a1c30*/  IADD3 R4, P0, PT, R8, R32, RZ ;  /* 0x0000002008047210 */ /* 0x000fca0007f1e0ff */
[----:B------:R-:W-:-:S06]  /*1a1c40*/  IMAD.X R5, RZ, RZ, R9, P0 ;  /* 0x000000ffff057224 */ /* 0x000fcc00000e0609 */
[----:B------:R0:W5:Y:S02]  /*1a1c50*/  LD.E.U8 R11, desc[UR4][R4.64+0x20] ;  /* 0x00002004040b7980 */ /* 0x000164000c101100 */
.L_x_8500:
[----:B------:R-:W-:Y:S05]  /*1a1c60*/  BSYNC B1 ;  /* 0x0000000000017941 */ /* 0x000fea0003800000 */
.L_x_8499:
        /* <DEDUP_REMOVED lines=32> */
.L_x_8518:
[----:B------:R-:W0:Y:S02]  /*1a1e70*/  LDS.64 R8, [R41+0x8] ;  /* 0x0000080029087984 */ /* 0x000e240000000a00 */
[----:B0-----:R-:W-:-:S05]  /*1a1e80*/  IADD3 R10, P0, PT, R8, 0x30, RZ ;  /* 0x00000030080a7810 */ /* 0x001fca0007f1e0ff */
[----:B------:R-:W-:-:S07]  /*1a1e90*/  IMAD.X R11, RZ, RZ, R9, P0 ;  /* 0x000000ffff0b7224 */ /* 0x000fce00000e0609 */
[----:B------:R-:W0:Y:S02]  /*1a1ea0*/  ATOMS.CAST.SPIN.64 P0, [R41+0x8], R8, R10 ;  /* 0x000008082900758d */ /* 0x000e24000180040a */
[----:B0-----:R-:W-:Y:S05]  /*1a1eb0*/  @!P0 BRA `(.L_x_8518) ;  /* 0xfffffffc00ec8947 */ /* 0x001fea000383ffff */
[----:B------:R-:W-:Y:S05]  /*1a1ec0*/  BSYNC B3 ;  /* 0x0000000000037941 */ /* 0x000fea0003800000 */
.L_x_8517:
[----:B------:R-:W-:Y:S02]  /*1a1ed0*/  IMAD.MOV.U32 R10, RZ, RZ, R8 ;  /* 0x000000ffff0a7224 */ /* 0x000fe400078e0008 */
[----:B------:R-:W-:Y:S01]  /*1a1ee0*/  IMAD.MOV.U32 R11, RZ, RZ, R9 ;  /* 0x000000ffff0b7224 */ /* 0x000fe200078e0009 */
[----:B------:R-:W-:Y:S06]  /*1a1ef0*/  BRA `(.L_x_8515) ;  /* 0x0000000000187947 */ /* 0x000fec0003800000 */
.L_x_8516:
[----:B------:R-:W-:Y:S02]  /*1a1f00*/  R2UR UR4, R38 ;  /* 0x00000000260472ca */ /* 0x000fe400000e0000 */
[----:B------:R-:W-:-:S13]  /*1a1f10*/  R2UR UR5, R39 ;  /* 0x00000000270572ca */ /* 0x000fda00000e0000 */
[----:B------:R-:W2:Y:S02]  /*1a1f20*/  LD.E.64 R10, desc[UR4][R36.64+0x8] ;  /* 0x00000804240a7980 */ /* 0x000ea4000c101b00 */
[----:B--2---:R-:W-:-:S05]  /*1a1f30*/  IADD3 R8, P0, PT, R10, 0x30, RZ ;  /* 0x000000300a087810 */ /* 0x004fca0007f1e0ff */
[----:B------:R-:W-:-:S05]  /*1a1f40*/  IMAD.X R9, RZ, RZ, R11, P0 ;  /* 0x000000ffff097224 */ /* 0x000fca00000e060b */
[----:B------:R0:W-:Y:S03]  /*1a1f50*/  ST.E.64 desc[UR4][R36.64+0x8], R8 ;  /* 0x0000080824007985 */ /* 0x0001e6000c101b04 */
.L_x_8515:
[----:B------:R-:W-:Y:S05]  /*1a1f60*/  BSYNC B2 ;  /* 0x0000000000027941 */ /* 0x000fea0003800000 */
.L_x_8514:
        /* <DEDUP_REMOVED lines=54> */
.L_x_8520:
[----:B------:R-:W-:Y:S05]  /*1a22d0*/  BSYNC B2 ;  /* 0x0000000000027941 */ /* 0x000fea0003800000 */
.L_x_8519:
        /* <DEDUP_REMOVED lines=40> */
.L_x_8522:
[----:B------:R-:W-:Y:S05]  /*1a2560*/  BSYNC B2 ;  /* 0x0000000000027941 */ /* 0x000fea0003800000 */
.L_x_8521:
[----:B------:R-:W-:Y:S02]  /*1a2570*/  R2UR UR4, R38 ;  /* 0x00000000260472ca */ /* 0x000fe400000e0000 */
[----:B------:R-:W-:-:S13]  /*1a2580*/  R2UR UR5, R39 ;  /* 0x00000000270572ca */ /* 0x000fda00000e0000 */
[----:B------:R2:W-:Y:S01]  /*1a2590*/  ST.E desc[UR4][R30.64], R9 ;  /* 0x000000091e007985 */ /* 0x0005e2000c101904 */
[----:B------:R-:W-:Y:S05]  /*1a25a0*/  BRA `(.L_x_8512) ;  /* 0x0000000000207947 */ /* 0x000fea0003800000 */
.L_x_8513:
        /* <DEDUP_REMOVED lines=8> */
.L_x_8512:
[----:B------:R-:W-:Y:S05]  /*1a2630*/  BSYNC B1 ;  /* 0x0000000000017941 */ /* 0x000fea0003800000 */
.L_x_8511:
[----:B------:R-:W-:Y:S02]  /*1a2640*/  VIADD R34, R34, 0x1 ;  /* 0x0000000122227836 */ /* 0x000fe40000000000 */
[----:B------:R-:W-:Y:S02]  /*1a2650*/  VIADD R14, R14, 0x1 ;  /* 0x000000010e0e7836 */ /* 0x000fe40000000000 */
[----:B------:R-:W-:Y:S02]  /*1a2660*/  VIADD R15, R15, 0x4 ;  /* 0x000000040f0f7836 */ /* 0x000fe40000000000 */
[----:B------:R-:W-:Y:S01]  /*1a2670*/  VIADD R32, R32, 0x4 ;  /* 0x0000000420207836 */ /* 0x000fe20000000000 */
[----:B------:R-:W-:Y:S06]  /*1a2680*/  @P2 BRA `(.L_x_8523) ;  /* 0xffffffec00002947 */ /* 0x000fec000383ffff */
.L_x_8498:
[----:B------:R-:W-:Y:S05]  /*1a2690*/  BSYNC B0 ;  /* 0x0000000000007941 */ /* 0x000fea0003800000 */
.L_x_8497:
        /* <DEDUP_REMOVED lines=19> */
.L_x_8528:
[----:B------:R-:W0:Y:S02]  /*1a27d0*/  LDS.64 R4, [R11+0x8] ;  /* 0x000008000b047984 */ /* 0x000e240000000a00 */
[----:B0-----:R-:W-:-:S05]  /*1a27e0*/  IADD3 R6, P0, PT, R4, 0x30, RZ ;  /* 0x0000003004067810 */ /* 0x001fca0007f1e0ff */
[----:B------:R-:W-:-:S07]  /*1a27f0*/  IMAD.X R7, RZ, RZ, R5, P0 ;  /* 0x000000ffff077224 */ /* 0x000fce00000e0605 */
[----:B------:R-:W0:Y:S02]  /*1a2800*/  ATOMS.CAST.SPIN.64 P0, [R11+0x8], R4, R6 ;  /* 0x000008040b00758d */ /* 0x000e240001800406 */
[----:B0-----:R-:W-:Y:S05]  /*1a2810*/  @!P0 BRA `(.L_x_8528) ;  /* 0xfffffffc00ec8947 */ /* 0x001fea000383ffff */
[----:B------:R-:W-:Y:S05]  /*1a2820*/  BSYNC B1 ;  /* 0x0000000000017941 */ /* 0x000fea0003800000 */
.L_x_8527:
[----:B------:R-:W-:Y:S02]  /*1a2830*/  IMAD.MOV.U32 R6, RZ, RZ, R4 ;  /* 0x000000ffff067224 */ /* 0x000fe400078e0004 */
[----:B------:R-:W-:Y:S01]  /*1a2840*/  IMAD.MOV.U32 R7, RZ, RZ, R5 ;  /* 0x000000ffff077224 */ /* 0x000fe200078e0005 */
[----:B------:R-:W-:Y:S06]  /*1a2850*/  BRA `(.L_x_8525) ;  /* 0x0000000000187947 */ /* 0x000fec0003800000 */
.L_x_8526:
[----:B------:R-:W-:Y:S02]  /*1a2860*/  R2UR UR4, R38 ;  /* 0x00000000260472ca */ /* 0x000fe400000e0000 */
[----:B------:R-:W-:-:S13]  /*1a2870*/  R2UR UR5, R39 ;  /* 0x00000000270572ca */ /* 0x000fda00000e0000 */
[----:B------:R-:W2:Y:S02]  /*1a2880*/  LD.E.64 R6, desc[UR4][R36.64+0x8] ;  /* 0x0000080424067980 */ /* 0x000ea4000c101b00 */
[----:B--2---:R-:W-:-:S05]  /*1a2890*/  IADD3 R4, P0, PT, R6, 0x30, RZ ;  /* 0x0000003006047810 */ /* 0x004fca0007f1e0ff */
[----:B------:R-:W-:-:S05]  /*1a28a0*/  IMAD.X R5, RZ, RZ, R7, P0 ;  /* 0x000000ffff057224 */ /* 0x000fca00000e0607 */
[----:B------:R0:W-:Y:S03]  /*1a28b0*/  ST.E.64 desc[UR4][R36.64+0x8], R4 ;  /* 0x0000080424007985 */ /* 0x0001e6000c101b04 */
.L_x_8525:
[----:B------:R-:W-:Y:S05]  /*1a28c0*/  BSYNC B0 ;  /* 0x0000000000007941 */ /* 0x000fea0003800000 */
.L_x_8524:
        /* <DEDUP_REMOVED lines=65> */
.L_x_8535:
[----:B------:R-:W0:Y:S02]  /*1a2ce0*/  LDS.64 R8, [R5+0x8] ;  /* 0x0000080005087984 */ /* 0x000e240000000a00 */
[----:B0-----:R-:W-:-:S05]  /*1a2cf0*/  IADD3 R10, P0, PT, R32, R8, RZ ;  /* 0x00000008200a7210 */ /* 0x001fca0007f1e0ff */
[----:B------:R-:W-:-:S07]  /*1a2d00*/  IMAD.X R11, R33, 0x1, R9, P0 ;  /* 0x00000001210b7824 */ /* 0x000fce00000e0609 */
[----:B------:R-:W0:Y:S02]  /*1a2d10*/  ATOMS.CAST.SPIN.64 P0, [R5+0x8], R8, R10 ;  /* 0x000008080500758d */ /* 0x000e24000180040a */
[----:B0-----:R-:W-:Y:S05]  /*1a2d20*/  @!P0 BRA `(.L_x_8535) ;  /* 0xfffffffc00ec8947 */ /* 0x001fea000383ffff */
[----:B------:R-:W-:Y:S05]  /*1a2d30*/  BSYNC B1 ;  /* 0x0000000000017941 */ /* 0x000fea0003800000 */
.L_x_8534:
[----:B------:R-:W-:Y:S05]  /*1a2d40*/  BRA `(.L_x_8532) ;  /* 0x0000000000187947 */ /* 0x000fea0003800000 */
.L_x_8533:
[----:B------:R-:W-:Y:S02]  /*1a2d50*/  R2UR UR4, R38 ;  /* 0x00000000260472ca */ /* 0x000fe400000e0000 */
[----:B------:R-:W-:-:S13]  /*1a2d60*/  R2UR UR5, R39 ;  /* 0x00000000270572ca */ /* 0x000fda00000e0000 */
[----:B------:R-:W2:Y:S02]  /*1a2d70*/  LD.E.64 R8, desc[UR4][R36.64+0x8] ;  /* 0x0000080424087980 */ /* 0x000ea4000c101b00 */
[----:B--2---:R-:W-:-:S05]  /*1a2d80*/  IADD3 R4, P0, PT, R32, R8, RZ ;  /* 0x0000000820047210 */ /* 0x004fca0007f1e0ff */
[----:B------:R-:W-:-:S05]  /*1a2d90*/  IMAD.X R5, R33, 0x1, R9, P0 ;  /* 0x0000000121057824 */ /* 0x000fca00000e0609 */
[----:B------:R0:W-:Y:S03]  /*1a2da0*/  ST.E.64 desc[UR4][R36.64+0x8], R4 ;  /* 0x0000080424007985 */ /* 0x0001e6000c101b04 */
.L_x_8532:
[----:B------:R-:W-:Y:S05]  /*1a2db0*/  BSYNC B0 ;  /* 0x0000000000007941 */ /* 0x000fea0003800000 */
.L_x_8531:
        /* <DEDUP_REMOVED lines=46> */
.L_x_8567:
        /* <DEDUP_REMOVED lines=31> */
.L_x_8548:
        /* <DEDUP_REMOVED lines=8> */
.L_x_8547:
[----:B0-----:R2:W-:Y:S05]  /*1a3310*/  BMOV.32 B0, R5 ;  /* 0x0000000500007356 */ /* 0x0015ea0000000000 */
[----:B------:R-:W-:Y:S02]  /*1a3320*/  IMAD.MOV.U32 R10, RZ, RZ, R8 ;  /* 0x000000ffff0a7224 */ /* 0x000fe400078e0008 */
[----:B------:R-:W-:Y:S01]  /*1a3330*/  IMAD.MOV.U32 R11, RZ, RZ, R9 ;  /* 0x000000ffff0b7224 */ /* 0x000fe200078e0009 */
[----:B--2---:R-:W-:Y:S06]  /*1a3340*/  BRA `(.L_x_8545) ;  /* 0x0000000000187947 */ /* 0x004fec0003800000 */
.L_x_8546:
[----:B------:R-:W-:Y:S02]  /*1a3350*/  R2UR UR4, R38 ;  /* 0x00000000260472ca */ /* 0x000fe400000e0000 */
[----:B------:R-:W-:-:S13]  /*1a3360*/  R2UR UR5, R39 ;  /* 0x00000000270572ca */ /* 0x000fda00000e0000 */
[----:B------:R-:W2:Y:S02]  /*1a3370*/  LD.E.64 R10, desc[UR4][R36.64+0x8] ;  /* 0x00000804240a7980 */ /* 0x000ea4000c101b00 */
[----:B--2---:R-:W-:-:S05]  /*1a3380*/  IADD3 R8, P0, PT, R10, 0x30, RZ ;  /* 0x000000300a087810 */ /* 0x004fca0007f1e0ff */
[----:B------:R-:W-:-:S05]  /*1a3390*/  IMAD.X R9, RZ, RZ, R11, P0 ;  /* 0x000000ffff097224 */ /* 0x000fca00000e060b */
[----:B------:R0:W-:Y:S03]  /*1a33a0*/  ST.E.64 desc[UR4][R36.64+0x8], R8 ;  /* 0x0000080824007985 */ /* 0x0001e6000c101b04 */
.L_x_8545:
[----:B------:R-:W-:Y:S05]  /*1a33b0*/  BSYNC B0 ;  /* 0x0000000000007941 */ /* 0x000fea0003800000 */
.L_x_8544:
[C---:B------:R-:W-:Y:S01]  /*1a33c0*/  IADD3 R5, P0, PT, R10.reuse, 0x38, RZ ;  /* 0x000000380a057810 */ /* 0x040fe20007f1e0ff */
[----:B------:R-:W-:Y:S01]  /*1a33d0*/  BSSY B0, `(.L_x_8549) ;  /* 0x0000035000007945 */ /* 0x000fe20003800000 */
[--C-:B-1----:R-:W-:Y:S02]  /*1a33e0*/  SHF.R.U64 R15, R10, 0x4, R11.reuse ;  /* 0x000000040a0f7819 */ /* 0x102fe4000000120b */
        /* <DEDUP_REMOVED lines=51> */
.L_x_8550:
[----:B------:R-:W-:Y:S05]  /*1a3720*/  BSYNC B0 ;  /* 0x0000000000007941 */ /* 0x000fea0003800000 */
.L_x_8549:
        /* <DEDUP_REMOVED lines=40> */
.L_x_8552:
[----:B------:R-:W-:Y:S05]  /*1a39b0*/  BSYNC B0 ;  /* 0x0000000000007941 */ /* 0x000fea0003800000 */
.L_x_8551:
[----:B------:R-:W-:Y:S02]  /*1a39c0*/  R2UR UR4, R38 ;  /* 0x00000000260472ca */ /* 0x000fe400000e0000 */
[----:B------:R-:W-:-:S13]  /*1a39d0*/  R2UR UR5, R39 ;  /* 0x00000000270572ca */ /* 0x000fda00000e0000 */
[----:B------:R2:W-:Y:S01]  /*1a39e0*/  ST.E desc[UR4][R30.64], R5 ;  /* 0x000000051e007985 */ /* 0x0005e2000c101904 */
[----:B------:R-:W-:Y:S05]  /*1a39f0*/  BRA `(.L_x_8553) ;  /* 0x0000000000147947 */ /* 0x000fea0003800000 */
.L_x_8543:
[----:B------:R-:W-:Y:S02]  /*1a3a00*/  R2UR UR4, R38 ;  /* 0x00000000260472ca */ /* 0x000fe400000e0000 */
[----:B------:R-:W-:Y:S02]  /*1a3a10*/  R2UR UR5, R39 ;  /* 0x00000000270572ca */ /* 0x000fe400000e0000 */
[----:B------:R-:W-:-:S05]  /*1a3a20*/  IADD3 R4, P0, PT, R4, R34, RZ ;  /* 0x0000002204047210 */ /* 0x000fca0007f1e0ff */
[----:B------:R-:W-:-:S06]  /*1a3a30*/  IMAD.X R5, RZ, RZ, R5, P0 ;  /* 0x000000ffff057224 */ /* 0x000fcc00000e0605 */
[----:B------:R3:W-:Y:S02]  /*1a3a40*/  ST.E desc[UR4][R4.64+0x20], RZ ;  /* 0x000020ff04007985 */ /* 0x0007e4000c101904 */
.L_x_8553:
[----:B------:R-:W-:Y:S05]  /*1a3a50*/  BSYNC B1 ;  /* 0x0000000000017941 */ /* 0x000fea0003800000 */
.L_x_8542:
        /* <DEDUP_REMOVED lines=30> */
.L_x_8560:
        /* <DEDUP_REMOVED lines=8> */
.L_x_8559:
[----:B0-----:R0:W-:Y:S05]  /*1a3cc0*/  BMOV.32 B0, R10 ;  /* 0x0000000a00007356 */ /* 0x0011ea0000000000 */
[----:B------:R-:W-:Y:S02]  /*1a3cd0*/  IMAD.MOV.U32 R11, RZ, RZ, R9 ;  /* 0x000000ffff0b7224 */ /* 0x000fe400078e0009 */
[----:B0-----:R-:W-:Y:S01]  /*1a3ce0*/  IMAD.MOV.U32 R10, RZ, RZ, R8 ;  /* 0x000000ffff0a7224 */ /* 0x001fe200078e0008 */
[----:B------:R-:W-:Y:S06]  /*1a3cf0*/  BRA `(.L_x_8557) ;  /* 0x0000000000187947 */ /* 0x000fec0003800000 */
.L_x_8558:
[----:B------:R-:W-:Y:S02]  /*1a3d00*/  R2UR UR4, R38 ;  /* 0x00000000260472ca */ /* 0x000fe400000e0000 */
[----:B------:R-:W-:-:S13]  /*1a3d10*/  R2UR UR5, R39 ;  /* 0x00000000270572ca */ /* 0x000fda00000e0000 */
[----:B------:R-:W2:Y:S02]  /*1a3d20*/  LD.E.64 R10, desc[UR4][R36.64+0x8] ;  /* 0x00000804240a7980 */ /* 0x000ea4000c101b00 */
[----:B--2---:R-:W-:-:S05]  /*1a3d30*/  IADD3 R8, P0, PT, R10, 0x30, RZ ;  /* 0x000000300a087810 */ /* 0x004fca0007f1e0ff */
[----:B------:R-:W-:-:S05]  /*1a3d40*/  IMAD.X R9, RZ, RZ, R11, P0 ;  /* 0x000000ffff097224 */ /* 0x000fca00000e060b */
[----:B------:R0:W-:Y:S03]  /*1a3d50*/  ST.E.64 desc[UR4][R36.64+0x8], R8 ;  /* 0x0000080824007985 */ /* 0x0001e6000c101b04 */
.L_x_8557:
[----:B------:R-:W-:Y:S05]  /*1a3d60*/  BSYNC B0 ;  /* 0x0000000000007941 */ /* 0x000fea0003800000 */
.L_x_8556:
        /* <DEDUP_REMOVED lines=51> */
.L_x_8562:
[----:B------:R-:W-:Y:S01]  /*1a40a0*/  R2UR UR4, R38 ;  /* 0x00000000260472ca */ /* 0x000fe200000e0000 */
[----:B------:R-:W-:Y:S01]  /*1a40b0*/  IMAD.MOV.U32 R7, RZ, RZ, 0x5272 ;  /* 0x00005272ff077424 */ /* 0x000fe200078e00ff */
[----:B------:R-:W-:Y:S01]  /*1a40c0*/  R2UR UR5, R39 ;  /* 0x00000000270572ca */ /* 0x000fe200000e0000 */
[----:B------:R-:W-:Y:S01]  /*1a40d0*/  IMAD.MOV.U32 R11, RZ, RZ, -0x1 ;  /* 0xffffffffff0b7424 */ /* 0x000fe200078e00ff */
[----:B------:R-:W-:-:S11]  /*1a40e0*/  PLOP3.LUT P0, PT, PT, PT, PT, 0x8, 0x80 ;  /* 0x000000000080781c */ /* 0x000fd60003f0e170 */
[----:B------:R0:W-:Y:S02]  /*1a40f0*/  ST.E desc[UR4][R30.64], R7 ;  /* 0x000000071e007985 */ /* 0x0001e4000c101904 */
.L_x_8563:
[----:B------:R-:W-:Y:S05]  /*1a4100*/  BSYNC B0 ;  /* 0x0000000000007941 */ /* 0x000fea0003800000 */
.L_x_8561:
        /* <DEDUP_REMOVED lines=39> */
.L_x_8565:
[----:B------:R-:W-:Y:S05]  /*1a4380*/  BSYNC B0 ;  /* 0x0000000000007941 */ /* 0x000fea0003800000 */
.L_x_8564:
[----:B------:R-:W-:Y:S02]  /*1a4390*/  R2UR UR4, R38 ;  /* 0x00000000260472ca */ /* 0x000fe400000e0000 */
[----:B------:R-:W-:-:S13]  /*1a43a0*/  R2UR UR5, R39 ;  /* 0x00000000270572ca */ /* 0x000fda00000e0000 */
[----:B------:R2:W-:Y:S01]  /*1a43b0*/  ST.E desc[UR4][R30.64], R9 ;  /* 0x000000091e007985 */ /* 0x0005e2000c101904 */
[----:B------:R-:W-:Y:S05]  /*1a43c0*/  BRA `(.L_x_8566) ;  /* 0x0000000000187947 */ /* 0x000fea0003800000 */
.L_x_8555:
[----:B------:R-:W-:Y:S01]  /*1a43d0*/  VIADD R5, R34, 0x4 ;  /* 0x0000000422057836 */ /* 0x000fe20000000000 */
[----:B------:R-:W-:Y:S02]  /*1a43e0*/  R2UR UR4, R38 ;  /* 0x00000000260472ca */ /* 0x000fe400000e0000 */
[----:B------:R-:W-:Y:S02]  /*1a43f0*/  R2UR UR5, R39 ;  /* 0x00000000270572ca */ /* 0x000fe400000e0000 */
[----:B------:R-:W-:-:S05]  /*1a4400*/  IADD3 R4, P0, PT, R8, R5, RZ ;  /* 0x0000000508047210 */ /* 0x000fca0007f1e0ff */
[----:B------:R-:W-:-:S06]  /*1a4410*/  IMAD.X R5, RZ, RZ, R9, P0 ;  /* 0x000000ffff057224 */ /* 0x000fcc00000e0609 */
[----:B------:R0:W-:Y:S02]  /*1a4420*/  ST.E desc[UR4][R4.64+0x20], RZ ;  /* 0x000020ff04007985 */ /* 0x0001e4000c101904 */
.L_x_8566:
[----:B------:R-:W-:Y:S05]  /*1a4430*/  BSYNC B1 ;  /* 0x0000000000017941 */ /* 0x000fea0003800000 */
.L_x_8554:
[----:B------:R-:W-:Y:S02]  /*1a4440*/  VIADD R35, R35, 0x2 ;  /* 0x0000000223237836 */ /* 0x000fe40000000000 */
[----:B------:R-:W-:Y:S01]  /*1a4450*/  VIADD R34, R34, 0x8 ;  /* 0x0000000822227836 */ /* 0x000fe20000000000 */
[----:B------:R-:W-:Y:S06]  /*1a4460*/  @P2 BRA `(.L_x_8567) ;  /* 0xffffffec000c2947 */ /* 0x000fec000383ffff */
.L_x_8541:
[----:B------:R-:W-:Y:S05]  /*1a4470*/  BSYNC B2 ;  /* 0x0000000000027941 */ /* 0x000fea0003800000 */
.L_x_8540:
        /* <DEDUP_REMOVED lines=25> */
.L_x_8574:
[----:B------:R-:W0:Y:S02]  /*1a4610*/  LDS.64 R8, [R35+0x8] ;  /* 0x0000080023087984 */ /* 0x000e240000000a00 */
[----:B0-----:R-:W-:-:S05]  /*1a4620*/  IADD3 R10, P0, PT, R8, 0x30, RZ ;  /* 0x00000030080a7810 */ /* 0x001fca0007f1e0ff */
[----:B------:R-:W-:-:S07]  /*1a4630*/  IMAD.X R11, RZ, RZ, R9, P0 ;  /* 0x000000ffff0b7224 */ /* 0x000fce00000e0609 */
[----:B------:R-:W0:Y:S02]  /*1a4640*/  ATOMS.CAST.SPIN.64 P0, [R35+0x8], R8, R10 ;  /* 0x000008082300758d */ /* 0x000e24000180040a */
[----:B0-----:R-:W-:Y:S05]  /*1a4650*/  @!P0 BRA `(.L_x_8574) ;  /* 0xfffffffc00ec8947 */ /* 0x001fea000383ffff */
[----:B------:R-:W-:Y:S05]  /*1a4660*/  BSYNC B2 ;  /* 0x0000000000027941 */ /* 0x000fea0003800000 */
.L_x_8573:
[----:B------:R-:W-:Y:S02]  /*1a4670*/  IMAD.MOV.U32 R10, RZ, RZ, R8 ;  /* 0x000000ffff0a7224 */ /* 0x000fe400078e0008 */
[----:B------:R-:W-:Y:S01]  /*1a4680*/  IMAD.MOV.U32 R11, RZ, RZ, R9 ;  /* 0x000000ffff0b7224 */ /* 0x000fe200078e0009 */
[----:B------:R-:W-:Y:S06]  /*1a4690*/  BRA `(.L_x_8571) ;  /* 0x0000000000187947 */ /* 0x000fec0003800000 */
.L_x_8572:
[----:B------:R-:W-:Y:S02]  /*1a46a0*/  R2UR UR4, R38 ;  /* 0x00000000260472ca */ /* 0x000fe400000e0000 */
[----:B------:R-:W-:-:S13]  /*1a46b0*/  R2UR UR5, R39 ;  /* 0x00000000270572ca */ /* 0x000fda00000e0000 */
[----:B------:R-:W2:Y:S02]  /*1a46c0*/  LD.E.64 R10, desc[UR4][R36.64+0x8] ;  /* 0x00000804240a7980 */ /* 0x000ea4000c101b00 */
[----:B--2---:R-:W-:-:S05]  /*1a46d0*/  IADD3 R8, P0, PT, R10, 0x30, RZ ;  /* 0x000000300a087810 */ /* 0x004fca0007f1e0ff */
[----:B------:R-:W-:-:S05]  /*1a46e0*/  IMAD.X R9, RZ, RZ, R11, P0 ;  /* 0x000000ffff097224 */ /* 0x000fca00000e060b */
[----:B------:R0:W-:Y:S03]  /*1a46f0*/  ST.E.64 desc[UR4][R36.64+0x8], R8 ;  /* 0x0000080824007985 */ /* 0x0001e6000c101b04 */
.L_x_8571:
[----:B------:R-:W-:Y:S05]  /*1a4700*/  BSYNC B1 ;  /* 0x0000000000017941 */ /* 0x000fea0003800000 */
.L_x_8570:
        /* <DEDUP_REMOVED lines=51> */
.L_x_8576:
[----:B------:R-:W-:Y:S01]  /*1a4a40*/  R2UR UR4, R38 ;  /* 0x00000000260472ca */ /* 0x000fe200000e0000 */
[----:B------:R-:W-:Y:S01]  /*1a4a50*/  IMAD.MOV.U32 R7, RZ, RZ, 0x5272 ;  /* 0x00005272ff077424 */ /* 0x000fe200078e00ff */
[----:B------:R-:W-:Y:S01]  /*1a4a60*/  R2UR UR5, R39 ;  /* 0x00000000270572ca */ /* 0x000fe200000e0000 */
[----:B------:R-:W-:Y:S01]  /*1a4a70*/  IMAD.MOV.U32 R11, RZ, RZ, -0x1 ;  /* 0xffffffffff0b7424 */ /* 0x000fe200078e00ff */
[----:B------:R-:W-:-:S11]  /*1a4a80*/  PLOP3.LUT P0, PT, PT, PT, PT, 0x8, 0x80 ;  /* 0x000000000080781c */ /* 0x000fd60003f0e170 */
[----:B------:R0:W-:Y:S02]  /*1a4a90*/  ST.E desc[UR4][R30.64], R7 ;  /* 0x000000071e007985 */ /* 0x0001e4000c101904 */
.L_x_8577:
[----:B------:R-:W-:Y:S05]  /*1a4aa0*/  BSYNC B1 ;  /* 0x0000000000017941 */ /* 0x000fea0003800000 */
.L_x_8575:
        /* <DEDUP_REMOVED lines=39> */
.L_x_8579:
[----:B------:R-:W-:Y:S05]  /*1a4d20*/  BSYNC B1 ;  /* 0x0000000000017941 */ /* 0x000fea0003800000 */
.L_x_8578:
[----:B------:R-:W-:Y:S02]  /*1a4d30*/  R2UR UR4, R38 ;  /* 0x00000000260472ca */ /* 0x000fe400000e0000 */
[----:B------:R-:W-:-:S13]  /*1a4d40*/  R2UR UR5, R39 ;  /* 0x00000000270572ca */ /* 0x000fda00000e0000 */
[----:B------:R3:W-:Y:S01]  /*1a4d50*/  ST.E desc[UR4][R30.64], R9 ;  /* 0x000000091e007985 */ /* 0x0007e2000c101904 */
[----:B------:R-:W-:Y:S05]  /*1a4d60*/  BRA `(.L_x_8568) ;  /* 0x0000000000147947 */ /* 0x000fea0003800000 */
.L_x_8569:
[----:B------:R-:W-:Y:S02]  /*1a4d70*/  R2UR UR4, R38 ;  /* 0x00000000260472ca */ /* 0x000fe400000e0000 */
[----:B------:R-:W-:Y:S02]  /*1a4d80*/  R2UR UR5, R39 ;  /* 0x00000000270572ca */ /* 0x000fe400000e0000 */
[----:B------:R-:W-:-:S05]  /*1a4d90*/  LEA R4, P0, R32, R8, 0x2 ;  /* 0x0000000820047211 */ /* 0x000fca00078010ff */
[----:B------:R-:W-:-:S06]  /*1a4da0*/  IMAD.X R5, RZ, RZ, R9, P0 ;  /* 0x000000ffff057224 */ /* 0x000fcc00000e0609 */
[----:B------:R4:W-:Y:S02]  /*1a4db0*/  ST.E desc[UR4][R4.64+0x20], RZ ;  /* 0x000020ff04007985 */ /* 0x0009e4000c101904 */
.L_x_8568:
[----:B------:R-:W-:Y:S05]  /*1a4dc0*/  BSYNC B0 ;  /* 0x0000000000007941 */ /* 0x000fea0003800000 */
.L_x_8538:
[----:B------:R-:W-:-:S13]  /*1a4dd0*/  ISETP.GE.AND P0, PT, R14, 0x1, PT ;  /* 0x000000010e00780c */ /* 0x000fda0003f06270 */
[----:B------:R-:W-:Y:S05]  /*1a4de0*/  @!P0 BREAK B3 ;  /* 0x0000000000038942 */ /* 0x000fea0003800000 */
[----:B------:R-:W-:Y:S05]  /*1a4df0*/  @!P0 BRA `(.L_x_8539) ;  /* 0x0000001400048947 */ /* 0x000fea0003800000 */
[----:B------:R-:W-:Y:S05]  /*1a4e00*/  BSYNC B3 ;  /* 0x0000000000037941 */ /* 0x000fea0003800000 */
.L_x_8537:
[----:B------:R-:W-:Y:S02]  /*1a4e10*/  IMAD.MOV R15, RZ, RZ, -R14 ;  /* 0x000000ffff0f7224 */ /* 0x000fe400078e0a0e */
[----:B------:R-:W-:Y:S02]  /*1a4e20*/  IMAD.MOV.U32 R32, RZ, RZ, RZ ;  /* 0x000000ffff207224 */ /* 0x000fe400078e00ff */
[----:B------:R-:W-:-:S07]  /*1a4e30*/  IMAD.MOV.U32 R34, RZ, RZ, RZ ;  /* 0x000000ffff227224 */ /* 0x000fce00078e00ff */
.L_x_8604:
        /* <DEDUP_REMOVED lines=35> */
.L_x_8587:
[----:B------:R-:W0:Y:S02]  /*1a5070*/  LDS.64 R8, [R41+0x8] ;  /* 0x0000080029087984 */ /* 0x000e240000000a00 */
[----:B0-----:R-:W-:-:S05]  /*1a5080*/  IADD3 R10, P0, PT, R8, 0x30, RZ ;  /* 0x00000030080a7810 */ /* 0x001fca0007f1e0ff */
[----:B------:R-:W-:-:S07]  /*1a5090*/  IMAD.X R11, RZ, RZ, R9, P0 ;  /* 0x000000ffff0b7224 */ /* 0x000fce00000e0609 */
[----:B------:R-:W0:Y:S02]  /*1a50a0*/  ATOMS.CAST.SPIN.64 P0, [R41+0x8], R8, R10 ;  /* 0x000008082900758d */ /* 0x000e24000180040a */
[----:B0-----:R-:W-:Y:S05]  /*1a50b0*/  @!P0 BRA `(.L_x_8587) ;  /* 0xfffffffc00ec8947 */ /* 0x001fea000383ffff */
[----:B------:R-:W-:Y:S05]  /*1a50c0*/  BSYNC B2 ;  /* 0x0000000000027941 */ /* 0x000fea0003800000 */
.L_x_8586:
[----:B------:R-:W-:Y:S02]  /*1a50d0*/  IMAD.MOV.U32 R10, RZ, RZ, R8 ;  /* 0x000000ffff0a7224 */ /* 0x000fe400078e0008 */
[----:B------:R-:W-:Y:S01]  /*1a50e0*/  IMAD.MOV.U32 R11, RZ, RZ, R9 ;  /* 0x000000ffff0b7224 */ /* 0x000fe200078e0009 */
[----:B------:R-:W-:Y:S06]  /*1a50f0*/  BRA `(.L_x_8584) ;  /* 0x0000000000187947 */ /* 0x000fec0003800000 */
.L_x_8585:
[----:B------:R-:W-:Y:S02]  /*1a5100*/  R2UR UR4, R38 ;  /* 0x00000000260472ca */ /* 0x000fe400000e0000 */
[----:B------:R-:W-:-:S13]  /*1a5110*/  R2UR UR5, R39 ;  /* 0x00000000270572ca */ /* 0x000fda00000e0000 */
[----:B------:R-:W2:Y:S02]  /*1a5120*/  LD.E.64 R10, desc[UR4][R36.64+0x8] ;  /* 0x00000804240a7980 */ /* 0x000ea4000c101b00 */
[----:B--2---:R-:W-:-:S05]  /*1a5130*/  IADD3 R8, P0, PT, R10, 0x30, RZ ;  /* 0x000000300a087810 */ /* 0x004fca0007f1e0ff */
[----:B------:R-:W-:-:S05]  /*1a5140*/  IMAD.X R9, RZ, RZ, R11, P0 ;  /* 0x000000ffff097224 */ /* 0x000fca00000e060b */
[----:B------:R0:W-:Y:S03]  /*1a5150*/  ST.E.64 desc[UR4][R36.64+0x8], R8 ;  /* 0x0000080824007985 */ /* 0x0001e6000c101b04 */
.L_x_8584:
[----:B------:R-:W-:Y:S05]  /*1a5160*/  BSYNC B1 ;  /* 0x0000000000017941 */ /* 0x000fea0003800000 */
.L_x_8583:
        /* <DEDUP_REMOVED lines=54> */
.L_x_8589:
[----:B------:R-:W-:Y:S05]  /*1a54d0*/  BSYNC B1 ;  /* 0x0000000000017941 */ /* 0x000fea0003800000 */
.L_x_8588:
        /* <DEDUP_REMOVED lines=40> */
.L_x_8591:
[----:B------:R-:W-:Y:S05]  /*1a5760*/  BSYNC B1 ;  /* 0x0000000000017941 */ /* 0x000fea0003800000 */
.L_x_8590:
[----:B------:R-:W-:Y:S02]  /*1a5770*/  R2UR UR4, R38 ;  /* 0x00000000260472ca */ /* 0x000fe400000e0000 */
[----:B------:R-:W-:Y:S02]  /*1a5780*/  R2UR UR5, R39 ;  /* 0x00000000270572ca */ /* 0x000fe400000e0000 */
[----:B------:R-:W-:-:S11]  /*1a5790*/  PRMT R11, RZ, 0x7610, R11 ;  /* 0x00007610ff0b7816 */ /* 0x000fd6000000000b */
[----:B------:R4:W-:Y:S01]  /*1a57a0*/  ST.E desc[UR4][R30.64], R9 ;  /* 0x000000091e007985 */ /* 0x0009e2000c101904 */
[----:B------:R-:W-:Y:S05]  /*1a57b0*/  BRA `(.L_x_8581) ;  /* 0x0000000000147947 */ /* 0x000fea0003800000 */
.L_x_8582:
[----:B------:R-:W-:Y:S02]  /*1a57c0*/  R2UR UR4, R38 ;  /* 0x00000000260472ca */ /* 0x000fe400000e0000 */
[----:B------:R-:W-:Y:S02]  /*1a57d0*/  R2UR UR5, R39 ;  /* 0x00000000270572ca */ /* 0x000fe400000e0000 */
[----:B------:R-:W-:-:S05]  /*1a57e0*/  IADD3 R4, P0, PT, R8, R32, RZ ;  /* 0x0000002008047210 */ /* 0x000fca0007f1e0ff */
[----:B------:R-:W-:-:S06]  /*1a57f0*/  IMAD.X R5, RZ, RZ, R9, P0 ;  /* 0x000000ffff057224 */ /* 0x000fcc00000e0609 */
[----:B------:R0:W5:Y:S02]  /*1a5800*/  LD.E.U8 R11, desc[UR4][R4.64+0x20] ;  /* 0x00002004040b7980 */ /* 0x000164000c101100 */
.L_x_8581:
[----:B------:R-:W-:Y:S05]  /*1a5810*/  BSYNC B0 ;  /* 0x0000000000007941 */ /* 0x000fea0003800000 */
.L_x_8580:
        /* <DEDUP_REMOVED lines=31> */
.L_x_8599:
[----:B------:R-:W0:Y:S02]  /*1a5a10*/  LDS.64 R8, [R41+0x8] ;  /* 0x0000080029087984 */ /* 0x000e240000000a00 */
[----:B0-----:R-:W-:-:S05]  /*1a5a20*/  IADD3 R10, P0, PT, R8, 0x30, RZ ;  /* 0x00000030080a7810 */ /* 0x001fca0007f1e0ff */
[----:B------:R-:W-:-:S07]  /*1a5a30*/  IMAD.X R11, RZ, RZ, R9, P0 ;  /* 0x000000ffff0b7224 */ /* 0x000fce00000e0609 */
[----:B------:R-:W0:Y:S02]  /*1a5a40*/  ATOMS.CAST.SPIN.64 P0, [R41+0x8], R8, R10 ;  /* 0x000008082900758d */ /* 0x000e24000180040a */
[----:B0-----:R-:W-:Y:S05]  /*1a5a50*/  @!P0 BRA `(.L_x_8599) ;  /* 0xfffffffc00ec8947 */ /* 0x001fea000383ffff */
[----:B------:R-:W-:Y:S05]  /*1a5a60*/  BSYNC B2 ;  /* 0x0000000000027941 */ /* 0x000fea0003800000 */
.L_x_8598:
[----:B------:R-:W-:Y:S02]  /*1a5a70*/  IMAD.MOV.U32 R10, RZ, RZ, R8 ;  /* 0x000000ffff0a7224 */ /* 0x000fe400078e0008 */
[----:B------:R-:W-:Y:S01]  /*1a5a80*/  IMAD.MOV.U32 R11, RZ, RZ, R9 ;  /* 0x000000ffff0b7224 */ /* 0x000fe200078e0009 */
[----:B------:R-:W-:Y:S06]  /*1a5a90*/  BRA `(.L_x_8596) ;  /* 0x0000000000187947 */ /* 0x000fec0003800000 */
.L_x_8597:
[----:B------:R-:W-:Y:S02]  /*1a5aa0*/  R2UR UR4, R38 ;  /* 0x00000000260472ca */ /* 0x000fe400000e0000 */
[----:B------:R-:W-:-:S13]  /*1a5ab0*/  R2UR UR5, R39 ;  /* 0x00000000270572ca */ /* 0x000fda00000e0000 */
[----:B------:R-:W2:Y:S02]  /*1a5ac0*/  LD.E.64 R10, desc[UR4][R36.64+0x8] ;  /* 0x00000804240a7980 */ /* 0x000ea4000c101b00 */
[----:B--2---:R-:W-:-:S05]  /*1a5ad0*/  IADD3 R8, P0, PT, R10, 0x30, RZ ;  /* 0x000000300a087810 */ /* 0x004fca0007f1e0ff */
[----:B------:R-:W-:-:S05]  /*1a5ae0*/  IMAD.X R9, RZ, RZ, R11, P0 ;  /* 0x000000ffff097224 */ /* 0x000fca00000e060b */
[----:B------:R0:W-:Y:S03]  /*1a5af0*/  ST.E.64 desc[UR4][R36.64+0x8], R8 ;  /* 0x0000080824007985 */ /* 0x0001e6000c101b04 */
.L_x_8596:
[----:B------:R-:W-:Y:S05]  /*1a5b00*/  BSYNC B1 ;  /* 0x0000000000017941 */ /* 0x000fea0003800000 */
.L_x_8595:
        /* <DEDUP_REMOVED lines=54> */
.L_x_8601:
[----:B------:R-:W-:Y:S05]  /*1a5e70*/  BSYNC B1 ;  /* 0x0000000000017941 */ /* 0x000fea0003800000 */
.L_x_8600:
        /* <DEDUP_REMOVED lines=40> */
.L_x_8603:
[----:B------:R-:W-:Y:S05]  /*1a6100*/  BSYNC B1 ;  /* 0x0000000000017941 */ /* 0x000fea0003800000 */
.L_x_8602:
[----:B------:R-:W-:Y:S02]  /*1a6110*/  R2UR UR4, R38 ;  /* 0x00000000260472ca */ /* 0x000fe400000e0000 */
[----:B------:R-:W-:-:S13]  /*1a6120*/  R2UR UR5, R39 ;  /* 0x00000000270572ca */ /* 0x000fda00000e0000 */
[----:B------:R2:W-:Y:S01]  /*1a6130*/  ST.E desc[UR4][R30.64], R9 ;  /* 0x000000091e007985 */ /* 0x0005e2000c101904 */
[----:B------:R-:W-:Y:S05]  /*1a6140*/  BRA `(.L_x_8593) ;  /* 0x0000000000207947 */ /* 0x000fea0003800000 */
.L_x_8594:
        /* <DEDUP_REMOVED lines=8> */
.L_x_8593:
[----:B------:R-:W-:Y:S05]  /*1a61d0*/  BSYNC B0 ;  /* 0x0000000000007941 */ /* 0x000fea0003800000 */
.L_x_8592:
[----:B------:R-:W-:Y:S02]  /*1a61e0*/  VIADD R34, R34, 0x1 ;  /* 0x0000000122227836 */ /* 0x000fe40000000000 */
[----:B------:R-:W-:Y:S01]  /*1a61f0*/  VIADD R32, R32, 0x4 ;  /* 0x0000000420207836 */ /* 0x000fe20000000000 */
[----:B------:R-:W-:Y:S06]  /*1a6200*/  @P2 BRA `(.L_x_8604) ;  /* 0xffffffec000c2947 */ /* 0x000fec000383ffff */
.L_x_8539:
[----:B------:R-:W-:Y:S05]  /*1a6210*/  BSYNC B4 ;  /* 0x0000000000047941 */ /* 0x000fea0003800000 */
.L_x_8536:
        /* <DEDUP_REMOVED lines=15> */
.L_x_8530:
[----:B------:R-:W-:Y:S05]  /*1a6310*/  BSYNC B5 ;  /* 0x0000000000057941 */ /* 0x000fea0003800000 */
.L_x_8529:
        /* <DEDUP_REMOVED lines=15> */
.L_x_8609:
[----:B------:R-:W0:Y:S02]  /*1a6410*/  LDS.64 R4, [R3+0x8] ;  /* 0x0000080003047984 */ /* 0x000e240000000a00 */
[----:B0-----:R-:W-:-:S05]  /*1a6420*/  IADD3 R6, P0, PT, R4, 0x30, RZ ;  /* 0x0000003004067810 */ /* 0x001fca0007f1e0ff */
[----:B------:R-:W-:-:S07]  /*1a6430*/  IMAD.X R7, RZ, RZ, R5, P0 ;  /* 0x000000ffff077224 */ /* 0x000fce00000e0605 */
[----:B------:R-:W0:Y:S02]  /*1a6440*/  ATOMS.CAST.SPIN.64 P0, [R3+0x8], R4, R6 ;  /* 0x000008040300758d */ /* 0x000e240001800406 */
[----:B0-----:R-:W-:Y:S05]  /*1a6450*/  @!P0 BRA `(.L_x_8609) ;  /* 0xfffffffc00ec8947 */ /* 0x001fea000383ffff */
[----:B------:R-:W-:Y:S05]  /*1a6460*/  BSYNC B1 ;  /* 0x0000000000017941 */ /* 0x000fea0003800000 */
.L_x_8608:
[----:B------:R-:W-:Y:S02]  /*1a6470*/  IMAD.MOV.U32 R6, RZ, RZ, R4 ;  /* 0x000000ffff067224 */ /* 0x000fe400078e0004 */
[----:B------:R-:W-:Y:S01]  /*1a6480*/  IMAD.MOV.U32 R7, RZ, RZ, R5 ;  /* 0x000000ffff077224 */ /* 0x000fe200078e0005 */
[----:B------:R-:W-:Y:S06]  /*1a6490*/  BRA `(.L_x_8606) ;  /* 0x0000000000187947 */ /* 0x000fec0003800000 */
.L_x_8607:
[----:B------:R-:W-:Y:S02]  /*1a64a0*/  R2UR UR4, R38 ;  /* 0x00000000260472ca */ /* 0x000fe400000e0000 */
[----:B------:R-:W-:-:S13]  /*1a64b0*/  R2UR UR5, R39 ;  /* 0x00000000270572ca */ /* 0x000fda00000e0000 */
[----:B------:R-:W2:Y:S02]  /*1a64c0*/  LD.E.64 R6, desc[UR4][R36.64+0x8] ;  /* 0x0000080424067980 */ /* 0x000ea4000c101b00 */
[----:B--2---:R-:W-:-:S05]  /*1a64d0*/  IADD3 R4, P0, PT, R6, 0x30, RZ ;  /* 0x0000003006047810 */ /* 0x004fca0007f1e0ff */
[----:B------:R-:W-:-:S05]  /*1a64e0*/  IMAD.X R5, RZ, RZ, R7, P0 ;  /* 0x000000ffff057224 */ /* 0x000fca00000e0607 */
[----:B------:R0:W-:Y:S03]  /*1a64f0*/  ST.E.64 desc[UR4][R36.64+0x8], R4 ;  /* 0x0000080424007985 */ /* 0x0001e6000c101b04 */
.L_x_8606:
[----:B------:R-:W-:Y:S05]  /*1a6500*/  BSYNC B0 ;  /* 0x0000000000007941 */ /* 0x000fea0003800000 */
.L_x_8605:
        /* <DEDUP_REMOVED lines=64> */
.L_x_8611:
[----:B------:R-:W-:Y:S05]  /*1a6910*/  BSYNC B0 ;  /* 0x0000000000007941 */ /* 0x000fea0003800000 */
.L_x_8610:
        /* <DEDUP_REMOVED lines=40> */
.L_x_8619:
[----:B------:R-:W1:Y:S02]  /*1a6ba0*/  LDS.64 R4, [R9+0x8] ;  /* 0x0000080009047984 */ /* 0x000e640000000a00 */
[----:B-1----:R-:W-:-:S05]  /*1a6bb0*/  IADD3 R6, P0, PT, R4, 0x30, RZ ;  /* 0x0000003004067810 */ /* 0x002fca0007f1e0ff */
[----:B------:R-:W-:-:S07]  /*1a6bc0*/  IMAD.X R7, RZ, RZ, R5, P0 ;  /* 0x000000ffff077224 */ /* 0x000fce00000e0605 */
[----:B------:R-:W1:Y:S02]  /*1a6bd0*/  ATOMS.CAST.SPIN.64 P0, [R9+0x8], R4, R6 ;  /* 0x000008040900758d */ /* 0x000e640001800406 */
[----:B-1----:R-:W-:Y:S05]  /*1a6be0*/  @!P0 BRA `(.L_x_8619) ;  /* 0xfffffffc00ec8947 */ /* 0x002fea000383ffff */
[----:B------:R-:W-:Y:S05]  /*1a6bf0*/  BSYNC B2 ;  /* 0x0000000000027941 */ /* 0x000fea0003800000 */
.L_x_8618:
[----:B------:R-:W-:Y:S02]  /*1a6c00*/  IMAD.MOV.U32 R6, RZ, RZ, R4 ;  /* 0x000000ffff067224 */ /* 0x000fe400078e0004 */
[----:B------:R-:W-:Y:S01]  /*1a6c10*/  IMAD.MOV.U32 R7, RZ, RZ, R5 ;  /* 0x000000ffff077224 */ /* 0x000fe200078e0005 */
[----:B------:R-:W-:Y:S06]  /*1a6c20*/  BRA `(.L_x_8616) ;  /* 0x0000000000187947 */ /* 0x000fec0003800000 */
.L_x_8617:
[----:B------:R-:W-:Y:S02]  /*1a6c30*/  R2UR UR4, R38 ;  /* 0x00000000260472ca */ /* 0x000fe400000e0000 */
[----:B------:R-:W-:-:S13]  /*1a6c40*/  R2UR UR5, R39 ;  /* 0x00000000270572ca */ /* 0x000fda00000e0000 */
[----:B------:R-:W2:Y:S02]  /*1a6c50*/  LD.E.64 R6, desc[UR4][R36.64+0x8] ;  /* 0x0000080424067980 */ /* 0x000ea4000c101b00 */
[----:B--2---:R-:W-:-:S05]  /*1a6c60*/  IADD3 R4, P0, PT, R6, 0x30, RZ ;  /* 0x0000003006047810 */ /* 0x004fca0007f1e0ff */
[----:B------:R-:W-:-:S05]  /*1a6c70*/  IMAD.X R5, RZ, RZ, R7, P0 ;  /* 0x000000ffff057224 */ /* 0x000fca00000e0607 */
[----:B------:R1:W-:Y:S03]  /*1a6c80*/  ST.E.64 desc[UR4][R36.64+0x8], R4 ;  /* 0x0000080424007985 */ /* 0x0003e6000c101b04 */
.L_x_8616:
[----:B------:R-:W-:Y:S05]  /*1a6c90*/  BSYNC B1 ;  /* 0x0000000000017941 */ /* 0x000fea0003800000 */
.L_x_8615:
        /* <DEDUP_REMOVED lines=54> */
.L_x_8621:
[----:B------:R-:W-:Y:S05]  /*1a7000*/  BSYNC B1 ;  /* 0x0000000000017941 */ /* 0x000fea0003800000 */
.L_x_8620:
        /* <DEDUP_REMOVED lines=40> */
.L_x_8623:
[----:B------:R-:W-:Y:S05]  /*1a7290*/  BSYNC B1 ;  /* 0x0000000000017941 */ /* 0x000fea0003800000 */
.L_x_8622:
[----:B------:R-:W-:Y:S01]  /*1a72a0*/  R2UR UR4, R38 ;  /* 0x00000000260472ca */ /* 0x000fe200000e0000 */
[----:B------:R-:W-:Y:S01]  /*1a72b0*/  IMAD.MOV.U32 R13, RZ, RZ, RZ ;  /* 0x000000ffff0d7224 */ /* 0x000fe200078e00ff */
[----:B------:R-:W-:Y:S02]  /*1a72c0*/  R2UR UR5, R39 ;  /* 0x00000000270572ca */ /* 0x000fe400000e0000 */
[----:B------:R-:W-:-:S11]  /*1a72d0*/  ISETP.EQ.AND P0, PT, R7, RZ, PT ;  /* 0x000000ff0700720c */ /* 0x000fd60003f02270 */
[----:B------:R2:W-:Y:S01]  /*1a72e0*/  ST.E desc[UR4][R30.64], R7 ;  /* 0x000000071e007985 */ /* 0x0005e2000c101904 */
[----:B------:R-:W-:Y:S05]  /*1a72f0*/  BRA `(.L_x_8613) ;  /* 0x0000000000107947 */ /* 0x000fea0003800000 */
.L_x_8614:
[----:B------:R-:W-:Y:S02]  /*1a7300*/  R2UR UR4, R38 ;  /* 0x00000000260472ca */ /* 0x000fe400000e0000 */
[----:B------:R-:W-:-:S13]  /*1a7310*/  R2UR UR5, R39 ;  /* 0x00000000270572ca */ /* 0x000fda00000e0000 */
[----:B------:R1:W5:Y:S01]  /*1a7320*/  LD.E R13, desc[UR4][R4.64+0x20] ;  /* 0x00002004040d7980 */ /* 0x000362000c101900 */
[----:B------:R-:W-:-:S13]  /*1a7330*/  PLOP3.LUT P0, PT, PT, PT, PT, 0x80, 0x8 ;  /* 0x000000000008781c */ /* 0x000fda0003f0f070 */
.L_x_8613:
[----:B------:R-:W-:Y:S05]  /*1a7340*/  BSYNC B0 ;  /* 0x0000000000007941 */ /* 0x000fea0003800000 */
.L_x_8612:
[----:B------:R-:W-:Y:S01]  /*1a7350*/  BSSY B1, `(.L_x_8624) ;  /* 0x00000b0000017945 */ /* 0x000fe20003800000 */
[----:B------:R-:W-:-:S03]  /*1a7360*/  IMAD.MOV.U32 R14, RZ, RZ, 0x1 ;  /* 0x00000001ff0e7424 */ /* 0x000fc600078e00ff */
[----:B------:R-:W-:Y:S05]  /*1a7370*/  @!P0 BRA `(.L_x_8625) ;  /* 0x0000000800b48947 */ /* 0x000fea0003800000 */
[----:B-----5:R-:W-:-:S13]  /*1a7380*/  ISETP.GT.AND P0, PT, R0, R13, PT ;  /* 0x0000000d0000720c */ /* 0x020fda0003f04270 */
[----:B------:R-:W-:Y:S05]  /*1a7390*/  @!P0 BRA `(.L_x_8626) ;  /* 0x0000000800a88947 */ /* 0x000fea0003800000 */
.L_x_8639:
[----:B012---:R-:W0:Y:S01]  /*1a73a0*/  LDS.64 R4, [R15] ;  /* 0x000000000f047984 */ /* 0x007e220000000a00 */
[----:B------:R-:W-:Y:S05]  /*1a73b0*/  YIELD ;  /* 0x0000000000007946 */ /* 0x000fea0003800000 */
[----:B------:R-:W-:Y:S02]  /*1a73c0*/  R2UR UR4, R38 ;  /* 0x00000000260472ca */ /* 0x000fe400000e0000 */
[----:B------:R-:W-:-:S13]  /*1a73d0*/  R2UR UR5, R39 ;  /* 0x00000000270572ca */ /* 0x000fda00000e0000 */
[----:B0--3--:R-:W3:Y:S01]  /*1a73e0*/  LD.E R8, desc[UR4][R4.64+0x8] ;  /* 0x0000080404087980 */ /* 0x009ee2000c101900 */
        /* <DEDUP_REMOVED lines=36> */
.L_x_8634:
[----:B------:R-:W0:Y:S02]  /*1a7630*/  LDS.64 R4, [R11+0x8] ;  /* 0x000008000b047984 */ /* 0x000e240000000a00 */
[----:B0-----:R-:W-:-:S05]  /*1a7640*/  IADD3 R6, P0, PT, R4, 0x30, RZ ;  /* 0x0000003004067810 */ /* 0x001fca0007f1e0ff */
[----:B------:R-:W-:-:S07]  /*1a7650*/  IMAD.X R7, RZ, RZ, R5, P0 ;  /* 0x000000ffff077224 */ /* 0x000fce00000e0605 */
[----:B------:R-:W0:Y:S02]  /*1a7660*/  ATOMS.CAST.SPIN.64 P0, [R11+0x8], R4, R6 ;  /* 0x000008040b00758d */ /* 0x000e240001800406 */
[----:B0-----:R-:W-:Y:S05]  /*1a7670*/  @!P0 BRA `(.L_x_8634) ;  /* 0xfffffffc00ec8947 */ /* 0x001fea000383ffff */
[----:B------:R-:W-:Y:S05]  /*1a7680*/  BSYNC B3 ;  /* 0x0000000000037941 */ /* 0x000fea0003800000 */
.L_x_8633:
[----:B------:R-:W-:Y:S02]  /*1a7690*/  IMAD.MOV.U32 R6, RZ, RZ, R4 ;  /* 0x000000ffff067224 */ /* 0x000fe400078e0004 */
[----:B------:R-:W-:Y:S01]  /*1a76a0*/  IMAD.MOV.U32 R7, RZ, RZ, R5 ;  /* 0x000000ffff077224 */ /* 0x000fe200078e0005 */
[----:B------:R-:W-:Y:S06]  /*1a76b0*/  BRA `(.L_x_8631) ;  /* 0x0000000000187947 */ /* 0x000fec0003800000 */
.L_x_8632:
[----:B------:R-:W-:Y:S02]  /*1a76c0*/  R2UR UR4, R38 ;  /* 0x00000000260472ca */ /* 0x000fe400000e0000 */
[----:B------:R-:W-:-:S13]  /*1a76d0*/  R2UR UR5, R39 ;  /* 0x00000000270572ca */ /* 0x000fda00000e0000 */
[----:B------:R-:W2:Y:S02]  /*1a76e0*/  LD.E.64 R6, desc[UR4][R36.64+0x8] ;  /* 0x0000080424067980 */ /* 0x000ea4000c101b00 */
[----:B--2---:R-:W-:-:S05]  /*1a76f0*/  IADD3 R4, P0, PT, R6, 0x30, RZ ;  /* 0x0000003006047810 */ /* 0x004fca0007f1e0ff */
[----:B------:R-:W-:-:S05]  /*1a7700*/  IMAD.X R5, RZ, RZ, R7, P0 ;  /* 0x000000ffff057224 */ /* 0x000fca00000e0607 */
[----:B------:R1:W-:Y:S03]  /*1a7710*/  ST.E.64 desc[UR4][R36.64+0x8], R4 ;  /* 0x0000080424007985 */ /* 0x0003e6000c101b04 */
.L_x_8631:
[----:B------:R-:W-:Y:S05]  /*1a7720*/  BSYNC B2 ;  /* 0x0000000000027941 */ /* 0x000fea0003800000 */
.L_x_8630:
        /* <DEDUP_REMOVED lines=54> */
.L_x_8636:
[----:B------:R-:W-:Y:S05]  /*1a7a90*/  BSYNC B2 ;  /* 0x0000000000027941 */ /* 0x000fea0003800000 */
.L_x_8635:
        /* <DEDUP_REMOVED lines=40> */
.L_x_8638:
[----:B------:R-:W-:Y:S05]  /*1a7d20*/  BSYNC B2 ;  /* 0x0000000000027941 */ /* 0x000fea0003800000 */
.L_x_8637:
[----:B------:R-:W-:Y:S01]  /*1a7d30*/  R2UR UR4, R38 ;  /* 0x00000000260472ca */ /* 0x000fe200000e0000 */
[----:B------:R-:W-:Y:S01]  /*1a7d40*/  IMAD.MOV.U32 R9, RZ, RZ, RZ ;  /* 0x000000ffff097224 */ /* 0x000fe200078e00ff */
[----:B------:R-:W-:Y:S02]  /*1a7d50*/  R2UR UR5, R39 ;  /* 0x00000000270572ca */ /* 0x000fe400000e0000 */
[----:B------:R-:W-:-:S11]  /*1a7d60*/  ISETP.EQ.AND P0, PT, R7, RZ, PT ;  /* 0x000000ff0700720c */ /* 0x000fd60003f02270 */
[----:B------:R3:W-:Y:S01]  /*1a7d70*/  ST.E desc[UR4][R30.64], R7 ;  /* 0x000000071e007985 */ /* 0x0007e2000c101904 */
[----:B------:R-:W-:Y:S05]  /*1a7d80*/  BRA `(.L_x_8628) ;  /* 0x0000000000187947 */ /* 0x000fea0003800000 */
.L_x_8629:
[----:B------:R-:W-:Y:S02]  /*1a7d90*/  R2UR UR4, R38 ;  /* 0x00000000260472ca */ /* 0x000fe400000e0000 */
[----:B------:R-:W-:Y:S02]  /*1a7da0*/  R2UR UR5, R39 ;  /* 0x00000000270572ca */ /* 0x000fe400000e0000 */
[----:B------:R-:W-:-:S05]  /*1a7db0*/  LEA R4, P0, R10, R4, 0x2 ;  /* 0x000000040a047211 */ /* 0x000fca00078010ff */
[----:B------:R-:W-:-:S06]  /*1a7dc0*/  IMAD.X R5, RZ, RZ, R5, P0 ;  /* 0x000000ffff057224 */ /* 0x000fcc00000e0605 */
[----:B------:R1:W5:Y:S01]  /*1a7dd0*/  LD.E R9, desc[UR4][R4.64+0x20] ;  /* 0x0000200404097980 */ /* 0x000362000c101900 */
[----:B------:R-:W-:-:S13]  /*1a7de0*/  PLOP3.LUT P0, PT, PT, PT, PT, 0x80, 0x8 ;  /* 0x000000000008781c */ /* 0x000fda0003f0f070 */
.L_x_8628:
[----:B------:R-:W-:Y:S05]  /*1a7df0*/  BSYNC B0 ;  /* 0x0000000000007941 */ /* 0x000fea0003800000 */
.L_x_8627:
[----:B------:R-:W-:Y:S01]  /*1a7e00*/  IMAD.MOV.U32 R14, RZ, RZ, 0x1 ;  /* 0x00000001ff0e7424 */ /* 0x000fe200078e00ff */
[----:B------:R-:W-:Y:S06]  /*1a7e10*/  @!P0 BRA `(.L_x_8625) ;  /* 0x00000000000c8947 */ /* 0x000fec0003800000 */
[----:B-----5:R-:W-:-:S13]  /*1a7e20*/  ISETP.GT.AND P0, PT, R0, R9, PT ;  /* 0x000000090000720c */ /* 0x020fda0003f04270 */
[----:B------:R-:W-:Y:S05]  /*1a7e30*/  @P0 BRA `(.L_x_8639) ;  /* 0xfffffff400580947 */ /* 0x000fea000383ffff */
.L_x_8626:
[----:B------:R-:W-:-:S07]  /*1a7e40*/  VIADD R14, R10, 0x2 ;  /* 0x000000020a0e7836 */ /* 0x000fce0000000000 */
.L_x_8625:
[----:B------:R-:W-:Y:S05]  /*1a7e50*/  BSYNC B1 ;  /* 0x0000000000017941 */ /* 0x000fea0003800000 */
.L_x_8624:
[----:B------:R-:W-:Y:S01]  /*1a7e60*/  ISETP.NE.AND P0, PT, R7, RZ, PT ;  /* 0x000000ff0700720c */ /* 0x000fe20003f05270 */
[----:B------:R-:W-:Y:S01]  /*1a7e70*/  BSSY B2, `(.L_x_8640) ;  /* 0x0000738000027945 */ /* 0x000fe20003800000 */
[----:B-----5:R-:W-:Y:S02]  /*1a7e80*/  IMAD.MOV.U32 R13, RZ, RZ, RZ ;  /* 0x000000ffff0d7224 */ /* 0x020fe400078e00ff */
[----:B------:R-:W-:-:S09]  /*1a7e90*/  IMAD.MOV.U32 R0, RZ, RZ, RZ ;  /* 0x000000ffff007224 */ /* 0x000fd200078e00ff */
[----:B------:R-:W-:Y:S05]  /*1a7ea0*/  @P0 BRA `(.L_x_8641) ;  /* 0x0000007000d00947 */ /* 0x000fea0003800000 */
[----:B------:R-:W-:Y:S01]  /*1a7eb0*/  LEA R33, R14, 0x20, 0x2 ;  /* 0x000000200e217811 */ /* 0x000fe200078e10ff */
[----:B------:R-:W4:Y:S01]  /*1a7ec0*/  S2UR UR5, SR_CgaCtaId ;  /* 0x00000000000579c3 */ /* 0x000f220000008800 */
[----:B------:R-:W-:Y:S01]  /*1a7ed0*/  UMOV UR4, 0x400 ;  /* 0x0000040000047882 */ /* 0x000fe20000000000 */
[----:B------:R-:W-:Y:S02]  /*1a7ee0*/  R2UR UR6, R38 ;  /* 0x00000000260672ca */ /* 0x000fe400000e0000 */
[----:B-1----:R-:W-:Y:S02]  /*1a7ef0*/  SHF.R.S32.HI R4, RZ, 0x1f, R33 ;  /* 0x0000001fff047819 */ /* 0x002fe40000011421 */
[----:B------:R-:W-:Y:S02]  /*1a7f00*/  R2UR UR7, R39 ;  /* 0x00000000270772ca */ /* 0x000fe400000e0000 */
[----:B------:R-:W-:-:S04]  /*1a7f10*/  LEA.HI R4, R4, R33, RZ, 0x3 ;  /* 0x0000002104047211 */ /* 0x000fc800078f18ff */
[----:B------:R-:W-:-:S05]  /*1a7f20*/  LOP3.LUT R4, R4, 0xfffffff8, RZ, 0xc0, !PT ;  /* 0xfffffff804047812 */ /* 0x000fca00078ec0ff */
[----:B0-2---:R-:W-:-:S05]  /*1a7f30*/  IMAD.IADD R5, R33, 0x1, -R4 ;  /* 0x0000000121057824 */ /* 0x005fca00078e0a04 */
[----:B------:R-:W-:Y:S01]  /*1a7f40*/  ISETP.NE.AND P0, PT, R5, RZ, PT ;  /* 0x000000ff0500720c */ /* 0x000fe20003f05270 */
[----:B------:R-:W-:Y:S01]  /*1a7f50*/  IMAD R5, R14, 0x4, -R5 ;  /* 0x000000040e057824 */ /* 0x000fe200078e0a05 */
[----:B----4-:R-:W-:-:S06]  /*1a7f60*/  ULEA UR4, UR5, UR4, 0x18 ;  /* 0x0000000405047291 */ /* 0x010fcc000f8ec0ff */
        /* <DEDUP_REMOVED lines=13> */
[----:B---3--:R-:W-:Y:S01]  /*1a8040*/  IMAD.MOV.U32 R7, RZ, RZ, R5 ;  /* 0x000000ffff077224 */ /* 0x008fe200078e0005 */
[----:B012---:R-:W-:Y:S06]  /*1a8050*/  @P0 BRA `(.L_x_8643) ;  /* 0x0000000000500947 */ /* 0x007fec0003800000 */
[----:B------:R-:W0:Y:S02]  /*1a8060*/  QSPC.E.S P0, RZ, [R36+0x8] ;  /* 0x0000080024ff73aa */ /* 0x000e240000000500 */
[----:B0-----:R-:W-:Y:S05]  /*1a8070*/  @!P0 BRA `(.L_x_8644) ;  /* 0x0000000000308947 */ /* 0x001fea0003800000 */
[----:B------:R-:W-:Y:S01]  /*1a8080*/  IMAD.MOV.U32 R4, RZ, RZ, R36 ;  /* 0x000000ffff047224 */ /* 0x000fe200078e0024 */
[----:B------:R-:W-:Y:S04]  /*1a8090*/  BSSY B1, `(.L_x_8645) ;  /* 0x0000007000017945 */ /* 0x000fe80003800000 */
[----:B------:R-:W-:-:S07]  /*1a80a0*/  MOV R15, R4 ;  /* 0x00000004000f7202 */ /* 0x000fce0000000f00 */
.L_x_8646:
[----:B------:R-:W0:Y:S02]  /*1a80b0*/  LDS.64 R4, [R15+0x8] ;  /* 0x000008000f047984 */ /* 0x000e240000000a00 */
[----:B0-----:R-:W-:-:S05]  /*1a80c0*/  IADD3 R6, P0, PT, R10, R4, RZ ;  /* 0x000000040a067210 */ /* 0x001fca0007f1e0ff */
[----:B------:R-:W-:-:S07]  /*1a80d0*/  IMAD.X R7, R11, 0x1, R5, P0 ;  /* 0x000000010b077824 */ /* 0x000fce00000e0605 */
[----:B------:R-:W0:Y:S02]  /*1a80e0*/  ATOMS.CAST.SPIN.64 P0, [R15+0x8], R4, R6 ;  /* 0x000008040f00758d */ /* 0x000e240001800406 */
[----:B0-----:R-:W-:Y:S05]  /*1a80f0*/  @!P0 BRA `(.L_x_8646) ;  /* 0xfffffffc00ec8947 */ /* 0x001fea000383ffff */
[----:B------:R-:W-:Y:S05]  /*1a8100*/  BSYNC B1 ;  /* 0x0000000000017941 */ /* 0x000fea0003800000 */
.L_x_8645:
[----:B------:R-:W-:Y:S02]  /*1a8110*/  IMAD.MOV.U32 R6, RZ, RZ, R4 ;  /* 0x000000ffff067224 */ /* 0x000fe400078e0004 */
[----:B------:R-:W-:Y:S01]  /*1a8120*/  IMAD.MOV.U32 R7, RZ, RZ, R5 ;  /* 0x000000ffff077224 */ /* 0x000fe200078e0005 */
[----:B------:R-:W-:Y:S06]  /*1a8130*/  BRA `(.L_x_8643) ;  /* 0x0000000000187947 */ /* 0x000fec0003800000 */
.L_x_8644:
[----:B------:R-:W-:Y:S02]  /*1a8140*/  R2UR UR4, R38 ;  /* 0x00000000260472ca */ /* 0x000fe400000e0000 */
[----:B------:R-:W-:-:S13]  /*1a8150*/  R2UR UR5, R39 ;  /* 0x00000000270572ca */ /* 0x000fda00000e0000 */
[----:B------:R-:W2:Y:S02]  /*1a8160*/  LD.E.64 R6, desc[UR4][R36.64+0x8] ;  /* 0x0000080424067980 */ /* 0x000ea4000c101b00 */
[----:B--2---:R-:W-:-:S05]  /*1a8170*/  IADD3 R4, P0, PT, R10, R6, RZ ;  /* 0x000000060a047210 */ /* 0x004fca0007f1e0ff */
[----:B------:R-:W-:-:S05]  /*1a8180*/  IMAD.X R5, R11, 0x1, R7, P0 ;  /* 0x000000010b057824 */ /* 0x000fca00000e0607 */
[----:B------:R0:W-:Y:S03]  /*1a8190*/  ST.E.64 desc[UR4][R36.64+0x8], R4 ;  /* 0x0000080424007985 */ /* 0x0001e6000c101b04 */
.L_x_8643:
[----:B------:R-:W-:Y:S05]  /*1a81a0*/  BSYNC B0 ;  /* 0x0000000000007941 */ /* 0x000fea0003800000 */
.L_x_8642:
        /* <DEDUP_REMOVED lines=45> */
.L_x_8676:
        /* <DEDUP_REMOVED lines=29> */
.L_x_8657:
[----:B------:R-:W0:Y:S02]  /*1a8650*/  LDS.64 R8, [R41+0x8] ;  /* 0x0000080029087984 */ /* 0x000e240000000a00 */
[----:B0-----:R-:W-:-:S05]  /*1a8660*/  IADD3 R10, P0, PT, R8, 0x30, RZ ;  /* 0x00000030080a7810 */ /* 0x001fca0007f1e0ff */
[----:B------:R-:W-:-:S07]  /*1a8670*/  IMAD.X R11, RZ, RZ, R9, P0 ;  /* 0x000000ffff0b7224 */ /* 0x000fce00000e0609 */
[----:B------:R-:W0:Y:S02]  /*1a8680*/  ATOMS.CAST.SPIN.64 P0, [R41+0x8], R8, R10 ;  /* 0x000008082900758d */ /* 0x000e24000180040a */
[----:B0-----:R-:W-:Y:S05]  /*1a8690*/  @!P0 BRA `(.L_x_8657) ;  /* 0xfffffffc00ec8947 */ /* 0x001fea000383ffff */
[----:B------:R-:W-:Y:S05]  /*1a86a0*/  BSYNC B5 ;  /* 0x0000000000057941 */ /* 0x000fea0003800000 */
.L_x_8656:
[----:B------:R-:W-:Y:S02]  /*1a86b0*/  IMAD.MOV.U32 R10, RZ, RZ, R8 ;  /* 0x000000ffff0a7224 */ /* 0x000fe400078e0008 */
[----:B------:R-:W-:Y:S01]  /*1a86c0*/  IMAD.MOV.U32 R11, RZ, RZ, R9 ;  /* 0x000000ffff0b7224 */ /* 0x000fe200078e0009 */
[----:B------:R-:W-:Y:S06]  /*1a86d0*/  BRA `(.L_x_8654) ;  /* 0x0000000000187947 */ /* 0x000fec0003800000 */
.L_x_8655:
[----:B------:R-:W-:Y:S02]  /*1a86e0*/  R2UR UR4, R38 ;  /* 0x00000000260472ca */ /* 0x000fe400000e0000 */
[----:B------:R-:W-:-:S13]  /*1a86f0*/  R2UR UR5, R39 ;  /* 0x00000000270572ca */ /* 0x000fda00000e0000 */
[----:B------:R-:W2:Y:S02]  /*1a8700*/  LD.E.64 R10, desc[UR4][R36.64+0x8] ;  /* 0x00000804240a7980 */ /* 0x000ea4000c101b00 */
[----:B--2---:R-:W-:-:S05]  /*1a8710*/  IADD3 R8, P0, PT, R10, 0x30, RZ ;  /* 0x000000300a087810 */ /* 0x004fca0007f1e0ff */
[----:B------:R-:W-:-:S05]  /*1a8720*/  IMAD.X R9, RZ, RZ, R11, P0 ;  /* 0x000000ffff097224 */ /* 0x000fca00000e060b */
[----:B------:R0:W-:Y:S03]  /*1a8730*/  ST.E.64 desc[UR4][R36.64+0x8], R8 ;  /* 0x0000080824007985 */ /* 0x0001e6000c101b04 */
.L_x_8654:
[----:B------:R-:W-:Y:S05]  /*1a8740*/  BSYNC B4 ;  /* 0x0000000000047941 */ /* 0x000fea0003800000 */
.L_x_8653:
        /* <DEDUP_REMOVED lines=54> */
.L_x_8659:
[----:B------:R-:W-:Y:S05]  /*1a8ab0*/  BSYNC B4 ;  /* 0x0000000000047941 */ /* 0x000fea0003800000 */
.L_x_8658:
        /* <DEDUP_REMOVED lines=40> */
.L_x_8661:
[----:B------:R-:W-:Y:S05]  /*1a8d40*/  BSYNC B4 ;  /* 0x0000000000047941 */ /* 0x000fea0003800000 */
.L_x_8660:
[----:B------:R-:W-:Y:S02]  /*1a8d50*/  R2UR UR4, R38 ;  /* 0x00000000260472ca */ /* 0x000fe400000e0000 */
[----:B------:R-:W-:-:S13]  /*1a8d60*/  R2UR UR5, R39 ;  /* 0x00000000270572ca */ /* 0x000fda00000e0000 */
[----:B------:R2:W-:Y:S01]  /*1a8d70*/  ST.E desc[UR4][R30.64], R9 ;  /* 0x000000091e007985 */ /* 0x0005e2000c101904 */
[----:B------:R-:W-:Y:S05]  /*1a8d80*/  BRA `(.L_x_8662) ;  /* 0x0000000000147947 */ /* 0x000fea0003800000 */
.L_x_8652:
[----:B------:R-:W-:Y:S02]  /*1a8d90*/  R2UR UR4, R38 ;  /* 0x00000000260472ca */ /* 0x000fe400000e0000 */
[----:B------:R-:W-:Y:S02]  /*1a8da0*/  R2UR UR5, R39 ;  /* 0x00000000270572ca */ /* 0x000fe400000e0000 */
[----:B------:R-:W-:-:S05]  /*1a8db0*/  IADD3 R4, P0, PT, R8, R33, RZ ;  /* 0x0000002108047210 */ /* 0x000fca0007f1e0ff */
[----:B------:R-:W-:-:S06]  /*1a8dc0*/  IMAD.X R5, RZ, RZ, R9, P0 ;  /* 0x000000ffff057224 */ /* 0x000fcc00000e0609 */
[----:B------:R3:W-:Y:S02]  /*1a8dd0*/  ST.E desc[UR4][R4.64+0x20], RZ ;  /* 0x000020ff04007985 */ /* 0x0007e4000c101904 */
.L_x_8662:
[----:B------:R-:W-:Y:S05]  /*1a8de0*/  BSYNC B3 ;  /* 0x0000000000037941 */ /* 0x000fea0003800000 */
.L_x_8651:
        /* <DEDUP_REMOVED lines=26> */
.L_x_8669:
[----:B------:R-:W0:Y:S02]  /*1a8f90*/  LDS.64 R8, [R43+0x8] ;  /* 0x000008002b087984 */ /* 0x000e240000000a00 */
[----:B0-----:R-:W-:-:S05]  /*1a8fa0*/  IADD3 R10, P0, PT, R8, 0x30, RZ ;  /* 0x00000030080a7810 */ /* 0x001fca0007f1e0ff */
[----:B------:R-:W-:-:S07]  /*1a8fb0*/  IMAD.X R11, RZ, RZ, R9, P0 ;  /* 0x000000ffff0b7224 */ /* 0x000fce00000e0609 */
[----:B------:R-:W0:Y:S02]  /*1a8fc0*/  ATOMS.CAST.SPIN.64 P0, [R43+0x8], R8, R10 ;  /* 0x000008082b00758d */ /* 0x000e24000180040a */
[----:B0-----:R-:W-:Y:S05]  /*1a8fd0*/  @!P0 BRA `(.L_x_8669) ;  /* 0xfffffffc00ec8947 */ /* 0x001fea000383ffff */
[----:B------:R-:W-:Y:S05]  /*1a8fe0*/  BSYNC B5 ;  /* 0x0000000000057941 */ /* 0x000fea0003800000 */
.L_x_8668:
[----:B------:R-:W-:Y:S02]  /*1a8ff0*/  IMAD.MOV.U32 R10, RZ, RZ, R8 ;  /* 0x000000ffff0a7224 */ /* 0x000fe400078e0008 */
[----:B------:R-:W-:Y:S01]  /*1a9000*/  IMAD.MOV.U32 R11, RZ, RZ, R9 ;  /* 0x000000ffff0b7224 */ /* 0x000fe200078e0009 */
[----:B------:R-:W-:Y:S06]  /*1a9010*/  BRA `(.L_x_8666) ;  /* 0x0000000000187947 */ /* 0x000fec0003800000 */
.L_x_8667:
[----:B------:R-:W-:Y:S02]  /*1a9020*/  R2UR UR4, R38 ;  /* 0x00000000260472ca */ /* 0x000fe400000e0000 */
[----:B------:R-:W-:-:S13]  /*1a9030*/  R2UR UR5, R39 ;  /* 0x00000000270572ca */ /* 0x000fda00000e0000 */
[----:B------:R-:W2:Y:S02]  /*1a9040*/  LD.E.64 R10, desc[UR4][R36.64+0x8] ;  /* 0x00000804240a7980 */ /* 0x000ea4000c101b00 */
[----:B--2---:R-:W-:-:S05]  /*1a9050*/  IADD3 R8, P0, PT, R10, 0x30, RZ ;  /* 0x000000300a087810 */ /* 0x004fca0007f1e0ff */
[----:B------:R-:W-:-:S05]  /*1a9060*/  IMAD.X R9, RZ, RZ, R11, P0 ;  /* 0x000000ffff097224 */ /* 0x000fca00000e060b */
[----:B------:R0:W-:Y:S03]  /*1a9070*/  ST.E.64 desc[UR4][R36.64+0x8], R8 ;  /* 0x0000080824007985 */ /* 0x0001e6000c101b04 */
.L_x_8666:
[----:B------:R-:W-:Y:S05]  /*1a9080*/  BSYNC B4 ;  /* 0x0000000000047941 */ /* 0x000fea0003800000 */
.L_x_8665:
        /* <DEDUP_REMOVED lines=51> */
.L_x_8671:
[----:B------:R-:W-:Y:S01]  /*1a93c0*/  R2UR UR4, R38 ;  /* 0x00000000260472ca */ /* 0x000fe200000e0000 */
[----:B------:R-:W-:Y:S01]  /*1a93d0*/  IMAD.MOV.U32 R7, RZ, RZ, 0x5272 ;  /* 0x00005272ff077424 */ /* 0x000fe200078e00ff */
[----:B------:R-:W-:Y:S01]  /*1a93e0*/  R2UR UR5, R39 ;  /* 0x00000000270572ca */ /* 0x000fe200000e0000 */
[----:B------:R-:W-:Y:S01]  /*1a93f0*/  IMAD.MOV.U32 R11, RZ, RZ, -0x1 ;  /* 0xffffffffff0b7424 */ /* 0x000fe200078e00ff */
[----:B------:R-:W-:-:S11]  /*1a9400*/  PLOP3.LUT P0, PT, PT, PT, PT, 0x8, 0x80 ;  /* 0x000000000080781c */ /* 0x000fd60003f0e170 */
[----:B------:R0:W-:Y:S02]  /*1a9410*/  ST.E desc[UR4][R30.64], R7 ;  /* 0x000000071e007985 */ /* 0x0001e4000c101904 */
.L_x_8672:
[----:B------:R-:W-:Y:S05]  /*1a9420*/  BSYNC B4 ;  /* 0x0000000000047941 */ /* 0x000fea0003800000 */
.L_x_8670:
        /* <DEDUP_REMOVED lines=39> */
.L_x_8674:
[----:B------:R-:W-:Y:S05]  /*1a96a0*/  BSYNC B4 ;  /* 0x0000000000047941 */ /* 0x000fea0003800000 */
.L_x_8673:
[----:B------:R-:W-:Y:S02]  /*1a96b0*/  R2UR UR4, R38 ;  /* 0x00000000260472ca */ /* 0x000fe400000e0000 */
[----:B------:R-:W-:-:S13]  /*1a96c0*/  R2UR UR5, R39 ;  /* 0x00000000270572ca */ /* 0x000fda00000e0000 */
[----:B------:R2:W-:Y:S01]  /*1a96d0*/  ST.E desc[UR4][R30.64], R9 ;  /* 0x000000091e007985 */ /* 0x0005e2000c101904 */
[----:B------:R-:W-:Y:S05]  /*1a96e0*/  BRA `(.L_x_8675) ;  /* 0x0000000000187947 */ /* 0x000fea0003800000 */
.L_x_8664:
[----:B------:R-:W-:Y:S01]  /*1a96f0*/  VIADD R5, R33, 0x4 ;  /* 0x0000000421057836 */ /* 0x000fe20000000000 */
[----:B------:R-:W-:Y:S02]  /*1a9700*/  R2UR UR4, R38 ;  /* 0x00000000260472ca */ /* 0x000fe400000e0000 */
[----:B------:R-:W-:Y:S02]  /*1a9710*/  R2UR UR5, R39 ;  /* 0x00000000270572ca */ /* 0x000fe400000e0000 */
[----:B------:R-:W-:-:S05]  /*1a9720*/  IADD3 R4, P0, PT, R8, R5, RZ ;  /* 0x0000000508047210 */ /* 0x000fca0007f1e0ff */
[----:B------:R-:W-:-:S06]  /*1a9730*/  IMAD.X R5, RZ, RZ, R9, P0 ;  /* 0x000000ffff057224 */ /* 0x000fcc00000e0609 */
[----:B------:R3:W-:Y:S02]  /*1a9740*/  ST.E desc[UR4][R4.64+0x20], RZ ;  /* 0x000020ff04007985 */ /* 0x0007e4000c101904 */
.L_x_8675:
[----:B------:R-:W-:Y:S05]  /*1a9750*/  BSYNC B3 ;  /* 0x0000000000037941 */ /* 0x000fea0003800000 */
.L_x_8663:
[----:B------:R-:W-:Y:S02]  /*1a9760*/  VIADD R34, R34, 0x2 ;  /* 0x0000000222227836 */ /* 0x000fe40000000000 */
[----:B------:R-:W-:Y:S01]  /*1a9770*/  VIADD R33, R33, 0x8 ;  /* 0x0000000821217836 */ /* 0x000fe20000000000 */
[----:B------:R-:W-:Y:S06]  /*1a9780*/  @P2 BRA `(.L_x_8676) ;  /* 0xffffffec003c2947 */ /* 0x000fec000383ffff */
.L_x_8650:
[----:B------:R-:W-:Y:S05]  /*1a9790*/  BSYNC B0 ;  /* 0x0000000000007941 */ /* 0x000fea0003800000 */
.L_x_8649:
        /* <DEDUP_REMOVED lines=24> */
.L_x_8682:
[----:B------:R-:W0:Y:S02]  /*1a9920*/  LDS.64 R8, [R5+0x8] ;  /* 0x0000080005087984 */ /* 0x000e240000000a00 */
[----:B0-----:R-:W-:-:S05]  /*1a9930*/  IADD3 R10, P0, PT, R8, 0x30, RZ ;  /* 0x00000030080a7810 */ /* 0x001fca0007f1e0ff */
[----:B------:R-:W-:-:S07]  /*1a9940*/  IMAD.X R11, RZ, RZ, R9, P0 ;  /* 0x000000ffff0b7224 */ /* 0x000fce00000e0609 */
[----:B------:R-:W0:Y:S02]  /*1a9950*/  ATOMS.CAST.SPIN.64 P0, [R5+0x8], R8, R10 ;  /* 0x000008080500758d */ /* 0x000e24000180040a */
[----:B0-----:R-:W-:Y:S05]  /*1a9960*/  @!P0 BRA `(.L_x_8682) ;  /* 0xfffffffc00ec8947 */ /* 0x001fea000383ffff */
[----:B------:R-:W-:Y:S05]  /*1a9970*/  BSYNC B3 ;  /* 0x0000000000037941 */ /* 0x000fea0003800000 */
.L_x_8681:
[----:B------:R-:W-:Y:S02]  /*1a9980*/  IMAD.MOV.U32 R10, RZ, RZ, R8 ;  /* 0x000000ffff0a7224 */ /* 0x000fe400078e0008 */
[----:B------:R-:W-:Y:S01]  /*1a9990*/  IMAD.MOV.U32 R11, RZ, RZ, R9 ;  /* 0x000000ffff0b7224 */ /* 0x000fe200078e0009 */
[----:B------:R-:W-:Y:S06]  /*1a99a0*/  BRA `(.L_x_8679) ;  /* 0x0000000000187947 */ /* 0x000fec0003800000 */
.L_x_8680:
[----:B------:R-:W-:Y:S02]  /*1a99b0*/  R2UR UR4, R38 ;  /* 0x00000000260472ca */ /* 0x000fe400000e0000 */
[----:B------:R-:W-:-:S13]  /*1a99c0*/  R2UR UR5, R39 ;  /* 0x00000000270572ca */ /* 0x000fda00000e0000 */
[----:B------:R-:W2:Y:S02]  /*1a99d0*/  LD.E.64 R10, desc[UR4][R36.64+0x8] ;  /* 0x00000804240a7980 */ /* 0x000ea4000c101b00 */
[----:B--2---:R-:W-:-:S05]  /*1a99e0*/  IADD3 R8, P0, PT, R10, 0x30, RZ ;  /* 0x000000300a087810 */ /* 0x004fca0007f1e0ff */
[----:B------:R-:W-:-:S05]  /*1a99f0*/  IMAD.X R9, RZ, RZ, R11, P0 ;  /* 0x000000ffff097224 */ /* 0x000fca00000e060b */
[----:B------:R0:W-:Y:S03]  /*1a9a00*/  ST.E.64 desc[UR4][R36.64+0x8], R8 ;  /* 0x0000080824007985 */ /* 0x0001e6000c101b04 */
.L_x_8679:
[----:B------:R-:W-:Y:S05]  /*1a9a10*/  BSYNC B0 ;  /* 0x0000000000007941 */ /* 0x000fea0003800000 */
.L_x_8678:
        /* <DEDUP_REMOVED lines=51> */
.L_x_8684:
[----:B------:R-:W-:Y:S01]  /*1a9d50*/  R2UR UR4, R38 ;  /* 0x00000000260472ca */ /* 0x000fe200000e0000 */
[----:B------:R-:W-:Y:S01]  /*1a9d60*/  IMAD.MOV.U32 R5, RZ, RZ, 0x5272 ;  /* 0x00005272ff057424 */ /* 0x000fe200078e00ff */
[----:B------:R-:W-:Y:S01]  /*1a9d70*/  R2UR UR5, R39 ;  /* 0x00000000270572ca */ /* 0x000fe200000e0000 */
[----:B------:R-:W-:Y:S01]  /*1a9d80*/  IMAD.MOV.U32 R11, RZ, RZ, -0x1 ;  /* 0xffffffffff0b7424 */ /* 0x000fe200078e00ff */
[----:B------:R-:W-:-:S11]  /*1a9d90*/  PLOP3.LUT P0, PT, PT, PT, PT, 0x8, 0x80 ;  /* 0x000000000080781c */ /* 0x000fd60003f0e170 */
[----:B------:R1:W-:Y:S02]  /*1a9da0*/  ST.E desc[UR4][R30.64], R5 ;  /* 0x000000051e007985 */ /* 0x0003e4000c101904 */
.L_x_8685:
[----:B------:R-:W-:Y:S05]  /*1a9db0*/  BSYNC B0 ;  /* 0x0000000000007941 */ /* 0x000fea0003800000 */
.L_x_8683:
        /* <DEDUP_REMOVED lines=39> */
.L_x_8687:
[----:B------:R-:W-:Y:S05]  /*1aa030*/  BSYNC B0 ;  /* 0x0000000000007941 */ /* 0x000fea0003800000 */
.L_x_8686:
[----:B------:R-:W-:Y:S02]  /*1aa040*/  R2UR UR4, R38 ;  /* 0x00000000260472ca */ /* 0x000fe400000e0000 */
[----:B------:R-:W-:-:S13]  /*1aa050*/  R2UR UR5, R39 ;  /* 0x00000000270572ca */ /* 0x000fda00000e0000 */
[----:B------:R4:W-:Y:S01]  /*1aa060*/  ST.E desc[UR4][R30.64], R9 ;  /* 0x000000091e007985 */ /* 0x0009e2000c101904 */
[----:B------:R-:W-:Y:S05]  /*1aa070*/  BRA `(.L_x_8648) ;  /* 0x0000000000147947 */ /* 0x000fea0003800000 */
.L_x_8677:
[----:B------:R-:W-:Y:S02]  /*1aa080*/  R2UR UR4, R38 ;  /* 0x00000000260472ca */ /* 0x000fe400000e0000 */
[----:B------:R-:W-:Y:S02]  /*1aa090*/  R2UR UR5, R39 ;  /* 0x00000000270572ca */ /* 0x000fe400000e0000 */
[----:B------:R-:W-:-:S05]  /*1aa0a0*/  LEA R4, P0, R17, R8, 0x2 ;  /* 0x0000000811047211 */ /* 0x000fca00078010ff */
[----:B------:R-:W-:-:S06]  /*1aa0b0*/  IMAD.X R5, RZ, RZ, R9, P0 ;  /* 0x000000ffff057224 */ /* 0x000fcc00000e0609 */
[----:B------:R0:W-:Y:S02]  /*1aa0c0*/  ST.E desc[UR4][R4.64+0x20], RZ ;  /* 0x000020ff04007985 */ /* 0x0001e4000c101904 */
.L_x_8648:
[----:B------:R-:W-:Y:S05]  /*1aa0d0*/  BSYNC B1 ;  /* 0x0000000000017941 */ /* 0x000fea0003800000 */
.L_x_8647:
[----:B------:R-:W-:Y:S01]  /*1aa0e0*/  BSSY B1, `(.L_x_8688) ;  /* 0x0000493000017945 */ /* 0x000fe20003800000 */
[----:B------:R-:W-:Y:S01]  /*1aa0f0*/  IABS R17, R12 ;  /* 0x0000000c00117213 */ /* 0x000fe20000000000 */
[----:B0-----:R-:W-:-:S07]  /*1aa100*/  IMAD.MOV.U32 R33, RZ, RZ, R14 ;  /* 0x000000ffff217224 */ /* 0x001fce00078e000e */
.L_x_8739:
[----:B------:R-:W-:Y:S01]  /*1aa110*/  ISETP.GT.U32.AND P0, PT, R17, 0xffff, PT ;  /* 0x0000ffff1100780c */ /* 0x000fe20003f04070 */
[----:B------:R-:W-:Y:S05]  /*1aa120*/  YIELD ;  /* 0x0000000000007946 */ /* 0x000fea0003800000 */
[----:B------:R-:W-:Y:S02]  /*1aa130*/  IMAD.MOV.U32 R12, RZ, RZ, R33 ;  /* 0x000000ffff0c7224 */ /* 0x000fe400078e0021 */
[----:B------:R-:W-:-:S05]  /*1aa140*/  IMAD.MOV.U32 R33, RZ, RZ, R17 ;  /* 0x000000ffff217224 */ /* 0x000fca00078e0011 */
[----:B0-234-:R-:W-:Y:S05]  /*1aa150*/  @!P0 BRA `(.L_x_8689) ;  /* 0x00000028003c8947 */ /* 0x01dfea0003800000 */
[----:B-1-3--:R-:W0:Y:S01]  /*1aa160*/  S2R R5, SR_CgaCtaId ;  /* 0x0000000000057919 */ /* 0x00ae220000008800 */
        /* <DEDUP_REMOVED lines=43> */
.L_x_8697:
[----:B------:R-:W0:Y:S02]  /*1aa420*/  LDS.64 R4, [R9+0x8] ;  /* 0x0000080009047984 */ /* 0x000e240000000a00 */
[----:B0-----:R-:W-:-:S05]  /*1aa430*/  IADD3 R6, P0, PT, R4, 0x30, RZ ;  /* 0x0000003004067810 */ /* 0x001fca0007f1e0ff */
[----:B------:R-:W-:-:S07]  /*1aa440*/  IMAD.X R7, RZ, RZ, R5, P0 ;  /* 0x000000ffff077224 */ /* 0x000fce00000e0605 */
[----:B------:R-:W0:Y:S02]  /*1aa450*/  ATOMS.CAST.SPIN.64 P0, [R9+0x8], R4, R6 ;  /* 0x000008040900758d */ /* 0x000e240001800406 */
[----:B0-----:R-:W-:Y:S05]  /*1aa460*/  @!P0 BRA `(.L_x_8697) ;  /* 0xfffffffc00ec8947 */ /* 0x001fea000383ffff */
[----:B------:R-:W-:Y:S05]  /*1aa470*/  BSYNC B4 ;  /* 0x0000000000047941 */ /* 0x000fea0003800000 */
.L_x_8696:
[----:B------:R-:W-:Y:S02]  /*1aa480*/  IMAD.MOV.U32 R6, RZ, RZ, R4 ;  /* 0x000000ffff067224 */ /* 0x000fe400078e0004 */
[----:B------:R-:W-:Y:S01]  /*1aa490*/  IMAD.MOV.U32 R7, RZ, RZ, R5 ;  /* 0x000000ffff077224 */ /* 0x000fe200078e0005 */
[----:B------:R-:W-:Y:S06]  /*1aa4a0*/  BRA `(.L_x_8694) ;  /* 0x0000000000187947 */ /* 0x000fec0003800000 */
.L_x_8695:
[----:B------:R-:W-:Y:S02]  /*1aa4b0*/  R2UR UR4, R38 ;  /* 0x00000000260472ca */ /* 0x000fe400000e0000 */
[----:B------:R-:W-:-:S13]  /*1aa4c0*/  R2UR UR5, R39 ;  /* 0x00000000270572ca */ /* 0x000fda00000e0000 */
[----:B------:R-:W2:Y:S02]  /*1aa4d0*/  LD.E.64 R6, desc[UR4][R36.64+0x8] ;  /* 0x0000080424067980 */ /* 0x000ea4000c101b00 */
[----:B--2---:R-:W-:-:S05]  /*1aa4e0*/  IADD3 R4, P0, PT, R6, 0x30, RZ ;  /* 0x0000003006047810 */ /* 0x004fca0007f1e0ff */
[----:B------:R-:W-:-:S05]  /*1aa4f0*/  IMAD.X R5, RZ, RZ, R7, P0 ;  /* 0x000000ffff057224 */ /* 0x000fca00000e0607 */
[----:B------:R1:W-:Y:S03]  /*1aa500*/  ST.E.64 desc[UR4][R36.64+0x8], R4 ;  /* 0x0000080424007985 */ /* 0x0003e6000c101b04 */
.L_x_8694:
[----:B------:R-:W-:Y:S05]  /*1aa510*/  BSYNC B3 ;  /* 0x0000000000037941 */ /* 0x000fea0003800000 */
.L_x_8693:
        /* <DEDUP_REMOVED lines=54> */
.L_x_8699:
[----:B------:R-:W-:Y:S05]  /*1aa880*/  BSYNC B3 ;  /* 0x0000000000037941 */ /* 0x000fea0003800000 */
.L_x_8698:
        /* <DEDUP_REMOVED lines=40> */
.L_x_8701:
[----:B------:R-:W-:Y:S05]  /*1aab10*/  BSYNC B3 ;  /* 0x0000000000037941 */ /* 0x000fea0003800000 */
.L_x_8700:
[----:B------:R-:W-:Y:S02]  /*1aab20*/  R2UR UR4, R38 ;  /* 0x00000000260472ca */ /* 0x000fe400000e0000 */
[----:B------:R-:W-:Y:S02]  /*1aab30*/  R2UR UR5, R39 ;  /* 0x00000000270572ca */ /* 0x000fe400000e0000 */
[----:B------:R-:W-:-:S11]  /*1aab40*/  PRMT R11, RZ, 0x7610, R11 ;  /* 0x00007610ff0b7816 */ /* 0x000fd6000000000b */
[----:B------:R2:W-:Y:S01]  /*1aab50*/  ST.E desc[UR4][R30.64], R7 ;  /* 0x000000071e007985 */ /* 0x0005e2000c101904 */
[----:B------:R-:W-:Y:S05]  /*1aab60*/  BRA `(.L_x_8691) ;  /* 0x0000000000207947 */ /* 0x000fea0003800000 */
.L_x_8692:
        /* <DEDUP_REMOVED lines=8> */
.L_x_8691:
[----:B------:R-:W-:Y:S05]  /*1aabf0*/  BSYNC B0 ;  /* 0x0000000000007941 */ /* 0x000fea0003800000 */
.L_x_8690:
        /* <DEDUP_REMOVED lines=34> */
.L_x_8710:
[----:B------:R-:W0:Y:S02]  /*1aae20*/  LDS.64 R8, [R41+0x8] ;  /* 0x0000080029087984 */ /* 0x000e240000000a00 */
[----:B0-----:R-:W-:-:S05]  /*1aae30*/  IADD3 R10, P0, PT, R8, 0x30, RZ ;  /* 0x00000030080a7810 */ /* 0x001fca0007f1e0ff */
[----:B------:R-:W-:-:S07]  /*1aae40*/  IMAD.X R11, RZ, RZ, R9, P0 ;  /* 0x000000ffff0b7224 */ /* 0x000fce00000e0609 */
[----:B------:R-:W0:Y:S02]  /*1aae50*/  ATOMS.CAST.SPIN.64 P0, [R41+0x8], R8, R10 ;  /* 0x000008082900758d */ /* 0x000e24000180040a */
[----:B0-----:R-:W-:Y:S05]  /*1aae60*/  @!P0 BRA `(.L_x_8710) ;  /* 0xfffffffc00ec8947 */ /* 0x001fea000383ffff */
[----:B------:R-:W-:Y:S05]  /*1aae70*/  BSYNC B4 ;  /* 0x0000000000047941 */ /* 0x000fea0003800000 */
.L_x_8709:
[----:B------:R-:W-:Y:S02]  /*1aae80*/  IMAD.MOV.U32 R10, RZ, RZ, R8 ;  /* 0x000000ffff0a7224 */ /* 0x000fe400078e0008 */
[----:B------:R-:W-:Y:S01]  /*1aae90*/  IMAD.MOV.U32 R11, RZ, RZ, R9 ;  /* 0x000000ffff0b7224 */ /* 0x000fe200078e0009 */
[----:B------:R-:W-:Y:S06]  /*1aaea0*/  BRA `(.L_x_8707) ;  /* 0x0000000000187947 */ /* 0x000fec0003800000 */
.L_x_8708:
[----:B------:R-:W-:Y:S02]  /*1aaeb0*/  R2UR UR4, R38 ;  /* 0x00000000260472ca */ /* 0x000fe400000e0000 */
[----:B------:R-:W-:-:S13]  /*1aaec0*/  R2UR UR5, R39 ;  /* 0x00000000270572ca */ /* 0x000fda00000e0000 */
[----:B------:R-:W2:Y:S02]  /*1aaed0*/  LD.E.64 R10, desc[UR4][R36.64+0x8] ;  /* 0x00000804240a7980 */ /* 0x000ea4000c101b00 */
[----:B--2---:R-:W-:-:S05]  /*1aaee0*/  IADD3 R8, P0, PT, R10, 0x30, RZ ;  /* 0x000000300a087810 */ /* 0x004fca0007f1e0ff */
[----:B------:R-:W-:-:S05]  /*1aaef0*/  IMAD.X R9, RZ, RZ, R11, P0 ;  /* 0x000000ffff097224 */ /* 0x000fca00000e060b */
[----:B------:R0:W-:Y:S03]  /*1aaf00*/  ST.E.64 desc[UR4][R36.64+0x8], R8 ;  /* 0x0000080824007985 */ /* 0x0001e6000c101b04 */
.L_x_8707:
[----:B------:R-:W-:Y:S05]  /*1aaf10*/  BSYNC B3 ;  /* 0x0000000000037941 */ /* 0x000fea0003800000 */
.L_x_8706:
        /* <DEDUP_REMOVED lines=54> */
.L_x_8712:
[----:B------:R-:W-:Y:S05]  /*1ab280*/  BSYNC B3 ;  /* 0x0000000000037941 */ /* 0x000fea0003800000 */
.L_x_8711:
        /* <DEDUP_REMOVED lines=40> */
.L_x_8714:
[----:B------:R-:W-:Y:S05]  /*1ab510*/  BSYNC B3 ;  /* 0x0000000000037941 */ /* 0x000fea0003800000 */
.L_x_8713:
[----:B------:R-:W-:Y:S02]  /*1ab520*/  R2UR UR4, R38 ;  /* 0x00000000260472ca */ /* 0x000fe400000e0000 */
[----:B------:R-:W-:-:S13]  /*1ab530*/  R2UR UR5, R39 ;  /* 0x00000000270572ca */ /* 0x000fda00000e0000 */
[----:B------:R3:W-:Y:S01]  /*1ab540*/  ST.E desc[UR4][R30.64], R9 ;  /* 0x000000091e007985 */ /* 0x0007e2000c101904 */
[----:B------:R-:W-:Y:S05]  /*1ab550*/  BRA `(.L_x_8704) ;  /* 0x00000000002c7947 */ /* 0x000fea0003800000 */
.L_x_8705:
        /* <DEDUP_REMOVED lines=11> */
.L_x_8704:
[----:B------:R-:W-:Y:S05]  /*1ab610*/  BSYNC B0 ;  /* 0x0000000000007941 */ /* 0x000fea0003800000 */
.L_x_8703:
        /* <DEDUP_REMOVED lines=36> */
.L_x_8722:
[----:B------:R-:W0:Y:S02]  /*1ab860*/  LDS.64 R4, [R9+0x8] ;  /* 0x0000080009047984 */ /* 0x000e240000000a00 */
[----:B0-----:R-:W-:-:S05]  /*1ab870*/  IADD3 R6, P0, PT, R4, 0x30, RZ ;  /* 0x0000003004067810 */ /* 0x001fca0007f1e0ff */
[----:B------:R-:W-:-:S07]  /*1ab880*/  IMAD.X R7, RZ, RZ, R5, P0 ;  /* 0x000000ffff077224 */ /* 0x000fce00000e0605 */
[----:B------:R-:W0:Y:S02]  /*1ab890*/  ATOMS.CAST.SPIN.64 P0, [R9+0x8], R4, R6 ;  /* 0x000008040900758d */ /* 0x000e240001800406 */
[----:B0-----:R-:W-:Y:S05]  /*1ab8a0*/  @!P0 BRA `(.L_x_8722) ;  /* 0xfffffffc00ec8947 */ /* 0x001fea000383ffff */
[----:B------:R-:W-:Y:S05]  /*1ab8b0*/  BSYNC B4 ;  /* 0x0000000000047941 */ /* 0x000fea0003800000 */
.L_x_8721:
[----:B------:R-:W-:Y:S02]  /*1ab8c0*/  IMAD.MOV.U32 R6, RZ, RZ, R4 ;  /* 0x000000ffff067224 */ /* 0x000fe400078e0004 */
[----:B------:R-:W-:Y:S01]  /*1ab8d0*/  IMAD.MOV.U32 R7, RZ, RZ, R5 ;  /* 0x000000ffff077224 */ /* 0x000fe200078e0005 */
[----:B------:R-:W-:Y:S06]  /*1ab8e0*/  BRA `(.L_x_8719) ;  /* 0x0000000000187947 */ /* 0x000fec0003800000 */
.L_x_8720:
[----:B------:R-:W-:Y:S02]  /*1ab8f0*/  R2UR UR4, R38 ;  /* 0x00000000260472ca */ /* 0x000fe400000e0000 */
[----:B------:R-:W-:-:S13]  /*1ab900*/  R2UR UR5, R39 ;  /* 0x00000000270572ca */ /* 0x000fda00000e0000 */
[----:B------:R-:W2:Y:S02]  /*1ab910*/  LD.E.64 R6, desc[UR4][R36.64+0x8] ;  /* 0x0000080424067980 */ /* 0x000ea4000c101b00 */
[----:B--2---:R-:W-:-:S05]  /*1ab920*/  IADD3 R4, P0, PT, R6, 0x30, RZ ;  /* 0x0000003006047810 */ /* 0x004fca0007f1e0ff */
[----:B------:R-:W-:-:S05]  /*1ab930*/  IMAD.X R5, RZ, RZ, R7, P0 ;  /* 0x000000ffff057224 */ /* 0x000fca00000e0607 */
[----:B------:R0:W-:Y:S03]  /*1ab940*/  ST.E.64 desc[UR4][R36.64+0x8], R4 ;  /* 0x0000080424007985 */ /* 0x0001e6000c101b04 */
.L_x_8719:
[----:B------:R-:W-:Y:S05]  /*1ab950*/  BSYNC B3 ;  /* 0x0000000000037941 */ /* 0x000fea0003800000 */
.L_x_8718:
        /* <DEDUP_REMOVED lines=54> */
.L_x_8724:
[----:B------:R-:W-:Y:S05]  /*1abcc0*/  BSYNC B3 ;  /* 0x0000000000037941 */ /* 0x000fea0003800000 */
.L_x_8723:
        /* <DEDUP_REMOVED lines=40> */
.L_x_8726:
[----:B------:R-:W-:Y:S05]  /*1abf50*/  BSYNC B3 ;  /* 0x0000000000037941 */ /* 0x000fea0003800000 */
.L_x_8725:
[----:B------:R-:W-:Y:S02]  /*1abf60*/  R2UR UR4, R38 ;  /* 0x00000000260472ca */ /* 0x000fe400000e0000 */
[----:B------:R-:W-:Y:S02]  /*1abf70*/  R2UR UR5, R39 ;  /* 0x00000000270572ca */ /* 0x000fe400000e0000 */
[----:B------:R-:W-:Y:S02]  /*1abf80*/  ISETP.EQ.AND P0, PT, R7, RZ, PT ;  /* 0x000000ff0700720c */ /* 0x000fe40003f02270 */
[----:B------:R-:W-:-:S09]  /*1abf90*/  PRMT R11, RZ, 0x7610, R11 ;  /* 0x00007610ff0b7816 */ /* 0x000fd2000000000b */
[----:B------:R2:W-:Y:S01]  /*1abfa0*/  ST.E desc[UR4][R30.64], R7 ;  /* 0x000000071e007985 */ /* 0x0005e2000c101904 */
[----:B------:R-:W-:Y:S05]  /*1abfb0*/  BRA `(.L_x_8716) ;  /* 0x0000000000187947 */ /* 0x000fea0003800000 */
.L_x_8717:
[----:B------:R-:W-:Y:S02]  /*1abfc0*/  R2UR UR4, R38 ;  /* 0x00000000260472ca */ /* 0x000fe400000e0000 */
[----:B------:R-:W-:Y:S02]  /*1abfd0*/  R2UR UR5, R39 ;  /* 0x00000000270572ca */ /* 0x000fe400000e0000 */
[----:B------:R-:W-:-:S05]  /*1abfe0*/  IADD3 R4, P0, PT, R34, R4, RZ ;  /* 0x0000000422047210 */ /* 0x000fca0007f1e0ff */
[----:B------:R-:W-:-:S06]  /*1abff0*/  IMAD.X R5, RZ, RZ, R5, P0 ;  /* 0x000000ffff057224 */ /* 0x000fcc00000e0605 */
[----:B------:R4:W5:Y:S01]  /*1ac000*/  LD.E.U8 R11, desc[UR4][R4.64+0x20] ;  /* 0x00002004040b7980 */ /* 0x000962000c101100 */
[----:B------:R-:W-:-:S13]  /*1ac010*/  PLOP3.LUT P0, PT, PT, PT, PT, 0x80, 0x8 ;  /* 0x000000000008781c */ /* 0x000fda0003f0f070 */
.L_x_8716:
[----:B------:R-:W-:Y:S05]  /*1ac020*/  BSYNC B0 ;  /* 0x0000000000007941 */ /* 0x000fea0003800000 */
.L_x_8715:
        /* <DEDUP_REMOVED lines=31> */
.L_x_8734:
[----:B------:R-:W0:Y:S02]  /*1ac220*/  LDS.64 R8, [R5+0x8] ;  /* 0x0000080005087984 */ /* 0x000e240000000a00 */
[----:B0-----:R-:W-:-:S05]  /*1ac230*/  IADD3 R10, P0, PT, R8, 0x30, RZ ;  /* 0x00000030080a7810 */ /* 0x001fca0007f1e0ff */
[----:B------:R-:W-:-:S07]  /*1ac240*/  IMAD.X R11, RZ, RZ, R9, P0 ;  /* 0x000000ffff0b7224 */ /* 0x000fce00000e0609 */
[----:B------:R-:W0:Y:S02]  /*1ac250*/  ATOMS.CAST.SPIN.64 P0, [R5+0x8], R8, R10 ;  /* 0x000008080500758d */ /* 0x000e24000180040a */
[----:B0-----:R-:W-:Y:S05]  /*1ac260*/  @!P0 BRA `(.L_x_8734) ;  /* 0xfffffffc00ec8947 */ /* 0x001fea000383ffff */
[----:B------:R-:W-:Y:S05]  /*1ac270*/  BSYNC B4 ;  /* 0x0000000000047941 */ /* 0x000fea0003800000 */
.L_x_8733:
[----:B------:R-:W-:Y:S02]  /*1ac280*/  IMAD.MOV.U32 R10, RZ, RZ, R8 ;  /* 0x000000ffff0a7224 */ /* 0x000fe400078e0008 */
[----:B------:R-:W-:Y:S01]  /*1ac290*/  IMAD.MOV.U32 R11, RZ, RZ, R9 ;  /* 0x000000ffff0b7224 */ /* 0x000fe200078e0009 */
[----:B------:R-:W-:Y:S06]  /*1ac2a0*/  BRA `(.L_x_8731) ;  /* 0x0000000000187947 */ /* 0x000fec0003800000 */
.L_x_8732:
[----:B------:R-:W-:Y:S02]  /*1ac2b0*/  R2UR UR4, R38 ;  /* 0x00000000260472ca */ /* 0x000fe400000e0000 */
[----:B------:R-:W-:-:S13]  /*1ac2c0*/  R2UR UR5, R39 ;  /* 0x00000000270572ca */ /* 0x000fda00000e0000 */
[----:B------:R-:W2:Y:S02]  /*1ac2d0*/  LD.E.64 R10, desc[UR4][R36.64+0x8] ;  /* 0x00000804240a7980 */ /* 0x000ea4000c101b00 */
[----:B--2---:R-:W-:-:S05]  /*1ac2e0*/  IADD3 R8, P0, PT, R10, 0x30, RZ ;  /* 0x000000300a087810 */ /* 0x004fca0007f1e0ff */
[----:B------:R-:W-:-:S05]  /*1ac2f0*/  IMAD.X R9, RZ, RZ, R11, P0 ;  /* 0x000000ffff097224 */ /* 0x000fca00000e060b */
[----:B------:R0:W-:Y:S03]  /*1ac300*/  ST.E.64 desc[UR4][R36.64+0x8], R8 ;  /* 0x0000080824007985 */ /* 0x0001e6000c101b04 */
.L_x_8731:
[----:B------:R-:W-:Y:S05]  /*1ac310*/  BSYNC B3 ;  /* 0x0000000000037941 */ /* 0x000fea0003800000 */
.L_x_8730:
        /* <DEDUP_REMOVED lines=54> */
.L_x_8736:
[----:B------:R-:W-:Y:S05]  /*1ac680*/  BSYNC B3 ;  /* 0x0000000000037941 */ /* 0x000fea0003800000 */
.L_x_8735:
        /* <DEDUP_REMOVED lines=40> */
.L_x_8738:
[----:B------:R-:W-:Y:S05]  /*1ac910*/  BSYNC B3 ;  /* 0x0000000000037941 */ /* 0x000fea0003800000 */
.L_x_8737:
[----:B------:R-:W-:Y:S02]  /*1ac920*/  R2UR UR4, R38 ;  /* 0x00000000260472ca */ /* 0x000fe400000e0000 */
[----:B------:R-:W-:-:S13]  /*1ac930*/  R2UR UR5, R39 ;  /* 0x00000000270572ca */ /* 0x000fda00000e0000 */
[----:B------:R3:W-:Y:S01]  /*1ac940*/  ST.E desc[UR4][R30.64], R9 ;  /* 0x000000091e007985 */ /* 0x0007e2000c101904 */
[----:B------:R-:W-:Y:S05]  /*1ac950*/  BRA `(.L_x_8728) ;  /* 0x00000000002c7947 */ /* 0x000fea0003800000 */
.L_x_8729:
        /* <DEDUP_REMOVED lines=11> */
.L_x_8728:
[----:B------:R-:W-:Y:S05]  /*1aca10*/  BSYNC B0 ;  /* 0x0000000000007941 */ /* 0x000fea0003800000 */
.L_x_8727:
[----:B-----5:R-:W-:-:S13]  /*1aca20*/  ISETP.NE.AND P0, PT, R9, RZ, PT ;  /* 0x000000ff0900720c */ /* 0x020fda0003f05270 */
[----:B------:R-:W-:Y:S05]  /*1aca30*/  @!P0 BRA `(.L_x_8739) ;  /* 0xffffffd400b48947 */ /* 0x000fea000383ffff */
[----:B------:R-:W-:Y:S05]  /*1aca40*/  BRA `(.L_x_8702) ;  /* 0x0000001c00f07947 */ /* 0x000fea0003800000 */
.L_x_8689:
[----:B------:R-:W0:Y:S01]  /*1aca50*/  S2UR UR5, SR_CgaCtaId ;  /* 0x00000000000579c3 */ /* 0x000e220000008800 */
[----:B------:R-:W-:Y:S01]  /*1aca60*/  UMOV UR4, 0x400 ;  /* 0x0000040000047882 */ /* 0x000fe20000000000 */
[----:B------:R-:W-:Y:S01]  /*1aca70*/  BSSY B0, `(.L_x_8740) ;  /* 0x000015c000007945 */ /* 0x000fe20003800000 */
[----:B0-----:R-:W-:-:S06]  /*1aca80*/  ULEA UR4, UR5, UR4, 0x18 ;  /* 0x0000000405047291 */ /* 0x001fcc000f8ec0ff */
[----:B------:R-:W-:-:S07]  /*1aca90*/  IMAD.U32 R32, RZ, RZ, UR4 ;  /* 0x00000004ff207e24 */ /* 0x000fce000f8e00ff */
.L_x_8765:
        /* <DEDUP_REMOVED lines=46> */
.L_x_8748:
[----:B------:R-:W0:Y:S02]  /*1acd80*/  LDS.64 R4, [R11+0x8] ;  /* 0x000008000b047984 */ /* 0x000e240000000a00 */
[----:B0-----:R-:W-:-:S05]  /*1acd90*/  IADD3 R6, P0, PT, R4, 0x30, RZ ;  /* 0x0000003004067810 */ /* 0x001fca0007f1e0ff */
[----:B------:R-:W-:-:S07]  /*1acda0*/  IMAD.X R7, RZ, RZ, R5, P0 ;  /* 0x000000ffff077224 */ /* 0x000fce00000e0605 */
[----:B------:R-:W0:Y:S02]  /*1acdb0*/  ATOMS.CAST.SPIN.64 P0, [R11+0x8], R4, R6 ;  /* 0x000008040b00758d */ /* 0x000e240001800406 */
[----:B0-----:R-:W-:Y:S05]  /*1acdc0*/  @!P0 BRA `(.L_x_8748) ;  /* 0xfffffffc00ec8947 */ /* 0x001fea000383ffff */
[----:B------:R-:W-:Y:S05]  /*1acdd0*/  BSYNC B5 ;  /* 0x0000000000057941 */ /* 0x000fea0003800000 */
.L_x_8747:
[----:B------:R-:W-:Y:S02]  /*1acde0*/  IMAD.MOV.U32 R6, RZ, RZ, R4 ;  /* 0x000000ffff067224 */ /* 0x000fe400078e0004 */
[----:B------:R-:W-:Y:S01]  /*1acdf0*/  IMAD.MOV.U32 R7, RZ, RZ, R5 ;  /* 0x000000ffff077224 */ /* 0x000fe200078e0005 */
[----:B------:R-:W-:Y:S06]  /*1ace00*/  BRA `(.L_x_8745) ;  /* 0x0000000000187947 */ /* 0x000fec0003800000 */
.L_x_8746:
[----:B------:R-:W-:Y:S02]  /*1ace10*/  R2UR UR4, R38 ;  /* 0x00000000260472ca */ /* 0x000fe400000e0000 */
[----:B------:R-:W-:-:S13]  /*1ace20*/  R2UR UR5, R39 ;  /* 0x00000000270572ca */ /* 0x000fda00000e0000 */
[----:B------:R-:W2:Y:S02]  /*1ace30*/  LD.E.64 R6, desc[UR4][R36.64+0x8] ;  /* 0x0000080424067980 */ /* 0x000ea4000c101b00 */
[----:B--2---:R-:W-:-:S05]  /*1ace40*/  IADD3 R4, P0, PT, R6, 0x30, RZ ;  /* 0x0000003006047810 */ /* 0x004fca0007f1e0ff */
[----:B------:R-:W-:-:S05]  /*1ace50*/  IMAD.X R5, RZ, RZ, R7, P0 ;  /* 0x000000ffff057224 */ /* 0x000fca00000e0607 */
[----:B------:R0:W-:Y:S03]  /*1ace60*/  ST.E.64 desc[UR4][R36.64+0x8], R4 ;  /* 0x0000080424007985 */ /* 0x0001e6000c101b04 */
.L_x_8745:
[----:B------:R-:W-:Y:S05]  /*1ace70*/  BSYNC B4 ;  /* 0x0000000000047941 */ /* 0x000fea0003800000 */
.L_x_8744:
        /* <DEDUP_REMOVED lines=54> */
.L_x_8750:
[----:B------:R-:W-:Y:S05]  /*1ad1e0*/  BSYNC B4 ;  /* 0x0000000000047941 */ /* 0x000fea0003800000 */
.L_x_8749:
        /* <DEDUP_REMOVED lines=40> */
.L_x_8752:
[----:B------:R-:W-:Y:S05]  /*1ad470*/  BSYNC B4 ;  /* 0x0000000000047941 */ /* 0x000fea0003800000 */
.L_x_8751:
[----:B------:R-:W-:Y:S02]  /*1ad480*/  R2UR UR4, R38 ;  /* 0x00000000260472ca */ /* 0x000fe400000e0000 */
[----:B------:R-:W-:Y:S02]  /*1ad490*/  R2UR UR5, R39 ;  /* 0x00000000270572ca */ /* 0x000fe400000e0000 */
[----:B------:R-:W-:-:S11]  /*1ad4a0*/  PRMT R11, RZ, 0x7610, R11 ;  /* 0x00007610ff0b7816 */ /* 0x000fd6000000000b */
[----:B------:R2:W-:Y:S01]  /*1ad4b0*/  ST.E desc[UR4][R30.64], R7 ;  /* 0x000000071e007985 */ /* 0x0005e2000c101904 */
[----:B------:R-:W-:Y:S05]  /*1ad4c0*/  BRA `(.L_x_8742) ;  /* 0x0000000000247947 */ /* 0x000fea0003800000 */
.L_x_8743:
        /* <DEDUP_REMOVED lines=9> */
.L_x_8742:
[----:B------:R-:W-:Y:S05]  /*1ad560*/  BSYNC B3 ;  /* 0x0000000000037941 */ /* 0x000fea0003800000 */
.L_x_8741:
        /* <DEDUP_REMOVED lines=38> */
.L_x_8760:
[----:B------:R-:W0:Y:S02]  /*1ad7d0*/  LDS.64 R8, [R5+0x8] ;  /* 0x0000080005087984 */ /* 0x000e240000000a00 */
[----:B0-----:R-:W-:-:S05]  /*1ad7e0*/  IADD3 R10, P0, PT, R8, 0x30, RZ ;  /* 0x00000030080a7810 */ /* 0x001fca0007f1e0ff */
[----:B------:R-:W-:-:S07]  /*1ad7f0*/  IMAD.X R11, RZ, RZ, R9, P0 ;  /* 0x000000ffff0b7224 */ /* 0x000fce00000e0609 */
[----:B------:R-:W0:Y:S02]  /*1ad800*/  ATOMS.CAST.SPIN.64 P0, [R5+0x8], R8, R10 ;  /* 0x000008080500758d */ /* 0x000e24000180040a */
[----:B0-----:R-:W-:Y:S05]  /*1ad810*/  @!P0 BRA `(.L_x_8760) ;  /* 0xfffffffc00ec8947 */ /* 0x001fea000383ffff */
[----:B------:R-:W-:Y:S05]  /*1ad820*/  BSYNC B5 ;  /* 0x0000000000057941 */ /* 0x000fea0003800000 */
.L_x_8759:
[----:B------:R-:W-:Y:S02]  /*1ad830*/  IMAD.MOV.U32 R10, RZ, RZ, R8 ;  /* 0x000000ffff0a7224 */ /* 0x000fe400078e0008 */
[----:B------:R-:W-:Y:S01]  /*1ad840*/  IMAD.MOV.U32 R11, RZ, RZ, R9 ;  /* 0x000000ffff0b7224 */ /* 0x000fe200078e0009 */
[----:B------:R-:W-:Y:S06]  /*1ad850*/  BRA `(.L_x_8757) ;  /* 0x0000000000187947 */ /* 0x000fec0003800000 */
.L_x_8758:
[----:B------:R-:W-:Y:S02]  /*1ad860*/  R2UR UR4, R38 ;  /* 0x00000000260472ca */ /* 0x000fe400000e0000 */
[----:B------:R-:W-:-:S13]  /*1ad870*/  R2UR UR5, R39 ;  /* 0x00000000270572ca */ /* 0x000fda00000e0000 */
[----:B------:R-:W2:Y:S02]  /*1ad880*/  LD.E.64 R10, desc[UR4][R36.64+0x8] ;  /* 0x00000804240a7980 */ /* 0x000ea4000c101b00 */
[----:B--2---:R-:W-:-:S05]  /*1ad890*/  IADD3 R8, P0, PT, R10, 0x30, RZ ;  /* 0x000000300a087810 */ /* 0x004fca0007f1e0ff */
[----:B------:R-:W-:-:S05]  /*1ad8a0*/  IMAD.X R9, RZ, RZ, R11, P0 ;  /* 0x000000ffff097224 */ /* 0x000fca00000e060b */
[----:B------:R0:W-:Y:S03]  /*1ad8b0*/  ST.E.64 desc[UR4][R36.64+0x8], R8 ;  /* 0x0000080824007985 */ /* 0x0001e6000c101b04 */
.L_x_8757:
[----:B------:R-:W-:Y:S05]  /*1ad8c0*/  BSYNC B4 ;  /* 0x0000000000047941 */ /* 0x000fea0003800000 */
.L_x_8756:
        /* <DEDUP_REMOVED lines=54> */
.L_x_8762:
[----:B------:R-:W-:Y:S05]  /*1adc30*/  BSYNC B4 ;  /* 0x0000000000047941 */ /* 0x000fea0003800000 */
.L_x_8761:
        /* <DEDUP_REMOVED lines=40> */
.L_x_8764:
[----:B------:R-:W-:Y:S05]  /*1adec0*/  BSYNC B4 ;  /* 0x0000000000047941 */ /* 0x000fea0003800000 */
.L_x_8763:
[----:B------:R-:W-:Y:S02]  /*1aded0*/  R2UR UR4, R38 ;  /* 0x00000000260472ca */ /* 0x000fe400000e0000 */
[----:B------:R-:W-:-:S13]  /*1adee0*/  R2UR UR5, R39 ;  /* 0x00000000270572ca */ /* 0x000fda00000e0000 */
[----:B------:R3:W-:Y:S01]  /*1adef0*/  ST.E desc[UR4][R30.64], R9 ;  /* 0x000000091e007985 */ /* 0x0007e2000c101904 */
[----:B------:R-:W-:Y:S05]  /*1adf00*/  BRA `(.L_x_8754) ;  /* 0x00000000002c7947 */ /* 0x000fea0003800000 */
.L_x_8755:
        /* <DEDUP_REMOVED lines=11> */
.L_x_8754:
[----:B------:R-:W-:Y:S05]  /*1adfc0*/  BSYNC B3 ;  /* 0x0000000000037941 */ /* 0x000fea0003800000 */
.L_x_8753:
[----:B-----5:R-:W-:-:S13]  /*1adfd0*/  ISETP.NE.AND P0, PT, R9, RZ, PT ;  /* 0x000000ff0900720c */ /* 0x020fda0003f05270 */
[----:B------:R-:W-:Y:S05]  /*1adfe0*/  @P0 BREAK B0 ;  /* 0x0000000000000942 */ /* 0x000fea0003800000 */
[----:B------:R-:W-:Y:S05]  /*1adff0*/  @P0 BRA `(.L_x_8702) ;  /* 0x0000000800840947 */ /* 0x000fea0003800000 */
[----:B------:R-:W-:Y:S01]  /*1ae000*/  ISETP.GT.U32.AND P0, PT, R33, 0x9, PT ;  /* 0x000000092100780c */ /* 0x000fe20003f04070 */
[----:B------:R-:W-:-:S12]  /*1ae010*/  IMAD.MOV.U32 R33, RZ, RZ, R34 ;  /* 0x000000ffff217224 */ /* 0x000fd800078e0022 */
[----:B------:R-:W-:Y:S05]  /*1ae020*/  @P0 BRA `(.L_x_8765) ;  /* 0xffffffe8009c0947 */ /* 0x000fea000383ffff */
[----:B------:R-:W-:Y:S05]  /*1ae030*/  BSYNC B0 ;  /* 0x0000000000007941 */ /* 0x000fea0003800000 */
.L_x_8740:
[----:B------:R-:W-:Y:S01]  /*1ae040*/  @!P2 R2UR UR4, R38 ;  /* 0x000000002604a2ca */ /* 0x000fe200000e0000 */
[----:B01--4-:R-:W-:Y:S01]  /*1ae050*/  @!P2 IMAD.MOV.U32 R5, RZ, RZ, 0x5368 ;  /* 0x00005368ff05a424 */ /* 0x013fe200078e00ff */
        /* <DEDUP_REMOVED lines=30> */
.L_x_8771:
[----:B------:R-:W0:Y:S02]  /*1ae240*/  LDS.64 R8, [R17+0x8] ;  /* 0x0000080011087984 */ /* 0x000e240000000a00 */
[----:B0-----:R-:W-:-:S05]  /*1ae250*/  IADD3 R10, P0, PT, R8, 0x30, RZ ;  /* 0x00000030080a7810 */ /* 0x001fca0007f1e0ff */
[----:B------:R-:W-:-:S07]  /*1ae260*/  IMAD.X R11, RZ, RZ, R9, P0 ;  /* 0x000000ffff0b7224 */ /* 0x000fce00000e0609 */
[----:B------:R-:W0:Y:S02]  /*1ae270*/  ATOMS.CAST.SPIN.64 P0, [R17+0x8], R8, R10 ;  /* 0x000008081100758d */ /* 0x000e24000180040a */
[----:B0-----:R-:W-:Y:S05]  /*1ae280*/  @!P0 BRA `(.L_x_8771) ;  /* 0xfffffffc00ec8947 */ /* 0x001fea000383ffff */
[----:B------:R-:W-:Y:S05]  /*1ae290*/  BSYNC B3 ;  /* 0x0000000000037941 */ /* 0x000fea0003800000 */
.L_x_8770:
[----:B------:R-:W-:Y:S02]  /*1ae2a0*/  IMAD.MOV.U32 R10, RZ, RZ, R8 ;  /* 0x000000ffff0a7224 */ /* 0x000fe400078e0008 */
[----:B------:R-:W-:Y:S01]  /*1ae2b0*/  IMAD.MOV.U32 R11, RZ, RZ, R9 ;  /* 0x000000ffff0b7224 */ /* 0x000fe200078e0009 */
[----:B------:R-:W-:Y:S06]  /*1ae2c0*/  BRA `(.L_x_8768) ;  /* 0x0000000000187947 */ /* 0x000fec0003800000 */
.L_x_8769:
[----:B------:R-:W-:Y:S02]  /*1ae2d0*/  R2UR UR4, R38 ;  /* 0x00000000260472ca */ /* 0x000fe400000e0000 */
[----:B------:R-:W-:-:S13]  /*1ae2e0*/  R2UR UR5, R39 ;  /* 0x00000000270572ca */ /* 0x000fda00000e0000 */
[----:B------:R-:W2:Y:S02]  /*1ae2f0*/  LD.E.64 R10, desc[UR4][R36.64+0x8] ;  /* 0x00000804240a7980 */ /* 0x000ea4000c101b00 */
[----:B--2---:R-:W-:-:S05]  /*1ae300*/  IADD3 R8, P0, PT, R10, 0x30, RZ ;  /* 0x000000300a087810 */ /* 0x004fca0007f1e0ff */
[----:B------:R-:W-:-:S05]  /*1ae310*/  IMAD.X R9, RZ, RZ, R11, P0 ;  /* 0x000000ffff097224 */ /* 0x000fca00000e060b */
[----:B------:R0:W-:Y:S03]  /*1ae320*/  ST.E.64 desc[UR4][R36.64+0x8], R8 ;  /* 0x0000080824007985 */ /* 0x0001e6000c101b04 */
.L_x_8768:
[----:B------:R-:W-:Y:S05]  /*1ae330*/  BSYNC B0 ;  /* 0x0000000000007941 */ /* 0x000fea0003800000 */
.L_x_8767:
        /* <DEDUP_REMOVED lines=54> */
.L_x_8773:
[----:B------:R-:W-:Y:S05]  /*1ae6a0*/  BSYNC B0 ;  /* 0x0000000000007941 */ /* 0x000fea0003800000 */
.L_x_8772:
        /* <DEDUP_REMOVED lines=40> */
.L_x_8775:
[----:B------:R-:W-:Y:S05]  /*1ae930*/  BSYNC B0 ;  /* 0x0000000000007941 */ /* 0x000fea0003800000 */
.L_x_8774:
[----:B------:R-:W-:Y:S02]  /*1ae940*/  R2UR UR4, R38 ;  /* 0x00000000260472ca */ /* 0x000fe400000e0000 */
[----:B------:R-:W-:-:S13]  /*1ae950*/  R2UR UR5, R39 ;  /* 0x00000000270572ca */ /* 0x000fda00000e0000 */
[----:B------:R2:W-:Y:S01]  /*1ae960*/  ST.E desc[UR4][R30.64], R35 ;  /* 0x000000231e007985 */ /* 0x0005e2000c101904 */
[----:B------:R-:W-:Y:S05]  /*1ae970*/  BRA `(.L_x_8702) ;  /* 0x0000000000247947 */ /* 0x000fea0003800000 */
.L_x_8766:
        /* <DEDUP_REMOVED lines=9> */
.L_x_8702:
[----:B------:R-:W-:Y:S05]  /*1aea10*/  BSYNC B1 ;  /* 0x0000000000017941 */ /* 0x000fea0003800000 */
.L_x_8688:
        /* <DEDUP_REMOVED lines=20> */
.L_x_8780:
[----:B------:R-:W0:Y:S02]  /*1aeb60*/  LDS.64 R4, [R9+0x8] ;  /* 0x0000080009047984 */ /* 0x000e240000000a00 */
[----:B0-----:R-:W-:-:S05]  /*1aeb70*/  IADD3 R6, P0, PT, R4, 0x40, RZ ;  /* 0x0000004004067810 */ /* 0x001fca0007f1e0ff */
[----:B------:R-:W-:-:S07]  /*1aeb80*/  IMAD.X R7, RZ, RZ, R5, P0 ;  /* 0x000000ffff077224 */ /* 0x000fce00000e0605 */
[----:B------:R-:W0:Y:S02]  /*1aeb90*/  ATOMS.CAST.SPIN.64 P0, [R9+0x8], R4, R6 ;  /* 0x000008040900758d */ /* 0x000e240001800406 */
[----:B0-----:R-:W-:Y:S05]  /*1aeba0*/  @!P0 BRA `(.L_x_8780) ;  /* 0xfffffffc00ec8947 */ /* 0x001fea000383ffff */
[----:B------:R-:W-:Y:S05]  /*1aebb0*/  BSYNC B1 ;  /* 0x0000000000017941 */ /* 0x000fea0003800000 */
.L_x_8779:
[----:B------:R-:W-:Y:S02]  /*1aebc0*/  IMAD.MOV.U32 R6, RZ, RZ, R4 ;  /* 0x000000ffff067224 */ /* 0x000fe400078e0004 */
[----:B------:R-:W-:Y:S01]  /*1aebd0*/  IMAD.MOV.U32 R7, RZ, RZ, R5 ;  /* 0x000000ffff077224 */ /* 0x000fe200078e0005 */
[----:B------:R-:W-:Y:S06]  /*1aebe0*/  BRA `(.L_x_8777) ;  /* 0x0000000000187947 */ /* 0x000fec0003800000 */
.L_x_8778:
[----:B------:R-:W-:Y:S02]  /*1aebf0*/  R2UR UR4, R38 ;  /* 0x00000000260472ca */ /* 0x000fe400000e0000 */
[----:B------:R-:W-:-:S13]  /*1aec00*/  R2UR UR5, R39 ;  /* 0x00000000270572ca */ /* 0x000fda00000e0000 */
[----:B------:R-:W2:Y:S02]  /*1aec10*/  LD.E.64 R6, desc[UR4][R36.64+0x8] ;  /* 0x0000080424067980 */ /* 0x000ea4000c101b00 */
[----:B--2---:R-:W-:-:S05]  /*1aec20*/  IADD3 R4, P0, PT, R6, 0x40, RZ ;  /* 0x0000004006047810 */ /* 0x004fca0007f1e0ff */
[----:B------:R-:W-:-:S05]  /*1aec30*/  IMAD.X R5, RZ, RZ, R7, P0 ;  /* 0x000000ffff057224 */ /* 0x000fca00000e0607 */
[----:B------:R0:W-:Y:S03]  /*1aec40*/  ST.E.64 desc[UR4][R36.64+0x8], R4 ;  /* 0x0000080424007985 */ /* 0x0001e6000c101b04 */
.L_x_8777:
[----:B------:R-:W-:Y:S05]  /*1aec50*/  BSYNC B0 ;  /* 0x0000000000007941 */ /* 0x000fea0003800000 */
.L_x_8776:
        /* <DEDUP_REMOVED lines=89> */
.L_x_8641:
[----:B------:R-:W-:Y:S05]  /*1af1f0*/  BSYNC B2 ;  /* 0x0000000000027941 */ /* 0x000fea0003800000 */
.L_x_8640:
[----:B------:R-:W1:Y:S01]  /*1af200*/  S2UR UR5, SR_CgaCtaId ;  /* 0x00000000000579c3 */ /* 0x000e620000008800 */
[----:B------:R-:W-:Y:S01]  /*1af210*/  ISETP.NE.AND P0, PT, R3, -0x1, PT ;  /* 0xffffffff0300780c */ /* 0x000fe20003f05270 */
[----:B------:R-:W-:-:S12]  /*1af220*/  UMOV UR4, 0x400 ;  /* 0x0000040000047882 */ /* 0x000fd80000000000 */
[----:B------:R-:W-:Y:S01]  /*1af230*/  @!P0 R2UR UR6, R38 ;  /* 0x00000000260682ca */ /* 0x000fe200000e0000 */
[----:B0--3--:R-:W-:Y:S01]  /*1af240*/  @!P0 IMAD.MOV.U32 R9, RZ, RZ, 0x5368 ;  /* 0x00005368ff098424 */ /* 0x009fe200078e00ff */
[C---:B------:R-:W-:Y:S01]  /*1af250*/  @!P0 R2UR UR7, R39.reuse ;  /* 0x00000000270782ca */ /* 0x040fe200000e0000 */
[----:B------:R-:W-:Y:S01]  /*1af260*/  @!P0 IMAD.MOV.U32 R12, RZ, RZ, RZ ;  /* 0x000000ffff0c8224 */ /* 0x000fe200078e00ff */
[----:B-1----:R-:W-:Y:S01]  /*1af270*/  ULEA UR4, UR5, UR4, 0x18 ;  /* 0x0000000405047291 */ /* 0x002fe2000f8ec0ff */
[----:B------:R-:W-:-:S10]  /*1af280*/  @P0 R2UR UR5, R39 ;  /* 0x00000000270502ca */ /* 0x000fd400000e0000 */
[----:B------:R-:W-:Y:S01]  /*1af290*/  @!P0 ST.E desc[UR6][R30.64], R9 ;  /* 0x000000091e008985 */ /* 0x000fe2000c101906 */
[----:B--2---:R-:W-:Y:S01]  /*1af2a0*/  @!P0 IMAD.U32 R35, RZ, RZ, UR4 ;  /* 0x00000004ff238e24 */ /* 0x004fe2000f8e00ff */
[C---:B------:R-:W-:Y:S02]  /*1af2b0*/  R2UR UR6, R38.reuse ;  /* 0x00000000260672ca */ /* 0x040fe400000e0000 */
[----:B------:R-:W-:Y:S02]  /*1af2c0*/  R2UR UR7, R39 ;  /* 0x00000000270772ca */ /* 0x000fe400000e0000 */
[----:B----4-:R-:W-:Y:S01]  /*1af2d0*/  @!P0 LDS.64 R4, [R35] ;  /* 0x0000000023048984 */ /* 0x010fe20000000a00 */
[----:B------:R-:W-:Y:S01]  /*1af2e0*/  @P0 IMAD.U32 R35, RZ, RZ, UR4 ;  /* 0x00000004ff230e24 */ /* 0x000fe2000f8e00ff */
[----:B------:R-:W-:-:S04]  /*1af2f0*/  @P0 R2UR UR4, R38 ;  /* 0x00000000260402ca */ /* 0x000fc800000e0000 */
[----:B------:R-:W0:Y:S01]  /*1af300*/  @P0 LDS.64 R4, [R35] ;  /* 0x0000000023040984 */ /* 0x000e220000000a00 */
[----:B------:R-:W-:Y:S02]  /*1af310*/  R2UR UR8, R38 ;  /* 0x00000000260872ca */ /* 0x000fe400000e0000 */
[----:B------:R-:W-:Y:S01]  /*1af320*/  R2UR UR9, R39 ;  /* 0x00000000270972ca */ /* 0x000fe200000e0000 */
[----:B------:R-:W-:Y:S01]  /*1af330*/  @!P0 IMAD.MOV.U32 R15, RZ, RZ, RZ ;  /* 0x000000ffff0f8224 */ /* 0x000fe200078e00ff */
[----:B------:R1:W2:Y:S01]  /*1af340*/  LDS.64 R8, [R35+0x8] ;  /* 0x0000080023087984 */ /* 0x0002a20000000a00 */
[----:B0-----:R-:W-:Y:S01]  /*1af350*/  IADD3 R10, P1, PT, R13, R4, RZ ;  /* 0x000000040d0a7210 */ /* 0x001fe20007f3e0ff */
        /* <DEDUP_REMOVED lines=32> */
.L_x_8785:
[----:B------:R-:W0:Y:S02]  /*1af560*/  LDS.64 R4, [R3+0x8] ;  /* 0x0000080003047984 */ /* 0x000e240000000a00 */
[----:B0-----:R-:W-:-:S05]  /*1af570*/  IADD3 R6, P0, PT, R32, R4, RZ ;  /* 0x0000000420067210 */ /* 0x001fca0007f1e0ff */
[----:B------:R-:W-:-:S07]  /*1af580*/  IMAD.X R7, R33, 0x1, R5, P0 ;  /* 0x0000000121077824 */ /* 0x000fce00000e0605 */
[----:B------:R-:W0:Y:S02]  /*1af590*/  ATOMS.CAST.SPIN.64 P0, [R3+0x8], R4, R6 ;  /* 0x000008040300758d */ /* 0x000e240001800406 */
[----:B0-----:R-:W-:Y:S05]  /*1af5a0*/  @!P0 BRA `(.L_x_8785) ;  /* 0xfffffffc00ec8947 */ /* 0x001fea000383ffff */
[----:B------:R-:W-:Y:S05]  /*1af5b0*/  BSYNC B1 ;  /* 0x0000000000017941 */ /* 0x000fea0003800000 */
.L_x_8784:
[----:B------:R-:W-:Y:S02]  /*1af5c0*/  IMAD.MOV.U32 R42, RZ, RZ, R4 ;  /* 0x000000ffff2a7224 */ /* 0x000fe400078e0004 */
[----:B------:R-:W-:Y:S01]  /*1af5d0*/  IMAD.MOV.U32 R43, RZ, RZ, R5 ;  /* 0x000000ffff2b7224 */ /* 0x000fe200078e0005 */
[----:B------:R-:W-:Y:S06]  /*1af5e0*/  BRA `(.L_x_8782) ;  /* 0x0000000000187947 */ /* 0x000fec0003800000 */
.L_x_8783:
[----:B------:R-:W-:Y:S02]  /*1af5f0*/  R2UR UR4, R38 ;  /* 0x00000000260472ca */ /* 0x000fe400000e0000 */
[----:B------:R-:W-:-:S13]  /*1af600*/  R2UR UR5, R39 ;  /* 0x00000000270572ca */ /* 0x000fda00000e0000 */
[----:B------:R-:W2:Y:S02]  /*1af610*/  LD.E.64 R42, desc[UR4][R36.64+0x8] ;  /* 0x00000804242a7980 */ /* 0x000ea4000c101b00 */
[----:B--2---:R-:W-:-:S05]  /*1af620*/  IADD3 R4, P0, PT, R32, R42, RZ ;  /* 0x0000002a20047210 */ /* 0x004fca0007f1e0ff */
[----:B------:R-:W-:-:S05]  /*1af630*/  IMAD.X R5, R33, 0x1, R43, P0 ;  /* 0x0000000121057824 */ /* 0x000fca00000e062b */
[----:B------:R0:W-:Y:S03]  /*1af640*/  ST.E.64 desc[UR4][R36.64+0x8], R4 ;  /* 0x0000080424007985 */ /* 0x0001e6000c101b04 */
.L_x_8782:
[----:B------:R-:W-:Y:S05]  /*1af650*/  BSYNC B0 ;  /* 0x0000000000007941 */ /* 0x000fea0003800000 */
.L_x_8781:
        /* <DEDUP_REMOVED lines=45> */
.L_x_8815:
        /* <DEDUP_REMOVED lines=28> */
.L_x_8796:
[----:B------:R-:W0:Y:S02]  /*1afaf0*/  LDS.64 R8, [R5+0x8] ;  /* 0x0000080005087984 */ /* 0x000e240000000a00 */
[----:B0-----:R-:W-:-:S05]  /*1afb00*/  IADD3 R10, P0, PT, R8, 0x30, RZ ;  /* 0x00000030080a7810 */ /* 0x001fca0007f1e0ff */
[----:B------:R-:W-:-:S07]  /*1afb10*/  IMAD.X R11, RZ, RZ, R9, P0 ;  /* 0x000000ffff0b7224 */ /* 0x000fce00000e0609 */
[----:B------:R-:W0:Y:S02]  /*1afb20*/  ATOMS.CAST.SPIN.64 P0, [R5+0x8], R8, R10 ;  /* 0x000008080500758d */ /* 0x000e24000180040a */
[----:B0-----:R-:W-:Y:S05]  /*1afb30*/  @!P0 BRA `(.L_x_8796) ;  /* 0xfffffffc00ec8947 */ /* 0x001fea000383ffff */
[----:B------:R-:W-:Y:S05]  /*1afb40*/  BSYNC B4 ;  /* 0x0000000000047941 */ /* 0x000fea0003800000 */
.L_x_8795:
[----:B------:R-:W-:Y:S02]  /*1afb50*/  IMAD.MOV.U32 R10, RZ, RZ, R8 ;  /* 0x000000ffff0a7224 */ /* 0x000fe400078e0008 */
[----:B------:R-:W-:Y:S01]  /*1afb60*/  IMAD.MOV.U32 R11, RZ, RZ, R9 ;  /* 0x000000ffff0b7224 */ /* 0x000fe200078e0009 */
[----:B------:R-:W-:Y:S06]  /*1afb70*/  BRA `(.L_x_8793) ;  /* 0x0000000000187947 */ /* 0x000fec0003800000 */
.L_x_8794:
[----:B------:R-:W-:Y:S02]  /*1afb80*/  R2UR UR4, R38 ;  /* 0x00000000260472ca */ /* 0x000fe400000e0000 */
[----:B------:R-:W-:-:S13]  /*1afb90*/  R2UR UR5, R39 ;  /* 0x00000000270572ca */ /* 0x000fda00000e0000 */
[----:B------:R-:W2:Y:S02]  /*1afba0*/  LD.E.64 R10, desc[UR4][R36.64+0x8] ;  /* 0x00000804240a7980 */ /* 0x000ea4000c101b00 */
[----:B--2---:R-:W-:-:S05]  /*1afbb0*/  IADD3 R8, P0, PT, R10, 0x30, RZ ;  /* 0x000000300a087810 */ /* 0x004fca0007f1e0ff */
[----:B------:R-:W-:-:S05]  /*1afbc0*/  IMAD.X R9, RZ, RZ, R11, P0 ;  /* 0x000000ffff097224 */ /* 0x000fca00000e060b */
[----:B------:R0:W-:Y:S03]  /*1afbd0*/  ST.E.64 desc[UR4][R36.64+0x8], R8 ;  /* 0x0000080824007985 */ /* 0x0001e6000c101b04 */
.L_x_8793:
[----:B------:R-:W-:Y:S05]  /*1afbe0*/  BSYNC B3 ;  /* 0x0000000000037941 */ /* 0x000fea0003800000 */
.L_x_8792:
        /* <DEDUP_REMOVED lines=54> */
.L_x_8798:
[----:B------:R-:W-:Y:S05]  /*1aff50*/  BSYNC B3 ;  /* 0x0000000000037941 */ /* 0x000fea0003800000 */
.L_x_8797:
        /* <DEDUP_REMOVED lines=40> */
.L_x_8800:
[----:B------:R-:W-:Y:S05]  /*1b01e0*/  BSYNC B3 ;  /* 0x0000000000037941 */ /* 0x000fea0003800000 */
.L_x_8799:
[----:B------:R-:W-:Y:S02]  /*1b01f0*/  R2UR UR4, R38 ;  /* 0x00000000260472ca */ /* 0x000fe400000e0000 */
[----:B------:R-:W-:-:S13]  /*1b0200*/  R2UR UR5, R39 ;  /* 0x00000000270572ca */ /* 0x000fda00000e0000 */
[----:B------:R2:W-:Y:S01]  /*1b0210*/  ST.E desc[UR4][R30.64], R5 ;  /* 0x000000051e007985 */ /* 0x0005e2000c101904 */
[----:B------:R-:W-:Y:S05]  /*1b0220*/  BRA `(.L_x_8801) ;  /* 0x0000000000147947 */ /* 0x000fea0003800000 */
.L_x_8791:
[----:B------:R-:W-:Y:S02]  /*1b0230*/  R2UR UR4, R38 ;  /* 0x00000000260472ca */ /* 0x000fe400000e0000 */
[----:B------:R-:W-:Y:S02]  /*1b0240*/  R2UR UR5, R39 ;  /* 0x00000000270572ca */ /* 0x000fe400000e0000 */
[----:B------:R-:W-:-:S05]  /*1b0250*/  IADD3 R4, P0, PT, R4, R32, RZ ;  /* 0x0000002004047210 */ /* 0x000fca0007f1e0ff */
[----:B------:R-:W-:-:S06]  /*1b0260*/  IMAD.X R5, RZ, RZ, R5, P0 ;  /* 0x000000ffff057224 */ /* 0x000fcc00000e0605 */
[----:B------:R3:W-:Y:S02]  /*1b0270*/  ST.E desc[UR4][R4.64+0x20], RZ ;  /* 0x000020ff04007985 */ /* 0x0007e4000c101904 */
.L_x_8801:
[----:B------:R-:W-:Y:S05]  /*1b0280*/  BSYNC B2 ;  /* 0x0000000000027941 */ /* 0x000fea0003800000 */
.L_x_8790:
        /* <DEDUP_REMOVED lines=27> */
.L_x_8808:
[----:B------:R-:W0:Y:S02]  /*1b0440*/  LDS.64 R8, [R41+0x8] ;  /* 0x0000080029087984 */ /* 0x000e240000000a00 */
[----:B0-----:R-:W-:-:S05]  /*1b0450*/  IADD3 R10, P0, PT, R8, 0x30, RZ ;  /* 0x00000030080a7810 */ /* 0x001fca0007f1e0ff */
[----:B------:R-:W-:-:S07]  /*1b0460*/  IMAD.X R11, RZ, RZ, R9, P0 ;  /* 0x000000ffff0b7224 */ /* 0x000fce00000e0609 */
[----:B------:R-:W0:Y:S02]  /*1b0470*/  ATOMS.CAST.SPIN.64 P0, [R41+0x8], R8, R10 ;  /* 0x000008082900758d */ /* 0x000e24000180040a */
[----:B0-----:R-:W-:Y:S05]  /*1b0480*/  @!P0 BRA `(.L_x_8808) ;  /* 0xfffffffc00ec8947 */ /* 0x001fea000383ffff */
[----:B------:R-:W-:Y:S05]  /*1b0490*/  BSYNC B4 ;  /* 0x0000000000047941 */ /* 0x000fea0003800000 */
.L_x_8807:
[----:B------:R-:W-:Y:S02]  /*1b04a0*/  IMAD.MOV.U32 R10, RZ, RZ, R8 ;  /* 0x000000ffff0a7224 */ /* 0x000fe400078e0008 */
[----:B------:R-:W-:Y:S01]  /*1b04b0*/  IMAD.MOV.U32 R11, RZ, RZ, R9 ;  /* 0x000000ffff0b7224 */ /* 0x000fe200078e0009 */
[----:B------:R-:W-:Y:S06]  /*1b04c0*/  BRA `(.L_x_8805) ;  /* 0x0000000000187947 */ /* 0x000fec0003800000 */
.L_x_8806:
[----:B------:R-:W-:Y:S02]  /*1b04d0*/  R2UR UR4, R38 ;  /* 0x00000000260472ca */ /* 0x000fe400000e0000 */
[----:B------:R-:W-:-:S13]  /*1b04e0*/  R2UR UR5, R39 ;  /* 0x00000000270572ca */ /* 0x000fda00000e0000 */
[----:B------:R-:W2:Y:S02]  /*1b04f0*/  LD.E.64 R10, desc[UR4][R36.64+0x8] ;  /* 0x00000804240a7980 */ /* 0x000ea4000c101b00 */
[----:B--2---:R-:W-:-:S05]  /*1b0500*/  IADD3 R8, P0, PT, R10, 0x30, RZ ;  /* 0x000000300a087810 */ /* 0x004fca0007f1e0ff */
[----:B------:R-:W-:-:S05]  /*1b0510*/  IMAD.X R9, RZ, RZ, R11, P0 ;  /* 0x000000ffff097224 */ /* 0x000fca00000e060b */
[----:B------:R0:W-:Y:S03]  /*1b0520*/  ST.E.64 desc[UR4][R36.64+0x8], R8 ;  /* 0x0000080824007985 */ /* 0x0001e6000c101b04 */
.L_x_8805:
[----:B------:R-:W-:Y:S05]  /*1b0530*/  BSYNC B3 ;  /* 0x0000000000037941 */ /* 0x000fea0003800000 */
.L_x_8804:
        /* <DEDUP_REMOVED lines=51> */
.L_x_8810:
[----:B------:R-:W-:Y:S01]  /*1b0870*/  R2UR UR4, R38 ;  /* 0x00000000260472ca */ /* 0x000fe200000e0000 */
[----:B------:R-:W-:Y:S01]  /*1b0880*/  IMAD.MOV.U32 R7, RZ, RZ, 0x5272 ;  /* 0x00005272ff077424 */ /* 0x000fe200078e00ff */
[----:B------:R-:W-:Y:S01]  /*1b0890*/  R2UR UR5, R39 ;  /* 0x00000000270572ca */ /* 0x000fe200000e0000 */
[----:B------:R-:W-:Y:S01]  /*1b08a0*/  IMAD.MOV.U32 R11, RZ, RZ, -0x1 ;  /* 0xffffffffff0b7424 */ /* 0x000fe200078e00ff */
[----:B------:R-:W-:-:S11]  /*1b08b0*/  PLOP3.LUT P0, PT, PT, PT, PT, 0x8, 0x80 ;  /* 0x000000000080781c */ /* 0x000fd60003f0e170 */
[----:B------:R0:W-:Y:S02]  /*1b08c0*/  ST.E desc[UR4][R30.64], R7 ;  /* 0x000000071e007985 */ /* 0x0001e4000c101904 */
.L_x_8811:
[----:B------:R-:W-:Y:S05]  /*1b08d0*/  BSYNC B3 ;  /* 0x0000000000037941 */ /* 0x000fea0003800000 */
.L_x_8809:
        /* <DEDUP_REMOVED lines=39> */
.L_x_8813:
[----:B------:R-:W-:Y:S05]  /*1b0b50*/  BSYNC B3 ;  /* 0x0000000000037941 */ /* 0x000fea0003800000 */
.L_x_8812:
[----:B------:R-:W-:Y:S02]  /*1b0b60*/  R2UR UR4, R38 ;  /* 0x00000000260472ca */ /* 0x000fe400000e0000 */
[----:B------:R-:W-:-:S13]  /*1b0b70*/  R2UR UR5, R39 ;  /* 0x00000000270572ca */ /* 0x000fda00000e0000 */
[----:B------:R2:W-:Y:S01]  /*1b0b80*/  ST.E desc[UR4][R30.64], R9 ;  /* 0x000000091e007985 */ /* 0x0005e2000c101904 */
[----:B------:R-:W-:Y:S05]  /*1b0b90*/  BRA `(.L_x_8814) ;  /* 0x0000000000187947 */ /* 0x000fea0003800000 */
.L_x_8803:
[----:B------:R-:W-:Y:S01]  /*1b0ba0*/  VIADD R5, R32, 0x4 ;  /* 0x0000000420057836 */ /* 0x000fe20000000000 */
[----:B------:R-:W-:Y:S02]  /*1b0bb0*/  R2UR UR4, R38 ;  /* 0x00000000260472ca */ /* 0x000fe400000e0000 */
[----:B------:R-:W-:Y:S02]  /*1b0bc0*/  R2UR UR5, R39 ;  /* 0x00000000270572ca */ /* 0x000fe400000e0000 */
[----:B------:R-:W-:-:S05]  /*1b0bd0*/  IADD3 R4, P0, PT, R8, R5, RZ ;  /* 0x0000000508047210 */ /* 0x000fca0007f1e0ff */
[----:B------:R-:W-:-:S06]  /*1b0be0*/  IMAD.X R5, RZ, RZ, R9, P0 ;  /* 0x000000ffff057224 */ /* 0x000fcc00000e0609 */
[----:B------:R0:W-:Y:S02]  /*1b0bf0*/  ST.E desc[UR4][R4.64+0x20], RZ ;  /* 0x000020ff04007985 */ /* 0x0001e4000c101904 */
.L_x_8814:
[----:B------:R-:W-:Y:S05]  /*1b0c00*/  BSYNC B2 ;  /* 0x0000000000027941 */ /* 0x000fea0003800000 */
.L_x_8802:
[----:B------:R-:W-:Y:S02]  /*1b0c10*/  VIADD R33, R33, 0x2 ;  /* 0x0000000221217836 */ /* 0x000fe40000000000 */
[----:B------:R-:W-:Y:S01]  /*1b0c20*/  VIADD R32, R32, 0x8 ;  /* 0x0000000820207836 */ /* 0x000fe20000000000 */
[----:B------:R-:W-:Y:S06]  /*1b0c30*/  @P2 BRA `(.L_x_8815) ;  /* 0xffffffec003c2947 */ /* 0x000fec000383ffff */
.L_x_8789:
[----:B------:R-:W-:Y:S05]  /*1b0c40*/  BSYNC B0 ;  /* 0x0000000000007941 */ /* 0x000fea0003800000 */
.L_x_8788:
        /* <DEDUP_REMOVED lines=24> */
.L_x_8821:
[----:B------:R-:W0:Y:S02]  /*1b0dd0*/  LDS.64 R8, [R33+0x8] ;  /* 0x0000080021087984 */ /* 0x000e240000000a00 */
[----:B0-----:R-:W-:-:S05]  /*1b0de0*/  IADD3 R10, P0, PT, R8, 0x30, RZ ;  /* 0x00000030080a7810 */ /* 0x001fca0007f1e0ff */
[----:B------:R-:W-:-:S07]  /*1b0df0*/  IMAD.X R11, RZ, RZ, R9, P0 ;  /* 0x000000ffff0b7224 */ /* 0x000fce00000e0609 */
[----:B------:R-:W0:Y:S02]  /*1b0e00*/  ATOMS.CAST.SPIN.64 P0, [R33+0x8], R8, R10 ;  /* 0x000008082100758d */ /* 0x000e24000180040a */
[----:B0-----:R-:W-:Y:S05]  /*1b0e10*/  @!P0 BRA `(.L_x_8821) ;  /* 0xfffffffc00ec8947 */ /* 0x001fea000383ffff */
[----:B------:R-:W-:Y:S05]  /*1b0e20*/  BSYNC B2 ;  /* 0x0000000000027941 */ /* 0x000fea0003800000 */
.L_x_8820:
[----:B------:R-:W-:Y:S02]  /*1b0e30*/  IMAD.MOV.U32 R10, RZ, RZ, R8 ;  /* 0x000000ffff0a7224 */ /* 0x000fe400078e0008 */
[----:B------:R-:W-:Y:S01]  /*1b0e40*/  IMAD.MOV.U32 R11, RZ, RZ, R9 ;  /* 0x000000ffff0b7224 */ /* 0x000fe200078e0009 */
[----:B------:R-:W-:Y:S06]  /*1b0e50*/  BRA `(.L_x_8818) ;  /* 0x0000000000187947 */ /* 0x000fec0003800000 */
.L_x_8819:
[----:B------:R-:W-:Y:S02]  /*1b0e60*/  R2UR UR4, R38 ;  /* 0x00000000260472ca */ /* 0x000fe400000e0000 */
[----:B------:R-:W-:-:S13]  /*1b0e70*/  R2UR UR5, R39 ;  /* 0x00000000270572ca */ /* 0x000fda00000e0000 */
[----:B------:R-:W2:Y:S02]  /*1b0e80*/  LD.E.64 R10, desc[UR4][R36.64+0x8] ;  /* 0x00000804240a7980 */ /* 0x000ea4000c101b00 */
[----:B--2---:R-:W-:-:S05]  /*1b0e90*/  IADD3 R8, P0, PT, R10, 0x30, RZ ;  /* 0x000000300a087810 */ /* 0x004fca0007f1e0ff */
[----:B------:R-:W-:-:S05]  /*1b0ea0*/  IMAD.X R9, RZ, RZ, R11, P0 ;  /* 0x000000ffff097224 */ /* 0x000fca00000e060b */
[----:B------:R0:W-:Y:S03]  /*1b0eb0*/  ST.E.64 desc[UR4][R36.64+0x8], R8 ;  /* 0x0000080824007985 */ /* 0x0001e6000c101b04 */
.L_x_8818:
[----:B------:R-:W-:Y:S05]  /*1b0ec0*/  BSYNC B0 ;  /* 0x0000000000007941 */ /* 0x000fea0003800000 */
.L_x_8817:
        /* <DEDUP_REMOVED lines=51> */
.L_x_8823:
[----:B------:R-:W-:Y:S01]  /*1b1200*/  R2UR UR4, R38 ;  /* 0x00000000260472ca */ /* 0x000fe200000e0000 */
[----:B------:R-:W-:Y:S01]  /*1b1210*/  IMAD.MOV.U32 R7, RZ, RZ, 0x5272 ;  /* 0x00005272ff077424 */ /* 0x000fe200078e00ff */
[----:B------:R-:W-:Y:S01]  /*1b1220*/  R2UR UR5, R39 ;  /* 0x00000000270572ca */ /* 0x000fe200000e0000 */
[----:B------:R-:W-:Y:S01]  /*1b1230*/  IMAD.MOV.U32 R11, RZ, RZ, -0x1 ;  /* 0xffffffffff0b7424 */ /* 0x000fe200078e00ff */
[----:B------:R-:W-:-:S11]  /*1b1240*/  PLOP3.LUT P0, PT, PT, PT, PT, 0x8, 0x80 ;  /* 0x000000000080781c */ /* 0x000fd60003f0e170 */
[----:B------:R0:W-:Y:S02]  /*1b1250*/  ST.E desc[UR4][R30.64], R7 ;  /* 0x000000071e007985 */ /* 0x0001e4000c101904 */
.L_x_8824:
[----:B------:R-:W-:Y:S05]  /*1b1260*/  BSYNC B0 ;  /* 0x0000000000007941 */ /* 0x000fea0003800000 */
.L_x_8822:
        /* <DEDUP_REMOVED lines=39> */
.L_x_8826:
[----:B------:R-:W-:Y:S05]  /*1b14e0*/  BSYNC B0 ;  /* 0x0000000000007941 */ /* 0x000fea0003800000 */
.L_x_8825:
[----:B------:R-:W-:Y:S02]  /*1b14f0*/  R2UR UR4, R38 ;  /* 0x00000000260472ca */ /* 0x000fe400000e0000 */
[----:B------:R-:W-:-:S13]  /*1b1500*/  R2UR UR5, R39 ;  /* 0x00000000270572ca */ /* 0x000fda00000e0000 */
[----:B------:R3:W-:Y:S01]  /*1b1510*/  ST.E desc[UR4][R30.64], R9 ;  /* 0x000000091e007985 */ /* 0x0007e2000c101904 */
[----:B------:R-:W-:Y:S05]  /*1b1520*/  BRA `(.L_x_8787) ;  /* 0x0000000000147947 */ /* 0x000fea0003800000 */
.L_x_8816:
[----:B------:R-:W-:Y:S02]  /*1b1530*/  R2UR UR4, R38 ;  /* 0x00000000260472ca */ /* 0x000fe400000e0000 */
[----:B------:R-:W-:Y:S02]  /*1b1540*/  R2UR UR5, R39 ;  /* 0x00000000270572ca */ /* 0x000fe400000e0000 */
[----:B------:R-:W-:-:S05]  /*1b1550*/  LEA R4, P0, R14, R8, 0x2 ;  /* 0x000000080e047211 */ /* 0x000fca00078010ff */
[----:B------:R-:W-:-:S06]  /*1b1560*/  IMAD.X R5, RZ, RZ, R9, P0 ;  /* 0x000000ffff057224 */ /* 0x000fcc00000e0609 */
[----:B------:R4:W-:Y:S02]  /*1b1570*/  ST.E desc[UR4][R4.64+0x20], RZ ;  /* 0x000020ff04007985 */ /* 0x0009e4000c101904 */
.L_x_8787:
[----:B------:R-:W-:Y:S05]  /*1b1580*/  BSYNC B1 ;  /* 0x0000000000017941 */ /* 0x000fea0003800000 */
.L_x_8786:
[----:B------:R-:W-:Y:S01]  /*1b1590*/  ISETP.GE.AND P0, PT, R12, 0x1, PT ;  /* 0x000000010c00780c */ /* 0x000fe20003f06270 */
[----:B------:R-:W-:-:S12]  /*1b15a0*/  BSSY B0, `(.L_x_8827) ;  /* 0x0000142000007945 */ /* 0x000fd80003800000 */
[----:B------:R-:W-:Y:S05]  /*1b15b0*/  @!P0 BRA `(.L_x_8828) ;  /* 0x0000001400008947 */ /* 0x000fea0003800000 */
[----:B-1----:R-:W-:Y:S02]  /*1b15c0*/  IMAD.MOV R0, RZ, RZ, -R12 ;  /* 0x000000ffff007224 */ /* 0x002fe400078e0a0c */
[----:B------:R-:W-:Y:S02]  /*1b15d0*/  IMAD.MOV.U32 R14, RZ, RZ, RZ ;  /* 0x000000ffff0e7224 */ /* 0x000fe400078e00ff */
[----:B------:R-:W-:-:S07]  /*1b15e0*/  IMAD.MOV.U32 R32, RZ, RZ, RZ ;  /* 0x000000ffff207224 */ /* 0x000fce00078e00ff */
.L_x_8853:
        /* <DEDUP_REMOVED lines=35> */
.L_x_8836:
[----:B------:R-:W0:Y:S02]  /*1b1820*/  LDS.64 R8, [R35+0x8] ;  /* 0x0000080023087984 */ /* 0x000e240000000a00 */
[----:B0-----:R-:W-:-:S05]  /*1b1830*/  IADD3 R10, P0, PT, R8, 0x30, RZ ;  /* 0x00000030080a7810 */ /* 0x001fca0007f1e0ff */
[----:B------:R-:W-:-:S07]  /*1b1840*/  IMAD.X R11, RZ, RZ, R9, P0 ;  /* 0x000000ffff0b7224 */ /* 0x000fce00000e0609 */
[----:B------:R-:W0:Y:S02]  /*1b1850*/  ATOMS.CAST.SPIN.64 P0, [R35+0x8], R8, R10 ;  /* 0x000008082300758d */ /* 0x000e24000180040a */
[----:B0-----:R-:W-:Y:S05]  /*1b1860*/  @!P0 BRA `(.L_x_8836) ;  /* 0xfffffffc00ec8947 */ /* 0x001fea000383ffff */
[----:B------:R-:W-:Y:S05]  /*1b1870*/  BSYNC B3 ;  /* 0x0000000000037941 */ /* 0x000fea0003800000 */
.L_x_8835:
[----:B------:R-:W-:Y:S02]  /*1b1880*/  IMAD.MOV.U32 R10, RZ, RZ, R8 ;  /* 0x000000ffff0a7224 */ /* 0x000fe400078e0008 */
[----:B------:R-:W-:Y:S01]  /*1b1890*/  IMAD.MOV.U32 R11, RZ, RZ, R9 ;  /* 0x000000ffff0b7224 */ /* 0x000fe200078e0009 */
[----:B------:R-:W-:Y:S06]  /*1b18a0*/  BRA `(.L_x_8833) ;  /* 0x0000000000187947 */ /* 0x000fec0003800000 */
.L_x_8834:
[----:B------:R-:W-:Y:S02]  /*1b18b0*/  R2UR UR4, R38 ;  /* 0x00000000260472ca */ /* 0x000fe400000e0000 */
[----:B------:R-:W-:-:S13]  /*1b18c0*/  R2UR UR5, R39 ;  /* 0x00000000270572ca */ /* 0x000fda00000e0000 */
[----:B------:R-:W2:Y:S02]  /*1b18d0*/  LD.E.64 R10, desc[UR4][R36.64+0x8] ;  /* 0x00000804240a7980 */ /* 0x000ea4000c101b00 */
[----:B--2---:R-:W-:-:S05]  /*1b18e0*/  IADD3 R8, P0, PT, R10, 0x30, RZ ;  /* 0x000000300a087810 */ /* 0x004fca0007f1e0ff */
[----:B------:R-:W-:-:S05]  /*1b18f0*/  IMAD.X R9, RZ, RZ, R11, P0 ;  /* 0x000000ffff097224 */ /* 0x000fca00000e060b */
[----:B------:R0:W-:Y:S03]  /*1b1900*/  ST.E.64 desc[UR4][R36.64+0x8], R8 ;  /* 0x0000080824007985 */ /* 0x0001e6000c101b04 */
.L_x_8833:
[----:B------:R-:W-:Y:S05]  /*1b1910*/  BSYNC B2 ;  /* 0x0000000000027941 */ /* 0x000fea0003800000 */
.L_x_8832:
        /* <DEDUP_REMOVED lines=54> */
.L_x_8838:
[----:B------:R-:W-:Y:S05]  /*1b1c80*/  BSYNC B2 ;  /* 0x0000000000027941 */ /* 0x000fea0003800000 */
.L_x_8837:
        /* <DEDUP_REMOVED lines=40> */
.L_x_8840:
[----:B------:R-:W-:Y:S05]  /*1b1f10*/  BSYNC B2 ;  /* 0x0000000000027941 */ /* 0x000fea0003800000 */
.L_x_8839:
[----:B------:R-:W-:Y:S02]  /*1b1f20*/  R2UR UR4, R38 ;  /* 0x00000000260472ca */ /* 0x000fe400000e0000 */
[----:B------:R-:W-:Y:S02]  /*1b1f30*/  R2UR UR5, R39 ;  /* 0x00000000270572ca */ /* 0x000fe400000e0000 */
[----:B------:R-:W-:-:S11]  /*1b1f40*/  PRMT R11, RZ, 0x7610, R11 ;  /* 0x00007610ff0b7816 */ /* 0x000fd6000000000b */
[----:B------:R4:W-:Y:S01]  /*1b1f50*/  ST.E desc[UR4][R30.64], R9 ;  /* 0x000000091e007985 */ /* 0x0009e2000c101904 */
[----:B------:R-:W-:Y:S05]  /*1b1f60*/  BRA `(.L_x_8830) ;  /* 0x0000000000147947 */ /* 0x000fea0003800000 */
.L_x_8831:
[----:B------:R-:W-:Y:S02]  /*1b1f70*/  R2UR UR4, R38 ;  /* 0x00000000260472ca */ /* 0x000fe400000e0000 */
[----:B------:R-:W-:Y:S02]  /*1b1f80*/  R2UR UR5, R39 ;  /* 0x00000000270572ca */ /* 0x000fe400000e0000 */
[----:B------:R-:W-:-:S05]  /*1b1f90*/  IADD3 R4, P0, PT, R8, R14, RZ ;  /* 0x0000000e08047210 */ /* 0x000fca0007f1e0ff */
[----:B------:R-:W-:-:S06]  /*1b1fa0*/  IMAD.X R5, RZ, RZ, R9, P0 ;  /* 0x000000ffff057224 */ /* 0x000fcc00000e0609 */
[----:B------:R0:W5:Y:S02]  /*1b1fb0*/  LD.E.U8 R11, desc[UR4][R4.64+0x20] ;  /* 0x00002004040b7980 */ /* 0x000164000c101100 */
.L_x_8830:
[----:B------:R-:W-:Y:S05]  /*1b1fc0*/  BSYNC B1 ;  /* 0x0000000000017941 */ /* 0x000fea0003800000 */
.L_x_8829:
        /* <DEDUP_REMOVED lines=31> */
.L_x_8848:
[----:B------:R-:W0:Y:S02]  /*1b21c0*/  LDS.64 R8, [R35+0x8] ;  /* 0x0000080023087984 */ /* 0x000e240000000a00 */
[----:B0-----:R-:W-:-:S05]  /*1b21d0*/  IADD3 R10, P0, PT, R8, 0x30, RZ ;  /* 0x00000030080a7810 */ /* 0x001fca0007f1e0ff */
[----:B------:R-:W-:-:S07]  /*1b21e0*/  IMAD.X R11, RZ, RZ, R9, P0 ;  /* 0x000000ffff0b7224 */ /* 0x000fce00000e0609 */
[----:B------:R-:W0:Y:S02]  /*1b21f0*/  ATOMS.CAST.SPIN.64 P0, [R35+0x8], R8, R10 ;  /* 0x000008082300758d */ /* 0x000e24000180040a */
[----:B0-----:R-:W-:Y:S05]  /*1b2200*/  @!P0 BRA `(.L_x_8848) ;  /* 0xfffffffc00ec8947 */ /* 0x001fea000383ffff */
[----:B------:R-:W-:Y:S05]  /*1b2210*/  BSYNC B3 ;  /* 0x0000000000037941 */ /* 0x000fea0003800000 */
.L_x_8847:
[----:B------:R-:W-:Y:S02]  /*1b2220*/  IMAD.MOV.U32 R10, RZ, RZ, R8 ;  /* 0x000000ffff0a7224 */ /* 0x000fe400078e0008 */
[----:B------:R-:W-:Y:S01]  /*1b2230*/  IMAD.MOV.U32 R11, RZ, RZ, R9 ;  /* 0x000000ffff0b7224 */ /* 0x000fe200078e0009 */
[----:B------:R-:W-:Y:S06]  /*1b2240*/  BRA `(.L_x_8845) ;  /* 0x0000000000187947 */ /* 0x000fec0003800000 */
.L_x_8846:
[----:B------:R-:W-:Y:S02]  /*1b2250*/  R2UR UR4, R38 ;  /* 0x00000000260472ca */ /* 0x000fe400000e0000 */
[----:B------:R-:W-:-:S13]  /*1b2260*/  R2UR UR5, R39 ;  /* 0x00000000270572ca */ /* 0x000fda00000e0000 */
[----:B------:R-:W2:Y:S02]  /*1b2270*/  LD.E.64 R10, desc[UR4][R36.64+0x8] ;  /* 0x00000804240a7980 */ /* 0x000ea4000c101b00 */
[----:B--2---:R-:W-:-:S05]  /*1b2280*/  IADD3 R8, P0, PT, R10, 0x30, RZ ;  /* 0x000000300a087810 */ /* 0x004fca0007f1e0ff */
[----:B------:R-:W-:-:S05]  /*1b2290*/  IMAD.X R9, RZ, RZ, R11, P0 ;  /* 0x000000ffff097224 */ /* 0x000fca00000e060b */
[----:B------:R0:W-:Y:S03]  /*1b22a0*/  ST.E.64 desc[UR4][R36.64+0x8], R8 ;  /* 0x0000080824007985 */ /* 0x0001e6000c101b04 */
.L_x_8845:
[----:B------:R-:W-:Y:S05]  /*1b22b0*/  BSYNC B2 ;  /* 0x0000000000027941 */ /* 0x000fea0003800000 */
.L_x_8844:
        /* <DEDUP_REMOVED lines=54> */
.L_x_8850:
[----:B------:R-:W-:Y:S05]  /*1b2620*/  BSYNC B2 ;  /* 0x0000000000027941 */ /* 0x000fea0003800000 */
.L_x_8849:
        /* <DEDUP_REMOVED lines=40> */
.L_x_8852:
[----:B------:R-:W-:Y:S05]  /*1b28b0*/  BSYNC B2 ;  /* 0x0000000000027941 */ /* 0x000fea0003800000 */
.L_x_8851:
[----:B------:R-:W-:Y:S02]  /*1b28c0*/  R2UR UR4, R38 ;  /* 0x00000000260472ca */ /* 0x000fe400000e0000 */
[----:B------:R-:W-:-:S13]  /*1b28d0*/  R2UR UR5, R39 ;  /* 0x00000000270572ca */ /* 0x000fda00000e0000 */
[----:B------:R2:W-:Y:S01]  /*1b28e0*/  ST.E desc[UR4][R30.64], R9 ;  /* 0x000000091e007985 */ /* 0x0005e2000c101904 */
[----:B------:R-:W-:Y:S05]  /*1b28f0*/  BRA `(.L_x_8842) ;  /* 0x0000000000207947 */ /* 0x000fea0003800000 */
.L_x_8843:
        /* <DEDUP_REMOVED lines=8> */
.L_x_8842:
[----:B------:R-:W-:Y:S05]  /*1b2980*/  BSYNC B1 ;  /* 0x0000000000017941 */ /* 0x000fea0003800000 */
.L_x_8841:
[----:B------:R-:W-:Y:S02]  /*1b2990*/  VIADD R32, R32, 0x1 ;  /* 0x0000000120207836 */ /* 0x000fe40000000000 */
[----:B------:R-:W-:Y:S01]  /*1b29a0*/  VIADD R14, R14, 0x4 ;  /* 0x000000040e0e7836 */ /* 0x000fe20000000000 */
[----:B------:R-:W-:Y:S06]  /*1b29b0*/  @P2 BRA `(.L_x_8853) ;  /* 0xffffffec000c2947 */ /* 0x000fec000383ffff */
.L_x_8828:
[----:B------:R-:W-:Y:S05]  /*1b29c0*/  BSYNC B0 ;  /* 0x0000000000007941 */ /* 0x000fea0003800000 */
.L_x_8827:
[----:B------:R-:W-:Y:S01]  /*1b29d0*/  ISETP.GE.AND P0, PT, R17, 0x1, PT ;  /* 0x000000011100780c */ /* 0x000fe20003f06270 */
[----:B------:R-:W-:-:S12]  /*1b29e0*/  BSSY B0, `(.L_x_8854) ;  /* 0x0000145000007945 */ /* 0x000fd80003800000 */
[----:B------:R-:W-:Y:S05]  /*1b29f0*/  @!P0 BRA `(.L_x_8855) ;  /* 0x00000014000c8947 */ /* 0x000fea0003800000 */
[----:B------:R-:W-:Y:S01]  /*1b2a00*/  IMAD.MOV R17, RZ, RZ, -R17 ;  /* 0x000000ffff117224 */ /* 0x000fe200078e0a11 */
[----:B-----5:R-:W-:Y:S01]  /*1b2a10*/  CS2R R14, SRZ ;  /* 0x00000000000e7805 */ /* 0x020fe2000001ff00 */
[----:B-1----:R-:W-:-:S07]  /*1b2a20*/  IMAD.SHL.U32 R0, R12, 0x4, RZ ;  /* 0x000000040c007824 */ /* 0x002fce00078e00ff */
.L_x_8880:
        /* <DEDUP_REMOVED lines=35> */
.L_x_8863:
[----:B------:R-:W0:Y:S02]  /*1b2c60*/  LDS.64 R8, [R5+0x8] ;  /* 0x0000080005087984 */ /* 0x000e240000000a00 */
[----:B0-----:R-:W-:-:S05]  /*1b2c70*/  IADD3 R10, P0, PT, R8, 0x30, RZ ;  /* 0x00000030080a7810 */ /* 0x001fca0007f1e0ff */
[----:B------:R-:W-:-:S07]  /*1b2c80*/  IMAD.X R11, RZ, RZ, R9, P0 ;  /* 0x000000ffff0b7224 */ /* 0x000fce00000e0609 */
[----:B------:R-:W0:Y:S02]  /*1b2c90*/  ATOMS.CAST.SPIN.64 P0, [R5+0x8], R8, R10 ;  /* 0x000008080500758d */ /* 0x000e24000180040a */
[----:B0-----:R-:W-:Y:S05]  /*1b2ca0*/  @!P0 BRA `(.L_x_8863) ;  /* 0xfffffffc00ec8947 */ /* 0x001fea000383ffff */
[----:B------:R-:W-:Y:S05]  /*1b2cb0*/  BSYNC B3 ;  /* 0x0000000000037941 */ /* 0x000fea0003800000 */
.L_x_8862:
[----:B------:R-:W-:Y:S02]  /*1b2cc0*/  IMAD.MOV.U32 R10, RZ, RZ, R8 ;  /* 0x000000ffff0a7224 */ /* 0x000fe400078e0008 */
[----:B------:R-:W-:Y:S01]  /*1b2cd0*/  IMAD.MOV.U32 R11, RZ, RZ, R9 ;  /* 0x000000ffff0b7224 */ /* 0x000fe200078e0009 */
[----:B------:R-:W-:Y:S06]  /*1b2ce0*/  BRA `(.L_x_8860) ;  /* 0x0000000000187947 */ /* 0x000fec0003800000 */
.L_x_8861:
[----:B------:R-:W-:Y:S02]  /*1b2cf0*/  R2UR UR4, R38 ;  /* 0x00000000260472ca */ /* 0x000fe400000e0000 */
[----:B------:R-:W-:-:S13]  /*1b2d00*/  R2UR UR5, R39 ;  /* 0x00000000270572ca */ /* 0x000fda00000e0000 */
[----:B------:R-:W2:Y:S02]  /*1b2d10*/  LD.E.64 R10, desc[UR4][R36.64+0x8] ;  /* 0x00000804240a7980 */ /* 0x000ea4000c101b00 */
[----:B--2---:R-:W-:-:S05]  /*1b2d20*/  IADD3 R8, P0, PT, R10, 0x30, RZ ;  /* 0x000000300a087810 */ /* 0x004fca0007f1e0ff */
[----:B------:R-:W-:-:S05]  /*1b2d30*/  IMAD.X R9, RZ, RZ, R11, P0 ;  /* 0x000000ffff097224 */ /* 0x000fca00000e060b */
[----:B------:R0:W-:Y:S03]  /*1b2d40*/  ST.E.64 desc[UR4][R36.64+0x8], R8 ;  /* 0x0000080824007985 */ /* 0x0001e6000c101b04 */
.L_x_8860:
[----:B------:R-:W-:Y:S05]  /*1b2d50*/  BSYNC B2 ;  /* 0x0000000000027941 */ /* 0x000fea0003800000 */
.L_x_8859:
        /* <DEDUP_REMOVED lines=54> */
.L_x_8865:
[----:B------:R-:W-:Y:S05]  /*1b30c0*/  BSYNC B2 ;  /* 0x0000000000027941 */ /* 0x000fea0003800000 */
.L_x_8864:
        /* <DEDUP_REMOVED lines=40> */
.L_x_8867:
[----:B------:R-:W-:Y:S05]  /*1b3350*/  BSYNC B2 ;  /* 0x0000000000027941 */ /* 0x000fea0003800000 */
.L_x_8866:
[----:B------:R-:W-:Y:S02]  /*1b3360*/  R2UR UR4, R38 ;  /* 0x00000000260472ca */ /* 0x000fe400000e0000 */
[----:B------:R-:W-:Y:S02]  /*1b3370*/  R2UR UR5, R39 ;  /* 0x00000000270572ca */ /* 0x000fe400000e0000 */
[----:B------:R-:W-:-:S11]  /*1b3380*/  PRMT R11, RZ, 0x7610, R11 ;  /* 0x00007610ff0b7816 */ /* 0x000fd6000000000b */
[----:B------:R4:W-:Y:S01]  /*1b3390*/  ST.E desc[UR4][R30.64], R9 ;  /* 0x000000091e007985 */ /* 0x0009e2000c101904 */
[----:B------:R-:W-:Y:S05]  /*1b33a0*/  BRA `(.L_x_8857) ;  /* 0x0000000000147947 */ /* 0x000fea0003800000 */
.L_x_8858:
[----:B------:R-:W-:Y:S02]  /*1b33b0*/  R2UR UR4, R38 ;  /* 0x00000000260472ca */ /* 0x000fe400000e0000 */
[----:B------:R-:W-:Y:S02]  /*1b33c0*/  R2UR UR5, R39 ;  /* 0x00000000270572ca */ /* 0x000fe400000e0000 */
[----:B------:R-:W-:-:S05]  /*1b33d0*/  IADD3 R4, P0, PT, R8, R14, RZ ;  /* 0x0000000e08047210 */ /* 0x000fca0007f1e0ff */
[----:B------:R-:W-:-:S06]  /*1b33e0*/  IMAD.X R5, RZ, RZ, R9, P0 ;  /* 0x000000ffff057224 */ /* 0x000fcc00000e0609 */
[----:B------:R0:W5:Y:S02]  /*1b33f0*/  LD.E.U8 R11, desc[UR4][R4.64+0x20] ;  /* 0x00002004040b7980 */ /* 0x000164000c101100 */
.L_x_8857:
[----:B------:R-:W-:Y:S05]  /*1b3400*/  BSYNC B1 ;  /* 0x0000000000017941 */ /* 0x000fea0003800000 */
.L_x_8856:
        /* <DEDUP_REMOVED lines=32> */
.L_x_8875:
[----:B------:R-:W0:Y:S02]  /*1b3610*/  LDS.64 R8, [R33+0x8] ;  /* 0x0000080021087984 */ /* 0x000e240000000a00 */
[----:B0-----:R-:W-:-:S05]  /*1b3620*/  IADD3 R10, P0, PT, R8, 0x30, RZ ;  /* 0x00000030080a7810 */ /* 0x001fca0007f1e0ff */
[----:B------:R-:W-:-:S07]  /*1b3630*/  IMAD.X R11, RZ, RZ, R9, P0 ;  /* 0x000000ffff0b7224 */ /* 0x000fce00000e0609 */
[----:B------:R-:W0:Y:S02]  /*1b3640*/  ATOMS.CAST.SPIN.64 P0, [R33+0x8], R8, R10 ;  /* 0x000008082100758d */ /* 0x000e24000180040a */
[----:B0-----:R-:W-:Y:S05]  /*1b3650*/  @!P0 BRA `(.L_x_8875) ;  /* 0xfffffffc00ec8947 */ /* 0x001fea000383ffff */
[----:B------:R-:W-:Y:S05]  /*1b3660*/  BSYNC B3 ;  /* 0x0000000000037941 */ /* 0x000fea0003800000 */
.L_x_8874:
[----:B------:R-:W-:Y:S02]  /*1b3670*/  IMAD.MOV.U32 R10, RZ, RZ, R8 ;  /* 0x000000ffff0a7224 */ /* 0x000fe400078e0008 */
[----:B------:R-:W-:Y:S01]  /*1b3680*/  IMAD.MOV.U32 R11, RZ, RZ, R9 ;  /* 0x000000ffff0b7224 */ /* 0x000fe200078e0009 */
[----:B------:R-:W-:Y:S06]  /*1b3690*/  BRA `(.L_x_8872) ;  /* 0x0000000000187947 */ /* 0x000fec0003800000 */
.L_x_8873:
[----:B------:R-:W-:Y:S02]  /*1b36a0*/  R2UR UR4, R38 ;  /* 0x00000000260472ca */ /* 0x000fe400000e0000 */
[----:B------:R-:W-:-:S13]  /*1b36b0*/  R2UR UR5, R39 ;  /* 0x00000000270572ca */ /* 0x000fda00000e0000 */
[----:B------:R-:W2:Y:S02]  /*1b36c0*/  LD.E.64 R10, desc[UR4][R36.64+0x8] ;  /* 0x00000804240a7980 */ /* 0x000ea4000c101b00 */
[----:B--2---:R-:W-:-:S05]  /*1b36d0*/  IADD3 R8, P0, PT, R10, 0x30, RZ ;  /* 0x000000300a087810 */ /* 0x004fca0007f1e0ff */
[----:B------:R-:W-:-:S05]  /*1b36e0*/  IMAD.X R9, RZ, RZ, R11, P0 ;  /* 0x000000ffff097224 */ /* 0x000fca00000e060b */
[----:B------:R0:W-:Y:S03]  /*1b36f0*/  ST.E.64 desc[UR4][R36.64+0x8], R8 ;  /* 0x0000080824007985 */ /* 0x0001e6000c101b04 */
.L_x_8872:
[----:B------:R-:W-:Y:S05]  /*1b3700*/  BSYNC B2 ;  /* 0x0000000000027941 */ /* 0x000fea0003800000 */
.L_x_8871:
        /* <DEDUP_REMOVED lines=54> */
.L_x_8877:
[----:B------:R-:W-:Y:S05]  /*1b3a70*/  BSYNC B2 ;  /* 0x0000000000027941 */ /* 0x000fea0003800000 */
.L_x_8876:
        /* <DEDUP_REMOVED lines=40> */
.L_x_8879:
[----:B------:R-:W-:Y:S05]  /*1b3d00*/  BSYNC B2 ;  /* 0x0000000000027941 */ /* 0x000fea0003800000 */
.L_x_8878:
[----:B------:R-:W-:Y:S02]  /*1b3d10*/  R2UR UR4, R38 ;  /* 0x00000000260472ca */ /* 0x000fe400000e0000 */
[----:B------:R-:W-:-:S13]  /*1b3d20*/  R2UR UR5, R39 ;  /* 0x00000000270572ca */ /* 0x000fda00000e0000 */
[----:B------:R2:W-:Y:S01]  /*1b3d30*/  ST.E desc[UR4][R30.64], R9 ;  /* 0x000000091e007985 */ /* 0x0005e2000c101904 */
[----:B------:R-:W-:Y:S05]  /*1b3d40*/  BRA `(.L_x_8869) ;  /* 0x0000000000207947 */ /* 0x000fea0003800000 */
.L_x_8870:
        /* <DEDUP_REMOVED lines=8> */
.L_x_8869:
[----:B------:R-:W-:Y:S05]  /*1b3dd0*/  BSYNC B1 ;  /* 0x0000000000017941 */ /* 0x000fea0003800000 */
.L_x_8868:
[----:B------:R-:W-:Y:S02]  /*1b3de0*/  VIADD R15, R15, 0x1 ;  /* 0x000000010f0f7836 */ /* 0x000fe40000000000 */
[----:B------:R-:W-:Y:S02]  /*1b3df0*/  VIADD R12, R12, 0x1 ;  /* 0x000000010c0c7836 */ /* 0x000fe40000000000 */
[----:B------:R-:W-:Y:S02]  /*1b3e00*/  VIADD R0, R0, 0x4 ;  /* 0x0000000400007836 */ /* 0x000fe40000000000 */
[----:B------:R-:W-:Y:S01]  /*1b3e10*/  VIADD R14, R14, 0x4 ;  /* 0x000000040e0e7836 */ /* 0x000fe20000000000 */
[----:B------:R-:W-:Y:S06]  /*1b3e20*/  @P2 BRA `(.L_x_8880) ;  /* 0xffffffec00002947 */ /* 0x000fec000383ffff */
.L_x_8855:
[----:B------:R-:W-:Y:S05]  /*1b3e30*/  BSYNC B0 ;  /* 0x0000000000007941 */ /* 0x000fea0003800000 */
.L_x_8854:
[----:B------:R-:W2:Y:S01]  /*1b3e40*/  S2UR UR5, SR_CgaCtaId ;  /* 0x00000000000579c3 */ /* 0x000ea20000008800 */
[----:B------:R-:W-:Y:S01]  /*1b3e50*/  UMOV UR4, 0x400 ;  /* 0x0000040000047882 */ /* 0x000fe20000000000 */
[----:B------:R-:W-:Y:S01]  /*1b3e60*/  R2UR UR6, R38 ;  /* 0x00000000260672ca */ /* 0x000fe200000e0000 */
[----:B01--4-:R-:W-:Y:S01]  /*1b3e70*/  IMAD.MOV.U32 R4, RZ, RZ, 0x30 ;  /* 0x00000030ff047424 */ /* 0x013fe200078e00ff */
[----:B------:R-:W-:Y:S01]  /*1b3e80*/  R2UR UR7, R39 ;  /* 0x00000000270772ca */ /* 0x000fe200000e0000 */
[----:B------:R-:W-:Y:S01]  /*1b3e90*/  IMAD.MOV.U32 R5, RZ, RZ, 0x0 ;  /* 0x00000000ff057424 */ /* 0x000fe200078e00ff */
[----:B--2---:R-:W-:-:S06]  /*1b3ea0*/  ULEA UR4, UR5, UR4, 0x18 ;  /* 0x0000000405047291 */ /* 0x004fcc000f8ec0ff */
[----:B-----5:R-:W-:-:S05]  /*1b3eb0*/  IMAD.U32 R15, RZ, RZ, UR4 ;  /* 0x00000004ff0f7e24 */ /* 0x020fca000f8e00ff */
        /* <DEDUP_REMOVED lines=11> */
.L_x_8885:
[----:B------:R-:W0:Y:S02]  /*1b3f70*/  LDS.64 R4, [R11+0x8] ;  /* 0x000008000b047984 */ /* 0x000e240000000a00 */
[----:B0-----:R-:W-:-:S05]  /*1b3f80*/  IADD3 R6, P0, PT, R4, 0x30, RZ ;  /* 0x0000003004067810 */ /* 0x001fca0007f1e0ff */
[----:B------:R-:W-:-:S07]  /*1b3f90*/  IMAD.X R7, RZ, RZ, R5, P0 ;  /* 0x000000ffff077224 */ /* 0x000fce00000e0605 */
[----:B------:R-:W0:Y:S02]  /*1b3fa0*/  ATOMS.CAST.SPIN.64 P0, [R11+0x8], R4, R6 ;  /* 0x000008040b00758d */ /* 0x000e240001800406 */
[----:B0-----:R-:W-:Y:S05]  /*1b3fb0*/  @!P0 BRA `(.L_x_8885) ;  /* 0xfffffffc00ec8947 */ /* 0x001fea000383ffff */
[----:B------:R-:W-:Y:S05]  /*1b3fc0*/  BSYNC B1 ;  /* 0x0000000000017941 */ /* 0x000fea0003800000 */
.L_x_8884:
[----:B------:R-:W-:Y:S02]  /*1b3fd0*/  IMAD.MOV.U32 R6, RZ, RZ, R4 ;  /* 0x000000ffff067224 */ /* 0x000fe400078e0004 */
[----:B------:R-:W-:Y:S01]  /*1b3fe0*/  IMAD.MOV.U32 R7, RZ, RZ, R5 ;  /* 0x000000ffff077224 */ /* 0x000fe200078e0005 */
[----:B------:R-:W-:Y:S06]  /*1b3ff0*/  BRA `(.L_x_8882) ;  /* 0x0000000000187947 */ /* 0x000fec0003800000 */
.L_x_8883:
[----:B------:R-:W-:Y:S02]  /*1b4000*/  R2UR UR4, R38 ;  /* 0x00000000260472ca */ /* 0x000fe400000e0000 */
[----:B------:R-:W-:-:S13]  /*1b4010*/  R2UR UR5, R39 ;  /* 0x00000000270572ca */ /* 0x000fda00000e0000 */
[----:B------:R-:W2:Y:S02]  /*1b4020*/  LD.E.64 R6, desc[UR4][R36.64+0x8] ;  /* 0x0000080424067980 */ /* 0x000ea4000c101b00 */
[----:B--2---:R-:W-:-:S05]  /*1b4030*/  IADD3 R4, P0, PT, R6, 0x30, RZ ;  /* 0x0000003006047810 */ /* 0x004fca0007f1e0ff */
[----:B------:R-:W-:-:S05]  /*1b4040*/  IMAD.X R5, RZ, RZ, R7, P0 ;  /* 0x000000ffff057224 */ /* 0x000fca00000e0607 */
[----:B------:R0:W-:Y:S03]  /*1b4050*/  ST.E.64 desc[UR4][R36.64+0x8], R4 ;  /* 0x0000080424007985 */ /* 0x0001e6000c101b04 */
.L_x_8882:
[----:B------:R-:W-:Y:S05]  /*1b4060*/  BSYNC B0 ;  /* 0x0000000000007941 */ /* 0x000fea0003800000 */
.L_x_8881:
        /* <DEDUP_REMOVED lines=65> */
.L_x_8892:
[----:B------:R-:W0:Y:S02]  /*1b4480*/  LDS.64 R8, [R5+0x8] ;  /* 0x0000080005087984 */ /* 0x000e240000000a00 */
[----:B0-----:R-:W-:-:S05]  /*1b4490*/  IADD3 R10, P0, PT, R32, R8, RZ ;  /* 0x00000008200a7210 */ /* 0x001fca0007f1e0ff */
[----:B------:R-:W-:-:S07]  /*1b44a0*/  IMAD.X R11, R33, 0x1, R9, P0 ;  /* 0x00000001210b7824 */ /* 0x000fce00000e0609 */
[----:B------:R-:W0:Y:S02]  /*1b44b0*/  ATOMS.CAST.SPIN.64 P0, [R5+0x8], R8, R10 ;  /* 0x000008080500758d */ /* 0x000e24000180040a */
[----:B0-----:R-:W-:Y:S05]  /*1b44c0*/  @!P0 BRA `(.L_x_8892) ;  /* 0xfffffffc00ec8947 */ /* 0x001fea000383ffff */
[----:B------:R-:W-:Y:S05]  /*1b44d0*/  BSYNC B1 ;  /* 0x0000000000017941 */ /* 0x000fea0003800000 */
.L_x_8891:
[----:B------:R-:W-:Y:S05]  /*1b44e0*/  BRA `(.L_x_8889) ;  /* 0x0000000000187947 */ /* 0x000fea0003800000 */
.L_x_8890:
[----:B------:R-:W-:Y:S02]  /*1b44f0*/  R2UR UR4, R38 ;  /* 0x00000000260472ca */ /* 0x000fe400000e0000 */
[----:B------:R-:W-:-:S13]  /*1b4500*/  R2UR UR5, R39 ;  /* 0x00000000270572ca */ /* 0x000fda00000e0000 */
[----:B------:R-:W2:Y:S02]  /*1b4510*/  LD.E.64 R8, desc[UR4][R36.64+0x8] ;  /* 0x0000080424087980 */ /* 0x000ea4000c101b00 */
[----:B--2---:R-:W-:-:S05]  /*1b4520*/  IADD3 R4, P0, PT, R32, R8, RZ ;  /* 0x0000000820047210 */ /* 0x004fca0007f1e0ff */
[----:B------:R-:W-:-:S05]  /*1b4530*/  IMAD.X R5, R33, 0x1, R9, P0 ;  /* 0x0000000121057824 */ /* 0x000fca00000e0609 */
[----:B------:R0:W-:Y:S03]  /*1b4540*/  ST.E.64 desc[UR4][R36.64+0x8], R4 ;  /* 0x0000080424007985 */ /* 0x0001e6000c101b04 */
.L_x_8889:
[----:B------:R-:W-:Y:S05]  /*1b4550*/  BSYNC B0 ;  /* 0x0000000000007941 */ /* 0x000fea0003800000 */
.L_x_8888:
        /* <DEDUP_REMOVED lines=47> */
.L_x_8924:
        /* <DEDUP_REMOVED lines=31> */
.L_x_8905:
        /* <DEDUP_REMOVED lines=8> */
.L_x_8904:
[----:B0-----:R0:W-:Y:S05]  /*1b4ac0*/  BMOV.32 B0, R10 ;  /* 0x0000000a00007356 */ /* 0x0011ea0000000000 */
[----:B------:R-:W-:Y:S02]  /*1b4ad0*/  IMAD.MOV.U32 R11, RZ, RZ, R9 ;  /* 0x000000ffff0b7224 */ /* 0x000fe400078e0009 */
[----:B0-----:R-:W-:Y:S01]  /*1b4ae0*/  IMAD.MOV.U32 R10, RZ, RZ, R8 ;  /* 0x000000ffff0a7224 */ /* 0x001fe200078e0008 */
[----:B------:R-:W-:Y:S06]  /*1b4af0*/  BRA `(.L_x_8902) ;  /* 0x0000000000187947 */ /* 0x000fec0003800000 */
.L_x_8903:
[----:B------:R-:W-:Y:S02]  /*1b4b00*/  R2UR UR4, R38 ;  /* 0x00000000260472ca */ /* 0x000fe400000e0000 */
[----:B------:R-:W-:-:S13]  /*1b4b10*/  R2UR UR5, R39 ;  /* 0x00000000270572ca */ /* 0x000fda00000e0000 */
[----:B------:R-:W2:Y:S02]  /*1b4b20*/  LD.E.64 R10, desc[UR4][R36.64+0x8] ;  /* 0x00000804240a7980 */ /* 0x000ea4000c101b00 */
[----:B--2---:R-:W-:-:S05]  /*1b4b30*/  IADD3 R8, P0, PT, R10, 0x30, RZ ;  /* 0x000000300a087810 */ /* 0x004fca0007f1e0ff */
[----:B------:R-:W-:-:S05]  /*1b4b40*/  IMAD.X R9, RZ, RZ, R11, P0 ;  /* 0x000000ffff097224 */ /* 0x000fca00000e060b */
[----:B------:R0:W-:Y:S03]  /*1b4b50*/  ST.E.64 desc[UR4][R36.64+0x8], R8 ;  /* 0x0000080824007985 */ /* 0x0001e6000c101b04 */
.L_x_8902:
[----:B------:R-:W-:Y:S05]  /*1b4b60*/  BSYNC B0 ;  /* 0x0000000000007941 */ /* 0x000fea0003800000 */
.L_x_8901:
        /* <DEDUP_REMOVED lines=54> */
.L_x_8907:
[----:B------:R-:W-:Y:S05]  /*1b4ed0*/  BSYNC B0 ;  /* 0x0000000000007941 */ /* 0x000fea0003800000 */
.L_x_8906:
        /* <DEDUP_REMOVED lines=40> */
.L_x_8909:
[----:B------:R-:W-:Y:S05]  /*1b5160*/  BSYNC B0 ;  /* 0x0000000000007941 */ /* 0x000fea0003800000 */
.L_x_8908:
[----:B------:R-:W-:Y:S02]  /*1b5170*/  R2UR UR4, R38 ;  /* 0x00000000260472ca */ /* 0x000fe400000e0000 */
[----:B------:R-:W-:-:S13]  /*1b5180*/  R2UR UR5, R39 ;  /* 0x00000000270572ca */ /* 0x000fda00000e0000 */
[----:B------:R3:W-:Y:S01]  /*1b5190*/  ST.E desc[UR4][R30.64], R9 ;  /* 0x000000091e007985 */ /* 0x0007e2000c101904 */
[----:B------:R-:W-:Y:S05]  /*1b51a0*/  BRA `(.L_x_8910) ;  /* 0x0000000000147947 */ /* 0x000fea0003800000 */
.L_x_8900:
[----:B------:R-:W-:Y:S02]  /*1b51b0*/  R2UR UR4, R38 ;  /* 0x00000000260472ca */ /* 0x000fe400000e0000 */
[----:B------:R-:W-:Y:S02]  /*1b51c0*/  R2UR UR5, R39 ;  /* 0x00000000270572ca */ /* 0x000fe400000e0000 */
[----:B------:R-:W-:-:S05]  /*1b51d0*/  IADD3 R4, P0, PT, R8, R17, RZ ;  /* 0x0000001108047210 */ /* 0x000fca0007f1e0ff */
[----:B------:R-:W-:-:S06]  /*1b51e0*/  IMAD.X R5, RZ, RZ, R9, P0 ;  /* 0x000000ffff057224 */ /* 0x000fcc00000e0609 */
[----:B------:R4:W-:Y:S02]  /*1b51f0*/  ST.E desc[UR4][R4.64+0x20], RZ ;  /* 0x000020ff04007985 */ /* 0x0009e4000c101904 */
.L_x_8910:
[----:B------:R-:W-:Y:S05]  /*1b5200*/  BSYNC B1 ;  /* 0x0000000000017941 */ /* 0x000fea0003800000 */
.L_x_8899:
        /* <DEDUP_REMOVED lines=30> */
.L_x_8917:
        /* <DEDUP_REMOVED lines=8> */
.L_x_8916:
[----:B0-----:R0:W-:Y:S05]  /*1b5470*/  BMOV.32 B0, R10 ;  /* 0x0000000a00007356 */ /* 0x0011ea0000000000 */
[----:B------:R-:W-:Y:S02]  /*1b5480*/  IMAD.MOV.U32 R11, RZ, RZ, R9 ;  /* 0x000000ffff0b7224 */ /* 0x000fe400078e0009 */
[----:B0-----:R-:W-:Y:S01]  /*1b5490*/  IMAD.MOV.U32 R10, RZ, RZ, R8 ;  /* 0x000000ffff0a7224 */ /* 0x001fe200078e0008 */
[----:B------:R-:W-:Y:S06]  /*1b54a0*/  BRA `(.L_x_8914) ;  /* 0x0000000000187947 */ /* 0x000fec0003800000 */
.L_x_8915:
[----:B------:R-:W-:Y:S02]  /*1b54b0*/  R2UR UR4, R38 ;  /* 0x00000000260472ca */ /* 0x000fe400000e0000 */
[----:B------:R-:W-:-:S13]  /*1b54c0*/  R2UR UR5, R39 ;  /* 0x00000000270572ca */ /* 0x000fda00000e0000 */
[----:B------:R-:W2:Y:S02]  /*1b54d0*/  LD.E.64 R10, desc[UR4][R36.64+0x8] ;  /* 0x00000804240a7980 */ /* 0x000ea4000c101b00 */
[----:B--2---:R-:W-:-:S05]  /*1b54e0*/  IADD3 R8, P0, PT, R10, 0x30, RZ ;  /* 0x000000300a087810 */ /* 0x004fca0007f1e0ff */
[----:B------:R-:W-:-:S05]  /*1b54f0*/  IMAD.X R9, RZ, RZ, R11, P0 ;  /* 0x000000ffff097224 */ /* 0x000fca00000e060b */
[----:B------:R0:W-:Y:S03]  /*1b5500*/  ST.E.64 desc[UR4][R36.64+0x8], R8 ;  /* 0x0000080824007985 */ /* 0x0001e6000c101b04 */
.L_x_8914:
[----:B------:R-:W-:Y:S05]  /*1b5510*/  BSYNC B0 ;  /* 0x0000000000007941 */ /* 0x000fea0003800000 */
.L_x_8913:
        /* <DEDUP_REMOVED lines=51> */
.L_x_8919:
[----:B------:R-:W-:Y:S01]  /*1b5850*/  R2UR UR4, R38 ;  /* 0x00000000260472ca */ /* 0x000fe200000e0000 */
[----:B------:R-:W-:Y:S01]  /*1b5860*/  IMAD.MOV.U32 R7, RZ, RZ, 0x5272 ;  /* 0x00005272ff077424 */ /* 0x000fe200078e00ff */
[----:B------:R-:W-:Y:S01]  /*1b5870*/  R2UR UR5, R39 ;  /* 0x00000000270572ca */ /* 0x000fe200000e0000 */
[----:B------:R-:W-:Y:S01]  /*1b5880*/  IMAD.MOV.U32 R11, RZ, RZ, -0x1 ;  /* 0xffffffffff0b7424 */ /* 0x000fe200078e00ff */
[----:B------:R-:W-:-:S11]  /*1b5890*/  PLOP3.LUT P0, PT, PT, PT, PT, 0x8, 0x80 ;  /* 0x000000000080781c */ /* 0x000fd60003f0e170 */
[----:B------:R0:W-:Y:S02]  /*1b58a0*/  ST.E desc[UR4][R30.64], R7 ;  /* 0x000000071e007985 */ /* 0x0001e4000c101904 */
.L_x_8920:
[----:B------:R-:W-:Y:S05]  /*1b58b0*/  BSYNC B0 ;  /* 0x0000000000007941 */ /* 0x000fea0003800000 */
.L_x_8918:
        /* <DEDUP_REMOVED lines=39> */
.L_x_8922:
[----:B------:R-:W-:Y:S05]  /*1b5b30*/  BSYNC B0 ;  /* 0x0000000000007941 */ /* 0x000fea0003800000 */
.L_x_8921:
[----:B------:R-:W-:Y:S02]  /*1b5b40*/  R2UR UR4, R38 ;  /* 0x00000000260472ca */ /* 0x000fe400000e0000 */
[----:B------:R-:W-:-:S13]  /*1b5b50*/  R2UR UR5, R39 ;  /* 0x00000000270572ca */ /* 0x000fda00000e0000 */
[----:B------:R2:W-:Y:S01]  /*1b5b60*/  ST.E desc[UR4][R30.64], R9 ;  /* 0x000000091e007985 */ /* 0x0005e2000c101904 */
[----:B------:R-:W-:Y:S05]  /*1b5b70*/  BRA `(.L_x_8923) ;  /* 0x0000000000187947 */ /* 0x000fea0003800000 */
.L_x_8912:
[----:B------:R-:W-:Y:S01]  /*1b5b80*/  VIADD R5, R17, 0x4 ;  /* 0x0000000411057836 */ /* 0x000fe20000000000 */
[----:B------:R-:W-:Y:S02]  /*1b5b90*/  R2UR UR4, R38 ;  /* 0x00000000260472ca */ /* 0x000fe400000e0000 */
[----:B------:R-:W-:Y:S02]  /*1b5ba0*/  R2UR UR5, R39 ;  /* 0x00000000270572ca */ /* 0x000fe400000e0000 */
[----:B------:R-:W-:-:S05]  /*1b5bb0*/  IADD3 R4, P0, PT, R8, R5, RZ ;  /* 0x0000000508047210 */ /* 0x000fca0007f1e0ff */
[----:B------:R-:W-:-:S06]  /*1b5bc0*/  IMAD.X R5, RZ, RZ, R9, P0 ;  /* 0x000000ffff057224 */ /* 0x000fcc00000e0609 */
[----:B------:R3:W-:Y:S02]  /*1b5bd0*/  ST.E desc[UR4][R4.64+0x20], RZ ;  /* 0x000020ff04007985 */ /* 0x0007e4000c101904 */
.L_x_8923:
[----:B------:R-:W-:Y:S05]  /*1b5be0*/  BSYNC B1 ;  /* 0x0000000000017941 */ /* 0x000fea0003800000 */
.L_x_8911:
[----:B------:R-:W-:Y:S02]  /*1b5bf0*/  VIADD R32, R32, 0x2 ;  /* 0x0000000220207836 */ /* 0x000fe40000000000 */
[----:B------:R-:W-:Y:S01]  /*1b5c00*/  VIADD R17, R17, 0x8 ;  /* 0x0000000811117836 */ /* 0x000fe20000000000 */
[----:B------:R-:W-:Y:S06]  /*1b5c10*/  @P2 BRA `(.L_x_8924) ;  /* 0xffffffec000c2947 */ /* 0x000fec000383ffff */
.L_x_8898:
[----:B------:R-:W-:Y:S05]  /*1b5c20*/  BSYNC B2 ;  /* 0x0000000000027941 */ /* 0x000fea0003800000 */
.L_x_8897:
        /* <DEDUP_REMOVED lines=25> */
.L_x_8931:
[----:B------:R-:W0:Y:S02]  /*1b5dc0*/  LDS.64 R8, [R17+0x8] ;  /* 0x0000080011087984 */ /* 0x000e240000000a00 */
[----:B0-----:R-:W-:-:S05]  /*1b5dd0*/  IADD3 R10, P0, PT, R8, 0x30, RZ ;  /* 0x00000030080a7810 */ /* 0x001fca0007f1e0ff */
[----:B------:R-:W-:-:S07]  /*1b5de0*/  IMAD.X R11, RZ, RZ, R9, P0 ;  /* 0x000000ffff0b7224 */ /* 0x000fce00000e0609 */
[----:B------:R-:W0:Y:S02]  /*1b5df0*/  ATOMS.CAST.SPIN.64 P0, [R17+0x8], R8, R10 ;  /* 0x000008081100758d */ /* 0x000e24000180040a */
[----:B0-----:R-:W-:Y:S05]  /*1b5e00*/  @!P0 BRA `(.L_x_8931) ;  /* 0xfffffffc00ec8947 */ /* 0x001fea000383ffff */
[----:B------:R-:W-:Y:S05]  /*1b5e10*/  BSYNC B2 ;  /* 0x0000000000027941 */ /* 0x000fea0003800000 */
.L_x_8930:
[----:B------:R-:W-:Y:S02]  /*1b5e20*/  IMAD.MOV.U32 R10, RZ, RZ, R8 ;  /* 0x000000ffff0a7224 */ /* 0x000fe400078e0008 */
[----:B------:R-:W-:Y:S01]  /*1b5e30*/  IMAD.MOV.U32 R11, RZ, RZ, R9 ;  /* 0x000000ffff0b7224 */ /* 0x000fe200078e0009 */
[----:B------:R-:W-:Y:S06]  /*1b5e40*/  BRA `(.L_x_8928) ;  /* 0x0000000000187947 */ /* 0x000fec0003800000 */
.L_x_8929:
[----:B------:R-:W-:Y:S02]  /*1b5e50*/  R2UR UR4, R38 ;  /* 0x00000000260472ca */ /* 0x000fe400000e0000 */
[----:B------:R-:W-:-:S13]  /*1b5e60*/  R2UR UR5, R39 ;  /* 0x00000000270572ca */ /* 0x000fda00000e0000 */
[----:B------:R-:W2:Y:S02]  /*1b5e70*/  LD.E.64 R10, desc[UR4][R36.64+0x8] ;  /* 0x00000804240a7980 */ /* 0x000ea4000c101b00 */
[----:B--2---:R-:W-:-:S05]  /*1b5e80*/  IADD3 R8, P0, PT, R10, 0x30, RZ ;  /* 0x000000300a087810 */ /* 0x004fca0007f1e0ff */
[----:B------:R-:W-:-:S05]  /*1b5e90*/  IMAD.X R9, RZ, RZ, R11, P0 ;  /* 0x000000ffff097224 */ /* 0x000fca00000e060b */
[----:B------:R0:W-:Y:S03]  /*1b5ea0*/  ST.E.64 desc[UR4][R36.64+0x8], R8 ;  /* 0x0000080824007985 */ /* 0x0001e6000c101b04 */
.L_x_8928:
[----:B------:R-:W-:Y:S05]  /*1b5eb0*/  BSYNC B1 ;  /* 0x0000000000017941 */ /* 0x000fea0003800000 */
.L_x_8927:
        /* <DEDUP_REMOVED lines=51> */
.L_x_8933:
[----:B------:R-:W-:Y:S01]  /*1b61f0*/  R2UR UR4, R38 ;  /* 0x00000000260472ca */ /* 0x000fe200000e0000 */
[----:B------:R-:W-:Y:S01]  /*1b6200*/  IMAD.MOV.U32 R7, RZ, RZ, 0x5272 ;  /* 0x00005272ff077424 */ /* 0x000fe200078e00ff */
[----:B------:R-:W-:Y:S01]  /*1b6210*/  R2UR UR5, R39 ;  /* 0x00000000270572ca */ /* 0x000fe200000e0000 */
[----:B------:R-:W-:Y:S01]  /*1b6220*/  IMAD.MOV.U32 R11, RZ, RZ, -0x1 ;  /* 0xffffffffff0b7424 */ /* 0x000fe200078e00ff */
[----:B------:R-:W-:-:S11]  /*1b6230*/  PLOP3.LUT P0, PT, PT, PT, PT, 0x8, 0x80 ;  /* 0x000000000080781c */ /* 0x000fd60003f0e170 */
[----:B------:R0:W-:Y:S02]  /*1b6240*/  ST.E desc[UR4][R30.64], R7 ;  /* 0x000000071e007985 */ /* 0x0001e4000c101904 */
.L_x_8934:
[----:B------:R-:W-:Y:S05]  /*1b6250*/  BSYNC B1 ;  /* 0x0000000000017941 */ /* 0x000fea0003800000 */
.L_x_8932:
        /* <DEDUP_REMOVED lines=39> */
.L_x_8936:
[----:B------:R-:W-:Y:S05]  /*1b64d0*/  BSYNC B1 ;  /* 0x0000000000017941 */ /* 0x000fea0003800000 */
.L_x_8935:
[----:B------:R-:W-:Y:S02]  /*1b64e0*/  R2UR UR4, R38 ;  /* 0x00000000260472ca */ /* 0x000fe400000e0000 */
[----:B------:R-:W-:-:S13]  /*1b64f0*/  R2UR UR5, R39 ;  /* 0x00000000270572ca */ /* 0x000fda00000e0000 */
[----:B------:R3:W-:Y:S01]  /*1b6500*/  ST.E desc[UR4][R30.64], R9 ;  /* 0x000000091e007985 */ /* 0x0007e2000c101904 */
[----:B------:R-:W-:Y:S05]  /*1b6510*/  BRA `(.L_x_8925) ;  /* 0x0000000000147947 */ /* 0x000fea0003800000 */
.L_x_8926:
[----:B------:R-:W-:Y:S02]  /*1b6520*/  R2UR UR4, R38 ;  /* 0x00000000260472ca */ /* 0x000fe400000e0000 */
[----:B------:R-:W-:Y:S02]  /*1b6530*/  R2UR UR5, R39 ;  /* 0x00000000270572ca */ /* 0x000fe400000e0000 */
[----:B------:R-:W-:-:S05]  /*1b6540*/  LEA R14, P0, R14, R8, 0x2 ;  /* 0x000000080e0e7211 */ /* 0x000fca00078010ff */
[----:B------:R-:W-:-:S06]  /*1b6550*/  IMAD.X R15, RZ, RZ, R9, P0 ;  /* 0x000000ffff0f7224 */ /* 0x000fcc00000e0609 */
[----:B------:R4:W-:Y:S02]  /*1b6560*/  ST.E desc[UR4][R14.64+0x20], RZ ;  /* 0x000020ff0e007985 */ /* 0x0009e4000c101904 */
.L_x_8925:
[----:B------:R-:W-:Y:S05]  /*1b6570*/  BSYNC B0 ;  /* 0x0000000000007941 */ /* 0x000fea0003800000 */
.L_x_8895:
[----:B------:R-:W-:-:S13]  /*1b6580*/  ISETP.GE.AND P0, PT, R12, 0x1, PT ;  /* 0x000000010c00780c */ /* 0x000fda0003f06270 */
[----:B------:R-:W-:Y:S05]  /*1b6590*/  @!P0 BREAK B3 ;  /* 0x0000000000038942 */ /* 0x000fea0003800000 */
[----:B------:R-:W-:Y:S05]  /*1b65a0*/  @!P0 BRA `(.L_x_8896) ;  /* 0x0000001400048947 */ /* 0x000fea0003800000 */
[----:B------:R-:W-:Y:S05]  /*1b65b0*/  BSYNC B3 ;  /* 0x0000000000037941 */ /* 0x000fea0003800000 */
.L_x_8894:
[----:B----4-:R-:W-:Y:S02]  /*1b65c0*/  IMAD.MOV R14, RZ, RZ, -R12 ;  /* 0x000000ffff0e7224 */ /* 0x010fe400078e0a0c */
[----:B------:R-:W-:Y:S02]  /*1b65d0*/  IMAD.MOV.U32 R15, RZ, RZ, RZ ;  /* 0x000000ffff0f7224 */ /* 0x000fe400078e00ff */
[----:B------:R-:W-:-:S07]  /*1b65e0*/  IMAD.MOV.U32 R17, RZ, RZ, RZ ;  /* 0x000000ffff117224 */ /* 0x000fce00078e00ff */
.L_x_8961:
        /* <DEDUP_REMOVED lines=35> */
.L_x_8944:
[----:B------:R-:W0:Y:S02]  /*1b6820*/  LDS.64 R8, [R5+0x8] ;  /* 0x0000080005087984 */ /* 0x000e240000000a00 */
[----:B0-----:R-:W-:-:S05]  /*1b6830*/  IADD3 R10, P0, PT, R8, 0x30, RZ ;  /* 0x00000030080a7810 */ /* 0x001fca0007f1e0ff */
[----:B------:R-:W-:-:S07]  /*1b6840*/  IMAD.X R11, RZ, RZ, R9, P0 ;  /* 0x000000ffff0b7224 */ /* 0x000fce00000e0609 */
[----:B------:R-:W0:Y:S02]  /*1b6850*/  ATOMS.CAST.SPIN.64 P0, [R5+0x8], R8, R10 ;  /* 0x000008080500758d */ /* 0x000e24000180040a */
[----:B0-----:R-:W-:Y:S05]  /*1b6860*/  @!P0 BRA `(.L_x_8944) ;  /* 0xfffffffc00ec8947 */ /* 0x001fea000383ffff */
[----:B------:R-:W-:Y:S05]  /*1b6870*/  BSYNC B2 ;  /* 0x0000000000027941 */ /* 0x000fea0003800000 */
.L_x_8943:
[----:B------:R-:W-:Y:S02]  /*1b6880*/  IMAD.MOV.U32 R10, RZ, RZ, R8 ;  /* 0x000000ffff0a7224 */ /* 0x000fe400078e0008 */
[----:B------:R-:W-:Y:S01]  /*1b6890*/  IMAD.MOV.U32 R11, RZ, RZ, R9 ;  /* 0x000000ffff0b7224 */ /* 0x000fe200078e0009 */
[----:B------:R-:W-:Y:S06]  /*1b68a0*/  BRA `(.L_x_8941) ;  /* 0x0000000000187947 */ /* 0x000fec0003800000 */
.L_x_8942:
[----:B------:R-:W-:Y:S02]  /*1b68b0*/  R2UR UR4, R38 ;  /* 0x00000000260472ca */ /* 0x000fe400000e0000 */
[----:B------:R-:W-:-:S13]  /*1b68c0*/  R2UR UR5, R39 ;  /* 0x00000000270572ca */ /* 0x000fda00000e0000 */
[----:B------:R-:W2:Y:S02]  /*1b68d0*/  LD.E.64 R10, desc[UR4][R36.64+0x8] ;  /* 0x00000804240a7980 */ /* 0x000ea4000c101b00 */
[----:B--2---:R-:W-:-:S05]  /*1b68e0*/  IADD3 R8, P0, PT, R10, 0x30, RZ ;  /* 0x000000300a087810 */ /* 0x004fca0007f1e0ff */
[----:B------:R-:W-:-:S05]  /*1b68f0*/  IMAD.X R9, RZ, RZ, R11, P0 ;  /* 0x000000ffff097224 */ /* 0x000fca00000e060b */
[----:B------:R0:W-:Y:S03]  /*1b6900*/  ST.E.64 desc[UR4][R36.64+0x8], R8 ;  /* 0x0000080824007985 */ /* 0x0001e6000c101b04 */
.L_x_8941:
[----:B------:R-:W-:Y:S05]  /*1b6910*/  BSYNC B1 ;  /* 0x0000000000017941 */ /* 0x000fea0003800000 */
.L_x_8940:
        /* <DEDUP_REMOVED lines=54> */
.L_x_8946:
[----:B------:R-:W-:Y:S05]  /*1b6c80*/  BSYNC B1 ;  /* 0x0000000000017941 */ /* 0x000fea0003800000 */
.L_x_8945:
        /* <DEDUP_REMOVED lines=40> */
.L_x_8948:
[----:B------:R-:W-:Y:S05]  /*1b6f10*/  BSYNC B1 ;  /* 0x0000000000017941 */ /* 0x000fea0003800000 */
.L_x_8947:
[----:B------:R-:W-:Y:S02]  /*1b6f20*/  R2UR UR4, R38 ;  /* 0x00000000260472ca */ /* 0x000fe400000e0000 */
[----:B------:R-:W-:Y:S02]  /*1b6f30*/  R2UR UR5, R39 ;  /* 0x00000000270572ca */ /* 0x000fe400000e0000 */
[----:B------:R-:W-:-:S11]  /*1b6f40*/  PRMT R11, RZ, 0x7610, R11 ;  /* 0x00007610ff0b7816 */ /* 0x000fd6000000000b */
[----:B------:R2:W-:Y:S01]  /*1b6f50*/  ST.E desc[UR4][R30.64], R9 ;  /* 0x000000091e007985 */ /* 0x0005e2000c101904 */
[----:B------:R-:W-:Y:S05]  /*1b6f60*/  BRA `(.L_x_8938) ;  /* 0x0000000000147947 */ /* 0x000fea0003800000 */
.L_x_8939:
[----:B------:R-:W-:Y:S02]  /*1b6f70*/  R2UR UR4, R38 ;  /* 0x00000000260472ca */ /* 0x000fe400000e0000 */
[----:B------:R-:W-:Y:S02]  /*1b6f80*/  R2UR UR5, R39 ;  /* 0x00000000270572ca */ /* 0x000fe400000e0000 */
[----:B------:R-:W-:-:S05]  /*1b6f90*/  IADD3 R4, P0, PT, R8, R15, RZ ;  /* 0x0000000f08047210 */ /* 0x000fca0007f1e0ff */
[----:B------:R-:W-:-:S06]  /*1b6fa0*/  IMAD.X R5, RZ, RZ, R9, P0 ;  /* 0x000000ffff057224 */ /* 0x000fcc00000e0609 */
[----:B------:R4:W5:Y:S02]  /*1b6fb0*/  LD.E.U8 R11, desc[UR4][R4.64+0x20] ;  /* 0x00002004040b7980 */ /* 0x000964000c101100 */
.L_x_8938:
[----:B------:R-:W-:Y:S05]  /*1b6fc0*/  BSYNC B0 ;  /* 0x0000000000007941 */ /* 0x000fea0003800000 */
.L_x_8937:
        /* <DEDUP_REMOVED lines=31> */
.L_x_8956:
[----:B------:R-:W0:Y:S02]  /*1b71c0*/  LDS.64 R8, [R5+0x8] ;  /* 0x0000080005087984 */ /* 0x000e240000000a00 */
[----:B0-----:R-:W-:-:S05]  /*1b71d0*/  IADD3 R10, P0, PT, R8, 0x30, RZ ;  /* 0x00000030080a7810 */ /* 0x001fca0007f1e0ff */
[----:B------:R-:W-:-:S07]  /*1b71e0*/  IMAD.X R11, RZ, RZ, R9, P0 ;  /* 0x000000ffff0b7224 */ /* 0x000fce00000e0609 */
[----:B------:R-:W0:Y:S02]  /*1b71f0*/  ATOMS.CAST.SPIN.64 P0, [R5+0x8], R8, R10 ;  /* 0x000008080500758d */ /* 0x000e24000180040a */
[----:B0-----:R-:W-:Y:S05]  /*1b7200*/  @!P0 BRA `(.L_x_8956) ;  /* 0xfffffffc00ec8947 */ /* 0x001fea000383ffff */
[----:B------:R-:W-:Y:S05]  /*1b7210*/  BSYNC B2 ;  /* 0x0000000000027941 */ /* 0x000fea0003800000 */
.L_x_8955:
[----:B------:R-:W-:Y:S02]  /*1b7220*/  IMAD.MOV.U32 R10, RZ, RZ, R8 ;  /* 0x000000ffff0a7224 */ /* 0x000fe400078e0008 */
[----:B------:R-:W-:Y:S01]  /*1b7230*/  IMAD.MOV.U32 R11, RZ, RZ, R9 ;  /* 0x000000ffff0b7224 */ /* 0x000fe200078e0009 */
[----:B------:R-:W-:Y:S06]  /*1b7240*/  BRA `(.L_x_8953) ;  /* 0x0000000000187947 */ /* 0x000fec0003800000 */
.L_x_8954:
[----:B------:R-:W-:Y:S02]  /*1b7250*/  R2UR UR4, R38 ;  /* 0x00000000260472ca */ /* 0x000fe400000e0000 */
[----:B------:R-:W-:-:S13]  /*1b7260*/  R2UR UR5, R39 ;  /* 0x00000000270572ca */ /* 0x000fda00000e0000 */
[----:B------:R-:W2:Y:S02]  /*1b7270*/  LD.E.64 R10, desc[UR4][R36.64+0x8] ;  /* 0x00000804240a7980 */ /* 0x000ea4000c101b00 */
[----:B--2---:R-:W-:-:S05]  /*1b7280*/  IADD3 R8, P0, PT, R10, 0x30, RZ ;  /* 0x000000300a087810 */ /* 0x004fca0007f1e0ff */
[----:B------:R-:W-:-:S05]  /*1b7290*/  IMAD.X R9, RZ, RZ, R11, P0 ;  /* 0x000000ffff097224 */ /* 0x000fca00000e060b */
[----:B------:R0:W-:Y:S03]  /*1b72a0*/  ST.E.64 desc[UR4][R36.64+0x8], R8 ;  /* 0x0000080824007985 */ /* 0x0001e6000c101b04 */
.L_x_8953:
[----:B------:R-:W-:Y:S05]  /*1b72b0*/  BSYNC B1 ;  /* 0x0000000000017941 */ /* 0x000fea0003800000 */
.L_x_8952:
        /* <DEDUP_REMOVED lines=54> */
.L_x_8958:
[----:B------:R-:W-:Y:S05]  /*1b7620*/  BSYNC B1 ;  /* 0x0000000000017941 */ /* 0x000fea0003800000 */
.L_x_8957:
        /* <DEDUP_REMOVED lines=40> */
.L_x_8960:
[----:B------:R-:W-:Y:S05]  /*1b78b0*/  BSYNC B1 ;  /* 0x0000000000017941 */ /* 0x000fea0003800000 */
.L_x_8959:
[----:B------:R-:W-:Y:S02]  /*1b78c0*/  R2UR UR4, R38 ;  /* 0x00000000260472ca */ /* 0x000fe400000e0000 */
[----:B------:R-:W-:-:S13]  /*1b78d0*/  R2UR UR5, R39 ;  /* 0x00000000270572ca */ /* 0x000fda00000e0000 */
[----:B------:R4:W-:Y:S01]  /*1b78e0*/  ST.E desc[UR4][R30.64], R9 ;  /* 0x000000091e007985 */ /* 0x0009e2000c101904 */
[----:B------:R-:W-:Y:S05]  /*1b78f0*/  BRA `(.L_x_8950) ;  /* 0x0000000000207947 */ /* 0x000fea0003800000 */
.L_x_8951:
        /* <DEDUP_REMOVED lines=8> */
.L_x_8950:
[----:B------:R-:W-:Y:S05]  /*1b7980*/  BSYNC B0 ;  /* 0x0000000000007941 */ /* 0x000fea0003800000 */
.L_x_8949:
[----:B------:R-:W-:Y:S02]  /*1b7990*/  VIADD R17, R17, 0x1 ;  /* 0x0000000111117836 */ /* 0x000fe40000000000 */
[----:B------:R-:W-:Y:S01]  /*1b79a0*/  VIADD R15, R15, 0x4 ;  /* 0x000000040f0f7836 */ /* 0x000fe20000000000 */
[----:B------:R-:W-:Y:S06]  /*1b79b0*/  @P2 BRA `(.L_x_8961) ;  /* 0xffffffec000c2947 */ /* 0x000fec000383ffff */
.L_x_8896:
[----:B------:R-:W-:Y:S05]  /*1b79c0*/  BSYNC B4 ;  /* 0x0000000000047941 */ /* 0x000fea0003800000 */
.L_x_8893:
[----:B------:R-:W0:Y:S01]  /*1b79d0*/  S2UR UR5, SR_CgaCtaId ;  /* 0x00000000000579c3 */ /* 0x000e220000008800 */
[----:B------:R-:W-:Y:S02]  /*1b79e0*/  UMOV UR4, 0x400 ;  /* 0x0000040000047882 */ /* 0x000fe40000000000 */
[----:B0-----:R-:W-:Y:S01]  /*1b79f0*/  ULEA UR4, UR5, UR4, 0x18 ;  /* 0x0000000405047291 */ /* 0x001fe2000f8ec0ff */
[----:B------:R-:W-:-:S05]  /*1b7a00*/  R2UR UR5, R39 ;  /* 0x00000000270572ca */ /* 0x000fca00000e0000 */
[----:B----4-:R-:W-:Y:S01]  /*1b7a10*/  IMAD.U32 R15, RZ, RZ, UR4 ;  /* 0x00000004ff0f7e24 */ /* 0x010fe2000f8e00ff */
[----:B------:R-:W-:-:S04]  /*1b7a20*/  R2UR UR4, R38 ;  /* 0x00000000260472ca */ /* 0x000fc800000e0000 */
[----:B-1----:R-:W0:Y:S02]  /*1b7a30*/  LDS.64 R4, [R15] ;  /* 0x000000000f047984 */ /* 0x002e240000000a00 */
        /* <DEDUP_REMOVED lines=8> */
.L_x_8887:
[----:B------:R-:W-:Y:S05]  /*1b7ac0*/  BSYNC B5 ;  /* 0x0000000000057941 */ /* 0x000fea0003800000 */
.L_x_8886:
        /* <DEDUP_REMOVED lines=15> */
.L_x_8966:
[----:B------:R-:W0:Y:S02]  /*1b7bc0*/  LDS.64 R4, [R3+0x8] ;  /* 0x0000080003047984 */ /* 0x000e240000000a00 */
[----:B0-----:R-:W-:-:S05]  /*1b7bd0*/  IADD3 R6, P0, PT, R4, 0x30, RZ ;  /* 0x0000003004067810 */ /* 0x001fca0007f1e0ff */
[----:B------:R-:W-:-:S07]  /*1b7be0*/  IMAD.X R7, RZ, RZ, R5, P0 ;  /* 0x000000ffff077224 */ /* 0x000fce00000e0605 */
[----:B------:R-:W0:Y:S02]  /*1b7bf0*/  ATOMS.CAST.SPIN.64 P0, [R3+0x8], R4, R6 ;  /* 0x000008040300758d */ /* 0x000e240001800406 */
[----:B0-----:R-:W-:Y:S05]  /*1b7c00*/  @!P0 BRA `(.L_x_8966) ;  /* 0xfffffffc00ec8947 */ /* 0x001fea000383ffff */
[----:B------:R-:W-:Y:S05]  /*1b7c10*/  BSYNC B1 ;  /* 0x0000000000017941 */ /* 0x000fea0003800000 */
.L_x_8965:
[----:B------:R-:W-:Y:S02]  /*1b7c20*/  IMAD.MOV.U32 R6, RZ, RZ, R4 ;  /* 0x000000ffff067224 */ /* 0x000fe400078e0004 */
[----:B------:R-:W-:Y:S01]  /*1b7c30*/  IMAD.MOV.U32 R7, RZ, RZ, R5 ;  /* 0x000000ffff077224 */ /* 0x000fe200078e0005 */
[----:B------:R-:W-:Y:S06]  /*1b7c40*/  BRA `(.L_x_8963) ;  /* 0x0000000000187947 */ /* 0x000fec0003800000 */
.L_x_8964:
[----:B------:R-:W-:Y:S02]  /*1b7c50*/  R2UR UR4, R38 ;  /* 0x00000000260472ca */ /* 0x000fe400000e0000 */
[----:B------:R-:W-:-:S13]  /*1b7c60*/  R2UR UR5, R39 ;  /* 0x00000000270572ca */ /* 0x000fda00000e0000 */
[----:B------:R-:W2:Y:S02]  /*1b7c70*/  LD.E.64 R6, desc[UR4][R36.64+0x8] ;  /* 0x0000080424067980 */ /* 0x000ea4000c101b00 */
[----:B--2---:R-:W-:-:S05]  /*1b7c80*/  IADD3 R4, P0, PT, R6, 0x30, RZ ;  /* 0x0000003006047810 */ /* 0x004fca0007f1e0ff */
[----:B------:R-:W-:-:S05]  /*1b7c90*/  IMAD.X R5, RZ, RZ, R7, P0 ;  /* 0x000000ffff057224 */ /* 0x000fca00000e0607 */
[----:B------:R0:W-:Y:S03]  /*1b7ca0*/  ST.E.64 desc[UR4][R36.64+0x8], R4 ;  /* 0x0000080424007985 */ /* 0x0001e6000c101b04 */
.L_x_8963:
[----:B------:R-:W-:Y:S05]  /*1b7cb0*/  BSYNC B0 ;  /* 0x0000000000007941 */ /* 0x000fea0003800000 */
.L_x_8962:
        /* <DEDUP_REMOVED lines=64> */
.L_x_8968:
[----:B------:R-:W-:Y:S05]  /*1b80c0*/  BSYNC B0 ;  /* 0x0000000000007941 */ /* 0x000fea0003800000 */
.L_x_8967:
        /* <DEDUP_REMOVED lines=40> */
.L_x_8265:
[----:B------:R-:W-:Y:S05]  /*1b8350*/  BSYNC B6 ;  /* 0x0000000000067941 */ /* 0x000fea0003800000 */
.L_x_8264:
        /* <DEDUP_REMOVED lines=8> */
.L_x_8258:
        /* <DEDUP_REMOVED lines=22> */
.L_x_8974:
[----:B------:R-:W0:Y:S02]  /*1b8540*/  LDS.64 R12, [R3+0x8] ;  /* 0x00000800030c7984 */ /* 0x000e240000000a00 */
[----:B0-----:R-:W-:-:S05]  /*1b8550*/  IADD3 R14, P0, PT, R12, 0x20, RZ ;  /* 0x000000200c0e7810 */ /* 0x001fca0007f1e0ff */
[----:B------:R-:W-:-:S07]  /*1b8560*/  IMAD.X R15, RZ, RZ, R13, P0 ;  /* 0x000000ffff0f7224 */ /* 0x000fce00000e060d */
[----:B------:R-:W0:Y:S02]  /*1b8570*/  ATOMS.CAST.SPIN.64 P0, [R3+0x8], R12, R14 ;  /* 0x0000080c0300758d */ /* 0x000e24000180040e */
[----:B0-----:R-:W-:Y:S05]  /*1b8580*/  @!P0 BRA `(.L_x_8974) ;  /* 0xfffffffc00ec8947 */ /* 0x001fea000383ffff */
[----:B------:R-:W-:Y:S05]  /*1b8590*/  BSYNC B1 ;  /* 0x0000000000017941 */ /* 0x000fea0003800000 */
.L_x_8973:
[----:B------:R-:W-:Y:S05]  /*1b85a0*/  BRA `(.L_x_8971) ;  /* 0x0000000000187947 */ /* 0x000fea0003800000 */
.L_x_8972:
[----:B------:R-:W-:Y:S02]  /*1b85b0*/  R2UR UR4, R38 ;  /* 0x00000000260472ca */ /* 0x000fe400000e0000 */
[----:B------:R-:W-:-:S13]  /*1b85c0*/  R2UR UR5, R39 ;  /* 0x00000000270572ca */ /* 0x000fda00000e0000 */
[----:B------:R-:W2:Y:S02]  /*1b85d0*/  LD.E.64 R12, desc[UR4][R36.64+0x8] ;  /* 0x00000804240c7980 */ /* 0x000ea4000c101b00 */
[----:B--2---:R-:W-:-:S05]  /*1b85e0*/  IADD3 R2, P0, PT, R12, 0x20, RZ ;  /* 0x000000200c027810 */ /* 0x004fca0007f1e0ff */
[----:B------:R-:W-:-:S05]  /*1b85f0*/  IMAD.X R3, RZ, RZ, R13, P0 ;  /* 0x000000ffff037224 */ /* 0x000fca00000e060d */
[----:B------:R0:W-:Y:S03]  /*1b8600*/  ST.E.64 desc[UR4][R36.64+0x8], R2 ;  /* 0x0000080224007985 */ /* 0x0001e6000c101b04 */
.L_x_8971:
[----:B------:R-:W-:Y:S05]  /*1b8610*/  BSYNC B0 ;  /* 0x0000000000007941 */ /* 0x000fea0003800000 */
.L_x_8970:
        /* <DEDUP_REMOVED lines=57> */
.L_x_8981:
[----:B------:R-:W0:Y:S02]  /*1b89b0*/  LDS.64 R4, [R11+0x8] ;  /* 0x000008000b047984 */ /* 0x000e240000000a00 */
[----:B0-----:R-:W-:-:S05]  /*1b89c0*/  IADD3 R6, P0, PT, R4, 0x30, RZ ;  /* 0x0000003004067810 */ /* 0x001fca0007f1e0ff */
[----:B------:R-:W-:-:S07]  /*1b89d0*/  IMAD.X R7, RZ, RZ, R5, P0 ;  /* 0x000000ffff077224 */ /* 0x000fce00000e0605 */
[----:B------:R-:W0:Y:S02]  /*1b89e0*/  ATOMS.CAST.SPIN.64 P0, [R11+0x8], R4, R6 ;  /* 0x000008040b00758d */ /* 0x000e240001800406 */
[----:B0-----:R-:W-:Y:S05]  /*1b89f0*/  @!P0 BRA `(.L_x_8981) ;  /* 0xfffffffc00ec8947 */ /* 0x001fea000383ffff */
[----:B------:R-:W-:Y:S05]  /*1b8a00*/  BSYNC B1 ;  /* 0x0000000000017941 */ /* 0x000fea0003800000 */
.L_x_8980:
[----:B------:R-:W-:Y:S02]  /*1b8a10*/  IMAD.MOV.U32 R42, RZ, RZ, R4 ;  /* 0x000000ffff2a7224 */ /* 0x000fe400078e0004 */
[----:B------:R-:W-:Y:S01]  /*1b8a20*/  IMAD.MOV.U32 R43, RZ, RZ, R5 ;  /* 0x000000ffff2b7224 */ /* 0x000fe200078e0005 */
[----:B------:R-:W-:Y:S06]  /*1b8a30*/  BRA `(.L_x_8978) ;  /* 0x0000000000187947 */ /* 0x000fec0003800000 */
.L_x_8979:
[----:B------:R-:W-:Y:S02]  /*1b8a40*/  R2UR UR4, R38 ;  /* 0x00000000260472ca */ /* 0x000fe400000e0000 */
[----:B------:R-:W-:-:S13]  /*1b8a50*/  R2UR UR5, R39 ;  /* 0x00000000270572ca */ /* 0x000fda00000e0000 */
[----:B------:R-:W2:Y:S02]  /*1b8a60*/  LD.E.64 R42, desc[UR4][R36.64+0x8] ;  /* 0x00000804242a7980 */ /* 0x000ea4000c101b00 */
[----:B--2---:R-:W-:-:S05]  /*1b8a70*/  IADD3 R4, P0, PT, R42, 0x30, RZ ;  /* 0x000000302a047810 */ /* 0x004fca0007f1e0ff */
[----:B------:R-:W-:-:S05]  /*1b8a80*/  IMAD.X R5, RZ, RZ, R43, P0 ;  /* 0x000000ffff057224 */ /* 0x000fca00000e062b */
[----:B------:R0:W-:Y:S03]  /*1b8a90*/  ST.E.64 desc[UR4][R36.64+0x8], R4 ;  /* 0x0000080424007985 */ /* 0x0001e6000c101b04 */
.L_x_8978:
[----:B------:R-:W-:Y:S05]  /*1b8aa0*/  BSYNC B0 ;  /* 0x0000000000007941 */ /* 0x000fea0003800000 */
.L_x_8977:
        /* <DEDUP_REMOVED lines=52> */
.L_x_8988:
[----:B------:R-:W0:Y:S02]  /*1b8df0*/  LDS.64 R4, [R9+0x8] ;  /* 0x0000080009047984 */ /* 0x000e240000000a00 */
[----:B0-----:R-:W-:-:S05]  /*1b8e00*/  IADD3 R6, P0, PT, R4, 0x20, RZ ;  /* 0x0000002004067810 */ /* 0x001fca0007f1e0ff */
[----:B------:R-:W-:-:S07]  /*1b8e10*/  IMAD.X R7, RZ, RZ, R5, P0 ;  /* 0x000000ffff077224 */ /* 0x000fce00000e0605 */
[----:B------:R-:W0:Y:S02]  /*1b8e20*/  ATOMS.CAST.SPIN.64 P0, [R9+0x8], R4, R6 ;  /* 0x000008040900758d */ /* 0x000e240001800406 */
[----:B0-----:R-:W-:Y:S05]  /*1b8e30*/  @!P0 BRA `(.L_x_8988) ;  /* 0xfffffffc00ec8947 */ /* 0x001fea000383ffff */
[----:B------:R-:W-:Y:S05]  /*1b8e40*/  BSYNC B2 ;  /* 0x0000000000027941 */ /* 0x000fea0003800000 */
.L_x_8987:
[----:B------:R-:W-:Y:S02]  /*1b8e50*/  IMAD.MOV.U32 R6, RZ, RZ, R4 ;  /* 0x000000ffff067224 */ /* 0x000fe400078e0004 */
[----:B------:R-:W-:Y:S01]  /*1b8e60*/  IMAD.MOV.U32 R7, RZ, RZ, R5 ;  /* 0x000000ffff077224 */ /* 0x000fe200078e0005 */
[----:B------:R-:W-:Y:S06]  /*1b8e70*/  BRA `(.L_x_8985) ;  /* 0x0000000000187947 */ /* 0x000fec0003800000 */
.L_x_8986:
[----:B------:R-:W-:Y:S02]  /*1b8e80*/  R2UR UR4, R38 ;  /* 0x00000000260472ca */ /* 0x000fe400000e0000 */
[----:B------:R-:W-:-:S13]  /*1b8e90*/  R2UR UR5, R39 ;  /* 0x00000000270572ca */ /* 0x000fda00000e0000 */
[----:B------:R-:W2:Y:S02]  /*1b8ea0*/  LD.E.64 R6, desc[UR4][R36.64+0x8] ;  /* 0x0000080424067980 */ /* 0x000ea4000c101b00 */
[----:B--2---:R-:W-:-:S05]  /*1b8eb0*/  IADD3 R4, P0, PT, R6, 0x20, RZ ;  /* 0x0000002006047810 */ /* 0x004fca0007f1e0ff */
[----:B------:R-:W-:-:S05]  /*1b8ec0*/  IMAD.X R5, RZ, RZ, R7, P0 ;  /* 0x000000ffff057224 */ /* 0x000fca00000e0607 */
[----:B------:R0:W-:Y:S03]  /*1b8ed0*/  ST.E.64 desc[UR4][R36.64+0x8], R4 ;  /* 0x0000080424007985 */ /* 0x0001e6000c101b04 */
.L_x_8985:
[----:B------:R-:W-:Y:S05]  /*1b8ee0*/  BSYNC B1 ;  /* 0x0000000000017941 */ /* 0x000fea0003800000 */
.L_x_8984:
        /* <DEDUP_REMOVED lines=35> */
.L_x_8990:
[----:B------:R-:W-:Y:S05]  /*1b9120*/  BSYNC B1 ;  /* 0x0000000000017941 */ /* 0x000fea0003800000 */
.L_x_8989:
        /* <DEDUP_REMOVED lines=15> */
.L_x_8983:
[----:B------:R-:W-:Y:S05]  /*1b9220*/  BSYNC B0 ;  /* 0x0000000000007941 */ /* 0x000fea0003800000 */
.L_x_8982:
        /* <DEDUP_REMOVED lines=18> */
.L_x_8995:
[----:B------:R-:W0:Y:S02]  /*1b9350*/  LDS.64 R4, [R3+0x8] ;  /* 0x0000080003047984 */ /* 0x000e240000000a00 */
[----:B0-----:R-:W-:-:S05]  /*1b9360*/  IADD3 R6, P0, PT, R4, 0x90, RZ ;  /* 0x0000009004067810 */ /* 0x001fca0007f1e0ff */
[----:B------:R-:W-:-:S07]  /*1b9370*/  IMAD.X R7, RZ, RZ, R5, P0 ;  /* 0x000000ffff077224 */ /* 0x000fce00000e0605 */
[----:B------:R-:W0:Y:S02]  /*1b9380*/  ATOMS.CAST.SPIN.64 P0, [R3+0x8], R4, R6 ;  /* 0x000008040300758d */ /* 0x000e240001800406 */
[----:B0-----:R-:W-:Y:S05]  /*1b9390*/  @!P0 BRA `(.L_x_8995) ;  /* 0xfffffffc00ec8947 */ /* 0x001fea000383ffff */
[----:B------:R-:W-:Y:S05]  /*1b93a0*/  BSYNC B1 ;  /* 0x0000000000017941 */ /* 0x000fea0003800000 */
.L_x_8994:
[----:B------:R-:W-:Y:S02]  /*1b93b0*/  IMAD.MOV.U32 R6, RZ, RZ, R4 ;  /* 0x000000ffff067224 */ /* 0x000fe400078e0004 */
[----:B------:R-:W-:Y:S01]  /*1b93c0*/  IMAD.MOV.U32 R7, RZ, RZ, R5 ;  /* 0x000000ffff077224 */ /* 0x000fe200078e0005 */
[----:B------:R-:W-:Y:S06]  /*1b93d0*/  BRA `(.L_x_8992) ;  /* 0x0000000000187947 */ /* 0x000fec0003800000 */
.L_x_8993:
[----:B------:R-:W-:Y:S02]  /*1b93e0*/  R2UR UR4, R38 ;  /* 0x00000000260472ca */ /* 0x000fe400000e0000 */
[----:B------:R-:W-:-:S13]  /*1b93f0*/  R2UR UR5, R39 ;  /* 0x00000000270572ca */ /* 0x000fda00000e0000 */
[----:B------:R-:W2:Y:S02]  /*1b9400*/  LD.E.64 R6, desc[UR4][R36.64+0x8] ;  /* 0x0000080424067980 */ /* 0x000ea4000c101b00 */
[----:B--2---:R-:W-:-:S05]  /*1b9410*/  IADD3 R4, P0, PT, R6, 0x90, RZ ;  /* 0x0000009006047810 */ /* 0x004fca0007f1e0ff */
[----:B------:R-:W-:-:S05]  /*1b9420*/  IMAD.X R5, RZ, RZ, R7, P0 ;  /* 0x000000ffff057224 */ /* 0x000fca00000e0607 */
[----:B------:R0:W-:Y:S03]  /*1b9430*/  ST.E.64 desc[UR4][R36.64+0x8], R4 ;  /* 0x0000080424007985 */ /* 0x0001e6000c101b04 */
.L_x_8992:
[----:B------:R-:W-:Y:S05]  /*1b9440*/  BSYNC B0 ;  /* 0x0000000000007941 */ /* 0x000fea0003800000 */
.L_x_8991:
        /* <DEDUP_REMOVED lines=42> */
.L_x_9024:
        /* <DEDUP_REMOVED lines=29> */
.L_x_9004:
[----:B------:R-:W0:Y:S02]  /*1b98c0*/  LDS.64 R8, [R5+0x8] ;  /* 0x0000080005087984 */ /* 0x000e240000000a00 */
[----:B0-----:R-:W-:-:S05]  /*1b98d0*/  IADD3 R10, P0, PT, R8, 0x30, RZ ;  /* 0x00000030080a7810 */ /* 0x001fca0007f1e0ff */
[----:B------:R-:W-:-:S07]  /*1b98e0*/  IMAD.X R11, RZ, RZ, R9, P0 ;  /* 0x000000ffff0b7224 */ /* 0x000fce00000e0609 */
[----:B------:R-:W0:Y:S02]  /*1b98f0*/  ATOMS.CAST.SPIN.64 P0, [R5+0x8], R8, R10 ;  /* 0x000008080500758d */ /* 0x000e24000180040a */
[----:B0-----:R-:W-:Y:S05]  /*1b9900*/  @!P0 BRA `(.L_x_9004) ;  /* 0xfffffffc00ec8947 */ /* 0x001fea000383ffff */
[----:B------:R-:W-:Y:S05]  /*1b9910*/  BSYNC B4 ;  /* 0x0000000000047941 */ /* 0x000fea0003800000 */
.L_x_9003:
[----:B------:R-:W-:Y:S02]  /*1b9920*/  IMAD.MOV.U32 R10, RZ, RZ, R8 ;  /* 0x000000ffff0a7224 */ /* 0x000fe400078e0008 */
[----:B------:R-:W-:Y:S01]  /*1b9930*/  IMAD.MOV.U32 R11, RZ, RZ, R9 ;  /* 0x000000ffff0b7224 */ /* 0x000fe200078e0009 */
[----:B------:R-:W-:Y:S06]  /*1b9940*/  BRA `(.L_x_9001) ;  /* 0x0000000000187947 */ /* 0x000fec0003800000 */
.L_x_9002:
[----:B------:R-:W-:Y:S02]  /*1b9950*/  R2UR UR4, R38 ;  /* 0x00000000260472ca */ /* 0x000fe400000e0000 */
[----:B------:R-:W-:-:S13]  /*1b9960*/  R2UR UR5, R39 ;  /* 0x00000000270572ca */ /* 0x000fda00000e0000 */
[----:B------:R-:W2:Y:S02]  /*1b9970*/  LD.E.64 R10, desc[UR4][R36.64+0x8] ;  /* 0x00000804240a7980 */ /* 0x000ea4000c101b00 */
[----:B--2---:R-:W-:-:S05]  /*1b9980*/  IADD3 R8, P0, PT, R10, 0x30, RZ ;  /* 0x000000300a087810 */ /* 0x004fca0007f1e0ff */
[----:B------:R-:W-:-:S05]  /*1b9990*/  IMAD.X R9, RZ, RZ, R11, P0 ;  /* 0x000000ffff097224 */ /* 0x000fca00000e060b */
[----:B------:R0:W-:Y:S03]  /*1b99a0*/  ST.E.64 desc[UR4][R36.64+0x8], R8 ;  /* 0x0000080824007985 */ /* 0x0001e6000c101b04 */
.L_x_9001:
[----:B------:R-:W-:Y:S05]  /*1b99b0*/  BSYNC B3 ;  /* 0x0000000000037941 */ /* 0x000fea0003800000 */
.L_x_9000:
        /* <DEDUP_REMOVED lines=54> */
.L_x_9006:
[----:B------:R-:W-:Y:S05]  /*1b9d20*/  BSYNC B3 ;  /* 0x0000000000037941 */ /* 0x000fea0003800000 */
.L_x_9005:
        /* <DEDUP_REMOVED lines=40> */
.L_x_9008:
[----:B------:R-:W-:Y:S05]  /*1b9fb0*/  BSYNC B3 ;  /* 0x0000000000037941 */ /* 0x000fea0003800000 */
.L_x_9007:
[----:B------:R-:W-:Y:S02]  /*1b9fc0*/  R2UR UR4, R38 ;  /* 0x00000000260472ca */ /* 0x000fe400000e0000 */
[----:B------:R-:W-:-:S13]  /*1b9fd0*/  R2UR UR5, R39 ;  /* 0x00000000270572ca */ /* 0x000fda00000e0000 */
[----:B------:R2:W-:Y:S01]  /*1b9fe0*/  ST.E desc[UR4][R30.64], R5 ;  /* 0x000000051e007985 */ /* 0x0005e2000c101904 */
[----:B------:R-:W-:Y:S05]  /*1b9ff0*/  BRA `(.L_x_9009) ;  /* 0x0000000000147947 */ /* 0x000fea0003800000 */
.L_x_8999:
[----:B------:R-:W-:Y:S02]  /*1ba000*/  R2UR UR4, R38 ;  /* 0x00000000260472ca */ /* 0x000fe400000e0000 */
[----:B------:R-:W-:Y:S02]  /*1ba010*/  R2UR UR5, R39 ;  /* 0x00000000270572ca */ /* 0x000fe400000e0000 */
[----:B------:R-:W-:-:S05]  /*1ba020*/  IADD3 R4, P0, PT, R4, R15, RZ ;  /* 0x0000000f04047210 */ /* 0x000fca0007f1e0ff */
[----:B------:R-:W-:-:S06]  /*1ba030*/  IMAD.X R5, R5, 0x1, R33, P0 ;  /* 0x0000000105057824 */ /* 0x000fcc00000e0621 */
[----:B------:R0:W-:Y:S02]  /*1ba040*/  ST.E desc[UR4][R4.64+0x20], RZ ;  /* 0x000020ff04007985 */ /* 0x0001e4000c101904 */
.L_x_9009:
[----:B------:R-:W-:Y:S05]  /*1ba050*/  BSYNC B2 ;  /* 0x0000000000027941 */ /* 0x000fea0003800000 */
.L_x_8998:
        /* <DEDUP_REMOVED lines=29> */
.L_x_9017:
[----:B------:R-:W0:Y:S02]  /*1ba230*/  LDS.64 R8, [R5+0x8] ;  /* 0x0000080005087984 */ /* 0x000e240000000a00 */
[----:B0-----:R-:W-:-:S05]  /*1ba240*/  IADD3 R10, P0, PT, R8, 0x30, RZ ;  /* 0x00000030080a7810 */ /* 0x001fca0007f1e0ff */
[----:B------:R-:W-:-:S07]  /*1ba250*/  IMAD.X R11, RZ, RZ, R9, P0 ;  /* 0x000000ffff0b7224 */ /* 0x000fce00000e0609 */
[----:B------:R-:W0:Y:S02]  /*1ba260*/  ATOMS.CAST.SPIN.64 P0, [R5+0x8], R8, R10 ;  /* 0x000008080500758d */ /* 0x000e24000180040a */
[----:B0-----:R-:W-:Y:S05]  /*1ba270*/  @!P0 BRA `(.L_x_9017) ;  /* 0xfffffffc00ec8947 */ /* 0x001fea000383ffff */
[----:B------:R-:W-:Y:S05]  /*1ba280*/  BSYNC B4 ;  /* 0x0000000000047941 */ /* 0x000fea0003800000 */
.L_x_9016:
[----:B------:R-:W-:Y:S05]  /*1ba290*/  BRA `(.L_x_9014) ;  /* 0x0000000000187947 */ /* 0x000fea0003800000 */
.L_x_9015:
[----:B------:R-:W-:Y:S02]  /*1ba2a0*/  R2UR UR4, R38 ;  /* 0x00000000260472ca */ /* 0x000fe400000e0000 */
[----:B------:R-:W-:-:S13]  /*1ba2b0*/  R2UR UR5, R39 ;  /* 0x00000000270572ca */ /* 0x000fda00000e0000 */
[----:B------:R-:W2:Y:S02]  /*1ba2c0*/  LD.E.64 R8, desc[UR4][R36.64+0x8] ;  /* 0x0000080424087980 */ /* 0x000ea4000c101b00 */
[----:B--2---:R-:W-:-:S05]  /*1ba2d0*/  IADD3 R4, P0, PT, R8, 0x30, RZ ;  /* 0x0000003008047810 */ /* 0x004fca0007f1e0ff */
[----:B------:R-:W-:-:S05]  /*1ba2e0*/  IMAD.X R5, RZ, RZ, R9, P0 ;  /* 0x000000ffff057224 */ /* 0x000fca00000e0609 */
[----:B------:R0:W-:Y:S03]  /*1ba2f0*/  ST.E.64 desc[UR4][R36.64+0x8], R4 ;  /* 0x0000080424007985 */ /* 0x0001e6000c101b04 */
.L_x_9014:
[----:B------:R-:W-:Y:S05]  /*1ba300*/  BSYNC B3 ;  /* 0x0000000000037941 */ /* 0x000fea0003800000 */
.L_x_9013:
        /* <DEDUP_REMOVED lines=51> */
.L_x_9019:
[----:B------:R-:W-:Y:S01]  /*1ba640*/  R2UR UR4, R38 ;  /* 0x00000000260472ca */ /* 0x000fe200000e0000 */
[----:B------:R-:W-:Y:S01]  /*1ba650*/  IMAD.MOV.U32 R5, RZ, RZ, 0x5272 ;  /* 0x00005272ff057424 */ /* 0x000fe200078e00ff */
[----:B------:R-:W-:Y:S01]  /*1ba660*/  R2UR UR5, R39 ;  /* 0x00000000270572ca */ /* 0x000fe200000e0000 */
[----:B------:R-:W-:Y:S01]  /*1ba670*/  IMAD.MOV.U32 R9, RZ, RZ, -0x1 ;  /* 0xffffffffff097424 */ /* 0x000fe200078e00ff */
[----:B------:R-:W-:-:S11]  /*1ba680*/  PLOP3.LUT P0, PT, PT, PT, PT, 0x8, 0x80 ;  /* 0x000000000080781c */ /* 0x000fd60003f0e170 */
[----:B------:R0:W-:Y:S02]  /*1ba690*/  ST.E desc[UR4][R30.64], R5 ;  /* 0x000000051e007985 */ /* 0x0001e4000c101904 */
.L_x_9020:
[----:B------:R-:W-:Y:S05]  /*1ba6a0*/  BSYNC B3 ;  /* 0x0000000000037941 */ /* 0x000fea0003800000 */
.L_x_9018:
        /* <DEDUP_REMOVED lines=39> */
.L_x_9022:
[----:B------:R-:W-:Y:S05]  /*1ba920*/  BSYNC B3 ;  /* 0x0000000000037941 */ /* 0x000fea0003800000 */
.L_x_9021:
[----:B------:R-:W-:Y:S02]  /*1ba930*/  R2UR UR4, R38 ;  /* 0x00000000260472ca */ /* 0x000fe400000e0000 */
[----:B------:R-:W-:-:S13]  /*1ba940*/  R2UR UR5, R39 ;  /* 0x00000000270572ca */ /* 0x000fda00000e0000 */
[----:B------:R2:W-:Y:S01]  /*1ba950*/  ST.E desc[UR4][R30.64], R7 ;  /* 0x000000071e007985 */ /* 0x0005e2000c101904 */
[----:B------:R-:W-:Y:S05]  /*1ba960*/  BRA `(.L_x_9023) ;  /* 0x0000000000147947 */ /* 0x000fea0003800000 */
.L_x_9012:
[----:B------:R-:W-:Y:S02]  /*1ba970*/  R2UR UR4, R38 ;  /* 0x00000000260472ca */ /* 0x000fe400000e0000 */
[----:B------:R-:W-:Y:S02]  /*1ba980*/  R2UR UR5, R39 ;  /* 0x00000000270572ca */ /* 0x000fe400000e0000 */
[----:B------:R-:W-:-:S05]  /*1ba990*/  IADD3 R4, P0, PT, R4, R15, RZ ;  /* 0x0000000f04047210 */ /* 0x000fca0007f1e0ff */
[----:B------:R-:W-:-:S06]  /*1ba9a0*/  IMAD.X R5, R5, 0x1, R33, P0 ;  /* 0x0000000105057824 */ /* 0x000fcc00000e0621 */
[----:B------:R0:W-:Y:S02]  /*1ba9b0*/  ST.E desc[UR4][R4.64+0x24], RZ ;  /* 0x000024ff04007985 */ /* 0x0001e4000c101904 */
.L_x_9023:
[----:B------:R-:W-:Y:S05]  /*1ba9c0*/  BSYNC B2 ;  /* 0x0000000000027941 */ /* 0x000fea0003800000 */
.L_x_9011:
[----:B------:R-:W-:Y:S01]  /*1ba9d0*/  IADD3 R15, P0, PT, R15, 0x8, RZ ;  /* 0x000000080f0f7810 */ /* 0x000fe20007f1e0ff */
[----:B------:R-:W-:-:S04]  /*1ba9e0*/  VIADD R14, R14, 0x2 ;  /* 0x000000020e0e7836 */ /* 0x000fc80000000000 */
[----:B------:R-:W-:Y:S01]  /*1ba9f0*/  IMAD.X R33, RZ, RZ, R33, P0 ;  /* 0x000000ffff217224 */ /* 0x000fe200000e0621 */
[----:B------:R-:W-:Y:S07]  /*1baa00*/  BRA `(.L_x_9024) ;  /* 0xffffffec00387947 */ /* 0x000fee000383ffff */
.L_x_9010:
[----:B------:R-:W-:Y:S05]  /*1baa10*/  BSYNC B0 ;  /* 0x0000000000007941 */ /* 0x000fea0003800000 */
.L_x_8997:
[----:B------:R-:W-:Y:S05]  /*1baa20*/  BSYNC B1 ;  /* 0x0000000000017941 */ /* 0x000fea0003800000 */
.L_x_8996:
        /* <DEDUP_REMOVED lines=10> */
.L_x_9053:
        /* <DEDUP_REMOVED lines=35> */
.L_x_9033:
[----:B------:R-:W0:Y:S02]  /*1bad00*/  LDS.64 R8, [R5+0x8] ;  /* 0x0000080005087984 */ /* 0x000e240000000a00 */
[----:B0-----:R-:W-:-:S05]  /*1bad10*/  IADD3 R10, P0, PT, R8, 0x30, RZ ;  /* 0x00000030080a7810 */ /* 0x001fca0007f1e0ff */
[----:B------:R-:W-:-:S07]  /*1bad20*/  IMAD.X R11, RZ, RZ, R9, P0 ;  /* 0x000000ffff0b7224 */ /* 0x000fce00000e0609 */
[----:B------:R-:W0:Y:S02]  /*1bad30*/  ATOMS.CAST.SPIN.64 P0, [R5+0x8], R8, R10 ;  /* 0x000008080500758d */ /* 0x000e24000180040a */
[----:B0-----:R-:W-:Y:S05]  /*1bad40*/  @!P0 BRA `(.L_x_9033) ;  /* 0xfffffffc00ec8947 */ /* 0x001fea000383ffff */
[----:B------:R-:W-:Y:S05]  /*1bad50*/  BSYNC B3 ;  /* 0x0000000000037941 */ /* 0x000fea0003800000 */
.L_x_9032:
[----:B------:R-:W-:Y:S05]  /*1bad60*/  BRA `(.L_x_9030) ;  /* 0x0000000000187947 */ /* 0x000fea0003800000 */
.L_x_9031:
[----:B------:R-:W-:Y:S02]  /*1bad70*/  R2UR UR4, R38 ;  /* 0x00000000260472ca */ /* 0x000fe400000e0000 */
[----:B------:R-:W-:-:S13]  /*1bad80*/  R2UR UR5, R39 ;  /* 0x00000000270572ca */ /* 0x000fda00000e0000 */
[----:B------:R-:W2:Y:S02]  /*1bad90*/  LD.E.64 R8, desc[UR4][R36.64+0x8] ;  /* 0x0000080424087980 */ /* 0x000ea4000c101b00 */
[----:B--2---:R-:W-:-:S05]  /*1bada0*/  IADD3 R4, P0, PT, R8, 0x30, RZ ;  /* 0x0000003008047810 */ /* 0x004fca0007f1e0ff */
[----:B------:R-:W-:-:S05]  /*1badb0*/  IMAD.X R5, RZ, RZ, R9, P0 ;  /* 0x000000ffff057224 */ /* 0x000fca00000e0609 */
[----:B------:R0:W-:Y:S03]  /*1badc0*/  ST.E.64 desc[UR4][R36.64+0x8], R4 ;  /* 0x0000080424007985 */ /* 0x0001e6000c101b04 */
.L_x_9030:
[----:B------:R-:W-:Y:S05]  /*1badd0*/  BSYNC B2 ;  /* 0x0000000000027941 */ /* 0x000fea0003800000 */
.L_x_9029:
        /* <DEDUP_REMOVED lines=54> */
.L_x_9035:
[----:B------:R-:W-:Y:S05]  /*1bb140*/  BSYNC B2 ;  /* 0x0000000000027941 */ /* 0x000fea0003800000 */
.L_x_9034:
        /* <DEDUP_REMOVED lines=40> */
.L_x_9037:
[----:B------:R-:W-:Y:S05]  /*1bb3d0*/  BSYNC B2 ;  /* 0x0000000000027941 */ /* 0x000fea0003800000 */
.L_x_9036:
[----:B------:R-:W-:Y:S02]  /*1bb3e0*/  R2UR UR4, R38 ;  /* 0x00000000260472ca */ /* 0x000fe400000e0000 */
[----:B------:R-:W-:-:S13]  /*1bb3f0*/  R2UR UR5, R39 ;  /* 0x00000000270572ca */ /* 0x000fda00000e0000 */
[----:B------:R2:W-:Y:S01]  /*1bb400*/  ST.E desc[UR4][R30.64], R7 ;  /* 0x000000071e007985 */ /* 0x0005e2000c101904 */
[----:B------:R-:W-:Y:S05]  /*1bb410*/  BRA `(.L_x_9027) ;  /* 0x0000000000247947 */ /* 0x000fea0003800000 */
.L_x_9028:
        /* <DEDUP_REMOVED lines=9> */
.L_x_9027:
[----:B------:R-:W-:Y:S05]  /*1bb4b0*/  BSYNC B1 ;  /* 0x0000000000017941 */ /* 0x000fea0003800000 */
.L_x_9026:
        /* <DEDUP_REMOVED lines=30> */
.L_x_9046:
[----:B------:R-:W0:Y:S02]  /*1bb6a0*/  LDS.64 R8, [R5+0x8] ;  /* 0x0000080005087984 */ /* 0x000e240000000a00 */
[----:B0-----:R-:W-:-:S05]  /*1bb6b0*/  IADD3 R10, P0, PT, R8, 0x30, RZ ;  /* 0x00000030080a7810 */ /* 0x001fca0007f1e0ff */
[----:B------:R-:W-:-:S07]  /*1bb6c0*/  IMAD.X R11, RZ, RZ, R9, P0 ;  /* 0x000000ffff0b7224 */ /* 0x000fce00000e0609 */
[----:B------:R-:W0:Y:S02]  /*1bb6d0*/  ATOMS.CAST.SPIN.64 P0, [R5+0x8], R8, R10 ;  /* 0x000008080500758d */ /* 0x000e24000180040a */
[----:B0-----:R-:W-:Y:S05]  /*1bb6e0*/  @!P0 BRA `(.L_x_9046) ;  /* 0xfffffffc00ec8947 */ /* 0x001fea000383ffff */
[----:B------:R-:W-:Y:S05]  /*1bb6f0*/  BSYNC B3 ;  /* 0x0000000000037941 */ /* 0x000fea0003800000 */
.L_x_9045:
[----:B------:R-:W-:Y:S05]  /*1bb700*/  BRA `(.L_x_9043) ;  /* 0x0000000000187947 */ /* 0x000fea0003800000 */
.L_x_9044:
[----:B------:R-:W-:Y:S02]  /*1bb710*/  R2UR UR4, R38 ;  /* 0x00000000260472ca */ /* 0x000fe400000e0000 */
[----:B------:R-:W-:-:S13]  /*1bb720*/  R2UR UR5, R39 ;  /* 0x00000000270572ca */ /* 0x000fda00000e0000 */
[----:B------:R-:W2:Y:S02]  /*1bb730*/  LD.E.64 R8, desc[UR4][R36.64+0x8] ;  /* 0x0000080424087980 */ /* 0x000ea4000c101b00 */
[----:B--2---:R-:W-:-:S05]  /*1bb740*/  IADD3 R4, P0, PT, R8, 0x30, RZ ;  /* 0x0000003008047810 */ /* 0x004fca0007f1e0ff */
[----:B------:R-:W-:-:S05]  /*1bb750*/  IMAD.X R5, RZ, RZ, R9, P0 ;  /* 0x000000ffff057224 */ /* 0x000fca00000e0609 */
[----:B------:R0:W-:Y:S03]  /*1bb760*/  ST.E.64 desc[UR4][R36.64+0x8], R4 ;  /* 0x0000080424007985 */ /* 0x0001e6000c101b04 */
.L_x_9043:
[----:B------:R-:W-:Y:S05]  /*1bb770*/  BSYNC B2 ;  /* 0x0000000000027941 */ /* 0x000fea0003800000 */
.L_x_9042:
        /* <DEDUP_REMOVED lines=51> */
.L_x_9048:
[----:B------:R-:W-:Y:S01]  /*1bbab0*/  R2UR UR4, R38 ;  /* 0x00000000260472ca */ /* 0x000fe200000e0000 */
[----:B------:R-:W-:Y:S01]  /*1bbac0*/  IMAD.MOV.U32 R5, RZ, RZ, 0x5272 ;  /* 0x00005272ff057424 */ /* 0x000fe200078e00ff */
[----:B------:R-:W-:Y:S01]  /*1bbad0*/  R2UR UR5, R39 ;  /* 0x00000000270572ca */ /* 0x000fe200000e0000 */
[----:B------:R-:W-:Y:S01]  /*1bbae0*/  IMAD.MOV.U32 R9, RZ, RZ, -0x1 ;  /* 0xffffffffff097424 */ /* 0x000fe200078e00ff */
[----:B------:R-:W-:-:S11]  /*1bbaf0*/  PLOP3.LUT P0, PT, PT, PT, PT, 0x8, 0x80 ;  /* 0x000000000080781c */ /* 0x000fd60003f0e170 */
[----:B------:R0:W-:Y:S02]  /*1bbb00*/  ST.E desc[UR4][R30.64], R5 ;  /* 0x000000051e007985 */ /* 0x0001e4000c101904 */
.L_x_9049:
[----:B------:R-:W-:Y:S05]  /*1bbb10*/  BSYNC B2 ;  /* 0x0000000000027941 */ /* 0x000fea0003800000 */
.L_x_9047:
        /* <DEDUP_REMOVED lines=39> */
.L_x_9051:
[----:B------:R-:W-:Y:S05]  /*1bbd90*/  BSYNC B2 ;  /* 0x0000000000027941 */ /* 0x000fea0003800000 */
.L_x_9050:
[----:B------:R-:W-:Y:S02]  /*1bbda0*/  R2UR UR4, R38 ;  /* 0x00000000260472ca */ /* 0x000fe400000e0000 */
[----:B------:R-:W-:-:S13]  /*1bbdb0*/  R2UR UR5, R39 ;  /* 0x00000000270572ca */ /* 0x000fda00000e0000 */
[----:B------:R2:W-:Y:S01]  /*1bbdc0*/  ST.E desc[UR4][R30.64], R7 ;  /* 0x000000071e007985 */ /* 0x0005e2000c101904 */
[----:B------:R-:W-:Y:S05]  /*1bbdd0*/  BRA `(.L_x_9052) ;  /* 0x0000000000387947 */ /* 0x000fea0003800000 */
.L_x_9041:
        /* <DEDUP_REMOVED lines=10> */
.L_x_9040:
[----:B------:R-:W-:Y:S01]  /*1bbe80*/  R2UR UR4, R38 ;  /* 0x00000000260472ca */ /* 0x000fe200000e0000 */
[----:B01-3--:R-:W-:Y:S01]  /*1bbe90*/  IMAD.MOV.U32 R5, RZ, RZ, 0x5368 ;  /* 0x00005368ff057424 */ /* 0x00bfe200078e00ff */
[----:B------:R-:W-:-:S13]  /*1bbea0*/  R2UR UR5, R39 ;  /* 0x00000000270572ca */ /* 0x000fda00000e0000 */
[----:B------:R3:W-:Y:S02]  /*1bbeb0*/  ST.E desc[UR4][R30.64], R5 ;  /* 0x000000051e007985 */ /* 0x0007e4000c101904 */
.L_x_9052:
[----:B------:R-:W-:Y:S05]  /*1bbec0*/  BSYNC B1 ;  /* 0x0000000000017941 */ /* 0x000fea0003800000 */
.L_x_9039:
[----:B------:R-:W-:Y:S01]  /*1bbed0*/  IADD3 R33, P0, PT, R33, 0x8, RZ ;  /* 0x0000000821217810 */ /* 0x000fe20007f1e0ff */
[----:B------:R-:W-:Y:S01]  /*1bbee0*/  VIADD R42, R42, 0x2 ;  /* 0x000000022a2a7836 */ /* 0x000fe20000000000 */
[----:B------:R-:W-:-:S03]  /*1bbef0*/  IADD3 R14, P1, PT, R14, 0x2, RZ ;  /* 0x000000020e0e7810 */ /* 0x000fc60007f3e0ff */
[----:B------:R-:W-:Y:S02]  /*1bbf00*/  IMAD.X R35, RZ, RZ, R35, P0 ;  /* 0x000000ffff237224 */ /* 0x000fe400000e0623 */
[----:B------:R-:W-:Y:S01]  /*1bbf10*/  IMAD.X R15, RZ, RZ, R15, P1 ;  /* 0x000000ffff0f7224 */ /* 0x000fe200008e060f */
[----:B------:R-:W-:Y:S07]  /*1bbf20*/  BRA `(.L_x_9053) ;  /* 0xffffffe800e87947 */ /* 0x000fee000383ffff */
.L_x_9038:
[----:B------:R-:W-:Y:S05]  /*1bbf30*/  BSYNC B0 ;  /* 0x0000000000007941 */ /* 0x000fea0003800000 */
.L_x_9025:
        /* <DEDUP_REMOVED lines=19> */
.L_x_9058:
[----:B------:R-:W0:Y:S02]  /*1bc070*/  LDS.64 R4, [R11+0x8] ;  /* 0x000008000b047984 */ /* 0x000e240000000a00 */
[----:B0-----:R-:W-:-:S05]  /*1bc080*/  IADD3 R6, P0, PT, R4, 0x30, RZ ;  /* 0x0000003004067810 */ /* 0x001fca0007f1e0ff */
[----:B------:R-:W-:-:S07]  /*1bc090*/  IMAD.X R7, RZ, RZ, R5, P0 ;  /* 0x000000ffff077224 */ /* 0x000fce00000e0605 */
[----:B------:R-:W0:Y:S02]  /*1bc0a0*/  ATOMS.CAST.SPIN.64 P0, [R11+0x8], R4, R6 ;  /* 0x000008040b00758d */ /* 0x000e240001800406 */
[----:B0-----:R-:W-:Y:S05]  /*1bc0b0*/  @!P0 BRA `(.L_x_9058) ;  /* 0xfffffffc00ec8947 */ /* 0x001fea000383ffff */
[----:B------:R-:W-:Y:S05]  /*1bc0c0*/  BSYNC B1 ;  /* 0x0000000000017941 */ /* 0x000fea0003800000 */
.L_x_9057:
[----:B------:R-:W-:Y:S02]  /*1bc0d0*/  IMAD.MOV.U32 R6, RZ, RZ, R4 ;  /* 0x000000ffff067224 */ /* 0x000fe400078e0004 */
[----:B------:R-:W-:Y:S01]  /*1bc0e0*/  IMAD.MOV.U32 R7, RZ, RZ, R5 ;  /* 0x000000ffff077224 */ /* 0x000fe200078e0005 */
[----:B------:R-:W-:Y:S06]  /*1bc0f0*/  BRA `(.L_x_9055) ;  /* 0x0000000000187947 */ /* 0x000fec0003800000 */
.L_x_9056:
[----:B------:R-:W-:Y:S02]  /*1bc100*/  R2UR UR4, R38 ;  /* 0x00000000260472ca */ /* 0x000fe400000e0000 */
[----:B------:R-:W-:-:S13]  /*1bc110*/  R2UR UR5, R39 ;  /* 0x00000000270572ca */ /* 0x000fda00000e0000 */
[----:B------:R-:W2:Y:S02]  /*1bc120*/  LD.E.64 R6, desc[UR4][R36.64+0x8] ;  /* 0x0000080424067980 */ /* 0x000ea4000c101b00 */
[----:B--2---:R-:W-:-:S05]  /*1bc130*/  IADD3 R4, P0, PT, R6, 0x30, RZ ;  /* 0x0000003006047810 */ /* 0x004fca0007f1e0ff */
[----:B------:R-:W-:-:S05]  /*1bc140*/  IMAD.X R5, RZ, RZ, R7, P0 ;  /* 0x000000ffff057224 */ /* 0x000fca00000e0607 */
[----:B------:R0:W-:Y:S03]  /*1bc150*/  ST.E.64 desc[UR4][R36.64+0x8], R4 ;  /* 0x0000080424007985 */ /* 0x0001e6000c101b04 */
.L_x_9055:
[----:B------:R-:W-:Y:S05]  /*1bc160*/  BSYNC B0 ;  /* 0x0000000000007941 */ /* 0x000fea0003800000 */
.L_x_9054:
        /* <DEDUP_REMOVED lines=66> */
.L_x_9065:
[----:B------:R-:W0:Y:S02]  /*1bc590*/  LDS.64 R8, [R5+0x8] ;  /* 0x0000080005087984 */ /* 0x000e240000000a00 */
[----:B0-----:R-:W-:-:S05]  /*1bc5a0*/  IADD3 R10, P0, PT, R40, R8, RZ ;  /* 0x00000008280a7210 */ /* 0x001fca0007f1e0ff */
[----:B------:R-:W-:-:S07]  /*1bc5b0*/  IMAD.X R11, R41, 0x1, R9, P0 ;  /* 0x00000001290b7824 */ /* 0x000fce00000e0609 */
[----:B------:R-:W0:Y:S02]  /*1bc5c0*/  ATOMS.CAST.SPIN.64 P0, [R5+0x8], R8, R10 ;  /* 0x000008080500758d */ /* 0x000e24000180040a */
[----:B0-----:R-:W-:Y:S05]  /*1bc5d0*/  @!P0 BRA `(.L_x_9065) ;  /* 0xfffffffc00ec8947 */ /* 0x001fea000383ffff */
[----:B------:R-:W-:Y:S05]  /*1bc5e0*/  BSYNC B1 ;  /* 0x0000000000017941 */ /* 0x000fea0003800000 */
.L_x_9064:
[----:B------:R-:W-:Y:S05]  /*1bc5f0*/  BRA `(.L_x_9062) ;  /* 0x0000000000187947 */ /* 0x000fea0003800000 */
.L_x_9063:
[----:B------:R-:W-:Y:S02]  /*1bc600*/  R2UR UR4, R38 ;  /* 0x00000000260472ca */ /* 0x000fe400000e0000 */
[----:B------:R-:W-:-:S13]  /*1bc610*/  R2UR UR5, R39 ;  /* 0x00000000270572ca */ /* 0x000fda00000e0000 */
[----:B------:R-:W2:Y:S02]  /*1bc620*/  LD.E.64 R8, desc[UR4][R36.64+0x8] ;  /* 0x0000080424087980 */ /* 0x000ea4000c101b00 */
[----:B--2---:R-:W-:-:S05]  /*1bc630*/  IADD3 R4, P0, PT, R40, R8, RZ ;  /* 0x0000000828047210 */ /* 0x004fca0007f1e0ff */
[----:B------:R-:W-:-:S05]  /*1bc640*/  IMAD.X R5, R41, 0x1, R9, P0 ;  /* 0x0000000129057824 */ /* 0x000fca00000e0609 */
[----:B------:R0:W-:Y:S03]  /*1bc650*/  ST.E.64 desc[UR4][R36.64+0x8], R4 ;  /* 0x0000080424007985 */ /* 0x0001e6000c101b04 */
.L_x_9062:
[----:B------:R-:W-:Y:S05]  /*1bc660*/  BSYNC B0 ;  /* 0x0000000000007941 */ /* 0x000fea0003800000 */
.L_x_9061:
        /* <DEDUP_REMOVED lines=47> */
.L_x_9097:
        /* <DEDUP_REMOVED lines=31> */
.L_x_9078:
        /* <DEDUP_REMOVED lines=8> */
.L_x_9077:
[----:B0-----:R0:W-:Y:S05]  /*1bcbd0*/  BMOV.32 B0, R10 ;  /* 0x0000000a00007356 */ /* 0x0011ea0000000000 */
[----:B------:R-:W-:Y:S02]  /*1bcbe0*/  IMAD.MOV.U32 R11, RZ, RZ, R9 ;  /* 0x000000ffff0b7224 */ /* 0x000fe400078e0009 */
[----:B0-----:R-:W-:Y:S01]  /*1bcbf0*/  IMAD.MOV.U32 R10, RZ, RZ, R8 ;  /* 0x000000ffff0a7224 */ /* 0x001fe200078e0008 */
[----:B------:R-:W-:Y:S06]  /*1bcc00*/  BRA `(.L_x_9075) ;  /* 0x0000000000187947 */ /* 0x000fec0003800000 */
.L_x_9076:
[----:B------:R-:W-:Y:S02]  /*1bcc10*/  R2UR UR4, R38 ;  /* 0x00000000260472ca */ /* 0x000fe400000e0000 */
[----:B------:R-:W-:-:S13]  /*1bcc20*/  R2UR UR5, R39 ;  /* 0x00000000270572ca */ /* 0x000fda00000e0000 */
[----:B------:R-:W2:Y:S02]  /*1bcc30*/  LD.E.64 R10, desc[UR4][R36.64+0x8] ;  /* 0x00000804240a7980 */ /* 0x000ea4000c101b00 */
[----:B--2---:R-:W-:-:S05]  /*1bcc40*/  IADD3 R8, P0, PT, R10, 0x30, RZ ;  /* 0x000000300a087810 */ /* 0x004fca0007f1e0ff */
[----:B------:R-:W-:-:S05]  /*1bcc50*/  IMAD.X R9, RZ, RZ, R11, P0 ;  /* 0x000000ffff097224 */ /* 0x000fca00000e060b */
[----:B------:R0:W-:Y:S03]  /*1bcc60*/  ST.E.64 desc[UR4][R36.64+0x8], R8 ;  /* 0x0000080824007985 */ /* 0x0001e6000c101b04 */
.L_x_9075:
[----:B------:R-:W-:Y:S05]  /*1bcc70*/  BSYNC B0 ;  /* 0x0000000000007941 */ /* 0x000fea0003800000 */
.L_x_9074:
        /* <DEDUP_REMOVED lines=54> */
.L_x_9080:
[----:B------:R-:W-:Y:S05]  /*1bcfe0*/  BSYNC B0 ;  /* 0x0000000000007941 */ /* 0x000fea0003800000 */
.L_x_9079:
        /* <DEDUP_REMOVED lines=40> */
.L_x_9082:
[----:B------:R-:W-:Y:S05]  /*1bd270*/  BSYNC B0 ;  /* 0x0000000000007941 */ /* 0x000fea0003800000 */
.L_x_9081:
[----:B------:R-:W-:Y:S02]  /*1bd280*/  R2UR UR4, R38 ;  /* 0x00000000260472ca */ /* 0x000fe400000e0000 */
[----:B------:R-:W-:-:S13]  /*1bd290*/  R2UR UR5, R39 ;  /* 0x00000000270572ca */ /* 0x000fda00000e0000 */
[----:B------:R3:W-:Y:S01]  /*1bd2a0*/  ST.E desc[UR4][R30.64], R9 ;  /* 0x000000091e007985 */ /* 0x0007e2000c101904 */
[----:B------:R-:W-:Y:S05]  /*1bd2b0*/  BRA `(.L_x_9083) ;  /* 0x0000000000147947 */ /* 0x000fea0003800000 */
.L_x_9073:
[----:B------:R-:W-:Y:S02]  /*1bd2c0*/  R2UR UR4, R38 ;  /* 0x00000000260472ca */ /* 0x000fe400000e0000 */
[----:B------:R-:W-:Y:S02]  /*1bd2d0*/  R2UR UR5, R39 ;  /* 0x00000000270572ca */ /* 0x000fe400000e0000 */
[----:B------:R-:W-:-:S05]  /*1bd2e0*/  IADD3 R4, P0, PT, R8, R35, RZ ;  /* 0x0000002308047210 */ /* 0x000fca0007f1e0ff */
[----:B------:R-:W-:-:S06]  /*1bd2f0*/  IMAD.X R5, RZ, RZ, R9, P0 ;  /* 0x000000ffff057224 */ /* 0x000fcc00000e0609 */
[----:B------:R0:W-:Y:S02]  /*1bd300*/  ST.E desc[UR4][R4.64+0x20], RZ ;  /* 0x000020ff04007985 */ /* 0x0001e4000c101904 */
.L_x_9083:
[----:B------:R-:W-:Y:S05]  /*1bd310*/  BSYNC B1 ;  /* 0x0000000000017941 */ /* 0x000fea0003800000 */
.L_x_9072:
        /* <DEDUP_REMOVED lines=30> */
.L_x_9090:
        /* <DEDUP_REMOVED lines=8> */
.L_x_9089:
[----:B0-----:R0:W-:Y:S05]  /*1bd580*/  BMOV.32 B0, R10 ;  /* 0x0000000a00007356 */ /* 0x0011ea0000000000 */
[----:B------:R-:W-:Y:S02]  /*1bd590*/  IMAD.MOV.U32 R11, RZ, RZ, R9 ;  /* 0x000000ffff0b7224 */ /* 0x000fe400078e0009 */
[----:B0-----:R-:W-:Y:S01]  /*1bd5a0*/  IMAD.MOV.U32 R10, RZ, RZ, R8 ;  /* 0x000000ffff0a7224 */ /* 0x001fe200078e0008 */
[----:B------:R-:W-:Y:S06]  /*1bd5b0*/  BRA `(.L_x_9087) ;  /* 0x0000000000187947 */ /* 0x000fec0003800000 */
.L_x_9088:
[----:B------:R-:W-:Y:S02]  /*1bd5c0*/  R2UR UR4, R38 ;  /* 0x00000000260472ca */ /* 0x000fe400000e0000 */
[----:B------:R-:W-:-:S13]  /*1bd5d0*/  R2UR UR5, R39 ;  /* 0x00000000270572ca */ /* 0x000fda00000e0000 */
[----:B------:R-:W2:Y:S02]  /*1bd5e0*/  LD.E.64 R10, desc[UR4][R36.64+0x8] ;  /* 0x00000804240a7980 */ /* 0x000ea4000c101b00 */
[----:B--2---:R-:W-:-:S05]  /*1bd5f0*/  IADD3 R8, P0, PT, R10, 0x30, RZ ;  /* 0x000000300a087810 */ /* 0x004fca0007f1e0ff */
[----:B------:R-:W-:-:S05]  /*1bd600*/  IMAD.X R9, RZ, RZ, R11, P0 ;  /* 0x000000ffff097224 */ /* 0x000fca00000e060b */
[----:B------:R0:W-:Y:S03]  /*1bd610*/  ST.E.64 desc[UR4][R36.64+0x8], R8 ;  /* 0x0000080824007985 */ /* 0x0001e6000c101b04 */
.L_x_9087:
[----:B------:R-:W-:Y:S05]  /*1bd620*/  BSYNC B0 ;  /* 0x0000000000007941 */ /* 0x000fea0003800000 */
.L_x_9086:
        /* <DEDUP_REMOVED lines=51> */
.L_x_9092:
[----:B------:R-:W-:Y:S01]  /*1bd960*/  R2UR UR4, R38 ;  /* 0x00000000260472ca */ /* 0x000fe200000e0000 */
[----:B------:R-:W-:Y:S01]  /*1bd970*/  IMAD.MOV.U32 R7, RZ, RZ, 0x5272 ;  /* 0x00005272ff077424 */ /* 0x000fe200078e00ff */
[----:B------:R-:W-:Y:S01]  /*1bd980*/  R2UR UR5, R39 ;  /* 0x00000000270572ca */ /* 0x000fe200000e0000 */
[----:B------:R-:W-:Y:S01]  /*1bd990*/  IMAD.MOV.U32 R11, RZ, RZ, -0x1 ;  /* 0xffffffffff0b7424 */ /* 0x000fe200078e00ff */
[----:B------:R-:W-:-:S11]  /*1bd9a0*/  PLOP3.LUT P0, PT, PT, PT, PT, 0x8, 0x80 ;  /* 0x000000000080781c */ /* 0x000fd60003f0e170 */
[----:B------:R0:W-:Y:S02]  /*1bd9b0*/  ST.E desc[UR4][R30.64], R7 ;  /* 0x000000071e007985 */ /* 0x0001e4000c101904 */
.L_x_9093:
[----:B------:R-:W-:Y:S05]  /*1bd9c0*/  BSYNC B0 ;  /* 0x0000000000007941 */ /* 0x000fea0003800000 */
.L_x_9091:
        /* <DEDUP_REMOVED lines=39> */
.L_x_9095:
[----:B------:R-:W-:Y:S05]  /*1bdc40*/  BSYNC B0 ;  /* 0x0000000000007941 */ /* 0x000fea0003800000 */
.L_x_9094:
[----:B------:R-:W-:Y:S02]  /*1bdc50*/  R2UR UR4, R38 ;  /* 0x00000000260472ca */ /* 0x000fe400000e0000 */
[----:B------:R-:W-:-:S13]  /*1bdc60*/  R2UR UR5, R39 ;  /* 0x00000000270572ca */ /* 0x000fda00000e0000 */
[----:B------:R2:W-:Y:S01]  /*1bdc70*/  ST.E desc[UR4][R30.64], R9 ;  /* 0x000000091e007985 */ /* 0x0005e2000c101904 */
[----:B------:R-:W-:Y:S05]  /*1bdc80*/  BRA `(.L_x_9096) ;  /* 0x0000000000187947 */ /* 0x000fea0003800000 */
.L_x_9085:
[----:B------:R-:W-:Y:S01]  /*1bdc90*/  VIADD R5, R35, 0x4 ;  /* 0x0000000423057836 */ /* 0x000fe20000000000 */
[----:B------:R-:W-:Y:S02]  /*1bdca0*/  R2UR UR4, R38 ;  /* 0x00000000260472ca */ /* 0x000fe400000e0000 */
[----:B------:R-:W-:Y:S02]  /*1bdcb0*/  R2UR UR5, R39 ;  /* 0x00000000270572ca */ /* 0x000fe400000e0000 */
[----:B------:R-:W-:-:S05]  /*1bdcc0*/  IADD3 R4, P0, PT, R8, R5, RZ ;  /* 0x0000000508047210 */ /* 0x000fca0007f1e0ff */
[----:B------:R-:W-:-:S06]  /*1bdcd0*/  IMAD.X R5, RZ, RZ, R9, P0 ;  /* 0x000000ffff057224 */ /* 0x000fcc00000e0609 */
[----:B------:R3:W-:Y:S02]  /*1bdce0*/  ST.E desc[UR4][R4.64+0x20], RZ ;  /* 0x000020ff04007985 */ /* 0x0007e4000c101904 */
.L_x_9096:
[----:B------:R-:W-:Y:S05]  /*1bdcf0*/  BSYNC B1 ;  /* 0x0000000000017941 */ /* 0x000fea0003800000 */
.L_x_9084:
[----:B------:R-:W-:Y:S02]  /*1bdd00*/  VIADD R40, R40, 0x2 ;  /* 0x0000000228287836 */ /* 0x000fe40000000000 */
[----:B------:R-:W-:Y:S01]  /*1bdd10*/  VIADD R35, R35, 0x8 ;  /* 0x0000000823237836 */ /* 0x000fe20000000000 */
[----:B------:R-:W-:Y:S06]  /*1bdd20*/  @P2 BRA `(.L_x_9097) ;  /* 0xffffffec000c2947 */ /* 0x000fec000383ffff */
.L_x_9071:
[----:B------:R-:W-:Y:S05]  /*1bdd30*/  BSYNC B2 ;  /* 0x0000000000027941 */ /* 0x000fea0003800000 */
.L_x_9070:
        /* <DEDUP_REMOVED lines=25> */
.L_x_9104:
[----:B------:R-:W0:Y:S02]  /*1bded0*/  LDS.64 R8, [R35+0x8] ;  /* 0x0000080023087984 */ /* 0x000e240000000a00 */
[----:B0-----:R-:W-:-:S05]  /*1bdee0*/  IADD3 R10, P0, PT, R8, 0x30, RZ ;  /* 0x00000030080a7810 */ /* 0x001fca0007f1e0ff */
[----:B------:R-:W-:-:S07]  /*1bdef0*/  IMAD.X R11, RZ, RZ, R9, P0 ;  /* 0x000000ffff0b7224 */ /* 0x000fce00000e0609 */
[----:B------:R-:W0:Y:S02]  /*1bdf00*/  ATOMS.CAST.SPIN.64 P0, [R35+0x8], R8, R10 ;  /* 0x000008082300758d */ /* 0x000e24000180040a */
[----:B0-----:R-:W-:Y:S05]  /*1bdf10*/  @!P0 BRA `(.L_x_9104) ;  /* 0xfffffffc00ec8947 */ /* 0x001fea000383ffff */
[----:B------:R-:W-:Y:S05]  /*1bdf20*/  BSYNC B2 ;  /* 0x0000000000027941 */ /* 0x000fea0003800000 */
.L_x_9103:
[----:B------:R-:W-:Y:S02]  /*1bdf30*/  IMAD.MOV.U32 R10, RZ, RZ, R8 ;  /* 0x000000ffff0a7224 */ /* 0x000fe400078e0008 */
[----:B------:R-:W-:Y:S01]  /*1bdf40*/  IMAD.MOV.U32 R11, RZ, RZ, R9 ;  /* 0x000000ffff0b7224 */ /* 0x000fe200078e0009 */
[----:B------:R-:W-:Y:S06]  /*1bdf50*/  BRA `(.L_x_9101) ;  /* 0x0000000000187947 */ /* 0x000fec0003800000 */
.L_x_9102:
[----:B------:R-:W-:Y:S02]  /*1bdf60*/  R2UR UR4, R38 ;  /* 0x00000000260472ca */ /* 0x000fe400000e0000 */
[----:B------:R-:W-:-:S13]  /*1bdf70*/  R2UR UR5, R39 ;  /* 0x00000000270572ca */ /* 0x000fda00000e0000 */
[----:B------:R-:W2:Y:S02]  /*1bdf80*/  LD.E.64 R10, desc[UR4][R36.64+0x8] ;  /* 0x00000804240a7980 */ /* 0x000ea4000c101b00 */
[----:B--2---:R-:W-:-:S05]  /*1bdf90*/  IADD3 R8, P0, PT, R10, 0x30, RZ ;  /* 0x000000300a087810 */ /* 0x004fca0007f1e0ff */
[----:B------:R-:W-:-:S05]  /*1bdfa0*/  IMAD.X R9, RZ, RZ, R11, P0 ;  /* 0x000000ffff097224 */ /* 0x000fca00000e060b */
[----:B------:R0:W-:Y:S03]  /*1bdfb0*/  ST.E.64 desc[UR4][R36.64+0x8], R8 ;  /* 0x0000080824007985 */ /* 0x0001e6000c101b04 */
.L_x_9101:
[----:B------:R-:W-:Y:S05]  /*1bdfc0*/  BSYNC B1 ;  /* 0x0000000000017941 */ /* 0x000fea0003800000 */
.L_x_9100:
        /* <DEDUP_REMOVED lines=51> */
.L_x_9106:
[----:B------:R-:W-:Y:S01]  /*1be300*/  R2UR UR4, R38 ;  /* 0x00000000260472ca */ /* 0x000fe200000e0000 */
[----:B------:R-:W-:Y:S01]  /*1be310*/  IMAD.MOV.U32 R7, RZ, RZ, 0x5272 ;  /* 0x00005272ff077424 */ /* 0x000fe200078e00ff */
[----:B------:R-:W-:Y:S01]  /*1be320*/  R2UR UR5, R39 ;  /* 0x00000000270572ca */ /* 0x000fe200000e0000 */
[----:B------:R-:W-:Y:S01]  /*1be330*/  IMAD.MOV.U32 R11, RZ, RZ, -0x1 ;  /* 0xffffffffff0b7424 */ /* 0x000fe200078e00ff */
[----:B------:R-:W-:-:S11]  /*1be340*/  PLOP3.LUT P0, PT, PT, PT, PT, 0x8, 0x80 ;  /* 0x000000000080781c */ /* 0x000fd60003f0e170 */
[----:B------:R0:W-:Y:S02]  /*1be350*/  ST.E desc[UR4][R30.64], R7 ;  /* 0x000000071e007985 */ /* 0x0001e4000c101904 */
.L_x_9107:
[----:B------:R-:W-:Y:S05]  /*1be360*/  BSYNC B1 ;  /* 0x0000000000017941 */ /* 0x000fea0003800000 */
.L_x_9105:
        /* <DEDUP_REMOVED lines=39> */
.L_x_9109:
[----:B------:R-:W-:Y:S05]  /*1be5e0*/  BSYNC B1 ;  /* 0x0000000000017941 */ /* 0x000fea0003800000 */
.L_x_9108:
[----:B------:R-:W-:Y:S02]  /*1be5f0*/  R2UR UR4, R38 ;  /* 0x00000000260472ca */ /* 0x000fe400000e0000 */
[----:B------:R-:W-:-:S13]  /*1be600*/  R2UR UR5, R39 ;  /* 0x00000000270572ca */ /* 0x000fda00000e0000 */
[----:B------:R4:W-:Y:S01]  /*1be610*/  ST.E desc[UR4][R30.64], R9 ;  /* 0x000000091e007985 */ /* 0x0009e2000c101904 */
[----:B------:R-:W-:Y:S05]  /*1be620*/  BRA `(.L_x_9098) ;  /* 0x0000000000147947 */ /* 0x000fea0003800000 */
.L_x_9099:
[----:B------:R-:W-:Y:S02]  /*1be630*/  R2UR UR4, R38 ;  /* 0x00000000260472ca */ /* 0x000fe400000e0000 */
[----:B------:R-:W-:Y:S02]  /*1be640*/  R2UR UR5, R39 ;  /* 0x00000000270572ca */ /* 0x000fe400000e0000 */
[----:B------:R-:W-:-:S05]  /*1be650*/  LEA R34, P0, R34, R8, 0x2 ;  /* 0x0000000822227211 */ /* 0x000fca00078010ff */
[----:B------:R-:W-:-:S06]  /*1be660*/  IMAD.X R35, RZ, RZ, R9, P0 ;  /* 0x000000ffff237224 */ /* 0x000fcc00000e0609 */
[----:B------:R3:W-:Y:S02]  /*1be670*/  ST.E desc[UR4][R34.64+0x20], RZ ;  /* 0x000020ff22007985 */ /* 0x0007e4000c101904 */
.L_x_9098:
[----:B------:R-:W-:Y:S05]  /*1be680*/  BSYNC B0 ;  /* 0x0000000000007941 */ /* 0x000fea0003800000 */
.L_x_9068:
[----:B------:R-:W-:-:S13]  /*1be690*/  ISETP.GE.AND P0, PT, R32, 0x1, PT ;  /* 0x000000012000780c */ /* 0x000fda0003f06270 */
[----:B------:R-:W-:Y:S05]  /*1be6a0*/  @!P0 BREAK B3 ;  /* 0x0000000000038942 */ /* 0x000fea0003800000 */
[----:B------:R-:W-:Y:S05]  /*1be6b0*/  @!P0 BRA `(.L_x_9069) ;  /* 0x0000001400048947 */ /* 0x000fea0003800000 */
[----:B------:R-:W-:Y:S05]  /*1be6c0*/  BSYNC B3 ;  /* 0x0000000000037941 */ /* 0x000fea0003800000 */
.L_x_9067:
[----:B------:R-:W-:Y:S01]  /*1be6d0*/  IMAD.MOV R14, RZ, RZ, -R32 ;  /* 0x000000ffff0e7224 */ /* 0x000fe200078e0a20 */
[----:B---3--:R-:W-:-:S07]  /*1be6e0*/  CS2R R34, SRZ ;  /* 0x0000000000227805 */ /* 0x008fce000001ff00 */
.L_x_9134:
        /* <DEDUP_REMOVED lines=36> */
.L_x_9117:
[----:B------:R-:W0:Y:S02]  /*1be930*/  LDS.64 R8, [R5+0x8] ;  /* 0x0000080005087984 */ /* 0x000e240000000a00 */
[----:B0-----:R-:W-:-:S05]  /*1be940*/  IADD3 R10, P0, PT, R8, 0x30, RZ ;  /* 0x00000030080a7810 */ /* 0x001fca0007f1e0ff */
[----:B------:R-:W-:-:S07]  /*1be950*/  IMAD.X R11, RZ, RZ, R9, P0 ;  /* 0x000000ffff0b7224 */ /* 0x000fce00000e0609 */
[----:B------:R-:W0:Y:S02]  /*1be960*/  ATOMS.CAST.SPIN.64 P0, [R5+0x8], R8, R10 ;  /* 0x000008080500758d */ /* 0x000e24000180040a */
[----:B0-----:R-:W-:Y:S05]  /*1be970*/  @!P0 BRA `(.L_x_9117) ;  /* 0xfffffffc00ec8947 */ /* 0x001fea000383ffff */
[----:B------:R-:W-:Y:S05]  /*1be980*/  BSYNC B2 ;  /* 0x0000000000027941 */ /* 0x000fea0003800000 */
.L_x_9116:
[----:B------:R-:W-:Y:S02]  /*1be990*/  IMAD.MOV.U32 R10, RZ, RZ, R8 ;  /* 0x000000ffff0a7224 */ /* 0x000fe400078e0008 */
[----:B------:R-:W-:Y:S01]  /*1be9a0*/  IMAD.MOV.U32 R11, RZ, RZ, R9 ;  /* 0x000000ffff0b7224 */ /* 0x000fe200078e0009 */
[----:B------:R-:W-:Y:S06]  /*1be9b0*/  BRA `(.L_x_9114) ;  /* 0x0000000000187947 */ /* 0x000fec0003800000 */
.L_x_9115:
[----:B------:R-:W-:Y:S02]  /*1be9c0*/  R2UR UR4, R38 ;  /* 0x00000000260472ca */ /* 0x000fe400000e0000 */
[----:B------:R-:W-:-:S13]  /*1be9d0*/  R2UR UR5, R39 ;  /* 0x00000000270572ca */ /* 0x000fda00000e0000 */
[----:B------:R-:W2:Y:S02]  /*1be9e0*/  LD.E.64 R10, desc[UR4][R36.64+0x8] ;  /* 0x00000804240a7980 */ /* 0x000ea4000c101b00 */
[----:B--2---:R-:W-:-:S05]  /*1be9f0*/  IADD3 R8, P0, PT, R10, 0x30, RZ ;  /* 0x000000300a087810 */ /* 0x004fca0007f1e0ff */
[----:B------:R-:W-:-:S05]  /*1bea00*/  IMAD.X R9, RZ, RZ, R11, P0 ;  /* 0x000000ffff097224 */ /* 0x000fca00000e060b */
[----:B------:R0:W-:Y:S03]  /*1bea10*/  ST.E.64 desc[UR4][R36.64+0x8], R8 ;  /* 0x0000080824007985 */ /* 0x0001e6000c101b04 */
.L_x_9114:
[----:B------:R-:W-:Y:S05]  /*1bea20*/  BSYNC B1 ;  /* 0x0000000000017941 */ /* 0x000fea0003800000 */
.L_x_9113:
        /* <DEDUP_REMOVED lines=54> */
.L_x_9119:
[----:B------:R-:W-:Y:S05]  /*1bed90*/  BSYNC B1 ;  /* 0x0000000000017941 */ /* 0x000fea0003800000 */
.L_x_9118:
        /* <DEDUP_REMOVED lines=40> */
.L_x_9121:
[----:B------:R-:W-:Y:S05]  /*1bf020*/  BSYNC B1 ;  /* 0x0000000000017941 */ /* 0x000fea0003800000 */
.L_x_9120:
[----:B------:R-:W-:Y:S02]  /*1bf030*/  R2UR UR4, R38 ;  /* 0x00000000260472ca */ /* 0x000fe400000e0000 */
[----:B------:R-:W-:Y:S02]  /*1bf040*/  R2UR UR5, R39 ;  /* 0x00000000270572ca */ /* 0x000fe400000e0000 */
[----:B------:R-:W-:-:S11]  /*1bf050*/  PRMT R11, RZ, 0x7610, R11 ;  /* 0x00007610ff0b7816 */ /* 0x000fd6000000000b */
[----:B------:R2:W-:Y:S01]  /*1bf060*/  ST.E desc[UR4][R30.64], R9 ;  /* 0x000000091e007985 */ /* 0x0005e2000c101904 */
[----:B------:R-:W-:Y:S05]  /*1bf070*/  BRA `(.L_x_9111) ;  /* 0x0000000000147947 */ /* 0x000fea0003800000 */
.L_x_9112:
[----:B------:R-:W-:Y:S02]  /*1bf080*/  R2UR UR4, R38 ;  /* 0x00000000260472ca */ /* 0x000fe400000e0000 */
[----:B------:R-:W-:Y:S02]  /*1bf090*/  R2UR UR5, R39 ;  /* 0x00000000270572ca */ /* 0x000fe400000e0000 */
[----:B------:R-:W-:-:S05]  /*1bf0a0*/  IADD3 R4, P0, PT, R34, R8, RZ ;  /* 0x0000000822047210 */ /* 0x000fca0007f1e0ff */
[----:B------:R-:W-:-:S06]  /*1bf0b0*/  IMAD.X R5, RZ, RZ, R9, P0 ;  /* 0x000000ffff057224 */ /* 0x000fcc00000e0609 */
[----:B------:R3:W5:Y:S02]  /*1bf0c0*/  LD.E.U8 R11, desc[UR4][R4.64+0x20] ;  /* 0x00002004040b7980 */ /* 0x000764000c101100 */
.L_x_9111:
[----:B------:R-:W-:Y:S05]  /*1bf0d0*/  BSYNC B0 ;  /* 0x0000000000007941 */ /* 0x000fea0003800000 */
.L_x_9110:
        /* <DEDUP_REMOVED lines=31> */
.L_x_9129:
[----:B------:R-:W0:Y:S02]  /*1bf2d0*/  LDS.64 R8, [R5+0x8] ;  /* 0x0000080005087984 */ /* 0x000e240000000a00 */
[----:B0-----:R-:W-:-:S05]  /*1bf2e0*/  IADD3 R10, P0, PT, R8, 0x30, RZ ;  /* 0x00000030080a7810 */ /* 0x001fca0007f1e0ff */
[----:B------:R-:W-:-:S07]  /*1bf2f0*/  IMAD.X R11, RZ, RZ, R9, P0 ;  /* 0x000000ffff0b7224 */ /* 0x000fce00000e0609 */
[----:B------:R-:W0:Y:S02]  /*1bf300*/  ATOMS.CAST.SPIN.64 P0, [R5+0x8], R8, R10 ;  /* 0x000008080500758d */ /* 0x000e24000180040a */
[----:B0-----:R-:W-:Y:S05]  /*1bf310*/  @!P0 BRA `(.L_x_9129) ;  /* 0xfffffffc00ec8947 */ /* 0x001fea000383ffff */
[----:B------:R-:W-:Y:S05]  /*1bf320*/  BSYNC B2 ;  /* 0x0000000000027941 */ /* 0x000fea0003800000 */
.L_x_9128:
[----:B------:R-:W-:Y:S02]  /*1bf330*/  IMAD.MOV.U32 R10, RZ, RZ, R8 ;  /* 0x000000ffff0a7224 */ /* 0x000fe400078e0008 */
[----:B------:R-:W-:Y:S01]  /*1bf340*/  IMAD.MOV.U32 R11, RZ, RZ, R9 ;  /* 0x000000ffff0b7224 */ /* 0x000fe200078e0009 */
[----:B------:R-:W-:Y:S06]  /*1bf350*/  BRA `(.L_x_9126) ;  /* 0x0000000000187947 */ /* 0x000fec0003800000 */
.L_x_9127:
[----:B------:R-:W-:Y:S02]  /*1bf360*/  R2UR UR4, R38 ;  /* 0x00000000260472ca */ /* 0x000fe400000e0000 */
[----:B------:R-:W-:-:S13]  /*1bf370*/  R2UR UR5, R39 ;  /* 0x00000000270572ca */ /* 0x000fda00000e0000 */
[----:B------:R-:W2:Y:S02]  /*1bf380*/  LD.E.64 R10, desc[UR4][R36.64+0x8] ;  /* 0x00000804240a7980 */ /* 0x000ea4000c101b00 */
[----:B--2---:R-:W-:-:S05]  /*1bf390*/  IADD3 R8, P0, PT, R10, 0x30, RZ ;  /* 0x000000300a087810 */ /* 0x004fca0007f1e0ff */
[----:B------:R-:W-:-:S05]  /*1bf3a0*/  IMAD.X R9, RZ, RZ, R11, P0 ;  /* 0x000000ffff097224 */ /* 0x000fca00000e060b */
[----:B------:R0:W-:Y:S03]  /*1bf3b0*/  ST.E.64 desc[UR4][R36.64+0x8], R8 ;  /* 0x0000080824007985 */ /* 0x0001e6000c101b04 */
.L_x_9126:
[----:B------:R-:W-:Y:S05]  /*1bf3c0*/  BSYNC B1 ;  /* 0x0000000000017941 */ /* 0x000fea0003800000 */
.L_x_9125:
        /* <DEDUP_REMOVED lines=54> */
.L_x_9131:
[----:B------:R-:W-:Y:S05]  /*1bf730*/  BSYNC B1 ;  /* 0x0000000000017941 */ /* 0x000fea0003800000 */
.L_x_9130:
        /* <DEDUP_REMOVED lines=40> */
.L_x_9133:
[----:B------:R-:W-:Y:S05]  /*1bf9c0*/  BSYNC B1 ;  /* 0x0000000000017941 */ /* 0x000fea0003800000 */
.L_x_9132:
[----:B------:R-:W-:Y:S02]  /*1bf9d0*/  R2UR UR4, R38 ;  /* 0x00000000260472ca */ /* 0x000fe400000e0000 */
[----:B------:R-:W-:-:S13]  /*1bf9e0*/  R2UR UR5, R39 ;  /* 0x00000000270572ca */ /* 0x000fda00000e0000 */
[----:B------:R3:W-:Y:S01]  /*1bf9f0*/  ST.E desc[UR4][R30.64], R9 ;  /* 0x000000091e007985 */ /* 0x0007e2000c101904 */
[----:B------:R-:W-:Y:S05]  /*1bfa00*/  BRA `(.L_x_9123) ;  /* 0x0000000000207947 */ /* 0x000fea0003800000 */
.L_x_9124:
        /* <DEDUP_REMOVED lines=8> */
.L_x_9123:
[----:B------:R-:W-:Y:S05]  /*1bfa90*/  BSYNC B0 ;  /* 0x0000000000007941 */ /* 0x000fea0003800000 */
.L_x_9122:
[----:B------:R-:W-:Y:S02]  /*1bfaa0*/  VIADD R35, R35, 0x1 ;  /* 0x0000000123237836 */ /* 0x000fe40000000000 */
[----:B------:R-:W-:Y:S01]  /*1bfab0*/  VIADD R34, R34, 0x4 ;  /* 0x0000000422227836 */ /* 0x000fe20000000000 */
[----:B------:R-:W-:Y:S06]  /*1bfac0*/  @P2 BRA `(.L_x_9134) ;  /* 0xffffffec00082947 */ /* 0x000fec000383ffff */
.L_x_9069:
[----:B------:R-:W-:Y:S05]  /*1bfad0*/  BSYNC B4 ;  /* 0x0000000000047941 */ /* 0x000fea0003800000 */
.L_x_9066:
        /* <DEDUP_REMOVED lines=15> */
.L_x_9060:
[----:B------:R-:W-:Y:S05]  /*1bfbd0*/  BSYNC B5 ;  /* 0x0000000000057941 */ /* 0x000fea0003800000 */
.L_x_9059:
        /* <DEDUP_REMOVED lines=57> */
.L_x_9139:
[----:B------:R-:W0:Y:S02]  /*1bff70*/  LDS.64 R4, [R3+0x8] ;  /* 0x0000080003047984 */ /* 0x000e240000000a00 */
[----:B0-----:R-:W-:-:S05]  /*1bff80*/  IADD3 R6, P0, PT, R10, R4, RZ ;  /* 0x000000040a067210 */ /* 0x001fca0007f1e0ff */
[----:B------:R-:W-:-:S07]  /*1bff90*/  IMAD.X R7, R11, 0x1, R5, P0 ;  /* 0x000000010b077824 */ /* 0x000fce00000e0605 */
[----:B------:R-:W0:Y:S02]  /*1bffa0*/  ATOMS.CAST.SPIN.64 P0, [R3+0x8], R4, R6 ;  /* 0x000008040300758d */ /* 0x000e240001800406 */
[----:B0-----:R-:W-:Y:S05]  /*1bffb0*/  @!P0 BRA `(.L_x_9139) ;  /* 0xfffffffc00ec8947 */ /* 0x001fea000383ffff */
[----:B------:R-:W-:Y:S05]  /*1bffc0*/  BSYNC B1 ;  /* 0x0000000000017941 */ /* 0x000fea0003800000 */
.L_x_9138:
[----:B------:R-:W-:Y:S02]  /*1bffd0*/  IMAD.MOV.U32 R40, RZ, RZ, R4 ;  /* 0x000000ffff287224 */ /* 0x000fe400078e0004 */
[----:B------:R-:W-:Y:S01]  /*1bffe0*/  IMAD.MOV.U32 R41, RZ, RZ, R5 ;  /* 0x000000ffff297224 */ /* 0x000fe200078e0005 */
[----:B------:R-:W-:Y:S06]  /*1bfff0*/  BRA `(.L_x_9136) ;  /* 0x0000000000187947 */ /* 0x000fec0003800000 */
.L_x_9137:
[----:B------:R-:W-:Y:S02]  /*1c0000*/  R2UR UR4, R38 ;  /* 0x00000000260472ca */ /* 0x000fe400000e0000 */
[----:B------:R-:W-:-:S13]  /*1c0010*/  R2UR UR5, R39 ;  /* 0x00000000270572ca */ /* 0x000fda00000e0000 */
[----:B------:R-:W2:Y:S02]  /*1c0020*/  LD.E.64 R40, desc[UR4][R36.64+0x8] ;  /* 0x0000080424287980 */ /* 0x000ea4000c101b00 */
[----:B--2---:R-:W-:-:S05]  /*1c0030*/  IADD3 R4, P0, PT, R10, R40, RZ ;  /* 0x000000280a047210 */ /* 0x004fca0007f1e0ff */
[----:B------:R-:W-:-:S05]  /*1c0040*/  IMAD.X R5, R11, 0x1, R41, P0 ;  /* 0x000000010b057824 */ /* 0x000fca00000e0629 */
[----:B------:R0:W-:Y:S03]  /*1c0050*/  ST.E.64 desc[UR4][R36.64+0x8], R4 ;  /* 0x0000080424007985 */ /* 0x0001e6000c101b04 */
.L_x_9136:
[----:B------:R-:W-:Y:S05]  /*1c0060*/  BSYNC B0 ;  /* 0x0000000000007941 */ /* 0x000fea0003800000 */
.L_x_9135:
        /* <DEDUP_REMOVED lines=46> */
.L_x_9169:
        /* <DEDUP_REMOVED lines=28> */
.L_x_9150:
[----:B------:R-:W0:Y:S02]  /*1c0510*/  LDS.64 R8, [R41+0x8] ;  /* 0x0000080029087984 */ /* 0x000e240000000a00 */
[----:B0-----:R-:W-:-:S05]  /*1c0520*/  IADD3 R10, P0, PT, R8, 0x30, RZ ;  /* 0x00000030080a7810 */ /* 0x001fca0007f1e0ff */
[----:B------:R-:W-:-:S07]  /*1c0530*/  IMAD.X R11, RZ, RZ, R9, P0 ;  /* 0x000000ffff0b7224 */ /* 0x000fce00000e0609 */
[----:B------:R-:W0:Y:S02]  /*1c0540*/  ATOMS.CAST.SPIN.64 P0, [R41+0x8], R8, R10 ;  /* 0x000008082900758d */ /* 0x000e24000180040a */
[----:B0-----:R-:W-:Y:S05]  /*1c0550*/  @!P0 BRA `(.L_x_9150) ;  /* 0xfffffffc00ec8947 */ /* 0x001fea000383ffff */
[----:B------:R-:W-:Y:S05]  /*1c0560*/  BSYNC B4 ;  /* 0x0000000000047941 */ /* 0x000fea0003800000 */
.L_x_9149:
[----:B------:R-:W-:Y:S02]  /*1c0570*/  IMAD.MOV.U32 R10, RZ, RZ, R8 ;  /* 0x000000ffff0a7224 */ /* 0x000fe400078e0008 */
[----:B------:R-:W-:Y:S01]  /*1c0580*/  IMAD.MOV.U32 R11, RZ, RZ, R9 ;  /* 0x000000ffff0b7224 */ /* 0x000fe200078e0009 */
[----:B------:R-:W-:Y:S06]  /*1c0590*/  BRA `(.L_x_9147) ;  /* 0x0000000000187947 */ /* 0x000fec0003800000 */
.L_x_9148:
[----:B------:R-:W-:Y:S02]  /*1c05a0*/  R2UR UR4, R38 ;  /* 0x00000000260472ca */ /* 0x000fe400000e0000 */
[----:B------:R-:W-:-:S13]  /*1c05b0*/  R2UR UR5, R39 ;  /* 0x00000000270572ca */ /* 0x000fda00000e0000 */
[----:B------:R-:W2:Y:S02]  /*1c05c0*/  LD.E.64 R10, desc[UR4][R36.64+0x8] ;  /* 0x00000804240a7980 */ /* 0x000ea4000c101b00 */
[----:B--2---:R-:W-:-:S05]  /*1c05d0*/  IADD3 R8, P0, PT, R10, 0x30, RZ ;  /* 0x000000300a087810 */ /* 0x004fca0007f1e0ff */
[----:B------:R-:W-:-:S05]  /*1c05e0*/  IMAD.X R9, RZ, RZ, R11, P0 ;  /* 0x000000ffff097224 */ /* 0x000fca00000e060b */
[----:B------:R0:W-:Y:S03]  /*1c05f0*/  ST.E.64 desc[UR4][R36.64+0x8], R8 ;  /* 0x0000080824007985 */ /* 0x0001e6000c101b04 */
.L_x_9147:
[----:B------:R-:W-:Y:S05]  /*1c0600*/  BSYNC B3 ;  /* 0x0000000000037941 */ /* 0x000fea0003800000 */
.L_x_9146:
        /* <DEDUP_REMOVED lines=54> */
.L_x_9152:
[----:B------:R-:W-:Y:S05]  /*1c0970*/  BSYNC B3 ;  /* 0x0000000000037941 */ /* 0x000fea0003800000 */
.L_x_9151:
        /* <DEDUP_REMOVED lines=40> */
.L_x_9154:
[----:B------:R-:W-:Y:S05]  /*1c0c00*/  BSYNC B3 ;  /* 0x0000000000037941 */ /* 0x000fea0003800000 */
.L_x_9153:
[----:B------:R-:W-:Y:S02]  /*1c0c10*/  R2UR UR4, R38 ;  /* 0x00000000260472ca */ /* 0x000fe400000e0000 */
[----:B------:R-:W-:-:S13]  /*1c0c20*/  R2UR UR5, R39 ;  /* 0x00000000270572ca */ /* 0x000fda00000e0000 */
[----:B------:R2:W-:Y:S01]  /*1c0c30*/  ST.E desc[UR4][R30.64], R9 ;  /* 0x000000091e007985 */ /* 0x0005e2000c101904 */
[----:B------:R-:W-:Y:S05]  /*1c0c40*/  BRA `(.L_x_9155) ;  /* 0x0000000000147947 */ /* 0x000fea0003800000 */
.L_x_9145:
[----:B------:R-:W-:Y:S02]  /*1c0c50*/  R2UR UR4, R38 ;  /* 0x00000000260472ca */ /* 0x000fe400000e0000 */
[----:B------:R-:W-:Y:S02]  /*1c0c60*/  R2UR UR5, R39 ;  /* 0x00000000270572ca */ /* 0x000fe400000e0000 */
[----:B------:R-:W-:-:S05]  /*1c0c70*/  IADD3 R4, P0, PT, R8, R32, RZ ;  /* 0x0000002008047210 */ /* 0x000fca0007f1e0ff */
[----:B------:R-:W-:-:S06]  /*1c0c80*/  IMAD.X R5, RZ, RZ, R9, P0 ;  /* 0x000000ffff057224 */ /* 0x000fcc00000e0609 */
[----:B------:R3:W-:Y:S02]  /*1c0c90*/  ST.E desc[UR4][R4.64+0x20], RZ ;  /* 0x000020ff04007985 */ /* 0x0007e4000c101904 */
.L_x_9155:
[----:B------:R-:W-:Y:S05]  /*1c0ca0*/  BSYNC B2 ;  /* 0x0000000000027941 */ /* 0x000fea0003800000 */
.L_x_9144:
        /* <DEDUP_REMOVED lines=27> */
.L_x_9162:
[----:B------:R-:W0:Y:S02]  /*1c0e60*/  LDS.64 R8, [R41+0x8] ;  /* 0x0000080029087984 */ /* 0x000e240000000a00 */
[----:B0-----:R-:W-:-:S05]  /*1c0e70*/  IADD3 R10, P0, PT, R8, 0x30, RZ ;  /* 0x00000030080a7810 */ /* 0x001fca0007f1e0ff */
[----:B------:R-:W-:-:S07]  /*1c0e80*/  IMAD.X R11, RZ, RZ, R9, P0 ;  /* 0x000000ffff0b7224 */ /* 0x000fce00000e0609 */
[----:B------:R-:W0:Y:S02]  /*1c0e90*/  ATOMS.CAST.SPIN.64 P0, [R41+0x8], R8, R10 ;  /* 0x000008082900758d */ /* 0x000e24000180040a */
[----:B0-----:R-:W-:Y:S05]  /*1c0ea0*/  @!P0 BRA `(.L_x_9162) ;  /* 0xfffffffc00ec8947 */ /* 0x001fea000383ffff */
[----:B------:R-:W-:Y:S05]  /*1c0eb0*/  BSYNC B4 ;  /* 0x0000000000047941 */ /* 0x000fea0003800000 */
.L_x_9161:
[----:B------:R-:W-:Y:S02]  /*1c0ec0*/  IMAD.MOV.U32 R10, RZ, RZ, R8 ;  /* 0x000000ffff0a7224 */ /* 0x000fe400078e0008 */
[----:B------:R-:W-:Y:S01]  /*1c0ed0*/  IMAD.MOV.U32 R11, RZ, RZ, R9 ;  /* 0x000000ffff0b7224 */ /* 0x000fe200078e0009 */
[----:B------:R-:W-:Y:S06]  /*1c0ee0*/  BRA `(.L_x_9159) ;  /* 0x0000000000187947 */ /* 0x000fec0003800000 */
.L_x_9160:
[----:B------:R-:W-:Y:S02]  /*1c0ef0*/  R2UR UR4, R38 ;  /* 0x00000000260472ca */ /* 0x000fe400000e0000 */
[----:B------:R-:W-:-:S13]  /*1c0f00*/  R2UR UR5, R39 ;  /* 0x00000000270572ca */ /* 0x000fda00000e0000 */
[----:B------:R-:W2:Y:S02]  /*1c0f10*/  LD.E.64 R10, desc[UR4][R36.64+0x8] ;  /* 0x00000804240a7980 */ /* 0x000ea4000c101b00 */
[----:B--2---:R-:W-:-:S05]  /*1c0f20*/  IADD3 R8, P0, PT, R10, 0x30, RZ ;  /* 0x000000300a087810 */ /* 0x004fca0007f1e0ff */
[----:B------:R-:W-:-:S05]  /*1c0f30*/  IMAD.X R9, RZ, RZ, R11, P0 ;  /* 0x000000ffff097224 */ /* 0x000fca00000e060b */
[----:B------:R0:W-:Y:S03]  /*1c0f40*/  ST.E.64 desc[UR4][R36.64+0x8], R8 ;  /* 0x0000080824007985 */ /* 0x0001e6000c101b04 */
.L_x_9159:
[----:B------:R-:W-:Y:S05]  /*1c0f50*/  BSYNC B3 ;  /* 0x0000000000037941 */ /* 0x000fea0003800000 */
.L_x_9158:
        /* <DEDUP_REMOVED lines=51> */
.L_x_9164:
[----:B------:R-:W-:Y:S01]  /*1c1290*/  R2UR UR4, R38 ;  /* 0x00000000260472ca */ /* 0x000fe200000e0000 */
[----:B------:R-:W-:Y:S01]  /*1c12a0*/  IMAD.MOV.U32 R7, RZ, RZ, 0x5272 ;  /* 0x00005272ff077424 */ /* 0x000fe200078e00ff */
[----:B------:R-:W-:Y:S01]  /*1c12b0*/  R2UR UR5, R39 ;  /* 0x00000000270572ca */ /* 0x000fe200000e0000 */
[----:B------:R-:W-:Y:S01]  /*1c12c0*/  IMAD.MOV.U32 R11, RZ, RZ, -0x1 ;  /* 0xffffffffff0b7424 */ /* 0x000fe200078e00ff */
[----:B------:R-:W-:-:S11]  /*1c12d0*/  PLOP3.LUT P0, PT, PT, PT, PT, 0x8, 0x80 ;  /* 0x000000000080781c */ /* 0x000fd60003f0e170 */
[----:B------:R0:W-:Y:S02]  /*1c12e0*/  ST.E desc[UR4][R30.64], R7 ;  /* 0x000000071e007985 */ /* 0x0001e4000c101904 */
.L_x_9165:
[----:B------:R-:W-:Y:S05]  /*1c12f0*/  BSYNC B3 ;  /* 0x0000000000037941 */ /* 0x000fea0003800000 */
.L_x_9163:
        /* <DEDUP_REMOVED lines=39> */
.L_x_9167:
[----:B------:R-:W-:Y:S05]  /*1c1570*/  BSYNC B3 ;  /* 0x0000000000037941 */ /* 0x000fea0003800000 */
.L_x_9166:
[----:B------:R-:W-:Y:S02]  /*1c1580*/  R2UR UR4, R38 ;  /* 0x00000000260472ca */ /* 0x000fe400000e0000 */
[----:B------:R-:W-:-:S13]  /*1c1590*/  R2UR UR5, R39 ;  /* 0x00000000270572ca */ /* 0x000fda00000e0000 */
[----:B------:R2:W-:Y:S01]  /*1c15a0*/  ST.E desc[UR4][R30.64], R9 ;  /* 0x000000091e007985 */ /* 0x0005e2000c101904 */
[----:B------:R-:W-:Y:S05]  /*1c15b0*/  BRA `(.L_x_9168) ;  /* 0x0000000000187947 */ /* 0x000fea0003800000 */
.L_x_9157:
[----:B------:R-:W-:Y:S01]  /*1c15c0*/  VIADD R5, R32, 0x4 ;  /* 0x0000000420057836 */ /* 0x000fe20000000000 */
[----:B------:R-:W-:Y:S02]  /*1c15d0*/  R2UR UR4, R38 ;  /* 0x00000000260472ca */ /* 0x000fe400000e0000 */
[----:B------:R-:W-:Y:S02]  /*1c15e0*/  R2UR UR5, R39 ;  /* 0x00000000270572ca */ /* 0x000fe400000e0000 */
[----:B------:R-:W-:-:S05]  /*1c15f0*/  IADD3 R4, P0, PT, R8, R5, RZ ;  /* 0x0000000508047210 */ /* 0x000fca0007f1e0ff */
[----:B------:R-:W-:-:S06]  /*1c1600*/  IMAD.X R5, RZ, RZ, R9, P0 ;  /* 0x000000ffff057224 */ /* 0x000fcc00000e0609 */
[----:B------:R0:W-:Y:S02]  /*1c1610*/  ST.E desc[UR4][R4.64+0x20], RZ ;  /* 0x000020ff04007985 */ /* 0x0001e4000c101904 */
.L_x_9168:
[----:B------:R-:W-:Y:S05]  /*1c1620*/  BSYNC B2 ;  /* 0x0000000000027941 */ /* 0x000fea0003800000 */
.L_x_9156:
[----:B------:R-:W-:Y:S02]  /*1c1630*/  VIADD R34, R34, 0x2 ;  /* 0x0000000222227836 */ /* 0x000fe40000000000 */
[----:B------:R-:W-:Y:S01]  /*1c1640*/  VIADD R32, R32, 0x8 ;  /* 0x0000000820207836 */ /* 0x000fe20000000000 */
[----:B------:R-:W-:Y:S06]  /*1c1650*/  @P2 BRA `(.L_x_9169) ;  /* 0xffffffec003c2947 */ /* 0x000fec000383ffff */
.L_x_9143:
[----:B------:R-:W-:Y:S05]  /*1c1660*/  BSYNC B0 ;  /* 0x0000000000007941 */ /* 0x000fea0003800000 */
.L_x_9142:
        /* <DEDUP_REMOVED lines=24> */
.L_x_9175:
[----:B------:R-:W0:Y:S02]  /*1c17f0*/  LDS.64 R8, [R5+0x8] ;  /* 0x0000080005087984 */ /* 0x000e240000000a00 */
[----:B0-----:R-:W-:-:S05]  /*1c1800*/  IADD3 R10, P0, PT, R8, 0x30, RZ ;  /* 0x00000030080a7810 */ /* 0x001fca0007f1e0ff */
[----:B------:R-:W-:-:S07]  /*1c1810*/  IMAD.X R11, RZ, RZ, R9, P0 ;  /* 0x000000ffff0b7224 */ /* 0x000fce00000e0609 */
[----:B------:R-:W0:Y:S02]  /*1c1820*/  ATOMS.CAST.SPIN.64 P0, [R5+0x8], R8, R10 ;  /* 0x000008080500758d */ /* 0x000e24000180040a */
[----:B0-----:R-:W-:Y:S05]  /*1c1830*/  @!P0 BRA `(.L_x_9175) ;  /* 0xfffffffc00ec8947 */ /* 0x001fea000383ffff */
[----:B------:R-:W-:Y:S05]  /*1c1840*/  BSYNC B2 ;  /* 0x0000000000027941 */ /* 0x000fea0003800000 */
.L_x_9174:
[----:B------:R-:W-:Y:S02]  /*1c1850*/  IMAD.MOV.U32 R10, RZ, RZ, R8 ;  /* 0x000000ffff0a7224 */ /* 0x000fe400078e0008 */
[----:B------:R-:W-:Y:S01]  /*1c1860*/  IMAD.MOV.U32 R11, RZ, RZ, R9 ;  /* 0x000000ffff0b7224 */ /* 0x000fe200078e0009 */
[----:B------:R-:W-:Y:S06]  /*1c1870*/  BRA `(.L_x_9172) ;  /* 0x0000000000187947 */ /* 0x000fec0003800000 */
.L_x_9173:
[----:B------:R-:W-:Y:S02]  /*1c1880*/  R2UR UR4, R38 ;  /* 0x00000000260472ca */ /* 0x000fe400000e0000 */
[----:B------:R-:W-:-:S13]  /*1c1890*/  R2UR UR5, R39 ;  /* 0x00000000270572ca */ /* 0x000fda00000e0000 */
[----:B------:R-:W2:Y:S02]  /*1c18a0*/  LD.E.64 R10, desc[UR4][R36.64+0x8] ;  /* 0x00000804240a7980 */ /* 0x000ea4000c101b00 */
[----:B--2---:R-:W-:-:S05]  /*1c18b0*/  IADD3 R8, P0, PT, R10, 0x30, RZ ;  /* 0x000000300a087810 */ /* 0x004fca0007f1e0ff */
[----:B------:R-:W-:-:S05]  /*1c18c0*/  IMAD.X R9, RZ, RZ, R11, P0 ;  /* 0x000000ffff097224 */ /* 0x000fca00000e060b */
[----:B------:R0:W-:Y:S03]  /*1c18d0*/  ST.E.64 desc[UR4][R36.64+0x8], R8 ;  /* 0x0000080824007985 */ /* 0x0001e6000c101b04 */
.L_x_9172:
[----:B------:R-:W-:Y:S05]  /*1c18e0*/  BSYNC B0 ;  /* 0x0000000000007941 */ /* 0x000fea0003800000 */
.L_x_9171:
        /* <DEDUP_REMOVED lines=51> */
.L_x_9177:
[----:B------:R-:W-:Y:S01]  /*1c1c20*/  R2UR UR4, R38 ;  /* 0x00000000260472ca */ /* 0x000fe200000e0000 */
[----:B------:R-:W-:Y:S01]  /*1c1c30*/  IMAD.MOV.U32 R5, RZ, RZ, 0x5272 ;  /* 0x00005272ff057424 */ /* 0x000fe200078e00ff */
[----:B------:R-:W-:Y:S01]  /*1c1c40*/  R2UR UR5, R39 ;  /* 0x00000000270572ca */ /* 0x000fe200000e0000 */
[----:B------:R-:W-:Y:S01]  /*1c1c50*/  IMAD.MOV.U32 R11, RZ, RZ, -0x1 ;  /* 0xffffffffff0b7424 */ /* 0x000fe200078e00ff */
[----:B------:R-:W-:-:S11]  /*1c1c60*/  PLOP3.LUT P0, PT, PT, PT, PT, 0x8, 0x80 ;  /* 0x000000000080781c */ /* 0x000fd60003f0e170 */
[----:B------:R1:W-:Y:S02]  /*1c1c70*/  ST.E desc[UR4][R30.64], R5 ;  /* 0x000000051e007985 */ /* 0x0003e4000c101904 */
.L_x_9178:
[----:B------:R-:W-:Y:S05]  /*1c1c80*/  BSYNC B0 ;  /* 0x0000000000007941 */ /* 0x000fea0003800000 */
.L_x_9176:
        /* <DEDUP_REMOVED lines=39> */
.L_x_9180:
[----:B------:R-:W-:Y:S05]  /*1c1f00*/  BSYNC B0 ;  /* 0x0000000000007941 */ /* 0x000fea0003800000 */
.L_x_9179:
[----:B------:R-:W-:Y:S02]  /*1c1f10*/  R2UR UR4, R38 ;  /* 0x00000000260472ca */ /* 0x000fe400000e0000 */
[----:B------:R-:W-:-:S13]  /*1c1f20*/  R2UR UR5, R39 ;  /* 0x00000000270572ca */ /* 0x000fda00000e0000 */
[----:B------:R4:W-:Y:S01]  /*1c1f30*/  ST.E desc[UR4][R30.64], R9 ;  /* 0x000000091e007985 */ /* 0x0009e2000c101904 */
[----:B------:R-:W-:Y:S05]  /*1c1f40*/  BRA `(.L_x_9141) ;  /* 0x0000000000147947 */ /* 0x000fea0003800000 */
.L_x_9170:
[----:B------:R-:W-:Y:S02]  /*1c1f50*/  R2UR UR4, R38 ;  /* 0x00000000260472ca */ /* 0x000fe400000e0000 */
[----:B------:R-:W-:Y:S02]  /*1c1f60*/  R2UR UR5, R39 ;  /* 0x00000000270572ca */ /* 0x000fe400000e0000 */
[----:B------:R-:W-:-:S05]  /*1c1f70*/  LEA R4, P0, R15, R8, 0x2 ;  /* 0x000000080f047211 */ /* 0x000fca00078010ff */
[----:B------:R-:W-:-:S06]  /*1c1f80*/  IMAD.X R5, RZ, RZ, R9, P0 ;  /* 0x000000ffff057224 */ /* 0x000fcc00000e0609 */
[----:B------:R3:W-:Y:S02]  /*1c1f90*/  ST.E desc[UR4][R4.64+0x20], RZ ;  /* 0x000020ff04007985 */ /* 0x0007e4000c101904 */
.L_x_9141:
[----:B------:R-:W-:Y:S05]  /*1c1fa0*/  BSYNC B1 ;  /* 0x0000000000017941 */ /* 0x000fea0003800000 */
.L_x_9140:
[----:B------:R-:W-:Y:S01]  /*1c1fb0*/  ISETP.GE.AND P0, PT, R0, 0x1, PT ;  /* 0x000000010000780c */ /* 0x000fe20003f06270 */
[----:B------:R-:W-:-:S12]  /*1c1fc0*/  BSSY B0, `(.L_x_9181) ;  /* 0x0000141000007945 */ /* 0x000fd80003800000 */
[----:B------:R-:W-:Y:S05]  /*1c1fd0*/  @!P0 BRA `(.L_x_9182) ;  /* 0x0000001000fc8947 */ /* 0x000fea0003800000 */
[----:B-1----:R-:W-:Y:S01]  /*1c1fe0*/  IMAD.MOV R12, RZ, RZ, -R0 ;  /* 0x000000ffff0c7224 */ /* 0x002fe200078e0a00 */
[----:B------:R-:W-:-:S07]  /*1c1ff0*/  CS2R R14, SRZ ;  /* 0x00000000000e7805 */ /* 0x000fce000001ff00 */
.L_x_9207:
        /* <DEDUP_REMOVED lines=35> */
.L_x_9190:
[----:B------:R-:W0:Y:S02]  /*1c2230*/  LDS.64 R8, [R5+0x8] ;  /* 0x0000080005087984 */ /* 0x000e240000000a00 */
[----:B0-----:R-:W-:-:S05]  /*1c2240*/  IADD3 R10, P0, PT, R8, 0x30, RZ ;  /* 0x00000030080a7810 */ /* 0x001fca0007f1e0ff */
[----:B------:R-:W-:-:S07]  /*1c2250*/  IMAD.X R11, RZ, RZ, R9, P0 ;  /* 0x000000ffff0b7224 */ /* 0x000fce00000e0609 */
[----:B------:R-:W0:Y:S02]  /*1c2260*/  ATOMS.CAST.SPIN.64 P0, [R5+0x8], R8, R10 ;  /* 0x000008080500758d */ /* 0x000e24000180040a */
[----:B0-----:R-:W-:Y:S05]  /*1c2270*/  @!P0 BRA `(.L_x_9190) ;  /* 0xfffffffc00ec8947 */ /* 0x001fea000383ffff */
[----:B------:R-:W-:Y:S05]  /*1c2280*/  BSYNC B3 ;  /* 0x0000000000037941 */ /* 0x000fea0003800000 */
.L_x_9189:
[----:B------:R-:W-:Y:S02]  /*1c2290*/  IMAD.MOV.U32 R10, RZ, RZ, R8 ;  /* 0x000000ffff0a7224 */ /* 0x000fe400078e0008 */
[----:B------:R-:W-:Y:S01]  /*1c22a0*/  IMAD.MOV.U32 R11, RZ, RZ, R9 ;  /* 0x000000ffff0b7224 */ /* 0x000fe200078e0009 */
[----:B------:R-:W-:Y:S06]  /*1c22b0*/  BRA `(.L_x_9187) ;  /* 0x0000000000187947 */ /* 0x000fec0003800000 */
.L_x_9188:
[----:B------:R-:W-:Y:S02]  /*1c22c0*/  R2UR UR4, R38 ;  /* 0x00000000260472ca */ /* 0x000fe400000e0000 */
[----:B------:R-:W-:-:S13]  /*1c22d0*/  R2UR UR5, R39 ;  /* 0x00000000270572ca */ /* 0x000fda00000e0000 */
[----:B------:R-:W2:Y:S02]  /*1c22e0*/  LD.E.64 R10, desc[UR4][R36.64+0x8] ;  /* 0x00000804240a7980 */ /* 0x000ea4000c101b00 */
[----:B--2---:R-:W-:-:S05]  /*1c22f0*/  IADD3 R8, P0, PT, R10, 0x30, RZ ;  /* 0x000000300a087810 */ /* 0x004fca0007f1e0ff */
[----:B------:R-:W-:-:S05]  /*1c2300*/  IMAD.X R9, RZ, RZ, R11, P0 ;  /* 0x000000ffff097224 */ /* 0x000fca00000e060b */
[----:B------:R0:W-:Y:S03]  /*1c2310*/  ST.E.64 desc[UR4][R36.64+0x8], R8 ;  /* 0x0000080824007985 */ /* 0x0001e6000c101b04 */
.L_x_9187:
[----:B------:R-:W-:Y:S05]  /*1c2320*/  BSYNC B2 ;  /* 0x0000000000027941 */ /* 0x000fea0003800000 */
.L_x_9186:
        /* <DEDUP_REMOVED lines=54> */
.L_x_9192:
[----:B------:R-:W-:Y:S05]  /*1c2690*/  BSYNC B2 ;  /* 0x0000000000027941 */ /* 0x000fea0003800000 */
.L_x_9191:
        /* <DEDUP_REMOVED lines=40> */
.L_x_9194:
[----:B------:R-:W-:Y:S05]  /*1c2920*/  BSYNC B2 ;  /* 0x0000000000027941 */ /* 0x000fea0003800000 */
.L_x_9193:
[----:B------:R-:W-:Y:S02]  /*1c2930*/  R2UR UR4, R38 ;  /* 0x00000000260472ca */ /* 0x000fe400000e0000 */
[----:B------:R-:W-:Y:S02]  /*1c2940*/  R2UR UR5, R39 ;  /* 0x00000000270572ca */ /* 0x000fe400000e0000 */
[----:B------:R-:W-:-:S11]  /*1c2950*/  PRMT R11, RZ, 0x7610, R11 ;  /* 0x00007610ff0b7816 */ /* 0x000fd6000000000b */
[----:B------:R3:W-:Y:S01]  /*1c2960*/  ST.E desc[UR4][R30.64], R9 ;  /* 0x000000091e007985 */ /* 0x0007e2000c101904 */
[----:B------:R-:W-:Y:S05]  /*1c2970*/  BRA `(.L_x_9184) ;  /* 0x0000000000147947 */ /* 0x000fea0003800000 */
.L_x_9185:
[----:B------:R-:W-:Y:S02]  /*1c2980*/  R2UR UR4, R38 ;  /* 0x00000000260472ca */ /* 0x000fe400000e0000 */
[----:B------:R-:W-:Y:S02]  /*1c2990*/  R2UR UR5, R39 ;  /* 0x00000000270572ca */ /* 0x000fe400000e0000 */
[----:B------:R-:W-:-:S05]  /*1c29a0*/  IADD3 R4, P0, PT, R8, R14, RZ ;  /* 0x0000000e08047210 */ /* 0x000fca0007f1e0ff */
[----:B------:R-:W-:-:S06]  /*1c29b0*/  IMAD.X R5, RZ, RZ, R9, P0 ;  /* 0x000000ffff057224 */ /* 0x000fcc00000e0609 */
[----:B------:R1:W5:Y:S02]  /*1c29c0*/  LD.E.U8 R11, desc[UR4][R4.64+0x20] ;  /* 0x00002004040b7980 */ /* 0x000364000c101100 */
.L_x_9184:
[----:B------:R-:W-:Y:S05]  /*1c29d0*/  BSYNC B1 ;  /* 0x0000000000017941 */ /* 0x000fea0003800000 */
.L_x_9183:
        /* <DEDUP_REMOVED lines=31> */
.L_x_9202:
[----:B------:R-:W0:Y:S02]  /*1c2bd0*/  LDS.64 R8, [R5+0x8] ;  /* 0x0000080005087984 */ /* 0x000e240000000a00 */
[----:B0-----:R-:W-:-:S05]  /*1c2be0*/  IADD3 R10, P0, PT, R8, 0x30, RZ ;  /* 0x00000030080a7810 */ /* 0x001fca0007f1e0ff */
[----:B------:R-:W-:-:S07]  /*1c2bf0*/  IMAD.X R11, RZ, RZ, R9, P0 ;  /* 0x000000ffff0b7224 */ /* 0x000fce00000e0609 */
[----:B------:R-:W0:Y:S02]  /*1c2c00*/  ATOMS.CAST.SPIN.64 P0, [R5+0x8], R8, R10 ;  /* 0x000008080500758d */ /* 0x000e24000180040a */
[----:B0-----:R-:W-:Y:S05]  /*1c2c10*/  @!P0 BRA `(.L_x_9202) ;  /* 0xfffffffc00ec8947 */ /* 0x001fea000383ffff */
[----:B------:R-:W-:Y:S05]  /*1c2c20*/  BSYNC B3 ;  /* 0x0000000000037941 */ /* 0x000fea0003800000 */
.L_x_9201:
[----:B------:R-:W-:Y:S02]  /*1c2c30*/  IMAD.MOV.U32 R10, RZ, RZ, R8 ;  /* 0x000000ffff0a7224 */ /* 0x000fe400078e0008 */
[----:B------:R-:W-:Y:S01]  /*1c2c40*/  IMAD.MOV.U32 R11, RZ, RZ, R9 ;  /* 0x000000ffff0b7224 */ /* 0x000fe200078e0009 */
[----:B------:R-:W-:Y:S06]  /*1c2c50*/  BRA `(.L_x_9199) ;  /* 0x0000000000187947 */ /* 0x000fec0003800000 */
.L_x_9200:
[----:B------:R-:W-:Y:S02]  /*1c2c60*/  R2UR UR4, R38 ;  /* 0x00000000260472ca */ /* 0x000fe400000e0000 */
[----:B------:R-:W-:-:S13]  /*1c2c70*/  R2UR UR5, R39 ;  /* 0x00000000270572ca */ /* 0x000fda00000e0000 */
[----:B------:R-:W2:Y:S02]  /*1c2c80*/  LD.E.64 R10, desc[UR4][R36.64+0x8] ;  /* 0x00000804240a7980 */ /* 0x000ea4000c101b00 */
[----:B--2---:R-:W-:-:S05]  /*1c2c90*/  IADD3 R8, P0, PT, R10, 0x30, RZ ;  /* 0x000000300a087810 */ /* 0x004fca0007f1e0ff */
[----:B------:R-:W-:-:S05]  /*1c2ca0*/  IMAD.X R9, RZ, RZ, R11, P0 ;  /* 0x000000ffff097224 */ /* 0x000fca00000e060b */
[----:B------:R0:W-:Y:S03]  /*1c2cb0*/  ST.E.64 desc[UR4][R36.64+0x8], R8 ;  /* 0x0000080824007985 */ /* 0x0001e6000c101b04 */
.L_x_9199:
[----:B------:R-:W-:Y:S05]  /*1c2cc0*/  BSYNC B2 ;  /* 0x0000000000027941 */ /* 0x000fea0003800000 */
.L_x_9198:
        /* <DEDUP_REMOVED lines=54> */
.L_x_9204:
[----:B------:R-:W-:Y:S05]  /*1c3030*/  BSYNC B2 ;  /* 0x0000000000027941 */ /* 0x000fea0003800000 */
.L_x_9203:
        /* <DEDUP_REMOVED lines=40> */
.L_x_9206:
[----:B------:R-:W-:Y:S05]  /*1c32c0*/  BSYNC B2 ;  /* 0x0000000000027941 */ /* 0x000fea0003800000 */
.L_x_9205:
[----:B------:R-:W-:Y:S02]  /*1c32d0*/  R2UR UR4, R38 ;  /* 0x00000000260472ca */ /* 0x000fe400000e0000 */
[----:B------:R-:W-:-:S13]  /*1c32e0*/  R2UR UR5, R39 ;  /* 0x00000000270572ca */ /* 0x000fda00000e0000 */
[----:B------:R2:W-:Y:S01]  /*1c32f0*/  ST.E desc[UR4][R30.64], R9 ;  /* 0x000000091e007985 */ /* 0x0005e2000c101904 */
[----:B------:R-:W-:Y:S05]  /*1c3300*/  BRA `(.L_x_9196) ;  /* 0x0000000000207947 */ /* 0x000fea0003800000 */
.L_x_9197:
        /* <DEDUP_REMOVED lines=8> */
.L_x_9196:
[----:B------:R-:W-:Y:S05]  /*1c3390*/  BSYNC B1 ;  /* 0x0000000000017941 */ /* 0x000fea0003800000 */
.L_x_9195:
[----:B------:R-:W-:Y:S02]  /*1c33a0*/  VIADD R15, R15, 0x1 ;  /* 0x000000010f0f7836 */ /* 0x000fe40000000000 */
[----:B------:R-:W-:Y:S01]  /*1c33b0*/  VIADD R14, R14, 0x4 ;  /* 0x000000040e0e7836 */ /* 0x000fe20000000000 */
[----:B------:R-:W-:Y:S06]  /*1c33c0*/  @P2 BRA `(.L_x_9207) ;  /* 0xffffffec000c2947 */ /* 0x000fec000383ffff */
.L_x_9182:
[----:B------:R-:W-:Y:S05]  /*1c33d0*/  BSYNC B0 ;  /* 0x0000000000007941 */ /* 0x000fea0003800000 */
.L_x_9181:
[----:B------:R-:W-:Y:S01]  /*1c33e0*/  ISETP.GE.AND P0, PT, R33, 0x1, PT ;  /* 0x000000012100780c */ /* 0x000fe20003f06270 */
[----:B------:R-:W-:-:S12]  /*1c33f0*/  BSSY B0, `(.L_x_9208) ;  /* 0x0000145000007945 */ /* 0x000fd80003800000 */
[----:B------:R-:W-:Y:S05]  /*1c3400*/  @!P0 BRA `(.L_x_9209) ;  /* 0x00000014000c8947 */ /* 0x000fea0003800000 */
[----:B------:R-:W-:Y:S01]  /*1c3410*/  IMAD.MOV R33, RZ, RZ, -R33 ;  /* 0x000000ffff217224 */ /* 0x000fe200078e0a21 */
[----:B-1----:R-:W-:Y:S01]  /*1c3420*/  CS2R R14, SRZ ;  /* 0x00000000000e7805 */ /* 0x002fe2000001ff00 */
[----:B------:R-:W-:-:S07]  /*1c3430*/  IMAD.SHL.U32 R12, R0, 0x4, RZ ;  /* 0x00000004000c7824 */ /* 0x000fce00078e00ff */
.L_x_9234:
        /* <DEDUP_REMOVED lines=35> */
.L_x_9217:
[----:B------:R-:W0:Y:S02]  /*1c3670*/  LDS.64 R8, [R5+0x8] ;  /* 0x0000080005087984 */ /* 0x000e240000000a00 */
[----:B0-----:R-:W-:-:S05]  /*1c3680*/  IADD3 R10, P0, PT, R8, 0x30, RZ ;  /* 0x00000030080a7810 */ /* 0x001fca0007f1e0ff */
[----:B------:R-:W-:-:S07]  /*1c3690*/  IMAD.X R11, RZ, RZ, R9, P0 ;  /* 0x000000ffff0b7224 */ /* 0x000fce00000e0609 */
[----:B------:R-:W0:Y:S02]  /*1c36a0*/  ATOMS.CAST.SPIN.64 P0, [R5+0x8], R8, R10 ;  /* 0x000008080500758d */ /* 0x000e24000180040a */
[----:B0-----:R-:W-:Y:S05]  /*1c36b0*/  @!P0 BRA `(.L_x_9217) ;  /* 0xfffffffc00ec8947 */ /* 0x001fea000383ffff */
[----:B------:R-:W-:Y:S05]  /*1c36c0*/  BSYNC B3 ;  /* 0x0000000000037941 */ /* 0x000fea0003800000 */
.L_x_9216:
[----:B------:R-:W-:Y:S02]  /*1c36d0*/  IMAD.MOV.U32 R10, RZ, RZ, R8 ;  /* 0x000000ffff0a7224 */ /* 0x000fe400078e0008 */
[----:B------:R-:W-:Y:S01]  /*1c36e0*/  IMAD.MOV.U32 R11, RZ, RZ, R9 ;  /* 0x000000ffff0b7224 */ /* 0x000fe200078e0009 */
[----:B------:R-:W-:Y:S06]  /*1c36f0*/  BRA `(.L_x_9214) ;  /* 0x0000000000187947 */ /* 0x000fec0003800000 */
.L_x_9215:
[----:B------:R-:W-:Y:S02]  /*1c3700*/  R2UR UR4, R38 ;  /* 0x00000000260472ca */ /* 0x000fe400000e0000 */
[----:B------:R-:W-:-:S13]  /*1c3710*/  R2UR UR5, R39 ;  /* 0x00000000270572ca */ /* 0x000fda00000e0000 */
[----:B------:R-:W2:Y:S02]  /*1c3720*/  LD.E.64 R10, desc[UR4][R36.64+0x8] ;  /* 0x00000804240a7980 */ /* 0x000ea4000c101b00 */
[----:B--2---:R-:W-:-:S05]  /*1c3730*/  IADD3 R8, P0, PT, R10, 0x30, RZ ;  /* 0x000000300a087810 */ /* 0x004fca0007f1e0ff */
[----:B------:R-:W-:-:S05]  /*1c3740*/  IMAD.X R9, RZ, RZ, R11, P0 ;  /* 0x000000ffff097224 */ /* 0x000fca00000e060b */
[----:B------:R0:W-:Y:S03]  /*1c3750*/  ST.E.64 desc[UR4][R36.64+0x8], R8 ;  /* 0x0000080824007985 */ /* 0x0001e6000c101b04 */
.L_x_9214:
[----:B------:R-:W-:Y:S05]  /*1c3760*/  BSYNC B2 ;  /* 0x0000000000027941 */ /* 0x000fea0003800000 */
.L_x_9213:
        /* <DEDUP_REMOVED lines=54> */
.L_x_9219:
[----:B------:R-:W-:Y:S05]  /*1c3ad0*/  BSYNC B2 ;  /* 0x0000000000027941 */ /* 0x000fea0003800000 */
.L_x_9218:
        /* <DEDUP_REMOVED lines=40> */
.L_x_9221:
[----:B------:R-:W-:Y:S05]  /*1c3d60*/  BSYNC B2 ;  /* 0x0000000000027941 */ /* 0x000fea0003800000 */
.L_x_9220:
[----:B------:R-:W-:Y:S02]  /*1c3d70*/  R2UR UR4, R38 ;  /* 0x00000000260472ca */ /* 0x000fe400000e0000 */
[----:B------:R-:W-:Y:S02]  /*1c3d80*/  R2UR UR5, R39 ;  /* 0x00000000270572ca */ /* 0x000fe400000e0000 */
[----:B------:R-:W-:-:S11]  /*1c3d90*/  PRMT R11, RZ, 0x7610, R11 ;  /* 0x00007610ff0b7816 */ /* 0x000fd6000000000b */
[----:B------:R3:W-:Y:S01]  /*1c3da0*/  ST.E desc[UR4][R30.64], R9 ;  /* 0x000000091e007985 */ /* 0x0007e2000c101904 */
[----:B------:R-:W-:Y:S05]  /*1c3db0*/  BRA `(.L_x_9211) ;  /* 0x0000000000147947 */ /* 0x000fea0003800000 */
.L_x_9212:
[----:B------:R-:W-:Y:S02]  /*1c3dc0*/  R2UR UR4, R38 ;  /* 0x00000000260472ca */ /* 0x000fe400000e0000 */
[----:B------:R-:W-:Y:S02]  /*1c3dd0*/  R2UR UR5, R39 ;  /* 0x00000000270572ca */ /* 0x000fe400000e0000 */
[----:B------:R-:W-:-:S05]  /*1c3de0*/  IADD3 R4, P0, PT, R8, R14, RZ ;  /* 0x0000000e08047210 */ /* 0x000fca0007f1e0ff */
[----:B------:R-:W-:-:S06]  /*1c3df0*/  IMAD.X R5, RZ, RZ, R9, P0 ;  /* 0x000000ffff057224 */ /* 0x000fcc00000e0609 */
[----:B------:R1:W5:Y:S02]  /*1c3e00*/  LD.E.U8 R11, desc[UR4][R4.64+0x20] ;  /* 0x00002004040b7980 */ /* 0x000364000c101100 */
.L_x_9211:
[----:B------:R-:W-:Y:S05]  /*1c3e10*/  BSYNC B1 ;  /* 0x0000000000017941 */ /* 0x000fea0003800000 */
.L_x_9210:
        /* <DEDUP_REMOVED lines=32> */
.L_x_9229:
[----:B------:R-:W0:Y:S02]  /*1c4020*/  LDS.64 R8, [R35+0x8] ;  /* 0x0000080023087984 */ /* 0x000e240000000a00 */
[----:B0-----:R-:W-:-:S05]  /*1c4030*/  IADD3 R10, P0, PT, R8, 0x30, RZ ;  /* 0x00000030080a7810 */ /* 0x001fca0007f1e0ff */
[----:B------:R-:W-:-:S07]  /*1c4040*/  IMAD.X R11, RZ, RZ, R9, P0 ;  /* 0x000000ffff0b7224 */ /* 0x000fce00000e0609 */
[----:B------:R-:W0:Y:S02]  /*1c4050*/  ATOMS.CAST.SPIN.64 P0, [R35+0x8], R8, R10 ;  /* 0x000008082300758d */ /* 0x000e24000180040a */
[----:B0-----:R-:W-:Y:S05]  /*1c4060*/  @!P0 BRA `(.L_x_9229) ;  /* 0xfffffffc00ec8947 */ /* 0x001fea000383ffff */
[----:B------:R-:W-:Y:S05]  /*1c4070*/  BSYNC B3 ;  /* 0x0000000000037941 */ /* 0x000fea0003800000 */
.L_x_9228:
[----:B------:R-:W-:Y:S02]  /*1c4080*/  IMAD.MOV.U32 R10, RZ, RZ, R8 ;  /* 0x000000ffff0a7224 */ /* 0x000fe400078e0008 */
[----:B------:R-:W-:Y:S01]  /*1c4090*/  IMAD.MOV.U32 R11, RZ, RZ, R9 ;  /* 0x000000ffff0b7224 */ /* 0x000fe200078e0009 */
[----:B------:R-:W-:Y:S06]  /*1c40a0*/  BRA `(.L_x_9226) ;  /* 0x0000000000187947 */ /* 0x000fec0003800000 */
.L_x_9227:
[----:B------:R-:W-:Y:S02]  /*1c40b0*/  R2UR UR4, R38 ;  /* 0x00000000260472ca */ /* 0x000fe400000e0000 */
[----:B------:R-:W-:-:S13]  /*1c40c0*/  R2UR UR5, R39 ;  /* 0x00000000270572ca */ /* 0x000fda00000e0000 */
[----:B------:R-:W2:Y:S02]  /*1c40d0*/  LD.E.64 R10, desc[UR4][R36.64+0x8] ;  /* 0x00000804240a7980 */ /* 0x000ea4000c101b00 */
[----:B--2---:R-:W-:-:S05]  /*1c40e0*/  IADD3 R8, P0, PT, R10, 0x30, RZ ;  /* 0x000000300a087810 */ /* 0x004fca0007f1e0ff */
[----:B------:R-:W-:-:S05]  /*1c40f0*/  IMAD.X R9, RZ, RZ, R11, P0 ;  /* 0x000000ffff097224 */ /* 0x000fca00000e060b */
[----:B------:R0:W-:Y:S03]  /*1c4100*/  ST.E.64 desc[UR4][R36.64+0x8], R8 ;  /* 0x0000080824007985 */ /* 0x0001e6000c101b04 */
.L_x_9226:
[----:B------:R-:W-:Y:S05]  /*1c4110*/  BSYNC B2 ;  /* 0x0000000000027941 */ /* 0x000fea0003800000 */
.L_x_9225:
        /* <DEDUP_REMOVED lines=54> */
.L_x_9231:
[----:B------:R-:W-:Y:S05]  /*1c4480*/  BSYNC B2 ;  /* 0x0000000000027941 */ /* 0x000fea0003800000 */
.L_x_9230:
        /* <DEDUP_REMOVED lines=40> */
.L_x_9233:
[----:B------:R-:W-:Y:S05]  /*1c4710*/  BSYNC B2 ;  /* 0x0000000000027941 */ /* 0x000fea0003800000 */
.L_x_9232:
[----:B------:R-:W-:Y:S02]  /*1c4720*/  R2UR UR4, R38 ;  /* 0x00000000260472ca */ /* 0x000fe400000e0000 */
[----:B------:R-:W-:-:S13]  /*1c4730*/  R2UR UR5, R39 ;  /* 0x00000000270572ca */ /* 0x000fda00000e0000 */
[----:B------:R2:W-:Y:S01]  /*1c4740*/  ST.E desc[UR4][R30.64], R9 ;  /* 0x000000091e007985 */ /* 0x0005e2000c101904 */
[----:B------:R-:W-:Y:S05]  /*1c4750*/  BRA `(.L_x_9223) ;  /* 0x0000000000207947 */ /* 0x000fea0003800000 */
.L_x_9224:
        /* <DEDUP_REMOVED lines=8> */
.L_x_9223:
[----:B------:R-:W-:Y:S05]  /*1c47e0*/  BSYNC B1 ;  /* 0x0000000000017941 */ /* 0x000fea0003800000 */
.L_x_9222:
[----:B------:R-:W-:Y:S02]  /*1c47f0*/  VIADD R15, R15, 0x1 ;  /* 0x000000010f0f7836 */ /* 0x000fe40000000000 */
[----:B------:R-:W-:Y:S02]  /*1c4800*/  VIADD R0, R0, 0x1 ;  /* 0x0000000100007836 */ /* 0x000fe40000000000 */
[----:B------:R-:W-:Y:S02]  /*1c4810*/  VIADD R12, R12, 0x4 ;  /* 0x000000040c0c7836 */ /* 0x000fe40000000000 */
[----:B------:R-:W-:Y:S01]  /*1c4820*/  VIADD R14, R14, 0x4 ;  /* 0x000000040e0e7836 */ /* 0x000fe20000000000 */
[----:B------:R-:W-:Y:S06]  /*1c4830*/  @P2 BRA `(.L_x_9234) ;  /* 0xffffffec00002947 */ /* 0x000fec000383ffff */
.L_x_9209:
[----:B------:R-:W-:Y:S05]  /*1c4840*/  BSYNC B0 ;  /* 0x0000000000007941 */ /* 0x000fea0003800000 */
.L_x_9208:
        /* <DEDUP_REMOVED lines=19> */
.L_x_9239:
[----:B------:R-:W0:Y:S02]  /*1c4980*/  LDS.64 R4, [R11+0x8] ;  /* 0x000008000b047984 */ /* 0x000e240000000a00 */
[----:B0-----:R-:W-:-:S05]  /*1c4990*/  IADD3 R6, P0, PT, R4, 0x30, RZ ;  /* 0x0000003004067810 */ /* 0x001fca0007f1e0ff */
[----:B------:R-:W-:-:S07]  /*1c49a0*/  IMAD.X R7, RZ, RZ, R5, P0 ;  /* 0x000000ffff077224 */ /* 0x000fce00000e0605 */
[----:B------:R-:W0:Y:S02]  /*1c49b0*/  ATOMS.CAST.SPIN.64 P0, [R11+0x8], R4, R6 ;  /* 0x000008040b00758d */ /* 0x000e240001800406 */
[----:B0-----:R-:W-:Y:S05]  /*1c49c0*/  @!P0 BRA `(.L_x_9239) ;  /* 0xfffffffc00ec8947 */ /* 0x001fea000383ffff */
[----:B------:R-:W-:Y:S05]  /*1c49d0*/  BSYNC B1 ;  /* 0x0000000000017941 */ /* 0x000fea0003800000 */
.L_x_9238:
[----:B------:R-:W-:Y:S02]  /*1c49e0*/  IMAD.MOV.U32 R6, RZ, RZ, R4 ;  /* 0x000000ffff067224 */ /* 0x000fe400078e0004 */
[----:B------:R-:W-:Y:S01]  /*1c49f0*/  IMAD.MOV.U32 R7, RZ, RZ, R5 ;  /* 0x000000ffff077224 */ /* 0x000fe200078e0005 */
[----:B------:R-:W-:Y:S06]  /*1c4a00*/  BRA `(.L_x_9236) ;  /* 0x0000000000187947 */ /* 0x000fec0003800000 */
.L_x_9237:
[----:B------:R-:W-:Y:S02]  /*1c4a10*/  R2UR UR4, R38 ;  /* 0x00000000260472ca */ /* 0x000fe400000e0000 */
[----:B------:R-:W-:-:S13]  /*1c4a20*/  R2UR UR5, R39 ;  /* 0x00000000270572ca */ /* 0x000fda00000e0000 */
[----:B------:R-:W2:Y:S02]  /*1c4a30*/  LD.E.64 R6, desc[UR4][R36.64+0x8] ;  /* 0x0000080424067980 */ /* 0x000ea4000c101b00 */
[----:B--2---:R-:W-:-:S05]  /*1c4a40*/  IADD3 R4, P0, PT, R6, 0x30, RZ ;  /* 0x0000003006047810 */ /* 0x004fca0007f1e0ff */
[----:B------:R-:W-:-:S05]  /*1c4a50*/  IMAD.X R5, RZ, RZ, R7, P0 ;  /* 0x000000ffff057224 */ /* 0x000fca00000e0607 */
[----:B------:R0:W-:Y:S03]  /*1c4a60*/  ST.E.64 desc[UR4][R36.64+0x8], R4 ;  /* 0x0000080424007985 */ /* 0x0001e6000c101b04 */
.L_x_9236:
[----:B------:R-:W-:Y:S05]  /*1c4a70*/  BSYNC B0 ;  /* 0x0000000000007941 */ /* 0x000fea0003800000 */
.L_x_9235:
        /* <DEDUP_REMOVED lines=65> */
.L_x_9246:
[----:B------:R-:W0:Y:S02]  /*1c4e90*/  LDS.64 R8, [R5+0x8] ;  /* 0x0000080005087984 */ /* 0x000e240000000a00 */
[----:B0-----:R-:W-:-:S05]  /*1c4ea0*/  IADD3 R10, P0, PT, R32, R8, RZ ;  /* 0x00000008200a7210 */ /* 0x001fca0007f1e0ff */
[----:B------:R-:W-:-:S07]  /*1c4eb0*/  IMAD.X R11, R33, 0x1, R9, P0 ;  /* 0x00000001210b7824 */ /* 0x000fce00000e0609 */
[----:B------:R-:W0:Y:S02]  /*1c4ec0*/  ATOMS.CAST.SPIN.64 P0, [R5+0x8], R8, R10 ;  /* 0x000008080500758d */ /* 0x000e24000180040a */
[----:B0-----:R-:W-:Y:S05]  /*1c4ed0*/  @!P0 BRA `(.L_x_9246) ;  /* 0xfffffffc00ec8947 */ /* 0x001fea000383ffff */
[----:B------:R-:W-:Y:S05]  /*1c4ee0*/  BSYNC B1 ;  /* 0x0000000000017941 */ /* 0x000fea0003800000 */
.L_x_9245:
[----:B------:R-:W-:Y:S05]  /*1c4ef0*/  BRA `(.L_x_9243) ;  /* 0x0000000000187947 */ /* 0x000fea0003800000 */
.L_x_9244:
[----:B------:R-:W-:Y:S02]  /*1c4f00*/  R2UR UR4, R38 ;  /* 0x00000000260472ca */ /* 0x000fe400000e0000 */
[----:B------:R-:W-:-:S13]  /*1c4f10*/  R2UR UR5, R39 ;  /* 0x00000000270572ca */ /* 0x000fda00000e0000 */
[----:B------:R-:W2:Y:S02]  /*1c4f20*/  LD.E.64 R8, desc[UR4][R36.64+0x8] ;  /* 0x0000080424087980 */ /* 0x000ea4000c101b00 */
[----:B--2---:R-:W-:-:S05]  /*1c4f30*/  IADD3 R4, P0, PT, R32, R8, RZ ;  /* 0x0000000820047210 */ /* 0x004fca0007f1e0ff */
[----:B------:R-:W-:-:S05]  /*1c4f40*/  IMAD.X R5, R33, 0x1, R9, P0 ;  /* 0x0000000121057824 */ /* 0x000fca00000e0609 */
[----:B------:R0:W-:Y:S03]  /*1c4f50*/  ST.E.64 desc[UR4][R36.64+0x8], R4 ;  /* 0x0000080424007985 */ /* 0x0001e6000c101b04 */
.L_x_9243:
[----:B------:R-:W-:Y:S05]  /*1c4f60*/  BSYNC B0 ;  /* 0x0000000000007941 */ /* 0x000fea0003800000 */
.L_x_9242:
        /* <DEDUP_REMOVED lines=46> */
.L_x_9278:
        /* <DEDUP_REMOVED lines=31> */
.L_x_9259:
        /* <DEDUP_REMOVED lines=8> */
.L_x_9258:
[----:B0-----:R2:W-:Y:S05]  /*1c54c0*/  BMOV.32 B0, R5 ;  /* 0x0000000500007356 */ /* 0x0015ea0000000000 */
[----:B------:R-:W-:Y:S02]  /*1c54d0*/  IMAD.MOV.U32 R10, RZ, RZ, R8 ;  /* 0x000000ffff0a7224 */ /* 0x000fe400078e0008 */
[----:B------:R-:W-:Y:S01]  /*1c54e0*/  IMAD.MOV.U32 R11, RZ, RZ, R9 ;  /* 0x000000ffff0b7224 */ /* 0x000fe200078e0009 */
[----:B--2---:R-:W-:Y:S06]  /*1c54f0*/  BRA `(.L_x_9256) ;  /* 0x0000000000187947 */ /* 0x004fec0003800000 */
.L_x_9257:
[----:B------:R-:W-:Y:S02]  /*1c5500*/  R2UR UR4, R38 ;  /* 0x00000000260472ca */ /* 0x000fe400000e0000 */
[----:B------:R-:W-:-:S13]  /*1c5510*/  R2UR UR5, R39 ;  /* 0x00000000270572ca */ /* 0x000fda00000e0000 */
[----:B------:R-:W2:Y:S02]  /*1c5520*/  LD.E.64 R10, desc[UR4][R36.64+0x8] ;  /* 0x00000804240a7980 */ /* 0x000ea4000c101b00 */
[----:B--2---:R-:W-:-:S05]  /*1c5530*/  IADD3 R8, P0, PT, R10, 0x30, RZ ;  /* 0x000000300a087810 */ /* 0x004fca0007f1e0ff */
[----:B------:R-:W-:-:S05]  /*1c5540*/  IMAD.X R9, RZ, RZ, R11, P0 ;  /* 0x000000ffff097224 */ /* 0x000fca00000e060b */
[----:B------:R0:W-:Y:S03]  /*1c5550*/  ST.E.64 desc[UR4][R36.64+0x8], R8 ;  /* 0x0000080824007985 */ /* 0x0001e6000c101b04 */
.L_x_9256:
[----:B------:R-:W-:Y:S05]  /*1c5560*/  BSYNC B0 ;  /* 0x0000000000007941 */ /* 0x000fea0003800000 */
.L_x_9255:
        /* <DEDUP_REMOVED lines=54> */
.L_x_9261:
[----:B------:R-:W-:Y:S05]  /*1c58d0*/  BSYNC B0 ;  /* 0x0000000000007941 */ /* 0x000fea0003800000 */
.L_x_9260:
        /* <DEDUP_REMOVED lines=40> */
.L_x_9263:
[----:B------:R-:W-:Y:S05]  /*1c5b60*/  BSYNC B0 ;  /* 0x0000000000007941 */ /* 0x000fea0003800000 */
.L_x_9262:
[----:B------:R-:W-:Y:S02]  /*1c5b70*/  R2UR UR4, R38 ;  /* 0x00000000260472ca */ /* 0x000fe400000e0000 */
[----:B------:R-:W-:-:S13]  /*1c5b80*/  R2UR UR5, R39 ;  /* 0x00000000270572ca */ /* 0x000fda00000e0000 */
[----:B------:R3:W-:Y:S01]  /*1c5b90*/  ST.E desc[UR4][R30.64], R5 ;  /* 0x000000051e007985 */ /* 0x0007e2000c101904 */
[----:B------:R-:W-:Y:S05]  /*1c5ba0*/  BRA `(.L_x_9264) ;  /* 0x0000000000147947 */ /* 0x000fea0003800000 */
.L_x_9254:
[----:B------:R-:W-:Y:S02]  /*1c5bb0*/  R2UR UR4, R38 ;  /* 0x00000000260472ca */ /* 0x000fe400000e0000 */
[----:B------:R-:W-:Y:S02]  /*1c5bc0*/  R2UR UR5, R39 ;  /* 0x00000000270572ca */ /* 0x000fe400000e0000 */
[----:B------:R-:W-:-:S05]  /*1c5bd0*/  IADD3 R4, P0, PT, R4, R32, RZ ;  /* 0x0000002004047210 */ /* 0x000fca0007f1e0ff */
[----:B------:R-:W-:-:S06]  /*1c5be0*/  IMAD.X R5, RZ, RZ, R5, P0 ;  /* 0x000000ffff057224 */ /* 0x000fcc00000e0605 */
[----:B------:R4:W-:Y:S02]  /*1c5bf0*/  ST.E desc[UR4][R4.64+0x20], RZ ;  /* 0x000020ff04007985 */ /* 0x0009e4000c101904 */
.L_x_9264:
[----:B------:R-:W-:Y:S05]  /*1c5c00*/  BSYNC B1 ;  /* 0x0000000000017941 */ /* 0x000fea0003800000 */
.L_x_9253:
        /* <DEDUP_REMOVED lines=30> */
.L_x_9271:
        /* <DEDUP_REMOVED lines=8> */
.L_x_9270:
[----:B0-----:R0:W-:Y:S05]  /*1c5e70*/  BMOV.32 B0, R10 ;  /* 0x0000000a00007356 */ /* 0x0011ea0000000000 */
[----:B------:R-:W-:Y:S02]  /*1c5e80*/  IMAD.MOV.U32 R11, RZ, RZ, R9 ;  /* 0x000000ffff0b7224 */ /* 0x000fe400078e0009 */
[----:B0-----:R-:W-:Y:S01]  /*1c5e90*/  IMAD.MOV.U32 R10, RZ, RZ, R8 ;  /* 0x000000ffff0a7224 */ /* 0x001fe200078e0008 */
[----:B------:R-:W-:Y:S06]  /*1c5ea0*/  BRA `(.L_x_9268) ;  /* 0x0000000000187947 */ /* 0x000fec0003800000 */
.L_x_9269:
[----:B------:R-:W-:Y:S02]  /*1c5eb0*/  R2UR UR4, R38 ;  /* 0x00000000260472ca */ /* 0x000fe400000e0000 */
[----:B------:R-:W-:-:S13]  /*1c5ec0*/  R2UR UR5, R39 ;  /* 0x00000000270572ca */ /* 0x000fda00000e0000 */
[----:B------:R-:W2:Y:S02]  /*1c5ed0*/  LD.E.64 R10, desc[UR4][R36.64+0x8] ;  /* 0x00000804240a7980 */ /* 0x000ea4000c101b00 */
[----:B--2---:R-:W-:-:S05]  /*1c5ee0*/  IADD3 R8, P0, PT, R10, 0x30, RZ ;  /* 0x000000300a087810 */ /* 0x004fca0007f1e0ff */
[----:B------:R-:W-:-:S05]  /*1c5ef0*/  IMAD.X R9, RZ, RZ, R11, P0 ;  /* 0x000000ffff097224 */ /* 0x000fca00000e060b */
[----:B------:R0:W-:Y:S03]  /*1c5f00*/  ST.E.64 desc[UR4][R36.64+0x8], R8 ;  /* 0x0000080824007985 */ /* 0x0001e6000c101b04 */
.L_x_9268:
[----:B------:R-:W-:Y:S05]  /*1c5f10*/  BSYNC B0 ;  /* 0x0000000000007941 */ /* 0x000fea0003800000 */
.L_x_9267:
        /* <DEDUP_REMOVED lines=51> */
.L_x_9273:
[----:B------:R-:W-:Y:S01]  /*1c6250*/  R2UR UR4, R38 ;  /* 0x00000000260472ca */ /* 0x000fe200000e0000 */
[----:B------:R-:W-:Y:S01]  /*1c6260*/  IMAD.MOV.U32 R7, RZ, RZ, 0x5272 ;  /* 0x00005272ff077424 */ /* 0x000fe200078e00ff */
[----:B------:R-:W-:Y:S01]  /*1c6270*/  R2UR UR5, R39 ;  /* 0x00000000270572ca */ /* 0x000fe200000e0000 */
[----:B------:R-:W-:Y:S01]  /*1c6280*/  IMAD.MOV.U32 R11, RZ, RZ, -0x1 ;  /* 0xffffffffff0b7424 */ /* 0x000fe200078e00ff */
[----:B------:R-:W-:-:S11]  /*1c6290*/  PLOP3.LUT P0, PT, PT, PT, PT, 0x8, 0x80 ;  /* 0x000000000080781c */ /* 0x000fd60003f0e170 */
[----:B------:R0:W-:Y:S02]  /*1c62a0*/  ST.E desc[UR4][R30.64], R7 ;  /* 0x000000071e007985 */ /* 0x0001e4000c101904 */
.L_x_9274:
[----:B------:R-:W-:Y:S05]  /*1c62b0*/  BSYNC B0 ;  /* 0x0000000000007941 */ /* 0x000fea0003800000 */
.L_x_9272:
        /* <DEDUP_REMOVED lines=39> */
.L_x_9276:
[----:B------:R-:W-:Y:S05]  /*1c6530*/  BSYNC B0 ;  /* 0x0000000000007941 */ /* 0x000fea0003800000 */
.L_x_9275:
[----:B------:R-:W-:Y:S02]  /*1c6540*/  R2UR UR4, R38 ;  /* 0x00000000260472ca */ /* 0x000fe400000e0000 */
[----:B------:R-:W-:-:S13]  /*1c6550*/  R2UR UR5, R39 ;  /* 0x00000000270572ca */ /* 0x000fda00000e0000 */
[----:B------:R2:W-:Y:S01]  /*1c6560*/  ST.E desc[UR4][R30.64], R9 ;  /* 0x000000091e007985 */ /* 0x0005e2000c101904 */
[----:B------:R-:W-:Y:S05]  /*1c6570*/  BRA `(.L_x_9277) ;  /* 0x0000000000187947 */ /* 0x000fea0003800000 */
.L_x_9266:
[----:B------:R-:W-:Y:S01]  /*1c6580*/  VIADD R5, R32, 0x4 ;  /* 0x0000000420057836 */ /* 0x000fe20000000000 */
[----:B------:R-:W-:Y:S02]  /*1c6590*/  R2UR UR4, R38 ;  /* 0x00000000260472ca */ /* 0x000fe400000e0000 */
[----:B------:R-:W-:Y:S02]  /*1c65a0*/  R2UR UR5, R39 ;  /* 0x00000000270572ca */ /* 0x000fe400000e0000 */
[----:B------:R-:W-:-:S05]  /*1c65b0*/  IADD3 R4, P0, PT, R8, R5, RZ ;  /* 0x0000000508047210 */ /* 0x000fca0007f1e0ff */
[----:B------:R-:W-:-:S06]  /*1c65c0*/  IMAD.X R5, RZ, RZ, R9, P0 ;  /* 0x000000ffff057224 */ /* 0x000fcc00000e0609 */
[----:B------:R3:W-:Y:S02]  /*1c65d0*/  ST.E desc[UR4][R4.64+0x20], RZ ;  /* 0x000020ff04007985 */ /* 0x0007e4000c101904 */
.L_x_9277:
[----:B------:R-:W-:Y:S05]  /*1c65e0*/  BSYNC B1 ;  /* 0x0000000000017941 */ /* 0x000fea0003800000 */
.L_x_9265:
[----:B------:R-:W-:Y:S02]  /*1c65f0*/  VIADD R33, R33, 0x2 ;  /* 0x0000000221217836 */ /* 0x000fe40000000000 */
[----:B------:R-:W-:Y:S01]  /*1c6600*/  VIADD R32, R32, 0x8 ;  /* 0x0000000820207836 */ /* 0x000fe20000000000 */
[----:B------:R-:W-:Y:S06]  /*1c6610*/  @P2 BRA `(.L_x_9278) ;  /* 0xffffffec000c2947 */ /* 0x000fec000383ffff */
.L_x_9252:
[----:B------:R-:W-:Y:S05]  /*1c6620*/  BSYNC B2 ;  /* 0x0000000000027941 */ /* 0x000fea0003800000 */
.L_x_9251:
        /* <DEDUP_REMOVED lines=25> */
.L_x_9285:
[----:B------:R-:W0:Y:S02]  /*1c67c0*/  LDS.64 R8, [R5+0x8] ;  /* 0x0000080005087984 */ /* 0x000e240000000a00 */
[----:B0-----:R-:W-:-:S05]  /*1c67d0*/  IADD3 R10, P0, PT, R8, 0x30, RZ ;  /* 0x00000030080a7810 */ /* 0x001fca0007f1e0ff */
[----:B------:R-:W-:-:S07]  /*1c67e0*/  IMAD.X R11, RZ, RZ, R9, P0 ;  /* 0x000000ffff0b7224 */ /* 0x000fce00000e0609 */
[----:B------:R-:W0:Y:S02]  /*1c67f0*/  ATOMS.CAST.SPIN.64 P0, [R5+0x8], R8, R10 ;  /* 0x000008080500758d */ /* 0x000e24000180040a */
[----:B0-----:R-:W-:Y:S05]  /*1c6800*/  @!P0 BRA `(.L_x_9285) ;  /* 0xfffffffc00ec8947 */ /* 0x001fea000383ffff */
[----:B------:R-:W-:Y:S05]  /*1c6810*/  BSYNC B2 ;  /* 0x0000000000027941 */ /* 0x000fea0003800000 */
.L_x_9284:
[----:B------:R-:W-:Y:S02]  /*1c6820*/  IMAD.MOV.U32 R10, RZ, RZ, R8 ;  /* 0x000000ffff0a7224 */ /* 0x000fe400078e0008 */
[----:B------:R-:W-:Y:S01]  /*1c6830*/  IMAD.MOV.U32 R11, RZ, RZ, R9 ;  /* 0x000000ffff0b7224 */ /* 0x000fe200078e0009 */
[----:B------:R-:W-:Y:S06]  /*1c6840*/  BRA `(.L_x_9282) ;  /* 0x0000000000187947 */ /* 0x000fec0003800000 */
.L_x_9283:
[----:B------:R-:W-:Y:S02]  /*1c6850*/  R2UR UR4, R38 ;  /* 0x00000000260472ca */ /* 0x000fe400000e0000 */
[----:B------:R-:W-:-:S13]  /*1c6860*/  R2UR UR5, R39 ;  /* 0x00000000270572ca */ /* 0x000fda00000e0000 */
[----:B------:R-:W2:Y:S02]  /*1c6870*/  LD.E.64 R10, desc[UR4][R36.64+0x8] ;  /* 0x00000804240a7980 */ /* 0x000ea4000c101b00 */
[----:B--2---:R-:W-:-:S05]  /*1c6880*/  IADD3 R8, P0, PT, R10, 0x30, RZ ;  /* 0x000000300a087810 */ /* 0x004fca0007f1e0ff */
[----:B------:R-:W-:-:S05]  /*1c6890*/  IMAD.X R9, RZ, RZ, R11, P0 ;  /* 0x000000ffff097224 */ /* 0x000fca00000e060b */
[----:B------:R0:W-:Y:S03]  /*1c68a0*/  ST.E.64 desc[UR4][R36.64+0x8], R8 ;  /* 0x0000080824007985 */ /* 0x0001e6000c101b04 */
.L_x_9282:
[----:B------:R-:W-:Y:S05]  /*1c68b0*/  BSYNC B1 ;  /* 0x0000000000017941 */ /* 0x000fea0003800000 */
.L_x_9281:
        /* <DEDUP_REMOVED lines=51> */
.L_x_9287:
[----:B------:R-:W-:Y:S01]  /*1c6bf0*/  R2UR UR4, R38 ;  /* 0x00000000260472ca */ /* 0x000fe200000e0000 */
[----:B------:R-:W-:Y:S01]  /*1c6c00*/  IMAD.MOV.U32 R5, RZ, RZ, 0x5272 ;  /* 0x00005272ff057424 */ /* 0x000fe200078e00ff */
[----:B------:R-:W-:Y:S01]  /*1c6c10*/  R2UR UR5, R39 ;  /* 0x00000000270572ca */ /* 0x000fe200000e0000 */
[----:B------:R-:W-:Y:S01]  /*1c6c20*/  IMAD.MOV.U32 R11, RZ, RZ, -0x1 ;  /* 0xffffffffff0b7424 */ /* 0x000fe200078e00ff */
[----:B------:R-:W-:-:S11]  /*1c6c30*/  PLOP3.LUT P0, PT, PT, PT, PT, 0x8, 0x80 ;  /* 0x000000000080781c */ /* 0x000fd60003f0e170 */
[----:B------:R1:W-:Y:S02]  /*1c6c40*/  ST.E desc[UR4][R30.64], R5 ;  /* 0x000000051e007985 */ /* 0x0003e4000c101904 */
.L_x_9288:
[----:B------:R-:W-:Y:S05]  /*1c6c50*/  BSYNC B1 ;  /* 0x0000000000017941 */ /* 0x000fea0003800000 */
.L_x_9286:
        /* <DEDUP_REMOVED lines=39> */
.L_x_9290:
[----:B------:R-:W-:Y:S05]  /*1c6ed0*/  BSYNC B1 ;  /* 0x0000000000017941 */ /* 0x000fea0003800000 */
.L_x_9289:
[----:B------:R-:W-:Y:S02]  /*1c6ee0*/  R2UR UR4, R38 ;  /* 0x00000000260472ca */ /* 0x000fe400000e0000 */
[----:B------:R-:W-:-:S13]  /*1c6ef0*/  R2UR UR5, R39 ;  /* 0x00000000270572ca */ /* 0x000fda00000e0000 */
[----:B------:R3:W-:Y:S01]  /*1c6f00*/  ST.E desc[UR4][R30.64], R9 ;  /* 0x000000091e007985 */ /* 0x0007e2000c101904 */
[----:B------:R-:W-:Y:S05]  /*1c6f10*/  BRA `(.L_x_9279) ;  /* 0x0000000000147947 */ /* 0x000fea0003800000 */
.L_x_9280:
[----:B------:R-:W-:Y:S02]  /*1c6f20*/  R2UR UR4, R38 ;  /* 0x00000000260472ca */ /* 0x000fe400000e0000 */
[----:B------:R-:W-:Y:S02]  /*1c6f30*/  R2UR UR5, R39 ;  /* 0x00000000270572ca */ /* 0x000fe400000e0000 */
[----:B------:R-:W-:-:S05]  /*1c6f40*/  LEA R4, P0, R15, R8, 0x2 ;  /* 0x000000080f047211 */ /* 0x000fca00078010ff */
[----:B------:R-:W-:-:S06]  /*1c6f50*/  IMAD.X R5, RZ, RZ, R9, P0 ;  /* 0x000000ffff057224 */ /* 0x000fcc00000e0609 */
[----:B------:R4:W-:Y:S02]  /*1c6f60*/  ST.E desc[UR4][R4.64+0x20], RZ ;  /* 0x000020ff04007985 */ /* 0x0009e4000c101904 */
.L_x_9279:
[----:B------:R-:W-:Y:S05]  /*1c6f70*/  BSYNC B0 ;  /* 0x0000000000007941 */ /* 0x000fea0003800000 */
.L_x_9249:
[----:B------:R-:W-:-:S13]  /*1c6f80*/  ISETP.GE.AND P0, PT, R12, 0x1, PT ;  /* 0x000000010c00780c */ /* 0x000fda0003f06270 */
[----:B------:R-:W-:Y:S05]  /*1c6f90*/  @!P0 BREAK B3 ;  /* 0x0000000000038942 */ /* 0x000fea0003800000 */
[----:B------:R-:W-:Y:S05]  /*1c6fa0*/  @!P0 BRA `(.L_x_9250) ;  /* 0x0000001400048947 */ /* 0x000fea0003800000 */
[----:B------:R-:W-:Y:S05]  /*1c6fb0*/  BSYNC B3 ;  /* 0x0000000000037941 */ /* 0x000fea0003800000 */
.L_x_9248:
[----:B------:R-:W-:Y:S02]  /*1c6fc0*/  IMAD.MOV R14, RZ, RZ, -R12 ;  /* 0x000000ffff0e7224 */ /* 0x000fe400078e0a0c */
[----:B------:R-:W-:Y:S02]  /*1c6fd0*/  IMAD.MOV.U32 R15, RZ, RZ, RZ ;  /* 0x000000ffff0f7224 */ /* 0x000fe400078e00ff */
[----:B------:R-:W-:-:S07]  /*1c6fe0*/  IMAD.MOV.U32 R32, RZ, RZ, RZ ;  /* 0x000000ffff207224 */ /* 0x000fce00078e00ff */
.L_x_9315:
        /* <DEDUP_REMOVED lines=35> */
.L_x_9298:
[----:B------:R-:W0:Y:S02]  /*1c7220*/  LDS.64 R8, [R35+0x8] ;  /* 0x0000080023087984 */ /* 0x000e240000000a00 */
[----:B0-----:R-:W-:-:S05]  /*1c7230*/  IADD3 R10, P0, PT, R8, 0x30, RZ ;  /* 0x00000030080a7810 */ /* 0x001fca0007f1e0ff */
[----:B------:R-:W-:-:S07]  /*1c7240*/  IMAD.X R11, RZ, RZ, R9, P0 ;  /* 0x000000ffff0b7224 */ /* 0x000fce00000e0609 */
[----:B------:R-:W0:Y:S02]  /*1c7250*/  ATOMS.CAST.SPIN.64 P0, [R35+0x8], R8, R10 ;  /* 0x000008082300758d */ /* 0x000e24000180040a */
[----:B0-----:R-:W-:Y:S05]  /*1c7260*/  @!P0 BRA `(.L_x_9298) ;  /* 0xfffffffc00ec8947 */ /* 0x001fea000383ffff */
[----:B------:R-:W-:Y:S05]  /*1c7270*/  BSYNC B2 ;  /* 0x0000000000027941 */ /* 0x000fea0003800000 */
.L_x_9297:
[----:B------:R-:W-:Y:S02]  /*1c7280*/  IMAD.MOV.U32 R10, RZ, RZ, R8 ;  /* 0x000000ffff0a7224 */ /* 0x000fe400078e0008 */
[----:B------:R-:W-:Y:S01]  /*1c7290*/  IMAD.MOV.U32 R11, RZ, RZ, R9 ;  /* 0x000000ffff0b7224 */ /* 0x000fe200078e0009 */
[----:B------:R-:W-:Y:S06]  /*1c72a0*/  BRA `(.L_x_9295) ;  /* 0x0000000000187947 */ /* 0x000fec0003800000 */
.L_x_9296:
[----:B------:R-:W-:Y:S02]  /*1c72b0*/  R2UR UR4, R38 ;  /* 0x00000000260472ca */ /* 0x000fe400000e0000 */
[----:B------:R-:W-:-:S13]  /*1c72c0*/  R2UR UR5, R39 ;  /* 0x00000000270572ca */ /* 0x000fda00000e0000 */
[----:B------:R-:W2:Y:S02]  /*1c72d0*/  LD.E.64 R10, desc[UR4][R36.64+0x8] ;  /* 0x00000804240a7980 */ /* 0x000ea4000c101b00 */
[----:B--2---:R-:W-:-:S05]  /*1c72e0*/  IADD3 R8, P0, PT, R10, 0x30, RZ ;  /* 0x000000300a087810 */ /* 0x004fca0007f1e0ff */
[----:B------:R-:W-:-:S05]  /*1c72f0*/  IMAD.X R9, RZ, RZ, R11, P0 ;  /* 0x000000ffff097224 */ /* 0x000fca00000e060b */
[----:B------:R0:W-:Y:S03]  /*1c7300*/  ST.E.64 desc[UR4][R36.64+0x8], R8 ;  /* 0x0000080824007985 */ /* 0x0001e6000c101b04 */
.L_x_9295:
[----:B------:R-:W-:Y:S05]  /*1c7310*/  BSYNC B1 ;  /* 0x0000000000017941 */ /* 0x000fea0003800000 */
.L_x_9294:
        /* <DEDUP_REMOVED lines=54> */
.L_x_9300:
[----:B------:R-:W-:Y:S05]  /*1c7680*/  BSYNC B1 ;  /* 0x0000000000017941 */ /* 0x000fea0003800000 */
.L_x_9299:
        /* <DEDUP_REMOVED lines=40> */
.L_x_9302:
[----:B------:R-:W-:Y:S05]  /*1c7910*/  BSYNC B1 ;  /* 0x0000000000017941 */ /* 0x000fea0003800000 */
.L_x_9301:
[----:B------:R-:W-:Y:S02]  /*1c7920*/  R2UR UR4, R38 ;  /* 0x00000000260472ca */ /* 0x000fe400000e0000 */
[----:B------:R-:W-:Y:S02]  /*1c7930*/  R2UR UR5, R39 ;  /* 0x00000000270572ca */ /* 0x000fe400000e0000 */
[----:B------:R-:W-:-:S11]  /*1c7940*/  PRMT R11, RZ, 0x7610, R11 ;  /* 0x00007610ff0b7816 */ /* 0x000fd6000000000b */
[----:B------:R4:W-:Y:S01]  /*1c7950*/  ST.E desc[UR4][R30.64], R9 ;  /* 0x000000091e007985 */ /* 0x0009e2000c101904 */
[----:B------:R-:W-:Y:S05]  /*1c7960*/  BRA `(.L_x_9292) ;  /* 0x0000000000147947 */ /* 0x000fea0003800000 */
.L_x_9293:
[----:B------:R-:W-:Y:S02]  /*1c7970*/  R2UR UR4, R38 ;  /* 0x00000000260472ca */ /* 0x000fe400000e0000 */
[----:B------:R-:W-:Y:S02]  /*1c7980*/  R2UR UR5, R39 ;  /* 0x00000000270572ca */ /* 0x000fe400000e0000 */
[----:B------:R-:W-:-:S05]  /*1c7990*/  IADD3 R4, P0, PT, R8, R15, RZ ;  /* 0x0000000f08047210 */ /* 0x000fca0007f1e0ff */
[----:B------:R-:W-:-:S06]  /*1c79a0*/  IMAD.X R5, RZ, RZ, R9, P0 ;  /* 0x000000ffff057224 */ /* 0x000fcc00000e0609 */
[----:B------:R1:W5:Y:S02]  /*1c79b0*/  LD.E.U8 R11, desc[UR4][R4.64+0x20] ;  /* 0x00002004040b7980 */ /* 0x000364000c101100 */
.L_x_9292:
[----:B------:R-:W-:Y:S05]  /*1c79c0*/  BSYNC B0 ;  /* 0x0000000000007941 */ /* 0x000fea0003800000 */
.L_x_9291:
        /* <DEDUP_REMOVED lines=31> */
.L_x_9310:
[----:B------:R-:W0:Y:S02]  /*1c7bc0*/  LDS.64 R8, [R35+0x8] ;  /* 0x0000080023087984 */ /* 0x000e240000000a00 */
[----:B0-----:R-:W-:-:S05]  /*1c7bd0*/  IADD3 R10, P0, PT, R8, 0x30, RZ ;  /* 0x00000030080a7810 */ /* 0x001fca0007f1e0ff */
[----:B------:R-:W-:-:S07]  /*1c7be0*/  IMAD.X R11, RZ, RZ, R9, P0 ;  /* 0x000000ffff0b7224 */ /* 0x000fce00000e0609 */
[----:B------:R-:W0:Y:S02]  /*1c7bf0*/  ATOMS.CAST.SPIN.64 P0, [R35+0x8], R8, R10 ;  /* 0x000008082300758d */ /* 0x000e24000180040a */
[----:B0-----:R-:W-:Y:S05]  /*1c7c00*/  @!P0 BRA `(.L_x_9310) ;  /* 0xfffffffc00ec8947 */ /* 0x001fea000383ffff */
[----:B------:R-:W-:Y:S05]  /*1c7c10*/  BSYNC B2 ;  /* 0x0000000000027941 */ /* 0x000fea0003800000 */
.L_x_9309:
[----:B------:R-:W-:Y:S02]  /*1c7c20*/  IMAD.MOV.U32 R10, RZ, RZ, R8 ;  /* 0x000000ffff0a7224 */ /* 0x000fe400078e0008 */
[----:B------:R-:W-:Y:S01]  /*1c7c30*/  IMAD.MOV.U32 R11, RZ, RZ, R9 ;  /* 0x000000ffff0b7224 */ /* 0x000fe200078e0009 */
[----:B------:R-:W-:Y:S06]  /*1c7c40*/  BRA `(.L_x_9307) ;  /* 0x0000000000187947 */ /* 0x000fec0003800000 */
.L_x_9308:
[----:B------:R-:W-:Y:S02]  /*1c7c50*/  R2UR UR4, R38 ;  /* 0x00000000260472ca */ /* 0x000fe400000e0000 */
[----:B------:R-:W-:-:S13]  /*1c7c60*/  R2UR UR5, R39 ;  /* 0x00000000270572ca */ /* 0x000fda00000e0000 */
[----:B------:R-:W2:Y:S02]  /*1c7c70*/  LD.E.64 R10, desc[UR4][R36.64+0x8] ;  /* 0x00000804240a7980 */ /* 0x000ea4000c101b00 */
[----:B--2---:R-:W-:-:S05]  /*1c7c80*/  IADD3 R8, P0, PT, R10, 0x30, RZ ;  /* 0x000000300a087810 */ /* 0x004fca0007f1e0ff */
[----:B------:R-:W-:-:S05]  /*1c7c90*/  IMAD.X R9, RZ, RZ, R11, P0 ;  /* 0x000000ffff097224 */ /* 0x000fca00000e060b */
[----:B------:R0:W-:Y:S03]  /*1c7ca0*/  ST.E.64 desc[UR4][R36.64+0x8], R8 ;  /* 0x0000080824007985 */ /* 0x0001e6000c101b04 */
.L_x_9307:
[----:B------:R-:W-:Y:S05]  /*1c7cb0*/  BSYNC B1 ;  /* 0x0000000000017941 */ /* 0x000fea0003800000 */
.L_x_9306:
        /* <DEDUP_REMOVED lines=54> */
.L_x_9312:
[----:B------:R-:W-:Y:S05]  /*1c8020*/  BSYNC B1 ;  /* 0x0000000000017941 */ /* 0x000fea0003800000 */
.L_x_9311:
        /* <DEDUP_REMOVED lines=40> */
.L_x_9314:
[----:B------:R-:W-:Y:S05]  /*1c82b0*/  BSYNC B1 ;  /* 0x0000000000017941 */ /* 0x000fea0003800000 */
.L_x_9313:
[----:B------:R-:W-:Y:S02]  /*1c82c0*/  R2UR UR4, R38 ;  /* 0x00000000260472ca */ /* 0x000fe400000e0000 */
[----:B------:R-:W-:-:S13]  /*1c82d0*/  R2UR UR5, R39 ;  /* 0x00000000270572ca */ /* 0x000fda00000e0000 */
[----:B------:R2:W-:Y:S01]  /*1c82e0*/  ST.E desc[UR4][R30.64], R9 ;  /* 0x000000091e007985 */ /* 0x0005e2000c101904 */
[----:B------:R-:W-:Y:S05]  /*1c82f0*/  BRA `(.L_x_9304) ;  /* 0x0000000000207947 */ /* 0x000fea0003800000 */
.L_x_9305:
        /* <DEDUP_REMOVED lines=8> */
.L_x_9304:
[----:B------:R-:W-:Y:S05]  /*1c8380*/  BSYNC B0 ;  /* 0x0000000000007941 */ /* 0x000fea0003800000 */
.L_x_9303:
[----:B------:R-:W-:Y:S02]  /*1c8390*/  VIADD R32, R32, 0x1 ;  /* 0x0000000120207836 */ /* 0x000fe40000000000 */
[----:B------:R-:W-:Y:S01]  /*1c83a0*/  VIADD R15, R15, 0x4 ;  /* 0x000000040f0f7836 */ /* 0x000fe20000000000 */
[----:B------:R-:W-:Y:S06]  /*1c83b0*/  @P2 BRA `(.L_x_9315) ;  /* 0xffffffec000c2947 */ /* 0x000fec000383ffff */
.L_x_9250:
[----:B------:R-:W-:Y:S05]  /*1c83c0*/  BSYNC B4 ;  /* 0x0000000000047941 */ /* 0x000fea0003800000 */
.L_x_9247:
        /* <DEDUP_REMOVED lines=15> */
.L_x_9241:
[----:B------:R-:W-:Y:S05]  /*1c84c0*/  BSYNC B5 ;  /* 0x0000000000057941 */ /* 0x000fea0003800000 */
.L_x_9240:
        /* <DEDUP_REMOVED lines=15> */
.L_x_9320:
[----:B------:R-:W0:Y:S02]  /*1c85c0*/  LDS.64 R4, [R3+0x8] ;  /* 0x0000080003047984 */ /* 0x000e240000000a00 */
[----:B0-----:R-:W-:-:S05]  /*1c85d0*/  IADD3 R6, P0, PT, R4, 0x30, RZ ;  /* 0x0000003004067810 */ /* 0x001fca0007f1e0ff */
[----:B------:R-:W-:-:S07]  /*1c85e0*/  IMAD.X R7, RZ, RZ, R5, P0 ;  /* 0x000000ffff077224 */ /* 0x000fce00000e0605 */
[----:B------:R-:W0:Y:S02]  /*1c85f0*/  ATOMS.CAST.SPIN.64 P0, [R3+0x8], R4, R6 ;  /* 0x000008040300758d */ /* 0x000e240001800406 */
[----:B0-----:R-:W-:Y:S05]  /*1c8600*/  @!P0 BRA `(.L_x_9320) ;  /* 0xfffffffc00ec8947 */ /* 0x001fea000383ffff */
[----:B------:R-:W-:Y:S05]  /*1c8610*/  BSYNC B1 ;  /* 0x0000000000017941 */ /* 0x000fea0003800000 */
.L_x_9319:
[----:B------:R-:W-:Y:S02]  /*1c8620*/  IMAD.MOV.U32 R6, RZ, RZ, R4 ;  /* 0x000000ffff067224 */ /* 0x000fe400078e0004 */
[----:B------:R-:W-:Y:S01]  /*1c8630*/  IMAD.MOV.U32 R7, RZ, RZ, R5 ;  /* 0x000000ffff077224 */ /* 0x000fe200078e0005 */
[----:B------:R-:W-:Y:S06]  /*1c8640*/  BRA `(.L_x_9317) ;  /* 0x0000000000187947 */ /* 0x000fec0003800000 */
.L_x_9318:
[----:B------:R-:W-:Y:S02]  /*1c8650*/  R2UR UR4, R38 ;  /* 0x00000000260472ca */ /* 0x000fe400000e0000 */
[----:B------:R-:W-:-:S13]  /*1c8660*/  R2UR UR5, R39 ;  /* 0x00000000270572ca */ /* 0x000fda00000e0000 */
[----:B------:R-:W2:Y:S02]  /*1c8670*/  LD.E.64 R6, desc[UR4][R36.64+0x8] ;  /* 0x0000080424067980 */ /* 0x000ea4000c101b00 */
[----:B--2---:R-:W-:-:S05]  /*1c8680*/  IADD3 R4, P0, PT, R6, 0x30, RZ ;  /* 0x0000003006047810 */ /* 0x004fca0007f1e0ff */
[----:B------:R-:W-:-:S05]  /*1c8690*/  IMAD.X R5, RZ, RZ, R7, P0 ;  /* 0x000000ffff057224 */ /* 0x000fca00000e0607 */
[----:B------:R0:W-:Y:S03]  /*1c86a0*/  ST.E.64 desc[UR4][R36.64+0x8], R4 ;  /* 0x0000080424007985 */ /* 0x0001e6000c101b04 */
.L_x_9317:
[----:B------:R-:W-:Y:S05]  /*1c86b0*/  BSYNC B0 ;  /* 0x0000000000007941 */ /* 0x000fea0003800000 */
.L_x_9316:
        /* <DEDUP_REMOVED lines=64> */
.L_x_9322:
[----:B------:R-:W-:Y:S05]  /*1c8ac0*/  BSYNC B0 ;  /* 0x0000000000007941 */ /* 0x000fea0003800000 */
.L_x_9321:
[----:B-----5:R-:W-:Y:S01]  /*1c8ad0*/  ISETP.NE.AND P1, PT, R5, RZ, PT ;  /* 0x000000ff0500720c */ /* 0x020fe20003f25270 */
[----:B0-----:R-:W-:Y:S02]  /*1c8ae0*/  IMAD.MOV.U32 R3, RZ, RZ, R12 ;  /* 0x000000ffff037224 */ /* 0x001fe400078e000c */
[----:B------:R-:W-:-:S10]  /*1c8af0*/  @!P0 IMAD.MOV.U32 R3, RZ, RZ, -0x1 ;  /* 0xffffffffff038424 */ /* 0x000fd400078e00ff */
[----:B------:R-:W-:Y:S05]  /*1c8b00*/  @P1 BRA `(.L_x_8976) ;  /* 0x000000dc000c1947 */ /* 0x000fea0003800000 */
[----:B------:R-:W-:Y:S01]  /*1c8b10*/  BSSY B1, `(.L_x_9323) ;  /* 0x00000af000017945 */ /* 0x000fe20003800000 */
[----:B------:R-:W-:Y:S02]  /*1c8b20*/  IMAD.MOV.U32 R7, RZ, RZ, RZ ;  /* 0x000000ffff077224 */ /* 0x000fe400078e00ff */
[----:B------:R-:W-:-:S07]  /*1c8b30*/  IMAD.MOV.U32 R8, RZ, RZ, RZ ;  /* 0x000000ffff087224 */ /* 0x000fce00078e00ff */
.L_x_9337:
        /* <DEDUP_REMOVED lines=41> */
.L_x_9331:
[----:B------:R-:W0:Y:S02]  /*1c8dd0*/  LDS.64 R4, [R15+0x8] ;  /* 0x000008000f047984 */ /* 0x000e240000000a00 */
[----:B0-----:R-:W-:-:S05]  /*1c8de0*/  IADD3 R6, P0, PT, R4, 0x30, RZ ;  /* 0x0000003004067810 */ /* 0x001fca0007f1e0ff */
[----:B------:R-:W-:-:S07]  /*1c8df0*/  IMAD.X R7, RZ, RZ, R5, P0 ;  /* 0x000000ffff077224 */ /* 0x000fce00000e0605 */
[----:B------:R-:W0:Y:S02]  /*1c8e00*/  ATOMS.CAST.SPIN.64 P0, [R15+0x8], R4, R6 ;  /* 0x000008040f00758d */ /* 0x000e240001800406 */
[----:B0-----:R-:W-:Y:S05]  /*1c8e10*/  @!P0 BRA `(.L_x_9331) ;  /* 0xfffffffc00ec8947 */ /* 0x001fea000383ffff */
[----:B------:R-:W-:Y:S05]  /*1c8e20*/  BSYNC B3 ;  /* 0x0000000000037941 */ /* 0x000fea0003800000 */
.L_x_9330:
[----:B------:R-:W-:Y:S02]  /*1c8e30*/  IMAD.MOV.U32 R6, RZ, RZ, R4 ;  /* 0x000000ffff067224 */ /* 0x000fe400078e0004 */
[----:B------:R-:W-:Y:S01]  /*1c8e40*/  IMAD.MOV.U32 R7, RZ, RZ, R5 ;  /* 0x000000ffff077224 */ /* 0x000fe200078e0005 */
[----:B------:R-:W-:Y:S06]  /*1c8e50*/  BRA `(.L_x_9328) ;  /* 0x0000000000187947 */ /* 0x000fec0003800000 */
.L_x_9329:
[----:B------:R-:W-:Y:S02]  /*1c8e60*/  R2UR UR4, R38 ;  /* 0x00000000260472ca */ /* 0x000fe400000e0000 */
[----:B------:R-:W-:-:S13]  /*1c8e70*/  R2UR UR5, R39 ;  /* 0x00000000270572ca */ /* 0x000fda00000e0000 */
[----:B------:R-:W2:Y:S02]  /*1c8e80*/  LD.E.64 R6, desc[UR4][R36.64+0x8] ;  /* 0x0000080424067980 */ /* 0x000ea4000c101b00 */
[----:B--2---:R-:W-:-:S05]  /*1c8e90*/  IADD3 R4, P0, PT, R6, 0x30, RZ ;  /* 0x0000003006047810 */ /* 0x004fca0007f1e0ff */
[----:B------:R-:W-:-:S05]  /*1c8ea0*/  IMAD.X R5, RZ, RZ, R7, P0 ;  /* 0x000000ffff057224 */ /* 0x000fca00000e0607 */
[----:B------:R0:W-:Y:S03]  /*1c8eb0*/  ST.E.64 desc[UR4][R36.64+0x8], R4 ;  /* 0x0000080424007985 */ /* 0x0001e6000c101b04 */
.L_x_9328:
[----:B------:R-:W-:Y:S05]  /*1c8ec0*/  BSYNC B2 ;  /* 0x0000000000027941 */ /* 0x000fea0003800000 */
.L_x_9327:
        /* <DEDUP_REMOVED lines=54> */
.L_x_9333:
[----:B------:R-:W-:Y:S05]  /*1c9230*/  BSYNC B2 ;  /* 0x0000000000027941 */ /* 0x000fea0003800000 */
.L_x_9332:
        /* <DEDUP_REMOVED lines=40> */
.L_x_9335:
[----:B------:R-:W-:Y:S05]  /*1c94c0*/  BSYNC B2 ;  /* 0x0000000000027941 */ /* 0x000fea0003800000 */
.L_x_9334:
[----:B------:R-:W-:Y:S02]  /*1c94d0*/  R2UR UR4, R38 ;  /* 0x00000000260472ca */ /* 0x000fe400000e0000 */
[----:B------:R-:W-:Y:S02]  /*1c94e0*/  R2UR UR5, R39 ;  /* 0x00000000270572ca */ /* 0x000fe400000e0000 */
[----:B------:R-:W-:Y:S02]  /*1c94f0*/  ISETP.EQ.AND P1, PT, R7, RZ, PT ;  /* 0x000000ff0700720c */ /* 0x000fe40003f22270 */
[----:B------:R-:W-:-:S09]  /*1c9500*/  PLOP3.LUT P0, PT, PT, PT, PT, 0x80, 0x8 ;  /* 0x000000000008781c */ /* 0x000fd20003f0f070 */
[----:B------:R2:W-:Y:S01]  /*1c9510*/  ST.E desc[UR4][R30.64], R7 ;  /* 0x000000071e007985 */ /* 0x0005e2000c101904 */
[----:B------:R-:W-:Y:S05]  /*1c9520*/  BRA `(.L_x_9325) ;  /* 0x00000000001c7947 */ /* 0x000fea0003800000 */
.L_x_9326:
[----:B------:R-:W-:Y:S02]  /*1c9530*/  R2UR UR4, R38 ;  /* 0x00000000260472ca */ /* 0x000fe400000e0000 */
[----:B------:R-:W-:Y:S02]  /*1c9540*/  R2UR UR5, R39 ;  /* 0x00000000270572ca */ /* 0x000fe400000e0000 */
[----:B------:R-:W-:-:S05]  /*1c9550*/  LEA R4, P0, R8, R4, 0x2 ;  /* 0x0000000408047211 */ /* 0x000fca00078010ff */
[----:B------:R-:W-:-:S06]  /*1c9560*/  IMAD.X R5, RZ, RZ, R5, P0 ;  /* 0x000000ffff057224 */ /* 0x000fcc00000e0605 */
[----:B------:R-:W2:Y:S01]  /*1c9570*/  LD.E R4, desc[UR4][R4.64+0x20] ;  /* 0x0000200404047980 */ /* 0x000ea2000c101900 */
[----:B------:R-:W-:Y:S02]  /*1c9580*/  PLOP3.LUT P1, PT, PT, PT, PT, 0x80, 0x8 ;  /* 0x000000000008781c */ /* 0x000fe40003f2f070 */
[----:B--2---:R-:W-:-:S13]  /*1c9590*/  ISETP.LT.AND P0, PT, R4, 0x20, PT ;  /* 0x000000200400780c */ /* 0x004fda0003f01270 */
.L_x_9325:
[----:B------:R-:W-:Y:S05]  /*1c95a0*/  BSYNC B0 ;  /* 0x0000000000007941 */ /* 0x000fea0003800000 */
.L_x_9324:
[----:B------:R-:W-:Y:S01]  /*1c95b0*/  IMAD.MOV.U32 R0, RZ, RZ, RZ ;  /* 0x000000ffff007224 */ /* 0x000fe200078e00ff */
[----:B------:R-:W-:Y:S06]  /*1c95c0*/  @!P1 BRA `(.L_x_9336) ;  /* 0x00000000000c9947 */ /* 0x000fec0003800000 */
[----:B------:R-:W-:Y:S01]  /*1c95d0*/  @P0 VIADD R8, R8, 0x1 ;  /* 0x0000000108080836 */ /* 0x000fe20000000000 */
[----:B------:R-:W-:Y:S06]  /*1c95e0*/  @P0 BRA `(.L_x_9337) ;  /* 0xfffffff400540947 */ /* 0x000fec000383ffff */
[----:B------:R-:W-:-:S07]  /*1c95f0*/  VIADD R0, R9, 0x1 ;  /* 0x0000000109007836 */ /* 0x000fce0000000000 */
.L_x_9336:
[----:B------:R-:W-:Y:S05]  /*1c9600*/  BSYNC B1 ;  /* 0x0000000000017941 */ /* 0x000fea0003800000 */
.L_x_9323:
        /* <DEDUP_REMOVED lines=36> */
.L_x_9344:
[----:B------:R-:W0:Y:S02]  /*1c9850*/  LDS.64 R4, [R15+0x8] ;  /* 0x000008000f047984 */ /* 0x000e240000000a00 */
[----:B0-----:R-:W-:-:S05]  /*1c9860*/  IADD3 R6, P0, PT, R10, R4, RZ ;  /* 0x000000040a067210 */ /* 0x001fca0007f1e0ff */
[----:B------:R-:W-:-:S07]  /*1c9870*/  IMAD.X R7, R11, 0x1, R5, P0 ;  /* 0x000000010b077824 */ /* 0x000fce00000e0605 */
[----:B------:R-:W0:Y:S02]  /*1c9880*/  ATOMS.CAST.SPIN.64 P0, [R15+0x8], R4, R6 ;  /* 0x000008040f00758d */ /* 0x000e240001800406 */
[----:B0-----:R-:W-:Y:S05]  /*1c9890*/  @!P0 BRA `(.L_x_9344) ;  /* 0xfffffffc00ec8947 */ /* 0x001fea000383ffff */
[----:B------:R-:W-:Y:S05]  /*1c98a0*/  BSYNC B1 ;  /* 0x0000000000017941 */ /* 0x000fea0003800000 */
.L_x_9343:
[----:B------:R-:W-:Y:S02]  /*1c98b0*/  IMAD.MOV.U32 R6, RZ, RZ, R4 ;  /* 0x000000ffff067224 */ /* 0x000fe400078e0004 */
[----:B------:R-:W-:Y:S01]  /*1c98c0*/  IMAD.MOV.U32 R7, RZ, RZ, R5 ;  /* 0x000000ffff077224 */ /* 0x000fe200078e0005 */
[----:B------:R-:W-:Y:S06]  /*1c98d0*/  BRA `(.L_x_9341) ;  /* 0x0000000000187947 */ /* 0x000fec0003800000 */
.L_x_9342:
[----:B------:R-:W-:Y:S02]  /*1c98e0*/  R2UR UR4, R38 ;  /* 0x00000000260472ca */ /* 0x000fe400000e0000 */
[----:B------:R-:W-:-:S13]  /*1c98f0*/  R2UR UR5, R39 ;  /* 0x00000000270572ca */ /* 0x000fda00000e0000 */
[----:B------:R-:W2:Y:S02]  /*1c9900*/  LD.E.64 R6, desc[UR4][R36.64+0x8] ;  /* 0x0000080424067980 */ /* 0x000ea4000c101b00 */
[----:B--2---:R-:W-:-:S05]  /*1c9910*/  IADD3 R4, P0, PT, R10, R6, RZ ;  /* 0x000000060a047210 */ /* 0x004fca0007f1e0ff */
[----:B------:R-:W-:-:S05]  /*1c9920*/  IMAD.X R5, R11, 0x1, R7, P0 ;  /* 0x000000010b057824 */ /* 0x000fca00000e0607 */
[----:B------:R0:W-:Y:S03]  /*1c9930*/  ST.E.64 desc[UR4][R36.64+0x8], R4 ;  /* 0x0000080424007985 */ /* 0x0001e6000c101b04 */
.L_x_9341:
[----:B------:R-:W-:Y:S05]  /*1c9940*/  BSYNC B0 ;  /* 0x0000000000007941 */ /* 0x000fea0003800000 */
.L_x_9340:
        /* <DEDUP_REMOVED lines=42> */
[----:B------:R-:W-:Y:S02]  /*1c9bf0*/  LOP3.LUT R17, R0, 0x7ffffffe, RZ, 0xc0, !PT ;  /* 0x7ffffffe00117812 */ /* 0x000fe400078ec0ff */
[----:B------:R-:W-:-:S03]  /*1c9c00*/  CS2R R32, SRZ ;  /* 0x0000000000207805 */ /* 0x000fc6000001ff00 */
[----:B------:R-:W-:-:S07]  /*1c9c10*/  IMAD.MOV R34, RZ, RZ, -R17 ;  /* 0x000000ffff227224 */ /* 0x000fce00078e0a11 */
.L_x_9374:
        /* <DEDUP_REMOVED lines=29> */
.L_x_9355:
[----:B------:R-:W0:Y:S02]  /*1c9df0*/  LDS.64 R8, [R5+0x8] ;  /* 0x0000080005087984 */ /* 0x000e240000000a00 */
[----:B0-----:R-:W-:-:S05]  /*1c9e00*/  IADD3 R10, P0, PT, R8, 0x30, RZ ;  /* 0x00000030080a7810 */ /* 0x001fca0007f1e0ff */
[----:B------:R-:W-:-:S07]  /*1c9e10*/  IMAD.X R11, RZ, RZ, R9, P0 ;  /* 0x000000ffff0b7224 */ /* 0x000fce00000e0609 */
[----:B------:R-:W0:Y:S02]  /*1c9e20*/  ATOMS.CAST.SPIN.64 P0, [R5+0x8], R8, R10 ;  /* 0x000008080500758d */ /* 0x000e24000180040a */
[----:B0-----:R-:W-:Y:S05]  /*1c9e30*/  @!P0 BRA `(.L_x_9355) ;  /* 0xfffffffc00ec8947 */ /* 0x001fea000383ffff */
[----:B------:R-:W-:Y:S05]  /*1c9e40*/  BSYNC B5 ;  /* 0x0000000000057941 */ /* 0x000fea0003800000 */
.L_x_9354:
[----:B------:R-:W-:Y:S02]  /*1c9e50*/  IMAD.MOV.U32 R10, RZ, RZ, R8 ;  /* 0x000000ffff0a7224 */ /* 0x000fe400078e0008 */
[----:B------:R-:W-:Y:S01]  /*1c9e60*/  IMAD.MOV.U32 R11, RZ, RZ, R9 ;  /* 0x000000ffff0b7224 */ /* 0x000fe200078e0009 */
[----:B------:R-:W-:Y:S06]  /*1c9e70*/  BRA `(.L_x_9352) ;  /* 0x0000000000187947 */ /* 0x000fec0003800000 */
.L_x_9353:
[----:B------:R-:W-:Y:S02]  /*1c9e80*/  R2UR UR4, R38 ;  /* 0x00000000260472ca */ /* 0x000fe400000e0000 */
[----:B------:R-:W-:-:S13]  /*1c9e90*/  R2UR UR5, R39 ;  /* 0x00000000270572ca */ /* 0x000fda00000e0000 */
[----:B------:R-:W2:Y:S02]  /*1c9ea0*/  LD.E.64 R10, desc[UR4][R36.64+0x8] ;  /* 0x00000804240a7980 */ /* 0x000ea4000c101b00 */
[----:B--2---:R-:W-:-:S05]  /*1c9eb0*/  IADD3 R8, P0, PT, R10, 0x30, RZ ;  /* 0x000000300a087810 */ /* 0x004fca0007f1e0ff */
[----:B------:R-:W-:-:S05]  /*1c9ec0*/  IMAD.X R9, RZ, RZ, R11, P0 ;  /* 0x000000ffff097224 */ /* 0x000fca00000e060b */
[----:B------:R0:W-:Y:S03]  /*1c9ed0*/  ST.E.64 desc[UR4][R36.64+0x8], R8 ;  /* 0x0000080824007985 */ /* 0x0001e6000c101b04 */
.L_x_9352:
[----:B------:R-:W-:Y:S05]  /*1c9ee0*/  BSYNC B4 ;  /* 0x0000000000047941 */ /* 0x000fea0003800000 */
.L_x_9351:
        /* <DEDUP_REMOVED lines=54> */
.L_x_9357:
[----:B------:R-:W-:Y:S05]  /*1ca250*/  BSYNC B4 ;  /* 0x0000000000047941 */ /* 0x000fea0003800000 */
.L_x_9356:
        /* <DEDUP_REMOVED lines=40> */
.L_x_9359:
[----:B------:R-:W-:Y:S05]  /*1ca4e0*/  BSYNC B4 ;  /* 0x0000000000047941 */ /* 0x000fea0003800000 */
.L_x_9358:
[----:B------:R-:W-:Y:S02]  /*1ca4f0*/  R2UR UR4, R38 ;  /* 0x00000000260472ca */ /* 0x000fe400000e0000 */
[----:B------:R-:W-:-:S13]  /*1ca500*/  R2UR UR5, R39 ;  /* 0x00000000270572ca */ /* 0x000fda00000e0000 */
[----:B------:R2:W-:Y:S01]  /*1ca510*/  ST.E desc[UR4][R30.64], R5 ;  /* 0x000000051e007985 */ /* 0x0005e2000c101904 */
[----:B------:R-:W-:Y:S05]  /*1ca520*/  BRA `(.L_x_9360) ;  /* 0x0000000000147947 */ /* 0x000fea0003800000 */
.L_x_9350:
[----:B------:R-:W-:Y:S02]  /*1ca530*/  R2UR UR4, R38 ;  /* 0x00000000260472ca */ /* 0x000fe400000e0000 */
[----:B------:R-:W-:Y:S02]  /*1ca540*/  R2UR UR5, R39 ;  /* 0x00000000270572ca */ /* 0x000fe400000e0000 */
[----:B------:R-:W-:-:S05]  /*1ca550*/  IADD3 R4, P0, PT, R4, R32, RZ ;  /* 0x0000002004047210 */ /* 0x000fca0007f1e0ff */
[----:B------:R-:W-:-:S06]  /*1ca560*/  IMAD.X R5, RZ, RZ, R5, P0 ;  /* 0x000000ffff057224 */ /* 0x000fcc00000e0605 */
[----:B------:R0:W-:Y:S02]  /*1ca570*/  ST.E desc[UR4][R4.64+0x20], RZ ;  /* 0x000020ff04007985 */ /* 0x0001e4000c101904 */
.L_x_9360:
[----:B------:R-:W-:Y:S05]  /*1ca580*/  BSYNC B3 ;  /* 0x0000000000037941 */ /* 0x000fea0003800000 */
.L_x_9349:
        /* <DEDUP_REMOVED lines=26> */
.L_x_9367:
[----:B------:R-:W0:Y:S02]  /*1ca730*/  LDS.64 R8, [R5+0x8] ;  /* 0x0000080005087984 */ /* 0x000e240000000a00 */
[----:B0-----:R-:W-:-:S05]  /*1ca740*/  IADD3 R10, P0, PT, R8, 0x30, RZ ;  /* 0x00000030080a7810 */ /* 0x001fca0007f1e0ff */
[----:B------:R-:W-:-:S07]  /*1ca750*/  IMAD.X R11, RZ, RZ, R9, P0 ;  /* 0x000000ffff0b7224 */ /* 0x000fce00000e0609 */
[----:B------:R-:W0:Y:S02]  /*1ca760*/  ATOMS.CAST.SPIN.64 P0, [R5+0x8], R8, R10 ;  /* 0x000008080500758d */ /* 0x000e24000180040a */
[----:B0-----:R-:W-:Y:S05]  /*1ca770*/  @!P0 BRA `(.L_x_9367) ;  /* 0xfffffffc00ec8947 */ /* 0x001fea000383ffff */
[----:B------:R-:W-:Y:S05]  /*1ca780*/  BSYNC B5 ;  /* 0x0000000000057941 */ /* 0x000fea0003800000 */
.L_x_9366:
[----:B------:R-:W-:Y:S02]  /*1ca790*/  IMAD.MOV.U32 R10, RZ, RZ, R8 ;  /* 0x000000ffff0a7224 */ /* 0x000fe400078e0008 */
[----:B------:R-:W-:Y:S01]  /*1ca7a0*/  IMAD.MOV.U32 R11, RZ, RZ, R9 ;  /* 0x000000ffff0b7224 */ /* 0x000fe200078e0009 */
[----:B------:R-:W-:Y:S06]  /*1ca7b0*/  BRA `(.L_x_9364) ;  /* 0x0000000000187947 */ /* 0x000fec0003800000 */
.L_x_9365:
[----:B------:R-:W-:Y:S02]  /*1ca7c0*/  R2UR UR4, R38 ;  /* 0x00000000260472ca */ /* 0x000fe400000e0000 */
[----:B------:R-:W-:-:S13]  /*1ca7d0*/  R2UR UR5, R39 ;  /* 0x00000000270572ca */ /* 0x000fda00000e0000 */
[----:B------:R-:W2:Y:S02]  /*1ca7e0*/  LD.E.64 R10, desc[UR4][R36.64+0x8] ;  /* 0x00000804240a7980 */ /* 0x000ea4000c101b00 */
[----:B--2---:R-:W-:-:S05]  /*1ca7f0*/  IADD3 R8, P0, PT, R10, 0x30, RZ ;  /* 0x000000300a087810 */ /* 0x004fca0007f1e0ff */
[----:B------:R-:W-:-:S05]  /*1ca800*/  IMAD.X R9, RZ, RZ, R11, P0 ;  /* 0x000000ffff097224 */ /* 0x000fca00000e060b */
[----:B------:R0:W-:Y:S03]  /*1ca810*/  ST.E.64 desc[UR4][R36.64+0x8], R8 ;  /* 0x0000080824007985 */ /* 0x0001e6000c101b04 */
.L_x_9364:
[----:B------:R-:W-:Y:S05]  /*1ca820*/  BSYNC B4 ;  /* 0x0000000000047941 */ /* 0x000fea0003800000 */
.L_x_9363:
        /* <DEDUP_REMOVED lines=51> */
.L_x_9369:
[----:B------:R-:W-:Y:S01]  /*1cab60*/  R2UR UR4, R38 ;  /* 0x00000000260472ca */ /* 0x000fe200000e0000 */
[----:B------:R-:W-:Y:S01]  /*1cab70*/  IMAD.MOV.U32 R5, RZ, RZ, 0x5272 ;  /* 0x00005272ff057424 */ /* 0x000fe200078e00ff */
[----:B------:R-:W-:Y:S01]  /*1cab80*/  R2UR UR5, R39 ;  /* 0x00000000270572ca */ /* 0x000fe200000e0000 */
[----:B------:R-:W-:Y:S01]  /*1cab90*/  IMAD.MOV.U32 R11, RZ, RZ, -0x1 ;  /* 0xffffffffff0b7424 */ /* 0x000fe200078e00ff */
[----:B------:R-:W-:-:S11]  /*1caba0*/  PLOP3.LUT P0, PT, PT, PT, PT, 0x8, 0x80 ;  /* 0x000000000080781c */ /* 0x000fd60003f0e170 */
[----:B------:R1:W-:Y:S02]  /*1cabb0*/  ST.E desc[UR4][R30.64], R5 ;  /* 0x000000051e007985 */ /* 0x0003e4000c101904 */
.L_x_9370:
[----:B------:R-:W-:Y:S05]  /*1cabc0*/  BSYNC B4 ;  /* 0x0000000000047941 */ /* 0x000fea0003800000 */
.L_x_9368:
        /* <DEDUP_REMOVED lines=39> */
.L_x_9372:
[----:B------:R-:W-:Y:S05]  /*1cae40*/  BSYNC B4 ;  /* 0x0000000000047941 */ /* 0x000fea0003800000 */
.L_x_9371:
[----:B------:R-:W-:Y:S02]  /*1cae50*/  R2UR UR4, R38 ;  /* 0x00000000260472ca */ /* 0x000fe400000e0000 */
[----:B------:R-:W-:-:S13]  /*1cae60*/  R2UR UR5, R39 ;  /* 0x00000000270572ca */ /* 0x000fda00000e0000 */
[----:B------:R2:W-:Y:S01]  /*1cae70*/  ST.E desc[UR4][R30.64], R9 ;  /* 0x000000091e007985 */ /* 0x0005e2000c101904 */
[----:B------:R-:W-:Y:S05]  /*1cae80*/  BRA `(.L_x_9373) ;  /* 0x0000000000187947 */ /* 0x000fea0003800000 */
.L_x_9362:
[----:B------:R-:W-:Y:S01]  /*1cae90*/  VIADD R5, R32, 0x4 ;  /* 0x0000000420057836 */ /* 0x000fe20000000000 */
[----:B------:R-:W-:Y:S02]  /*1caea0*/  R2UR UR4, R38 ;  /* 0x00000000260472ca */ /* 0x000fe400000e0000 */
[----:B------:R-:W-:Y:S02]  /*1caeb0*/  R2UR UR5, R39 ;  /* 0x00000000270572ca */ /* 0x000fe400000e0000 */
[----:B------:R-:W-:-:S05]  /*1caec0*/  IADD3 R4, P0, PT, R8, R5, RZ ;  /* 0x0000000508047210 */ /* 0x000fca0007f1e0ff */
[----:B------:R-:W-:-:S06]  /*1caed0*/  IMAD.X R5, RZ, RZ, R9, P0 ;  /* 0x000000ffff057224 */ /* 0x000fcc00000e0609 */
[----:B------:R0:W-:Y:S02]  /*1caee0*/  ST.E desc[UR4][R4.64+0x20], RZ ;  /* 0x000020ff04007985 */ /* 0x0001e4000c101904 */
.L_x_9373:
[----:B------:R-:W-:Y:S05]  /*1caef0*/  BSYNC B3 ;  /* 0x0000000000037941 */ /* 0x000fea0003800000 */
.L_x_9361:
[----:B------:R-:W-:Y:S02]  /*1caf00*/  VIADD R33, R33, 0x2 ;  /* 0x0000000221217836 */ /* 0x000fe40000000000 */
[----:B------:R-:W-:Y:S01]  /*1caf10*/  VIADD R32, R32, 0x8 ;  /* 0x0000000820207836 */ /* 0x000fe20000000000 */
[----:B------:R-:W-:Y:S06]  /*1caf20*/  @P2 BRA `(.L_x_9374) ;  /* 0xffffffec003c2947 */ /* 0x000fec000383ffff */
.L_x_9348:
[----:B------:R-:W-:Y:S05]  /*1caf30*/  BSYNC B0 ;  /* 0x0000000000007941 */ /* 0x000fea0003800000 */
.L_x_9347:
[----:B0-----:R-:W-:-:S04]  /*1caf40*/  LOP3.LUT R4, R0, 0x1, RZ, 0xc0, !PT ;  /* 0x0000000100047812 */ /* 0x001fc800078ec0ff */
        /* <DEDUP_REMOVED lines=23> */
.L_x_9380:
[----:B------:R-:W0:Y:S02]  /*1cb0c0*/  LDS.64 R8, [R5+0x8] ;  /* 0x0000080005087984 */ /* 0x000e240000000a00 */
[----:B0-----:R-:W-:-:S05]  /*1cb0d0*/  IADD3 R10, P0, PT, R8, 0x30, RZ ;  /* 0x00000030080a7810 */ /* 0x001fca0007f1e0ff */
[----:B------:R-:W-:-:S07]  /*1cb0e0*/  IMAD.X R11, RZ, RZ, R9, P0 ;  /* 0x000000ffff0b7224 */ /* 0x000fce00000e0609 */
[----:B------:R-:W0:Y:S02]  /*1cb0f0*/  ATOMS.CAST.SPIN.64 P0, [R5+0x8], R8, R10 ;  /* 0x000008080500758d */ /* 0x000e24000180040a */
[----:B0-----:R-:W-:Y:S05]  /*1cb100*/  @!P0 BRA `(.L_x_9380) ;  /* 0xfffffffc00ec8947 */ /* 0x001fea000383ffff */
[----:B------:R-:W-:Y:S05]  /*1cb110*/  BSYNC B3 ;  /* 0x0000000000037941 */ /* 0x000fea0003800000 */
.L_x_9379:
[----:B------:R-:W-:Y:S02]  /*1cb120*/  IMAD.MOV.U32 R10, RZ, RZ, R8 ;  /* 0x000000ffff0a7224 */ /* 0x000fe400078e0008 */
[----:B------:R-:W-:Y:S01]  /*1cb130*/  IMAD.MOV.U32 R11, RZ, RZ, R9 ;  /* 0x000000ffff0b7224 */ /* 0x000fe200078e0009 */
[----:B------:R-:W-:Y:S06]  /*1cb140*/  BRA `(.L_x_9377) ;  /* 0x0000000000187947 */ /* 0x000fec0003800000 */
.L_x_9378:
[----:B------:R-:W-:Y:S02]  /*1cb150*/  R2UR UR4, R38 ;  /* 0x00000000260472ca */ /* 0x000fe400000e0000 */
[----:B------:R-:W-:-:S13]  /*1cb160*/  R2UR UR5, R39 ;  /* 0x00000000270572ca */ /* 0x000fda00000e0000 */
[----:B------:R-:W2:Y:S02]  /*1cb170*/  LD.E.64 R10, desc[UR4][R36.64+0x8] ;  /* 0x00000804240a7980 */ /* 0x000ea4000c101b00 */
[----:B--2---:R-:W-:-:S05]  /*1cb180*/  IADD3 R8, P0, PT, R10, 0x30, RZ ;  /* 0x000000300a087810 */ /* 0x004fca0007f1e0ff */
[----:B------:R-:W-:-:S05]  /*1cb190*/  IMAD.X R9, RZ, RZ, R11, P0 ;  /* 0x000000ffff097224 */ /* 0x000fca00000e060b */
[----:B------:R0:W-:Y:S03]  /*1cb1a0*/  ST.E.64 desc[UR4][R36.64+0x8], R8 ;  /* 0x0000080824007985 */ /* 0x0001e6000c101b04 */
.L_x_9377:
[----:B------:R-:W-:Y:S05]  /*1cb1b0*/  BSYNC B0 ;  /* 0x0000000000007941 */ /* 0x000fea0003800000 */
.L_x_9376:
        /* <DEDUP_REMOVED lines=51> */
.L_x_9382:
[----:B------:R-:W-:Y:S01]  /*1cb4f0*/  R2UR UR4, R38 ;  /* 0x00000000260472ca */ /* 0x000fe200000e0000 */
[----:B------:R-:W-:Y:S01]  /*1cb500*/  IMAD.MOV.U32 R5, RZ, RZ, 0x5272 ;  /* 0x00005272ff057424 */ /* 0x000fe200078e00ff */
[----:B------:R-:W-:Y:S01]  /*1cb510*/  R2UR UR5, R39 ;  /* 0x00000000270572ca */ /* 0x000fe200000e0000 */
[----:B------:R-:W-:Y:S01]  /*1cb520*/  IMAD.MOV.U32 R11, RZ, RZ, -0x1 ;  /* 0xffffffffff0b7424 */ /* 0x000fe200078e00ff */
[----:B------:R-:W-:-:S11]  /*1cb530*/  PLOP3.LUT P0, PT, PT, PT, PT, 0x8, 0x80 ;  /* 0x000000000080781c */ /* 0x000fd60003f0e170 */
[----:B------:R1:W-:Y:S02]  /*1cb540*/  ST.E desc[UR4][R30.64], R5 ;  /* 0x000000051e007985 */ /* 0x0003e4000c101904 */
.L_x_9383:
[----:B------:R-:W-:Y:S05]  /*1cb550*/  BSYNC B0 ;  /* 0x0000000000007941 */ /* 0x000fea0003800000 */
.L_x_9381:
        /* <DEDUP_REMOVED lines=39> */
.L_x_9385:
[----:B------:R-:W-:Y:S05]  /*1cb7d0*/  BSYNC B0 ;  /* 0x0000000000007941 */ /* 0x000fea0003800000 */
.L_x_9384:
[----:B------:R-:W-:Y:S02]  /*1cb7e0*/  R2UR UR4, R38 ;  /* 0x00000000260472ca */ /* 0x000fe400000e0000 */
[----:B------:R-:W-:-:S13]  /*1cb7f0*/  R2UR UR5, R39 ;  /* 0x00000000270572ca */ /* 0x000fda00000e0000 */
[----:B------:R4:W-:Y:S01]  /*1cb800*/  ST.E desc[UR4][R30.64], R9 ;  /* 0x000000091e007985 */ /* 0x0009e2000c101904 */
[----:B------:R-:W-:Y:S05]  /*1cb810*/  BRA `(.L_x_9346) ;  /* 0x0000000000147947 */ /* 0x000fea0003800000 */
.L_x_9375:
[----:B------:R-:W-:Y:S02]  /*1cb820*/  R2UR UR4, R38 ;  /* 0x00000000260472ca */ /* 0x000fe400000e0000 */
[----:B------:R-:W-:Y:S02]  /*1cb830*/  R2UR UR5, R39 ;  /* 0x00000000270572ca */ /* 0x000fe400000e0000 */
[----:B------:R-:W-:-:S05]  /*1cb840*/  LEA R4, P0, R17, R8, 0x2 ;  /* 0x0000000811047211 */ /* 0x000fca00078010ff */
[----:B------:R-:W-:-:S06]  /*1cb850*/  IMAD.X R5, RZ, RZ, R9, P0 ;  /* 0x000000ffff057224 */ /* 0x000fcc00000e0609 */
[----:B------:R3:W-:Y:S02]  /*1cb860*/  ST.E desc[UR4][R4.64+0x20], RZ ;  /* 0x000020ff04007985 */ /* 0x0007e4000c101904 */
.L_x_9346:
[----:B------:R-:W-:Y:S05]  /*1cb870*/  BSYNC B1 ;  /* 0x0000000000017941 */ /* 0x000fea0003800000 */
.L_x_9345:
[----:B------:R-:W-:Y:S01]  /*1cb880*/  BSSY B0, `(.L_x_9386) ;  /* 0x0000158000007945 */ /* 0x000fe20003800000 */
[----:B-1----:R-:W-:Y:S02]  /*1cb890*/  IMAD.MOV.U32 R17, RZ, RZ, 0x20 ;  /* 0x00000020ff117424 */ /* 0x002fe400078e00ff */
[----:B------:R-:W-:-:S07]  /*1cb8a0*/  IMAD.MOV.U32 R32, RZ, RZ, R0 ;  /* 0x000000ffff207224 */ /* 0x000fce00078e0000 */
.L_x_9412:
[----:B0123--:R-:W2:Y:S01]  /*1cb8b0*/  LDS.64 R4, [R14] ;  /* 0x000000000e047984 */ /* 0x00fea20000000a00 */
[----:B------:R-:W-:Y:S05]  /*1cb8c0*/  YIELD ;  /* 0x0000000000007946 */ /* 0x000fea0003800000 */
[----:B------:R-:W-:Y:S02]  /*1cb8d0*/  R2UR UR4, R38 ;  /* 0x00000000260472ca */ /* 0x000fe400000e0000 */
[----:B------:R-:W-:-:S13]  /*1cb8e0*/  R2UR UR5, R39 ;  /* 0x00000000270572ca */ /* 0x000fda00000e0000 */
[----:B--2-4-:R-:W2:Y:S01]  /*1cb8f0*/  LD.E R9, desc[UR4][R4.64] ;  /* 0x0000000404097980 */ /* 0x014ea2000c101900 */
[----:B------:R-:W-:Y:S01]  /*1cb900*/  IMAD R6, R17, 0xcccd, RZ ;  /* 0x0000cccd11067824 */ /* 0x000fe200078e02ff */
[----:B------:R-:W-:Y:S01]  /*1cb910*/  BSSY B1, `(.L_x_9387) ;  /* 0x00000a7000017945 */ /* 0x000fe20003800000 */
[----:B------:R-:W-:Y:S02]  /*1cb920*/  IMAD.MOV.U32 R33, RZ, RZ, R17 ;  /* 0x000000ffff217224 */ /* 0x000fe400078e0011 */
[----:B------:R-:W-:Y:S01]  /*1cb930*/  IMAD.MOV.U32 R8, RZ, RZ, R32 ;  /* 0x000000ffff087224 */ /* 0x000fe200078e0020 */
[----:B------:R-:W-:Y:S01]  /*1cb940*/  SHF.R.U32.HI R17, RZ, 0x13, R6 ;  /* 0x00000013ff117819 */ /* 0x000fe20000011606 */
[----:B------:R-:W-:-:S04]  /*1cb950*/  VIADD R32, R32, 0xffffffff ;  /* 0xffffffff20207836 */ /* 0x000fc80000000000 */
[----:B------:R-:W-:Y:S01]  /*1cb960*/  IMAD R10, R17, 0x4, R17 ;  /* 0x00000004110a7824 */ /* 0x000fe200078e0211 */
        /* <DEDUP_REMOVED lines=12> */
[----:B------:R-:W-:-:S05]  /*1cba30*/  IMAD R10, R10, -0x2, R33 ;  /* 0xfffffffe0a0a7824 */ /* 0x000fca00078e0221 */
[C---:B------:R-:W-:Y:S02]  /*1cba40*/  ISETP.GT.AND P1, PT, R10.reuse, -0x1, PT ;  /* 0xffffffff0a00780c */ /* 0x040fe40003f24270 */
[----:B--2---:R-:W-:-:S13]  /*1cba50*/  ISETP.GE.AND P0, PT, R10, R11, PT ;  /* 0x0000000b0a00720c */ /* 0x004fda0003f06270 */
[----:B------:R-:W-:Y:S05]  /*1cba60*/  @!P0 BRA P1, `(.L_x_9389) ;  /* 0x0000000800208947 */ /* 0x000fea0000800000 */
        /* <DEDUP_REMOVED lines=12> */
[----:B0-----:R-:W-:Y:S01]  /*1cbb30*/  IMAD.MOV.U32 R7, RZ, RZ, R5 ;  /* 0x000000ffff077224 */ /* 0x001fe200078e0005 */
[----:B-123--:R-:W-:Y:S06]  /*1cbb40*/  @P0 BRA `(.L_x_9391) ;  /* 0x0000000000500947 */ /* 0x00efec0003800000 */
[----:B------:R-:W0:Y:S02]  /*1cbb50*/  QSPC.E.S P0, RZ, [R36+0x8] ;  /* 0x0000080024ff73aa */ /* 0x000e240000000500 */
[----:B0-----:R-:W-:Y:S05]  /*1cbb60*/  @!P0 BRA `(.L_x_9392) ;  /* 0x0000000000308947 */ /* 0x001fea0003800000 */
[----:B------:R-:W-:Y:S01]  /*1cbb70*/  IMAD.MOV.U32 R4, RZ, RZ, R36 ;  /* 0x000000ffff047224 */ /* 0x000fe200078e0024 */
[----:B------:R-:W-:Y:S04]  /*1cbb80*/  BSSY B4, `(.L_x_9393) ;  /* 0x0000007000047945 */ /* 0x000fe80003800000 */
[----:B------:R-:W-:-:S07]  /*1cbb90*/  MOV R41, R4 ;  /* 0x0000000400297202 */ /* 0x000fce0000000f00 */
.L_x_9394:
[----:B------:R-:W0:Y:S02]  /*1cbba0*/  LDS.64 R4, [R41+0x8] ;  /* 0x0000080029047984 */ /* 0x000e240000000a00 */
[----:B0-----:R-:W-:-:S05]  /*1cbbb0*/  IADD3 R6, P0, PT, R4, 0x30, RZ ;  /* 0x0000003004067810 */ /* 0x001fca0007f1e0ff */
[----:B------:R-:W-:-:S07]  /*1cbbc0*/  IMAD.X R7, RZ, RZ, R5, P0 ;  /* 0x000000ffff077224 */ /* 0x000fce00000e0605 */
[----:B------:R-:W0:Y:S02]  /*1cbbd0*/  ATOMS.CAST.SPIN.64 P0, [R41+0x8], R4, R6 ;  /* 0x000008042900758d */ /* 0x000e240001800406 */
[----:B0-----:R-:W-:Y:S05]  /*1cbbe0*/  @!P0 BRA `(.L_x_9394) ;  /* 0xfffffffc00ec8947 */ /* 0x001fea000383ffff */
[----:B------:R-:W-:Y:S05]  /*1cbbf0*/  BSYNC B4 ;  /* 0x0000000000047941 */ /* 0x000fea0003800000 */
.L_x_9393:
[----:B------:R-:W-:Y:S02]  /*1cbc00*/  IMAD.MOV.U32 R6, RZ, RZ, R4 ;  /* 0x000000ffff067224 */ /* 0x000fe400078e0004 */
[----:B------:R-:W-:Y:S01]  /*1cbc10*/  IMAD.MOV.U32 R7, RZ, RZ, R5 ;  /* 0x000000ffff077224 */ /* 0x000fe200078e0005 */
[----:B------:R-:W-:Y:S06]  /*1cbc20*/  BRA `(.L_x_9391) ;  /* 0x0000000000187947 */ /* 0x000fec0003800000 */
.L_x_9392:
[----:B------:R-:W-:Y:S02]  /*1cbc30*/  R2UR UR4, R38 ;  /* 0x00000000260472ca */ /* 0x000fe400000e0000 */
[----:B------:R-:W-:-:S13]  /*1cbc40*/  R2UR UR5, R39 ;  /* 0x00000000270572ca */ /* 0x000fda00000e0000 */
[----:B------:R-:W2:Y:S02]  /*1cbc50*/  LD.E.64 R6, desc[UR4][R36.64+0x8] ;  /* 0x0000080424067980 */ /* 0x000ea4000c101b00 */
[----:B--2---:R-:W-:-:S05]  /*1cbc60*/  IADD3 R4, P0, PT, R6, 0x30, RZ ;  /* 0x0000003006047810 */ /* 0x004fca0007f1e0ff */
[----:B------:R-:W-:-:S05]  /*1cbc70*/  IMAD.X R5, RZ, RZ, R7, P0 ;  /* 0x000000ffff057224 */ /* 0x000fca00000e0607 */
[----:B------:R0:W-:Y:S03]  /*1cbc80*/  ST.E.64 desc[UR4][R36.64+0x8], R4 ;  /* 0x0000080424007985 */ /* 0x0001e6000c101b04 */
.L_x_9391:
[----:B------:R-:W-:Y:S05]  /*1cbc90*/  BSYNC B3 ;  /* 0x0000000000037941 */ /* 0x000fea0003800000 */
.L_x_9390:
        /* <DEDUP_REMOVED lines=54> */
.L_x_9396:
[----:B------:R-:W-:Y:S05]  /*1cc000*/  BSYNC B3 ;  /* 0x0000000000037941 */ /* 0x000fea0003800000 */
.L_x_9395:
        /* <DEDUP_REMOVED lines=40> */
.L_x_9398:
[----:B------:R-:W-:Y:S05]  /*1cc290*/  BSYNC B3 ;  /* 0x0000000000037941 */ /* 0x000fea0003800000 */
.L_x_9397:
[----:B------:R-:W-:Y:S02]  /*1cc2a0*/  R2UR UR4, R38 ;  /* 0x00000000260472ca */ /* 0x000fe400000e0000 */
[----:B------:R-:W-:Y:S02]  /*1cc2b0*/  R2UR UR5, R39 ;  /* 0x00000000270572ca */ /* 0x000fe400000e0000 */
[----:B------:R-:W-:-:S11]  /*1cc2c0*/  PRMT R41, RZ, 0x7610, R41 ;  /* 0x00007610ff297816 */ /* 0x000fd60000000029 */
[----:B------:R2:W-:Y:S01]  /*1cc2d0*/  ST.E desc[UR4][R30.64], R35 ;  /* 0x000000231e007985 */ /* 0x0005e2000c101904 */
[----:B------:R-:W-:Y:S05]  /*1cc2e0*/  BRA `(.L_x_9388) ;  /* 0x0000000000247947 */ /* 0x000fea0003800000 */
.L_x_9389:
[----:B0-----:R-:W-:Y:S02]  /*1cc2f0*/  LEA R7, R10, 0x20, 0x2 ;  /* 0x000000200a077811 */ /* 0x001fe400078e10ff */
        /* <DEDUP_REMOVED lines=8> */
.L_x_9388:
[----:B------:R-:W-:Y:S05]  /*1cc380*/  BSYNC B1 ;  /* 0x0000000000017941 */ /* 0x000fea0003800000 */
.L_x_9387:
[----:B-----5:R-:W-:-:S13]  /*1cc390*/  ISETP.NE.AND P0, PT, R35, RZ, PT ;  /* 0x000000ff2300720c */ /* 0x020fda0003f05270 */
[----:B------:R-:W-:Y:S05]  /*1cc3a0*/  @P0 BRA `(.L_x_9399) ;  /* 0x0000000800940947 */ /* 0x000fea0003800000 */
[----:B------:R-:W-:Y:S01]  /*1cc3b0*/  ISETP.NE.AND P0, PT, R15, -0x1, PT ;  /* 0xffffffff0f00780c */ /* 0x000fe20003f05270 */
[----:B------:R-:W-:-:S12]  /*1cc3c0*/  BSSY B1, `(.L_x_9400) ;  /* 0x00000a0000017945 */ /* 0x000fd80003800000 */
[----:B------:R-:W-:Y:S01]  /*1cc3d0*/  @!P0 R2UR UR4, R38 ;  /* 0x00000000260482ca */ /* 0x000fe200000e0000 */
[----:B01----:R-:W-:Y:S01]  /*1cc3e0*/  @!P0 IMAD.MOV.U32 R5, RZ, RZ, 0x5368 ;  /* 0x00005368ff058424 */ /* 0x003fe200078e00ff */
        /* <DEDUP_REMOVED lines=30> */
.L_x_9407:
[----:B------:R-:W0:Y:S02]  /*1cc5d0*/  LDS.64 R8, [R35+0x8] ;  /* 0x0000080023087984 */ /* 0x000e240000000a00 */
[----:B0-----:R-:W-:-:S05]  /*1cc5e0*/  IADD3 R10, P0, PT, R8, 0x30, RZ ;  /* 0x00000030080a7810 */ /* 0x001fca0007f1e0ff */
[----:B------:R-:W-:-:S07]  /*1cc5f0*/  IMAD.X R11, RZ, RZ, R9, P0 ;  /* 0x000000ffff0b7224 */ /* 0x000fce00000e0609 */
[----:B------:R-:W0:Y:S02]  /*1cc600*/  ATOMS.CAST.SPIN.64 P0, [R35+0x8], R8, R10 ;  /* 0x000008082300758d */ /* 0x000e24000180040a */
[----:B0-----:R-:W-:Y:S05]  /*1cc610*/  @!P0 BRA `(.L_x_9407) ;  /* 0xfffffffc00ec8947 */ /* 0x001fea000383ffff */
[----:B------:R-:W-:Y:S05]  /*1cc620*/  BSYNC B4 ;  /* 0x0000000000047941 */ /* 0x000fea0003800000 */
.L_x_9406:
[----:B------:R-:W-:Y:S02]  /*1cc630*/  IMAD.MOV.U32 R10, RZ, RZ, R8 ;  /* 0x000000ffff0a7224 */ /* 0x000fe400078e0008 */
[----:B------:R-:W-:Y:S01]  /*1cc640*/  IMAD.MOV.U32 R11, RZ, RZ, R9 ;  /* 0x000000ffff0b7224 */ /* 0x000fe200078e0009 */
[----:B------:R-:W-:Y:S06]  /*1cc650*/  BRA `(.L_x_9404) ;  /* 0x0000000000187947 */ /* 0x000fec0003800000 */
.L_x_9405:
[----:B------:R-:W-:Y:S02]  /*1cc660*/  R2UR UR4, R38 ;  /* 0x00000000260472ca */ /* 0x000fe400000e0000 */
[----:B------:R-:W-:-:S13]  /*1cc670*/  R2UR UR5, R39 ;  /* 0x00000000270572ca */ /* 0x000fda00000e0000 */
[----:B------:R-:W2:Y:S02]  /*1cc680*/  LD.E.64 R10, desc[UR4][R36.64+0x8] ;  /* 0x00000804240a7980 */ /* 0x000ea4000c101b00 */
[----:B--2---:R-:W-:-:S05]  /*1cc690*/  IADD3 R8, P0, PT, R10, 0x30, RZ ;  /* 0x000000300a087810 */ /* 0x004fca0007f1e0ff */
[----:B------:R-:W-:-:S05]  /*1cc6a0*/  IMAD.X R9, RZ, RZ, R11, P0 ;  /* 0x000000ffff097224 */ /* 0x000fca00000e060b */
[----:B------:R0:W-:Y:S03]  /*1cc6b0*/  ST.E.64 desc[UR4][R36.64+0x8], R8 ;  /* 0x0000080824007985 */ /* 0x0001e6000c101b04 */
.L_x_9404:
[----:B------:R-:W-:Y:S05]  /*1cc6c0*/  BSYNC B3 ;  /* 0x0000000000037941 */ /* 0x000fea0003800000 */
.L_x_9403:
        /* <DEDUP_REMOVED lines=54> */
.L_x_9409:
[----:B------:R-:W-:Y:S05]  /*1cca30*/  BSYNC B3 ;  /* 0x0000000000037941 */ /* 0x000fea0003800000 */
.L_x_9408:
        /* <DEDUP_REMOVED lines=40> */
.L_x_9411:
[----:B------:R-:W-:Y:S05]  /*1cccc0*/  BSYNC B3 ;  /* 0x0000000000037941 */ /* 0x000fea0003800000 */
.L_x_9410:
[----:B------:R-:W-:Y:S02]  /*1cccd0*/  R2UR UR4, R38 ;  /* 0x00000000260472ca */ /* 0x000fe400000e0000 */
[----:B------:R-:W-:-:S13]  /*1ccce0*/  R2UR UR5, R39 ;  /* 0x00000000270572ca */ /* 0x000fda00000e0000 */
[----:B------:R2:W-:Y:S01]  /*1cccf0*/  ST.E desc[UR4][R30.64], R35 ;  /* 0x000000231e007985 */ /* 0x0005e2000c101904 */
[----:B------:R-:W-:Y:S05]  /*1ccd00*/  BRA `(.L_x_9401) ;  /* 0x00000000002c7947 */ /* 0x000fea0003800000 */
.L_x_9402:
        /* <DEDUP_REMOVED lines=11> */
.L_x_9401:
[----:B------:R-:W-:Y:S05]  /*1ccdc0*/  BSYNC B1 ;  /* 0x0000000000017941 */ /* 0x000fea0003800000 */
.L_x_9400:
[----:B------:R-:W-:Y:S02]  /*1ccdd0*/  ISETP.GT.U32.AND P0, PT, R33, 0x9, PT ;  /* 0x000000092100780c */ /* 0x000fe40003f04070 */
[----:B-----5:R-:W-:-:S13]  /*1ccde0*/  ISETP.EQ.AND P1, PT, R35, RZ, PT ;  /* 0x000000ff2300720c */ /* 0x020fda0003f22270 */
[----:B------:R-:W-:Y:S05]  /*1ccdf0*/  @P0 BRA P1, `(.L_x_9412) ;  /* 0xffffffe800ac0947 */ /* 0x000fea000083ffff */
.L_x_9399:
[----:B------:R-:W-:Y:S05]  /*1cce00*/  BSYNC B0 ;  /* 0x0000000000007941 */ /* 0x000fea0003800000 */
.L_x_9386:
[----:B------:R-:W-:-:S13]  /*1cce10*/  ISETP.NE.AND P0, PT, R35, RZ, PT ;  /* 0x000000ff2300720c */ /* 0x000fda0003f05270 */
[----:B------:R-:W-:Y:S05]  /*1cce20*/  @P0 BRA `(.L_x_9339) ;  /* 0x0000000400ec0947 */ /* 0x000fea0003800000 */
[----:B01----:R-:W0:Y:S01]  /*1cce30*/  S2R R5, SR_CgaCtaId ;  /* 0x0000000000057919 */ /* 0x003e220000008800 */
        /* <DEDUP_REMOVED lines=17> */
.L_x_9417:
[----:B------:R-:W0:Y:S02]  /*1ccf50*/  LDS.64 R4, [R9+0x8] ;  /* 0x0000080009047984 */ /* 0x000e240000000a00 */
[----:B0-----:R-:W-:-:S05]  /*1ccf60*/  IADD3 R6, P0, PT, R4, 0x40, RZ ;  /* 0x0000004004067810 */ /* 0x001fca0007f1e0ff */
[----:B------:R-:W-:-:S07]  /*1ccf70*/  IMAD.X R7, RZ, RZ, R5, P0 ;  /* 0x000000ffff077224 */ /* 0x000fce00000e0605 */
[----:B------:R-:W0:Y:S02]  /*1ccf80*/  ATOMS.CAST.SPIN.64 P0, [R9+0x8], R4, R6 ;  /* 0x000008040900758d */ /* 0x000e240001800406 */
[----:B0-----:R-:W-:Y:S05]  /*1ccf90*/  @!P0 BRA `(.L_x_9417) ;  /* 0xfffffffc00ec8947 */ /* 0x001fea000383ffff */
[----:B------:R-:W-:Y:S05]  /*1ccfa0*/  BSYNC B1 ;  /* 0x0000000000017941 */ /* 0x000fea0003800000 */
.L_x_9416:
[----:B------:R-:W-:Y:S02]  /*1ccfb0*/  IMAD.MOV.U32 R6, RZ, RZ, R4 ;  /* 0x000000ffff067224 */ /* 0x000fe400078e0004 */
[----:B------:R-:W-:Y:S01]  /*1ccfc0*/  IMAD.MOV.U32 R7, RZ, RZ, R5 ;  /* 0x000000ffff077224 */ /* 0x000fe200078e0005 */
[----:B------:R-:W-:Y:S06]  /*1ccfd0*/  BRA `(.L_x_9414) ;  /* 0x0000000000187947 */ /* 0x000fec0003800000 */
.L_x_9415:
[----:B------:R-:W-:Y:S02]  /*1ccfe0*/  R2UR UR4, R38 ;  /* 0x00000000260472ca */ /* 0x000fe400000e0000 */
[----:B------:R-:W-:-:S13]  /*1ccff0*/  R2UR UR5, R39 ;  /* 0x00000000270572ca */ /* 0x000fda00000e0000 */
[----:B------:R-:W3:Y:S02]  /*1cd000*/  LD.E.64 R6, desc[UR4][R36.64+0x8] ;  /* 0x0000080424067980 */ /* 0x000ee4000c101b00 */
[----:B---3--:R-:W-:-:S05]  /*1cd010*/  IADD3 R4, P0, PT, R6, 0x40, RZ ;  /* 0x0000004006047810 */ /* 0x008fca0007f1e0ff */
[----:B------:R-:W-:-:S05]  /*1cd020*/  IMAD.X R5, RZ, RZ, R7, P0 ;  /* 0x000000ffff057224 */ /* 0x000fca00000e0607 */
[----:B------:R0:W-:Y:S03]  /*1cd030*/  ST.E.64 desc[UR4][R36.64+0x8], R4 ;  /* 0x0000080424007985 */ /* 0x0001e6000c101b04 */
.L_x_9414:
[----:B------:R-:W-:Y:S05]  /*1cd040*/  BSYNC B0 ;  /* 0x0000000000007941 */ /* 0x000fea0003800000 */
.L_x_9413:
        /* <DEDUP_REMOVED lines=13> */
[----:B---3--:R-:W0:Y:S01]  /*1cd120*/  LDS.64 R4, [R8] ;  /* 0x0000000008047984 */ /* 0x008e220000000a00 */
        /* <DEDUP_REMOVED lines=9> */
[----:B--2---:R-:W-:-:S02]  /*1cd1c0*/  LOP3.LUT R35, R6, 0xfffffff0, RZ, 0xc0, !PT ;  /* 0xfffffff006237812 */ /* 0x004fc400078ec0ff */
        /* <DEDUP_REMOVED lines=41> */
[----:B----4-:R-:W-:Y:S05]  /*1cd460*/  @P0 BRA `(.L_x_9339) ;  /* 0x00000000005c0947 */ /* 0x010fea0003800000 */
        /* <DEDUP_REMOVED lines=22> */
[----:B----4-:R-:W-:-:S07]  /*1cd5d0*/  SEL R12, R17, RZ, !P0 ;  /* 0x000000ff110c7207 */ /* 0x010fce0004000000 */
.L_x_9339:
[----:B------:R-:W-:Y:S05]  /*1cd5e0*/  BSYNC B2 ;  /* 0x0000000000027941 */ /* 0x000fea0003800000 */
.L_x_9338:
[----:B------:R-:W4:Y:S01]  /*1cd5f0*/  S2UR UR5, SR_CgaCtaId ;  /* 0x00000000000579c3 */ /* 0x000f220000008800 */
[----:B------:R-:W-:Y:S01]  /*1cd600*/  ISETP.NE.AND P0, PT, R3, -0x1, PT ;  /* 0xffffffff0300780c */ /* 0x000fe20003f05270 */
[----:B------:R-:W-:-:S12]  /*1cd610*/  UMOV UR4, 0x400 ;  /* 0x0000040000047882 */ /* 0x000fd80000000000 */
[----:B------:R-:W-:Y:S01]  /*1cd620*/  @!P0 R2UR UR6, R38 ;  /* 0x00000000260682ca */ /* 0x000fe200000e0000 */
[----:B------:R-:W-:Y:S01]  /*1cd630*/  @!P0 IMAD.MOV.U32 R9, RZ, RZ, 0x5368 ;  /* 0x00005368ff098424 */ /* 0x000fe200078e00ff */
[C---:B------:R-:W-:Y:S01]  /*1cd640*/  @!P0 R2UR UR7, R39.reuse ;  /* 0x00000000270782ca */ /* 0x040fe200000e0000 */
[----:B------:R-:W-:Y:S01]  /*1cd650*/  @!P0 IMAD.MOV.U32 R0, RZ, RZ, RZ ;  /* 0x000000ffff008224 */ /* 0x000fe200078e00ff */
[----:B----4-:R-:W-:Y:S01]  /*1cd660*/  ULEA UR4, UR5, UR4, 0x18 ;  /* 0x0000000405047291 */ /* 0x010fe2000f8ec0ff */
[----:B------:R-:W-:-:S10]  /*1cd670*/  @P0 R2UR UR5, R39 ;  /* 0x00000000270502ca */ /* 0x000fd400000e0000 */
[----:B------:R-:W-:Y:S01]  /*1cd680*/  @!P0 ST.E desc[UR6][R30.64], R9 ;  /* 0x000000091e008985 */ /* 0x000fe2000c101906 */
[----:B--2---:R-:W-:Y:S01]  /*1cd690*/  @!P0 IMAD.U32 R35, RZ, RZ, UR4 ;  /* 0x00000004ff238e24 */ /* 0x004fe2000f8e00ff */
[C---:B------:R-:W-:Y:S02]  /*1cd6a0*/  R2UR UR6, R38.reuse ;  /* 0x00000000260672ca */ /* 0x040fe400000e0000 */
[----:B------:R-:W-:Y:S02]  /*1cd6b0*/  R2UR UR7, R39 ;  /* 0x00000000270772ca */ /* 0x000fe400000e0000 */
[----:B01-3--:R-:W-:Y:S01]  /*1cd6c0*/  @!P0 LDS.64 R4, [R35] ;  /* 0x0000000023048984 */ /* 0x00bfe20000000a00 */
        /* <DEDUP_REMOVED lines=40> */
.L_x_9422:
[----:B------:R-:W0:Y:S02]  /*1cd950*/  LDS.64 R4, [R3+0x8] ;  /* 0x0000080003047984 */ /* 0x000e240000000a00 */
[----:B0-----:R-:W-:-:S05]  /*1cd960*/  IADD3 R6, P0, PT, R32, R4, RZ ;  /* 0x0000000420067210 */ /* 0x001fca0007f1e0ff */
[----:B------:R-:W-:-:S07]  /*1cd970*/  IMAD.X R7, R33, 0x1, R5, P0 ;  /* 0x0000000121077824 */ /* 0x000fce00000e0605 */
[----:B------:R-:W0:Y:S02]  /*1cd980*/  ATOMS.CAST.SPIN.64 P0, [R3+0x8], R4, R6 ;  /* 0x000008040300758d */ /* 0x000e240001800406 */
[----:B0-----:R-:W-:Y:S05]  /*1cd990*/  @!P0 BRA `(.L_x_9422) ;  /* 0xfffffffc00ec8947 */ /* 0x001fea000383ffff */
[----:B------:R-:W-:Y:S05]  /*1cd9a0*/  BSYNC B1 ;  /* 0x0000000000017941 */ /* 0x000fea0003800000 */
.L_x_9421:
[----:B------:R-:W-:Y:S02]  /*1cd9b0*/  IMAD.MOV.U32 R42, RZ, RZ, R4 ;  /* 0x000000ffff2a7224 */ /* 0x000fe400078e0004 */
[----:B------:R-:W-:Y:S01]  /*1cd9c0*/  IMAD.MOV.U32 R43, RZ, RZ, R5 ;  /* 0x000000ffff2b7224 */ /* 0x000fe200078e0005 */
[----:B------:R-:W-:Y:S06]  /*1cd9d0*/  BRA `(.L_x_9419) ;  /* 0x0000000000187947 */ /* 0x000fec0003800000 */
.L_x_9420:
[----:B------:R-:W-:Y:S02]  /*1cd9e0*/  R2UR UR4, R38 ;  /* 0x00000000260472ca */ /* 0x000fe400000e0000 */
[----:B------:R-:W-:-:S13]  /*1cd9f0*/  R2UR UR5, R39 ;  /* 0x00000000270572ca */ /* 0x000fda00000e0000 */
[----:B------:R-:W2:Y:S02]  /*1cda00*/  LD.E.64 R42, desc[UR4][R36.64+0x8] ;  /* 0x00000804242a7980 */ /* 0x000ea4000c101b00 */
[----:B--2---:R-:W-:-:S05]  /*1cda10*/  IADD3 R4, P0, PT, R32, R42, RZ ;  /* 0x0000002a20047210 */ /* 0x004fca0007f1e0ff */
[----:B------:R-:W-:-:S05]  /*1cda20*/  IMAD.X R5, R33, 0x1, R43, P0 ;  /* 0x0000000121057824 */ /* 0x000fca00000e062b */
[----:B------:R0:W-:Y:S03]  /*1cda30*/  ST.E.64 desc[UR4][R36.64+0x8], R4 ;  /* 0x0000080424007985 */ /* 0x0001e6000c101b04 */
.L_x_9419:
[----:B------:R-:W-:Y:S05]  /*1cda40*/  BSYNC B0 ;  /* 0x0000000000007941 */ /* 0x000fea0003800000 */
.L_x_9418:
        /* <DEDUP_REMOVED lines=45> */
.L_x_9452:
        /* <DEDUP_REMOVED lines=28> */
.L_x_9433:
[----:B------:R-:W0:Y:S02]  /*1cdee0*/  LDS.64 R8, [R5+0x8] ;  /* 0x0000080005087984 */ /* 0x000e240000000a00 */
[----:B0-----:R-:W-:-:S05]  /*1cdef0*/  IADD3 R10, P0, PT, R8, 0x30, RZ ;  /* 0x00000030080a7810 */ /* 0x001fca0007f1e0ff */
[----:B------:R-:W-:-:S07]  /*1cdf00*/  IMAD.X R11, RZ, RZ, R9, P0 ;  /* 0x000000ffff0b7224 */ /* 0x000fce00000e0609 */
[----:B------:R-:W0:Y:S02]  /*1cdf10*/  ATOMS.CAST.SPIN.64 P0, [R5+0x8], R8, R10 ;  /* 0x000008080500758d */ /* 0x000e24000180040a */
[----:B0-----:R-:W-:Y:S05]  /*1cdf20*/  @!P0 BRA `(.L_x_9433) ;  /* 0xfffffffc00ec8947 */ /* 0x001fea000383ffff */
[----:B------:R-:W-:Y:S05]  /*1cdf30*/  BSYNC B4 ;  /* 0x0000000000047941 */ /* 0x000fea0003800000 */
.L_x_9432:
[----:B------:R-:W-:Y:S02]  /*1cdf40*/  IMAD.MOV.U32 R10, RZ, RZ, R8 ;  /* 0x000000ffff0a7224 */ /* 0x000fe400078e0008 */
[----:B------:R-:W-:Y:S01]  /*1cdf50*/  IMAD.MOV.U32 R11, RZ, RZ, R9 ;  /* 0x000000ffff0b7224 */ /* 0x000fe200078e0009 */
[----:B------:R-:W-:Y:S06]  /*1cdf60*/  BRA `(.L_x_9430) ;  /* 0x0000000000187947 */ /* 0x000fec0003800000 */
.L_x_9431:
[----:B------:R-:W-:Y:S02]  /*1cdf70*/  R2UR UR4, R38 ;  /* 0x00000000260472ca */ /* 0x000fe400000e0000 */
[----:B------:R-:W-:-:S13]  /*1cdf80*/  R2UR UR5, R39 ;  /* 0x00000000270572ca */ /* 0x000fda00000e0000 */
[----:B------:R-:W2:Y:S02]  /*1cdf90*/  LD.E.64 R10, desc[UR4][R36.64+0x8] ;  /* 0x00000804240a7980 */ /* 0x000ea4000c101b00 */
[----:B--2---:R-:W-:-:S05]  /*1cdfa0*/  IADD3 R8, P0, PT, R10, 0x30, RZ ;  /* 0x000000300a087810 */ /* 0x004fca0007f1e0ff */
[----:B------:R-:W-:-:S05]  /*1cdfb0*/  IMAD.X R9, RZ, RZ, R11, P0 ;  /* 0x000000ffff097224 */ /* 0x000fca00000e060b */
[----:B------:R0:W-:Y:S03]  /*1cdfc0*/  ST.E.64 desc[UR4][R36.64+0x8], R8 ;  /* 0x0000080824007985 */ /* 0x0001e6000c101b04 */
.L_x_9430:
[----:B------:R-:W-:Y:S05]  /*1cdfd0*/  BSYNC B3 ;  /* 0x0000000000037941 */ /* 0x000fea0003800000 */
.L_x_9429:
        /* <DEDUP_REMOVED lines=54> */
.L_x_9435:
[----:B------:R-:W-:Y:S05]  /*1ce340*/  BSYNC B3 ;  /* 0x0000000000037941 */ /* 0x000fea0003800000 */
.L_x_9434:
        /* <DEDUP_REMOVED lines=40> */
.L_x_9437:
[----:B------:R-:W-:Y:S05]  /*1ce5d0*/  BSYNC B3 ;  /* 0x0000000000037941 */ /* 0x000fea0003800000 */
.L_x_9436:
[----:B------:R-:W-:Y:S02]  /*1ce5e0*/  R2UR UR4, R38 ;  /* 0x00000000260472ca */ /* 0x000fe400000e0000 */
[----:B------:R-:W-:-:S13]  /*1ce5f0*/  R2UR UR5, R39 ;  /* 0x00000000270572ca */ /* 0x000fda00000e0000 */
[----:B------:R2:W-:Y:S01]  /*1ce600*/  ST.E desc[UR4][R30.64], R5 ;  /* 0x000000051e007985 */ /* 0x0005e2000c101904 */
[----:B------:R-:W-:Y:S05]  /*1ce610*/  BRA `(.L_x_9438) ;  /* 0x0000000000147947 */ /* 0x000fea0003800000 */
.L_x_9428:
[----:B------:R-:W-:Y:S02]  /*1ce620*/  R2UR UR4, R38 ;  /* 0x00000000260472ca */ /* 0x000fe400000e0000 */
[----:B------:R-:W-:Y:S02]  /*1ce630*/  R2UR UR5, R39 ;  /* 0x00000000270572ca */ /* 0x000fe400000e0000 */
[----:B------:R-:W-:-:S05]  /*1ce640*/  IADD3 R4, P0, PT, R4, R32, RZ ;  /* 0x0000002004047210 */ /* 0x000fca0007f1e0ff */
[----:B------:R-:W-:-:S06]  /*1ce650*/  IMAD.X R5, RZ, RZ, R5, P0 ;  /* 0x000000ffff057224 */ /* 0x000fcc00000e0605 */
[----:B------:R0:W-:Y:S02]  /*1ce660*/  ST.E desc[UR4][R4.64+0x20], RZ ;  /* 0x000020ff04007985 */ /* 0x0001e4000c101904 */
.L_x_9438:
[----:B------:R-:W-:Y:S05]  /*1ce670*/  BSYNC B2 ;  /* 0x0000000000027941 */ /* 0x000fea0003800000 */
.L_x_9427:
        /* <DEDUP_REMOVED lines=27> */
.L_x_9445:
[----:B------:R-:W0:Y:S02]  /*1ce830*/  LDS.64 R8, [R41+0x8] ;  /* 0x0000080029087984 */ /* 0x000e240000000a00 */
[----:B0-----:R-:W-:-:S05]  /*1ce840*/  IADD3 R10, P0, PT, R8, 0x30, RZ ;  /* 0x00000030080a7810 */ /* 0x001fca0007f1e0ff */
[----:B------:R-:W-:-:S07]  /*1ce850*/  IMAD.X R11, RZ, RZ, R9, P0 ;  /* 0x000000ffff0b7224 */ /* 0x000fce00000e0609 */
[----:B------:R-:W0:Y:S02]  /*1ce860*/  ATOMS.CAST.SPIN.64 P0, [R41+0x8], R8, R10 ;  /* 0x000008082900758d */ /* 0x000e24000180040a */
[----:B0-----:R-:W-:Y:S05]  /*1ce870*/  @!P0 BRA `(.L_x_9445) ;  /* 0xfffffffc00ec8947 */ /* 0x001fea000383ffff */
[----:B------:R-:W-:Y:S05]  /*1ce880*/  BSYNC B4 ;  /* 0x0000000000047941 */ /* 0x000fea0003800000 */
.L_x_9444:
[----:B------:R-:W-:Y:S02]  /*1ce890*/  IMAD.MOV.U32 R10, RZ, RZ, R8 ;  /* 0x000000ffff0a7224 */ /* 0x000fe400078e0008 */
[----:B------:R-:W-:Y:S01]  /*1ce8a0*/  IMAD.MOV.U32 R11, RZ, RZ, R9 ;  /* 0x000000ffff0b7224 */ /* 0x000fe200078e0009 */
[----:B------:R-:W-:Y:S06]  /*1ce8b0*/  BRA `(.L_x_9442) ;  /* 0x0000000000187947 */ /* 0x000fec0003800000 */
.L_x_9443:
[----:B------:R-:W-:Y:S02]  /*1ce8c0*/  R2UR UR4, R38 ;  /* 0x00000000260472ca */ /* 0x000fe400000e0000 */
[----:B------:R-:W-:-:S13]  /*1ce8d0*/  R2UR UR5, R39 ;  /* 0x00000000270572ca */ /* 0x000fda00000e0000 */
[----:B------:R-:W2:Y:S02]  /*1ce8e0*/  LD.E.64 R10, desc[UR4][R36.64+0x8] ;  /* 0x00000804240a7980 */ /* 0x000ea4000c101b00 */
[----:B--2---:R-:W-:-:S05]  /*1ce8f0*/  IADD3 R8, P0, PT, R10, 0x30, RZ ;  /* 0x000000300a087810 */ /* 0x004fca0007f1e0ff */
[----:B------:R-:W-:-:S05]  /*1ce900*/  IMAD.X R9, RZ, RZ, R11, P0 ;  /* 0x000000ffff097224 */ /* 0x000fca00000e060b */
[----:B------:R0:W-:Y:S03]  /*1ce910*/  ST.E.64 desc[UR4][R36.64+0x8], R8 ;  /* 0x0000080824007985 */ /* 0x0001e6000c101b04 */
.L_x_9442:
[----:B------:R-:W-:Y:S05]  /*1ce920*/  BSYNC B3 ;  /* 0x0000000000037941 */ /* 0x000fea0003800000 */
.L_x_9441:
        /* <DEDUP_REMOVED lines=51> */
.L_x_9447:
[----:B------:R-:W-:Y:S01]  /*1cec60*/  R2UR UR4, R38 ;  /* 0x00000000260472ca */ /* 0x000fe200000e0000 */
[----:B------:R-:W-:Y:S01]  /*1cec70*/  IMAD.MOV.U32 R7, RZ, RZ, 0x5272 ;  /* 0x00005272ff077424 */ /* 0x000fe200078e00ff */
[----:B------:R-:W-:Y:S01]  /*1cec80*/  R2UR UR5, R39 ;  /* 0x00000000270572ca */ /* 0x000fe200000e0000 */
[----:B------:R-:W-:Y:S01]  /*1cec90*/  IMAD.MOV.U32 R11, RZ, RZ, -0x1 ;  /* 0xffffffffff0b7424 */ /* 0x000fe200078e00ff */
[----:B------:R-:W-:-:S11]  /*1ceca0*/  PLOP3.LUT P0, PT, PT, PT, PT, 0x8, 0x80 ;  /* 0x000000000080781c */ /* 0x000fd60003f0e170 */
[----:B------:R0:W-:Y:S02]  /*1cecb0*/  ST.E desc[UR4][R30.64], R7 ;  /* 0x000000071e007985 */ /* 0x0001e4000c101904 */
.L_x_9448:
[----:B------:R-:W-:Y:S05]  /*1cecc0*/  BSYNC B3 ;  /* 0x0000000000037941 */ /* 0x000fea0003800000 */
.L_x_9446:
        /* <DEDUP_REMOVED lines=39> */
.L_x_9450:
[----:B------:R-:W-:Y:S05]  /*1cef40*/  BSYNC B3 ;  /* 0x0000000000037941 */ /* 0x000fea0003800000 */
.L_x_9449:
[----:B------:R-:W-:Y:S02]  /*1cef50*/  R2UR UR4, R38 ;  /* 0x00000000260472ca */ /* 0x000fe400000e0000 */
[----:B------:R-:W-:-:S13]  /*1cef60*/  R2UR UR5, R39 ;  /* 0x00000000270572ca */ /* 0x000fda00000e0000 */
[----:B------:R2:W-:Y:S01]  /*1cef70*/  ST.E desc[UR4][R30.64], R9 ;  /* 0x000000091e007985 */ /* 0x0005e2000c101904 */
[----:B------:R-:W-:Y:S05]  /*1cef80*/  BRA `(.L_x_9451) ;  /* 0x0000000000187947 */ /* 0x000fea0003800000 */
.L_x_9440:
[----:B------:R-:W-:Y:S01]  /*1cef90*/  VIADD R5, R32, 0x4 ;  /* 0x0000000420057836 */ /* 0x000fe20000000000 */
[----:B------:R-:W-:Y:S02]  /*1cefa0*/  R2UR UR4, R38 ;  /* 0x00000000260472ca */ /* 0x000fe400000e0000 */
[----:B------:R-:W-:Y:S02]  /*1cefb0*/  R2UR UR5, R39 ;  /* 0x00000000270572ca */ /* 0x000fe400000e0000 */
[----:B------:R-:W-:-:S05]  /*1cefc0*/  IADD3 R4, P0, PT, R8, R5, RZ ;  /* 0x0000000508047210 */ /* 0x000fca0007f1e0ff */
[----:B------:R-:W-:-:S06]  /*1cefd0*/  IMAD.X R5, RZ, RZ, R9, P0 ;  /* 0x000000ffff057224 */ /* 0x000fcc00000e0609 */
[----:B------:R3:W-:Y:S02]  /*1cefe0*/  ST.E desc[UR4][R4.64+0x20], RZ ;  /* 0x000020ff04007985 */ /* 0x0007e4000c101904 */
.L_x_9451:
[----:B------:R-:W-:Y:S05]  /*1ceff0*/  BSYNC B2 ;  /* 0x0000000000027941 */ /* 0x000fea0003800000 */
.L_x_9439:
[----:B------:R-:W-:Y:S02]  /*1cf000*/  VIADD R33, R33, 0x2 ;  /* 0x0000000221217836 */ /* 0x000fe40000000000 */
[----:B------:R-:W-:Y:S01]  /*1cf010*/  VIADD R32, R32, 0x8 ;  /* 0x0000000820207836 */ /* 0x000fe20000000000 */
[----:B------:R-:W-:Y:S06]  /*1cf020*/  @P2 BRA `(.L_x_9452) ;  /* 0xffffffec003c2947 */ /* 0x000fec000383ffff */
.L_x_9426:
[----:B------:R-:W-:Y:S05]  /*1cf030*/  BSYNC B0 ;  /* 0x0000000000007941 */ /* 0x000fea0003800000 */
.L_x_9425:
        /* <DEDUP_REMOVED lines=24> */
.L_x_9458:
[----:B------:R-:W0:Y:S02]  /*1cf1c0*/  LDS.64 R8, [R33+0x8] ;  /* 0x0000080021087984 */ /* 0x000e240000000a00 */
[----:B0-----:R-:W-:-:S05]  /*1cf1d0*/  IADD3 R10, P0, PT, R8, 0x30, RZ ;  /* 0x00000030080a7810 */ /* 0x001fca0007f1e0ff */
[----:B------:R-:W-:-:S07]  /*1cf1e0*/  IMAD.X R11, RZ, RZ, R9, P0 ;  /* 0x000000ffff0b7224 */ /* 0x000fce00000e0609 */
[----:B------:R-:W0:Y:S02]  /*1cf1f0*/  ATOMS.CAST.SPIN.64 P0, [R33+0x8], R8, R10 ;  /* 0x000008082100758d */ /* 0x000e24000180040a */
[----:B0-----:R-:W-:Y:S05]  /*1cf200*/  @!P0 BRA `(.L_x_9458) ;  /* 0xfffffffc00ec8947 */ /* 0x001fea000383ffff */
[----:B------:R-:W-:Y:S05]  /*1cf210*/  BSYNC B2 ;  /* 0x0000000000027941 */ /* 0x000fea0003800000 */
.L_x_9457:
[----:B------:R-:W-:Y:S02]  /*1cf220*/  IMAD.MOV.U32 R10, RZ, RZ, R8 ;  /* 0x000000ffff0a7224 */ /* 0x000fe400078e0008 */
[----:B------:R-:W-:Y:S01]  /*1cf230*/  IMAD.MOV.U32 R11, RZ, RZ, R9 ;  /* 0x000000ffff0b7224 */ /* 0x000fe200078e0009 */
[----:B------:R-:W-:Y:S06]  /*1cf240*/  BRA `(.L_x_9455) ;  /* 0x0000000000187947 */ /* 0x000fec0003800000 */
.L_x_9456:
[----:B------:R-:W-:Y:S02]  /*1cf250*/  R2UR UR4, R38 ;  /* 0x00000000260472ca */ /* 0x000fe400000e0000 */
[----:B------:R-:W-:-:S13]  /*1cf260*/  R2UR UR5, R39 ;  /* 0x00000000270572ca */ /* 0x000fda00000e0000 */
[----:B------:R-:W2:Y:S02]  /*1cf270*/  LD.E.64 R10, desc[UR4][R36.64+0x8] ;  /* 0x00000804240a7980 */ /* 0x000ea4000c101b00 */
[----:B--2---:R-:W-:-:S05]  /*1cf280*/  IADD3 R8, P0, PT, R10, 0x30, RZ ;  /* 0x000000300a087810 */ /* 0x004fca0007f1e0ff */
[----:B------:R-:W-:-:S05]  /*1cf290*/  IMAD.X R9, RZ, RZ, R11, P0 ;  /* 0x000000ffff097224 */ /* 0x000fca00000e060b */
[----:B------:R0:W-:Y:S03]  /*1cf2a0*/  ST.E.64 desc[UR4][R36.64+0x8], R8 ;  /* 0x0000080824007985 */ /* 0x0001e6000c101b04 */
.L_x_9455:
[----:B------:R-:W-:Y:S05]  /*1cf2b0*/  BSYNC B0 ;  /* 0x0000000000007941 */ /* 0x000fea0003800000 */
.L_x_9454:
        /* <DEDUP_REMOVED lines=51> */
.L_x_9460:
[----:B------:R-:W-:Y:S01]  /*1cf5f0*/  R2UR UR4, R38 ;  /* 0x00000000260472ca */ /* 0x000fe200000e0000 */
[----:B------:R-:W-:Y:S01]  /*1cf600*/  IMAD.MOV.U32 R7, RZ, RZ, 0x5272 ;  /* 0x00005272ff077424 */ /* 0x000fe200078e00ff */
[----:B------:R-:W-:Y:S01]  /*1cf610*/  R2UR UR5, R39 ;  /* 0x00000000270572ca */ /* 0x000fe200000e0000 */
[----:B------:R-:W-:Y:S01]  /*1cf620*/  IMAD.MOV.U32 R11, RZ, RZ, -0x1 ;  /* 0xffffffffff0b7424 */ /* 0x000fe200078e00ff */
[----:B------:R-:W-:-:S11]  /*1cf630*/  PLOP3.LUT P0, PT, PT, PT, PT, 0x8, 0x80 ;  /* 0x000000000080781c */ /* 0x000fd60003f0e170 */
[----:B------:R0:W-:Y:S02]  /*1cf640*/  ST.E desc[UR4][R30.64], R7 ;  /* 0x000000071e007985 */ /* 0x0001e4000c101904 */
.L_x_9461:
[----:B------:R-:W-:Y:S05]  /*1cf650*/  BSYNC B0 ;  /* 0x0000000000007941 */ /* 0x000fea0003800000 */
.L_x_9459:
        /* <DEDUP_REMOVED lines=39> */
.L_x_9463:
[----:B------:R-:W-:Y:S05]  /*1cf8d0*/  BSYNC B0 ;  /* 0x0000000000007941 */ /* 0x000fea0003800000 */
.L_x_9462:
[----:B------:R-:W-:Y:S02]  /*1cf8e0*/  R2UR UR4, R38 ;  /* 0x00000000260472ca */ /* 0x000fe400000e0000 */
[----:B------:R-:W-:-:S13]  /*1cf8f0*/  R2UR UR5, R39 ;  /* 0x00000000270572ca */ /* 0x000fda00000e0000 */
[----:B------:R4:W-:Y:S01]  /*1cf900*/  ST.E desc[UR4][R30.64], R9 ;  /* 0x000000091e007985 */ /* 0x0009e2000c101904 */
[----:B------:R-:W-:Y:S05]  /*1cf910*/  BRA `(.L_x_9424) ;  /* 0x0000000000147947 */ /* 0x000fea0003800000 */
.L_x_9453:
[----:B------:R-:W-:Y:S02]  /*1cf920*/  R2UR UR4, R38 ;  /* 0x00000000260472ca */ /* 0x000fe400000e0000 */
[----:B------:R-:W-:Y:S02]  /*1cf930*/  R2UR UR5, R39 ;  /* 0x00000000270572ca */ /* 0x000fe400000e0000 */
[----:B------:R-:W-:-:S05]  /*1cf940*/  LEA R4, P0, R14, R8, 0x2 ;  /* 0x000000080e047211 */ /* 0x000fca00078010ff */
[----:B------:R-:W-:-:S06]  /*1cf950*/  IMAD.X R5, RZ, RZ, R9, P0 ;  /* 0x000000ffff057224 */ /* 0x000fcc00000e0609 */
[----:B------:R0:W-:Y:S02]  /*1cf960*/  ST.E desc[UR4][R4.64+0x20], RZ ;  /* 0x000020ff04007985 */ /* 0x0001e4000c101904 */
.L_x_9424:
[----:B------:R-:W-:Y:S05]  /*1cf970*/  BSYNC B1 ;  /* 0x0000000000017941 */ /* 0x000fea0003800000 */
.L_x_9423:
[----:B------:R-:W-:Y:S01]  /*1cf980*/  ISETP.GE.AND P0, PT, R0, 0x1, PT ;  /* 0x000000010000780c */ /* 0x000fe20003f06270 */
[----:B------:R-:W-:-:S12]  /*1cf990*/  BSSY B0, `(.L_x_9464) ;  /* 0x0000142000007945 */ /* 0x000fd80003800000 */
[----:B------:R-:W-:Y:S05]  /*1cf9a0*/  @!P0 BRA `(.L_x_9465) ;  /* 0x0000001400008947 */ /* 0x000fea0003800000 */
[----:B-1----:R-:W-:Y:S02]  /*1cf9b0*/  IMAD.MOV R12, RZ, RZ, -R0 ;  /* 0x000000ffff0c7224 */ /* 0x002fe400078e0a00 */
[----:B------:R-:W-:Y:S02]  /*1cf9c0*/  IMAD.MOV.U32 R14, RZ, RZ, RZ ;  /* 0x000000ffff0e7224 */ /* 0x000fe400078e00ff */
[----:B------:R-:W-:-:S07]  /*1cf9d0*/  IMAD.MOV.U32 R32, RZ, RZ, RZ ;  /* 0x000000ffff207224 */ /* 0x000fce00078e00ff */
.L_x_9490:
        /* <DEDUP_REMOVED lines=35> */
.L_x_9473:
[----:B------:R-:W0:Y:S02]  /*1cfc10*/  LDS.64 R8, [R35+0x8] ;  /* 0x0000080023087984 */ /* 0x000e240000000a00 */
[----:B0-----:R-:W-:-:S05]  /*1cfc20*/  IADD3 R10, P0, PT, R8, 0x30, RZ ;  /* 0x00000030080a7810 */ /* 0x001fca0007f1e0ff */
[----:B------:R-:W-:-:S07]  /*1cfc30*/  IMAD.X R11, RZ, RZ, R9, P0 ;  /* 0x000000ffff0b7224 */ /* 0x000fce00000e0609 */
[----:B------:R-:W0:Y:S02]  /*1cfc40*/  ATOMS.CAST.SPIN.64 P0, [R35+0x8], R8, R10 ;  /* 0x000008082300758d */ /* 0x000e24000180040a */
[----:B0-----:R-:W-:Y:S05]  /*1cfc50*/  @!P0 BRA `(.L_x_9473) ;  /* 0xfffffffc00ec8947 */ /* 0x001fea000383ffff */
[----:B------:R-:W-:Y:S05]  /*1cfc60*/  BSYNC B3 ;  /* 0x0000000000037941 */ /* 0x000fea0003800000 */
.L_x_9472:
[----:B------:R-:W-:Y:S02]  /*1cfc70*/  IMAD.MOV.U32 R10, RZ, RZ, R8 ;  /* 0x000000ffff0a7224 */ /* 0x000fe400078e0008 */
[----:B------:R-:W-:Y:S01]  /*1cfc80*/  IMAD.MOV.U32 R11, RZ, RZ, R9 ;  /* 0x000000ffff0b7224 */ /* 0x000fe200078e0009 */
[----:B------:R-:W-:Y:S06]  /*1cfc90*/  BRA `(.L_x_9470) ;  /* 0x0000000000187947 */ /* 0x000fec0003800000 */
.L_x_9471:
[----:B------:R-:W-:Y:S02]  /*1cfca0*/  R2UR UR4, R38 ;  /* 0x00000000260472ca */ /* 0x000fe400000e0000 */
[----:B------:R-:W-:-:S13]  /*1cfcb0*/  R2UR UR5, R39 ;  /* 0x00000000270572ca */ /* 0x000fda00000e0000 */
[----:B------:R-:W2:Y:S02]  /*1cfcc0*/  LD.E.64 R10, desc[UR4][R36.64+0x8] ;  /* 0x00000804240a7980 */ /* 0x000ea4000c101b00 */
[----:B--2---:R-:W-:-:S05]  /*1cfcd0*/  IADD3 R8, P0, PT, R10, 0x30, RZ ;  /* 0x000000300a087810 */ /* 0x004fca0007f1e0ff */
[----:B------:R-:W-:-:S05]  /*1cfce0*/  IMAD.X R9, RZ, RZ, R11, P0 ;  /* 0x000000ffff097224 */ /* 0x000fca00000e060b */
[----:B------:R0:W-:Y:S03]  /*1cfcf0*/  ST.E.64 desc[UR4][R36.64+0x8], R8 ;  /* 0x0000080824007985 */ /* 0x0001e6000c101b04 */
.L_x_9470:
[----:B------:R-:W-:Y:S05]  /*1cfd00*/  BSYNC B2 ;  /* 0x0000000000027941 */ /* 0x000fea0003800000 */
.L_x_9469:
        /* <DEDUP_REMOVED lines=54> */
.L_x_9475:
[----:B------:R-:W-:Y:S05]  /*1d0070*/  BSYNC B2 ;  /* 0x0000000000027941 */ /* 0x000fea0003800000 */
.L_x_9474:
        /* <DEDUP_REMOVED lines=40> */
.L_x_9477:
[----:B------:R-:W-:Y:S05]  /*1d0300*/  BSYNC B2 ;  /* 0x0000000000027941 */ /* 0x000fea0003800000 */
.L_x_9476:
[----:B------:R-:W-:Y:S02]  /*1d0310*/  R2UR UR4, R38 ;  /* 0x00000000260472ca */ /* 0x000fe400000e0000 */
[----:B------:R-:W-:Y:S02]  /*1d0320*/  R2UR UR5, R39 ;  /* 0x00000000270572ca */ /* 0x000fe400000e0000 */
[----:B------:R-:W-:-:S11]  /*1d0330*/  PRMT R11, RZ, 0x7610, R11 ;  /* 0x00007610ff0b7816 */ /* 0x000fd6000000000b */
[----:B------:R3:W-:Y:S01]  /*1d0340*/  ST.E desc[UR4][R30.64], R9 ;  /* 0x000000091e007985 */ /* 0x0007e2000c101904 */
[----:B------:R-:W-:Y:S05]  /*1d0350*/  BRA `(.L_x_9467) ;  /* 0x0000000000147947 */ /* 0x000fea0003800000 */
.L_x_9468:
[----:B------:R-:W-:Y:S02]  /*1d0360*/  R2UR UR4, R38 ;  /* 0x00000000260472ca */ /* 0x000fe400000e0000 */
[----:B------:R-:W-:Y:S02]  /*1d0370*/  R2UR UR5, R39 ;  /* 0x00000000270572ca */ /* 0x000fe400000e0000 */
[----:B------:R-:W-:-:S05]  /*1d0380*/  IADD3 R4, P0, PT, R8, R14, RZ ;  /* 0x0000000e08047210 */ /* 0x000fca0007f1e0ff */
[----:B------:R-:W-:-:S06]  /*1d0390*/  IMAD.X R5, RZ, RZ, R9, P0 ;  /* 0x000000ffff057224 */ /* 0x000fcc00000e0609 */
[----:B------:R1:W5:Y:S02]  /*1d03a0*/  LD.E.U8 R11, desc[UR4][R4.64+0x20] ;  /* 0x00002004040b7980 */ /* 0x000364000c101100 */
.L_x_9467:
[----:B------:R-:W-:Y:S05]  /*1d03b0*/  BSYNC B1 ;  /* 0x0000000000017941 */ /* 0x000fea0003800000 */
.L_x_9466:
        /* <DEDUP_REMOVED lines=31> */
.L_x_9485:
[----:B------:R-:W0:Y:S02]  /*1d05b0*/  LDS.64 R8, [R35+0x8] ;  /* 0x0000080023087984 */ /* 0x000e240000000a00 */
[----:B0-----:R-:W-:-:S05]  /*1d05c0*/  IADD3 R10, P0, PT, R8, 0x30, RZ ;  /* 0x00000030080a7810 */ /* 0x001fca0007f1e0ff */
[----:B------:R-:W-:-:S07]  /*1d05d0*/  IMAD.X R11, RZ, RZ, R9, P0 ;  /* 0x000000ffff0b7224 */ /* 0x000fce00000e0609 */
[----:B------:R-:W0:Y:S02]  /*1d05e0*/  ATOMS.CAST.SPIN.64 P0, [R35+0x8], R8, R10 ;  /* 0x000008082300758d */ /* 0x000e24000180040a */
[----:B0-----:R-:W-:Y:S05]  /*1d05f0*/  @!P0 BRA `(.L_x_9485) ;  /* 0xfffffffc00ec8947 */ /* 0x001fea000383ffff */
[----:B------:R-:W-:Y:S05]  /*1d0600*/  BSYNC B3 ;  /* 0x0000000000037941 */ /* 0x000fea0003800000 */
.L_x_9484:
[----:B------:R-:W-:Y:S02]  /*1d0610*/  IMAD.MOV.U32 R10, RZ, RZ, R8 ;  /* 0x000000ffff0a7224 */ /* 0x000fe400078e0008 */
[----:B------:R-:W-:Y:S01]  /*1d0620*/  IMAD.MOV.U32 R11, RZ, RZ, R9 ;  /* 0x000000ffff0b7224 */ /* 0x000fe200078e0009 */
[----:B------:R-:W-:Y:S06]  /*1d0630*/  BRA `(.L_x_9482) ;  /* 0x0000000000187947 */ /* 0x000fec0003800000 */
.L_x_9483:
[----:B------:R-:W-:Y:S02]  /*1d0640*/  R2UR UR4, R38 ;  /* 0x00000000260472ca */ /* 0x000fe400000e0000 */
[----:B------:R-:W-:-:S13]  /*1d0650*/  R2UR UR5, R39 ;  /* 0x00000000270572ca */ /* 0x000fda00000e0000 */
[----:B------:R-:W2:Y:S02]  /*1d0660*/  LD.E.64 R10, desc[UR4][R36.64+0x8] ;  /* 0x00000804240a7980 */ /* 0x000ea4000c101b00 */
[----:B--2---:R-:W-:-:S05]  /*1d0670*/  IADD3 R8, P0, PT, R10, 0x30, RZ ;  /* 0x000000300a087810 */ /* 0x004fca0007f1e0ff */
[----:B------:R-:W-:-:S05]  /*1d0680*/  IMAD.X R9, RZ, RZ, R11, P0 ;  /* 0x000000ffff097224 */ /* 0x000fca00000e060b */
[----:B------:R0:W-:Y:S03]  /*1d0690*/  ST.E.64 desc[UR4][R36.64+0x8], R8 ;  /* 0x0000080824007985 */ /* 0x0001e6000c101b04 */
.L_x_9482:
[----:B------:R-:W-:Y:S05]  /*1d06a0*/  BSYNC B2 ;  /* 0x0000000000027941 */ /* 0x000fea0003800000 */
.L_x_9481:
        /* <DEDUP_REMOVED lines=54> */
.L_x_9487:
[----:B------:R-:W-:Y:S05]  /*1d0a10*/  BSYNC B2 ;  /* 0x0000000000027941 */ /* 0x000fea0003800000 */
.L_x_9486:
        /* <DEDUP_REMOVED lines=40> */
.L_x_9489:
[----:B------:R-:W-:Y:S05]  /*1d0ca0*/  BSYNC B2 ;  /* 0x0000000000027941 */ /* 0x000fea0003800000 */
.L_x_9488:
[----:B------:R-:W-:Y:S02]  /*1d0cb0*/  R2UR UR4, R38 ;  /* 0x00000000260472ca */ /* 0x000fe400000e0000 */
[----:B------:R-:W-:-:S13]  /*1d0cc0*/  R2UR UR5, R39 ;  /* 0x00000000270572ca */ /* 0x000fda00000e0000 */
[----:B------:R2:W-:Y:S01]  /*1d0cd0*/  ST.E desc[UR4][R30.64], R9 ;  /* 0x000000091e007985 */ /* 0x0005e2000c101904 */
[----:B------:R-:W-:Y:S05]  /*1d0ce0*/  BRA `(.L_x_9479) ;  /* 0x0000000000207947 */ /* 0x000fea0003800000 */
.L_x_9480:
        /* <DEDUP_REMOVED lines=8> */
.L_x_9479:
[----:B------:R-:W-:Y:S05]  /*1d0d70*/  BSYNC B1 ;  /* 0x0000000000017941 */ /* 0x000fea0003800000 */
.L_x_9478:
[----:B------:R-:W-:Y:S02]  /*1d0d80*/  VIADD R32, R32, 0x1 ;  /* 0x0000000120207836 */ /* 0x000fe40000000000 */
[----:B------:R-:W-:Y:S01]  /*1d0d90*/  VIADD R14, R14, 0x4 ;  /* 0x000000040e0e7836 */ /* 0x000fe20000000000 */
[----:B------:R-:W-:Y:S06]  /*1d0da0*/  @P2 BRA `(.L_x_9490) ;  /* 0xffffffec000c2947 */ /* 0x000fec000383ffff */
.L_x_9465:
[----:B------:R-:W-:Y:S05]  /*1d0db0*/  BSYNC B0 ;  /* 0x0000000000007941 */ /* 0x000fea0003800000 */
.L_x_9464:
[----:B------:R-:W-:Y:S01]  /*1d0dc0*/  ISETP.GE.AND P0, PT, R17, 0x1, PT ;  /* 0x000000011100780c */ /* 0x000fe20003f06270 */
[----:B------:R-:W-:-:S12]  /*1d0dd0*/  BSSY B0, `(.L_x_9491) ;  /* 0x0000145000007945 */ /* 0x000fd80003800000 */
[----:B------:R-:W-:Y:S05]  /*1d0de0*/  @!P0 BRA `(.L_x_9492) ;  /* 0x00000014000c8947 */ /* 0x000fea0003800000 */
[----:B------:R-:W-:Y:S01]  /*1d0df0*/  IMAD.MOV R17, RZ, RZ, -R17 ;  /* 0x000000ffff117224 */ /* 0x000fe200078e0a11 */
[----:B-----5:R-:W-:Y:S01]  /*1d0e00*/  CS2R R14, SRZ ;  /* 0x00000000000e7805 */ /* 0x020fe2000001ff00 */
[----:B-1----:R-:W-:-:S07]  /*1d0e10*/  IMAD.SHL.U32 R12, R0, 0x4, RZ ;  /* 0x00000004000c7824 */ /* 0x002fce00078e00ff */
.L_x_9517:
        /* <DEDUP_REMOVED lines=35> */
.L_x_9500:
[----:B------:R-:W0:Y:S02]  /*1d1050*/  LDS.64 R8, [R5+0x8] ;  /* 0x0000080005087984 */ /* 0x000e240000000a00 */
[----:B0-----:R-:W-:-:S05]  /*1d1060*/  IADD3 R10, P0, PT, R8, 0x30, RZ ;  /* 0x00000030080a7810 */ /* 0x001fca0007f1e0ff */
[----:B------:R-:W-:-:S07]  /*1d1070*/  IMAD.X R11, RZ, RZ, R9, P0 ;  /* 0x000000ffff0b7224 */ /* 0x000fce00000e0609 */
[----:B------:R-:W0:Y:S02]  /*1d1080*/  ATOMS.CAST.SPIN.64 P0, [R5+0x8], R8, R10 ;  /* 0x000008080500758d */ /* 0x000e24000180040a */
[----:B0-----:R-:W-:Y:S05]  /*1d1090*/  @!P0 BRA `(.L_x_9500) ;  /* 0xfffffffc00ec8947 */ /* 0x001fea000383ffff */
[----:B------:R-:W-:Y:S05]  /*1d10a0*/  BSYNC B3 ;  /* 0x0000000000037941 */ /* 0x000fea0003800000 */
.L_x_9499:
[----:B------:R-:W-:Y:S02]  /*1d10b0*/  IMAD.MOV.U32 R10, RZ, RZ, R8 ;  /* 0x000000ffff0a7224 */ /* 0x000fe400078e0008 */
[----:B------:R-:W-:Y:S01]  /*1d10c0*/  IMAD.MOV.U32 R11, RZ, RZ, R9 ;  /* 0x000000ffff0b7224 */ /* 0x000fe200078e0009 */
[----:B------:R-:W-:Y:S06]  /*1d10d0*/  BRA `(.L_x_9497) ;  /* 0x0000000000187947 */ /* 0x000fec0003800000 */
.L_x_9498:
[----:B------:R-:W-:Y:S02]  /*1d10e0*/  R2UR UR4, R38 ;  /* 0x00000000260472ca */ /* 0x000fe400000e0000 */
[----:B------:R-:W-:-:S13]  /*1d10f0*/  R2UR UR5, R39 ;  /* 0x00000000270572ca */ /* 0x000fda00000e0000 */
[----:B------:R-:W2:Y:S02]  /*1d1100*/  LD.E.64 R10, desc[UR4][R36.64+0x8] ;  /* 0x00000804240a7980 */ /* 0x000ea4000c101b00 */
[----:B--2---:R-:W-:-:S05]  /*1d1110*/  IADD3 R8, P0, PT, R10, 0x30, RZ ;  /* 0x000000300a087810 */ /* 0x004fca0007f1e0ff */
[----:B------:R-:W-:-:S05]  /*1d1120*/  IMAD.X R9, RZ, RZ, R11, P0 ;  /* 0x000000ffff097224 */ /* 0x000fca00000e060b */
[----:B------:R0:W-:Y:S03]  /*1d1130*/  ST.E.64 desc[UR4][R36.64+0x8], R8 ;  /* 0x0000080824007985 */ /* 0x0001e6000c101b04 */
.L_x_9497:
[----:B------:R-:W-:Y:S05]  /*1d1140*/  BSYNC B2 ;  /* 0x0000000000027941 */ /* 0x000fea0003800000 */
.L_x_9496:
        /* <DEDUP_REMOVED lines=54> */
.L_x_9502:
[----:B------:R-:W-:Y:S05]  /*1d14b0*/  BSYNC B2 ;  /* 0x0000000000027941 */ /* 0x000fea0003800000 */
.L_x_9501:
        /* <DEDUP_REMOVED lines=40> */
.L_x_9504:
[----:B------:R-:W-:Y:S05]  /*1d1740*/  BSYNC B2 ;  /* 0x0000000000027941 */ /* 0x000fea0003800000 */
.L_x_9503:
[----:B------:R-:W-:Y:S02]  /*1d1750*/  R2UR UR4, R38 ;  /* 0x00000000260472ca */ /* 0x000fe400000e0000 */
[----:B------:R-:W-:Y:S02]  /*1d1760*/  R2UR UR5, R39 ;  /* 0x00000000270572ca */ /* 0x000fe400000e0000 */
[----:B------:R-:W-:-:S11]  /*1d1770*/  PRMT R11, RZ, 0x7610, R11 ;  /* 0x00007610ff0b7816 */ /* 0x000fd6000000000b */
[----:B------:R3:W-:Y:S01]  /*1d1780*/  ST.E desc[UR4][R30.64], R9 ;  /* 0x000000091e007985 */ /* 0x0007e2000c101904 */
[----:B------:R-:W-:Y:S05]  /*1d1790*/  BRA `(.L_x_9494) ;  /* 0x0000000000147947 */ /* 0x000fea0003800000 */
.L_x_9495:
[----:B------:R-:W-:Y:S02]  /*1d17a0*/  R2UR UR4, R38 ;  /* 0x00000000260472ca */ /* 0x000fe400000e0000 */
[----:B------:R-:W-:Y:S02]  /*1d17b0*/  R2UR UR5, R39 ;  /* 0x00000000270572ca */ /* 0x000fe400000e0000 */
[----:B------:R-:W-:-:S05]  /*1d17c0*/  IADD3 R4, P0, PT, R8, R14, RZ ;  /* 0x0000000e08047210 */ /* 0x000fca0007f1e0ff */
[----:B------:R-:W-:-:S06]  /*1d17d0*/  IMAD.X R5, RZ, RZ, R9, P0 ;  /* 0x000000ffff057224 */ /* 0x000fcc00000e0609 */
[----:B------:R1:W5:Y:S02]  /*1d17e0*/  LD.E.U8 R11, desc[UR4][R4.64+0x20] ;  /* 0x00002004040b7980 */ /* 0x000364000c101100 */
.L_x_9494:
[----:B------:R-:W-:Y:S05]  /*1d17f0*/  BSYNC B1 ;  /* 0x0000000000017941 */ /* 0x000fea0003800000 */
.L_x_9493:
        /* <DEDUP_REMOVED lines=32> */
.L_x_9512:
[----:B------:R-:W0:Y:S02]  /*1d1a00*/  LDS.64 R8, [R33+0x8] ;  /* 0x0000080021087984 */ /* 0x000e240000000a00 */
[----:B0-----:R-:W-:-:S05]  /*1d1a10*/  IADD3 R10, P0, PT, R8, 0x30, RZ ;  /* 0x00000030080a7810 */ /* 0x001fca0007f1e0ff */
[----:B------:R-:W-:-:S07]  /*1d1a20*/  IMAD.X R11, RZ, RZ, R9, P0 ;  /* 0x000000ffff0b7224 */ /* 0x000fce00000e0609 */
[----:B------:R-:W0:Y:S02]  /*1d1a30*/  ATOMS.CAST.SPIN.64 P0, [R33+0x8], R8, R10 ;  /* 0x000008082100758d */ /* 0x000e24000180040a */
[----:B0-----:R-:W-:Y:S05]  /*1d1a40*/  @!P0 BRA `(.L_x_9512) ;  /* 0xfffffffc00ec8947 */ /* 0x001fea000383ffff */
[----:B------:R-:W-:Y:S05]  /*1d1a50*/  BSYNC B3 ;  /* 0x0000000000037941 */ /* 0x000fea0003800000 */
.L_x_9511:
[----:B------:R-:W-:Y:S02]  /*1d1a60*/  IMAD.MOV.U32 R10, RZ, RZ, R8 ;  /* 0x000000ffff0a7224 */ /* 0x000fe400078e0008 */
[----:B------:R-:W-:Y:S01]  /*1d1a70*/  IMAD.MOV.U32 R11, RZ, RZ, R9 ;  /* 0x000000ffff0b7224 */ /* 0x000fe200078e0009 */
[----:B------:R-:W-:Y:S06]  /*1d1a80*/  BRA `(.L_x_9509) ;  /* 0x0000000000187947 */ /* 0x000fec0003800000 */
.L_x_9510:
[----:B------:R-:W-:Y:S02]  /*1d1a90*/  R2UR UR4, R38 ;  /* 0x00000000260472ca */ /* 0x000fe400000e0000 */
[----:B------:R-:W-:-:S13]  /*1d1aa0*/  R2UR UR5, R39 ;  /* 0x00000000270572ca */ /* 0x000fda00000e0000 */
[----:B------:R-:W2:Y:S02]  /*1d1ab0*/  LD.E.64 R10, desc[UR4][R36.64+0x8] ;  /* 0x00000804240a7980 */ /* 0x000ea4000c101b00 */
[----:B--2---:R-:W-:-:S05]  /*1d1ac0*/  IADD3 R8, P0, PT, R10, 0x30, RZ ;  /* 0x000000300a087810 */ /* 0x004fca0007f1e0ff */
[----:B------:R-:W-:-:S05]  /*1d1ad0*/  IMAD.X R9, RZ, RZ, R11, P0 ;  /* 0x000000ffff097224 */ /* 0x000fca00000e060b */
[----:B------:R0:W-:Y:S03]  /*1d1ae0*/  ST.E.64 desc[UR4][R36.64+0x8], R8 ;  /* 0x0000080824007985 */ /* 0x0001e6000c101b04 */
.L_x_9509:
[----:B------:R-:W-:Y:S05]  /*1d1af0*/  BSYNC B2 ;  /* 0x0000000000027941 */ /* 0x000fea0003800000 */
.L_x_9508:
        /* <DEDUP_REMOVED lines=54> */
.L_x_9514:
[----:B------:R-:W-:Y:S05]  /*1d1e60*/  BSYNC B2 ;  /* 0x0000000000027941 */ /* 0x000fea0003800000 */
.L_x_9513:
        /* <DEDUP_REMOVED lines=40> */
.L_x_9516:
[----:B------:R-:W-:Y:S05]  /*1d20f0*/  BSYNC B2 ;  /* 0x0000000000027941 */ /* 0x000fea0003800000 */
.L_x_9515:
[----:B------:R-:W-:Y:S02]  /*1d2100*/  R2UR UR4, R38 ;  /* 0x00000000260472ca */ /* 0x000fe400000e0000 */
[----:B------:R-:W-:-:S13]  /*1d2110*/  R2UR UR5, R39 ;  /* 0x00000000270572ca */ /* 0x000fda00000e0000 */
[----:B------:R2:W-:Y:S01]  /*1d2120*/  ST.E desc[UR4][R30.64], R9 ;  /* 0x000000091e007985 */ /* 0x0005e2000c101904 */
[----:B------:R-:W-:Y:S05]  /*1d2130*/  BRA `(.L_x_9506) ;  /* 0x0000000000207947 */ /* 0x000fea0003800000 */
.L_x_9507:
        /* <DEDUP_REMOVED lines=8> */
.L_x_9506:
[----:B------:R-:W-:Y:S05]  /*1d21c0*/  BSYNC B1 ;  /* 0x0000000000017941 */ /* 0x000fea0003800000 */
.L_x_9505:
[----:B------:R-:W-:Y:S02]  /*1d21d0*/  VIADD R15, R15, 0x1 ;  /* 0x000000010f0f7836 */ /* 0x000fe40000000000 */
[----:B------:R-:W-:Y:S02]  /*1d21e0*/  VIADD R0, R0, 0x1 ;  /* 0x0000000100007836 */ /* 0x000fe40000000000 */
[----:B------:R-:W-:Y:S02]  /*1d21f0*/  VIADD R12, R12, 0x4 ;  /* 0x000000040c0c7836 */ /* 0x000fe40000000000 */
[----:B------:R-:W-:Y:S01]  /*1d2200*/  VIADD R14, R14, 0x4 ;  /* 0x000000040e0e7836 */ /* 0x000fe20000000000 */
[----:B------:R-:W-:Y:S06]  /*1d2210*/  @P2 BRA `(.L_x_9517) ;  /* 0xffffffec00002947 */ /* 0x000fec000383ffff */
.L_x_9492:
[----:B------:R-:W-:Y:S05]  /*1d2220*/  BSYNC B0 ;  /* 0x0000000000007941 */ /* 0x000fea0003800000 */
.L_x_9491:
[----:B------:R-:W2:Y:S01]  /*1d2230*/  S2UR UR5, SR_CgaCtaId ;  /* 0x00000000000579c3 */ /* 0x000ea20000008800 */
[----:B------:R-:W-:Y:S01]  /*1d2240*/  UMOV UR4, 0x400 ;  /* 0x0000040000047882 */ /* 0x000fe20000000000 */
[----:B------:R-:W-:Y:S01]  /*1d2250*/  R2UR UR6, R38 ;  /* 0x00000000260672ca */ /* 0x000fe200000e0000 */
[----:B01-3--:R-:W-:Y:S01]  /*1d2260*/  IMAD.MOV.U32 R4, RZ, RZ, 0x30 ;  /* 0x00000030ff047424 */ /* 0x00bfe200078e00ff */
[----:B------:R-:W-:Y:S01]  /*1d2270*/  R2UR UR7, R39 ;  /* 0x00000000270772ca */ /* 0x000fe200000e0000 */
[----:B------:R-:W-:Y:S01]  /*1d2280*/  IMAD.MOV.U32 R5, RZ, RZ, 0x0 ;  /* 0x00000000ff057424 */ /* 0x000fe200078e00ff */
[----:B--2---:R-:W-:-:S06]  /*1d2290*/  ULEA UR4, UR5, UR4, 0x18 ;  /* 0x0000000405047291 */ /* 0x004fcc000f8ec0ff */
[----:B-----5:R-:W-:-:S05]  /*1d22a0*/  IMAD.U32 R15, RZ, RZ, UR4 ;  /* 0x00000004ff0f7e24 */ /* 0x020fca000f8e00ff */
        /* <DEDUP_REMOVED lines=11> */
.L_x_9522:
[----:B------:R-:W0:Y:S02]  /*1d2360*/  LDS.64 R4, [R11+0x8] ;  /* 0x000008000b047984 */ /* 0x000e240000000a00 */
[----:B0-----:R-:W-:-:S05]  /*1d2370*/  IADD3 R6, P0, PT, R4, 0x30, RZ ;  /* 0x0000003004067810 */ /* 0x001fca0007f1e0ff */
[----:B------:R-:W-:-:S07]  /*1d2380*/  IMAD.X R7, RZ, RZ, R5, P0 ;  /* 0x000000ffff077224 */ /* 0x000fce00000e0605 */
[----:B------:R-:W0:Y:S02]  /*1d2390*/  ATOMS.CAST.SPIN.64 P0, [R11+0x8], R4, R6 ;  /* 0x000008040b00758d */ /* 0x000e240001800406 */
[----:B0-----:R-:W-:Y:S05]  /*1d23a0*/  @!P0 BRA `(.L_x_9522) ;  /* 0xfffffffc00ec8947 */ /* 0x001fea000383ffff */
[----:B------:R-:W-:Y:S05]  /*1d23b0*/  BSYNC B1 ;  /* 0x0000000000017941 */ /* 0x000fea0003800000 */
.L_x_9521:
[----:B------:R-:W-:Y:S02]  /*1d23c0*/  IMAD.MOV.U32 R6, RZ, RZ, R4 ;  /* 0x000000ffff067224 */ /* 0x000fe400078e0004 */
[----:B------:R-:W-:Y:S01]  /*1d23d0*/  IMAD.MOV.U32 R7, RZ, RZ, R5 ;  /* 0x000000ffff077224 */ /* 0x000fe200078e0005 */
[----:B------:R-:W-:Y:S06]  /*1d23e0*/  BRA `(.L_x_9519) ;  /* 0x0000000000187947 */ /* 0x000fec0003800000 */
.L_x_9520:
[----:B------:R-:W-:Y:S02]  /*1d23f0*/  R2UR UR4, R38 ;  /* 0x00000000260472ca */ /* 0x000fe400000e0000 */
[----:B------:R-:W-:-:S13]  /*1d2400*/  R2UR UR5, R39 ;  /* 0x00000000270572ca */ /* 0x000fda00000e0000 */
[----:B------:R-:W2:Y:S02]  /*1d2410*/  LD.E.64 R6, desc[UR4][R36.64+0x8] ;  /* 0x0000080424067980 */ /* 0x000ea4000c101b00 */
[----:B--2---:R-:W-:-:S05]  /*1d2420*/  IADD3 R4, P0, PT, R6, 0x30, RZ ;  /* 0x0000003006047810 */ /* 0x004fca0007f1e0ff */
[----:B------:R-:W-:-:S05]  /*1d2430*/  IMAD.X R5, RZ, RZ, R7, P0 ;  /* 0x000000ffff057224 */ /* 0x000fca00000e0607 */
[----:B------:R0:W-:Y:S03]  /*1d2440*/  ST.E.64 desc[UR4][R36.64+0x8], R4 ;  /* 0x0000080424007985 */ /* 0x0001e6000c101b04 */
.L_x_9519:
[----:B------:R-:W-:Y:S05]  /*1d2450*/  BSYNC B0 ;  /* 0x0000000000007941 */ /* 0x000fea0003800000 */
.L_x_9518:
        /* <DEDUP_REMOVED lines=65> */
.L_x_9529:
[----:B------:R-:W0:Y:S02]  /*1d2870*/  LDS.64 R8, [R5+0x8] ;  /* 0x0000080005087984 */ /* 0x000e240000000a00 */
[----:B0-----:R-:W-:-:S05]  /*1d2880*/  IADD3 R10, P0, PT, R32, R8, RZ ;  /* 0x00000008200a7210 */ /* 0x001fca0007f1e0ff */
[----:B------:R-:W-:-:S07]  /*1d2890*/  IMAD.X R11, R33, 0x1, R9, P0 ;  /* 0x00000001210b7824 */ /* 0x000fce00000e0609 */
[----:B------:R-:W0:Y:S02]  /*1d28a0*/  ATOMS.CAST.SPIN.64 P0, [R5+0x8], R8, R10 ;  /* 0x000008080500758d */ /* 0x000e24000180040a */
[----:B0-----:R-:W-:Y:S05]  /*1d28b0*/  @!P0 BRA `(.L_x_9529) ;  /* 0xfffffffc00ec8947 */ /* 0x001fea000383ffff */
[----:B------:R-:W-:Y:S05]  /*1d28c0*/  BSYNC B1 ;  /* 0x0000000000017941 */ /* 0x000fea0003800000 */
.L_x_9528:
[----:B------:R-:W-:Y:S05]  /*1d28d0*/  BRA `(.L_x_9526) ;  /* 0x0000000000187947 */ /* 0x000fea0003800000 */
.L_x_9527:
[----:B------:R-:W-:Y:S02]  /*1d28e0*/  R2UR UR4, R38 ;  /* 0x00000000260472ca */ /* 0x000fe400000e0000 */
[----:B------:R-:W-:-:S13]  /*1d28f0*/  R2UR UR5, R39 ;  /* 0x00000000270572ca */ /* 0x000fda00000e0000 */
[----:B------:R-:W2:Y:S02]  /*1d2900*/  LD.E.64 R8, desc[UR4][R36.64+0x8] ;  /* 0x0000080424087980 */ /* 0x000ea4000c101b00 */
[----:B--2---:R-:W-:-:S05]  /*1d2910*/  IADD3 R4, P0, PT, R32, R8, RZ ;  /* 0x0000000820047210 */ /* 0x004fca0007f1e0ff */
[----:B------:R-:W-:-:S05]  /*1d2920*/  IMAD.X R5, R33, 0x1, R9, P0 ;  /* 0x0000000121057824 */ /* 0x000fca00000e0609 */
[----:B------:R0:W-:Y:S03]  /*1d2930*/  ST.E.64 desc[UR4][R36.64+0x8], R4 ;  /* 0x0000080424007985 */ /* 0x0001e6000c101b04 */
.L_x_9526:
[----:B------:R-:W-:Y:S05]  /*1d2940*/  BSYNC B0 ;  /* 0x0000000000007941 */ /* 0x000fea0003800000 */
.L_x_9525:
        /* <DEDUP_REMOVED lines=47> */
.L_x_9561:
        /* <DEDUP_REMOVED lines=31> */
.L_x_9542:
        /* <DEDUP_REMOVED lines=8> */
.L_x_9541:
[----:B0-----:R0:W-:Y:S05]  /*1d2eb0*/  BMOV.32 B0, R10 ;  /* 0x0000000a00007356 */ /* 0x0011ea0000000000 */
[----:B------:R-:W-:Y:S02]  /*1d2ec0*/  IMAD.MOV.U32 R11, RZ, RZ, R9 ;  /* 0x000000ffff0b7224 */ /* 0x000fe400078e0009 */
[----:B0-----:R-:W-:Y:S01]  /*1d2ed0*/  IMAD.MOV.U32 R10, RZ, RZ, R8 ;  /* 0x000000ffff0a7224 */ /* 0x001fe200078e0008 */
[----:B------:R-:W-:Y:S06]  /*1d2ee0*/  BRA `(.L_x_9539) ;  /* 0x0000000000187947 */ /* 0x000fec0003800000 */
.L_x_9540:
[----:B------:R-:W-:Y:S02]  /*1d2ef0*/  R2UR UR4, R38 ;  /* 0x00000000260472ca */ /* 0x000fe400000e0000 */
[----:B------:R-:W-:-:S13]  /*1d2f00*/  R2UR UR5, R39 ;  /* 0x00000000270572ca */ /* 0x000fda00000e0000 */
[----:B------:R-:W2:Y:S02]  /*1d2f10*/  LD.E.64 R10, desc[UR4][R36.64+0x8] ;  /* 0x00000804240a7980 */ /* 0x000ea4000c101b00 */
[----:B--2---:R-:W-:-:S05]  /*1d2f20*/  IADD3 R8, P0, PT, R10, 0x30, RZ ;  /* 0x000000300a087810 */ /* 0x004fca0007f1e0ff */
[----:B------:R-:W-:-:S05]  /*1d2f30*/  IMAD.X R9, RZ, RZ, R11, P0 ;  /* 0x000000ffff097224 */ /* 0x000fca00000e060b */
[----:B------:R0:W-:Y:S03]  /*1d2f40*/  ST.E.64 desc[UR4][R36.64+0x8], R8 ;  /* 0x0000080824007985 */ /* 0x0001e6000c101b04 */
.L_x_9539:
[----:B------:R-:W-:Y:S05]  /*1d2f50*/  BSYNC B0 ;  /* 0x0000000000007941 */ /* 0x000fea0003800000 */
.L_x_9538:
        /* <DEDUP_REMOVED lines=54> */
.L_x_9544:
[----:B------:R-:W-:Y:S05]  /*1d32c0*/  BSYNC B0 ;  /* 0x0000000000007941 */ /* 0x000fea0003800000 */
.L_x_9543:
        /* <DEDUP_REMOVED lines=40> */
.L_x_9546:
[----:B------:R-:W-:Y:S05]  /*1d3550*/  BSYNC B0 ;  /* 0x0000000000007941 */ /* 0x000fea0003800000 */
.L_x_9545:
[----:B------:R-:W-:Y:S02]  /*1d3560*/  R2UR UR4, R38 ;  /* 0x00000000260472ca */ /* 0x000fe400000e0000 */
[----:B------:R-:W-:-:S13]  /*1d3570*/  R2UR UR5, R39 ;  /* 0x00000000270572ca */ /* 0x000fda00000e0000 */
[----:B------:R3:W-:Y:S01]  /*1d3580*/  ST.E desc[UR4][R30.64], R9 ;  /* 0x000000091e007985 */ /* 0x0007e2000c101904 */
[----:B------:R-:W-:Y:S05]  /*1d3590*/  BRA `(.L_x_9547) ;  /* 0x0000000000147947 */ /* 0x000fea0003800000 */
.L_x_9537:
[----:B------:R-:W-:Y:S02]  /*1d35a0*/  R2UR UR4, R38 ;  /* 0x00000000260472ca */ /* 0x000fe400000e0000 */
[----:B------:R-:W-:Y:S02]  /*1d35b0*/  R2UR UR5, R39 ;  /* 0x00000000270572ca */ /* 0x000fe400000e0000 */
[----:B------:R-:W-:-:S05]  /*1d35c0*/  IADD3 R4, P0, PT, R8, R17, RZ ;  /* 0x0000001108047210 */ /* 0x000fca0007f1e0ff */
[----:B------:R-:W-:-:S06]  /*1d35d0*/  IMAD.X R5, RZ, RZ, R9, P0 ;  /* 0x000000ffff057224 */ /* 0x000fcc00000e0609 */
[----:B------:R4:W-:Y:S02]  /*1d35e0*/  ST.E desc[UR4][R4.64+0x20], RZ ;  /* 0x000020ff04007985 */ /* 0x0009e4000c101904 */
.L_x_9547:
[----:B------:R-:W-:Y:S05]  /*1d35f0*/  BSYNC B1 ;  /* 0x0000000000017941 */ /* 0x000fea0003800000 */
.L_x_9536:
        /* <DEDUP_REMOVED lines=30> */
.L_x_9554:
        /* <DEDUP_REMOVED lines=8> */
.L_x_9553:
[----:B0-----:R0:W-:Y:S05]  /*1d3860*/  BMOV.32 B0, R10 ;  /* 0x0000000a00007356 */ /* 0x0011ea0000000000 */
[----:B------:R-:W-:Y:S02]  /*1d3870*/  IMAD.MOV.U32 R11, RZ, RZ, R9 ;  /* 0x000000ffff0b7224 */ /* 0x000fe400078e0009 */
[----:B0-----:R-:W-:Y:S01]  /*1d3880*/  IMAD.MOV.U32 R10, RZ, RZ, R8 ;  /* 0x000000ffff0a7224 */ /* 0x001fe200078e0008 */
[----:B------:R-:W-:Y:S06]  /*1d3890*/  BRA `(.L_x_9551) ;  /* 0x0000000000187947 */ /* 0x000fec0003800000 */
.L_x_9552:
[----:B------:R-:W-:Y:S02]  /*1d38a0*/  R2UR UR4, R38 ;  /* 0x00000000260472ca */ /* 0x000fe400000e0000 */
[----:B------:R-:W-:-:S13]  /*1d38b0*/  R2UR UR5, R39 ;  /* 0x00000000270572ca */ /* 0x000fda00000e0000 */
[----:B------:R-:W2:Y:S02]  /*1d38c0*/  LD.E.64 R10, desc[UR4][R36.64+0x8] ;  /* 0x00000804240a7980 */ /* 0x000ea4000c101b00 */
[----:B--2---:R-:W-:-:S05]  /*1d38d0*/  IADD3 R8, P0, PT, R10, 0x30, RZ ;  /* 0x000000300a087810 */ /* 0x004fca0007f1e0ff */
[----:B------:R-:W-:-:S05]  /*1d38e0*/  IMAD.X R9, RZ, RZ, R11, P0 ;  /* 0x000000ffff097224 */ /* 0x000fca00000e060b */
[----:B------:R0:W-:Y:S03]  /*1d38f0*/  ST.E.64 desc[UR4][R36.64+0x8], R8 ;  /* 0x0000080824007985 */ /* 0x0001e6000c101b04 */
.L_x_9551:
[----:B------:R-:W-:Y:S05]  /*1d3900*/  BSYNC B0 ;  /* 0x0000000000007941 */ /* 0x000fea0003800000 */
.L_x_9550:
        /* <DEDUP_REMOVED lines=51> */
.L_x_9556:
[----:B------:R-:W-:Y:S01]  /*1d3c40*/  R2UR UR4, R38 ;  /* 0x00000000260472ca */ /* 0x000fe200000e0000 */
[----:B------:R-:W-:Y:S01]  /*1d3c50*/  IMAD.MOV.U32 R7, RZ, RZ, 0x5272 ;  /* 0x00005272ff077424 */ /* 0x000fe200078e00ff */
[----:B------:R-:W-:Y:S01]  /*1d3c60*/  R2UR UR5, R39 ;  /* 0x00000000270572ca */ /* 0x000fe200000e0000 */
[----:B------:R-:W-:Y:S01]  /*1d3c70*/  IMAD.MOV.U32 R11, RZ, RZ, -0x1 ;  /* 0xffffffffff0b7424 */ /* 0x000fe200078e00ff */
[----:B------:R-:W-:-:S11]  /*1d3c80*/  PLOP3.LUT P0, PT, PT, PT, PT, 0x8, 0x80 ;  /* 0x000000000080781c */ /* 0x000fd60003f0e170 */
[----:B------:R0:W-:Y:S02]  /*1d3c90*/  ST.E desc[UR4][R30.64], R7 ;  /* 0x000000071e007985 */ /* 0x0001e4000c101904 */
.L_x_9557:
[----:B------:R-:W-:Y:S05]  /*1d3ca0*/  BSYNC B0 ;  /* 0x0000000000007941 */ /* 0x000fea0003800000 */
.L_x_9555:
        /* <DEDUP_REMOVED lines=39> */
.L_x_9559:
[----:B------:R-:W-:Y:S05]  /*1d3f20*/  BSYNC B0 ;  /* 0x0000000000007941 */ /* 0x000fea0003800000 */
.L_x_9558:
[----:B------:R-:W-:Y:S02]  /*1d3f30*/  R2UR UR4, R38 ;  /* 0x00000000260472ca */ /* 0x000fe400000e0000 */
[----:B------:R-:W-:-:S13]  /*1d3f40*/  R2UR UR5, R39 ;  /* 0x00000000270572ca */ /* 0x000fda00000e0000 */
[----:B------:R2:W-:Y:S01]  /*1d3f50*/  ST.E desc[UR4][R30.64], R9 ;  /* 0x000000091e007985 */ /* 0x0005e2000c101904 */
[----:B------:R-:W-:Y:S05]  /*1d3f60*/  BRA `(.L_x_9560) ;  /* 0x0000000000187947 */ /* 0x000fea0003800000 */
.L_x_9549:
[----:B------:R-:W-:Y:S01]  /*1d3f70*/  VIADD R5, R17, 0x4 ;  /* 0x0000000411057836 */ /* 0x000fe20000000000 */
[----:B------:R-:W-:Y:S02]  /*1d3f80*/  R2UR UR4, R38 ;  /* 0x00000000260472ca */ /* 0x000fe400000e0000 */
[----:B------:R-:W-:Y:S02]  /*1d3f90*/  R2UR UR5, R39 ;  /* 0x00000000270572ca */ /* 0x000fe400000e0000 */
[----:B------:R-:W-:-:S05]  /*1d3fa0*/  IADD3 R4, P0, PT, R8, R5, RZ ;  /* 0x0000000508047210 */ /* 0x000fca0007f1e0ff */
[----:B------:R-:W-:-:S06]  /*1d3fb0*/  IMAD.X R5, RZ, RZ, R9, P0 ;  /* 0x000000ffff057224 */ /* 0x000fcc00000e0609 */
[----:B------:R3:W-:Y:S02]  /*1d3fc0*/  ST.E desc[UR4][R4.64+0x20], RZ ;  /* 0x000020ff04007985 */ /* 0x0007e4000c101904 */
.L_x_9560:
[----:B------:R-:W-:Y:S05]  /*1d3fd0*/  BSYNC B1 ;  /* 0x0000000000017941 */ /* 0x000fea0003800000 */
.L_x_9548:
[----:B------:R-:W-:Y:S02]  /*1d3fe0*/  VIADD R32, R32, 0x2 ;  /* 0x0000000220207836 */ /* 0x000fe40000000000 */
[----:B------:R-:W-:Y:S01]  /*1d3ff0*/  VIADD R17, R17, 0x8 ;  /* 0x0000000811117836 */ /* 0x000fe20000000000 */
[----:B------:R-:W-:Y:S06]  /*1d4000*/  @P2 BRA `(.L_x_9561) ;  /* 0xffffffec000c2947 */ /* 0x000fec000383ffff */
.L_x_9535:
[----:B------:R-:W-:Y:S05]  /*1d4010*/  BSYNC B2 ;  /* 0x0000000000027941 */ /* 0x000fea0003800000 */
.L_x_9534:
        /* <DEDUP_REMOVED lines=25> */
.L_x_9568:
[----:B------:R-:W0:Y:S02]  /*1d41b0*/  LDS.64 R8, [R17+0x8] ;  /* 0x0000080011087984 */ /* 0x000e240000000a00 */
[----:B0-----:R-:W-:-:S05]  /*1d41c0*/  IADD3 R10, P0, PT, R8, 0x30, RZ ;  /* 0x00000030080a7810 */ /* 0x001fca0007f1e0ff */
[----:B------:R-:W-:-:S07]  /*1d41d0*/  IMAD.X R11, RZ, RZ, R9, P0 ;  /* 0x000000ffff0b7224 */ /* 0x000fce00000e0609 */
[----:B------:R-:W0:Y:S02]  /*1d41e0*/  ATOMS.CAST.SPIN.64 P0, [R17+0x8], R8, R10 ;  /* 0x000008081100758d */ /* 0x000e24000180040a */
[----:B0-----:R-:W-:Y:S05]  /*1d41f0*/  @!P0 BRA `(.L_x_9568) ;  /* 0xfffffffc00ec8947 */ /* 0x001fea000383ffff */
[----:B------:R-:W-:Y:S05]  /*1d4200*/  BSYNC B2 ;  /* 0x0000000000027941 */ /* 0x000fea0003800000 */
.L_x_9567:
[----:B------:R-:W-:Y:S02]  /*1d4210*/  IMAD.MOV.U32 R10, RZ, RZ, R8 ;  /* 0x000000ffff0a7224 */ /* 0x000fe400078e0008 */
[----:B------:R-:W-:Y:S01]  /*1d4220*/  IMAD.MOV.U32 R11, RZ, RZ, R9 ;  /* 0x000000ffff0b7224 */ /* 0x000fe200078e0009 */
[----:B------:R-:W-:Y:S06]  /*1d4230*/  BRA `(.L_x_9565) ;  /* 0x0000000000187947 */ /* 0x000fec0003800000 */
.L_x_9566:
[----:B------:R-:W-:Y:S02]  /*1d4240*/  R2UR UR4, R38 ;  /* 0x00000000260472ca */ /* 0x000fe400000e0000 */
[----:B------:R-:W-:-:S13]  /*1d4250*/  R2UR UR5, R39 ;  /* 0x00000000270572ca */ /* 0x000fda00000e0000 */
[----:B------:R-:W2:Y:S02]  /*1d4260*/  LD.E.64 R10, desc[UR4][R36.64+0x8] ;  /* 0x00000804240a7980 */ /* 0x000ea4000c101b00 */
[----:B--2---:R-:W-:-:S05]  /*1d4270*/  IADD3 R8, P0, PT, R10, 0x30, RZ ;  /* 0x000000300a087810 */ /* 0x004fca0007f1e0ff */
[----:B------:R-:W-:-:S05]  /*1d4280*/  IMAD.X R9, RZ, RZ, R11, P0 ;  /* 0x000000ffff097224 */ /* 0x000fca00000e060b */
[----:B------:R0:W-:Y:S03]  /*1d4290*/  ST.E.64 desc[UR4][R36.64+0x8], R8 ;  /* 0x0000080824007985 */ /* 0x0001e6000c101b04 */
.L_x_9565:
[----:B------:R-:W-:Y:S05]  /*1d42a0*/  BSYNC B1 ;  /* 0x0000000000017941 */ /* 0x000fea0003800000 */
.L_x_9564:
        /* <DEDUP_REMOVED lines=51> */
.L_x_9570:
[----:B------:R-:W-:Y:S01]  /*1d45e0*/  R2UR UR4, R38 ;  /* 0x00000000260472ca */ /* 0x000fe200000e0000 */
[----:B------:R-:W-:Y:S01]  /*1d45f0*/  IMAD.MOV.U32 R7, RZ, RZ, 0x5272 ;  /* 0x00005272ff077424 */ /* 0x000fe200078e00ff */
[----:B------:R-:W-:Y:S01]  /*1d4600*/  R2UR UR5, R39 ;  /* 0x00000000270572ca */ /* 0x000fe200000e0000 */
[----:B------:R-:W-:Y:S01]  /*1d4610*/  IMAD.MOV.U32 R11, RZ, RZ, -0x1 ;  /* 0xffffffffff0b7424 */ /* 0x000fe200078e00ff */
[----:B------:R-:W-:-:S11]  /*1d4620*/  PLOP3.LUT P0, PT, PT, PT, PT, 0x8, 0x80 ;  /* 0x000000000080781c */ /* 0x000fd60003f0e170 */
[----:B------:R0:W-:Y:S02]  /*1d4630*/  ST.E desc[UR4][R30.64], R7 ;  /* 0x000000071e007985 */ /* 0x0001e4000c101904 */
.L_x_9571:
[----:B------:R-:W-:Y:S05]  /*1d4640*/  BSYNC B1 ;  /* 0x0000000000017941 */ /* 0x000fea0003800000 */
.L_x_9569:
        /* <DEDUP_REMOVED lines=39> */
.L_x_9573:
[----:B------:R-:W-:Y:S05]  /*1d48c0*/  BSYNC B1 ;  /* 0x0000000000017941 */ /* 0x000fea0003800000 */
.L_x_9572:
[----:B------:R-:W-:Y:S02]  /*1d48d0*/  R2UR UR4, R38 ;  /* 0x00000000260472ca */ /* 0x000fe400000e0000 */
[----:B------:R-:W-:-:S13]  /*1d48e0*/  R2UR UR5, R39 ;  /* 0x00000000270572ca */ /* 0x000fda00000e0000 */
[----:B------:R4:W-:Y:S01]  /*1d48f0*/  ST.E desc[UR4][R30.64], R9 ;  /* 0x000000091e007985 */ /* 0x0009e2000c101904 */
[----:B------:R-:W-:Y:S05]  /*1d4900*/  BRA `(.L_x_9562) ;  /* 0x0000000000147947 */ /* 0x000fea0003800000 */
.L_x_9563:
[----:B------:R-:W-:Y:S02]  /*1d4910*/  R2UR UR4, R38 ;  /* 0x00000000260472ca */ /* 0x000fe400000e0000 */
[----:B------:R-:W-:Y:S02]  /*1d4920*/  R2UR UR5, R39 ;  /* 0x00000000270572ca */ /* 0x000fe400000e0000 */
[----:B------:R-:W-:-:S05]  /*1d4930*/  LEA R14, P0, R14, R8, 0x2 ;  /* 0x000000080e0e7211 */ /* 0x000fca00078010ff */
[----:B------:R-:W-:-:S06]  /*1d4940*/  IMAD.X R15, RZ, RZ, R9, P0 ;  /* 0x000000ffff0f7224 */ /* 0x000fcc00000e0609 */
[----:B------:R3:W-:Y:S02]  /*1d4950*/  ST.E desc[UR4][R14.64+0x20], RZ ;  /* 0x000020ff0e007985 */ /* 0x0007e4000c101904 */
.L_x_9562:
[----:B------:R-:W-:Y:S05]  /*1d4960*/  BSYNC B0 ;  /* 0x0000000000007941 */ /* 0x000fea0003800000 */
.L_x_9532:
[----:B------:R-:W-:-:S13]  /*1d4970*/  ISETP.GE.AND P0, PT, R12, 0x1, PT ;  /* 0x000000010c00780c */ /* 0x000fda0003f06270 */
[----:B------:R-:W-:Y:S05]  /*1d4980*/  @!P0 BREAK B3 ;  /* 0x0000000000038942 */ /* 0x000fea0003800000 */
[----:B------:R-:W-:Y:S05]  /*1d4990*/  @!P0 BRA `(.L_x_9533) ;  /* 0x0000001400048947 */ /* 0x000fea0003800000 */
[----:B------:R-:W-:Y:S05]  /*1d49a0*/  BSYNC B3 ;  /* 0x0000000000037941 */ /* 0x000fea0003800000 */
.L_x_9531:
[----:B---3--:R-:W-:Y:S02]  /*1d49b0*/  IMAD.MOV R14, RZ, RZ, -R12 ;  /* 0x000000ffff0e7224 */ /* 0x008fe400078e0a0c */
[----:B------:R-:W-:Y:S02]  /*1d49c0*/  IMAD.MOV.U32 R15, RZ, RZ, RZ ;  /* 0x000000ffff0f7224 */ /* 0x000fe400078e00ff */
[----:B------:R-:W-:-:S07]  /*1d49d0*/  IMAD.MOV.U32 R17, RZ, RZ, RZ ;  /* 0x000000ffff117224 */ /* 0x000fce00078e00ff */
.L_x_9598:
        /* <DEDUP_REMOVED lines=35> */
.L_x_9581:
[----:B------:R-:W0:Y:S02]  /*1d4c10*/  LDS.64 R8, [R5+0x8] ;  /* 0x0000080005087984 */ /* 0x000e240000000a00 */
[----:B0-----:R-:W-:-:S05]  /*1d4c20*/  IADD3 R10, P0, PT, R8, 0x30, RZ ;  /* 0x00000030080a7810 */ /* 0x001fca0007f1e0ff */
[----:B------:R-:W-:-:S07]  /*1d4c30*/  IMAD.X R11, RZ, RZ, R9, P0 ;  /* 0x000000ffff0b7224 */ /* 0x000fce00000e0609 */
[----:B------:R-:W0:Y:S02]  /*1d4c40*/  ATOMS.CAST.SPIN.64 P0, [R5+0x8], R8, R10 ;  /* 0x000008080500758d */ /* 0x000e24000180040a */
[----:B0-----:R-:W-:Y:S05]  /*1d4c50*/  @!P0 BRA `(.L_x_9581) ;  /* 0xfffffffc00ec8947 */ /* 0x001fea000383ffff */
[----:B------:R-:W-:Y:S05]  /*1d4c60*/  BSYNC B2 ;  /* 0x0000000000027941 */ /* 0x000fea0003800000 */
.L_x_9580:
[----:B------:R-:W-:Y:S02]  /*1d4c70*/  IMAD.MOV.U32 R10, RZ, RZ, R8 ;  /* 0x000000ffff0a7224 */ /* 0x000fe400078e0008 */
[----:B------:R-:W-:Y:S01]  /*1d4c80*/  IMAD.MOV.U32 R11, RZ, RZ, R9 ;  /* 0x000000ffff0b7224 */ /* 0x000fe200078e0009 */
[----:B------:R-:W-:Y:S06]  /*1d4c90*/  BRA `(.L_x_9578) ;  /* 0x0000000000187947 */ /* 0x000fec0003800000 */
.L_x_9579:
[----:B------:R-:W-:Y:S02]  /*1d4ca0*/  R2UR UR4, R38 ;  /* 0x00000000260472ca */ /* 0x000fe400000e0000 */
[----:B------:R-:W-:-:S13]  /*1d4cb0*/  R2UR UR5, R39 ;  /* 0x00000000270572ca */ /* 0x000fda00000e0000 */
[----:B------:R-:W2:Y:S02]  /*1d4cc0*/  LD.E.64 R10, desc[UR4][R36.64+0x8] ;  /* 0x00000804240a7980 */ /* 0x000ea4000c101b00 */
[----:B--2---:R-:W-:-:S05]  /*1d4cd0*/  IADD3 R8, P0, PT, R10, 0x30, RZ ;  /* 0x000000300a087810 */ /* 0x004fca0007f1e0ff */
[----:B------:R-:W-:-:S05]  /*1d4ce0*/  IMAD.X R9, RZ, RZ, R11, P0 ;  /* 0x000000ffff097224 */ /* 0x000fca00000e060b */
[----:B------:R0:W-:Y:S03]  /*1d4cf0*/  ST.E.64 desc[UR4][R36.64+0x8], R8 ;  /* 0x0000080824007985 */ /* 0x0001e6000c101b04 */
.L_x_9578:
[----:B------:R-:W-:Y:S05]  /*1d4d00*/  BSYNC B1 ;  /* 0x0000000000017941 */ /* 0x000fea0003800000 */
.L_x_9577:
        /* <DEDUP_REMOVED lines=54> */
.L_x_9583:
[----:B------:R-:W-:Y:S05]  /*1d5070*/  BSYNC B1 ;  /* 0x0000000000017941 */ /* 0x000fea0003800000 */
.L_x_9582:
        /* <DEDUP_REMOVED lines=40> */
.L_x_9585:
[----:B------:R-:W-:Y:S05]  /*1d5300*/  BSYNC B1 ;  /* 0x0000000000017941 */ /* 0x000fea0003800000 */
.L_x_9584:
[----:B------:R-:W-:Y:S02]  /*1d5310*/  R2UR UR4, R38 ;  /* 0x00000000260472ca */ /* 0x000fe400000e0000 */
[----:B------:R-:W-:Y:S02]  /*1d5320*/  R2UR UR5, R39 ;  /* 0x00000000270572ca */ /* 0x000fe400000e0000 */
[----:B------:R-:W-:-:S11]  /*1d5330*/  PRMT R11, RZ, 0x7610, R11 ;  /* 0x00007610ff0b7816 */ /* 0x000fd6000000000b */
[----:B------:R3:W-:Y:S01]  /*1d5340*/  ST.E desc[UR4][R30.64], R9 ;  /* 0x000000091e007985 */ /* 0x0007e2000c101904 */
[----:B------:R-:W-:Y:S05]  /*1d5350*/  BRA `(.L_x_9575) ;  /* 0x0000000000147947 */ /* 0x000fea0003800000 */
.L_x_9576:
[----:B------:R-:W-:Y:S02]  /*1d5360*/  R2UR UR4, R38 ;  /* 0x00000000260472ca */ /* 0x000fe400000e0000 */
[----:B------:R-:W-:Y:S02]  /*1d5370*/  R2UR UR5, R39 ;  /* 0x00000000270572ca */ /* 0x000fe400000e0000 */
[----:B------:R-:W-:-:S05]  /*1d5380*/  IADD3 R4, P0, PT, R8, R15, RZ ;  /* 0x0000000f08047210 */ /* 0x000fca0007f1e0ff */
[----:B------:R-:W-:-:S06]  /*1d5390*/  IMAD.X R5, RZ, RZ, R9, P0 ;  /* 0x000000ffff057224 */ /* 0x000fcc00000e0609 */
[----:B------:R0:W5:Y:S02]  /*1d53a0*/  LD.E.U8 R11, desc[UR4][R4.64+0x20] ;  /* 0x00002004040b7980 */ /* 0x000164000c101100 */
.L_x_9575:
[----:B------:R-:W-:Y:S05]  /*1d53b0*/  BSYNC B0 ;  /* 0x0000000000007941 */ /* 0x000fea0003800000 */
.L_x_9574:
        /* <DEDUP_REMOVED lines=31> */
.L_x_9593:
[----:B------:R-:W0:Y:S02]  /*1d55b0*/  LDS.64 R8, [R5+0x8] ;  /* 0x0000080005087984 */ /* 0x000e240000000a00 */
[----:B0-----:R-:W-:-:S05]  /*1d55c0*/  IADD3 R10, P0, PT, R8, 0x30, RZ ;  /* 0x00000030080a7810 */ /* 0x001fca0007f1e0ff */
[----:B------:R-:W-:-:S07]  /*1d55d0*/  IMAD.X R11, RZ, RZ, R9, P0 ;  /* 0x000000ffff0b7224 */ /* 0x000fce00000e0609 */
[----:B------:R-:W0:Y:S02]  /*1d55e0*/  ATOMS.CAST.SPIN.64 P0, [R5+0x8], R8, R10 ;  /* 0x000008080500758d */ /* 0x000e24000180040a */
[----:B0-----:R-:W-:Y:S05]  /*1d55f0*/  @!P0 BRA `(.L_x_9593) ;  /* 0xfffffffc00ec8947 */ /* 0x001fea000383ffff */
[----:B------:R-:W-:Y:S05]  /*1d5600*/  BSYNC B2 ;  /* 0x0000000000027941 */ /* 0x000fea0003800000 */
.L_x_9592:
[----:B------:R-:W-:Y:S02]  /*1d5610*/  IMAD.MOV.U32 R10, RZ, RZ, R8 ;  /* 0x000000ffff0a7224 */ /* 0x000fe400078e0008 */
[----:B------:R-:W-:Y:S01]  /*1d5620*/  IMAD.MOV.U32 R11, RZ, RZ, R9 ;  /* 0x000000ffff0b7224 */ /* 0x000fe200078e0009 */
[----:B------:R-:W-:Y:S06]  /*1d5630*/  BRA `(.L_x_9590) ;  /* 0x0000000000187947 */ /* 0x000fec0003800000 */
.L_x_9591:
[----:B------:R-:W-:Y:S02]  /*1d5640*/  R2UR UR4, R38 ;  /* 0x00000000260472ca */ /* 0x000fe400000e0000 */
[----:B------:R-:W-:-:S13]  /*1d5650*/  R2UR UR5, R39 ;  /* 0x00000000270572ca */ /* 0x000fda00000e0000 */
[----:B------:R-:W2:Y:S02]  /*1d5660*/  LD.E.64 R10, desc[UR4][R36.64+0x8] ;  /* 0x00000804240a7980 */ /* 0x000ea4000c101b00 */
[----:B--2---:R-:W-:-:S05]  /*1d5670*/  IADD3 R8, P0, PT, R10, 0x30, RZ ;  /* 0x000000300a087810 */ /* 0x004fca0007f1e0ff */
[----:B------:R-:W-:-:S05]  /*1d5680*/  IMAD.X R9, RZ, RZ, R11, P0 ;  /* 0x000000ffff097224 */ /* 0x000fca00000e060b */
[----:B------:R0:W-:Y:S03]  /*1d5690*/  ST.E.64 desc[UR4][R36.64+0x8], R8 ;  /* 0x0000080824007985 */ /* 0x0001e6000c101b04 */
.L_x_9590:
[----:B------:R-:W-:Y:S05]  /*1d56a0*/  BSYNC B1 ;  /* 0x0000000000017941 */ /* 0x000fea0003800000 */
.L_x_9589:
        /* <DEDUP_REMOVED lines=54> */
.L_x_9595:
[----:B------:R-:W-:Y:S05]  /*1d5a10*/  BSYNC B1 ;  /* 0x0000000000017941 */ /* 0x000fea0003800000 */
.L_x_9594:
        /* <DEDUP_REMOVED lines=40> */
.L_x_9597:
[----:B------:R-:W-:Y:S05]  /*1d5ca0*/  BSYNC B1 ;  /* 0x0000000000017941 */ /* 0x000fea0003800000 */
.L_x_9596:
[----:B------:R-:W-:Y:S02]  /*1d5cb0*/  R2UR UR4, R38 ;  /* 0x00000000260472ca */ /* 0x000fe400000e0000 */
[----:B------:R-:W-:-:S13]  /*1d5cc0*/  R2UR UR5, R39 ;  /* 0x00000000270572ca */ /* 0x000fda00000e0000 */
[----:B------:R2:W-:Y:S01]  /*1d5cd0*/  ST.E desc[UR4][R30.64], R9 ;  /* 0x000000091e007985 */ /* 0x0005e2000c101904 */
[----:B------:R-:W-:Y:S05]  /*1d5ce0*/  BRA `(.L_x_9587) ;  /* 0x0000000000207947 */ /* 0x000fea0003800000 */
.L_x_9588:
        /* <DEDUP_REMOVED lines=8> */
.L_x_9587:
[----:B------:R-:W-:Y:S05]  /*1d5d70*/  BSYNC B0 ;  /* 0x0000000000007941 */ /* 0x000fea0003800000 */
.L_x_9586:
[----:B------:R-:W-:Y:S02]  /*1d5d80*/  VIADD R17, R17, 0x1 ;  /* 0x0000000111117836 */ /* 0x000fe40000000000 */
[----:B------:R-:W-:Y:S01]  /*1d5d90*/  VIADD R15, R15, 0x4 ;  /* 0x000000040f0f7836 */ /* 0x000fe20000000000 */
[----:B------:R-:W-:Y:S06]  /*1d5da0*/  @P2 BRA `(.L_x_9598) ;  /* 0xffffffec000c2947 */ /* 0x000fec000383ffff */
.L_x_9533:
[----:B------:R-:W-:Y:S05]  /*1d5db0*/  BSYNC B4 ;  /* 0x0000000000047941 */ /* 0x000fea0003800000 */
.L_x_9530:
[----:B------:R-:W0:Y:S01]  /*1d5dc0*/  S2UR UR5, SR_CgaCtaId ;  /* 0x00000000000579c3 */ /* 0x000e220000008800 */
[----:B------:R-:W-:Y:S02]  /*1d5dd0*/  UMOV UR4, 0x400 ;  /* 0x0000040000047882 */ /* 0x000fe40000000000 */
[----:B0-----:R-:W-:Y:S01]  /*1d5de0*/  ULEA UR4, UR5, UR4, 0x18 ;  /* 0x0000000405047291 */ /* 0x001fe2000f8ec0ff */
[----:B------:R-:W-:-:S05]  /*1d5df0*/  R2UR UR5, R39 ;  /* 0x00000000270572ca */ /* 0x000fca00000e0000 */
[----:B---3--:R-:W-:Y:S01]  /*1d5e00*/  IMAD.U32 R15, RZ, RZ, UR4 ;  /* 0x00000004ff0f7e24 */ /* 0x008fe2000f8e00ff */
[----:B------:R-:W-:-:S04]  /*1d5e10*/  R2UR UR4, R38 ;  /* 0x00000000260472ca */ /* 0x000fc800000e0000 */
[----:B-1----:R-:W0:Y:S02]  /*1d5e20*/  LDS.64 R4, [R15] ;  /* 0x000000000f047984 */ /* 0x002e240000000a00 */
        /* <DEDUP_REMOVED lines=8> */
.L_x_9524:
[----:B------:R-:W-:Y:S05]  /*1d5eb0*/  BSYNC B5 ;  /* 0x0000000000057941 */ /* 0x000fea0003800000 */
.L_x_9523:
        /* <DEDUP_REMOVED lines=15> */
.L_x_9603:
[----:B------:R-:W0:Y:S02]  /*1d5fb0*/  LDS.64 R4, [R3+0x8] ;  /* 0x0000080003047984 */ /* 0x000e240000000a00 */
[----:B0-----:R-:W-:-:S05]  /*1d5fc0*/  IADD3 R6, P0, PT, R4, 0x30, RZ ;  /* 0x0000003004067810 */ /* 0x001fca0007f1e0ff */
[----:B------:R-:W-:-:S07]  /*1d5fd0*/  IMAD.X R7, RZ, RZ, R5, P0 ;  /* 0x000000ffff077224 */ /* 0x000fce00000e0605 */
[----:B------:R-:W0:Y:S02]  /*1d5fe0*/  ATOMS.CAST.SPIN.64 P0, [R3+0x8], R4, R6 ;  /* 0x000008040300758d */ /* 0x000e240001800406 */
[----:B0-----:R-:W-:Y:S05]  /*1d5ff0*/  @!P0 BRA `(.L_x_9603) ;  /* 0xfffffffc00ec8947 */ /* 0x001fea000383ffff */
[----:B------:R-:W-:Y:S05]  /*1d6000*/  BSYNC B1 ;  /* 0x0000000000017941 */ /* 0x000fea0003800000 */
.L_x_9602:
[----:B------:R-:W-:Y:S02]  /*1d6010*/  IMAD.MOV.U32 R6, RZ, RZ, R4 ;  /* 0x000000ffff067224 */ /* 0x000fe400078e0004 */
[----:B------:R-:W-:Y:S01]  /*1d6020*/  IMAD.MOV.U32 R7, RZ, RZ, R5 ;  /* 0x000000ffff077224 */ /* 0x000fe200078e0005 */
[----:B------:R-:W-:Y:S06]  /*1d6030*/  BRA `(.L_x_9600) ;  /* 0x0000000000187947 */ /* 0x000fec0003800000 */
.L_x_9601:
[----:B------:R-:W-:Y:S02]  /*1d6040*/  R2UR UR4, R38 ;  /* 0x00000000260472ca */ /* 0x000fe400000e0000 */
[----:B------:R-:W-:-:S13]  /*1d6050*/  R2UR UR5, R39 ;  /* 0x00000000270572ca */ /* 0x000fda00000e0000 */
[----:B------:R-:W2:Y:S02]  /*1d6060*/  LD.E.64 R6, desc[UR4][R36.64+0x8] ;  /* 0x0000080424067980 */ /* 0x000ea4000c101b00 */
[----:B--2---:R-:W-:-:S05]  /*1d6070*/  IADD3 R4, P0, PT, R6, 0x30, RZ ;  /* 0x0000003006047810 */ /* 0x004fca0007f1e0ff */
[----:B------:R-:W-:-:S05]  /*1d6080*/  IMAD.X R5, RZ, RZ, R7, P0 ;  /* 0x000000ffff057224 */ /* 0x000fca00000e0607 */
[----:B------:R0:W-:Y:S03]  /*1d6090*/  ST.E.64 desc[UR4][R36.64+0x8], R4 ;  /* 0x0000080424007985 */ /* 0x0001e6000c101b04 */
.L_x_9600:
[----:B------:R-:W-:Y:S05]  /*1d60a0*/  BSYNC B0 ;  /* 0x0000000000007941 */ /* 0x000fea0003800000 */
.L_x_9599:
        /* <DEDUP_REMOVED lines=64> */
.L_x_9605:
[----:B------:R-:W-:Y:S05]  /*1d64b0*/  BSYNC B0 ;  /* 0x0000000000007941 */ /* 0x000fea0003800000 */
.L_x_9604:
        /* <DEDUP_REMOVED lines=40> */
.L_x_8976:
[----:B------:R-:W-:Y:S05]  /*1d6740*/  BSYNC B6 ;  /* 0x0000000000067941 */ /* 0x000fea0003800000 */
.L_x_8975:
        /* <DEDUP_REMOVED lines=8> */
.L_x_8969:
        /* <DEDUP_REMOVED lines=21> */
[----:B----4-:R-:W-:Y:S05]  /*1d6920*/  @P0 BRA `(.L_x_7403) ;  /* 0x00000038005c0947 */ /* 0x010fea0003800000 */
        /* <DEDUP_REMOVED lines=28> */
.L_x_9610:
[----:B------:R-:W0:Y:S02]  /*1d6af0*/  LDS.64 R4, [R43+0x8] ;  /* 0x000008002b047984 */ /* 0x000e240000000a00 */
[----:B0-----:R-:W-:-:S05]  /*1d6b00*/  IADD3 R6, P0, PT, R40, R4, RZ ;  /* 0x0000000428067210 */ /* 0x001fca0007f1e0ff */
[----:B------:R-:W-:-:S07]  /*1d6b10*/  IMAD.X R7, R41, 0x1, R5, P0 ;  /* 0x0000000129077824 */ /* 0x000fce00000e0605 */
[----:B------:R-:W0:Y:S02]  /*1d6b20*/  ATOMS.CAST.SPIN.64 P0, [R43+0x8], R4, R6 ;  /* 0x000008042b00758d */ /* 0x000e240001800406 */
[----:B0-----:R-:W-:Y:S05]  /*1d6b30*/  @!P0 BRA `(.L_x_9610) ;  /* 0xfffffffc00ec8947 */ /* 0x001fea000383ffff */
[----:B------:R-:W-:Y:S05]  /*1d6b40*/  BSYNC B1 ;  /* 0x0000000000017941 */ /* 0x000fea0003800000 */
.L_x_9609:
[----:B------:R-:W-:Y:S02]  /*1d6b50*/  IMAD.MOV.U32 R6, RZ, RZ, R4 ;  /* 0x000000ffff067224 */ /* 0x000fe400078e0004 */
[----:B------:R-:W-:Y:S01]  /*1d6b60*/  IMAD.MOV.U32 R7, RZ, RZ, R5 ;  /* 0x000000ffff077224 */ /* 0x000fe200078e0005 */
[----:B------:R-:W-:Y:S06]  /*1d6b70*/  BRA `(.L_x_9607) ;  /* 0x0000000000187947 */ /* 0x000fec0003800000 */
.L_x_9608:
[----:B------:R-:W-:Y:S02]  /*1d6b80*/  R2UR UR4, R38 ;  /* 0x00000000260472ca */ /* 0x000fe400000e0000 */
[----:B------:R-:W-:-:S13]  /*1d6b90*/  R2UR UR5, R39 ;  /* 0x00000000270572ca */ /* 0x000fda00000e0000 */
[----:B------:R-:W2:Y:S02]  /*1d6ba0*/  LD.E.64 R6, desc[UR4][R36.64+0x8] ;  /* 0x0000080424067980 */ /* 0x000ea4000c101b00 */
[----:B--2---:R-:W-:-:S05]  /*1d6bb0*/  IADD3 R4, P0, PT, R40, R6, RZ ;  /* 0x0000000628047210 */ /* 0x004fca0007f1e0ff */
[----:B------:R-:W-:-:S05]  /*1d6bc0*/  IMAD.X R5, R41, 0x1, R7, P0 ;  /* 0x0000000129057824 */ /* 0x000fca00000e0607 */
[----:B------:R0:W-:Y:S03]  /*1d6bd0*/  ST.E.64 desc[UR4][R36.64+0x8], R4 ;  /* 0x0000080424007985 */ /* 0x0001e6000c101b04 */
.L_x_9607:
[----:B------:R-:W-:Y:S05]  /*1d6be0*/  BSYNC B0 ;  /* 0x0000000000007941 */ /* 0x000fea0003800000 */
.L_x_9606:
        /* <DEDUP_REMOVED lines=44> */
[----:B------:R-:W-:Y:S01]  /*1d6eb0*/  IMAD.MOV.U32 R40, RZ, RZ, RZ ;  /* 0x000000ffff287224 */ /* 0x000fe200078e00ff */
[----:B------:R-:W-:Y:S01]  /*1d6ec0*/  LOP3.LUT R43, R0, 0x7ffffffe, RZ, 0xc0, !PT ;  /* 0x7ffffffe002b7812 */ /* 0x000fe200078ec0ff */
[----:B------:R-:W-:Y:S02]  /*1d6ed0*/  IMAD.MOV.U32 R42, RZ, RZ, RZ ;  /* 0x000000ffff2a7224 */ /* 0x000fe400078e00ff */
[----:B------:R-:W-:-:S07]  /*1d6ee0*/  IMAD.MOV R44, RZ, RZ, -R44 ;  /* 0x000000ffff2c7224 */ /* 0x000fce00078e0a2c */
.L_x_9640:
        /* <DEDUP_REMOVED lines=15> */
[----:B------:R0:W5:Y:S01]  /*1d6fe0*/  ATOM.E.ADD.64.STRONG.GPU P0, R8, desc[UR4][R36.64+0x8], R10 ;  /* 0x8000080a2408798a */ /* 0x000162000810f504 */
[----:B------:R-:W-:Y:S01]  /*1d6ff0*/  MOV R4, 0x400 ;  /* 0x0000040000047802 */ /* 0x000fe20000000f00 */
[----:B------:R-:W-:Y:S01]  /*1d7000*/  BSSY B4, `(.L_x_9617) ;  /* 0x0000016000047945 */ /* 0x000fe20003800000 */
[----:B------:R-:W1:Y:S02]  /*1d7010*/  S2R R45, SR_CgaCtaId ;  /* 0x00000000002d7919 */ /* 0x000e640000008800 */
[----:B-1----:R-:W-:Y:S01]  /*1d7020*/  LEA R4, R45, R4, 0x18 ;  /* 0x000000042d047211 */ /* 0x002fe200078ec0ff */
[----:B0-----:R-:W-:Y:S06]  /*1d7030*/  @P0 BRA `(.L_x_9618) ;  /* 0x0000000000480947 */ /* 0x001fec0003800000 */
[----:B------:R-:W0:Y:S02]  /*1d7040*/  QSPC.E.S P0, RZ, [R36+0x8] ;  /* 0x0000080024ff73aa */ /* 0x000e240000000500 */
[----:B0-----:R-:W-:Y:S05]  /*1d7050*/  @!P0 BRA `(.L_x_9619) ;  /* 0x0000000000288947 */ /* 0x001fea0003800000 */
[----:B-----5:R-:W-:Y:S01]  /*1d7060*/  IMAD.MOV.U32 R8, RZ, RZ, R36 ;  /* 0x000000ffff087224 */ /* 0x020fe200078e0024 */
[----:B------:R-:W-:Y:S04]  /*1d7070*/  BSSY B5, `(.L_x_9620) ;  /* 0x0000007000057945 */ /* 0x000fe80003800000 */
[----:B------:R-:W-:-:S07]  /*1d7080*/  MOV R45, R8 ;  /* 0x00000008002d7202 */ /* 0x000fce0000000f00 */
.L_x_9621:
[----:B------:R-:W0:Y:S02]  /*1d7090*/  LDS.64 R8, [R45+0x8] ;  /* 0x000008002d087984 */ /* 0x000e240000000a00 */
[----:B0-----:R-:W-:-:S05]  /*1d70a0*/  IADD3 R10, P0, PT, R8, 0x30, RZ ;  /* 0x00000030080a7810 */ /* 0x001fca0007f1e0ff */
[----:B------:R-:W-:-:S07]  /*1d70b0*/  IMAD.X R11, RZ, RZ, R9, P0 ;  /* 0x000000ffff0b7224 */ /* 0x000fce00000e0609 */
[----:B------:R-:W0:Y:S02]  /*1d70c0*/  ATOMS.CAST.SPIN.64 P0, [R45+0x8], R8, R10 ;  /* 0x000008082d00758d */ /* 0x000e24000180040a */
[----:B0-----:R-:W-:Y:S05]  /*1d70d0*/  @!P0 BRA `(.L_x_9621) ;  /* 0xfffffffc00ec8947 */ /* 0x001fea000383ffff */
[----:B------:R-:W-:Y:S05]  /*1d70e0*/  BSYNC B5 ;  /* 0x0000000000057941 */ /* 0x000fea0003800000 */
.L_x_9620:
[----:B------:R-:W-:Y:S05]  /*1d70f0*/  BRA `(.L_x_9618) ;  /* 0x0000000000187947 */ /* 0x000fea0003800000 */
.L_x_9619:
[----:B------:R-:W-:Y:S02]  /*1d7100*/  R2UR UR4, R38 ;  /* 0x00000000260472ca */ /* 0x000fe400000e0000 */
[----:B------:R-:W-:-:S13]  /*1d7110*/  R2UR UR5, R39 ;  /* 0x00000000270572ca */ /* 0x000fda00000e0000 */
[----:B-----5:R-:W2:Y:S02]  /*1d7120*/  LD.E.64 R8, desc[UR4][R36.64+0x8] ;  /* 0x0000080424087980 */ /* 0x020ea4000c101b00 */
[----:B--2---:R-:W-:-:S05]  /*1d7130*/  IADD3 R10, P0, PT, R8, 0x30, RZ ;  /* 0x00000030080a7810 */ /* 0x004fca0007f1e0ff */
[----:B------:R-:W-:-:S05]  /*1d7140*/  IMAD.X R11, RZ, RZ, R9, P0 ;  /* 0x000000ffff0b7224 */ /* 0x000fca00000e0609 */
[----:B------:R0:W-:Y:S03]  /*1d7150*/  ST.E.64 desc[UR4][R36.64+0x8], R10 ;  /* 0x0000080a24007985 */ /* 0x0001e6000c101b04 */
.L_x_9618:
[----:B------:R-:W-:Y:S05]  /*1d7160*/  BSYNC B4 ;  /* 0x0000000000047941 */ /* 0x000fea0003800000 */
.L_x_9617:
[C---:B0----5:R-:W-:Y:S01]  /*1d7170*/  IADD3 R11, P0, PT, R8.reuse, 0x38, RZ ;  /* 0x00000038080b7810 */ /* 0x061fe20007f1e0ff */
        /* <DEDUP_REMOVED lines=53> */
.L_x_9623:
[----:B------:R-:W-:Y:S05]  /*1d74d0*/  BSYNC B4 ;  /* 0x0000000000047941 */ /* 0x000fea0003800000 */
.L_x_9622:
        /* <DEDUP_REMOVED lines=40> */
.L_x_9625:
[----:B------:R-:W-:Y:S05]  /*1d7760*/  BSYNC B4 ;  /* 0x0000000000047941 */ /* 0x000fea0003800000 */
.L_x_9624:
[----:B------:R-:W-:Y:S02]  /*1d7770*/  R2UR UR4, R38 ;  /* 0x00000000260472ca */ /* 0x000fe400000e0000 */
[----:B------:R-:W-:-:S13]  /*1d7780*/  R2UR UR5, R39 ;  /* 0x00000000270572ca */ /* 0x000fda00000e0000 */
[----:B------:R2:W-:Y:S01]  /*1d7790*/  ST.E desc[UR4][R30.64], R9 ;  /* 0x000000091e007985 */ /* 0x0005e2000c101904 */
[----:B------:R-:W-:Y:S05]  /*1d77a0*/  BRA `(.L_x_9626) ;  /* 0x0000000000147947 */ /* 0x000fea0003800000 */
.L_x_9616:
[----:B------:R-:W-:Y:S02]  /*1d77b0*/  R2UR UR4, R38 ;  /* 0x00000000260472ca */ /* 0x000fe400000e0000 */
[----:B------:R-:W-:Y:S02]  /*1d77c0*/  R2UR UR5, R39 ;  /* 0x00000000270572ca */ /* 0x000fe400000e0000 */
[----:B------:R-:W-:-:S05]  /*1d77d0*/  IADD3 R4, P0, PT, R8, R40, RZ ;  /* 0x0000002808047210 */ /* 0x000fca0007f1e0ff */
[----:B------:R-:W-:-:S06]  /*1d77e0*/  IMAD.X R5, RZ, RZ, R9, P0 ;  /* 0x000000ffff057224 */ /* 0x000fcc00000e0609 */
[----:B------:R3:W-:Y:S02]  /*1d77f0*/  ST.E desc[UR4][R4.64+0x20], RZ ;  /* 0x000020ff04007985 */ /* 0x0007e4000c101904 */
.L_x_9626:
[----:B------:R-:W-:Y:S05]  /*1d7800*/  BSYNC B3 ;  /* 0x0000000000037941 */ /* 0x000fea0003800000 */
.L_x_9615:
        /* <DEDUP_REMOVED lines=17> */
[----:B------:R0:W5:Y:S01]  /*1d7920*/  ATOM.E.ADD.64.STRONG.GPU P0, R8, desc[UR4][R36.64+0x8], R10 ;  /* 0x8000080a2408798a */ /* 0x000162000810f504 */
[----:B------:R-:W-:Y:S04]  /*1d7930*/  BSSY B4, `(.L_x_9629) ;  /* 0x0000014000047945 */ /* 0x000fe80003800000 */
[----:B0-----:R-:W-:Y:S05]  /*1d7940*/  @P0 BRA `(.L_x_9630) ;  /* 0x0000000000480947 */ /* 0x001fea0003800000 */
[----:B------:R-:W0:Y:S02]  /*1d7950*/  QSPC.E.S P0, RZ, [R36+0x8] ;  /* 0x0000080024ff73aa */ /* 0x000e240000000500 */
[----:B0-----:R-:W-:Y:S05]  /*1d7960*/  @!P0 BRA `(.L_x_9631) ;  /* 0x0000000000288947 */ /* 0x001fea0003800000 */
[----:B-----5:R-:W-:Y:S01]  /*1d7970*/  IMAD.MOV.U32 R8, RZ, RZ, R36 ;  /* 0x000000ffff087224 */ /* 0x020fe200078e0024 */
[----:B------:R-:W-:Y:S04]  /*1d7980*/  BSSY B5, `(.L_x_9632) ;  /* 0x0000007000057945 */ /* 0x000fe80003800000 */
[----:B------:R-:W-:-:S07]  /*1d7990*/  MOV R45, R8 ;  /* 0x00000008002d7202 */ /* 0x000fce0000000f00 */
.L_x_9633:
[----:B------:R-:W0:Y:S02]  /*1d79a0*/  LDS.64 R8, [R45+0x8] ;  /* 0x000008002d087984 */ /* 0x000e240000000a00 */
[----:B0-----:R-:W-:-:S05]  /*1d79b0*/  IADD3 R10, P0, PT, R8, 0x30, RZ ;  /* 0x00000030080a7810 */ /* 0x001fca0007f1e0ff */
[----:B------:R-:W-:-:S07]  /*1d79c0*/  IMAD.X R11, RZ, RZ, R9, P0 ;  /* 0x000000ffff0b7224 */ /* 0x000fce00000e0609 */
[----:B------:R-:W0:Y:S02]  /*1d79d0*/  ATOMS.CAST.SPIN.64 P0, [R45+0x8], R8, R10 ;  /* 0x000008082d00758d */ /* 0x000e24000180040a */
[----:B0-----:R-:W-:Y:S05]  /*1d79e0*/  @!P0 BRA `(.L_x_9633) ;  /* 0xfffffffc00ec8947 */ /* 0x001fea000383ffff */
[----:B------:R-:W-:Y:S05]  /*1d79f0*/  BSYNC B5 ;  /* 0x0000000000057941 */ /* 0x000fea0003800000 */
.L_x_9632:
[----:B------:R-:W-:Y:S05]  /*1d7a00*/  BRA `(.L_x_9630) ;  /* 0x0000000000187947 */ /* 0x000fea0003800000 */
.L_x_9631:
[----:B------:R-:W-:Y:S02]  /*1d7a10*/  R2UR UR4, R38 ;  /* 0x00000000260472ca */ /* 0x000fe400000e0000 */
[----:B------:R-:W-:-:S13]  /*1d7a20*/  R2UR UR5, R39 ;  /* 0x00000000270572ca */ /* 0x000fda00000e0000 */
[----:B-----5:R-:W2:Y:S02]  /*1d7a30*/  LD.E.64 R8, desc[UR4][R36.64+0x8] ;  /* 0x0000080424087980 */ /* 0x020ea4000c101b00 */
[----:B--2---:R-:W-:-:S05]  /*1d7a40*/  IADD3 R10, P0, PT, R8, 0x30, RZ ;  /* 0x00000030080a7810 */ /* 0x004fca0007f1e0ff */
[----:B------:R-:W-:-:S05]  /*1d7a50*/  IMAD.X R11, RZ, RZ, R9, P0 ;  /* 0x000000ffff0b7224 */ /* 0x000fca00000e0609 */
[----:B------:R0:W-:Y:S03]  /*1d7a60*/  ST.E.64 desc[UR4][R36.64+0x8], R10 ;  /* 0x0000080a24007985 */ /* 0x0001e6000c101b04 */
.L_x_9630:
[----:B------:R-:W-:Y:S05]  /*1d7a70*/  BSYNC B4 ;  /* 0x0000000000047941 */ /* 0x000fea0003800000 */
.L_x_9629:
[C---:B0----5:R-:W-:Y:S01]  /*1d7a80*/  IADD3 R11, P0, PT, R8.reuse, 0x38, RZ ;  /* 0x00000038080b7810 */ /* 0x061fe20007f1e0ff */
        /* <DEDUP_REMOVED lines=50> */
.L_x_9635:
[----:B------:R-:W-:Y:S01]  /*1d7db0*/  R2UR UR4, R38 ;  /* 0x00000000260472ca */ /* 0x000fe200000e0000 */
[----:B------:R-:W-:Y:S01]  /*1d7dc0*/  IMAD.MOV.U32 R7, RZ, RZ, 0x5272 ;  /* 0x00005272ff077424 */ /* 0x000fe200078e00ff */
[----:B------:R-:W-:Y:S01]  /*1d7dd0*/  R2UR UR5, R39 ;  /* 0x00000000270572ca */ /* 0x000fe200000e0000 */
[----:B------:R-:W-:Y:S01]  /*1d7de0*/  IMAD.MOV.U32 R11, RZ, RZ, -0x1 ;  /* 0xffffffffff0b7424 */ /* 0x000fe200078e00ff */
[----:B------:R-:W-:-:S11]  /*1d7df0*/  PLOP3.LUT P0, PT, PT, PT, PT, 0x8, 0x80 ;  /* 0x000000000080781c */ /* 0x000fd60003f0e170 */
[----:B------:R0:W-:Y:S02]  /*1d7e00*/  ST.E desc[UR4][R30.64], R7 ;  /* 0x000000071e007985 */ /* 0x0001e4000c101904 */
.L_x_9636:
[----:B------:R-:W-:Y:S05]  /*1d7e10*/  BSYNC B4 ;  /* 0x0000000000047941 */ /* 0x000fea0003800000 */
.L_x_9634:
        /* <DEDUP_REMOVED lines=39> */
.L_x_9638:
[----:B------:R-:W-:Y:S05]  /*1d8090*/  BSYNC B4 ;  /* 0x0000000000047941 */ /* 0x000fea0003800000 */
.L_x_9637:
[----:B------:R-:W-:Y:S02]  /*1d80a0*/  R2UR UR4, R38 ;  /* 0x00000000260472ca */ /* 0x000fe400000e0000 */
[----:B------:R-:W-:-:S13]  /*1d80b0*/  R2UR UR5, R39 ;  /* 0x00000000270572ca */ /* 0x000fda00000e0000 */
[----:B------:R2:W-:Y:S01]  /*1d80c0*/  ST.E desc[UR4][R30.64], R9 ;  /* 0x000000091e007985 */ /* 0x0005e2000c101904 */
[----:B------:R-:W-:Y:S05]  /*1d80d0*/  BRA `(.L_x_9639) ;  /* 0x0000000000187947 */ /* 0x000fea0003800000 */
.L_x_9628:
[----:B------:R-:W-:Y:S01]  /*1d80e0*/  VIADD R5, R40, 0x4 ;  /* 0x0000000428057836 */ /* 0x000fe20000000000 */
[----:B------:R-:W-:Y:S02]  /*1d80f0*/  R2UR UR4, R38 ;  /* 0x00000000260472ca */ /* 0x000fe400000e0000 */
[----:B------:R-:W-:Y:S02]  /*1d8100*/  R2UR UR5, R39 ;  /* 0x00000000270572ca */ /* 0x000fe400000e0000 */
[----:B------:R-:W-:-:S05]  /*1d8110*/  IADD3 R4, P0, PT, R8, R5, RZ ;  /* 0x0000000508047210 */ /* 0x000fca0007f1e0ff */
[----:B------:R-:W-:-:S06]  /*1d8120*/  IMAD.X R5, RZ, RZ, R9, P0 ;  /* 0x000000ffff057224 */ /* 0x000fcc00000e0609 */
[----:B------:R0:W-:Y:S02]  /*1d8130*/  ST.E desc[UR4][R4.64+0x20], RZ ;  /* 0x000020ff04007985 */ /* 0x0001e4000c101904 */
.L_x_9639:
[----:B------:R-:W-:Y:S05]  /*1d8140*/  BSYNC B3 ;  /* 0x0000000000037941 */ /* 0x000fea0003800000 */
.L_x_9627:
[----:B------:R-:W-:Y:S02]  /*1d8150*/  VIADD R42, R42, 0x2 ;  /* 0x000000022a2a7836 */ /* 0x000fe40000000000 */
[----:B------:R-:W-:Y:S01]  /*1d8160*/  VIADD R40, R40, 0x8 ;  /* 0x0000000828287836 */ /* 0x000fe20000000000 */
[----:B------:R-:W-:Y:S06]  /*1d8170*/  @P2 BRA `(.L_x_9640) ;  /* 0xffffffec005c2947 */ /* 0x000fec000383ffff */
[----:B------:R-:W-:Y:S05]  /*1d8180*/  BSYNC B0 ;  /* 0x0000000000007941 */ /* 0x000fea0003800000 */
.L_x_9614:
[----:B------:R-:W-:Y:S05]  /*1d8190*/  BSYNC B1 ;  /* 0x0000000000017941 */ /* 0x000fea0003800000 */
.L_x_9613:
[----:B------:R-:W-:-:S04]  /*1d81a0*/  LOP3.LUT R0, R0, 0x1, RZ, 0xc0, !PT ;  /* 0x0000000100007812 */ /* 0x000fc800078ec0ff */
        /* <DEDUP_REMOVED lines=23> */
.L_x_9646:
[----:B------:R-:W0:Y:S02]  /*1d8320*/  LDS.64 R8, [R5+0x8] ;  /* 0x0000080005087984 */ /* 0x000e240000000a00 */
[----:B0-----:R-:W-:-:S05]  /*1d8330*/  IADD3 R10, P0, PT, R8, 0x30, RZ ;  /* 0x00000030080a7810 */ /* 0x001fca0007f1e0ff */
[----:B------:R-:W-:-:S07]  /*1d8340*/  IMAD.X R11, RZ, RZ, R9, P0 ;  /* 0x000000ffff0b7224 */ /* 0x000fce00000e0609 */
[----:B------:R-:W0:Y:S02]  /*1d8350*/  ATOMS.CAST.SPIN.64 P0, [R5+0x8], R8, R10 ;  /* 0x000008080500758d */ /* 0x000e24000180040a */
[----:B0-----:R-:W-:Y:S05]  /*1d8360*/  @!P0 BRA `(.L_x_9646) ;  /* 0xfffffffc00ec8947 */ /* 0x001fea000383ffff */
[----:B------:R-:W-:Y:S05]  /*1d8370*/  BSYNC B1 ;  /* 0x0000000000017941 */ /* 0x000fea0003800000 */
.L_x_9645:
[----:B------:R-:W-:Y:S05]  /*1d8380*/  BRA `(.L_x_9643) ;  /* 0x0000000000187947 */ /* 0x000fea0003800000 */
.L_x_9644:
[----:B------:R-:W-:Y:S02]  /*1d8390*/  R2UR UR4, R38 ;  /* 0x00000000260472ca */ /* 0x000fe400000e0000 */
[----:B------:R-:W-:-:S13]  /*1d83a0*/  R2UR UR5, R39 ;  /* 0x00000000270572ca */ /* 0x000fda00000e0000 */
[----:B------:R-:W2:Y:S02]  /*1d83b0*/  LD.E.64 R8, desc[UR4][R36.64+0x8] ;  /* 0x0000080424087980 */ /* 0x000ea4000c101b00 */
[----:B--2---:R-:W-:-:S05]  /*1d83c0*/  IADD3 R4, P0, PT, R8, 0x30, RZ ;  /* 0x0000003008047810 */ /* 0x004fca0007f1e0ff */
[----:B------:R-:W-:-:S05]  /*1d83d0*/  IMAD.X R5, RZ, RZ, R9, P0 ;  /* 0x000000ffff057224 */ /* 0x000fca00000e0609 */
[----:B------:R0:W-:Y:S03]  /*1d83e0*/  ST.E.64 desc[UR4][R36.64+0x8], R4 ;  /* 0x0000080424007985 */ /* 0x0001e6000c101b04 */
.L_x_9643:
[----:B------:R-:W-:Y:S05]  /*1d83f0*/  BSYNC B0 ;  /* 0x0000000000007941 */ /* 0x000fea0003800000 */
.L_x_9642:
        /* <DEDUP_REMOVED lines=51> */
.L_x_9648:
[----:B------:R-:W-:Y:S01]  /*1d8730*/  R2UR UR4, R38 ;  /* 0x00000000260472ca */ /* 0x000fe200000e0000 */
[----:B------:R-:W-:Y:S01]  /*1d8740*/  IMAD.MOV.U32 R5, RZ, RZ, 0x5272 ;  /* 0x00005272ff057424 */ /* 0x000fe200078e00ff */
[----:B------:R-:W-:Y:S01]  /*1d8750*/  R2UR UR5, R39 ;  /* 0x00000000270572ca */ /* 0x000fe200000e0000 */
[----:B------:R-:W-:Y:S01]  /*1d8760*/  IMAD.MOV.U32 R9, RZ, RZ, -0x1 ;  /* 0xffffffffff097424 */ /* 0x000fe200078e00ff */
[----:B------:R-:W-:-:S11]  /*1d8770*/  PLOP3.LUT P0, PT, PT, PT, PT, 0x8, 0x80 ;  /* 0x000000000080781c */ /* 0x000fd60003f0e170 */
[----:B------:R0:W-:Y:S02]  /*1d8780*/  ST.E desc[UR4][R30.64], R5 ;  /* 0x000000051e007985 */ /* 0x0001e4000c101904 */
.L_x_9649:
[----:B------:R-:W-:Y:S05]  /*1d8790*/  BSYNC B0 ;  /* 0x0000000000007941 */ /* 0x000fea0003800000 */
.L_x_9647:
        /* <DEDUP_REMOVED lines=39> */
.L_x_9651:
[----:B------:R-:W-:Y:S05]  /*1d8a10*/  BSYNC B0 ;  /* 0x0000000000007941 */ /* 0x000fea0003800000 */
.L_x_9650:
[----:B------:R-:W-:Y:S02]  /*1d8a20*/  R2UR UR4, R38 ;  /* 0x00000000260472ca */ /* 0x000fe400000e0000 */
[----:B------:R-:W-:-:S13]  /*1d8a30*/  R2UR UR5, R39 ;  /* 0x00000000270572ca */ /* 0x000fda00000e0000 */
[----:B------:R4:W-:Y:S01]  /*1d8a40*/  ST.E desc[UR4][R30.64], R7 ;  /* 0x000000071e007985 */ /* 0x0009e2000c101904 */
[----:B------:R-:W-:Y:S05]  /*1d8a50*/  BRA `(.L_x_9612) ;  /* 0x0000000000147947 */ /* 0x000fea0003800000 */
.L_x_9641:
[----:B------:R-:W-:Y:S02]  /*1d8a60*/  R2UR UR4, R38 ;  /* 0x00000000260472ca */ /* 0x000fe400000e0000 */
[----:B------:R-:W-:Y:S02]  /*1d8a70*/  R2UR UR5, R39 ;  /* 0x00000000270572ca */ /* 0x000fe400000e0000 */
[----:B------:R-:W-:-:S05]  /*1d8a80*/  LEA R4, P0, R43, R4, 0x2 ;  /* 0x000000042b047211 */ /* 0x000fca00078010ff */
[----:B------:R-:W-:-:S06]  /*1d8a90*/  IMAD.X R5, RZ, RZ, R5, P0 ;  /* 0x000000ffff057224 */ /* 0x000fcc00000e0605 */
[----:B------:R3:W-:Y:S02]  /*1d8aa0*/  ST.E desc[UR4][R4.64+0x20], RZ ;  /* 0x000020ff04007985 */ /* 0x0007e4000c101904 */
.L_x_9612:
[----:B------:R-:W-:Y:S05]  /*1d8ab0*/  BSYNC B2 ;  /* 0x0000000000027941 */ /* 0x000fea0003800000 */
.L_x_9611:
[----:B01--4-:R-:W2:Y:S01]  /*1d8ac0*/  LDS.64 R6, [R32] ;  /* 0x0000000020067984 */ /* 0x013ea20000000a00 */
        /* <DEDUP_REMOVED lines=32> */
.L_x_9681:
[----:B------:R-:W-:Y:S01]  /*1d8cd0*/  ISETP.NE.AND P0, PT, R13, -0x1, PT ;  /* 0xffffffff0d00780c */ /* 0x000fe20003f05270 */
[----:B------:R-:W-:Y:S05]  /*1d8ce0*/  YIELD ;  /* 0x0000000000007946 */ /* 0x000fea0003800000 */
[----:B------:R-:W-:Y:S07]  /*1d8cf0*/  BSSY B3, `(.L_x_9657) ;  /* 0x000009b000037945 */ /* 0x000fee0003800000 */
[----:B------:R-:W-:Y:S01]  /*1d8d00*/  @!P0 R2UR UR4, R38 ;  /* 0x00000000260482ca */ /* 0x000fe200000e0000 */
[----:B01----:R-:W-:Y:S01]  /*1d8d10*/  @!P0 IMAD.MOV.U32 R5, RZ, RZ, 0x5368 ;  /* 0x00005368ff058424 */ /* 0x003fe200078e00ff */
        /* <DEDUP_REMOVED lines=30> */
.L_x_9664:
[----:B------:R-:W0:Y:S02]  /*1d8f00*/  LDS.64 R8, [R33+0x8] ;  /* 0x0000080021087984 */ /* 0x000e240000000a00 */
[----:B0-----:R-:W-:-:S05]  /*1d8f10*/  IADD3 R10, P0, PT, R8, 0x30, RZ ;  /* 0x00000030080a7810 */ /* 0x001fca0007f1e0ff */
[----:B------:R-:W-:-:S07]  /*1d8f20*/  IMAD.X R11, RZ, RZ, R9, P0 ;  /* 0x000000ffff0b7224 */ /* 0x000fce00000e0609 */
[----:B------:R-:W0:Y:S02]  /*1d8f30*/  ATOMS.CAST.SPIN.64 P0, [R33+0x8], R8, R10 ;  /* 0x000008082100758d */ /* 0x000e24000180040a */
[----:B0-----:R-:W-:Y:S05]  /*1d8f40*/  @!P0 BRA `(.L_x_9664) ;  /* 0xfffffffc00ec8947 */ /* 0x001fea000383ffff */
[----:B------:R-:W-:Y:S05]  /*1d8f50*/  BSYNC B5 ;  /* 0x0000000000057941 */ /* 0x000fea0003800000 */
.L_x_9663:
[----:B------:R-:W-:Y:S02]  /*1d8f60*/  IMAD.MOV.U32 R10, RZ, RZ, R8 ;  /* 0x000000ffff0a7224 */ /* 0x000fe400078e0008 */
[----:B------:R-:W-:Y:S01]  /*1d8f70*/  IMAD.MOV.U32 R11, RZ, RZ, R9 ;  /* 0x000000ffff0b7224 */ /* 0x000fe200078e0009 */
[----:B------:R-:W-:Y:S06]  /*1d8f80*/  BRA `(.L_x_9661) ;  /* 0x0000000000187947 */ /* 0x000fec0003800000 */
.L_x_9662:
[----:B------:R-:W-:Y:S02]  /*1d8f90*/  R2UR UR4, R38 ;  /* 0x00000000260472ca */ /* 0x000fe400000e0000 */
[----:B------:R-:W-:-:S13]  /*1d8fa0*/  R2UR UR5, R39 ;  /* 0x00000000270572ca */ /* 0x000fda00000e0000 */
[----:B------:R-:W2:Y:S02]  /*1d8fb0*/  LD.E.64 R10, desc[UR4][R36.64+0x8] ;  /* 0x00000804240a7980 */ /* 0x000ea4000c101b00 */
[----:B--2---:R-:W-:-:S05]  /*1d8fc0*/  IADD3 R8, P0, PT, R10, 0x30, RZ ;  /* 0x000000300a087810 */ /* 0x004fca0007f1e0ff */
[----:B------:R-:W-:-:S05]  /*1d8fd0*/  IMAD.X R9, RZ, RZ, R11, P0 ;  /* 0x000000ffff097224 */ /* 0x000fca00000e060b */
[----:B------:R0:W-:Y:S03]  /*1d8fe0*/  ST.E.64 desc[UR4][R36.64+0x8], R8 ;  /* 0x0000080824007985 */ /* 0x0001e6000c101b04 */
.L_x_9661:
[----:B------:R-:W-:Y:S05]  /*1d8ff0*/  BSYNC B4 ;  /* 0x0000000000047941 */ /* 0x000fea0003800000 */
.L_x_9660:
        /* <DEDUP_REMOVED lines=54> */
.L_x_9666:
[----:B------:R-:W-:Y:S05]  /*1d9360*/  BSYNC B4 ;  /* 0x0000000000047941 */ /* 0x000fea0003800000 */
.L_x_9665:
        /* <DEDUP_REMOVED lines=40> */
.L_x_9668:
[----:B------:R-:W-:Y:S05]  /*1d95f0*/  BSYNC B4 ;  /* 0x0000000000047941 */ /* 0x000fea0003800000 */
.L_x_9667:
[----:B------:R-:W-:Y:S02]  /*1d9600*/  R2UR UR4, R38 ;  /* 0x00000000260472ca */ /* 0x000fe400000e0000 */
[----:B------:R-:W-:Y:S02]  /*1d9610*/  R2UR UR5, R39 ;  /* 0x00000000270572ca */ /* 0x000fe400000e0000 */
[----:B------:R-:W-:-:S11]  /*1d9620*/  PRMT R11, RZ, 0x7610, R11 ;  /* 0x00007610ff0b7816 */ /* 0x000fd6000000000b */
[----:B------:R2:W-:Y:S01]  /*1d9630*/  ST.E desc[UR4][R30.64], R9 ;  /* 0x000000091e007985 */ /* 0x0005e2000c101904 */
[----:B------:R-:W-:Y:S05]  /*1d9640*/  BRA `(.L_x_9658) ;  /* 0x0000000000147947 */ /* 0x000fea0003800000 */
.L_x_9659:
[----:B------:R-:W-:Y:S02]  /*1d9650*/  R2UR UR4, R38 ;  /* 0x00000000260472ca */ /* 0x000fe400000e0000 */
[----:B------:R-:W-:Y:S02]  /*1d9660*/  R2UR UR5, R39 ;  /* 0x00000000270572ca */ /* 0x000fe400000e0000 */
[----:B------:R-:W-:-:S05]  /*1d9670*/  IADD3 R4, P0, PT, R8, R12, RZ ;  /* 0x0000000c08047210 */ /* 0x000fca0007f1e0ff */
[----:B------:R-:W-:-:S06]  /*1d9680*/  IMAD.X R5, RZ, RZ, R9, P0 ;  /* 0x000000ffff057224 */ /* 0x000fcc00000e0609 */
[----:B------:R1:W5:Y:S02]  /*1d9690*/  LD.E.U8 R11, desc[UR4][R4.64] ;  /* 0x00000004040b7980 */ /* 0x000364000c101100 */
.L_x_9658:
[----:B------:R-:W-:Y:S05]  /*1d96a0*/  BSYNC B3 ;  /* 0x0000000000037941 */ /* 0x000fea0003800000 */
.L_x_9657:
        /* <DEDUP_REMOVED lines=32> */
.L_x_9676:
[----:B------:R-:W0:Y:S02]  /*1d98b0*/  LDS.64 R8, [R5+0x8] ;  /* 0x0000080005087984 */ /* 0x000e240000000a00 */
[----:B0-----:R-:W-:-:S05]  /*1d98c0*/  IADD3 R10, P0, PT, R8, 0x30, RZ ;  /* 0x00000030080a7810 */ /* 0x001fca0007f1e0ff */
[----:B------:R-:W-:-:S07]  /*1d98d0*/  IMAD.X R11, RZ, RZ, R9, P0 ;  /* 0x000000ffff0b7224 */ /* 0x000fce00000e0609 */
[----:B------:R-:W0:Y:S02]  /*1d98e0*/  ATOMS.CAST.SPIN.64 P0, [R5+0x8], R8, R10 ;  /* 0x000008080500758d */ /* 0x000e24000180040a */
[----:B0-----:R-:W-:Y:S05]  /*1d98f0*/  @!P0 BRA `(.L_x_9676) ;  /* 0xfffffffc00ec8947 */ /* 0x001fea000383ffff */
[----:B------:R-:W-:Y:S05]  /*1d9900*/  BSYNC B5 ;  /* 0x0000000000057941 */ /* 0x000fea0003800000 */
.L_x_9675:
[----:B------:R-:W-:Y:S02]  /*1d9910*/  IMAD.MOV.U32 R10, RZ, RZ, R8 ;  /* 0x000000ffff0a7224 */ /* 0x000fe400078e0008 */
[----:B------:R-:W-:Y:S01]  /*1d9920*/  IMAD.MOV.U32 R11, RZ, RZ, R9 ;  /* 0x000000ffff0b7224 */ /* 0x000fe200078e0009 */
[----:B------:R-:W-:Y:S06]  /*1d9930*/  BRA `(.L_x_9673) ;  /* 0x0000000000187947 */ /* 0x000fec0003800000 */
.L_x_9674:
[----:B------:R-:W-:Y:S02]  /*1d9940*/  R2UR UR4, R38 ;  /* 0x00000000260472ca */ /* 0x000fe400000e0000 */
[----:B------:R-:W-:-:S13]  /*1d9950*/  R2UR UR5, R39 ;  /* 0x00000000270572ca */ /* 0x000fda00000e0000 */
[----:B------:R-:W2:Y:S02]  /*1d9960*/  LD.E.64 R10, desc[UR4][R36.64+0x8] ;  /* 0x00000804240a7980 */ /* 0x000ea4000c101b00 */
[----:B--2---:R-:W-:-:S05]  /*1d9970*/  IADD3 R8, P0, PT, R10, 0x30, RZ ;  /* 0x000000300a087810 */ /* 0x004fca0007f1e0ff */
[----:B------:R-:W-:-:S05]  /*1d9980*/  IMAD.X R9, RZ, RZ, R11, P0 ;  /* 0x000000ffff097224 */ /* 0x000fca00000e060b */
[----:B------:R0:W-:Y:S03]  /*1d9990*/  ST.E.64 desc[UR4][R36.64+0x8], R8 ;  /* 0x0000080824007985 */ /* 0x0001e6000c101b04 */
.L_x_9673:
[----:B------:R-:W-:Y:S05]  /*1d99a0*/  BSYNC B4 ;  /* 0x0000000000047941 */ /* 0x000fea0003800000 */
.L_x_9672:
        /* <DEDUP_REMOVED lines=54> */
.L_x_9678:
[----:B------:R-:W-:Y:S05]  /*1d9d10*/  BSYNC B4 ;  /* 0x0000000000047941 */ /* 0x000fea0003800000 */
.L_x_9677:
        /* <DEDUP_REMOVED lines=41> */
.L_x_9680:
[----:B------:R-:W-:Y:S05]  /*1d9fb0*/  BSYNC B4 ;  /* 0x0000000000047941 */ /* 0x000fea0003800000 */
.L_x_9679:
[----:B------:R-:W-:Y:S02]  /*1d9fc0*/  R2UR UR4, R38 ;  /* 0x00000000260472ca */ /* 0x000fe400000e0000 */
[----:B------:R-:W-:-:S13]  /*1d9fd0*/  R2UR UR5, R39 ;  /* 0x00000000270572ca */ /* 0x000fda00000e0000 */
[----:B------:R3:W-:Y:S01]  /*1d9fe0*/  ST.E desc[UR4][R30.64], R9 ;  /* 0x000000091e007985 */ /* 0x0007e2000c101904 */
[----:B------:R-:W-:Y:S05]  /*1d9ff0*/  BRA `(.L_x_9670) ;  /* 0x0000000000247947 */ /* 0x000fea0003800000 */
.L_x_9671:
        /* <DEDUP_REMOVED lines=9> */
.L_x_9670:
[----:B------:R-:W-:Y:S05]  /*1da090*/  BSYNC B3 ;  /* 0x0000000000037941 */ /* 0x000fea0003800000 */
.L_x_9669:
[C---:B----4-:R-:W-:Y:S02]  /*1da0a0*/  VIADD R4, R0.reuse, 0xffffffe1 ;  /* 0xffffffe100047836 */ /* 0x050fe40000000000 */
[----:B------:R-:W-:Y:S02]  /*1da0b0*/  VIADD R0, R0, 0xffffffff ;  /* 0xffffffff00007836 */ /* 0x000fe40000000000 */
[----:B------:R-:W-:Y:S01]  /*1da0c0*/  VIADD R3, R3, 0xfffffffc ;  /* 0xfffffffc03037836 */ /* 0x000fe20000000000 */
[----:B------:R-:W-:Y:S01]  /*1da0d0*/  ISETP.GT.U32.AND P0, PT, R4, 0x1, PT ;  /* 0x000000010400780c */ /* 0x000fe20003f04070 */
[----:B------:R-:W-:Y:S02]  /*1da0e0*/  VIADD R12, R12, 0xfffffffc ;  /* 0xfffffffc0c0c7836 */ /* 0x000fe40000000000 */
[----:B------:R-:W-:-:S10]  /*1da0f0*/  VIADD R2, R2, 0xffffffff ;  /* 0xffffffff02027836 */ /* 0x000fd40000000000 */
[----:B------:R-:W-:Y:S05]  /*1da100*/  @P0 BRA `(.L_x_9681) ;  /* 0xffffffe800f00947 */ /* 0x000fea000383ffff */
[----:B------:R-:W-:Y:S05]  /*1da110*/  BSYNC B0 ;  /* 0x0000000000007941 */ /* 0x000fea0003800000 */
.L_x_9656:
[----:B------:R-:W-:Y:S02]  /*1da120*/  R2UR UR4, R38 ;  /* 0x00000000260472ca */ /* 0x000fe400000e0000 */
[----:B------:R-:W-:-:S13]  /*1da130*/  R2UR UR5, R39 ;  /* 0x00000000270572ca */ /* 0x000fda00000e0000 */
[----:B01----:R0:W5:Y:S02]  /*1da140*/  LD.E R5, desc[UR4][R30.64] ;  /* 0x000000041e057980 */ /* 0x003164000c101900 */
.L_x_9655:
[----:B------:R-:W-:Y:S05]  /*1da150*/  BSYNC B1 ;  /* 0x0000000000017941 */ /* 0x000fea0003800000 */
.L_x_9654:
[----:B-----5:R-:W-:-:S04]  /*1da160*/  ISETP.NE.AND P0, PT, R5, RZ, PT ;  /* 0x000000ff0500720c */ /* 0x020fc80003f05270 */
[----:B------:R-:W-:-:S09]  /*1da170*/  SEL R11, R41, RZ, !P0 ;  /* 0x000000ff290b7207 */ /* 0x000fd20004000000 */
.L_x_9653:
[----:B------:R-:W-:Y:S05]  /*1da180*/  BSYNC B2 ;  /* 0x0000000000027941 */ /* 0x000fea0003800000 */
.L_x_9652:
        /* <DEDUP_REMOVED lines=16> */
[----:B----4-:R-:W-:-:S09]  /*1da290*/  SEL R40, R14, RZ, !P0 ;  /* 0x000000ff0e287207 */ /* 0x010fd20004000000 */
.L_x_7403:
[----:B------:R0:W-:Y:S05]  /*1da2a0*/  BMOV.32 B6, R22 ;  /* 0x0000001606007356 */ /* 0x0001ea0000000000 */
[----:B------:R-:W-:Y:S05]  /*1da2b0*/  BSYNC B6 ;  /* 0x0000000000067941 */ /* 0x000fea0003800000 */
.L_x_7402:
[----:B------:R-:W-:-:S04]  /*1da2c0*/  ISETP.NE.AND P0, PT, R5, RZ, PT ;  /* 0x000000ff0500720c */ /* 0x000fc80003f05270 */
[----:B------:R-:W-:Y:S02]  /*1da2d0*/  PLOP3.LUT P2, PT, P0, PT, PT, 0x8, 0x80 ;  /* 0x000000000080781c */ /* 0x000fe4000074e170 */
[----:B------:R-:W-:-:S11]  /*1da2e0*/  SEL R40, R40, RZ, !P0 ;  /* 0x000000ff28287207 */ /* 0x000fd60004000000 */
.L_x_7383:
[----:B------:R-:W-:Y:S05]  /*1da2f0*/  BSYNC B7 ;  /* 0x0000000000077941 */ /* 0x000fea0003800000 */
.L_x_7369:
[----:B--234-:R-:W-:Y:S01]  /*1da300*/  IMAD.MOV.U32 R4, RZ, RZ, RZ ;  /* 0x000000ffff047224 */ /* 0x01cfe200078e00ff */
[----:B------:R-:W-:Y:S06]  /*1da310*/  @!P2 BRA `(.L_x_6815) ;  /* 0x000000c800f8a947 */ /* 0x000fec0003800000 */
[----:B------:R-:W2:Y:S01]  /*1da320*/  S2UR UR5, SR_CgaCtaId ;  /* 0x00000000000579c3 */ /* 0x000ea20000008800 */
[----:B------:R-:W-:Y:S01]  /*1da330*/  ISETP.NE.AND P0, PT, R18, -0x1, PT ;  /* 0xffffffff1200780c */ /* 0x000fe20003f05270 */
[----:B------:R-:W-:Y:S01]  /*1da340*/  UMOV UR4, 0x400 ;  /* 0x0000040000047882 */ /* 0x000fe20000000000 */
[----:B------:R-:W-:-:S11]  /*1da350*/  ISETP.NE.AND P1, PT, R40, -0x1, PT ;  /* 0xffffffff2800780c */ /* 0x000fd60003f25270 */
[C---:B------:R-:W-:Y:S01]  /*1da360*/  @!P0 R2UR UR6, R38.reuse ;  /* 0x00000000260682ca */ /* 0x040fe200000e0000 */
[----:B01----:R-:W-:Y:S01]  /*1da370*/  @!P0 IMAD.MOV.U32 R5, RZ, RZ, 0x5368 ;  /* 0x00005368ff058424 */ /* 0x003fe200078e00ff */
[C---:B------:R-:W-:Y:S01]  /*1da380*/  @!P0 R2UR UR7, R39.reuse ;  /* 0x00000000270782ca */ /* 0x040fe200000e0000 */
[----:B------:R-:W0:Y:S01]  /*1da390*/  @P1 S2R R13, SR_CgaCtaId ;  /* 0x00000000000d1919 */ /* 0x000e220000008800 */
[C---:B------:R-:W-:Y:S01]  /*1da3a0*/  @P0 R2UR UR8, R38.reuse ;  /* 0x00000000260802ca */ /* 0x040fe200000e0000 */
[----:B------:R-:W-:Y:S01]  /*1da3b0*/  @!P0 IMAD.MOV.U32 R7, RZ, RZ, RZ ;  /* 0x000000ffff078224 */ /* 0x000fe200078e00ff */
[C---:B------:R-:W-:Y:S01]  /*1da3c0*/  @P0 R2UR UR9, R39.reuse ;  /* 0x00000000270902ca */ /* 0x040fe200000e0000 */
[----:B------:R-:W-:Y:S01]  /*1da3d0*/  @!P0 IMAD.MOV.U32 R0, RZ, RZ, RZ ;  /* 0x000000ffff008224 */ /* 0x000fe200078e00ff */
[----:B------:R-:W-:Y:S01]  /*1da3e0*/  @!P1 R2UR UR10, R38 ;  /* 0x00000000260a92ca */ /* 0x000fe200000e0000 */
[----:B------:R-:W-:Y:S01]  /*1da3f0*/  @!P1 IMAD.MOV.U32 R11, RZ, RZ, 0x5368 ;  /* 0x00005368ff0b9424 */ /* 0x000fe200078e00ff */
[----:B--2---:R-:W-:Y:S01]  /*1da400*/  ULEA UR4, UR5, UR4, 0x18 ;  /* 0x0000000405047291 */ /* 0x004fe2000f8ec0ff */
[----:B------:R-:W-:-:S04]  /*1da410*/  @!P1 R2UR UR11, R39 ;  /* 0x00000000270b92ca */ /* 0x000fc800000e0000 */
[----:B------:R-:W-:Y:S01]  /*1da420*/  @!P0 ST.E desc[UR6][R30.64], R5 ;  /* 0x000000051e008985 */ /* 0x000fe2000c101906 */
[----:B------:R-:W-:Y:S02]  /*1da430*/  @P0 R2UR UR6, R38 ;  /* 0x00000000260602ca */ /* 0x000fe400000e0000 */
[----:B------:R-:W-:Y:S01]  /*1da440*/  @P0 R2UR UR7, R39 ;  /* 0x00000000270702ca */ /* 0x000fe200000e0000 */
[----:B------:R-:W1:Y:S02]  /*1da450*/  @P0 LDS.64 R2, [UR4] ;  /* 0x00000004ff020984 */ /* 0x000e640008000a00 */
[----:B-1----:R-:W-:Y:S01]  /*1da460*/  @P0 IMAD.WIDE R8, R18, 0x10, R2 ;  /* 0x0000001012080825 */ /* 0x002fe200078e0202 */
[----:B------:R-:W-:-:S04]  /*1da470*/  @P1 MOV R2, 0x400 ;  /* 0x0000040000021802 */ /* 0x000fc80000000f00 */
[----:B0-----:R-:W-:-:S05]  /*1da480*/  @P1 LEA R13, R13, R2, 0x18 ;  /* 0x000000020d0d1211 */ /* 0x001fca00078ec0ff */
        /* <DEDUP_REMOVED lines=41> */
.L_x_9686:
[----:B------:R-:W0:Y:S02]  /*1da720*/  LDS.64 R8, [R5+0x8] ;  /* 0x0000080005087984 */ /* 0x000e240000000a00 */
[----:B0-----:R-:W-:-:S05]  /*1da730*/  IADD3 R10, P0, PT, R12, R8, RZ ;  /* 0x000000080c0a7210 */ /* 0x001fca0007f1e0ff */
[----:B------:R-:W-:-:S07]  /*1da740*/  IMAD.X R11, R13, 0x1, R9, P0 ;  /* 0x000000010d0b7824 */ /* 0x000fce00000e0609 */
[----:B------:R-:W0:Y:S02]  /*1da750*/  ATOMS.CAST.SPIN.64 P0, [R5+0x8], R8, R10 ;  /* 0x000008080500758d */ /* 0x000e24000180040a */
[----:B0-----:R-:W-:Y:S05]  /*1da760*/  @!P0 BRA `(.L_x_9686) ;  /* 0xfffffffc00ec8947 */ /* 0x001fea000383ffff */
[----:B------:R-:W-:Y:S05]  /*1da770*/  BSYNC B1 ;  /* 0x0000000000017941 */ /* 0x000fea0003800000 */
.L_x_9685:
[----:B------:R-:W-:Y:S02]  /*1da780*/  IMAD.MOV.U32 R10, RZ, RZ, R8 ;  /* 0x000000ffff0a7224 */ /* 0x000fe400078e0008 */
[----:B------:R-:W-:Y:S01]  /*1da790*/  IMAD.MOV.U32 R11, RZ, RZ, R9 ;  /* 0x000000ffff0b7224 */ /* 0x000fe200078e0009 */
[----:B------:R-:W-:Y:S06]  /*1da7a0*/  BRA `(.L_x_9683) ;  /* 0x0000000000187947 */ /* 0x000fec0003800000 */
.L_x_9684:
[----:B------:R-:W-:Y:S02]  /*1da7b0*/  R2UR UR4, R38 ;  /* 0x00000000260472ca */ /* 0x000fe400000e0000 */
[----:B------:R-:W-:-:S13]  /*1da7c0*/  R2UR UR5, R39 ;  /* 0x00000000270572ca */ /* 0x000fda00000e0000 */
[----:B------:R-:W2:Y:S02]  /*1da7d0*/  LD.E.64 R10, desc[UR4][R36.64+0x8] ;  /* 0x00000804240a7980 */ /* 0x000ea4000c101b00 */
[----:B--2---:R-:W-:-:S05]  /*1da7e0*/  IADD3 R8, P0, PT, R12, R10, RZ ;  /* 0x0000000a0c087210 */ /* 0x004fca0007f1e0ff */
[----:B------:R-:W-:-:S05]  /*1da7f0*/  IMAD.X R9, R13, 0x1, R11, P0 ;  /* 0x000000010d097824 */ /* 0x000fca00000e060b */
[----:B------:R0:W-:Y:S03]  /*1da800*/  ST.E.64 desc[UR4][R36.64+0x8], R8 ;  /* 0x0000080824007985 */ /* 0x0001e6000c101b04 */
.L_x_9683:
[----:B------:R-:W-:Y:S05]  /*1da810*/  BSYNC B0 ;  /* 0x0000000000007941 */ /* 0x000fea0003800000 */
.L_x_9682:
        /* <DEDUP_REMOVED lines=46> */
.L_x_9716:
        /* <DEDUP_REMOVED lines=29> */
.L_x_9697:
[----:B------:R-:W0:Y:S02]  /*1dacd0*/  LDS.64 R12, [R35+0x8] ;  /* 0x00000800230c7984 */ /* 0x000e240000000a00 */
[----:B0-----:R-:W-:-:S05]  /*1dace0*/  IADD3 R14, P0, PT, R12, 0x30, RZ ;  /* 0x000000300c0e7810 */ /* 0x001fca0007f1e0ff */
[----:B------:R-:W-:-:S07]  /*1dacf0*/  IMAD.X R15, RZ, RZ, R13, P0 ;  /* 0x000000ffff0f7224 */ /* 0x000fce00000e060d */
[----:B------:R-:W0:Y:S02]  /*1dad00*/  ATOMS.CAST.SPIN.64 P0, [R35+0x8], R12, R14 ;  /* 0x0000080c2300758d */ /* 0x000e24000180040e */
[----:B0-----:R-:W-:Y:S05]  /*1dad10*/  @!P0 BRA `(.L_x_9697) ;  /* 0xfffffffc00ec8947 */ /* 0x001fea000383ffff */
[----:B------:R-:W-:Y:S05]  /*1dad20*/  BSYNC B4 ;  /* 0x0000000000047941 */ /* 0x000fea0003800000 */
.L_x_9696:
[----:B------:R-:W-:Y:S02]  /*1dad30*/  IMAD.MOV.U32 R14, RZ, RZ, R12 ;  /* 0x000000ffff0e7224 */ /* 0x000fe400078e000c */
[----:B------:R-:W-:Y:S01]  /*1dad40*/  IMAD.MOV.U32 R15, RZ, RZ, R13 ;  /* 0x000000ffff0f7224 */ /* 0x000fe200078e000d */
[----:B------:R-:W-:Y:S06]  /*1dad50*/  BRA `(.L_x_9694) ;  /* 0x0000000000187947 */ /* 0x000fec0003800000 */
.L_x_9695:
[----:B------:R-:W-:Y:S02]  /*1dad60*/  R2UR UR4, R38 ;  /* 0x00000000260472ca */ /* 0x000fe400000e0000 */
[----:B------:R-:W-:-:S13]  /*1dad70*/  R2UR UR5, R39 ;  /* 0x00000000270572ca */ /* 0x000fda00000e0000 */
[----:B------:R-:W2:Y:S02]  /*1dad80*/  LD.E.64 R14, desc[UR4][R36.64+0x8] ;  /* 0x00000804240e7980 */ /* 0x000ea4000c101b00 */
[----:B--2---:R-:W-:-:S05]  /*1dad90*/  IADD3 R12, P0, PT, R14, 0x30, RZ ;  /* 0x000000300e0c7810 */ /* 0x004fca0007f1e0ff */
[----:B------:R-:W-:-:S05]  /*1dada0*/  IMAD.X R13, RZ, RZ, R15, P0 ;  /* 0x000000ffff0d7224 */ /* 0x000fca00000e060f */
[----:B------:R0:W-:Y:S03]  /*1dadb0*/  ST.E.64 desc[UR4][R36.64+0x8], R12 ;  /* 0x0000080c24007985 */ /* 0x0001e6000c101b04 */
.L_x_9694:
[----:B------:R-:W-:Y:S05]  /*1dadc0*/  BSYNC B3 ;  /* 0x0000000000037941 */ /* 0x000fea0003800000 */
.L_x_9693:
        /* <DEDUP_REMOVED lines=54> */
.L_x_9699:
[----:B------:R-:W-:Y:S05]  /*1db130*/  BSYNC B3 ;  /* 0x0000000000037941 */ /* 0x000fea0003800000 */
.L_x_9698:
        /* <DEDUP_REMOVED lines=40> */
.L_x_9701:
[----:B------:R-:W-:Y:S05]  /*1db3c0*/  BSYNC B3 ;  /* 0x0000000000037941 */ /* 0x000fea0003800000 */
.L_x_9700:
[----:B------:R-:W-:Y:S02]  /*1db3d0*/  R2UR UR4, R38 ;  /* 0x00000000260472ca */ /* 0x000fe400000e0000 */
[----:B------:R-:W-:-:S13]  /*1db3e0*/  R2UR UR5, R39 ;  /* 0x00000000270572ca */ /* 0x000fda00000e0000 */
[----:B------:R2:W-:Y:S01]  /*1db3f0*/  ST.E desc[UR4][R30.64], R13 ;  /* 0x0000000d1e007985 */ /* 0x0005e2000c101904 */
[----:B------:R-:W-:Y:S05]  /*1db400*/  BRA `(.L_x_9702) ;  /* 0x0000000000147947 */ /* 0x000fea0003800000 */
.L_x_9692:
[----:B------:R-:W-:Y:S02]  /*1db410*/  R2UR UR4, R38 ;  /* 0x00000000260472ca */ /* 0x000fe400000e0000 */
[----:B------:R-:W-:Y:S02]  /*1db420*/  R2UR UR5, R39 ;  /* 0x00000000270572ca */ /* 0x000fe400000e0000 */
[----:B------:R-:W-:-:S05]  /*1db430*/  IADD3 R8, P0, PT, R12, R18, RZ ;  /* 0x000000120c087210 */ /* 0x000fca0007f1e0ff */
[----:B------:R-:W-:-:S06]  /*1db440*/  IMAD.X R9, RZ, RZ, R13, P0 ;  /* 0x000000ffff097224 */ /* 0x000fcc00000e060d */
[----:B------:R3:W-:Y:S02]  /*1db450*/  ST.E desc[UR4][R8.64+0x20], RZ ;  /* 0x000020ff08007985 */ /* 0x0007e4000c101904 */
.L_x_9702:
[----:B------:R-:W-:Y:S05]  /*1db460*/  BSYNC B2 ;  /* 0x0000000000027941 */ /* 0x000fea0003800000 */
.L_x_9691:
        /* <DEDUP_REMOVED lines=26> */
.L_x_9709:
[----:B------:R-:W0:Y:S02]  /*1db610*/  LDS.64 R12, [R9+0x8] ;  /* 0x00000800090c7984 */ /* 0x000e240000000a00 */
[----:B0-----:R-:W-:-:S05]  /*1db620*/  IADD3 R14, P0, PT, R12, 0x30, RZ ;  /* 0x000000300c0e7810 */ /* 0x001fca0007f1e0ff */
[----:B------:R-:W-:-:S07]  /*1db630*/  IMAD.X R15, RZ, RZ, R13, P0 ;  /* 0x000000ffff0f7224 */ /* 0x000fce00000e060d */
[----:B------:R-:W0:Y:S02]  /*1db640*/  ATOMS.CAST.SPIN.64 P0, [R9+0x8], R12, R14 ;  /* 0x0000080c0900758d */ /* 0x000e24000180040e */
[----:B0-----:R-:W-:Y:S05]  /*1db650*/  @!P0 BRA `(.L_x_9709) ;  /* 0xfffffffc00ec8947 */ /* 0x001fea000383ffff */
[----:B------:R-:W-:Y:S05]  /*1db660*/  BSYNC B4 ;  /* 0x0000000000047941 */ /* 0x000fea0003800000 */
.L_x_9708:
[----:B------:R-:W-:Y:S02]  /*1db670*/  IMAD.MOV.U32 R14, RZ, RZ, R12 ;  /* 0x000000ffff0e7224 */ /* 0x000fe400078e000c */
[----:B------:R-:W-:Y:S01]  /*1db680*/  IMAD.MOV.U32 R15, RZ, RZ, R13 ;  /* 0x000000ffff0f7224 */ /* 0x000fe200078e000d */
[----:B------:R-:W-:Y:S06]  /*1db690*/  BRA `(.L_x_9706) ;  /* 0x0000000000187947 */ /* 0x000fec0003800000 */
.L_x_9707:
[----:B------:R-:W-:Y:S02]  /*1db6a0*/  R2UR UR4, R38 ;  /* 0x00000000260472ca */ /* 0x000fe400000e0000 */
[----:B------:R-:W-:-:S13]  /*1db6b0*/  R2UR UR5, R39 ;  /* 0x00000000270572ca */ /* 0x000fda00000e0000 */
[----:B------:R-:W2:Y:S02]  /*1db6c0*/  LD.E.64 R14, desc[UR4][R36.64+0x8] ;  /* 0x00000804240e7980 */ /* 0x000ea4000c101b00 */
[----:B--2---:R-:W-:-:S05]  /*1db6d0*/  IADD3 R12, P0, PT, R14, 0x30, RZ ;  /* 0x000000300e0c7810 */ /* 0x004fca0007f1e0ff */
[----:B------:R-:W-:-:S05]  /*1db6e0*/  IMAD.X R13, RZ, RZ, R15, P0 ;  /* 0x000000ffff0d7224 */ /* 0x000fca00000e060f */
[----:B------:R0:W-:Y:S03]  /*1db6f0*/  ST.E.64 desc[UR4][R36.64+0x8], R12 ;  /* 0x0000080c24007985 */ /* 0x0001e6000c101b04 */
.L_x_9706:
[----:B------:R-:W-:Y:S05]  /*1db700*/  BSYNC B3 ;  /* 0x0000000000037941 */ /* 0x000fea0003800000 */
.L_x_9705:
        /* <DEDUP_REMOVED lines=51> */
.L_x_9711:
[----:B------:R-:W-:Y:S01]  /*1dba40*/  R2UR UR4, R38 ;  /* 0x00000000260472ca */ /* 0x000fe200000e0000 */
[----:B------:R-:W-:Y:S01]  /*1dba50*/  IMAD.MOV.U32 R9, RZ, RZ, 0x5272 ;  /* 0x00005272ff097424 */ /* 0x000fe200078e00ff */
[----:B------:R-:W-:Y:S01]  /*1dba60*/  R2UR UR5, R39 ;  /* 0x00000000270572ca */ /* 0x000fe200000e0000 */
[----:B------:R-:W-:Y:S01]  /*1dba70*/  IMAD.MOV.U32 R15, RZ, RZ, -0x1 ;  /* 0xffffffffff0f7424 */ /* 0x000fe200078e00ff */
[----:B------:R-:W-:-:S11]  /*1dba80*/  PLOP3.LUT P0, PT, PT, PT, PT, 0x8, 0x80 ;  /* 0x000000000080781c */ /* 0x000fd60003f0e170 */
[----:B------:R1:W-:Y:S02]  /*1dba90*/  ST.E desc[UR4][R30.64], R9 ;  /* 0x000000091e007985 */ /* 0x0003e4000c101904 */
.L_x_9712:
[----:B------:R-:W-:Y:S05]  /*1dbaa0*/  BSYNC B3 ;  /* 0x0000000000037941 */ /* 0x000fea0003800000 */
.L_x_9710:
        /* <DEDUP_REMOVED lines=39> */
.L_x_9714:
[----:B------:R-:W-:Y:S05]  /*1dbd20*/  BSYNC B3 ;  /* 0x0000000000037941 */ /* 0x000fea0003800000 */
.L_x_9713:
[----:B------:R-:W-:Y:S02]  /*1dbd30*/  R2UR UR4, R38 ;  /* 0x00000000260472ca */ /* 0x000fe400000e0000 */
[----:B------:R-:W-:-:S13]  /*1dbd40*/  R2UR UR5, R39 ;  /* 0x00000000270572ca */ /* 0x000fda00000e0000 */
[----:B------:R2:W-:Y:S01]  /*1dbd50*/  ST.E desc[UR4][R30.64], R13 ;  /* 0x0000000d1e007985 */ /* 0x0005e2000c101904 */
[----:B------:R-:W-:Y:S05]  /*1dbd60*/  BRA `(.L_x_9715) ;  /* 0x0000000000187947 */ /* 0x000fea0003800000 */
.L_x_9704:
[----:B------:R-:W-:Y:S01]  /*1dbd70*/  VIADD R9, R18, 0x4 ;  /* 0x0000000412097836 */ /* 0x000fe20000000000 */
[----:B------:R-:W-:Y:S02]  /*1dbd80*/  R2UR UR4, R38 ;  /* 0x00000000260472ca */ /* 0x000fe400000e0000 */
[----:B------:R-:W-:Y:S02]  /*1dbd90*/  R2UR UR5, R39 ;  /* 0x00000000270572ca */ /* 0x000fe400000e0000 */
[----:B------:R-:W-:-:S05]  /*1dbda0*/  IADD3 R8, P0, PT, R12, R9, RZ ;  /* 0x000000090c087210 */ /* 0x000fca0007f1e0ff */
[----:B------:R-:W-:-:S06]  /*1dbdb0*/  IMAD.X R9, RZ, RZ, R13, P0 ;  /* 0x000000ffff097224 */ /* 0x000fcc00000e060d */
[----:B------:R0:W-:Y:S02]  /*1dbdc0*/  ST.E desc[UR4][R8.64+0x20], RZ ;  /* 0x000020ff08007985 */ /* 0x0001e4000c101904 */
.L_x_9715:
[----:B------:R-:W-:Y:S05]  /*1dbdd0*/  BSYNC B2 ;  /* 0x0000000000027941 */ /* 0x000fea0003800000 */
.L_x_9703:
[----:B------:R-:W-:Y:S02]  /*1dbde0*/  VIADD R22, R22, 0x2 ;  /* 0x0000000216167836 */ /* 0x000fe40000000000 */
[----:B------:R-:W-:Y:S01]  /*1dbdf0*/  VIADD R18, R18, 0x8 ;  /* 0x0000000812127836 */ /* 0x000fe20000000000 */
[----:B------:R-:W-:Y:S06]  /*1dbe00*/  @P2 BRA `(.L_x_9716) ;  /* 0xffffffec003c2947 */ /* 0x000fec000383ffff */
.L_x_9690:
[----:B------:R-:W-:Y:S05]  /*1dbe10*/  BSYNC B0 ;  /* 0x0000000000007941 */ /* 0x000fea0003800000 */
.L_x_9689:
        /* <DEDUP_REMOVED lines=24> */
.L_x_9722:
[----:B------:R-:W0:Y:S02]  /*1dbfa0*/  LDS.64 R12, [R33+0x8] ;  /* 0x00000800210c7984 */ /* 0x000e240000000a00 */
[----:B0-----:R-:W-:-:S05]  /*1dbfb0*/  IADD3 R14, P0, PT, R12, 0x30, RZ ;  /* 0x000000300c0e7810 */ /* 0x001fca0007f1e0ff */
[----:B------:R-:W-:-:S07]  /*1dbfc0*/  IMAD.X R15, RZ, RZ, R13, P0 ;  /* 0x000000ffff0f7224 */ /* 0x000fce00000e060d */
[----:B------:R-:W0:Y:S02]  /*1dbfd0*/  ATOMS.CAST.SPIN.64 P0, [R33+0x8], R12, R14 ;  /* 0x0000080c2100758d */ /* 0x000e24000180040e */
[----:B0-----:R-:W-:Y:S05]  /*1dbfe0*/  @!P0 BRA `(.L_x_9722) ;  /* 0xfffffffc00ec8947 */ /* 0x001fea000383ffff */
[----:B------:R-:W-:Y:S05]  /*1dbff0*/  BSYNC B2 ;  /* 0x0000000000027941 */ /* 0x000fea0003800000 */
.L_x_9721:
[----:B------:R-:W-:Y:S02]  /*1dc000*/  IMAD.MOV.U32 R14, RZ, RZ, R12 ;  /* 0x000000ffff0e7224 */ /* 0x000fe400078e000c */
[----:B------:R-:W-:Y:S01]  /*1dc010*/  IMAD.MOV.U32 R15, RZ, RZ, R13 ;  /* 0x000000ffff0f7224 */ /* 0x000fe200078e000d */
[----:B------:R-:W-:Y:S06]  /*1dc020*/  BRA `(.L_x_9719) ;  /* 0x0000000000187947 */ /* 0x000fec0003800000 */
.L_x_9720:
[----:B------:R-:W-:Y:S02]  /*1dc030*/  R2UR UR4, R38 ;  /* 0x00000000260472ca */ /* 0x000fe400000e0000 */
[----:B------:R-:W-:-:S13]  /*1dc040*/  R2UR UR5, R39 ;  /* 0x00000000270572ca */ /* 0x000fda00000e0000 */
[----:B------:R-:W2:Y:S02]  /*1dc050*/  LD.E.64 R14, desc[UR4][R36.64+0x8] ;  /* 0x00000804240e7980 */ /* 0x000ea4000c101b00 */
[----:B--2---:R-:W-:-:S05]  /*1dc060*/  IADD3 R12, P0, PT, R14, 0x30, RZ ;  /* 0x000000300e0c7810 */ /* 0x004fca0007f1e0ff */
[----:B------:R-:W-:-:S05]  /*1dc070*/  IMAD.X R13, RZ, RZ, R15, P0 ;  /* 0x000000ffff0d7224 */ /* 0x000fca00000e060f */
[----:B------:R0:W-:Y:S03]  /*1dc080*/  ST.E.64 desc[UR4][R36.64+0x8], R12 ;  /* 0x0000080c24007985 */ /* 0x0001e6000c101b04 */
.L_x_9719:
[----:B------:R-:W-:Y:S05]  /*1dc090*/  BSYNC B0 ;  /* 0x0000000000007941 */ /* 0x000fea0003800000 */
.L_x_9718:
        /* <DEDUP_REMOVED lines=51> */
.L_x_9724:
[----:B------:R-:W-:Y:S01]  /*1dc3d0*/  R2UR UR4, R38 ;  /* 0x00000000260472ca */ /* 0x000fe200000e0000 */
[----:B------:R-:W-:Y:S01]  /*1dc3e0*/  IMAD.MOV.U32 R11, RZ, RZ, 0x5272 ;  /* 0x00005272ff0b7424 */ /* 0x000fe200078e00ff */
[----:B------:R-:W-:Y:S01]  /*1dc3f0*/  R2UR UR5, R39 ;  /* 0x00000000270572ca */ /* 0x000fe200000e0000 */
[----:B------:R-:W-:Y:S01]  /*1dc400*/  IMAD.MOV.U32 R15, RZ, RZ, -0x1 ;  /* 0xffffffffff0f7424 */ /* 0x000fe200078e00ff */
[----:B------:R-:W-:-:S11]  /*1dc410*/  PLOP3.LUT P0, PT, PT, PT, PT, 0x8, 0x80 ;  /* 0x000000000080781c */ /* 0x000fd60003f0e170 */
[----:B------:R0:W-:Y:S02]  /*1dc420*/  ST.E desc[UR4][R30.64], R11 ;  /* 0x0000000b1e007985 */ /* 0x0001e4000c101904 */
.L_x_9725:
[----:B------:R-:W-:Y:S05]  /*1dc430*/  BSYNC B0 ;  /* 0x0000000000007941 */ /* 0x000fea0003800000 */
.L_x_9723:
        /* <DEDUP_REMOVED lines=39> */
.L_x_9727:
[----:B------:R-:W-:Y:S05]  /*1dc6b0*/  BSYNC B0 ;  /* 0x0000000000007941 */ /* 0x000fea0003800000 */
.L_x_9726:
[----:B------:R-:W-:Y:S02]  /*1dc6c0*/  R2UR UR4, R38 ;  /* 0x00000000260472ca */ /* 0x000fe400000e0000 */
[----:B------:R-:W-:-:S13]  /*1dc6d0*/  R2UR UR5, R39 ;  /* 0x00000000270572ca */ /* 0x000fda00000e0000 */
[----:B------:R4:W-:Y:S01]  /*1dc6e0*/  ST.E desc[UR4][R30.64], R13 ;  /* 0x0000000d1e007985 */ /* 0x0009e2000c101904 */
[----:B------:R-:W-:Y:S05]  /*1dc6f0*/  BRA `(.L_x_9688) ;  /* 0x0000000000147947 */ /* 0x000fea0003800000 */
.L_x_9717:
[----:B------:R-:W-:Y:S02]  /*1dc700*/  R2UR UR4, R38 ;  /* 0x00000000260472ca */ /* 0x000fe400000e0000 */
[----:B------:R-:W-:Y:S02]  /*1dc710*/  R2UR UR5, R39 ;  /* 0x00000000270572ca */ /* 0x000fe400000e0000 */
[----:B------:R-:W-:-:S05]  /*1dc720*/  LEA R8, P0, R6, R12, 0x2 ;  /* 0x0000000c06087211 */ /* 0x000fca00078010ff */
[----:B------:R-:W-:-:S06]  /*1dc730*/  IMAD.X R9, RZ, RZ, R13, P0 ;  /* 0x000000ffff097224 */ /* 0x000fcc00000e060d */
[----:B------:R3:W-:Y:S02]  /*1dc740*/  ST.E desc[UR4][R8.64+0x20], RZ ;  /* 0x000020ff08007985 */ /* 0x0007e4000c101904 */
.L_x_9688:
[----:B------:R-:W-:Y:S05]  /*1dc750*/  BSYNC B1 ;  /* 0x0000000000017941 */ /* 0x000fea0003800000 */
.L_x_9687:
[----:B------:R-:W-:Y:S01]  /*1dc760*/  ISETP.GE.AND P0, PT, R0, 0x1, PT ;  /* 0x000000010000780c */ /* 0x000fe20003f06270 */
[----:B------:R-:W-:-:S12]  /*1dc770*/  BSSY B0, `(.L_x_9728) ;  /* 0x0000142000007945 */ /* 0x000fd80003800000 */
[----:B------:R-:W-:Y:S05]  /*1dc780*/  @!P0 BRA `(.L_x_9729) ;  /* 0x0000001400008947 */ /* 0x000fea0003800000 */
[----:B-1----:R-:W-:Y:S02]  /*1dc790*/  IMAD.MOV R2, RZ, RZ, -R0 ;  /* 0x000000ffff027224 */ /* 0x002fe400078e0a00 */
[----:B------:R-:W-:Y:S02]  /*1dc7a0*/  IMAD.MOV.U32 R6, RZ, RZ, RZ ;  /* 0x000000ffff067224 */ /* 0x000fe400078e00ff */
[----:B------:R-:W-:-:S07]  /*1dc7b0*/  IMAD.MOV.U32 R18, RZ, RZ, RZ ;  /* 0x000000ffff127224 */ /* 0x000fce00078e00ff */
.L_x_9754:
        /* <DEDUP_REMOVED lines=35> */
.L_x_9737:
[----:B------:R-:W0:Y:S02]  /*1dc9f0*/  LDS.64 R12, [R33+0x8] ;  /* 0x00000800210c7984 */ /* 0x000e240000000a00 */
[----:B0-----:R-:W-:-:S05]  /*1dca00*/  IADD3 R14, P0, PT, R12, 0x30, RZ ;  /* 0x000000300c0e7810 */ /* 0x001fca0007f1e0ff */
[----:B------:R-:W-:-:S07]  /*1dca10*/  IMAD.X R15, RZ, RZ, R13, P0 ;  /* 0x000000ffff0f7224 */ /* 0x000fce00000e060d */
[----:B------:R-:W0:Y:S02]  /*1dca20*/  ATOMS.CAST.SPIN.64 P0, [R33+0x8], R12, R14 ;  /* 0x0000080c2100758d */ /* 0x000e24000180040e */
[----:B0-----:R-:W-:Y:S05]  /*1dca30*/  @!P0 BRA `(.L_x_9737) ;  /* 0xfffffffc00ec8947 */ /* 0x001fea000383ffff */
[----:B------:R-:W-:Y:S05]  /*1dca40*/  BSYNC B3 ;  /* 0x0000000000037941 */ /* 0x000fea0003800000 */
.L_x_9736:
[----:B------:R-:W-:Y:S02]  /*1dca50*/  IMAD.MOV.U32 R14, RZ, RZ, R12 ;  /* 0x000000ffff0e7224 */ /* 0x000fe400078e000c */
[----:B------:R-:W-:Y:S01]  /*1dca60*/  IMAD.MOV.U32 R15, RZ, RZ, R13 ;  /* 0x000000ffff0f7224 */ /* 0x000fe200078e000d */
[----:B------:R-:W-:Y:S06]  /*1dca70*/  BRA `(.L_x_9734) ;  /* 0x0000000000187947 */ /* 0x000fec0003800000 */
.L_x_9735:
[----:B------:R-:W-:Y:S02]  /*1dca80*/  R2UR UR4, R38 ;  /* 0x00000000260472ca */ /* 0x000fe400000e0000 */
[----:B------:R-:W-:-:S13]  /*1dca90*/  R2UR UR5, R39 ;  /* 0x00000000270572ca */ /* 0x000fda00000e0000 */
[----:B------:R-:W2:Y:S02]  /*1dcaa0*/  LD.E.64 R14, desc[UR4][R36.64+0x8] ;  /* 0x00000804240e7980 */ /* 0x000ea4000c101b00 */
[----:B--2---:R-:W-:-:S05]  /*1dcab0*/  IADD3 R12, P0, PT, R14, 0x30, RZ ;  /* 0x000000300e0c7810 */ /* 0x004fca0007f1e0ff */
[----:B------:R-:W-:-:S05]  /*1dcac0*/  IMAD.X R13, RZ, RZ, R15, P0 ;  /* 0x000000ffff0d7224 */ /* 0x000fca00000e060f */
[----:B------:R0:W-:Y:S03]  /*1dcad0*/  ST.E.64 desc[UR4][R36.64+0x8], R12 ;  /* 0x0000080c24007985 */ /* 0x0001e6000c101b04 */
.L_x_9734:
[----:B------:R-:W-:Y:S05]  /*1dcae0*/  BSYNC B2 ;  /* 0x0000000000027941 */ /* 0x000fea0003800000 */
.L_x_9733:
        /* <DEDUP_REMOVED lines=54> */
.L_x_9739:
[----:B------:R-:W-:Y:S05]  /*1dce50*/  BSYNC B2 ;  /* 0x0000000000027941 */ /* 0x000fea0003800000 */
.L_x_9738:
        /* <DEDUP_REMOVED lines=40> */
.L_x_9741:
[----:B------:R-:W-:Y:S05]  /*1dd0e0*/  BSYNC B2 ;  /* 0x0000000000027941 */ /* 0x000fea0003800000 */
.L_x_9740:
[----:B------:R-:W-:Y:S02]  /*1dd0f0*/  R2UR UR4, R38 ;  /* 0x00000000260472ca */ /* 0x000fe400000e0000 */
[----:B------:R-:W-:Y:S02]  /*1dd100*/  R2UR UR5, R39 ;  /* 0x00000000270572ca */ /* 0x000fe400000e0000 */
[----:B------:R-:W-:-:S11]  /*1dd110*/  PRMT R15, RZ, 0x7610, R15 ;  /* 0x00007610ff0f7816 */ /* 0x000fd6000000000f */
[----:B------:R3:W-:Y:S01]  /*1dd120*/  ST.E desc[UR4][R30.64], R13 ;  /* 0x0000000d1e007985 */ /* 0x0007e2000c101904 */
[----:B------:R-:W-:Y:S05]  /*1dd130*/  BRA `(.L_x_9731) ;  /* 0x0000000000147947 */ /* 0x000fea0003800000 */
.L_x_9732:
[----:B------:R-:W-:Y:S02]  /*1dd140*/  R2UR UR4, R38 ;  /* 0x00000000260472ca */ /* 0x000fe400000e0000 */
[----:B------:R-:W-:Y:S02]  /*1dd150*/  R2UR UR5, R39 ;  /* 0x00000000270572ca */ /* 0x000fe400000e0000 */
[----:B------:R-:W-:-:S05]  /*1dd160*/  IADD3 R8, P0, PT, R12, R6, RZ ;  /* 0x000000060c087210 */ /* 0x000fca0007f1e0ff */
[----:B------:R-:W-:-:S06]  /*1dd170*/  IMAD.X R9, RZ, RZ, R13, P0 ;  /* 0x000000ffff097224 */ /* 0x000fcc00000e060d */
[----:B------:R0:W5:Y:S02]  /*1dd180*/  LD.E.U8 R15, desc[UR4][R8.64+0x20] ;  /* 0x00002004080f7980 */ /* 0x000164000c101100 */
.L_x_9731:
[----:B------:R-:W-:Y:S05]  /*1dd190*/  BSYNC B1 ;  /* 0x0000000000017941 */ /* 0x000fea0003800000 */
.L_x_9730:
        /* <DEDUP_REMOVED lines=31> */
.L_x_9749:
[----:B------:R-:W0:Y:S02]  /*1dd390*/  LDS.64 R12, [R33+0x8] ;  /* 0x00000800210c7984 */ /* 0x000e240000000a00 */
[----:B0-----:R-:W-:-:S05]  /*1dd3a0*/  IADD3 R14, P0, PT, R12, 0x30, RZ ;  /* 0x000000300c0e7810 */ /* 0x001fca0007f1e0ff */
[----:B------:R-:W-:-:S07]  /*1dd3b0*/  IMAD.X R15, RZ, RZ, R13, P0 ;  /* 0x000000ffff0f7224 */ /* 0x000fce00000e060d */
[----:B------:R-:W0:Y:S02]  /*1dd3c0*/  ATOMS.CAST.SPIN.64 P0, [R33+0x8], R12, R14 ;  /* 0x0000080c2100758d */ /* 0x000e24000180040e */
[----:B0-----:R-:W-:Y:S05]  /*1dd3d0*/  @!P0 BRA `(.L_x_9749) ;  /* 0xfffffffc00ec8947 */ /* 0x001fea000383ffff */
[----:B------:R-:W-:Y:S05]  /*1dd3e0*/  BSYNC B3 ;  /* 0x0000000000037941 */ /* 0x000fea0003800000 */
.L_x_9748:
[----:B------:R-:W-:Y:S02]  /*1dd3f0*/  IMAD.MOV.U32 R14, RZ, RZ, R12 ;  /* 0x000000ffff0e7224 */ /* 0x000fe400078e000c */
[----:B------:R-:W-:Y:S01]  /*1dd400*/  IMAD.MOV.U32 R15, RZ, RZ, R13 ;  /* 0x000000ffff0f7224 */ /* 0x000fe200078e000d */
[----:B------:R-:W-:Y:S06]  /*1dd410*/  BRA `(.L_x_9746) ;  /* 0x0000000000187947 */ /* 0x000fec0003800000 */
.L_x_9747:
[----:B------:R-:W-:Y:S02]  /*1dd420*/  R2UR UR4, R38 ;  /* 0x00000000260472ca */ /* 0x000fe400000e0000 */
[----:B------:R-:W-:-:S13]  /*1dd430*/  R2UR UR5, R39 ;  /* 0x00000000270572ca */ /* 0x000fda00000e0000 */
[----:B------:R-:W2:Y:S02]  /*1dd440*/  LD.E.64 R14, desc[UR4][R36.64+0x8] ;  /* 0x00000804240e7980 */ /* 0x000ea4000c101b00 */
[----:B--2---:R-:W-:-:S05]  /*1dd450*/  IADD3 R12, P0, PT, R14, 0x30, RZ ;  /* 0x000000300e0c7810 */ /* 0x004fca0007f1e0ff */
[----:B------:R-:W-:-:S05]  /*1dd460*/  IMAD.X R13, RZ, RZ, R15, P0 ;  /* 0x000000ffff0d7224 */ /* 0x000fca00000e060f */
[----:B------:R0:W-:Y:S03]  /*1dd470*/  ST.E.64 desc[UR4][R36.64+0x8], R12 ;  /* 0x0000080c24007985 */ /* 0x0001e6000c101b04 */
.L_x_9746:
[----:B------:R-:W-:Y:S05]  /*1dd480*/  BSYNC B2 ;  /* 0x0000000000027941 */ /* 0x000fea0003800000 */
.L_x_9745:
        /* <DEDUP_REMOVED lines=54> */
.L_x_9751:
[----:B------:R-:W-:Y:S05]  /*1dd7f0*/  BSYNC B2 ;  /* 0x0000000000027941 */ /* 0x000fea0003800000 */
.L_x_9750:
        /* <DEDUP_REMOVED lines=40> */
.L_x_9753:
[----:B------:R-:W-:Y:S05]  /*1dda80*/  BSYNC B2 ;  /* 0x0000000000027941 */ /* 0x000fea0003800000 */
.L_x_9752:
[----:B------:R-:W-:Y:S02]  /*1dda90*/  R2UR UR4, R38 ;  /* 0x00000000260472ca */ /* 0x000fe400000e0000 */
[----:B------:R-:W-:-:S13]  /*1ddaa0*/  R2UR UR5, R39 ;  /* 0x00000000270572ca */ /* 0x000fda00000e0000 */
[----:B------:R2:W-:Y:S01]  /*1ddab0*/  ST.E desc[UR4][R30.64], R13 ;  /* 0x0000000d1e007985 */ /* 0x0005e2000c101904 */
[----:B------:R-:W-:Y:S05]  /*1ddac0*/  BRA `(.L_x_9743) ;  /* 0x0000000000207947 */ /* 0x000fea0003800000 */
.L_x_9744:
        /* <DEDUP_REMOVED lines=8> */
.L_x_9743:
[----:B------:R-:W-:Y:S05]  /*1ddb50*/  BSYNC B1 ;  /* 0x0000000000017941 */ /* 0x000fea0003800000 */
.L_x_9742:
[----:B------:R-:W-:Y:S02]  /*1ddb60*/  VIADD R18, R18, 0x1 ;  /* 0x0000000112127836 */ /* 0x000fe40000000000 */
[----:B------:R-:W-:Y:S01]  /*1ddb70*/  VIADD R6, R6, 0x4 ;  /* 0x0000000406067836 */ /* 0x000fe20000000000 */
[----:B------:R-:W-:Y:S06]  /*1ddb80*/  @P2 BRA `(.L_x_9754) ;  /* 0xffffffec000c2947 */ /* 0x000fec000383ffff */
.L_x_9729:
[----:B------:R-:W-:Y:S05]  /*1ddb90*/  BSYNC B0 ;  /* 0x0000000000007941 */ /* 0x000fea0003800000 */
.L_x_9728:
[----:B------:R-:W-:Y:S01]  /*1ddba0*/  ISETP.GE.AND P0, PT, R17, 0x1, PT ;  /* 0x000000011100780c */ /* 0x000fe20003f06270 */
[----:B------:R-:W-:-:S12]  /*1ddbb0*/  BSSY B0, `(.L_x_9755) ;  /* 0x0000145000007945 */ /* 0x000fd80003800000 */
[----:B------:R-:W-:Y:S05]  /*1ddbc0*/  @!P0 BRA `(.L_x_9756) ;  /* 0x00000014000c8947 */ /* 0x000fea0003800000 */
[----:B------:R-:W-:Y:S01]  /*1ddbd0*/  IMAD.MOV R17, RZ, RZ, -R17 ;  /* 0x000000ffff117224 */ /* 0x000fe200078e0a11 */
[----:B-1---5:R-:W-:Y:S01]  /*1ddbe0*/  CS2R R6, SRZ ;  /* 0x0000000000067805 */ /* 0x022fe2000001ff00 */
[----:B------:R-:W-:-:S07]  /*1ddbf0*/  IMAD.SHL.U32 R2, R0, 0x4, RZ ;  /* 0x0000000400027824 */ /* 0x000fce00078e00ff */
.L_x_9781:
        /* <DEDUP_REMOVED lines=35> */
.L_x_9764:
[----:B------:R-:W0:Y:S02]  /*1dde30*/  LDS.64 R12, [R9+0x8] ;  /* 0x00000800090c7984 */ /* 0x000e240000000a00 */
[----:B0-----:R-:W-:-:S05]  /*1dde40*/  IADD3 R14, P0, PT, R12, 0x30, RZ ;  /* 0x000000300c0e7810 */ /* 0x001fca0007f1e0ff */
[----:B------:R-:W-:-:S07]  /*1dde50*/  IMAD.X R15, RZ, RZ, R13, P0 ;  /* 0x000000ffff0f7224 */ /* 0x000fce00000e060d */
[----:B------:R-:W0:Y:S02]  /*1dde60*/  ATOMS.CAST.SPIN.64 P0, [R9+0x8], R12, R14 ;  /* 0x0000080c0900758d */ /* 0x000e24000180040e */
[----:B0-----:R-:W-:Y:S05]  /*1dde70*/  @!P0 BRA `(.L_x_9764) ;  /* 0xfffffffc00ec8947 */ /* 0x001fea000383ffff */
[----:B------:R-:W-:Y:S05]  /*1dde80*/  BSYNC B3 ;  /* 0x0000000000037941 */ /* 0x000fea0003800000 */
.L_x_9763:
[----:B------:R-:W-:Y:S02]  /*1dde90*/  IMAD.MOV.U32 R14, RZ, RZ, R12 ;  /* 0x000000ffff0e7224 */ /* 0x000fe400078e000c */
[----:B------:R-:W-:Y:S01]  /*1ddea0*/  IMAD.MOV.U32 R15, RZ, RZ, R13 ;  /* 0x000000ffff0f7224 */ /* 0x000fe200078e000d */
[----:B------:R-:W-:Y:S06]  /*1ddeb0*/  BRA `(.L_x_9761) ;  /* 0x0000000000187947 */ /* 0x000fec0003800000 */
.L_x_9762:
[----:B------:R-:W-:Y:S02]  /*1ddec0*/  R2UR UR4, R38 ;  /* 0x00000000260472ca */ /* 0x000fe400000e0000 */
[----:B------:R-:W-:-:S13]  /*1dded0*/  R2UR UR5, R39 ;  /* 0x00000000270572ca */ /* 0x000fda00000e0000 */
[----:B------:R-:W2:Y:S02]  /*1ddee0*/  LD.E.64 R14, desc[UR4][R36.64+0x8] ;  /* 0x00000804240e7980 */ /* 0x000ea4000c101b00 */
[----:B--2---:R-:W-:-:S05]  /*1ddef0*/  IADD3 R12, P0, PT, R14, 0x30, RZ ;  /* 0x000000300e0c7810 */ /* 0x004fca0007f1e0ff */
[----:B------:R-:W-:-:S05]  /*1ddf00*/  IMAD.X R13, RZ, RZ, R15, P0 ;  /* 0x000000ffff0d7224 */ /* 0x000fca00000e060f */
[----:B------:R0:W-:Y:S03]  /*1ddf10*/  ST.E.64 desc[UR4][R36.64+0x8], R12 ;  /* 0x0000080c24007985 */ /* 0x0001e6000c101b04 */
.L_x_9761:
[----:B------:R-:W-:Y:S05]  /*1ddf20*/  BSYNC B2 ;  /* 0x0000000000027941 */ /* 0x000fea0003800000 */
.L_x_9760:
        /* <DEDUP_REMOVED lines=54> */
.L_x_9766:
[----:B------:R-:W-:Y:S05]  /*1de290*/  BSYNC B2 ;  /* 0x0000000000027941 */ /* 0x000fea0003800000 */
.L_x_9765:
        /* <DEDUP_REMOVED lines=40> */
.L_x_9768:
[----:B------:R-:W-:Y:S05]  /*1de520*/  BSYNC B2 ;  /* 0x0000000000027941 */ /* 0x000fea0003800000 */
.L_x_9767:
[----:B------:R-:W-:Y:S02]  /*1de530*/  R2UR UR4, R38 ;  /* 0x00000000260472ca */ /* 0x000fe400000e0000 */
[----:B------:R-:W-:Y:S02]  /*1de540*/  R2UR UR5, R39 ;  /* 0x00000000270572ca */ /* 0x000fe400000e0000 */
[----:B------:R-:W-:-:S11]  /*1de550*/  PRMT R15, RZ, 0x7610, R15 ;  /* 0x00007610ff0f7816 */ /* 0x000fd6000000000f */
[----:B------:R3:W-:Y:S01]  /*1de560*/  ST.E desc[UR4][R30.64], R13 ;  /* 0x0000000d1e007985 */ /* 0x0007e2000c101904 */
[----:B------:R-:W-:Y:S05]  /*1de570*/  BRA `(.L_x_9758) ;  /* 0x0000000000147947 */ /* 0x000fea0003800000 */
.L_x_9759:
[----:B------:R-:W-:Y:S02]  /*1de580*/  R2UR UR4, R38 ;  /* 0x00000000260472ca */ /* 0x000fe400000e0000 */
[----:B------:R-:W-:Y:S02]  /*1de590*/  R2UR UR5, R39 ;  /* 0x00000000270572ca */ /* 0x000fe400000e0000 */
[----:B------:R-:W-:-:S05]  /*1de5a0*/  IADD3 R8, P0, PT, R12, R6, RZ ;  /* 0x000000060c087210 */ /* 0x000fca0007f1e0ff */
[----:B------:R-:W-:-:S06]  /*1de5b0*/  IMAD.X R9, RZ, RZ, R13, P0 ;  /* 0x000000ffff097224 */ /* 0x000fcc00000e060d */
[----:B------:R0:W5:Y:S02]  /*1de5c0*/  LD.E.U8 R15, desc[UR4][R8.64+0x20] ;  /* 0x00002004080f7980 */ /* 0x000164000c101100 */
.L_x_9758:
[----:B------:R-:W-:Y:S05]  /*1de5d0*/  BSYNC B1 ;  /* 0x0000000000017941 */ /* 0x000fea0003800000 */
.L_x_9757:
        /* <DEDUP_REMOVED lines=32> */
.L_x_9776:
[----:B------:R-:W0:Y:S02]  /*1de7e0*/  LDS.64 R12, [R33+0x8] ;  /* 0x00000800210c7984 */ /* 0x000e240000000a00 */
[----:B0-----:R-:W-:-:S05]  /*1de7f0*/  IADD3 R14, P0, PT, R12, 0x30, RZ ;  /* 0x000000300c0e7810 */ /* 0x001fca0007f1e0ff */
[----:B------:R-:W-:-:S07]  /*1de800*/  IMAD.X R15, RZ, RZ, R13, P0 ;  /* 0x000000ffff0f7224 */ /* 0x000fce00000e060d */
[----:B------:R-:W0:Y:S02]  /*1de810*/  ATOMS.CAST.SPIN.64 P0, [R33+0x8], R12, R14 ;  /* 0x0000080c2100758d */ /* 0x000e24000180040e */
[----:B0-----:R-:W-:Y:S05]  /*1de820*/  @!P0 BRA `(.L_x_9776) ;  /* 0xfffffffc00ec8947 */ /* 0x001fea000383ffff */
[----:B------:R-:W-:Y:S05]  /*1de830*/  BSYNC B3 ;  /* 0x0000000000037941 */ /* 0x000fea0003800000 */
.L_x_9775:
[----:B------:R-:W-:Y:S02]  /*1de840*/  IMAD.MOV.U32 R14, RZ, RZ, R12 ;  /* 0x000000ffff0e7224 */ /* 0x000fe400078e000c */
[----:B------:R-:W-:Y:S01]  /*1de850*/  IMAD.MOV.U32 R15, RZ, RZ, R13 ;  /* 0x000000ffff0f7224 */ /* 0x000fe200078e000d */
[----:B------:R-:W-:Y:S06]  /*1de860*/  BRA `(.L_x_9773) ;  /* 0x0000000000187947 */ /* 0x000fec0003800000 */
.L_x_9774:
[----:B------:R-:W-:Y:S02]  /*1de870*/  R2UR UR4, R38 ;  /* 0x00000000260472ca */ /* 0x000fe400000e0000 */
[----:B------:R-:W-:-:S13]  /*1de880*/  R2UR UR5, R39 ;  /* 0x00000000270572ca */ /* 0x000fda00000e0000 */
[----:B------:R-:W2:Y:S02]  /*1de890*/  LD.E.64 R14, desc[UR4][R36.64+0x8] ;  /* 0x00000804240e7980 */ /* 0x000ea4000c101b00 */
[----:B--2---:R-:W-:-:S05]  /*1de8a0*/  IADD3 R12, P0, PT, R14, 0x30, RZ ;  /* 0x000000300e0c7810 */ /* 0x004fca0007f1e0ff */
[----:B------:R-:W-:-:S05]  /*1de8b0*/  IMAD.X R13, RZ, RZ, R15, P0 ;  /* 0x000000ffff0d7224 */ /* 0x000fca00000e060f */
[----:B------:R0:W-:Y:S03]  /*1de8c0*/  ST.E.64 desc[UR4][R36.64+0x8], R12 ;  /* 0x0000080c24007985 */ /* 0x0001e6000c101b04 */
.L_x_9773:
[----:B------:R-:W-:Y:S05]  /*1de8d0*/  BSYNC B2 ;  /* 0x0000000000027941 */ /* 0x000fea0003800000 */
.L_x_9772:
        /* <DEDUP_REMOVED lines=54> */
.L_x_9778:
[----:B------:R-:W-:Y:S05]  /*1dec40*/  BSYNC B2 ;  /* 0x0000000000027941 */ /* 0x000fea0003800000 */
.L_x_9777:
        /* <DEDUP_REMOVED lines=40> */
.L_x_9780:
[----:B------:R-:W-:Y:S05]  /*1deed0*/  BSYNC B2 ;  /* 0x0000000000027941 */ /* 0x000fea0003800000 */
.L_x_9779:
[----:B------:R-:W-:Y:S02]  /*1deee0*/  R2UR UR4, R38 ;  /* 0x00000000260472ca */ /* 0x000fe400000e0000 */
[----:B------:R-:W-:-:S13]  /*1deef0*/  R2UR UR5, R39 ;  /* 0x00000000270572ca */ /* 0x000fda00000e0000 */
[----:B------:R2:W-:Y:S01]  /*1def00*/  ST.E desc[UR4][R30.64], R13 ;  /* 0x0000000d1e007985 */ /* 0x0005e2000c101904 */
[----:B------:R-:W-:Y:S05]  /*1def10*/  BRA `(.L_x_9770) ;  /* 0x0000000000207947 */ /* 0x000fea0003800000 */
.L_x_9771:
        /* <DEDUP_REMOVED lines=8> */
.L_x_9770:
[----:B------:R-:W-:Y:S05]  /*1defa0*/  BSYNC B1 ;  /* 0x0000000000017941 */ /* 0x000fea0003800000 */
.L_x_9769:
[----:B------:R-:W-:Y:S02]  /*1defb0*/  VIADD R7, R7, 0x1 ;  /* 0x0000000107077836 */ /* 0x000fe40000000000 */
[----:B------:R-:W-:Y:S02]  /*1defc0*/  VIADD R2, R2, 0x4 ;  /* 0x0000000402027836 */ /* 0x000fe40000000000 */
[----:B------:R-:W-:Y:S02]  /*1defd0*/  VIADD R0, R0, 0x1 ;  /* 0x0000000100007836 */ /* 0x000fe40000000000 */
[----:B------:R-:W-:Y:S01]  /*1defe0*/  VIADD R6, R6, 0x4 ;  /* 0x0000000406067836 */ /* 0x000fe20000000000 */
[----:B------:R-:W-:Y:S06]  /*1deff0*/  @P2 BRA `(.L_x_9781) ;  /* 0xffffffec00002947 */ /* 0x000fec000383ffff */
.L_x_9756:
[----:B------:R-:W-:Y:S05]  /*1df000*/  BSYNC B0 ;  /* 0x0000000000007941 */ /* 0x000fea0003800000 */
.L_x_9755:
        /* <DEDUP_REMOVED lines=19> */
.L_x_9786:
[----:B------:R-:W0:Y:S02]  /*1df140*/  LDS.64 R8, [R13+0x8] ;  /* 0x000008000d087984 */ /* 0x000e240000000a00 */
[----:B0-----:R-:W-:-:S05]  /*1df150*/  IADD3 R10, P0, PT, R8, 0x30, RZ ;  /* 0x00000030080a7810 */ /* 0x001fca0007f1e0ff */
[----:B------:R-:W-:-:S07]  /*1df160*/  IMAD.X R11, RZ, RZ, R9, P0 ;  /* 0x000000ffff0b7224 */ /* 0x000fce00000e0609 */
[----:B------:R-:W0:Y:S02]  /*1df170*/  ATOMS.CAST.SPIN.64 P0, [R13+0x8], R8, R10 ;  /* 0x000008080d00758d */ /* 0x000e24000180040a */
[----:B0-----:R-:W-:Y:S05]  /*1df180*/  @!P0 BRA `(.L_x_9786) ;  /* 0xfffffffc00ec8947 */ /* 0x001fea000383ffff */
[----:B------:R-:W-:Y:S05]  /*1df190*/  BSYNC B1 ;  /* 0x0000000000017941 */ /* 0x000fea0003800000 */
.L_x_9785:
[----:B------:R-:W-:Y:S02]  /*1df1a0*/  IMAD.MOV.U32 R10, RZ, RZ, R8 ;  /* 0x000000ffff0a7224 */ /* 0x000fe400078e0008 */
[----:B------:R-:W-:Y:S01]  /*1df1b0*/  IMAD.MOV.U32 R11, RZ, RZ, R9 ;  /* 0x000000ffff0b7224 */ /* 0x000fe200078e0009 */
[----:B------:R-:W-:Y:S06]  /*1df1c0*/  BRA `(.L_x_9783) ;  /* 0x0000000000187947 */ /* 0x000fec0003800000 */
.L_x_9784:
[----:B------:R-:W-:Y:S02]  /*1df1d0*/  R2UR UR4, R38 ;  /* 0x00000000260472ca */ /* 0x000fe400000e0000 */
[----:B------:R-:W-:-:S13]  /*1df1e0*/  R2UR UR5, R39 ;  /* 0x00000000270572ca */ /* 0x000fda00000e0000 */
[----:B------:R-:W2:Y:S02]  /*1df1f0*/  LD.E.64 R10, desc[UR4][R36.64+0x8] ;  /* 0x00000804240a7980 */ /* 0x000ea4000c101b00 */
[----:B--2---:R-:W-:-:S05]  /*1df200*/  IADD3 R8, P0, PT, R10, 0x30, RZ ;  /* 0x000000300a087810 */ /* 0x004fca0007f1e0ff */
[----:B------:R-:W-:-:S05]  /*1df210*/  IMAD.X R9, RZ, RZ, R11, P0 ;  /* 0x000000ffff097224 */ /* 0x000fca00000e060b */
[----:B------:R0:W-:Y:S03]  /*1df220*/  ST.E.64 desc[UR4][R36.64+0x8], R8 ;  /* 0x0000080824007985 */ /* 0x0001e6000c101b04 */
.L_x_9783:
[----:B------:R-:W-:Y:S05]  /*1df230*/  BSYNC B0 ;  /* 0x0000000000007941 */ /* 0x000fea0003800000 */
.L_x_9782:
        /* <DEDUP_REMOVED lines=65> */
.L_x_9793:
[----:B------:R-:W0:Y:S02]  /*1df650*/  LDS.64 R12, [R9+0x8] ;  /* 0x00000800090c7984 */ /* 0x000e240000000a00 */
[----:B0-----:R-:W-:-:S05]  /*1df660*/  IADD3 R14, P0, PT, R32, R12, RZ ;  /* 0x0000000c200e7210 */ /* 0x001fca0007f1e0ff */
[----:B------:R-:W-:-:S07]  /*1df670*/  IMAD.X R15, R33, 0x1, R13, P0 ;  /* 0x00000001210f7824 */ /* 0x000fce00000e060d */
[----:B------:R-:W0:Y:S02]  /*1df680*/  ATOMS.CAST.SPIN.64 P0, [R9+0x8], R12, R14 ;  /* 0x0000080c0900758d */ /* 0x000e24000180040e */
[----:B0-----:R-:W-:Y:S05]  /*1df690*/  @!P0 BRA `(.L_x_9793) ;  /* 0xfffffffc00ec8947 */ /* 0x001fea000383ffff */
[----:B------:R-:W-:Y:S05]  /*1df6a0*/  BSYNC B2 ;  /* 0x0000000000027941 */ /* 0x000fea0003800000 */
.L_x_9792:
[----:B------:R-:W-:Y:S05]  /*1df6b0*/  BRA `(.L_x_9790) ;  /* 0x0000000000187947 */ /* 0x000fea0003800000 */
.L_x_9791:
[----:B------:R-:W-:Y:S02]  /*1df6c0*/  R2UR UR4, R38 ;  /* 0x00000000260472ca */ /* 0x000fe400000e0000 */
[----:B------:R-:W-:-:S13]  /*1df6d0*/  R2UR UR5, R39 ;  /* 0x00000000270572ca */ /* 0x000fda00000e0000 */
[----:B------:R-:W2:Y:S02]  /*1df6e0*/  LD.E.64 R12, desc[UR4][R36.64+0x8] ;  /* 0x00000804240c7980 */ /* 0x000ea4000c101b00 */
[----:B--2---:R-:W-:-:S05]  /*1df6f0*/  IADD3 R8, P0, PT, R32, R12, RZ ;  /* 0x0000000c20087210 */ /* 0x004fca0007f1e0ff */
[----:B------:R-:W-:-:S05]  /*1df700*/  IMAD.X R9, R33, 0x1, R13, P0 ;  /* 0x0000000121097824 */ /* 0x000fca00000e060d */
[----:B------:R0:W-:Y:S03]  /*1df710*/  ST.E.64 desc[UR4][R36.64+0x8], R8 ;  /* 0x0000080824007985 */ /* 0x0001e6000c101b04 */
.L_x_9790:
[----:B------:R-:W-:Y:S05]  /*1df720*/  BSYNC B1 ;  /* 0x0000000000017941 */ /* 0x000fea0003800000 */
.L_x_9789:
        /* <DEDUP_REMOVED lines=47> */
.L_x_9825:
        /* <DEDUP_REMOVED lines=29> */
.L_x_9806:
[----:B------:R-:W0:Y:S02]  /*1dfbf0*/  LDS.64 R12, [R33+0x8] ;  /* 0x00000800210c7984 */ /* 0x000e240000000a00 */
[----:B0-----:R-:W-:-:S05]  /*1dfc00*/  IADD3 R14, P0, PT, R12, 0x30, RZ ;  /* 0x000000300c0e7810 */ /* 0x001fca0007f1e0ff */
[----:B------:R-:W-:-:S07]  /*1dfc10*/  IMAD.X R15, RZ, RZ, R13, P0 ;  /* 0x000000ffff0f7224 */ /* 0x000fce00000e060d */
[----:B------:R-:W0:Y:S02]  /*1dfc20*/  ATOMS.CAST.SPIN.64 P0, [R33+0x8], R12, R14 ;  /* 0x0000080c2100758d */ /* 0x000e24000180040e */
[----:B0-----:R-:W-:Y:S05]  /*1dfc30*/  @!P0 BRA `(.L_x_9806) ;  /* 0xfffffffc00ec8947 */ /* 0x001fea000383ffff */
[----:B------:R-:W-:Y:S05]  /*1dfc40*/  BSYNC B6 ;  /* 0x0000000000067941 */ /* 0x000fea0003800000 */
.L_x_9805:
[----:B------:R-:W-:Y:S02]  /*1dfc50*/  IMAD.MOV.U32 R14, RZ, RZ, R12 ;  /* 0x000000ffff0e7224 */ /* 0x000fe400078e000c */
[----:B------:R-:W-:Y:S01]  /*1dfc60*/  IMAD.MOV.U32 R15, RZ, RZ, R13 ;  /* 0x000000ffff0f7224 */ /* 0x000fe200078e000d */
[----:B------:R-:W-:Y:S06]  /*1dfc70*/  BRA `(.L_x_9803) ;  /* 0x0000000000187947 */ /* 0x000fec0003800000 */
.L_x_9804:
[----:B------:R-:W-:Y:S02]  /*1dfc80*/  R2UR UR4, R38 ;  /* 0x00000000260472ca */ /* 0x000fe400000e0000 */
[----:B------:R-:W-:-:S13]  /*1dfc90*/  R2UR UR5, R39 ;  /* 0x00000000270572ca */ /* 0x000fda00000e0000 */
[----:B------:R-:W2:Y:S02]  /*1dfca0*/  LD.E.64 R14, desc[UR4][R36.64+0x8] ;  /* 0x00000804240e7980 */ /* 0x000ea4000c101b00 */
[----:B--2---:R-:W-:-:S05]  /*1dfcb0*/  IADD3 R12, P0, PT, R14, 0x30, RZ ;  /* 0x000000300e0c7810 */ /* 0x004fca0007f1e0ff */
[----:B------:R-:W-:-:S05]  /*1dfcc0*/  IMAD.X R13, RZ, RZ, R15, P0 ;  /* 0x000000ffff0d7224 */ /* 0x000fca00000e060f */
[----:B------:R0:W-:Y:S03]  /*1dfcd0*/  ST.E.64 desc[UR4][R36.64+0x8], R12 ;  /* 0x0000080c24007985 */ /* 0x0001e6000c101b04 */
.L_x_9803:
[----:B------:R-:W-:Y:S05]  /*1dfce0*/  BSYNC B5 ;  /* 0x0000000000057941 */ /* 0x000fea0003800000 */
.L_x_9802:
        /* <DEDUP_REMOVED lines=54> */
.L_x_9808:
[----:B------:R-:W-:Y:S05]  /*1e0050*/  BSYNC B5 ;  /* 0x0000000000057941 */ /* 0x000fea0003800000 */
.L_x_9807:
        /* <DEDUP_REMOVED lines=40> */
.L_x_9810:
[----:B------:R-:W-:Y:S05]  /*1e02e0*/  BSYNC B5 ;  /* 0x0000000000057941 */ /* 0x000fea0003800000 */
.L_x_9809:
[----:B------:R-:W-:Y:S02]  /*1e02f0*/  R2UR UR4, R38 ;  /* 0x00000000260472ca */ /* 0x000fe400000e0000 */
[----:B------:R-:W-:-:S13]  /*1e0300*/  R2UR UR5, R39 ;  /* 0x00000000270572ca */ /* 0x000fda00000e0000 */
[----:B------:R2:W-:Y:S01]  /*1e0310*/  ST.E desc[UR4][R30.64], R13 ;  /* 0x0000000d1e007985 */ /* 0x0005e2000c101904 */
[----:B------:R-:W-:Y:S05]  /*1e0320*/  BRA `(.L_x_9811) ;  /* 0x0000000000147947 */ /* 0x000fea0003800000 */
.L_x_9801:
[----:B------:R-:W-:Y:S02]  /*1e0330*/  R2UR UR4, R38 ;  /* 0x00000000260472ca */ /* 0x000fe400000e0000 */
[----:B------:R-:W-:Y:S02]  /*1e0340*/  R2UR UR5, R39 ;  /* 0x00000000270572ca */ /* 0x000fe400000e0000 */
[----:B------:R-:W-:-:S05]  /*1e0350*/  IADD3 R8, P0, PT, R12, R17, RZ ;  /* 0x000000110c087210 */ /* 0x000fca0007f1e0ff */
[----:B------:R-:W-:-:S06]  /*1e0360*/  IMAD.X R9, RZ, RZ, R13, P0 ;  /* 0x000000ffff097224 */ /* 0x000fcc00000e060d */
[----:B------:R3:W-:Y:S02]  /*1e0370*/  ST.E desc[UR4][R8.64+0x20], RZ ;  /* 0x000020ff08007985 */ /* 0x0007e4000c101904 */
.L_x_9811:
[----:B------:R-:W-:Y:S05]  /*1e0380*/  BSYNC B4 ;  /* 0x0000000000047941 */ /* 0x000fea0003800000 */
.L_x_9800:
        /* <DEDUP_REMOVED lines=26> */
.L_x_9818:
[----:B------:R-:W0:Y:S02]  /*1e0530*/  LDS.64 R12, [R33+0x8] ;  /* 0x00000800210c7984 */ /* 0x000e240000000a00 */
[----:B0-----:R-:W-:-:S05]  /*1e0540*/  IADD3 R14, P0, PT, R12, 0x30, RZ ;  /* 0x000000300c0e7810 */ /* 0x001fca0007f1e0ff */
[----:B------:R-:W-:-:S07]  /*1e0550*/  IMAD.X R15, RZ, RZ, R13, P0 ;  /* 0x000000ffff0f7224 */ /* 0x000fce00000e060d */
[----:B------:R-:W0:Y:S02]  /*1e0560*/  ATOMS.CAST.SPIN.64 P0, [R33+0x8], R12, R14 ;  /* 0x0000080c2100758d */ /* 0x000e24000180040e */
[----:B0-----:R-:W-:Y:S05]  /*1e0570*/  @!P0 BRA `(.L_x_9818) ;  /* 0xfffffffc00ec8947 */ /* 0x001fea000383ffff */
[----:B------:R-:W-:Y:S05]  /*1e0580*/  BSYNC B6 ;  /* 0x0000000000067941 */ /* 0x000fea0003800000 */
.L_x_9817:
[----:B------:R-:W-:Y:S02]  /*1e0590*/  IMAD.MOV.U32 R14, RZ, RZ, R12 ;  /* 0x000000ffff0e7224 */ /* 0x000fe400078e000c */
[----:B------:R-:W-:Y:S01]  /*1e05a0*/  IMAD.MOV.U32 R15, RZ, RZ, R13 ;  /* 0x000000ffff0f7224 */ /* 0x000fe200078e000d */
[----:B------:R-:W-:Y:S06]  /*1e05b0*/  BRA `(.L_x_9815) ;  /* 0x0000000000187947 */ /* 0x000fec0003800000 */
.L_x_9816:
[----:B------:R-:W-:Y:S02]  /*1e05c0*/  R2UR UR4, R38 ;  /* 0x00000000260472ca */ /* 0x000fe400000e0000 */
[----:B------:R-:W-:-:S13]  /*1e05d0*/  R2UR UR5, R39 ;  /* 0x00000000270572ca */ /* 0x000fda00000e0000 */
[----:B------:R-:W2:Y:S02]  /*1e05e0*/  LD.E.64 R14, desc[UR4][R36.64+0x8] ;  /* 0x00000804240e7980 */ /* 0x000ea4000c101b00 */
[----:B--2---:R-:W-:-:S05]  /*1e05f0*/  IADD3 R12, P0, PT, R14, 0x30, RZ ;  /* 0x000000300e0c7810 */ /* 0x004fca0007f1e0ff */
[----:B------:R-:W-:-:S05]  /*1e0600*/  IMAD.X R13, RZ, RZ, R15, P0 ;  /* 0x000000ffff0d7224 */ /* 0x000fca00000e060f */
[----:B------:R0:W-:Y:S03]  /*1e0610*/  ST.E.64 desc[UR4][R36.64+0x8], R12 ;  /* 0x0000080c24007985 */ /* 0x0001e6000c101b04 */
.L_x_9815:
[----:B------:R-:W-:Y:S05]  /*1e0620*/  BSYNC B5 ;  /* 0x0000000000057941 */ /* 0x000fea0003800000 */
.L_x_9814:
        /* <DEDUP_REMOVED lines=51> */
.L_x_9820:
[----:B------:R-:W-:Y:S01]  /*1e0960*/  R2UR UR4, R38 ;  /* 0x00000000260472ca */ /* 0x000fe200000e0000 */
[----:B------:R-:W-:Y:S01]  /*1e0970*/  IMAD.MOV.U32 R11, RZ, RZ, 0x5272 ;  /* 0x00005272ff0b7424 */ /* 0x000fe200078e00ff */
[----:B------:R-:W-:Y:S01]  /*1e0980*/  R2UR UR5, R39 ;  /* 0x00000000270572ca */ /* 0x000fe200000e0000 */
[----:B------:R-:W-:Y:S01]  /*1e0990*/  IMAD.MOV.U32 R15, RZ, RZ, -0x1 ;  /* 0xffffffffff0f7424 */ /* 0x000fe200078e00ff */
[----:B------:R-:W-:-:S11]  /*1e09a0*/  PLOP3.LUT P0, PT, PT, PT, PT, 0x8, 0x80 ;  /* 0x000000000080781c */ /* 0x000fd60003f0e170 */
[----:B------:R0:W-:Y:S02]  /*1e09b0*/  ST.E desc[UR4][R30.64], R11 ;  /* 0x0000000b1e007985 */ /* 0x0001e4000c101904 */
.L_x_9821:
[----:B------:R-:W-:Y:S05]  /*1e09c0*/  BSYNC B5 ;  /* 0x0000000000057941 */ /* 0x000fea0003800000 */
.L_x_9819:
        /* <DEDUP_REMOVED lines=39> */
.L_x_9823:
[----:B------:R-:W-:Y:S05]  /*1e0c40*/  BSYNC B5 ;  /* 0x0000000000057941 */ /* 0x000fea0003800000 */
.L_x_9822:
[----:B------:R-:W-:Y:S02]  /*1e0c50*/  R2UR UR4, R38 ;  /* 0x00000000260472ca */ /* 0x000fe400000e0000 */
[----:B------:R-:W-:-:S13]  /*1e0c60*/  R2UR UR5, R39 ;  /* 0x00000000270572ca */ /* 0x000fda00000e0000 */
[----:B------:R2:W-:Y:S01]  /*1e0c70*/  ST.E desc[UR4][R30.64], R13 ;  /* 0x0000000d1e007985 */ /* 0x0005e2000c101904 */
[----:B------:R-:W-:Y:S05]  /*1e0c80*/  BRA `(.L_x_9824) ;  /* 0x0000000000187947 */ /* 0x000fea0003800000 */
.L_x_9813:
[----:B------:R-:W-:Y:S01]  /*1e0c90*/  VIADD R9, R17, 0x4 ;  /* 0x0000000411097836 */ /* 0x000fe20000000000 */
[----:B------:R-:W-:Y:S02]  /*1e0ca0*/  R2UR UR4, R38 ;  /* 0x00000000260472ca */ /* 0x000fe400000e0000 */
[----:B------:R-:W-:Y:S02]  /*1e0cb0*/  R2UR UR5, R39 ;  /* 0x00000000270572ca */ /* 0x000fe400000e0000 */
[----:B------:R-:W-:-:S05]  /*1e0cc0*/  IADD3 R8, P0, PT, R12, R9, RZ ;  /* 0x000000090c087210 */ /* 0x000fca0007f1e0ff */
[----:B------:R-:W-:-:S06]  /*1e0cd0*/  IMAD.X R9, RZ, RZ, R13, P0 ;  /* 0x000000ffff097224 */ /* 0x000fcc00000e060d */
[----:B------:R0:W-:Y:S02]  /*1e0ce0*/  ST.E desc[UR4][R8.64+0x20], RZ ;  /* 0x000020ff08007985 */ /* 0x0001e4000c101904 */
.L_x_9824:
[----:B------:R-:W-:Y:S05]  /*1e0cf0*/  BSYNC B4 ;  /* 0x0000000000047941 */ /* 0x000fea0003800000 */
.L_x_9812:
[----:B------:R-:W-:Y:S02]  /*1e0d00*/  VIADD R18, R18, 0x2 ;  /* 0x0000000212127836 */ /* 0x000fe40000000000 */
[----:B------:R-:W-:Y:S01]  /*1e0d10*/  VIADD R17, R17, 0x8 ;  /* 0x0000000811117836 */ /* 0x000fe20000000000 */
[----:B------:R-:W-:Y:S06]  /*1e0d20*/  @P2 BRA `(.L_x_9825) ;  /* 0xffffffec003c2947 */ /* 0x000fec000383ffff */
.L_x_9799:
[----:B------:R-:W-:Y:S05]  /*1e0d30*/  BSYNC B1 ;  /* 0x0000000000017941 */ /* 0x000fea0003800000 */
.L_x_9798:
        /* <DEDUP_REMOVED lines=25> */
.L_x_9832:
[----:B------:R-:W0:Y:S02]  /*1e0ed0*/  LDS.64 R12, [R17+0x8] ;  /* 0x00000800110c7984 */ /* 0x000e240000000a00 */
[----:B0-----:R-:W-:-:S05]  /*1e0ee0*/  IADD3 R14, P0, PT, R12, 0x30, RZ ;  /* 0x000000300c0e7810 */ /* 0x001fca0007f1e0ff */
[----:B------:R-:W-:-:S07]  /*1e0ef0*/  IMAD.X R15, RZ, RZ, R13, P0 ;  /* 0x000000ffff0f7224 */ /* 0x000fce00000e060d */
[----:B------:R-:W0:Y:S02]  /*1e0f00*/  ATOMS.CAST.SPIN.64 P0, [R17+0x8], R12, R14 ;  /* 0x0000080c1100758d */ /* 0x000e24000180040e */
[----:B0-----:R-:W-:Y:S05]  /*1e0f10*/  @!P0 BRA `(.L_x_9832) ;  /* 0xfffffffc00ec8947 */ /* 0x001fea000383ffff */
[----:B------:R-:W-:Y:S05]  /*1e0f20*/  BSYNC B5 ;  /* 0x0000000000057941 */ /* 0x000fea0003800000 */
.L_x_9831:
[----:B------:R-:W-:Y:S02]  /*1e0f30*/  IMAD.MOV.U32 R14, RZ, RZ, R12 ;  /* 0x000000ffff0e7224 */ /* 0x000fe400078e000c */
[----:B------:R-:W-:Y:S01]  /*1e0f40*/  IMAD.MOV.U32 R15, RZ, RZ, R13 ;  /* 0x000000ffff0f7224 */ /* 0x000fe200078e000d */
[----:B------:R-:W-:Y:S06]  /*1e0f50*/  BRA `(.L_x_9829) ;  /* 0x0000000000187947 */ /* 0x000fec0003800000 */
.L_x_9830:
[----:B------:R-:W-:Y:S02]  /*1e0f60*/  R2UR UR4, R38 ;  /* 0x00000000260472ca */ /* 0x000fe400000e0000 */
[----:B------:R-:W-:-:S13]  /*1e0f70*/  R2UR UR5, R39 ;  /* 0x00000000270572ca */ /* 0x000fda00000e0000 */
[----:B------:R-:W2:Y:S02]  /*1e0f80*/  LD.E.64 R14, desc[UR4][R36.64+0x8] ;  /* 0x00000804240e7980 */ /* 0x000ea4000c101b00 */
[----:B--2---:R-:W-:-:S05]  /*1e0f90*/  IADD3 R12, P0, PT, R14, 0x30, RZ ;  /* 0x000000300e0c7810 */ /* 0x004fca0007f1e0ff */
[----:B------:R-:W-:-:S05]  /*1e0fa0*/  IMAD.X R13, RZ, RZ, R15, P0 ;  /* 0x000000ffff0d7224 */ /* 0x000fca00000e060f */
[----:B------:R0:W-:Y:S03]  /*1e0fb0*/  ST.E.64 desc[UR4][R36.64+0x8], R12 ;  /* 0x0000080c24007985 */ /* 0x0001e6000c101b04 */
.L_x_9829:
[----:B------:R-:W-:Y:S05]  /*1e0fc0*/  BSYNC B4 ;  /* 0x0000000000047941 */ /* 0x000fea0003800000 */
.L_x_9828:
        /* <DEDUP_REMOVED lines=51> */
.L_x_9834:
[----:B------:R-:W-:Y:S01]  /*1e1300*/  R2UR UR4, R38 ;  /* 0x00000000260472ca */ /* 0x000fe200000e0000 */
[----:B------:R-:W-:Y:S01]  /*1e1310*/  IMAD.MOV.U32 R11, RZ, RZ, 0x5272 ;  /* 0x00005272ff0b7424 */ /* 0x000fe200078e00ff */
[----:B------:R-:W-:Y:S01]  /*1e1320*/  R2UR UR5, R39 ;  /* 0x00000000270572ca */ /* 0x000fe200000e0000 */
[----:B------:R-:W-:Y:S01]  /*1e1330*/  IMAD.MOV.U32 R15, RZ, RZ, -0x1 ;  /* 0xffffffffff0f7424 */ /* 0x000fe200078e00ff */
[----:B------:R-:W-:-:S11]  /*1e1340*/  PLOP3.LUT P0, PT, PT, PT, PT, 0x8, 0x80 ;  /* 0x000000000080781c */ /* 0x000fd60003f0e170 */
[----:B------:R0:W-:Y:S02]  /*1e1350*/  ST.E desc[UR4][R30.64], R11 ;  /* 0x0000000b1e007985 */ /* 0x0001e4000c101904 */
.L_x_9835:
[----:B------:R-:W-:Y:S05]  /*1e1360*/  BSYNC B4 ;  /* 0x0000000000047941 */ /* 0x000fea0003800000 */
.L_x_9833:
        /* <DEDUP_REMOVED lines=39> */
.L_x_9837:
[----:B------:R-:W-:Y:S05]  /*1e15e0*/  BSYNC B4 ;  /* 0x0000000000047941 */ /* 0x000fea0003800000 */
.L_x_9836:
[----:B------:R-:W-:Y:S02]  /*1e15f0*/  R2UR UR4, R38 ;  /* 0x00000000260472ca */ /* 0x000fe400000e0000 */
[----:B------:R-:W-:-:S13]  /*1e1600*/  R2UR UR5, R39 ;  /* 0x00000000270572ca */ /* 0x000fda00000e0000 */
[----:B------:R3:W-:Y:S01]  /*1e1610*/  ST.E desc[UR4][R30.64], R13 ;  /* 0x0000000d1e007985 */ /* 0x0007e2000c101904 */
[----:B------:R-:W-:Y:S05]  /*1e1620*/  BRA `(.L_x_9826) ;  /* 0x0000000000147947 */ /* 0x000fea0003800000 */
.L_x_9827:
[----:B------:R-:W-:Y:S02]  /*1e1630*/  R2UR UR4, R38 ;  /* 0x00000000260472ca */ /* 0x000fe400000e0000 */
[----:B------:R-:W-:Y:S02]  /*1e1640*/  R2UR UR5, R39 ;  /* 0x00000000270572ca */ /* 0x000fe400000e0000 */
[----:B------:R-:W-:-:S05]  /*1e1650*/  LEA R6, P0, R6, R12, 0x2 ;  /* 0x0000000c06067211 */ /* 0x000fca00078010ff */
[----:B------:R-:W-:-:S06]  /*1e1660*/  IMAD.X R7, RZ, RZ, R13, P0 ;  /* 0x000000ffff077224 */ /* 0x000fcc00000e060d */
[----:B------:R4:W-:Y:S02]  /*1e1670*/  ST.E desc[UR4][R6.64+0x20], RZ ;  /* 0x000020ff06007985 */ /* 0x0009e4000c101904 */
.L_x_9826:
[----:B------:R-:W-:Y:S05]  /*1e1680*/  BSYNC B1 ;  /* 0x0000000000017941 */ /* 0x000fea0003800000 */
.L_x_9796:
[----:B------:R-:W-:-:S13]  /*1e1690*/  ISETP.GE.AND P0, PT, R2, 0x1, PT ;  /* 0x000000010200780c */ /* 0x000fda0003f06270 */
[----:B------:R-:W-:Y:S05]  /*1e16a0*/  @!P0 BREAK B2 ;  /* 0x0000000000028942 */ /* 0x000fea0003800000 */
[----:B------:R-:W-:Y:S05]  /*1e16b0*/  @!P0 BRA `(.L_x_9797) ;  /* 0x0000001400048947 */ /* 0x000fea0003800000 */
[----:B------:R-:W-:Y:S05]  /*1e16c0*/  BSYNC B2 ;  /* 0x0000000000027941 */ /* 0x000fea0003800000 */
.L_x_9795:
[----:B----4-:R-:W-:Y:S02]  /*1e16d0*/  IMAD.MOV R6, RZ, RZ, -R2 ;  /* 0x000000ffff067224 */ /* 0x010fe400078e0a02 */
[----:B------:R-:W-:Y:S02]  /*1e16e0*/  IMAD.MOV.U32 R7, RZ, RZ, RZ ;  /* 0x000000ffff077224 */ /* 0x000fe400078e00ff */
[----:B------:R-:W-:-:S07]  /*1e16f0*/  IMAD.MOV.U32 R17, RZ, RZ, RZ ;  /* 0x000000ffff117224 */ /* 0x000fce00078e00ff */
.L_x_9862:
        /* <DEDUP_REMOVED lines=35> */
.L_x_9845:
[----:B------:R-:W0:Y:S02]  /*1e1930*/  LDS.64 R12, [R9+0x8] ;  /* 0x00000800090c7984 */ /* 0x000e240000000a00 */
[----:B0-----:R-:W-:-:S05]  /*1e1940*/  IADD3 R14, P0, PT, R12, 0x30, RZ ;  /* 0x000000300c0e7810 */ /* 0x001fca0007f1e0ff */
[----:B------:R-:W-:-:S07]  /*1e1950*/  IMAD.X R15, RZ, RZ, R13, P0 ;  /* 0x000000ffff0f7224 */ /* 0x000fce00000e060d */
[----:B------:R-:W0:Y:S02]  /*1e1960*/  ATOMS.CAST.SPIN.64 P0, [R9+0x8], R12, R14 ;  /* 0x0000080c0900758d */ /* 0x000e24000180040e */
[----:B0-----:R-:W-:Y:S05]  /*1e1970*/  @!P0 BRA `(.L_x_9845) ;  /* 0xfffffffc00ec8947 */ /* 0x001fea000383ffff */
[----:B------:R-:W-:Y:S05]  /*1e1980*/  BSYNC B4 ;  /* 0x0000000000047941 */ /* 0x000fea0003800000 */
.L_x_9844:
[----:B------:R-:W-:Y:S02]  /*1e1990*/  IMAD.MOV.U32 R14, RZ, RZ, R12 ;  /* 0x000000ffff0e7224 */ /* 0x000fe400078e000c */
[----:B------:R-:W-:Y:S01]  /*1e19a0*/  IMAD.MOV.U32 R15, RZ, RZ, R13 ;  /* 0x000000ffff0f7224 */ /* 0x000fe200078e000d */
[----:B------:R-:W-:Y:S06]  /*1e19b0*/  BRA `(.L_x_9842) ;  /* 0x0000000000187947 */ /* 0x000fec0003800000 */
.L_x_9843:
[----:B------:R-:W-:Y:S02]  /*1e19c0*/  R2UR UR4, R38 ;  /* 0x00000000260472ca */ /* 0x000fe400000e0000 */
[----:B------:R-:W-:-:S13]  /*1e19d0*/  R2UR UR5, R39 ;  /* 0x00000000270572ca */ /* 0x000fda00000e0000 */
[----:B------:R-:W2:Y:S02]  /*1e19e0*/  LD.E.64 R14, desc[UR4][R36.64+0x8] ;  /* 0x00000804240e7980 */ /* 0x000ea4000c101b00 */
[----:B--2---:R-:W-:-:S05]  /*1e19f0*/  IADD3 R12, P0, PT, R14, 0x30, RZ ;  /* 0x000000300e0c7810 */ /* 0x004fca0007f1e0ff */
[----:B------:R-:W-:-:S05]  /*1e1a00*/  IMAD.X R13, RZ, RZ, R15, P0 ;  /* 0x000000ffff0d7224 */ /* 0x000fca00000e060f */
[----:B------:R0:W-:Y:S03]  /*1e1a10*/  ST.E.64 desc[UR4][R36.64+0x8], R12 ;  /* 0x0000080c24007985 */ /* 0x0001e6000c101b04 */
.L_x_9842:
[----:B------:R-:W-:Y:S05]  /*1e1a20*/  BSYNC B2 ;  /* 0x0000000000027941 */ /* 0x000fea0003800000 */
.L_x_9841:
        /* <DEDUP_REMOVED lines=54> */
.L_x_9847:
[----:B------:R-:W-:Y:S05]  /*1e1d90*/  BSYNC B2 ;  /* 0x0000000000027941 */ /* 0x000fea0003800000 */
.L_x_9846:
        /* <DEDUP_REMOVED lines=40> */
.L_x_9849:
[----:B------:R-:W-:Y:S05]  /*1e2020*/  BSYNC B2 ;  /* 0x0000000000027941 */ /* 0x000fea0003800000 */
.L_x_9848:
[----:B------:R-:W-:Y:S02]  /*1e2030*/  R2UR UR4, R38 ;  /* 0x00000000260472ca */ /* 0x000fe400000e0000 */
[----:B------:R-:W-:Y:S02]  /*1e2040*/  R2UR UR5, R39 ;  /* 0x00000000270572ca */ /* 0x000fe400000e0000 */
[----:B------:R-:W-:-:S11]  /*1e2050*/  PRMT R15, RZ, 0x7610, R15 ;  /* 0x00007610ff0f7816 */ /* 0x000fd6000000000f */
[----:B------:R2:W-:Y:S01]  /*1e2060*/  ST.E desc[UR4][R30.64], R13 ;  /* 0x0000000d1e007985 */ /* 0x0005e2000c101904 */
[----:B------:R-:W-:Y:S05]  /*1e2070*/  BRA `(.L_x_9839) ;  /* 0x0000000000147947 */ /* 0x000fea0003800000 */
.L_x_9840:
[----:B------:R-:W-:Y:S02]  /*1e2080*/  R2UR UR4, R38 ;  /* 0x00000000260472ca */ /* 0x000fe400000e0000 */
[----:B------:R-:W-:Y:S02]  /*1e2090*/  R2UR UR5, R39 ;  /* 0x00000000270572ca */ /* 0x000fe400000e0000 */
[----:B------:R-:W-:-:S05]  /*1e20a0*/  IADD3 R8, P0, PT, R12, R7, RZ ;  /* 0x000000070c087210 */ /* 0x000fca0007f1e0ff */
[----:B------:R-:W-:-:S06]  /*1e20b0*/  IMAD.X R9, RZ, RZ, R13, P0 ;  /* 0x000000ffff097224 */ /* 0x000fcc00000e060d */
[----:B------:R4:W5:Y:S02]  /*1e20c0*/  LD.E.U8 R15, desc[UR4][R8.64+0x20] ;  /* 0x00002004080f7980 */ /* 0x000964000c101100 */
.L_x_9839:
[----:B------:R-:W-:Y:S05]  /*1e20d0*/  BSYNC B1 ;  /* 0x0000000000017941 */ /* 0x000fea0003800000 */
.L_x_9838:
        /* <DEDUP_REMOVED lines=31> */
.L_x_9857:
[----:B------:R-:W0:Y:S02]  /*1e22d0*/  LDS.64 R12, [R9+0x8] ;  /* 0x00000800090c7984 */ /* 0x000e240000000a00 */
[----:B0-----:R-:W-:-:S05]  /*1e22e0*/  IADD3 R14, P0, PT, R12, 0x30, RZ ;  /* 0x000000300c0e7810 */ /* 0x001fca0007f1e0ff */
[----:B------:R-:W-:-:S07]  /*1e22f0*/  IMAD.X R15, RZ, RZ, R13, P0 ;  /* 0x000000ffff0f7224 */ /* 0x000fce00000e060d */
[----:B------:R-:W0:Y:S02]  /*1e2300*/  ATOMS.CAST.SPIN.64 P0, [R9+0x8], R12, R14 ;  /* 0x0000080c0900758d */ /* 0x000e24000180040e */
[----:B0-----:R-:W-:Y:S05]  /*1e2310*/  @!P0 BRA `(.L_x_9857) ;  /* 0xfffffffc00ec8947 */ /* 0x001fea000383ffff */
[----:B------:R-:W-:Y:S05]  /*1e2320*/  BSYNC B4 ;  /* 0x0000000000047941 */ /* 0x000fea0003800000 */
.L_x_9856:
[----:B------:R-:W-:Y:S02]  /*1e2330*/  IMAD.MOV.U32 R14, RZ, RZ, R12 ;  /* 0x000000ffff0e7224 */ /* 0x000fe400078e000c */
[----:B------:R-:W-:Y:S01]  /*1e2340*/  IMAD.MOV.U32 R15, RZ, RZ, R13 ;  /* 0x000000ffff0f7224 */ /* 0x000fe200078e000d */
[----:B------:R-:W-:Y:S06]  /*1e2350*/  BRA `(.L_x_9854) ;  /* 0x0000000000187947 */ /* 0x000fec0003800000 */
.L_x_9855:
[----:B------:R-:W-:Y:S02]  /*1e2360*/  R2UR UR4, R38 ;  /* 0x00000000260472ca */ /* 0x000fe400000e0000 */
[----:B------:R-:W-:-:S13]  /*1e2370*/  R2UR UR5, R39 ;  /* 0x00000000270572ca */ /* 0x000fda00000e0000 */
[----:B------:R-:W2:Y:S02]  /*1e2380*/  LD.E.64 R14, desc[UR4][R36.64+0x8] ;  /* 0x00000804240e7980 */ /* 0x000ea4000c101b00 */
[----:B--2---:R-:W-:-:S05]  /*1e2390*/  IADD3 R12, P0, PT, R14, 0x30, RZ ;  /* 0x000000300e0c7810 */ /* 0x004fca0007f1e0ff */
[----:B------:R-:W-:-:S05]  /*1e23a0*/  IMAD.X R13, RZ, RZ, R15, P0 ;  /* 0x000000ffff0d7224 */ /* 0x000fca00000e060f */
[----:B------:R0:W-:Y:S03]  /*1e23b0*/  ST.E.64 desc[UR4][R36.64+0x8], R12 ;  /* 0x0000080c24007985 */ /* 0x0001e6000c101b04 */
.L_x_9854:
[----:B------:R-:W-:Y:S05]  /*1e23c0*/  BSYNC B2 ;  /* 0x0000000000027941 */ /* 0x000fea0003800000 */
.L_x_9853:
        /* <DEDUP_REMOVED lines=54> */
.L_x_9859:
[----:B------:R-:W-:Y:S05]  /*1e2730*/  BSYNC B2 ;  /* 0x0000000000027941 */ /* 0x000fea0003800000 */
.L_x_9858:
        /* <DEDUP_REMOVED lines=40> */
.L_x_9861:
[----:B------:R-:W-:Y:S05]  /*1e29c0*/  BSYNC B2 ;  /* 0x0000000000027941 */ /* 0x000fea0003800000 */
.L_x_9860:
[----:B------:R-:W-:Y:S02]  /*1e29d0*/  R2UR UR4, R38 ;  /* 0x00000000260472ca */ /* 0x000fe400000e0000 */
[----:B------:R-:W-:-:S13]  /*1e29e0*/  R2UR UR5, R39 ;  /* 0x00000000270572ca */ /* 0x000fda00000e0000 */
[----:B------:R4:W-:Y:S01]  /*1e29f0*/  ST.E desc[UR4][R30.64], R13 ;  /* 0x0000000d1e007985 */ /* 0x0009e2000c101904 */
[----:B------:R-:W-:Y:S05]  /*1e2a00*/  BRA `(.L_x_9851) ;  /* 0x0000000000207947 */ /* 0x000fea0003800000 */
.L_x_9852:
        /* <DEDUP_REMOVED lines=8> */
.L_x_9851:
[----:B------:R-:W-:Y:S05]  /*1e2a90*/  BSYNC B1 ;  /* 0x0000000000017941 */ /* 0x000fea0003800000 */
.L_x_9850:
[----:B------:R-:W-:Y:S02]  /*1e2aa0*/  VIADD R17, R17, 0x1 ;  /* 0x0000000111117836 */ /* 0x000fe40000000000 */
[----:B------:R-:W-:Y:S01]  /*1e2ab0*/  VIADD R7, R7, 0x4 ;  /* 0x0000000407077836 */ /* 0x000fe20000000000 */
[----:B------:R-:W-:Y:S06]  /*1e2ac0*/  @P2 BRA `(.L_x_9862) ;  /* 0xffffffec000c2947 */ /* 0x000fec000383ffff */
.L_x_9797:
[----:B------:R-:W-:Y:S05]  /*1e2ad0*/  BSYNC B3 ;  /* 0x0000000000037941 */ /* 0x000fea0003800000 */
.L_x_9794:
        /* <DEDUP_REMOVED lines=15> */
.L_x_9788:
[----:B------:R-:W-:Y:S05]  /*1e2bd0*/  BSYNC B0 ;  /* 0x0000000000007941 */ /* 0x000fea0003800000 */
.L_x_9787:
[----:B------:R-:W-:Y:S01]  /*1e2be0*/  R2UR UR4, R38 ;  /* 0x00000000260472ca */ /* 0x000fe200000e0000 */
[----:B------:R-:W-:Y:S01]  /*1e2bf0*/  IMAD.MOV.U32 R8, RZ, RZ, 0x30 ;  /* 0x00000030ff087424 */ /* 0x000fe200078e00ff */
[----:B------:R-:W-:Y:S01]  /*1e2c00*/  R2UR UR5, R39 ;  /* 0x00000000270572ca */ /* 0x000fe200000e0000 */
[----:B------:R-:W-:Y:S01]  /*1e2c10*/  IMAD.MOV.U32 R9, RZ, RZ, 0x0 ;  /* 0x00000000ff097424 */ /* 0x000fe200078e00ff */
[----:B0-----:R0:W2:Y:S11]  /*1e2c20*/  LDS.64 R2, [R7+0x8] ;  /* 0x0000080007027984 */ /* 0x0010b60000000a00 */
        /* <DEDUP_REMOVED lines=10> */
.L_x_9867:
[----:B------:R-:W0:Y:S02]  /*1e2cd0*/  LDS.64 R8, [R5+0x8] ;  /* 0x0000080005087984 */ /* 0x000e240000000a00 */
[----:B0-----:R-:W-:-:S05]  /*1e2ce0*/  IADD3 R10, P0, PT, R8, 0x30, RZ ;  /* 0x00000030080a7810 */ /* 0x001fca0007f1e0ff */
[----:B------:R-:W-:-:S07]  /*1e2cf0*/  IMAD.X R11, RZ, RZ, R9, P0 ;  /* 0x000000ffff0b7224 */ /* 0x000fce00000e0609 */
[----:B------:R-:W0:Y:S02]  /*1e2d00*/  ATOMS.CAST.SPIN.64 P0, [R5+0x8], R8, R10 ;  /* 0x000008080500758d */ /* 0x000e24000180040a */
[----:B0-----:R-:W-:Y:S05]  /*1e2d10*/  @!P0 BRA `(.L_x_9867) ;  /* 0xfffffffc00ec8947 */ /* 0x001fea000383ffff */
[----:B------:R-:W-:Y:S05]  /*1e2d20*/  BSYNC B1 ;  /* 0x0000000000017941 */ /* 0x000fea0003800000 */
.L_x_9866:
[----:B------:R-:W-:Y:S02]  /*1e2d30*/  IMAD.MOV.U32 R10, RZ, RZ, R8 ;  /* 0x000000ffff0a7224 */ /* 0x000fe400078e0008 */
[----:B------:R-:W-:Y:S01]  /*1e2d40*/  IMAD.MOV.U32 R11, RZ, RZ, R9 ;  /* 0x000000ffff0b7224 */ /* 0x000fe200078e0009 */
[----:B------:R-:W-:Y:S06]  /*1e2d50*/  BRA `(.L_x_9864) ;  /* 0x0000000000187947 */ /* 0x000fec0003800000 */
.L_x_9865:
[----:B------:R-:W-:Y:S02]  /*1e2d60*/  R2UR UR4, R38 ;  /* 0x00000000260472ca */ /* 0x000fe400000e0000 */
[----:B------:R-:W-:-:S13]  /*1e2d70*/  R2UR UR5, R39 ;  /* 0x00000000270572ca */ /* 0x000fda00000e0000 */
[----:B------:R-:W2:Y:S02]  /*1e2d80*/  LD.E.64 R10, desc[UR4][R36.64+0x8] ;  /* 0x00000804240a7980 */ /* 0x000ea4000c101b00 */
[----:B--2---:R-:W-:-:S05]  /*1e2d90*/  IADD3 R8, P0, PT, R10, 0x30, RZ ;  /* 0x000000300a087810 */ /* 0x004fca0007f1e0ff */
[----:B------:R-:W-:-:S05]  /*1e2da0*/  IMAD.X R9, RZ, RZ, R11, P0 ;  /* 0x000000ffff097224 */ /* 0x000fca00000e060b */
[----:B------:R0:W-:Y:S03]  /*1e2db0*/  ST.E.64 desc[UR4][R36.64+0x8], R8 ;  /* 0x0000080824007985 */ /* 0x0001e6000c101b04 */
.L_x_9864:
[----:B------:R-:W-:Y:S05]  /*1e2dc0*/  BSYNC B0 ;  /* 0x0000000000007941 */ /* 0x000fea0003800000 */
.L_x_9863:
        /* <DEDUP_REMOVED lines=13> */
[----:B--2---:R-:W2:Y:S01]  /*1e2ea0*/  LDS.64 R2, [R7] ;  /* 0x0000000007027984 */ /* 0x004ea20000000a00 */
[----:B------:R-:W-:Y:S01]  /*1e2eb0*/  ISETP.NE.AND P2, PT, R0, -0x1, PT ;  /* 0xffffffff0000780c */ /* 0x000fe20003f45270 */
[----:B0-----:R-:W-:Y:S01]  /*1e2ec0*/  IMAD.MOV.U32 R9, RZ, RZ, 0x1 ;  /* 0x00000001ff097424 */ /* 0x001fe200078e00ff */
[----:B-----5:R-:W-:Y:S01]  /*1e2ed0*/  SHF.R.S64 R15, RZ, 0x1c, R6 ;  /* 0x0000001cff0f7819 */ /* 0x020fe20000001006 */
[----:B------:R-:W-:Y:S01]  /*1e2ee0*/  IMAD.MOV.U32 R5, RZ, RZ, 0x4205 ;  /* 0x00004205ff057424 */ /* 0x000fe200078e00ff */
[C---:B------:R-:W-:Y:S01]  /*1e2ef0*/  R2UR UR8, R38.reuse ;  /* 0x00000000260872ca */ /* 0x040fe200000e0000 */
[----:B------:R-:W-:Y:S01]  /*1e2f00*/  IMAD.MOV.U32 R11, RZ, RZ, 0x2c ;  /* 0x0000002cff0b7424 */ /* 0x000fe200078e00ff */
[C---:B------:R-:W-:Y:S01]  /*1e2f10*/  R2UR UR9, R39.reuse ;  /* 0x00000000270972ca */ /* 0x040fe200000e0000 */
[----:B-1----:R-:W-:Y:S01]  /*1e2f20*/  IMAD.MOV.U32 R13, RZ, RZ, -0x1 ;  /* 0xffffffffff0d7424 */ /* 0x002fe200078e00ff */
        /* <DEDUP_REMOVED lines=43> */
.L_x_9869:
[----:B------:R-:W-:Y:S05]  /*1e31e0*/  BSYNC B0 ;  /* 0x0000000000007941 */ /* 0x000fea0003800000 */
.L_x_9868:
[----:B------:R-:W-:Y:S01]  /*1e31f0*/  @!P0 IMAD.MOV.U32 R6, RZ, RZ, -0x1 ;  /* 0xffffffffff068424 */ /* 0x000fe200078e00ff */
[----:B------:R-:W-:Y:S06]  /*1e3200*/  @!P1 BRA `(.L_x_6815) ;  /* 0x0000003c003c9947 */ /* 0x000fec0003800000 */
[----:B------:R-:W-:Y:S01]  /*1e3210*/  IMAD.MOV.U32 R4, RZ, RZ, R36 ;  /* 0x000000ffff047224 */ /* 0x000fe200078e0024 */
[----:B------:R-:W-:Y:S01]  /*1e3220*/  MOV R20, 0x1e3280 ;  /* 0x001e328000147802 */ /* 0x000fe20000000f00 */
[----:B------:R-:W-:Y:S02]  /*1e3230*/  IMAD.MOV.U32 R5, RZ, RZ, R37 ;  /* 0x000000ffff057224 */ /* 0x000fe400078e0025 */
[----:B0-----:R-:W-:Y:S02]  /*1e3240*/  IMAD.MOV.U32 R8, RZ, RZ, R30 ;  /* 0x000000ffff087224 */ /* 0x001fe400078e001e */
[----:B------:R-:W-:Y:S02]  /*1e3250*/  IMAD.MOV.U32 R9, RZ, RZ, R31 ;  /* 0x000000ffff097224 */ /* 0x000fe400078e001f */
[----:B------:R-:W-:-:S07]  /*1e3260*/  IMAD.MOV.U32 R21, RZ, RZ, 0x0 ;  /* 0x00000000ff157424 */ /* 0x000fce00078e00ff */
[----:B-12--5:R-:W-:Y:S05]  /*1e3270*/  CALL.REL.NOINC `($_Z5entryPcS_PiPxS1_S0_S0_P19HostDeviceInterfacei$_Z41invoke_java_lang_StringBuilder_toString9_PciPi) ;  /* 0xffffe60400dc7944 */ /* 0x026fea0003c3ffff */
[----:B------:R-:W-:Y:S02]  /*1e3280*/  R2UR UR4, R38 ;  /* 0x00000000260472ca */ /* 0x000fe400000e0000 */
[----:B------:R-:W-:-:S13]  /*1e3290*/  R2UR UR5, R39 ;  /* 0x00000000270572ca */ /* 0x000fda00000e0000 */
[----:B------:R-:W2:Y:S02]  /*1e32a0*/  LD.E R0, desc[UR4][R30.64] ;  /* 0x000000041e007980 */ /* 0x000ea4000c101900 */
[----:B--2---:R-:W-:-:S04]  /*1e32b0*/  ISETP.NE.AND P0, PT, R0, RZ, PT ;  /* 0x000000ff0000720c */ /* 0x004fc80003f05270 */
[----:B------:R-:W-:Y:S01]  /*1e32c0*/  SEL R4, R4, RZ, !P0 ;  /* 0x000000ff04047207 */ /* 0x000fe20004000000 */
[----:B------:R-:W-:Y:S08]  /*1e32d0*/  BRA `(.L_x_6815) ;  /* 0x0000003c00087947 */ /* 0x000ff00003800000 */
.L_x_6816:
        /* <DEDUP_REMOVED lines=16> */
.L_x_9874:
[----:B------:R-:W0:Y:S02]  /*1e33e0*/  LDS.64 R8, [R5+0x8] ;  /* 0x0000080005087984 */ /* 0x000e240000000a00 */
[----:B0-----:R-:W-:-:S05]  /*1e33f0*/  IADD3 R10, P0, PT, R8, 0x30, RZ ;  /* 0x00000030080a7810 */ /* 0x001fca0007f1e0ff */
[----:B------:R-:W-:-:S07]  /*1e3400*/  IMAD.X R11, RZ, RZ, R9, P0 ;  /* 0x000000ffff0b7224 */ /* 0x000fce00000e0609 */
[----:B------:R-:W0:Y:S02]  /*1e3410*/  ATOMS.CAST.SPIN.64 P0, [R5+0x8], R8, R10 ;  /* 0x000008080500758d */ /* 0x000e24000180040a */
[----:B0-----:R-:W-:Y:S05]  /*1e3420*/  @!P0 BRA `(.L_x_9874) ;  /* 0xfffffffc00ec8947 */ /* 0x001fea000383ffff */
[----:B------:R-:W-:Y:S05]  /*1e3430*/  BSYNC B1 ;  /* 0x0000000000017941 */ /* 0x000fea0003800000 */
.L_x_9873:
[----:B------:R-:W-:Y:S02]  /*1e3440*/  IMAD.MOV.U32 R10, RZ, RZ, R8 ;  /* 0x000000ffff0a7224 */ /* 0x000fe400078e0008 */
[----:B------:R-:W-:Y:S01]  /*1e3450*/  IMAD.MOV.U32 R11, RZ, RZ, R9 ;  /* 0x000000ffff0b7224 */ /* 0x000fe200078e0009 */
[----:B------:R-:W-:Y:S06]  /*1e3460*/  BRA `(.L_x_9871) ;  /* 0x0000000000187947 */ /* 0x000fec0003800000 */
.L_x_9872:
[----:B------:R-:W-:Y:S02]  /*1e3470*/  R2UR UR4, R38 ;  /* 0x00000000260472ca */ /* 0x000fe400000e0000 */
[----:B------:R-:W-:-:S13]  /*1e3480*/  R2UR UR5, R39 ;  /* 0x00000000270572ca */ /* 0x000fda00000e0000 */
[----:B------:R-:W2:Y:S02]  /*1e3490*/  LD.E.64 R10, desc[UR4][R36.64+0x8] ;  /* 0x00000804240a7980 */ /* 0x000ea4000c101b00 */
[----:B--2---:R-:W-:-:S05]  /*1e34a0*/  IADD3 R8, P0, PT, R10, 0x30, RZ ;  /* 0x000000300a087810 */ /* 0x004fca0007f1e0ff */
[----:B------:R-:W-:-:S05]  /*1e34b0*/  IMAD.X R9, RZ, RZ, R11, P0 ;  /* 0x000000ffff097224 */ /* 0x000fca00000e060b */
[----:B------:R0:W-:Y:S03]  /*1e34c0*/  ST.E.64 desc[UR4][R36.64+0x8], R8 ;  /* 0x0000080824007985 */ /* 0x0001e6000c101b04 */
.L_x_9871:
[----:B------:R-:W-:Y:S05]  /*1e34d0*/  BSYNC B0 ;  /* 0x0000000000007941 */ /* 0x000fea0003800000 */
.L_x_9870:
        /* <DEDUP_REMOVED lines=12> */
[----:B---3--:R-:W0:Y:S01]  /*1e35a0*/  LDS.64 R4, [R2] ;  /* 0x0000000002047984 */ /* 0x008e220000000a00 */
        /* <DEDUP_REMOVED lines=51> */
.L_x_9879:
[----:B------:R-:W0:Y:S02]  /*1e38e0*/  LDS.64 R8, [R5+0x8] ;  /* 0x0000080005087984 */ /* 0x000e240000000a00 */
[----:B0-----:R-:W-:-:S05]  /*1e38f0*/  IADD3 R10, P0, PT, R14, R8, RZ ;  /* 0x000000080e0a7210 */ /* 0x001fca0007f1e0ff */
[----:B------:R-:W-:-:S07]  /*1e3900*/  IMAD.X R11, R15, 0x1, R9, P0 ;  /* 0x000000010f0b7824 */ /* 0x000fce00000e0609 */
[----:B------:R-:W0:Y:S02]  /*1e3910*/  ATOMS.CAST.SPIN.64 P0, [R5+0x8], R8, R10 ;  /* 0x000008080500758d */ /* 0x000e24000180040a */
[----:B0-----:R-:W-:Y:S05]  /*1e3920*/  @!P0 BRA `(.L_x_9879) ;  /* 0xfffffffc00ec8947 */ /* 0x001fea000383ffff */
[----:B------:R-:W-:Y:S05]  /*1e3930*/  BSYNC B1 ;  /* 0x0000000000017941 */ /* 0x000fea0003800000 */
.L_x_9878:
[----:B------:R-:W-:Y:S05]  /*1e3940*/  BRA `(.L_x_9876) ;  /* 0x0000000000187947 */ /* 0x000fea0003800000 */
.L_x_9877:
[----:B------:R-:W-:Y:S02]  /*1e3950*/  R2UR UR4, R38 ;  /* 0x00000000260472ca */ /* 0x000fe400000e0000 */
[----:B------:R-:W-:-:S13]  /*1e3960*/  R2UR UR5, R39 ;  /* 0x00000000270572ca */ /* 0x000fda00000e0000 */
[----:B------:R-:W2:Y:S02]  /*1e3970*/  LD.E.64 R8, desc[UR4][R36.64+0x8] ;  /* 0x0000080424087980 */ /* 0x000ea4000c101b00 */
[----:B--2---:R-:W-:-:S05]  /*1e3980*/  IADD3 R4, P0, PT, R14, R8, RZ ;  /* 0x000000080e047210 */ /* 0x004fca0007f1e0ff */
[----:B------:R-:W-:-:S05]  /*1e3990*/  IMAD.X R5, R15, 0x1, R9, P0 ;  /* 0x000000010f057824 */ /* 0x000fca00000e0609 */
[----:B------:R0:W-:Y:S03]  /*1e39a0*/  ST.E.64 desc[UR4][R36.64+0x8], R4 ;  /* 0x0000080424007985 */ /* 0x0001e6000c101b04 */
.L_x_9876:
[----:B------:R-:W-:Y:S05]  /*1e39b0*/  BSYNC B0 ;  /* 0x0000000000007941 */ /* 0x000fea0003800000 */
.L_x_9875:
        /* <DEDUP_REMOVED lines=47> */
.L_x_9911:
        /* <DEDUP_REMOVED lines=29> */
.L_x_9892:
[----:B------:R-:W0:Y:S02]  /*1e3e80*/  LDS.64 R8, [R5+0x8] ;  /* 0x0000080005087984 */ /* 0x000e240000000a00 */
[----:B0-----:R-:W-:-:S05]  /*1e3e90*/  IADD3 R10, P0, PT, R8, 0x30, RZ ;  /* 0x00000030080a7810 */ /* 0x001fca0007f1e0ff */
[----:B------:R-:W-:-:S07]  /*1e3ea0*/  IMAD.X R11, RZ, RZ, R9, P0 ;  /* 0x000000ffff0b7224 */ /* 0x000fce00000e0609 */
[----:B------:R-:W0:Y:S02]  /*1e3eb0*/  ATOMS.CAST.SPIN.64 P0, [R5+0x8], R8, R10 ;  /* 0x000008080500758d */ /* 0x000e24000180040a */
[----:B0-----:R-:W-:Y:S05]  /*1e3ec0*/  @!P0 BRA `(.L_x_9892) ;  /* 0xfffffffc00ec8947 */ /* 0x001fea000383ffff */
[----:B------:R-:W-:Y:S05]  /*1e3ed0*/  BSYNC B5 ;  /* 0x0000000000057941 */ /* 0x000fea0003800000 */
.L_x_9891:
[----:B------:R-:W-:Y:S02]  /*1e3ee0*/  IMAD.MOV.U32 R10, RZ, RZ, R8 ;  /* 0x000000ffff0a7224 */ /* 0x000fe400078e0008 */
[----:B------:R-:W-:Y:S01]  /*1e3ef0*/  IMAD.MOV.U32 R11, RZ, RZ, R9 ;  /* 0x000000ffff0b7224 */ /* 0x000fe200078e0009 */
[----:B------:R-:W-:Y:S06]  /*1e3f00*/  BRA `(.L_x_9889) ;  /* 0x0000000000187947 */ /* 0x000fec0003800000 */
.L_x_9890:
[----:B------:R-:W-:Y:S02]  /*1e3f10*/  R2UR UR4, R38 ;  /* 0x00000000260472ca */ /* 0x000fe400000e0000 */
[----:B------:R-:W-:-:S13]  /*1e3f20*/  R2UR UR5, R39 ;  /* 0x00000000270572ca */ /* 0x000fda00000e0000 */
[----:B------:R-:W2:Y:S02]  /*1e3f30*/  LD.E.64 R10, desc[UR4][R36.64+0x8] ;  /* 0x00000804240a7980 */ /* 0x000ea4000c101b00 */
[----:B--2---:R-:W-:-:S05]  /*1e3f40*/  IADD3 R8, P0, PT, R10, 0x30, RZ ;  /* 0x000000300a087810 */ /* 0x004fca0007f1e0ff */
[----:B------:R-:W-:-:S05]  /*1e3f50*/  IMAD.X R9, RZ, RZ, R11, P0 ;  /* 0x000000ffff097224 */ /* 0x000fca00000e060b */
[----:B------:R0:W-:Y:S03]  /*1e3f60*/  ST.E.64 desc[UR4][R36.64+0x8], R8 ;  /* 0x0000080824007985 */ /* 0x0001e6000c101b04 */
.L_x_9889:
[----:B------:R-:W-:Y:S05]  /*1e3f70*/  BSYNC B4 ;  /* 0x0000000000047941 */ /* 0x000fea0003800000 */
.L_x_9888:
        /* <DEDUP_REMOVED lines=54> */
.L_x_9894:
[----:B------:R-:W-:Y:S05]  /*1e42e0*/  BSYNC B4 ;  /* 0x0000000000047941 */ /* 0x000fea0003800000 */
.L_x_9893:
        /* <DEDUP_REMOVED lines=40> */
.L_x_9896:
[----:B------:R-:W-:Y:S05]  /*1e4570*/  BSYNC B4 ;  /* 0x0000000000047941 */ /* 0x000fea0003800000 */
.L_x_9895:
[----:B------:R-:W-:Y:S02]  /*1e4580*/  R2UR UR4, R38 ;  /* 0x00000000260472ca */ /* 0x000fe400000e0000 */
[----:B------:R-:W-:-:S13]  /*1e4590*/  R2UR UR5, R39 ;  /* 0x00000000270572ca */ /* 0x000fda00000e0000 */
[----:B------:R2:W-:Y:S01]  /*1e45a0*/  ST.E desc[UR4][R30.64], R9 ;  /* 0x000000091e007985 */ /* 0x0005e2000c101904 */
[----:B------:R-:W-:Y:S05]  /*1e45b0*/  BRA `(.L_x_9897) ;  /* 0x0000000000207947 */ /* 0x000fea0003800000 */
.L_x_9887:
        /* <DEDUP_REMOVED lines=8> */
.L_x_9897:
[----:B------:R-:W-:Y:S05]  /*1e4640*/  BSYNC B3 ;  /* 0x0000000000037941 */ /* 0x000fea0003800000 */
.L_x_9886:
        /* <DEDUP_REMOVED lines=26> */
.L_x_9904:
[----:B------:R-:W0:Y:S02]  /*1e47f0*/  LDS.64 R8, [R33+0x8] ;  /* 0x0000080021087984 */ /* 0x000e240000000a00 */
[----:B0-----:R-:W-:-:S05]  /*1e4800*/  IADD3 R10, P0, PT, R8, 0x30, RZ ;  /* 0x00000030080a7810 */ /* 0x001fca0007f1e0ff */
[----:B------:R-:W-:-:S07]  /*1e4810*/  IMAD.X R11, RZ, RZ, R9, P0 ;  /* 0x000000ffff0b7224 */ /* 0x000fce00000e0609 */
[----:B------:R-:W0:Y:S02]  /*1e4820*/  ATOMS.CAST.SPIN.64 P0, [R33+0x8], R8, R10 ;  /* 0x000008082100758d */ /* 0x000e24000180040a */
[----:B0-----:R-:W-:Y:S05]  /*1e4830*/  @!P0 BRA `(.L_x_9904) ;  /* 0xfffffffc00ec8947 */ /* 0x001fea000383ffff */
[----:B------:R-:W-:Y:S05]  /*1e4840*/  BSYNC B5 ;  /* 0x0000000000057941 */ /* 0x000fea0003800000 */
.L_x_9903:
[----:B------:R-:W-:Y:S02]  /*1e4850*/  IMAD.MOV.U32 R10, RZ, RZ, R8 ;  /* 0x000000ffff0a7224 */ /* 0x000fe400078e0008 */
[----:B------:R-:W-:Y:S01]  /*1e4860*/  IMAD.MOV.U32 R11, RZ, RZ, R9 ;  /* 0x000000ffff0b7224 */ /* 0x000fe200078e0009 */
[----:B------:R-:W-:Y:S06]  /*1e4870*/  BRA `(.L_x_9901) ;  /* 0x0000000000187947 */ /* 0x000fec0003800000 */
.L_x_9902:
[----:B------:R-:W-:Y:S02]  /*1e4880*/  R2UR UR4, R38 ;  /* 0x00000000260472ca */ /* 0x000fe400000e0000 */
[----:B------:R-:W-:-:S13]  /*1e4890*/  R2UR UR5, R39 ;  /* 0x00000000270572ca */ /* 0x000fda00000e0000 */
[----:B------:R-:W2:Y:S02]  /*1e48a0*/  LD.E.64 R10, desc[UR4][R36.64+0x8] ;  /* 0x00000804240a7980 */ /* 0x000ea4000c101b00 */
[----:B--2---:R-:W-:-:S05]  /*1e48b0*/  IADD3 R8, P0, PT, R10, 0x30, RZ ;  /* 0x000000300a087810 */ /* 0x004fca0007f1e0ff */
[----:B------:R-:W-:-:S05]  /*1e48c0*/  IMAD.X R9, RZ, RZ, R11, P0 ;  /* 0x000000ffff097224 */ /* 0x000fca00000e060b */
[----:B------:R0:W-:Y:S03]  /*1e48d0*/  ST.E.64 desc[UR4][R36.64+0x8], R8 ;  /* 0x0000080824007985 */ /* 0x0001e6000c101b04 */
.L_x_9901:
[----:B------:R-:W-:Y:S05]  /*1e48e0*/  BSYNC B4 ;  /* 0x0000000000047941 */ /* 0x000fea0003800000 */
.L_x_9900:
        /* <DEDUP_REMOVED lines=51> */
.L_x_9906:
[----:B------:R-:W-:Y:S01]  /*1e4c20*/  R2UR UR4, R38 ;  /* 0x00000000260472ca */ /* 0x000fe200000e0000 */
[----:B------:R-:W-:Y:S01]  /*1e4c30*/  IMAD.MOV.U32 R7, RZ, RZ, 0x5272 ;  /* 0x00005272ff077424 */ /* 0x000fe200078e00ff */
[----:B------:R-:W-:Y:S01]  /*1e4c40*/  R2UR UR5, R39 ;  /* 0x00000000270572ca */ /* 0x000fe200000e0000 */
[----:B------:R-:W-:Y:S01]  /*1e4c50*/  IMAD.MOV.U32 R11, RZ, RZ, -0x1 ;  /* 0xffffffffff0b7424 */ /* 0x000fe200078e00ff */
[----:B------:R-:W-:-:S11]  /*1e4c60*/  PLOP3.LUT P0, PT, PT, PT, PT, 0x8, 0x80 ;  /* 0x000000000080781c */ /* 0x000fd60003f0e170 */
[----:B------:R0:W-:Y:S02]  /*1e4c70*/  ST.E desc[UR4][R30.64], R7 ;  /* 0x000000071e007985 */ /* 0x0001e4000c101904 */
.L_x_9907:
[----:B------:R-:W-:Y:S05]  /*1e4c80*/  BSYNC B4 ;  /* 0x0000000000047941 */ /* 0x000fea0003800000 */
.L_x_9905:
        /* <DEDUP_REMOVED lines=39> */
.L_x_9909:
[----:B------:R-:W-:Y:S05]  /*1e4f00*/  BSYNC B4 ;  /* 0x0000000000047941 */ /* 0x000fea0003800000 */
.L_x_9908:
[----:B------:R-:W-:Y:S02]  /*1e4f10*/  R2UR UR4, R38 ;  /* 0x00000000260472ca */ /* 0x000fe400000e0000 */
[----:B------:R-:W-:-:S13]  /*1e4f20*/  R2UR UR5, R39 ;  /* 0x00000000270572ca */ /* 0x000fda00000e0000 */
[----:B------:R2:W-:Y:S01]  /*1e4f30*/  ST.E desc[UR4][R30.64], R9 ;  /* 0x000000091e007985 */ /* 0x0005e2000c101904 */
[----:B------:R-:W-:Y:S05]  /*1e4f40*/  BRA `(.L_x_9910) ;  /* 0x0000000000247947 */ /* 0x000fea0003800000 */
.L_x_9899:
        /* <DEDUP_REMOVED lines=9> */
.L_x_9910:
[----:B------:R-:W-:Y:S05]  /*1e4fe0*/  BSYNC B3 ;  /* 0x0000000000037941 */ /* 0x000fea0003800000 */
.L_x_9898:
[----:B------:R-:W-:Y:S02]  /*1e4ff0*/  VIADD R17, R17, 0x2 ;  /* 0x0000000211117836 */ /* 0x000fe40000000000 */
[----:B------:R-:W-:Y:S01]  /*1e5000*/  VIADD R15, R15, 0x8 ;  /* 0x000000080f0f7836 */ /* 0x000fe20000000000 */
[----:B------:R-:W-:Y:S06]  /*1e5010*/  @P2 BRA `(.L_x_9911) ;  /* 0xffffffec00242947 */ /* 0x000fec000383ffff */
.L_x_9885:
[----:B------:R-:W-:Y:S05]  /*1e5020*/  BSYNC B0 ;  /* 0x0000000000007941 */ /* 0x000fea0003800000 */
.L_x_9884:
        /* <DEDUP_REMOVED lines=25> */
.L_x_9918:
[----:B------:R-:W0:Y:S02]  /*1e51c0*/  LDS.64 R8, [R15+0x8] ;  /* 0x000008000f087984 */ /* 0x000e240000000a00 */
[----:B0-----:R-:W-:-:S05]  /*1e51d0*/  IADD3 R10, P0, PT, R8, 0x30, RZ ;  /* 0x00000030080a7810 */ /* 0x001fca0007f1e0ff */
[----:B------:R-:W-:-:S07]  /*1e51e0*/  IMAD.X R11, RZ, RZ, R9, P0 ;  /* 0x000000ffff0b7224 */ /* 0x000fce00000e0609 */
[----:B------:R-:W0:Y:S02]  /*1e51f0*/  ATOMS.CAST.SPIN.64 P0, [R15+0x8], R8, R10 ;  /* 0x000008080f00758d */ /* 0x000e24000180040a */
[----:B0-----:R-:W-:Y:S05]  /*1e5200*/  @!P0 BRA `(.L_x_9918) ;  /* 0xfffffffc00ec8947 */ /* 0x001fea000383ffff */
[----:B------:R-:W-:Y:S05]  /*1e5210*/  BSYNC B4 ;  /* 0x0000000000047941 */ /* 0x000fea0003800000 */
.L_x_9917:
[----:B------:R-:W-:Y:S02]  /*1e5220*/  IMAD.MOV.U32 R10, RZ, RZ, R8 ;  /* 0x000000ffff0a7224 */ /* 0x000fe400078e0008 */
[----:B------:R-:W-:Y:S01]  /*1e5230*/  IMAD.MOV.U32 R11, RZ, RZ, R9 ;  /* 0x000000ffff0b7224 */ /* 0x000fe200078e0009 */
[----:B------:R-:W-:Y:S06]  /*1e5240*/  BRA `(.L_x_9915) ;  /* 0x0000000000187947 */ /* 0x000fec0003800000 */
.L_x_9916:
[----:B------:R-:W-:Y:S02]  /*1e5250*/  R2UR UR4, R38 ;  /* 0x00000000260472ca */ /* 0x000fe400000e0000 */
[----:B------:R-:W-:-:S13]  /*1e5260*/  R2UR UR5, R39 ;  /* 0x00000000270572ca */ /* 0x000fda00000e0000 */
[----:B------:R-:W2:Y:S02]  /*1e5270*/  LD.E.64 R10, desc[UR4][R36.64+0x8] ;  /* 0x00000804240a7980 */ /* 0x000ea4000c101b00 */
[----:B--2---:R-:W-:-:S05]  /*1e5280*/  IADD3 R8, P0, PT, R10, 0x30, RZ ;  /* 0x000000300a087810 */ /* 0x004fca0007f1e0ff */
[----:B------:R-:W-:-:S05]  /*1e5290*/  IMAD.X R9, RZ, RZ, R11, P0 ;  /* 0x000000ffff097224 */ /* 0x000fca00000e060b */
[----:B------:R0:W-:Y:S03]  /*1e52a0*/  ST.E.64 desc[UR4][R36.64+0x8], R8 ;  /* 0x0000080824007985 */ /* 0x0001e6000c101b04 */
.L_x_9915:
[----:B------:R-:W-:Y:S05]  /*1e52b0*/  BSYNC B3 ;  /* 0x0000000000037941 */ /* 0x000fea0003800000 */
.L_x_9914:
        /* <DEDUP_REMOVED lines=51> */
.L_x_9920:
[----:B------:R-:W-:Y:S01]  /*1e55f0*/  R2UR UR4, R38 ;  /* 0x00000000260472ca */ /* 0x000fe200000e0000 */
[----:B------:R-:W-:Y:S01]  /*1e5600*/  IMAD.MOV.U32 R7, RZ, RZ, 0x5272 ;  /* 0x00005272ff077424 */ /* 0x000fe200078e00ff */
[----:B------:R-:W-:Y:S01]  /*1e5610*/  R2UR UR5, R39 ;  /* 0x00000000270572ca */ /* 0x000fe200000e0000 */
[----:B------:R-:W-:Y:S01]  /*1e5620*/  IMAD.MOV.U32 R11, RZ, RZ, -0x1 ;  /* 0xffffffffff0b7424 */ /* 0x000fe200078e00ff */
[----:B------:R-:W-:-:S11]  /*1e5630*/  PLOP3.LUT P0, PT, PT, PT, PT, 0x8, 0x80 ;  /* 0x000000000080781c */ /* 0x000fd60003f0e170 */
[----:B------:R0:W-:Y:S02]  /*1e5640*/  ST.E desc[UR4][R30.64], R7 ;  /* 0x000000071e007985 */ /* 0x0001e4000c101904 */
.L_x_9921:
[----:B------:R-:W-:Y:S05]  /*1e5650*/  BSYNC B3 ;  /* 0x0000000000037941 */ /* 0x000fea0003800000 */
.L_x_9919:
        /* <DEDUP_REMOVED lines=39> */
.L_x_9923:
[----:B------:R-:W-:Y:S05]  /*1e58d0*/  BSYNC B3 ;  /* 0x0000000000037941 */ /* 0x000fea0003800000 */
.L_x_9922:
[----:B------:R-:W-:Y:S02]  /*1e58e0*/  R2UR UR4, R38 ;  /* 0x00000000260472ca */ /* 0x000fe400000e0000 */
[----:B------:R-:W-:-:S13]  /*1e58f0*/  R2UR UR5, R39 ;  /* 0x00000000270572ca */ /* 0x000fda00000e0000 */
[----:B------:R3:W-:Y:S01]  /*1e5900*/  ST.E desc[UR4][R30.64], R9 ;  /* 0x000000091e007985 */ /* 0x0007e2000c101904 */
[----:B------:R-:W-:Y:S05]  /*1e5910*/  BRA `(.L_x_9912) ;  /* 0x0000000000207947 */ /* 0x000fea0003800000 */
.L_x_9913:
        /* <DEDUP_REMOVED lines=8> */
.L_x_9912:
[----:B------:R-:W-:Y:S05]  /*1e59a0*/  BSYNC B0 ;  /* 0x0000000000007941 */ /* 0x000fea0003800000 */
.L_x_9882:
[----:B------:R-:W-:-:S13]  /*1e59b0*/  ISETP.GE.AND P0, PT, R12, 0x1, PT ;  /* 0x000000010c00780c */ /* 0x000fda0003f06270 */
[----:B------:R-:W-:Y:S05]  /*1e59c0*/  @!P0 BREAK B1 ;  /* 0x0000000000018942 */ /* 0x000fea0003800000 */
[----:B------:R-:W-:Y:S05]  /*1e59d0*/  @!P0 BRA `(.L_x_9883) ;  /* 0x0000001400008947 */ /* 0x000fea0003800000 */
[----:B------:R-:W-:Y:S05]  /*1e59e0*/  BSYNC B1 ;  /* 0x0000000000017941 */ /* 0x000fea0003800000 */
.L_x_9881:
[----:B------:R-:W-:Y:S01]  /*1e59f0*/  IMAD.MOV R2, RZ, RZ, -R12 ;  /* 0x000000ffff027224 */ /* 0x000fe200078e0a0c */
[----:B0-----:R-:W-:-:S07]  /*1e5a00*/  CS2R R14, SRZ ;  /* 0x00000000000e7805 */ /* 0x001fce000001ff00 */
.L_x_9948:
        /* <DEDUP_REMOVED lines=35> */
.L_x_9931:
[----:B------:R-:W0:Y:S02]  /*1e5c40*/  LDS.64 R8, [R5+0x8] ;  /* 0x0000080005087984 */ /* 0x000e240000000a00 */
[----:B0-----:R-:W-:-:S05]  /*1e5c50*/  IADD3 R10, P0, PT, R8, 0x30, RZ ;  /* 0x00000030080a7810 */ /* 0x001fca0007f1e0ff */
[----:B------:R-:W-:-:S07]  /*1e5c60*/  IMAD.X R11, RZ, RZ, R9, P0 ;  /* 0x000000ffff0b7224 */ /* 0x000fce00000e0609 */
[----:B------:R-:W0:Y:S02]  /*1e5c70*/  ATOMS.CAST.SPIN.64 P0, [R5+0x8], R8, R10 ;  /* 0x000008080500758d */ /* 0x000e24000180040a */
[----:B0-----:R-:W-:Y:S05]  /*1e5c80*/  @!P0 BRA `(.L_x_9931) ;  /* 0xfffffffc00ec8947 */ /* 0x001fea000383ffff */
[----:B------:R-:W-:Y:S05]  /*1e5c90*/  BSYNC B3 ;  /* 0x0000000000037941 */ /* 0x000fea0003800000 */
.L_x_9930:
[----:B------:R-:W-:Y:S02]  /*1e5ca0*/  IMAD.MOV.U32 R10, RZ, RZ, R8 ;  /* 0x000000ffff0a7224 */ /* 0x000fe400078e0008 */
[----:B------:R-:W-:Y:S01]  /*1e5cb0*/  IMAD.MOV.U32 R11, RZ, RZ, R9 ;  /* 0x000000ffff0b7224 */ /* 0x000fe200078e0009 */
[----:B------:R-:W-:Y:S06]  /*1e5cc0*/  BRA `(.L_x_9928) ;  /* 0x0000000000187947 */ /* 0x000fec0003800000 */
.L_x_9929:
[----:B------:R-:W-:Y:S02]  /*1e5cd0*/  R2UR UR4, R38 ;  /* 0x00000000260472ca */ /* 0x000fe400000e0000 */
[----:B------:R-:W-:-:S13]  /*1e5ce0*/  R2UR UR5, R39 ;  /* 0x00000000270572ca */ /* 0x000fda00000e0000 */
[----:B------:R-:W2:Y:S02]  /*1e5cf0*/  LD.E.64 R10, desc[UR4][R36.64+0x8] ;  /* 0x00000804240a7980 */ /* 0x000ea4000c101b00 */
[----:B--2---:R-:W-:-:S05]  /*1e5d00*/  IADD3 R8, P0, PT, R10, 0x30, RZ ;  /* 0x000000300a087810 */ /* 0x004fca0007f1e0ff */
[----:B------:R-:W-:-:S05]  /*1e5d10*/  IMAD.X R9, RZ, RZ, R11, P0 ;  /* 0x000000ffff097224 */ /* 0x000fca00000e060b */
[----:B------:R0:W-:Y:S03]  /*1e5d20*/  ST.E.64 desc[UR4][R36.64+0x8], R8 ;  /* 0x0000080824007985 */ /* 0x0001e6000c101b04 */
.L_x_9928:
[----:B------:R-:W-:Y:S05]  /*1e5d30*/  BSYNC B1 ;  /* 0x0000000000017941 */ /* 0x000fea0003800000 */
.L_x_9927:
        /* <DEDUP_REMOVED lines=54> */
.L_x_9933:
[----:B------:R-:W-:Y:S05]  /*1e60a0*/  BSYNC B1 ;  /* 0x0000000000017941 */ /* 0x000fea0003800000 */
.L_x_9932:
        /* <DEDUP_REMOVED lines=40> */
.L_x_9935:
[----:B------:R-:W-:Y:S05]  /*1e6330*/  BSYNC B1 ;  /* 0x0000000000017941 */ /* 0x000fea0003800000 */
.L_x_9934:
[----:B------:R-:W-:Y:S02]  /*1e6340*/  R2UR UR4, R38 ;  /* 0x00000000260472ca */ /* 0x000fe400000e0000 */
[----:B------:R-:W-:Y:S02]  /*1e6350*/  R2UR UR5, R39 ;  /* 0x00000000270572ca */ /* 0x000fe400000e0000 */
[----:B------:R-:W-:-:S11]  /*1e6360*/  PRMT R11, RZ, 0x7610, R11 ;  /* 0x00007610ff0b7816 */ /* 0x000fd6000000000b */
[----:B------:R2:W-:Y:S01]  /*1e6370*/  ST.E desc[UR4][R30.64], R9 ;  /* 0x000000091e007985 */ /* 0x0005e2000c101904 */
[----:B------:R-:W-:Y:S05]  /*1e6380*/  BRA `(.L_x_9925) ;  /* 0x0000000000147947 */ /* 0x000fea0003800000 */
.L_x_9926:
[----:B------:R-:W-:Y:S02]  /*1e6390*/  R2UR UR4, R38 ;  /* 0x00000000260472ca */ /* 0x000fe400000e0000 */
[----:B------:R-:W-:Y:S02]  /*1e63a0*/  R2UR UR5, R39 ;  /* 0x00000000270572ca */ /* 0x000fe400000e0000 */
[----:B------:R-:W-:-:S05]  /*1e63b0*/  IADD3 R4, P0, PT, R8, R14, RZ ;  /* 0x0000000e08047210 */ /* 0x000fca0007f1e0ff */
[----:B------:R-:W-:-:S06]  /*1e63c0*/  IMAD.X R5, RZ, RZ, R9, P0 ;  /* 0x000000ffff057224 */ /* 0x000fcc00000e0609 */
[----:B------:R4:W5:Y:S02]  /*1e63d0*/  LD.E.U8 R11, desc[UR4][R4.64+0x20] ;  /* 0x00002004040b7980 */ /* 0x000964000c101100 */
.L_x_9925:
[----:B------:R-:W-:Y:S05]  /*1e63e0*/  BSYNC B0 ;  /* 0x0000000000007941 */ /* 0x000fea0003800000 */
.L_x_9924:
        /* <DEDUP_REMOVED lines=31> */
.L_x_9943:
[----:B------:R-:W0:Y:S02]  /*1e65e0*/  LDS.64 R8, [R5+0x8] ;  /* 0x0000080005087984 */ /* 0x000e240000000a00 */
[----:B0-----:R-:W-:-:S05]  /*1e65f0*/  IADD3 R10, P0, PT, R8, 0x30, RZ ;  /* 0x00000030080a7810 */ /* 0x001fca0007f1e0ff */
[----:B------:R-:W-:-:S07]  /*1e6600*/  IMAD.X R11, RZ, RZ, R9, P0 ;  /* 0x000000ffff0b7224 */ /* 0x000fce00000e0609 */
[----:B------:R-:W0:Y:S02]  /*1e6610*/  ATOMS.CAST.SPIN.64 P0, [R5+0x8], R8, R10 ;  /* 0x000008080500758d */ /* 0x000e24000180040a */
[----:B0-----:R-:W-:Y:S05]  /*1e6620*/  @!P0 BRA `(.L_x_9943) ;  /* 0xfffffffc00ec8947 */ /* 0x001fea000383ffff */
[----:B------:R-:W-:Y:S05]  /*1e6630*/  BSYNC B3 ;  /* 0x0000000000037941 */ /* 0x000fea0003800000 */
.L_x_9942:
[----:B------:R-:W-:Y:S02]  /*1e6640*/  IMAD.MOV.U32 R10, RZ, RZ, R8 ;  /* 0x000000ffff0a7224 */ /* 0x000fe400078e0008 */
[----:B------:R-:W-:Y:S01]  /*1e6650*/  IMAD.MOV.U32 R11, RZ, RZ, R9 ;  /* 0x000000ffff0b7224 */ /* 0x000fe200078e0009 */
[----:B------:R-:W-:Y:S06]  /*1e6660*/  BRA `(.L_x_9940) ;  /* 0x0000000000187947 */ /* 0x000fec0003800000 */
.L_x_9941:
[----:B------:R-:W-:Y:S02]  /*1e6670*/  R2UR UR4, R38 ;  /* 0x00000000260472ca */ /* 0x000fe400000e0000 */
[----:B------:R-:W-:-:S13]  /*1e6680*/  R2UR UR5, R39 ;  /* 0x00000000270572ca */ /* 0x000fda00000e0000 */
[----:B------:R-:W2:Y:S02]  /*1e6690*/  LD.E.64 R10, desc[UR4][R36.64+0x8] ;  /* 0x00000804240a7980 */ /* 0x000ea4000c101b00 */
[----:B--2---:R-:W-:-:S05]  /*1e66a0*/  IADD3 R8, P0, PT, R10, 0x30, RZ ;  /* 0x000000300a087810 */ /* 0x004fca0007f1e0ff */
[----:B------:R-:W-:-:S05]  /*1e66b0*/  IMAD.X R9, RZ, RZ, R11, P0 ;  /* 0x000000ffff097224 */ /* 0x000fca00000e060b */
[----:B------:R0:W-:Y:S03]  /*1e66c0*/  ST.E.64 desc[UR4][R36.64+0x8], R8 ;  /* 0x0000080824007985 */ /* 0x0001e6000c101b04 */
.L_x_9940:
[----:B------:R-:W-:Y:S05]  /*1e66d0*/  BSYNC B1 ;  /* 0x0000000000017941 */ /* 0x000fea0003800000 */
.L_x_9939:
        /* <DEDUP_REMOVED lines=54> */
.L_x_9945:
[----:B------:R-:W-:Y:S05]  /*1e6a40*/  BSYNC B1 ;  /* 0x0000000000017941 */ /* 0x000fea0003800000 */
.L_x_9944:
        /* <DEDUP_REMOVED lines=40> */
.L_x_9947:
[----:B------:R-:W-:Y:S05]  /*1e6cd0*/  BSYNC B1 ;  /* 0x0000000000017941 */ /* 0x000fea0003800000 */
.L_x_9946:
[----:B------:R-:W-:Y:S02]  /*1e6ce0*/  R2UR UR4, R38 ;  /* 0x00000000260472ca */ /* 0x000fe400000e0000 */
[----:B------:R-:W-:-:S13]  /*1e6cf0*/  R2UR UR5, R39 ;  /* 0x00000000270572ca */ /* 0x000fda00000e0000 */
[----:B------:R4:W-:Y:S01]  /*1e6d00*/  ST.E desc[UR4][R30.64], R9 ;  /* 0x000000091e007985 */ /* 0x0009e2000c101904 */
[----:B------:R-:W-:Y:S05]  /*1e6d10*/  BRA `(.L_x_9937) ;  /* 0x0000000000207947 */ /* 0x000fea0003800000 */
.L_x_9938:
        /* <DEDUP_REMOVED lines=8> */
.L_x_9937:
[----:B------:R-:W-:Y:S05]  /*1e6da0*/  BSYNC B0 ;  /* 0x0000000000007941 */ /* 0x000fea0003800000 */
.L_x_9936:
[----:B------:R-:W-:Y:S02]  /*1e6db0*/  VIADD R15, R15, 0x1 ;  /* 0x000000010f0f7836 */ /* 0x000fe40000000000 */
[----:B------:R-:W-:Y:S01]  /*1e6dc0*/  VIADD R14, R14, 0x4 ;  /* 0x000000040e0e7836 */ /* 0x000fe20000000000 */
[----:B------:R-:W-:Y:S06]  /*1e6dd0*/  @P2 BRA `(.L_x_9948) ;  /* 0xffffffec000c2947 */ /* 0x000fec000383ffff */
.L_x_9883:
[----:B------:R-:W-:Y:S05]  /*1e6de0*/  BSYNC B2 ;  /* 0x0000000000027941 */ /* 0x000fea0003800000 */
.L_x_9880:
        /* <DEDUP_REMOVED lines=9> */
[----:B-1----:R-:W0:Y:S02]  /*1e6e80*/  LDS.64 R4, [UR4] ;  /* 0x00000004ff047984 */ /* 0x002e240008000a00 */
[----:B0-----:R-:W-:-:S05]  /*1e6e90*/  IMAD.WIDE R6, R0, 0x10, R4 ;  /* 0x0000001000067825 */ /* 0x001fca00078e0204 */
[----:B------:R-:W-:Y:S04]  /*1e6ea0*/  ST.E desc[UR6][R6.64+0x28], R12 ;  /* 0x0000280c06007985 */ /* 0x000fe8000c101906 */
[----:B------:R-:W2:Y:S01]  /*1e6eb0*/  LDS.64 R4, [UR4] ;  /* 0x00000004ff047984 */ /* 0x000ea20008000a00 */
[----:B------:R-:W-:Y:S01]  /*1e6ec0*/  R2UR UR4, R38 ;  /* 0x00000000260472ca */ /* 0x000fe200000e0000 */
[----:B--234-:R-:W-:-:S04]  /*1e6ed0*/  IMAD.WIDE R8, R0, 0x10, R4 ;  /* 0x0000001000087825 */ /* 0x01cfc800078e0204 */
[----:B------:R-:W-:-:S08]  /*1e6ee0*/  IMAD.MOV.U32 R4, RZ, RZ, R0 ;  /* 0x000000ffff047224 */ /* 0x000fd000078e0000 */
[----:B------:R0:W-:Y:S02]  /*1e6ef0*/  ST.E desc[UR4][R8.64+0x30], RZ ;  /* 0x000030ff08007985 */ /* 0x0001e4000c101904 */
.L_x_6815:
[----:B------:R-:W-:Y:S05]  /*1e6f00*/  BSYNC B8 ;  /* 0x0000000000087941 */ /* 0x000fea0003800000 */
.L_x_6814:
[----:B------:R-:W-:Y:S02]  /*1e6f10*/  R2UR UR4, R38 ;  /* 0x00000000260472ca */ /* 0x000fe400000e0000 */
[----:B------:R-:W-:-:S13]  /*1e6f20*/  R2UR UR5, R39 ;  /* 0x00000000270572ca */ /* 0x000fda00000e0000 */
[----:B01----:R-:W2:Y:S02]  /*1e6f30*/  LD.E R9, desc[UR4][R30.64] ;  /* 0x000000041e097980 */ /* 0x003ea4000c101900 */
[----:B--2---:R-:W-:-:S04]  /*1e6f40*/  ISETP.NE.AND P0, PT, R9, RZ, PT ;  /* 0x000000ff0900720c */ /* 0x004fc80003f05270 */
[----:B------:R-:W-:Y:S01]  /*1e6f50*/  SEL R4, R4, RZ, !P0 ;  /* 0x000000ff04047207 */ /* 0x000fe20004000000 */
[----:B------:R-:W-:Y:S08]  /*1e6f60*/  BRA `(.L_x_6044) ;  /* 0x0000003c00107947 */ /* 0x000ff00003800000 */
.L_x_6045:
        /* <DEDUP_REMOVED lines=16> */
.L_x_9953:
[----:B------:R-:W0:Y:S02]  /*1e7070*/  LDS.64 R8, [R5+0x8] ;  /* 0x0000080005087984 */ /* 0x000e240000000a00 */
[----:B0-----:R-:W-:-:S05]  /*1e7080*/  IADD3 R10, P0, PT, R8, 0x30, RZ ;  /* 0x00000030080a7810 */ /* 0x001fca0007f1e0ff */
[----:B------:R-:W-:-:S07]  /*1e7090*/  IMAD.X R11, RZ, RZ, R9, P0 ;  /* 0x000000ffff0b7224 */ /* 0x000fce00000e0609 */
[----:B------:R-:W0:Y:S02]  /*1e70a0*/  ATOMS.CAST.SPIN.64 P0, [R5+0x8], R8, R10 ;  /* 0x000008080500758d */ /* 0x000e24000180040a */
[----:B0-----:R-:W-:Y:S05]  /*1e70b0*/  @!P0 BRA `(.L_x_9953) ;  /* 0xfffffffc00ec8947 */ /* 0x001fea000383ffff */
[----:B------:R-:W-:Y:S05]  /*1e70c0*/  BSYNC B1 ;  /* 0x0000000000017941 */ /* 0x000fea0003800000 */
.L_x_9952:
[----:B------:R-:W-:Y:S02]  /*1e70d0*/  IMAD.MOV.U32 R12, RZ, RZ, R8 ;  /* 0x000000ffff0c7224 */ /* 0x000fe400078e0008 */
[----:B------:R-:W-:Y:S01]  /*1e70e0*/  IMAD.MOV.U32 R13, RZ, RZ, R9 ;  /* 0x000000ffff0d7224 */ /* 0x000fe200078e0009 */
[----:B------:R-:W-:Y:S06]  /*1e70f0*/  BRA `(.L_x_9950) ;  /* 0x0000000000187947 */ /* 0x000fec0003800000 */
.L_x_9951:
[----:B------:R-:W-:Y:S02]  /*1e7100*/  R2UR UR4, R38 ;  /* 0x00000000260472ca */ /* 0x000fe400000e0000 */
[----:B------:R-:W-:-:S13]  /*1e7110*/  R2UR UR5, R39 ;  /* 0x00000000270572ca */ /* 0x000fda00000e0000 */
[----:B------:R-:W2:Y:S02]  /*1e7120*/  LD.E.64 R12, desc[UR4][R36.64+0x8] ;  /* 0x00000804240c7980 */ /* 0x000ea4000c101b00 */
[----:B--2---:R-:W-:-:S05]  /*1e7130*/  IADD3 R8, P0, PT, R12, 0x30, RZ ;  /* 0x000000300c087810 */ /* 0x004fca0007f1e0ff */
[----:B------:R-:W-:-:S05]  /*1e7140*/  IMAD.X R9, RZ, RZ, R13, P0 ;  /* 0x000000ffff097224 */ /* 0x000fca00000e060d */
[----:B------:R0:W-:Y:S03]  /*1e7150*/  ST.E.64 desc[UR4][R36.64+0x8], R8 ;  /* 0x0000080824007985 */ /* 0x0001e6000c101b04 */
.L_x_9950:
[----:B------:R-:W-:Y:S05]  /*1e7160*/  BSYNC B0 ;  /* 0x0000000000007941 */ /* 0x000fea0003800000 */
.L_x_9949:
        /* <DEDUP_REMOVED lines=10> */
[----:B0-----:R-:W-:-:S12]  /*1e7210*/  @!P0 IMAD.MOV.U32 R9, RZ, RZ, -0x2 ;  /* 0xfffffffeff098424 */ /* 0x001fd800078e00ff */
[----:B------:R1:W-:Y:S01]  /*1e7220*/  @!P0 ST.E desc[UR4][R30.64], R5 ;  /* 0x000000051e008985 */ /* 0x0003e2000c101904 */
[----:B------:R-:W-:Y:S05]  /*1e7230*/  @!P0 BRA `(.L_x_6044) ;  /* 0x00000038005c8947 */ /* 0x000fea0003800000 */
[----:B-1----:R-:W0:Y:S01]  /*1e7240*/  LDS.64 R4, [R2] ;  /* 0x0000000002047984 */ /* 0x002e220000000a00 */
        /* <DEDUP_REMOVED lines=51> */
.L_x_9958:
[----:B------:R-:W0:Y:S02]  /*1e7580*/  LDS.64 R8, [R5+0x8] ;  /* 0x0000080005087984 */ /* 0x000e240000000a00 */
[----:B0-----:R-:W-:-:S05]  /*1e7590*/  IADD3 R10, P0, PT, R14, R8, RZ ;  /* 0x000000080e0a7210 */ /* 0x001fca0007f1e0ff */
[----:B------:R-:W-:-:S07]  /*1e75a0*/  IMAD.X R11, R15, 0x1, R9, P0 ;  /* 0x000000010f0b7824 */ /* 0x000fce00000e0609 */
[----:B------:R-:W0:Y:S02]  /*1e75b0*/  ATOMS.CAST.SPIN.64 P0, [R5+0x8], R8, R10 ;  /* 0x000008080500758d */ /* 0x000e24000180040a */
[----:B0-----:R-:W-:Y:S05]  /*1e75c0*/  @!P0 BRA `(.L_x_9958) ;  /* 0xfffffffc00ec8947 */ /* 0x001fea000383ffff */
[----:B------:R-:W-:Y:S05]  /*1e75d0*/  BSYNC B1 ;  /* 0x0000000000017941 */ /* 0x000fea0003800000 */
.L_x_9957:
[----:B------:R-:W-:Y:S05]  /*1e75e0*/  BRA `(.L_x_9955) ;  /* 0x0000000000187947 */ /* 0x000fea0003800000 */
.L_x_9956:
[----:B------:R-:W-:Y:S02]  /*1e75f0*/  R2UR UR4, R38 ;  /* 0x00000000260472ca */ /* 0x000fe400000e0000 */
[----:B------:R-:W-:-:S13]  /*1e7600*/  R2UR UR5, R39 ;  /* 0x00000000270572ca */ /* 0x000fda00000e0000 */
[----:B------:R-:W2:Y:S02]  /*1e7610*/  LD.E.64 R8, desc[UR4][R36.64+0x8] ;  /* 0x0000080424087980 */ /* 0x000ea4000c101b00 */
[----:B--2---:R-:W-:-:S05]  /*1e7620*/  IADD3 R4, P0, PT, R14, R8, RZ ;  /* 0x000000080e047210 */ /* 0x004fca0007f1e0ff */
[----:B------:R-:W-:-:S05]  /*1e7630*/  IMAD.X R5, R15, 0x1, R9, P0 ;  /* 0x000000010f057824 */ /* 0x000fca00000e0609 */
[----:B------:R0:W-:Y:S03]  /*1e7640*/  ST.E.64 desc[UR4][R36.64+0x8], R4 ;  /* 0x0000080424007985 */ /* 0x0001e6000c101b04 */
.L_x_9955:
[----:B------:R-:W-:Y:S05]  /*1e7650*/  BSYNC B0 ;  /* 0x0000000000007941 */ /* 0x000fea0003800000 */
.L_x_9954:
        /* <DEDUP_REMOVED lines=47> */
.L_x_9990:
        /* <DEDUP_REMOVED lines=29> */
.L_x_9971:
[----:B------:R-:W0:Y:S02]  /*1e7b20*/  LDS.64 R8, [R5+0x8] ;  /* 0x0000080005087984 */ /* 0x000e240000000a00 */
[----:B0-----:R-:W-:-:S05]  /*1e7b30*/  IADD3 R10, P0, PT, R8, 0x30, RZ ;  /* 0x00000030080a7810 */ /* 0x001fca0007f1e0ff */
[----:B------:R-:W-:-:S07]  /*1e7b40*/  IMAD.X R11, RZ, RZ, R9, P0 ;  /* 0x000000ffff0b7224 */ /* 0x000fce00000e0609 */
[----:B------:R-:W0:Y:S02]  /*1e7b50*/  ATOMS.CAST.SPIN.64 P0, [R5+0x8], R8, R10 ;  /* 0x000008080500758d */ /* 0x000e24000180040a */
[----:B0-----:R-:W-:Y:S05]  /*1e7b60*/  @!P0 BRA `(.L_x_9971) ;  /* 0xfffffffc00ec8947 */ /* 0x001fea000383ffff */
[----:B------:R-:W-:Y:S05]  /*1e7b70*/  BSYNC B5 ;  /* 0x0000000000057941 */ /* 0x000fea0003800000 */
.L_x_9970:
[----:B------:R-:W-:Y:S02]  /*1e7b80*/  IMAD.MOV.U32 R10, RZ, RZ, R8 ;  /* 0x000000ffff0a7224 */ /* 0x000fe400078e0008 */
[----:B------:R-:W-:Y:S01]  /*1e7b90*/  IMAD.MOV.U32 R11, RZ, RZ, R9 ;  /* 0x000000ffff0b7224 */ /* 0x000fe200078e0009 */
[----:B------:R-:W-:Y:S06]  /*1e7ba0*/  BRA `(.L_x_9968) ;  /* 0x0000000000187947 */ /* 0x000fec0003800000 */
.L_x_9969:
[----:B------:R-:W-:Y:S02]  /*1e7bb0*/  R2UR UR4, R38 ;  /* 0x00000000260472ca */ /* 0x000fe400000e0000 */
[----:B------:R-:W-:-:S13]  /*1e7bc0*/  R2UR UR5, R39 ;  /* 0x00000000270572ca */ /* 0x000fda00000e0000 */
[----:B------:R-:W2:Y:S02]  /*1e7bd0*/  LD.E.64 R10, desc[UR4][R36.64+0x8] ;  /* 0x00000804240a7980 */ /* 0x000ea4000c101b00 */
[----:B--2---:R-:W-:-:S05]  /*1e7be0*/  IADD3 R8, P0, PT, R10, 0x30, RZ ;  /* 0x000000300a087810 */ /* 0x004fca0007f1e0ff */
[----:B------:R-:W-:-:S05]  /*1e7bf0*/  IMAD.X R9, RZ, RZ, R11, P0 ;  /* 0x000000ffff097224 */ /* 0x000fca00000e060b */
[----:B------:R0:W-:Y:S03]  /*1e7c00*/  ST.E.64 desc[UR4][R36.64+0x8], R8 ;  /* 0x0000080824007985 */ /* 0x0001e6000c101b04 */
.L_x_9968:
[----:B------:R-:W-:Y:S05]  /*1e7c10*/  BSYNC B4 ;  /* 0x0000000000047941 */ /* 0x000fea0003800000 */
.L_x_9967:
        /* <DEDUP_REMOVED lines=54> */
.L_x_9973:
[----:B------:R-:W-:Y:S05]  /*1e7f80*/  BSYNC B4 ;  /* 0x0000000000047941 */ /* 0x000fea0003800000 */
.L_x_9972:
        /* <DEDUP_REMOVED lines=40> */
.L_x_9975:
[----:B------:R-:W-:Y:S05]  /*1e8210*/  BSYNC B4 ;  /* 0x0000000000047941 */ /* 0x000fea0003800000 */
.L_x_9974:
[----:B------:R-:W-:Y:S02]  /*1e8220*/  R2UR UR4, R38 ;  /* 0x00000000260472ca */ /* 0x000fe400000e0000 */
[----:B------:R-:W-:-:S13]  /*1e8230*/  R2UR UR5, R39 ;  /* 0x00000000270572ca */ /* 0x000fda00000e0000 */
[----:B------:R2:W-:Y:S01]  /*1e8240*/  ST.E desc[UR4][R30.64], R9 ;  /* 0x000000091e007985 */ /* 0x0005e2000c101904 */
[----:B------:R-:W-:Y:S05]  /*1e8250*/  BRA `(.L_x_9976) ;  /* 0x0000000000207947 */ /* 0x000fea0003800000 */
.L_x_9966:
        /* <DEDUP_REMOVED lines=8> */
.L_x_9976:
[----:B------:R-:W-:Y:S05]  /*1e82e0*/  BSYNC B3 ;  /* 0x0000000000037941 */ /* 0x000fea0003800000 */
.L_x_9965:
        /* <DEDUP_REMOVED lines=26> */
.L_x_9983:
[----:B------:R-:W0:Y:S02]  /*1e8490*/  LDS.64 R8, [R33+0x8] ;  /* 0x0000080021087984 */ /* 0x000e240000000a00 */
[----:B0-----:R-:W-:-:S05]  /*1e84a0*/  IADD3 R10, P0, PT, R8, 0x30, RZ ;  /* 0x00000030080a7810 */ /* 0x001fca0007f1e0ff */
[----:B------:R-:W-:-:S07]  /*1e84b0*/  IMAD.X R11, RZ, RZ, R9, P0 ;  /* 0x000000ffff0b7224 */ /* 0x000fce00000e0609 */
[----:B------:R-:W0:Y:S02]  /*1e84c0*/  ATOMS.CAST.SPIN.64 P0, [R33+0x8], R8, R10 ;  /* 0x000008082100758d */ /* 0x000e24000180040a */
[----:B0-----:R-:W-:Y:S05]  /*1e84d0*/  @!P0 BRA `(.L_x_9983) ;  /* 0xfffffffc00ec8947 */ /* 0x001fea000383ffff */
[----:B------:R-:W-:Y:S05]  /*1e84e0*/  BSYNC B5 ;  /* 0x0000000000057941 */ /* 0x000fea0003800000 */
.L_x_9982:
[----:B------:R-:W-:Y:S02]  /*1e84f0*/  IMAD.MOV.U32 R10, RZ, RZ, R8 ;  /* 0x000000ffff0a7224 */ /* 0x000fe400078e0008 */
[----:B------:R-:W-:Y:S01]  /*1e8500*/  IMAD.MOV.U32 R11, RZ, RZ, R9 ;  /* 0x000000ffff0b7224 */ /* 0x000fe200078e0009 */
[----:B------:R-:W-:Y:S06]  /*1e8510*/  BRA `(.L_x_9980) ;  /* 0x0000000000187947 */ /* 0x000fec0003800000 */
.L_x_9981:
[----:B------:R-:W-:Y:S02]  /*1e8520*/  R2UR UR4, R38 ;  /* 0x00000000260472ca */ /* 0x000fe400000e0000 */
[----:B------:R-:W-:-:S13]  /*1e8530*/  R2UR UR5, R39 ;  /* 0x00000000270572ca */ /* 0x000fda00000e0000 */
[----:B------:R-:W2:Y:S02]  /*1e8540*/  LD.E.64 R10, desc[UR4][R36.64+0x8] ;  /* 0x00000804240a7980 */ /* 0x000ea4000c101b00 */
[----:B--2---:R-:W-:-:S05]  /*1e8550*/  IADD3 R8, P0, PT, R10, 0x30, RZ ;  /* 0x000000300a087810 */ /* 0x004fca0007f1e0ff */
[----:B------:R-:W-:-:S05]  /*1e8560*/  IMAD.X R9, RZ, RZ, R11, P0 ;  /* 0x000000ffff097224 */ /* 0x000fca00000e060b */
[----:B------:R0:W-:Y:S03]  /*1e8570*/  ST.E.64 desc[UR4][R36.64+0x8], R8 ;  /* 0x0000080824007985 */ /* 0x0001e6000c101b04 */
.L_x_9980:
[----:B------:R-:W-:Y:S05]  /*1e8580*/  BSYNC B4 ;  /* 0x0000000000047941 */ /* 0x000fea0003800000 */
.L_x_9979:
        /* <DEDUP_REMOVED lines=51> */
.L_x_9985:
[----:B------:R-:W-:Y:S01]  /*1e88c0*/  R2UR UR4, R38 ;  /* 0x00000000260472ca */ /* 0x000fe200000e0000 */
[----:B------:R-:W-:Y:S01]  /*1e88d0*/  IMAD.MOV.U32 R7, RZ, RZ, 0x5272 ;  /* 0x00005272ff077424 */ /* 0x000fe200078e00ff */
[----:B------:R-:W-:Y:S01]  /*1e88e0*/  R2UR UR5, R39 ;  /* 0x00000000270572ca */ /* 0x000fe200000e0000 */
[----:B------:R-:W-:Y:S01]  /*1e88f0*/  IMAD.MOV.U32 R11, RZ, RZ, -0x1 ;  /* 0xffffffffff0b7424 */ /* 0x000fe200078e00ff */
[----:B------:R-:W-:-:S11]  /*1e8900*/  PLOP3.LUT P0, PT, PT, PT, PT, 0x8, 0x80 ;  /* 0x000000000080781c */ /* 0x000fd60003f0e170 */
[----:B------:R0:W-:Y:S02]  /*1e8910*/  ST.E desc[UR4][R30.64], R7 ;  /* 0x000000071e007985 */ /* 0x0001e4000c101904 */
.L_x_9986:
[----:B------:R-:W-:Y:S05]  /*1e8920*/  BSYNC B4 ;  /* 0x0000000000047941 */ /* 0x000fea0003800000 */
.L_x_9984:
        /* <DEDUP_REMOVED lines=39> */
.L_x_9988:
[----:B------:R-:W-:Y:S05]  /*1e8ba0*/  BSYNC B4 ;  /* 0x0000000000047941 */ /* 0x000fea0003800000 */
.L_x_9987:
[----:B------:R-:W-:Y:S02]  /*1e8bb0*/  R2UR UR4, R38 ;  /* 0x00000000260472ca */ /* 0x000fe400000e0000 */
[----:B------:R-:W-:-:S13]  /*1e8bc0*/  R2UR UR5, R39 ;  /* 0x00000000270572ca */ /* 0x000fda00000e0000 */
[----:B------:R2:W-:Y:S01]  /*1e8bd0*/  ST.E desc[UR4][R30.64], R9 ;  /* 0x000000091e007985 */ /* 0x0005e2000c101904 */
[----:B------:R-:W-:Y:S05]  /*1e8be0*/  BRA `(.L_x_9989) ;  /* 0x0000000000247947 */ /* 0x000fea0003800000 */
.L_x_9978:
        /* <DEDUP_REMOVED lines=9> */
.L_x_9989:
[----:B------:R-:W-:Y:S05]  /*1e8c80*/  BSYNC B3 ;  /* 0x0000000000037941 */ /* 0x000fea0003800000 */
.L_x_9977:
[----:B------:R-:W-:Y:S02]  /*1e8c90*/  VIADD R17, R17, 0x2 ;  /* 0x0000000211117836 */ /* 0x000fe40000000000 */
[----:B------:R-:W-:Y:S01]  /*1e8ca0*/  VIADD R15, R15, 0x8 ;  /* 0x000000080f0f7836 */ /* 0x000fe20000000000 */
[----:B------:R-:W-:Y:S06]  /*1e8cb0*/  @P2 BRA `(.L_x_9990) ;  /* 0xffffffec00242947 */ /* 0x000fec000383ffff */
.L_x_9964:
[----:B------:R-:W-:Y:S05]  /*1e8cc0*/  BSYNC B0 ;  /* 0x0000000000007941 */ /* 0x000fea0003800000 */
.L_x_9963:
        /* <DEDUP_REMOVED lines=25> */
.L_x_9997:
[----:B------:R-:W0:Y:S02]  /*1e8e60*/  LDS.64 R8, [R15+0x8] ;  /* 0x000008000f087984 */ /* 0x000e240000000a00 */
[----:B0-----:R-:W-:-:S05]  /*1e8e70*/  IADD3 R10, P0, PT, R8, 0x30, RZ ;  /* 0x00000030080a7810 */ /* 0x001fca0007f1e0ff */
[----:B------:R-:W-:-:S07]  /*1e8e80*/  IMAD.X R11, RZ, RZ, R9, P0 ;  /* 0x000000ffff0b7224 */ /* 0x000fce00000e0609 */
[----:B------:R-:W0:Y:S02]  /*1e8e90*/  ATOMS.CAST.SPIN.64 P0, [R15+0x8], R8, R10 ;  /* 0x000008080f00758d */ /* 0x000e24000180040a */
[----:B0-----:R-:W-:Y:S05]  /*1e8ea0*/  @!P0 BRA `(.L_x_9997) ;  /* 0xfffffffc00ec8947 */ /* 0x001fea000383ffff */
[----:B------:R-:W-:Y:S05]  /*1e8eb0*/  BSYNC B4 ;  /* 0x0000000000047941 */ /* 0x000fea0003800000 */
.L_x_9996:
[----:B------:R-:W-:Y:S02]  /*1e8ec0*/  IMAD.MOV.U32 R10, RZ, RZ, R8 ;  /* 0x000000ffff0a7224 */ /* 0x000fe400078e0008 */
[----:B------:R-:W-:Y:S01]  /*1e8ed0*/  IMAD.MOV.U32 R11, RZ, RZ, R9 ;  /* 0x000000ffff0b7224 */ /* 0x000fe200078e0009 */
[----:B------:R-:W-:Y:S06]  /*1e8ee0*/  BRA `(.L_x_9994) ;  /* 0x0000000000187947 */ /* 0x000fec0003800000 */
.L_x_9995:
[----:B------:R-:W-:Y:S02]  /*1e8ef0*/  R2UR UR4, R38 ;  /* 0x00000000260472ca */ /* 0x000fe400000e0000 */
[----:B------:R-:W-:-:S13]  /*1e8f00*/  R2UR UR5, R39 ;  /* 0x00000000270572ca */ /* 0x000fda00000e0000 */
[----:B------:R-:W2:Y:S02]  /*1e8f10*/  LD.E.64 R10, desc[UR4][R36.64+0x8] ;  /* 0x00000804240a7980 */ /* 0x000ea4000c101b00 */
[----:B--2---:R-:W-:-:S05]  /*1e8f20*/  IADD3 R8, P0, PT, R10, 0x30, RZ ;  /* 0x000000300a087810 */ /* 0x004fca0007f1e0ff */
[----:B------:R-:W-:-:S05]  /*1e8f30*/  IMAD.X R9, RZ, RZ, R11, P0 ;  /* 0x000000ffff097224 */ /* 0x000fca00000e060b */
[----:B------:R0:W-:Y:S03]  /*1e8f40*/  ST.E.64 desc[UR4][R36.64+0x8], R8 ;  /* 0x0000080824007985 */ /* 0x0001e6000c101b04 */
.L_x_9994:
[----:B------:R-:W-:Y:S05]  /*1e8f50*/  BSYNC B3 ;  /* 0x0000000000037941 */ /* 0x000fea0003800000 */
.L_x_9993:
        /* <DEDUP_REMOVED lines=51> */
.L_x_9999:
[----:B------:R-:W-:Y:S01]  /*1e9290*/  R2UR UR4, R38 ;  /* 0x00000000260472ca */ /* 0x000fe200000e0000 */
[----:B------:R-:W-:Y:S01]  /*1e92a0*/  IMAD.MOV.U32 R7, RZ, RZ, 0x5272 ;  /* 0x00005272ff077424 */ /* 0x000fe200078e00ff */
[----:B------:R-:W-:Y:S01]  /*1e92b0*/  R2UR UR5, R39 ;  /* 0x00000000270572ca */ /* 0x000fe200000e0000 */
[----:B------:R-:W-:Y:S01]  /*1e92c0*/  IMAD.MOV.U32 R11, RZ, RZ, -0x1 ;  /* 0xffffffffff0b7424 */ /* 0x000fe200078e00ff */
[----:B------:R-:W-:-:S11]  /*1e92d0*/  PLOP3.LUT P0, PT, PT, PT, PT, 0x8, 0x80 ;  /* 0x000000000080781c */ /* 0x000fd60003f0e170 */
[----:B------:R0:W-:Y:S02]  /*1e92e0*/  ST.E desc[UR4][R30.64], R7 ;  /* 0x000000071e007985 */ /* 0x0001e4000c101904 */
.L_x_10000:
[----:B------:R-:W-:Y:S05]  /*1e92f0*/  BSYNC B3 ;  /* 0x0000000000037941 */ /* 0x000fea0003800000 */
.L_x_9998:
        /* <DEDUP_REMOVED lines=39> */
.L_x_10002:
[----:B------:R-:W-:Y:S05]  /*1e9570*/  BSYNC B3 ;  /* 0x0000000000037941 */ /* 0x000fea0003800000 */
.L_x_10001:
[----:B------:R-:W-:Y:S02]  /*1e9580*/  R2UR UR4, R38 ;  /* 0x00000000260472ca */ /* 0x000fe400000e0000 */
[----:B------:R-:W-:-:S13]  /*1e9590*/  R2UR UR5, R39 ;  /* 0x00000000270572ca */ /* 0x000fda00000e0000 */
[----:B------:R3:W-:Y:S01]  /*1e95a0*/  ST.E desc[UR4][R30.64], R9 ;  /* 0x000000091e007985 */ /* 0x0007e2000c101904 */
[----:B------:R-:W-:Y:S05]  /*1e95b0*/  BRA `(.L_x_9991) ;  /* 0x0000000000207947 */ /* 0x000fea0003800000 */
.L_x_9992:
        /* <DEDUP_REMOVED lines=8> */
.L_x_9991:
[----:B------:R-:W-:Y:S05]  /*1e9640*/  BSYNC B0 ;  /* 0x0000000000007941 */ /* 0x000fea0003800000 */
.L_x_9961:
[----:B------:R-:W-:-:S13]  /*1e9650*/  ISETP.GE.AND P0, PT, R12, 0x1, PT ;  /* 0x000000010c00780c */ /* 0x000fda0003f06270 */
[----:B------:R-:W-:Y:S05]  /*1e9660*/  @!P0 BREAK B1 ;  /* 0x0000000000018942 */ /* 0x000fea0003800000 */
[----:B------:R-:W-:Y:S05]  /*1e9670*/  @!P0 BRA `(.L_x_9962) ;  /* 0x0000001400008947 */ /* 0x000fea0003800000 */
[----:B------:R-:W-:Y:S05]  /*1e9680*/  BSYNC B1 ;  /* 0x0000000000017941 */ /* 0x000fea0003800000 */
.L_x_9960:
[----:B------:R-:W-:Y:S01]  /*1e9690*/  IMAD.MOV R2, RZ, RZ, -R12 ;  /* 0x000000ffff027224 */ /* 0x000fe200078e0a0c */
[----:B----4-:R-:W-:-:S07]  /*1e96a0*/  CS2R R14, SRZ ;  /* 0x00000000000e7805 */ /* 0x010fce000001ff00 */
.L_x_10027:
        /* <DEDUP_REMOVED lines=35> */
.L_x_10010:
[----:B------:R-:W0:Y:S02]  /*1e98e0*/  LDS.64 R8, [R5+0x8] ;  /* 0x0000080005087984 */ /* 0x000e240000000a00 */
[----:B0-----:R-:W-:-:S05]  /*1e98f0*/  IADD3 R10, P0, PT, R8, 0x30, RZ ;  /* 0x00000030080a7810 */ /* 0x001fca0007f1e0ff */
[----:B------:R-:W-:-:S07]  /*1e9900*/  IMAD.X R11, RZ, RZ, R9, P0 ;  /* 0x000000ffff0b7224 */ /* 0x000fce00000e0609 */
[----:B------:R-:W0:Y:S02]  /*1e9910*/  ATOMS.CAST.SPIN.64 P0, [R5+0x8], R8, R10 ;  /* 0x000008080500758d */ /* 0x000e24000180040a */
[----:B0-----:R-:W-:Y:S05]  /*1e9920*/  @!P0 BRA `(.L_x_10010) ;  /* 0xfffffffc00ec8947 */ /* 0x001fea000383ffff */
[----:B------:R-:W-:Y:S05]  /*1e9930*/  BSYNC B3 ;  /* 0x0000000000037941 */ /* 0x000fea0003800000 */
.L_x_10009:
[----:B------:R-:W-:Y:S02]  /*1e9940*/  IMAD.MOV.U32 R10, RZ, RZ, R8 ;  /* 0x000000ffff0a7224 */ /* 0x000fe400078e0008 */
[----:B------:R-:W-:Y:S01]  /*1e9950*/  IMAD.MOV.U32 R11, RZ, RZ, R9 ;  /* 0x000000ffff0b7224 */ /* 0x000fe200078e0009 */
[----:B------:R-:W-:Y:S06]  /*1e9960*/  BRA `(.L_x_10007) ;  /* 0x0000000000187947 */ /* 0x000fec0003800000 */
.L_x_10008:
[----:B------:R-:W-:Y:S02]  /*1e9970*/  R2UR UR4, R38 ;  /* 0x00000000260472ca */ /* 0x000fe400000e0000 */
[----:B------:R-:W-:-:S13]  /*1e9980*/  R2UR UR5, R39 ;  /* 0x00000000270572ca */ /* 0x000fda00000e0000 */
[----:B------:R-:W2:Y:S02]  /*1e9990*/  LD.E.64 R10, desc[UR4][R36.64+0x8] ;  /* 0x00000804240a7980 */ /* 0x000ea4000c101b00 */
[----:B--2---:R-:W-:-:S05]  /*1e99a0*/  IADD3 R8, P0, PT, R10, 0x30, RZ ;  /* 0x000000300a087810 */ /* 0x004fca0007f1e0ff */
[----:B------:R-:W-:-:S05]  /*1e99b0*/  IMAD.X R9, RZ, RZ, R11, P0 ;  /* 0x000000ffff097224 */ /* 0x000fca00000e060b */
[----:B------:R0:W-:Y:S03]  /*1e99c0*/  ST.E.64 desc[UR4][R36.64+0x8], R8 ;  /* 0x0000080824007985 */ /* 0x0001e6000c101b04 */
.L_x_10007:
[----:B------:R-:W-:Y:S05]  /*1e99d0*/  BSYNC B1 ;  /* 0x0000000000017941 */ /* 0x000fea0003800000 */
.L_x_10006:
        /* <DEDUP_REMOVED lines=54> */
.L_x_10012:
[----:B------:R-:W-:Y:S05]  /*1e9d40*/  BSYNC B1 ;  /* 0x0000000000017941 */ /* 0x000fea0003800000 */
.L_x_10011:
        /* <DEDUP_REMOVED lines=40> */
.L_x_10014:
[----:B------:R-:W-:Y:S05]  /*1e9fd0*/  BSYNC B1 ;  /* 0x0000000000017941 */ /* 0x000fea0003800000 */
.L_x_10013:
[----:B------:R-:W-:Y:S02]  /*1e9fe0*/  R2UR UR4, R38 ;  /* 0x00000000260472ca */ /* 0x000fe400000e0000 */
[----:B------:R-:W-:Y:S02]  /*1e9ff0*/  R2UR UR5, R39 ;  /* 0x00000000270572ca */ /* 0x000fe400000e0000 */
[----:B------:R-:W-:-:S11]  /*1ea000*/  PRMT R11, RZ, 0x7610, R11 ;  /* 0x00007610ff0b7816 */ /* 0x000fd6000000000b */
[----:B------:R4:W-:Y:S01]  /*1ea010*/  ST.E desc[UR4][R30.64], R9 ;  /* 0x000000091e007985 */ /* 0x0009e2000c101904 */
[----:B------:R-:W-:Y:S05]  /*1ea020*/  BRA `(.L_x_10004) ;  /* 0x0000000000147947 */ /* 0x000fea0003800000 */
.L_x_10005:
[----:B------:R-:W-:Y:S02]  /*1ea030*/  R2UR UR4, R38 ;  /* 0x00000000260472ca */ /* 0x000fe400000e0000 */
[----:B------:R-:W-:Y:S02]  /*1ea040*/  R2UR UR5, R39 ;  /* 0x00000000270572ca */ /* 0x000fe400000e0000 */
[----:B------:R-:W-:-:S05]  /*1ea050*/  IADD3 R4, P0, PT, R8, R14, RZ ;  /* 0x0000000e08047210 */ /* 0x000fca0007f1e0ff */
[----:B------:R-:W-:-:S06]  /*1ea060*/  IMAD.X R5, RZ, RZ, R9, P0 ;  /* 0x000000ffff057224 */ /* 0x000fcc00000e0609 */
[----:B------:R0:W5:Y:S02]  /*1ea070*/  LD.E.U8 R11, desc[UR4][R4.64+0x20] ;  /* 0x00002004040b7980 */ /* 0x000164000c101100 */
.L_x_10004:
[----:B------:R-:W-:Y:S05]  /*1ea080*/  BSYNC B0 ;  /* 0x0000000000007941 */ /* 0x000fea0003800000 */
.L_x_10003:
        /* <DEDUP_REMOVED lines=31> */
.L_x_10022:
[----:B------:R-:W0:Y:S02]  /*1ea280*/  LDS.64 R8, [R5+0x8] ;  /* 0x0000080005087984 */ /* 0x000e240000000a00 */
[----:B0-----:R-:W-:-:S05]  /*1ea290*/  IADD3 R10, P0, PT, R8, 0x30, RZ ;  /* 0x00000030080a7810 */ /* 0x001fca0007f1e0ff */
[----:B------:R-:W-:-:S07]  /*1ea2a0*/  IMAD.X R11, RZ, RZ, R9, P0 ;  /* 0x000000ffff0b7224 */ /* 0x000fce00000e0609 */
[----:B------:R-:W0:Y:S02]  /*1ea2b0*/  ATOMS.CAST.SPIN.64 P0, [R5+0x8], R8, R10 ;  /* 0x000008080500758d */ /* 0x000e24000180040a */
[----:B0-----:R-:W-:Y:S05]  /*1ea2c0*/  @!P0 BRA `(.L_x_10022) ;  /* 0xfffffffc00ec8947 */ /* 0x001fea000383ffff */
[----:B------:R-:W-:Y:S05]  /*1ea2d0*/  BSYNC B3 ;  /* 0x0000000000037941 */ /* 0x000fea0003800000 */
.L_x_10021:
[----:B------:R-:W-:Y:S02]  /*1ea2e0*/  IMAD.MOV.U32 R10, RZ, RZ, R8 ;  /* 0x000000ffff0a7224 */ /* 0x000fe400078e0008 */
[----:B------:R-:W-:Y:S01]  /*1ea2f0*/  IMAD.MOV.U32 R11, RZ, RZ, R9 ;  /* 0x000000ffff0b7224 */ /* 0x000fe200078e0009 */
[----:B------:R-:W-:Y:S06]  /*1ea300*/  BRA `(.L_x_10019) ;  /* 0x0000000000187947 */ /* 0x000fec0003800000 */
.L_x_10020:
[----:B------:R-:W-:Y:S02]  /*1ea310*/  R2UR UR4, R38 ;  /* 0x00000000260472ca */ /* 0x000fe400000e0000 */
[----:B------:R-:W-:-:S13]  /*1ea320*/  R2UR UR5, R39 ;  /* 0x00000000270572ca */ /* 0x000fda00000e0000 */
[----:B------:R-:W2:Y:S02]  /*1ea330*/  LD.E.64 R10, desc[UR4][R36.64+0x8] ;  /* 0x00000804240a7980 */ /* 0x000ea4000c101b00 */
[----:B--2---:R-:W-:-:S05]  /*1ea340*/  IADD3 R8, P0, PT, R10, 0x30, RZ ;  /* 0x000000300a087810 */ /* 0x004fca0007f1e0ff */
[----:B------:R-:W-:-:S05]  /*1ea350*/  IMAD.X R9, RZ, RZ, R11, P0 ;  /* 0x000000ffff097224 */ /* 0x000fca00000e060b */
[----:B------:R0:W-:Y:S03]  /*1ea360*/  ST.E.64 desc[UR4][R36.64+0x8], R8 ;  /* 0x0000080824007985 */ /* 0x0001e6000c101b04 */
.L_x_10019:
[----:B------:R-:W-:Y:S05]  /*1ea370*/  BSYNC B1 ;  /* 0x0000000000017941 */ /* 0x000fea0003800000 */
.L_x_10018:
        /* <DEDUP_REMOVED lines=54> */
.L_x_10024:
[----:B------:R-:W-:Y:S05]  /*1ea6e0*/  BSYNC B1 ;  /* 0x0000000000017941 */ /* 0x000fea0003800000 */
.L_x_10023:
        /* <DEDUP_REMOVED lines=40> */
.L_x_10026:
[----:B------:R-:W-:Y:S05]  /*1ea970*/  BSYNC B1 ;  /* 0x0000000000017941 */ /* 0x000fea0003800000 */
.L_x_10025:
[----:B------:R-:W-:Y:S02]  /*1ea980*/  R2UR UR4, R38 ;  /* 0x00000000260472ca */ /* 0x000fe400000e0000 */
[----:B------:R-:W-:-:S13]  /*1ea990*/  R2UR UR5, R39 ;  /* 0x00000000270572ca */ /* 0x000fda00000e0000 */
[----:B------:R2:W-:Y:S01]  /*1ea9a0*/  ST.E desc[UR4][R30.64], R9 ;  /* 0x000000091e007985 */ /* 0x0005e2000c101904 */
[----:B------:R-:W-:Y:S05]  /*1ea9b0*/  BRA `(.L_x_10016) ;  /* 0x0000000000207947 */ /* 0x000fea0003800000 */
.L_x_10017:
        /* <DEDUP_REMOVED lines=8> */
.L_x_10016:
[----:B------:R-:W-:Y:S05]  /*1eaa40*/  BSYNC B0 ;  /* 0x0000000000007941 */ /* 0x000fea0003800000 */
.L_x_10015:
[----:B------:R-:W-:Y:S02]  /*1eaa50*/  VIADD R15, R15, 0x1 ;  /* 0x000000010f0f7836 */ /* 0x000fe40000000000 */
[----:B------:R-:W-:Y:S01]  /*1eaa60*/  VIADD R14, R14, 0x4 ;  /* 0x000000040e0e7836 */ /* 0x000fe20000000000 */
[----:B------:R-:W-:Y:S06]  /*1eaa70*/  @P2 BRA `(.L_x_10027) ;  /* 0xffffffec000c2947 */ /* 0x000fec000383ffff */
.L_x_9962:
[----:B------:R-:W-:Y:S05]  /*1eaa80*/  BSYNC B2 ;  /* 0x0000000000027941 */ /* 0x000fea0003800000 */
.L_x_9959:
        /* <DEDUP_REMOVED lines=12> */
[----:B------:R-:W0:Y:S01]  /*1eab50*/  LDS.64 R4, [UR4] ;  /* 0x00000004ff047984 */ /* 0x000e220008000a00 */
[----:B------:R-:W-:Y:S01]  /*1eab60*/  R2UR UR4, R38 ;  /* 0x00000000260472ca */ /* 0x000fe200000e0000 */
[----:B0----5:R-:W-:-:S12]  /*1eab70*/  IMAD.WIDE R10, R0, 0x10, R4 ;  /* 0x00000010000a7825 */ /* 0x021fd800078e0204 */
[----:B------:R0:W-:Y:S04]  /*1eab80*/  ST.E desc[UR4][R10.64+0x30], RZ ;  /* 0x000030ff0a007985 */ /* 0x0001e8000c101904 */
[----:B--234-:R0:W5:Y:S01]  /*1eab90*/  LD.E R9, desc[UR6][R30.64] ;  /* 0x000000061e097980 */ /* 0x01c162000c101900 */
[----:B------:R-:W-:-:S07]  /*1eaba0*/  IMAD.MOV.U32 R4, RZ, RZ, R0 ;  /* 0x000000ffff047224 */ /* 0x000fce00078e0000 */
.L_x_6044:
[----:B------:R-:W-:Y:S05]  /*1eabb0*/  BSYNC B9 ;  /* 0x0000000000097941 */ /* 0x000fea0003800000 */
.L_x_6043:
[----:B-----5:R-:W-:-:S13]  /*1eabc0*/  ISETP.NE.AND P0, PT, R9, RZ, PT ;  /* 0x000000ff0900720c */ /* 0x020fda0003f05270 */
[----:B------:R-:W-:Y:S05]  /*1eabd0*/  @P0 BRA `(.L_x_5210) ;  /* 0x0000000000640947 */ /* 0x000fea0003800000 */
[----:B------:R-:W0:Y:S01]  /*1eabe0*/  S2R R3, SR_CgaCtaId ;  /* 0x0000000000037919 */ /* 0x000e220000008800 */
[----:B------:R-:W-:Y:S02]  /*1eabf0*/  MOV R0, 0x400 ;  /* 0x0000040000007802 */ /* 0x000fe40000000f00 */
[C---:B------:R-:W-:Y:S02]  /*1eac00*/  R2UR UR4, R38.reuse ;  /* 0x00000000260472ca */ /* 0x040fe400000e0000 */
[C---:B------:R-:W-:Y:S02]  /*1eac10*/  R2UR UR5, R39.reuse ;  /* 0x00000000270572ca */ /* 0x040fe400000e0000 */
[----:B------:R-:W-:Y:S02]  /*1eac20*/  R2UR UR6, R38 ;  /* 0x00000000260672ca */ /* 0x000fe400000e0000 */
[----:B------:R-:W-:Y:S02]  /*1eac30*/  R2UR UR7, R39 ;  /* 0x00000000270772ca */ /* 0x000fe400000e0000 */
[----:B0123--:R-:W-:-:S05]  /*1eac40*/  LEA R5, R3, R0, 0x18 ;  /* 0x0000000003057211 */ /* 0x00ffca00078ec0ff */
[----:B------:R-:W0:Y:S02]  /*1eac50*/  LDS.64 R2, [R5] ;  /* 0x0000000005027984 */ /* 0x000e240000000a00 */
[----:B0-----:R-:W-:-:S05]  /*1eac60*/  IMAD.WIDE R2, R16, 0x10, R2 ;  /* 0x0000001010027825 */ /* 0x001fca00078e0202 */
[----:B------:R0:W-:Y:S04]  /*1eac70*/  ST.E desc[UR4][R2.64+0x20], R16 ;  /* 0x0000201002007985 */ /* 0x0001e8000c101904 */
[----:B------:R-:W2:Y:S01]  /*1eac80*/  LD.E R0, desc[UR6][R30.64] ;  /* 0x000000061e007980 */ /* 0x000ea2000c101900 */
[----:B------:R-:W-:Y:S01]  /*1eac90*/  IMAD.MOV.U32 R19, RZ, RZ, R16 ;  /* 0x000000ffff137224 */ /* 0x000fe200078e0010 */
[----:B--2---:R-:W-:-:S13]  /*1eaca0*/  ISETP.NE.AND P0, PT, R0, RZ, PT ;  /* 0x000000ff0000720c */ /* 0x004fda0003f05270 */
[----:B0-----:R-:W-:Y:S05]  /*1eacb0*/  @P0 BRA `(.L_x_5210) ;  /* 0x00000000002c0947 */ /* 0x001fea0003800000 */
[----:B------:R-:W0:Y:S01]  /*1eacc0*/  LDS.64 R2, [R5] ;  /* 0x0000000005027984 */ /* 0x000e220000000a00 */
[C---:B------:R-:W-:Y:S02]  /*1eacd0*/  R2UR UR4, R38.reuse ;  /* 0x00000000260472ca */ /* 0x040fe400000e0000 */
[C---:B------:R-:W-:Y:S02]  /*1eace0*/  R2UR UR5, R39.reuse ;  /* 0x00000000270572ca */ /* 0x040fe400000e0000 */
[----:B------:R-:W-:Y:S02]  /*1eacf0*/  R2UR UR6, R38 ;  /* 0x00000000260672ca */ /* 0x000fe400000e0000 */
[----:B------:R-:W-:Y:S01]  /*1ead00*/  R2UR UR7, R39 ;  /* 0x00000000270772ca */ /* 0x000fe200000e0000 */
[----:B0-----:R-:W-:-:S08]  /*1ead10*/  IMAD.WIDE R2, R16, 0x10, R2 ;  /* 0x0000001010027825 */ /* 0x001fd000078e0202 */
[----:B------:R0:W-:Y:S04]  /*1ead20*/  ST.E desc[UR4][R2.64+0x24], R4 ;  /* 0x0000240402007985 */ /* 0x0001e8000c101904 */
[----:B------:R-:W2:Y:S01]  /*1ead30*/  LD.E R0, desc[UR6][R30.64] ;  /* 0x000000061e007980 */ /* 0x000ea2000c101900 */
[----:B------:R-:W-:Y:S01]  /*1ead40*/  IMAD.MOV.U32 R19, RZ, RZ, R16 ;  /* 0x000000ffff137224 */ /* 0x000fe200078e0010 */
[----:B--2---:R-:W-:-:S04]  /*1ead50*/  ISETP.EQ.AND P0, PT, R0, RZ, PT ;  /* 0x000000ff0000720c */ /* 0x004fc80003f02270 */
[----:B0-----:R-:W-:-:S09]  /*1ead60*/  P2R R29, PR, RZ, 0x1 ;  /* 0x00000001ff1d7803 */ /* 0x001fd20000000000 */
.L_x_5210:
[----:B------:R-:W-:Y:S05]  /*1ead70*/  BSYNC B10 ;  /* 0x00000000000a7941 */ /* 0x000fea0003800000 */
.L_x_5209:
[----:B------:R-:W-:Y:S01]  /*1ead80*/  ISETP.NE.AND P0, PT, R29, RZ, PT ;  /* 0x000000ff1d00720c */ /* 0x000fe20003f05270 */
[----:B------:R-:W-:-:S12]  /*1ead90*/  IMAD.MOV.U32 R4, RZ, RZ, RZ ;  /* 0x000000ffff047224 */ /* 0x000fd800078e00ff */
[----:B------:R-:W-:Y:S05]  /*1eada0*/  @!P0 BRA `(.L_x_5202) ;  /* 0x0000045800b88947 */ /* 0x000fea0003800000 */
[----:B------:R-:W-:Y:S02]  /*1eadb0*/  R2UR UR4, R38 ;  /* 0x00000000260472ca */ /* 0x000fe400000e0000 */
[----:B------:R-:W-:-:S13]  /*1eadc0*/  R2UR UR5, R39 ;  /* 0x00000000270572ca */ /* 0x000fda00000e0000 */
[----:B------:R0:W-:Y:S01]  /*1eadd0*/  ST.E desc[UR4][R30.64], R19 ;  /* 0x000000131e007985 */ /* 0x0001e2000c101904 */
[----:B------:R-:W-:Y:S05]  /*1eade0*/  BRA `(.L_x_5202) ;  /* 0x0000045800a87947 */ /* 0x000fea0003800000 */
.L_x_5203:
[----:B------:R-:W-:-:S13]  /*1eadf0*/  ISETP.GT.AND P0, PT, R8, -0x1, PT ;  /* 0xffffffff0800780c */ /* 0x000fda0003f04270 */
        /* <DEDUP_REMOVED lines=16> */
.L_x_10033:
[----:B------:R-:W0:Y:S02]  /*1eaf00*/  LDS.64 R12, [R11+0x8] ;  /* 0x000008000b0c7984 */ /* 0x000e240000000a00 */
[----:B0-----:R-:W-:-:S05]  /*1eaf10*/  IADD3 R14, P0, PT, R12, 0x20, RZ ;  /* 0x000000200c0e7810 */ /* 0x001fca0007f1e0ff */
[----:B------:R-:W-:-:S07]  /*1eaf20*/  IMAD.X R15, RZ, RZ, R13, P0 ;  /* 0x000000ffff0f7224 */ /* 0x000fce00000e060d */
[----:B------:R-:W0:Y:S02]  /*1eaf30*/  ATOMS.CAST.SPIN.64 P0, [R11+0x8], R12, R14 ;  /* 0x0000080c0b00758d */ /* 0x000e24000180040e */
[----:B0-----:R-:W-:Y:S05]  /*1eaf40*/  @!P0 BRA `(.L_x_10033) ;  /* 0xfffffffc00ec8947 */ /* 0x001fea000383ffff */
[----:B------:R-:W-:Y:S05]  /*1eaf50*/  BSYNC B1 ;  /* 0x0000000000017941 */ /* 0x000fea0003800000 */
.L_x_10032:
[----:B------:R-:W-:Y:S05]  /*1eaf60*/  BRA `(.L_x_10030) ;  /* 0x0000000000187947 */ /* 0x000fea0003800000 */
.L_x_10031:
[----:B------:R-:W-:Y:S02]  /*1eaf70*/  R2UR UR4, R38 ;  /* 0x00000000260472ca */ /* 0x000fe400000e0000 */
[----:B------:R-:W-:-:S13]  /*1eaf80*/  R2UR UR5, R39 ;  /* 0x00000000270572ca */ /* 0x000fda00000e0000 */
[----:B------:R-:W2:Y:S02]  /*1eaf90*/  LD.E.64 R12, desc[UR4][R36.64+0x8] ;  /* 0x00000804240c7980 */ /* 0x000ea4000c101b00 */
[----:B--2---:R-:W-:-:S05]  /*1eafa0*/  IADD3 R10, P0, PT, R12, 0x20, RZ ;  /* 0x000000200c0a7810 */ /* 0x004fca0007f1e0ff */
[----:B------:R-:W-:-:S05]  /*1eafb0*/  IMAD.X R11, RZ, RZ, R13, P0 ;  /* 0x000000ffff0b7224 */ /* 0x000fca00000e060d */
[----:B------:R0:W-:Y:S03]  /*1eafc0*/  ST.E.64 desc[UR4][R36.64+0x8], R10 ;  /* 0x0000080a24007985 */ /* 0x0001e6000c101b04 */
.L_x_10030:
[----:B------:R-:W-:Y:S05]  /*1eafd0*/  BSYNC B0 ;  /* 0x0000000000007941 */ /* 0x000fea0003800000 */
.L_x_10029:
        /* <DEDUP_REMOVED lines=57> */
.L_x_10040:
[----:B------:R-:W0:Y:S02]  /*1eb370*/  LDS.64 R12, [R3+0x8] ;  /* 0x00000800030c7984 */ /* 0x000e240000000a00 */
[----:B0-----:R-:W-:-:S05]  /*1eb380*/  IADD3 R14, P0, PT, R12, 0x30, RZ ;  /* 0x000000300c0e7810 */ /* 0x001fca0007f1e0ff */
[----:B------:R-:W-:-:S07]  /*1eb390*/  IMAD.X R15, RZ, RZ, R13, P0 ;  /* 0x000000ffff0f7224 */ /* 0x000fce00000e060d */
[----:B------:R-:W0:Y:S02]  /*1eb3a0*/  ATOMS.CAST.SPIN.64 P0, [R3+0x8], R12, R14 ;  /* 0x0000080c0300758d */ /* 0x000e24000180040e */
[----:B0-----:R-:W-:Y:S05]  /*1eb3b0*/  @!P0 BRA `(.L_x_10040) ;  /* 0xfffffffc00ec8947 */ /* 0x001fea000383ffff */
[----:B------:R-:W-:Y:S05]  /*1eb3c0*/  BSYNC B1 ;  /* 0x0000000000017941 */ /* 0x000fea0003800000 */
.L_x_10039:
[----:B------:R-:W-:Y:S02]  /*1eb3d0*/  IMAD.MOV.U32 R32, RZ, RZ, R12 ;  /* 0x000000ffff207224 */ /* 0x000fe400078e000c */
[----:B------:R-:W-:Y:S01]  /*1eb3e0*/  IMAD.MOV.U32 R33, RZ, RZ, R13 ;  /* 0x000000ffff217224 */ /* 0x000fe200078e000d */
[----:B------:R-:W-:Y:S06]  /*1eb3f0*/  BRA `(.L_x_10037) ;  /* 0x0000000000187947 */ /* 0x000fec0003800000 */
.L_x_10038:
[----:B------:R-:W-:Y:S02]  /*1eb400*/  R2UR UR4, R38 ;  /* 0x00000000260472ca */ /* 0x000fe400000e0000 */
[----:B------:R-:W-:-:S13]  /*1eb410*/  R2UR UR5, R39 ;  /* 0x00000000270572ca */ /* 0x000fda00000e0000 */
[----:B------:R-:W2:Y:S02]  /*1eb420*/  LD.E.64 R32, desc[UR4][R36.64+0x8] ;  /* 0x0000080424207980 */ /* 0x000ea4000c101b00 */
[----:B--2---:R-:W-:-:S05]  /*1eb430*/  IADD3 R12, P0, PT, R32, 0x30, RZ ;  /* 0x00000030200c7810 */ /* 0x004fca0007f1e0ff */
[----:B------:R-:W-:-:S05]  /*1eb440*/  IMAD.X R13, RZ, RZ, R33, P0 ;  /* 0x000000ffff0d7224 */ /* 0x000fca00000e0621 */
[----:B------:R0:W-:Y:S03]  /*1eb450*/  ST.E.64 desc[UR4][R36.64+0x8], R12 ;  /* 0x0000080c24007985 */ /* 0x0001e6000c101b04 */
.L_x_10037:
[----:B------:R-:W-:Y:S05]  /*1eb460*/  BSYNC B0 ;  /* 0x0000000000007941 */ /* 0x000fea0003800000 */
.L_x_10036:
        /* <DEDUP_REMOVED lines=15> */
[----:B------:R-:W2:Y:S01]  /*1eb560*/  LDS.64 R10, [R18] ;  /* 0x00000000120a7984 */ /* 0x000ea20000000a00 */
[----:B------:R-:W-:Y:S01]  /*1eb570*/  SHF.R.S64 R19, RZ, 0x1c, R32 ;  /* 0x0000001cff137819 */ /* 0x000fe20000001020 */
[----:B-1----:R-:W-:Y:S01]  /*1eb580*/  IMAD.MOV.U32 R9, RZ, RZ, 0x30 ;  /* 0x00000030ff097424 */ /* 0x002fe200078e00ff */
        /* <DEDUP_REMOVED lines=15> */
[----:B--2---:R-:W-:-:S05]  /*1eb680*/  IADD3 R10, P0, PT, R10, R19, RZ ;  /* 0x000000130a0a7210 */ /* 0x004fca0007f1e0ff */
        /* <DEDUP_REMOVED lines=8> */
[----:B------:R3:W0:Y:S01]  /*1eb710*/  ATOM.E.ADD.64.STRONG.GPU P0, R6, desc[UR16][R36.64+0x8], R6 ;  /* 0x800008062406798a */ /* 0x000622000810f510 */
[----:B------:R-:W-:Y:S01]  /*1eb720*/  BSSY B1, `(.L_x_10043) ;  /* 0x0000016000017945 */ /* 0x000fe20003800000 */
[----:B0-----:R-:W-:-:S02]  /*1eb730*/  IMAD.MOV.U32 R12, RZ, RZ, R6 ;  /* 0x000000ffff0c7224 */ /* 0x001fc400078e0006 */
[----:B------:R-:W-:Y:S01]  /*1eb740*/  IMAD.MOV.U32 R13, RZ, RZ, R7 ;  /* 0x000000ffff0d7224 */ /* 0x000fe200078e0007 */
[----:B-123--:R-:W-:Y:S06]  /*1eb750*/  @P0 BRA `(.L_x_10044) ;  /* 0x0000000000480947 */ /* 0x00efec0003800000 */
[----:B------:R-:W0:Y:S02]  /*1eb760*/  QSPC.E.S P0, RZ, [R36+0x8] ;  /* 0x0000080024ff73aa */ /* 0x000e240000000500 */
[----:B0-----:R-:W-:Y:S05]  /*1eb770*/  @!P0 BRA `(.L_x_10045) ;  /* 0x0000000000288947 */ /* 0x001fea0003800000 */
[----:B------:R-:W-:Y:S01]  /*1eb780*/  IMAD.MOV.U32 R6, RZ, RZ, R36 ;  /* 0x000000ffff067224 */ /* 0x000fe200078e0024 */
[----:B------:R-:W-:Y:S04]  /*1eb790*/  BSSY B2, `(.L_x_10046) ;  /* 0x0000007000027945 */ /* 0x000fe80003800000 */
[----:B------:R-:W-:-:S07]  /*1eb7a0*/  MOV R7, R6 ;  /* 0x0000000600077202 */ /* 0x000fce0000000f00 */
.L_x_10047:
[----:B------:R-:W0:Y:S02]  /*1eb7b0*/  LDS.64 R12, [R7+0x8] ;  /* 0x00000800070c7984 */ /* 0x000e240000000a00 */
[----:B0-----:R-:W-:-:S05]  /*1eb7c0*/  IADD3 R14, P0, PT, R12, 0x20, RZ ;  /* 0x000000200c0e7810 */ /* 0x001fca0007f1e0ff */
[----:B------:R-:W-:-:S07]  /*1eb7d0*/  IMAD.X R15, RZ, RZ, R13, P0 ;  /* 0x000000ffff0f7224 */ /* 0x000fce00000e060d */
[----:B------:R-:W0:Y:S02]  /*1eb7e0*/  ATOMS.CAST.SPIN.64 P0, [R7+0x8], R12, R14 ;  /* 0x0000080c0700758d */ /* 0x000e24000180040e */
[----:B0-----:R-:W-:Y:S05]  /*1eb7f0*/  @!P0 BRA `(.L_x_10047) ;  /* 0xfffffffc00ec8947 */ /* 0x001fea000383ffff */
[----:B------:R-:W-:Y:S05]  /*1eb800*/  BSYNC B2 ;  /* 0x0000000000027941 */ /* 0x000fea0003800000 */
.L_x_10046:
[----:B------:R-:W-:Y:S05]  /*1eb810*/  BRA `(.L_x_10044) ;  /* 0x0000000000187947 */ /* 0x000fea0003800000 */
.L_x_10045:
[----:B------:R-:W-:Y:S02]  /*1eb820*/  R2UR UR4, R38 ;  /* 0x00000000260472ca */ /* 0x000fe400000e0000 */
[----:B------:R-:W-:-:S13]  /*1eb830*/  R2UR UR5, R39 ;  /* 0x00000000270572ca */ /* 0x000fda00000e0000 */
[----:B------:R-:W2:Y:S02]  /*1eb840*/  LD.E.64 R12, desc[UR4][R36.64+0x8] ;  /* 0x00000804240c7980 */ /* 0x000ea4000c101b00 */
[----:B--2---:R-:W-:-:S05]  /*1eb850*/  IADD3 R6, P0, PT, R12, 0x20, RZ ;  /* 0x000000200c067810 */ /* 0x004fca0007f1e0ff */
[----:B------:R-:W-:-:S05]  /*1eb860*/  IMAD.X R7, RZ, RZ, R13, P0 ;  /* 0x000000ffff077224 */ /* 0x000fca00000e060d */
[----:B------:R0:W-:Y:S03]  /*1eb870*/  ST.E.64 desc[UR4][R36.64+0x8], R6 ;  /* 0x0000080624007985 */ /* 0x0001e6000c101b04 */
.L_x_10044:
[----:B------:R-:W-:Y:S05]  /*1eb880*/  BSYNC B1 ;  /* 0x0000000000017941 */ /* 0x000fea0003800000 */
.L_x_10043:
        /* <DEDUP_REMOVED lines=35> */
.L_x_10049:
[----:B------:R-:W-:Y:S05]  /*1ebac0*/  BSYNC B1 ;  /* 0x0000000000017941 */ /* 0x000fea0003800000 */
.L_x_10048:
        /* <DEDUP_REMOVED lines=16> */
.L_x_10042:
[----:B------:R-:W-:Y:S05]  /*1ebbd0*/  BSYNC B0 ;  /* 0x0000000000007941 */ /* 0x000fea0003800000 */
.L_x_10041:
        /* <DEDUP_REMOVED lines=8> */
[----:B------:R2:W3:Y:S11]  /*1ebc60*/  LDS.64 R6, [R18+0x8] ;  /* 0x0000080012067984 */ /* 0x0004f60000000a00 */
[----:B------:R4:W0:Y:S01]  /*1ebc70*/  ATOM.E.ADD.64.STRONG.GPU P0, R10, desc[UR4][R36.64+0x8], R10 ;  /* 0x8000080a240a798a */ /* 0x000822000810f504 */
[----:B------:R-:W-:Y:S01]  /*1ebc80*/  BSSY B0, `(.L_x_10050) ;  /* 0x0000016000007945 */ /* 0x000fe20003800000 */
[----:B0-----:R-:W-:-:S02]  /*1ebc90*/  IMAD.MOV.U32 R12, RZ, RZ, R10 ;  /* 0x000000ffff0c7224 */ /* 0x001fc400078e000a */
[----:B------:R-:W-:Y:S01]  /*1ebca0*/  IMAD.MOV.U32 R13, RZ, RZ, R11 ;  /* 0x000000ffff0d7224 */ /* 0x000fe200078e000b */
[----:B--234-:R-:W-:Y:S06]  /*1ebcb0*/  @P0 BRA `(.L_x_10051) ;  /* 0x0000000000480947 */ /* 0x01cfec0003800000 */
[----:B------:R-:W0:Y:S02]  /*1ebcc0*/  QSPC.E.S P0, RZ, [R36+0x8] ;  /* 0x0000080024ff73aa */ /* 0x000e240000000500 */
[----:B0-----:R-:W-:Y:S05]  /*1ebcd0*/  @!P0 BRA `(.L_x_10052) ;  /* 0x0000000000288947 */ /* 0x001fea0003800000 */
[----:B------:R-:W-:Y:S01]  /*1ebce0*/  IMAD.MOV.U32 R10, RZ, RZ, R36 ;  /* 0x000000ffff0a7224 */ /* 0x000fe200078e0024 */
[----:B------:R-:W-:Y:S04]  /*1ebcf0*/  BSSY B1, `(.L_x_10053) ;  /* 0x0000007000017945 */ /* 0x000fe80003800000 */
[----:B------:R-:W-:-:S07]  /*1ebd00*/  MOV R11, R10 ;  /* 0x0000000a000b7202 */ /* 0x000fce0000000f00 */
.L_x_10054:
[----:B------:R-:W0:Y:S02]  /*1ebd10*/  LDS.64 R12, [R11+0x8] ;  /* 0x000008000b0c7984 */ /* 0x000e240000000a00 */
[----:B0-----:R-:W-:-:S05]  /*1ebd20*/  IADD3 R14, P0, PT, R12, 0x90, RZ ;  /* 0x000000900c0e7810 */ /* 0x001fca0007f1e0ff */
[----:B------:R-:W-:-:S07]  /*1ebd30*/  IMAD.X R15, RZ, RZ, R13, P0 ;  /* 0x000000ffff0f7224 */ /* 0x000fce00000e060d */
[----:B------:R-:W0:Y:S02]  /*1ebd40*/  ATOMS.CAST.SPIN.64 P0, [R11+0x8], R12, R14 ;  /* 0x0000080c0b00758d */ /* 0x000e24000180040e */
[----:B0-----:R-:W-:Y:S05]  /*1ebd50*/  @!P0 BRA `(.L_x_10054) ;  /* 0xfffffffc00ec8947 */ /* 0x001fea000383ffff */
[----:B------:R-:W-:Y:S05]  /*1ebd60*/  BSYNC B1 ;  /* 0x0000000000017941 */ /* 0x000fea0003800000 */
.L_x_10053:
[----:B------:R-:W-:Y:S05]  /*1ebd70*/  BRA `(.L_x_10051) ;  /* 0x0000000000187947 */ /* 0x000fea0003800000 */
.L_x_10052:
[----:B------:R-:W-:Y:S02]  /*1ebd80*/  R2UR UR4, R38 ;  /* 0x00000000260472ca */ /* 0x000fe400000e0000 */
[----:B------:R-:W-:-:S13]  /*1ebd90*/  R2UR UR5, R39 ;  /* 0x00000000270572ca */ /* 0x000fda00000e0000 */
[----:B------:R-:W2:Y:S02]  /*1ebda0*/  LD.E.64 R12, desc[UR4][R36.64+0x8] ;  /* 0x00000804240c7980 */ /* 0x000ea4000c101b00 */
[----:B--2---:R-:W-:-:S05]  /*1ebdb0*/  IADD3 R10, P0, PT, R12, 0x90, RZ ;  /* 0x000000900c0a7810 */ /* 0x004fca0007f1e0ff */
[----:B------:R-:W-:-:S05]  /*1ebdc0*/  IMAD.X R11, RZ, RZ, R13, P0 ;  /* 0x000000ffff0b7224 */ /* 0x000fca00000e060d */
[----:B------:R0:W-:Y:S03]  /*1ebdd0*/  ST.E.64 desc[UR4][R36.64+0x8], R10 ;  /* 0x0000080a24007985 */ /* 0x0001e6000c101b04 */
.L_x_10051:
[----:B------:R-:W-:Y:S05]  /*1ebde0*/  BSYNC B0 ;  /* 0x0000000000007941 */ /* 0x000fea0003800000 */
.L_x_10050:
        /* <DEDUP_REMOVED lines=41> */
.L_x_10082:
        /* <DEDUP_REMOVED lines=29> */
.L_x_10063:
[----:B------:R-:W0:Y:S02]  /*1ec250*/  LDS.64 R12, [R5+0x8] ;  /* 0x00000800050c7984 */ /* 0x000e240000000a00 */
[----:B0-----:R-:W-:-:S05]  /*1ec260*/  IADD3 R14, P0, PT, R12, 0x30, RZ ;  /* 0x000000300c0e7810 */ /* 0x001fca0007f1e0ff */
[----:B------:R-:W-:-:S07]  /*1ec270*/  IMAD.X R15, RZ, RZ, R13, P0 ;  /* 0x000000ffff0f7224 */ /* 0x000fce00000e060d */
[----:B------:R-:W0:Y:S02]  /*1ec280*/  ATOMS.CAST.SPIN.64 P0, [R5+0x8], R12, R14 ;  /* 0x0000080c0500758d */ /* 0x000e24000180040e */
[----:B0-----:R-:W-:Y:S05]  /*1ec290*/  @!P0 BRA `(.L_x_10063) ;  /* 0xfffffffc00ec8947 */ /* 0x001fea000383ffff */
[----:B------:R-:W-:Y:S05]  /*1ec2a0*/  BSYNC B3 ;  /* 0x0000000000037941 */ /* 0x000fea0003800000 */
.L_x_10062:
[----:B------:R-:W-:Y:S02]  /*1ec2b0*/  IMAD.MOV.U32 R14, RZ, RZ, R12 ;  /* 0x000000ffff0e7224 */ /* 0x000fe400078e000c */
[----:B------:R-:W-:Y:S01]  /*1ec2c0*/  IMAD.MOV.U32 R15, RZ, RZ, R13 ;  /* 0x000000ffff0f7224 */ /* 0x000fe200078e000d */
[----:B------:R-:W-:Y:S06]  /*1ec2d0*/  BRA `(.L_x_10060) ;  /* 0x0000000000187947 */ /* 0x000fec0003800000 */
.L_x_10061:
[----:B------:R-:W-:Y:S02]  /*1ec2e0*/  R2UR UR4, R38 ;  /* 0x00000000260472ca */ /* 0x000fe400000e0000 */
[----:B------:R-:W-:-:S13]  /*1ec2f0*/  R2UR UR5, R39 ;  /* 0x00000000270572ca */ /* 0x000fda00000e0000 */
[----:B------:R-:W2:Y:S02]  /*1ec300*/  LD.E.64 R14, desc[UR4][R36.64+0x8] ;  /* 0x00000804240e7980 */ /* 0x000ea4000c101b00 */
[----:B--2---:R-:W-:-:S05]  /*1ec310*/  IADD3 R12, P0, PT, R14, 0x30, RZ ;  /* 0x000000300e0c7810 */ /* 0x004fca0007f1e0ff */
[----:B------:R-:W-:-:S05]  /*1ec320*/  IMAD.X R13, RZ, RZ, R15, P0 ;  /* 0x000000ffff0d7224 */ /* 0x000fca00000e060f */
[----:B------:R0:W-:Y:S03]  /*1ec330*/  ST.E.64 desc[UR4][R36.64+0x8], R12 ;  /* 0x0000080c24007985 */ /* 0x0001e6000c101b04 */
.L_x_10060:
[----:B------:R-:W-:Y:S05]  /*1ec340*/  BSYNC B2 ;  /* 0x0000000000027941 */ /* 0x000fea0003800000 */
.L_x_10059:
        /* <DEDUP_REMOVED lines=54> */
.L_x_10065:
[----:B------:R-:W-:Y:S05]  /*1ec6b0*/  BSYNC B2 ;  /* 0x0000000000027941 */ /* 0x000fea0003800000 */
.L_x_10064:
        /* <DEDUP_REMOVED lines=40> */
.L_x_10067:
[----:B------:R-:W-:Y:S05]  /*1ec940*/  BSYNC B2 ;  /* 0x0000000000027941 */ /* 0x000fea0003800000 */
.L_x_10066:
[----:B------:R-:W-:Y:S02]  /*1ec950*/  R2UR UR4, R38 ;  /* 0x00000000260472ca */ /* 0x000fe400000e0000 */
[----:B------:R-:W-:-:S13]  /*1ec960*/  R2UR UR5, R39 ;  /* 0x00000000270572ca */ /* 0x000fda00000e0000 */
[----:B------:R2:W-:Y:S01]  /*1ec970*/  ST.E desc[UR4][R30.64], R5 ;  /* 0x000000051e007985 */ /* 0x0005e2000c101904 */
[----:B------:R-:W-:Y:S05]  /*1ec980*/  BRA `(.L_x_10068) ;  /* 0x0000000000147947 */ /* 0x000fea0003800000 */
.L_x_10058:
[----:B------:R-:W-:Y:S02]  /*1ec990*/  R2UR UR4, R38 ;  /* 0x00000000260472ca */ /* 0x000fe400000e0000 */
[----:B------:R-:W-:Y:S02]  /*1ec9a0*/  R2UR UR5, R39 ;  /* 0x00000000270572ca */ /* 0x000fe400000e0000 */
[----:B------:R-:W-:-:S05]  /*1ec9b0*/  IADD3 R4, P0, PT, R4, R19, RZ ;  /* 0x0000001304047210 */ /* 0x000fca0007f1e0ff */
[----:B------:R-:W-:-:S06]  /*1ec9c0*/  IMAD.X R5, R5, 0x1, R29, P0 ;  /* 0x0000000105057824 */ /* 0x000fcc00000e061d */
[----:B------:R3:W-:Y:S02]  /*1ec9d0*/  ST.E desc[UR4][R4.64+0x20], RZ ;  /* 0x000020ff04007985 */ /* 0x0007e4000c101904 */
.L_x_10068:
[----:B------:R-:W-:Y:S05]  /*1ec9e0*/  BSYNC B1 ;  /* 0x0000000000017941 */ /* 0x000fea0003800000 */
.L_x_10057:
        /* <DEDUP_REMOVED lines=29> */
.L_x_10075:
[----:B------:R-:W0:Y:S02]  /*1ecbc0*/  LDS.64 R12, [R5+0x8] ;  /* 0x00000800050c7984 */ /* 0x000e240000000a00 */
[----:B0-----:R-:W-:-:S05]  /*1ecbd0*/  IADD3 R14, P0, PT, R12, 0x30, RZ ;  /* 0x000000300c0e7810 */ /* 0x001fca0007f1e0ff */
[----:B------:R-:W-:-:S07]  /*1ecbe0*/  IMAD.X R15, RZ, RZ, R13, P0 ;  /* 0x000000ffff0f7224 */ /* 0x000fce00000e060d */
[----:B------:R-:W0:Y:S02]  /*1ecbf0*/  ATOMS.CAST.SPIN.64 P0, [R5+0x8], R12, R14 ;  /* 0x0000080c0500758d */ /* 0x000e24000180040e */
[----:B0-----:R-:W-:Y:S05]  /*1ecc00*/  @!P0 BRA `(.L_x_10075) ;  /* 0xfffffffc00ec8947 */ /* 0x001fea000383ffff */
[----:B------:R-:W-:Y:S05]  /*1ecc10*/  BSYNC B3 ;  /* 0x0000000000037941 */ /* 0x000fea0003800000 */
.L_x_10074:
[----:B------:R-:W-:Y:S05]  /*1ecc20*/  BRA `(.L_x_10072) ;  /* 0x0000000000187947 */ /* 0x000fea0003800000 */
.L_x_10073:
[----:B------:R-:W-:Y:S02]  /*1ecc30*/  R2UR UR4, R38 ;  /* 0x00000000260472ca */ /* 0x000fe400000e0000 */
[----:B------:R-:W-:-:S13]  /*1ecc40*/  R2UR UR5, R39 ;  /* 0x00000000270572ca */ /* 0x000fda00000e0000 */
[----:B------:R-:W2:Y:S02]  /*1ecc50*/  LD.E.64 R12, desc[UR4][R36.64+0x8] ;  /* 0x00000804240c7980 */ /* 0x000ea4000c101b00 */
[----:B--2---:R-:W-:-:S05]  /*1ecc60*/  IADD3 R4, P0, PT, R12, 0x30, RZ ;  /* 0x000000300c047810 */ /* 0x004fca0007f1e0ff */
[----:B------:R-:W-:-:S05]  /*1ecc70*/  IMAD.X R5, RZ, RZ, R13, P0 ;  /* 0x000000ffff057224 */ /* 0x000fca00000e060d */
[----:B------:R0:W-:Y:S03]  /*1ecc80*/  ST.E.64 desc[UR4][R36.64+0x8], R4 ;  /* 0x0000080424007985 */ /* 0x0001e6000c101b04 */
.L_x_10072:
[----:B------:R-:W-:Y:S05]  /*1ecc90*/  BSYNC B2 ;  /* 0x0000000000027941 */ /* 0x000fea0003800000 */
.L_x_10071:
        /* <DEDUP_REMOVED lines=51> */
.L_x_10077:
[----:B------:R-:W-:Y:S01]  /*1ecfd0*/  R2UR UR4, R38 ;  /* 0x00000000260472ca */ /* 0x000fe200000e0000 */
[----:B------:R-:W-:Y:S01]  /*1ecfe0*/  IMAD.MOV.U32 R5, RZ, RZ, 0x5272 ;  /* 0x00005272ff057424 */ /* 0x000fe200078e00ff */
[----:B------:R-:W-:Y:S01]  /*1ecff0*/  R2UR UR5, R39 ;  /* 0x00000000270572ca */ /* 0x000fe200000e0000 */
[----:B------:R-:W-:Y:S01]  /*1ed000*/  IMAD.MOV.U32 R13, RZ, RZ, -0x1 ;  /* 0xffffffffff0d7424 */ /* 0x000fe200078e00ff */
[----:B------:R-:W-:-:S11]  /*1ed010*/  PLOP3.LUT P0, PT, PT, PT, PT, 0x8, 0x80 ;  /* 0x000000000080781c */ /* 0x000fd60003f0e170 */
[----:B------:R0:W-:Y:S02]  /*1ed020*/  ST.E desc[UR4][R30.64], R5 ;  /* 0x000000051e007985 */ /* 0x0001e4000c101904 */
.L_x_10078:
[----:B------:R-:W-:Y:S05]  /*1ed030*/  BSYNC B2 ;  /* 0x0000000000027941 */ /* 0x000fea0003800000 */
.L_x_10076:
        /* <DEDUP_REMOVED lines=39> */
.L_x_10080:
[----:B------:R-:W-:Y:S05]  /*1ed2b0*/  BSYNC B2 ;  /* 0x0000000000027941 */ /* 0x000fea0003800000 */
.L_x_10079:
[----:B------:R-:W-:Y:S02]  /*1ed2c0*/  R2UR UR4, R38 ;  /* 0x00000000260472ca */ /* 0x000fe400000e0000 */
[----:B------:R-:W-:-:S13]  /*1ed2d0*/  R2UR UR5, R39 ;  /* 0x00000000270572ca */ /* 0x000fda00000e0000 */
[----:B------:R2:W-:Y:S01]  /*1ed2e0*/  ST.E desc[UR4][R30.64], R7 ;  /* 0x000000071e007985 */ /* 0x0005e2000c101904 */
[----:B------:R-:W-:Y:S05]  /*1ed2f0*/  BRA `(.L_x_10081) ;  /* 0x0000000000147947 */ /* 0x000fea0003800000 */
.L_x_10070:
[----:B------:R-:W-:Y:S02]  /*1ed300*/  R2UR UR4, R38 ;  /* 0x00000000260472ca */ /* 0x000fe400000e0000 */
[----:B------:R-:W-:Y:S02]  /*1ed310*/  R2UR UR5, R39 ;  /* 0x00000000270572ca */ /* 0x000fe400000e0000 */
[----:B------:R-:W-:-:S05]  /*1ed320*/  IADD3 R4, P0, PT, R4, R19, RZ ;  /* 0x0000001304047210 */ /* 0x000fca0007f1e0ff */
[----:B------:R-:W-:-:S06]  /*1ed330*/  IMAD.X R5, R5, 0x1, R29, P0 ;  /* 0x0000000105057824 */ /* 0x000fcc00000e061d */
[----:B------:R3:W-:Y:S02]  /*1ed340*/  ST.E desc[UR4][R4.64+0x24], RZ ;  /* 0x000024ff04007985 */ /* 0x0007e4000c101904 */
.L_x_10081:
[----:B------:R-:W-:Y:S05]  /*1ed350*/  BSYNC B1 ;  /* 0x0000000000017941 */ /* 0x000fea0003800000 */
.L_x_10069:
[----:B------:R-:W-:Y:S01]  /*1ed360*/  IADD3 R19, P0, PT, R19, 0x8, RZ ;  /* 0x0000000813137810 */ /* 0x000fe20007f1e0ff */
[----:B------:R-:W-:-:S04]  /*1ed370*/  VIADD R9, R9, 0x2 ;  /* 0x0000000209097836 */ /* 0x000fc80000000000 */
[----:B------:R-:W-:Y:S01]  /*1ed380*/  IMAD.X R29, RZ, RZ, R29, P0 ;  /* 0x000000ffff1d7224 */ /* 0x000fe200000e061d */
[----:B------:R-:W-:Y:S07]  /*1ed390*/  BRA `(.L_x_10082) ;  /* 0xffffffec00387947 */ /* 0x000fee000383ffff */
.L_x_10056:
[----:B------:R-:W-:Y:S05]  /*1ed3a0*/  BSYNC B0 ;  /* 0x0000000000007941 */ /* 0x000fea0003800000 */
.L_x_10055:
[----:B------:R-:W4:Y:S01]  /*1ed3b0*/  LDCU.64 UR4, c[0x4][0xc8] ;  /* 0x01001900ff0477ac */ /* 0x000f220008000a00 */
[----:B0-----:R-:W-:Y:S01]  /*1ed3c0*/  IMAD.WIDE R10, R0, 0x10, RZ ;  /* 0x00000010000a7825 */ /* 0x001fe200078e02ff */
        /* <DEDUP_REMOVED lines=8> */
.L_x_10111:
[----:B------:R-:W-:Y:S01]  /*1ed450*/  ISETP.NE.AND P0, PT, R0, -0x1, PT ;  /* 0xffffffff0000780c */ /* 0x000fe20003f05270 */
[----:B------:R-:W-:Y:S05]  /*1ed460*/  YIELD ;  /* 0x0000000000007946 */ /* 0x000fea0003800000 */
[----:B------:R-:W-:Y:S01]  /*1ed470*/  BSSY B1, `(.L_x_10084) ;  /* 0x000009c000017945 */ /* 0x000fe20003800000 */
[----:B------:R-:W-:-:S06]  /*1ed480*/  VIADD R22, R35, 0x1b ;  /* 0x0000001b23167836 */ /* 0x000fcc0000000000 */
[----:B------:R-:W-:Y:S01]  /*1ed490*/  @!P0 R2UR UR4, R38 ;  /* 0x00000000260482ca */ /* 0x000fe200000e0000 */
[----:B01234-:R-:W-:Y:S01]  /*1ed4a0*/  @!P0 IMAD.MOV.U32 R5, RZ, RZ, 0x5368 ;  /* 0x00005368ff058424 */ /* 0x01ffe200078e00ff */
        /* <DEDUP_REMOVED lines=29> */
.L_x_10091:
[----:B------:R-:W0:Y:S02]  /*1ed680*/  LDS.64 R12, [R5+0x8] ;  /* 0x00000800050c7984 */ /* 0x000e240000000a00 */
[----:B0-----:R-:W-:-:S05]  /*1ed690*/  IADD3 R14, P0, PT, R12, 0x30, RZ ;  /* 0x000000300c0e7810 */ /* 0x001fca0007f1e0ff */
[----:B------:R-:W-:-:S07]  /*1ed6a0*/  IMAD.X R15, RZ, RZ, R13, P0 ;  /* 0x000000ffff0f7224 */ /* 0x000fce00000e060d */
[----:B------:R-:W0:Y:S02]  /*1ed6b0*/  ATOMS.CAST.SPIN.64 P0, [R5+0x8], R12, R14 ;  /* 0x0000080c0500758d */ /* 0x000e24000180040e */
[----:B0-----:R-:W-:Y:S05]  /*1ed6c0*/  @!P0 BRA `(.L_x_10091) ;  /* 0xfffffffc00ec8947 */ /* 0x001fea000383ffff */
[----:B------:R-:W-:Y:S05]  /*1ed6d0*/  BSYNC B3 ;  /* 0x0000000000037941 */ /* 0x000fea0003800000 */
.L_x_10090:
[----:B------:R-:W-:Y:S05]  /*1ed6e0*/  BRA `(.L_x_10088) ;  /* 0x0000000000187947 */ /* 0x000fea0003800000 */
.L_x_10089:
[----:B------:R-:W-:Y:S02]  /*1ed6f0*/  R2UR UR4, R38 ;  /* 0x00000000260472ca */ /* 0x000fe400000e0000 */
[----:B------:R-:W-:-:S13]  /*1ed700*/  R2UR UR5, R39 ;  /* 0x00000000270572ca */ /* 0x000fda00000e0000 */
[----:B------:R-:W2:Y:S02]  /*1ed710*/  LD.E.64 R12, desc[UR4][R36.64+0x8] ;  /* 0x00000804240c7980 */ /* 0x000ea4000c101b00 */
[----:B--2---:R-:W-:-:S05]  /*1ed720*/  IADD3 R4, P0, PT, R12, 0x30, RZ ;  /* 0x000000300c047810 */ /* 0x004fca0007f1e0ff */
[----:B------:R-:W-:-:S05]  /*1ed730*/  IMAD.X R5, RZ, RZ, R13, P0 ;  /* 0x000000ffff057224 */ /* 0x000fca00000e060d */
[----:B------:R0:W-:Y:S03]  /*1ed740*/  ST.E.64 desc[UR4][R36.64+0x8], R4 ;  /* 0x0000080424007985 */ /* 0x0001e6000c101b04 */
.L_x_10088:
[----:B------:R-:W-:Y:S05]  /*1ed750*/  BSYNC B2 ;  /* 0x0000000000027941 */ /* 0x000fea0003800000 */
.L_x_10087:
        /* <DEDUP_REMOVED lines=54> */
.L_x_10093:
[----:B------:R-:W-:Y:S05]  /*1edac0*/  BSYNC B2 ;  /* 0x0000000000027941 */ /* 0x000fea0003800000 */
.L_x_10092:
        /* <DEDUP_REMOVED lines=40> */
.L_x_10095:
[----:B------:R-:W-:Y:S05]  /*1edd50*/  BSYNC B2 ;  /* 0x0000000000027941 */ /* 0x000fea0003800000 */
.L_x_10094:
[----:B------:R-:W-:Y:S02]  /*1edd60*/  R2UR UR4, R38 ;  /* 0x00000000260472ca */ /* 0x000fe400000e0000 */
[----:B------:R-:W-:-:S13]  /*1edd70*/  R2UR UR5, R39 ;  /* 0x00000000270572ca */ /* 0x000fda00000e0000 */
[----:B------:R2:W-:Y:S01]  /*1edd80*/  ST.E desc[UR4][R30.64], R7 ;  /* 0x000000071e007985 */ /* 0x0005e2000c101904 */
[----:B------:R-:W-:Y:S05]  /*1edd90*/  BRA `(.L_x_10085) ;  /* 0x0000000000247947 */ /* 0x000fea0003800000 */
.L_x_10086:
        /* <DEDUP_REMOVED lines=9> */
.L_x_10085:
[----:B------:R-:W-:Y:S05]  /*1ede30*/  BSYNC B1 ;  /* 0x0000000000017941 */ /* 0x000fea0003800000 */
.L_x_10084:
        /* <DEDUP_REMOVED lines=30> */
.L_x_10104:
[----:B------:R-:W0:Y:S02]  /*1ee020*/  LDS.64 R12, [R5+0x8] ;  /* 0x00000800050c7984 */ /* 0x000e240000000a00 */
[----:B0-----:R-:W-:-:S05]  /*1ee030*/  IADD3 R14, P0, PT, R12, 0x30, RZ ;  /* 0x000000300c0e7810 */ /* 0x001fca0007f1e0ff */
[----:B------:R-:W-:-:S07]  /*1ee040*/  IMAD.X R15, RZ, RZ, R13, P0 ;  /* 0x000000ffff0f7224 */ /* 0x000fce00000e060d */
[----:B------:R-:W0:Y:S02]  /*1ee050*/  ATOMS.CAST.SPIN.64 P0, [R5+0x8], R12, R14 ;  /* 0x0000080c0500758d */ /* 0x000e24000180040e */
[----:B0-----:R-:W-:Y:S05]  /*1ee060*/  @!P0 BRA `(.L_x_10104) ;  /* 0xfffffffc00ec8947 */ /* 0x001fea000383ffff */
[----:B------:R-:W-:Y:S05]  /*1ee070*/  BSYNC B3 ;  /* 0x0000000000037941 */ /* 0x000fea0003800000 */
.L_x_10103:
[----:B------:R-:W-:Y:S05]  /*1ee080*/  BRA `(.L_x_10101) ;  /* 0x0000000000187947 */ /* 0x000fea0003800000 */
.L_x_10102:
[----:B------:R-:W-:Y:S02]  /*1ee090*/  R2UR UR4, R38 ;  /* 0x00000000260472ca */ /* 0x000fe400000e0000 */
[----:B------:R-:W-:-:S13]  /*1ee0a0*/  R2UR UR5, R39 ;  /* 0x00000000270572ca */ /* 0x000fda00000e0000 */
[----:B------:R-:W2:Y:S02]  /*1ee0b0*/  LD.E.64 R12, desc[UR4][R36.64+0x8] ;  /* 0x00000804240c7980 */ /* 0x000ea4000c101b00 */
[----:B--2---:R-:W-:-:S05]  /*1ee0c0*/  IADD3 R4, P0, PT, R12, 0x30, RZ ;  /* 0x000000300c047810 */ /* 0x004fca0007f1e0ff */
[----:B------:R-:W-:-:S05]  /*1ee0d0*/  IMAD.X R5, RZ, RZ, R13, P0 ;  /* 0x000000ffff057224 */ /* 0x000fca00000e060d */
[----:B------:R0:W-:Y:S03]  /*1ee0e0*/  ST.E.64 desc[UR4][R36.64+0x8], R4 ;  /* 0x0000080424007985 */ /* 0x0001e6000c101b04 */
.L_x_10101:
[----:B------:R-:W-:Y:S05]  /*1ee0f0*/  BSYNC B2 ;  /* 0x0000000000027941 */ /* 0x000fea0003800000 */
.L_x_10100:
        /* <DEDUP_REMOVED lines=51> */
.L_x_10106:
[----:B------:R-:W-:Y:S01]  /*1ee430*/  R2UR UR4, R38 ;  /* 0x00000000260472ca */ /* 0x000fe200000e0000 */
[----:B------:R-:W-:Y:S01]  /*1ee440*/  IMAD.MOV.U32 R5, RZ, RZ, 0x5272 ;  /* 0x00005272ff057424 */ /* 0x000fe200078e00ff */
[----:B------:R-:W-:Y:S01]  /*1ee450*/  R2UR UR5, R39 ;  /* 0x00000000270572ca */ /* 0x000fe200000e0000 */
[----:B------:R-:W-:Y:S01]  /*1ee460*/  IMAD.MOV.U32 R13, RZ, RZ, -0x1 ;  /* 0xffffffffff0d7424 */ /* 0x000fe200078e00ff */
[----:B------:R-:W-:-:S11]  /*1ee470*/  PLOP3.LUT P0, PT, PT, PT, PT, 0x8, 0x80 ;  /* 0x000000000080781c */ /* 0x000fd60003f0e170 */
[----:B------:R0:W-:Y:S02]  /*1ee480*/  ST.E desc[UR4][R30.64], R5 ;  /* 0x000000051e007985 */ /* 0x0001e4000c101904 */
.L_x_10107:
[----:B------:R-:W-:Y:S05]  /*1ee490*/  BSYNC B2 ;  /* 0x0000000000027941 */ /* 0x000fea0003800000 */
.L_x_10105:
        /* <DEDUP_REMOVED lines=39> */
.L_x_10109:
[----:B------:R-:W-:Y:S05]  /*1ee710*/  BSYNC B2 ;  /* 0x0000000000027941 */ /* 0x000fea0003800000 */
.L_x_10108:
[----:B------:R-:W-:Y:S02]  /*1ee720*/  R2UR UR4, R38 ;  /* 0x00000000260472ca */ /* 0x000fe400000e0000 */
[----:B------:R-:W-:-:S13]  /*1ee730*/  R2UR UR5, R39 ;  /* 0x00000000270572ca */ /* 0x000fda00000e0000 */
[----:B------:R3:W-:Y:S01]  /*1ee740*/  ST.E desc[UR4][R30.64], R7 ;  /* 0x000000071e007985 */ /* 0x0007e2000c101904 */
[----:B------:R-:W-:Y:S05]  /*1ee750*/  BRA `(.L_x_10110) ;  /* 0x0000000000387947 */ /* 0x000fea0003800000 */
.L_x_10099:
        /* <DEDUP_REMOVED lines=10> */
.L_x_10098:
[----:B------:R-:W-:Y:S01]  /*1ee800*/  R2UR UR4, R38 ;  /* 0x00000000260472ca */ /* 0x000fe200000e0000 */
[----:B01-3--:R-:W-:Y:S01]  /*1ee810*/  IMAD.MOV.U32 R5, RZ, RZ, 0x5368 ;  /* 0x00005368ff057424 */ /* 0x00bfe200078e00ff */
[----:B------:R-:W-:-:S13]  /*1ee820*/  R2UR UR5, R39 ;  /* 0x00000000270572ca */ /* 0x000fda00000e0000 */
[----:B------:R0:W-:Y:S02]  /*1ee830*/  ST.E desc[UR4][R30.64], R5 ;  /* 0x000000051e007985 */ /* 0x0001e4000c101904 */
.L_x_10110:
[----:B------:R-:W-:Y:S05]  /*1ee840*/  BSYNC B1 ;  /* 0x0000000000017941 */ /* 0x000fea0003800000 */
.L_x_10097:
[----:B------:R-:W-:Y:S01]  /*1ee850*/  IADD3 R9, P0, PT, R9, 0x8, RZ ;  /* 0x0000000809097810 */ /* 0x000fe20007f1e0ff */
[----:B------:R-:W-:Y:S01]  /*1ee860*/  VIADD R35, R35, 0x2 ;  /* 0x0000000223237836 */ /* 0x000fe20000000000 */
[----:B------:R-:W-:-:S03]  /*1ee870*/  IADD3 R18, P1, PT, R18, 0x2, RZ ;  /* 0x0000000212127810 */ /* 0x000fc60007f3e0ff */
[----:B------:R-:W-:Y:S02]  /*1ee880*/  IMAD.X R29, RZ, RZ, R29, P0 ;  /* 0x000000ffff1d7224 */ /* 0x000fe400000e061d */
[----:B------:R-:W-:Y:S01]  /*1ee890*/  IMAD.X R19, RZ, RZ, R19, P1 ;  /* 0x000000ffff137224 */ /* 0x000fe200008e0613 */
[----:B------:R-:W-:Y:S07]  /*1ee8a0*/  BRA `(.L_x_10111) ;  /* 0xffffffe800e87947 */ /* 0x000fee000383ffff */
.L_x_10096:
[----:B------:R-:W-:Y:S05]  /*1ee8b0*/  BSYNC B0 ;  /* 0x0000000000007941 */ /* 0x000fea0003800000 */
.L_x_10083:
        /* <DEDUP_REMOVED lines=19> */
.L_x_10116:
[----:B------:R-:W0:Y:S02]  /*1ee9f0*/  LDS.64 R4, [R9+0x8] ;  /* 0x0000080009047984 */ /* 0x000e240000000a00 */
[----:B0-----:R-:W-:-:S05]  /*1eea00*/  IADD3 R6, P0, PT, R4, 0x30, RZ ;  /* 0x0000003004067810 */ /* 0x001fca0007f1e0ff */
[----:B------:R-:W-:-:S07]  /*1eea10*/  IMAD.X R7, RZ, RZ, R5, P0 ;  /* 0x000000ffff077224 */ /* 0x000fce00000e0605 */
[----:B------:R-:W0:Y:S02]  /*1eea20*/  ATOMS.CAST.SPIN.64 P0, [R9+0x8], R4, R6 ;  /* 0x000008040900758d */ /* 0x000e240001800406 */
[----:B0-----:R-:W-:Y:S05]  /*1eea30*/  @!P0 BRA `(.L_x_10116) ;  /* 0xfffffffc00ec8947 */ /* 0x001fea000383ffff */
[----:B------:R-:W-:Y:S05]  /*1eea40*/  BSYNC B1 ;  /* 0x0000000000017941 */ /* 0x000fea0003800000 */
.L_x_10115:
[----:B------:R-:W-:Y:S02]  /*1eea50*/  IMAD.MOV.U32 R6, RZ, RZ, R4 ;  /* 0x000000ffff067224 */ /* 0x000fe400078e0004 */
[----:B------:R-:W-:Y:S01]  /*1eea60*/  IMAD.MOV.U32 R7, RZ, RZ, R5 ;  /* 0x000000ffff077224 */ /* 0x000fe200078e0005 */
[----:B------:R-:W-:Y:S06]  /*1eea70*/  BRA `(.L_x_10113) ;  /* 0x0000000000187947 */ /* 0x000fec0003800000 */
.L_x_10114:
[----:B------:R-:W-:Y:S02]  /*1eea80*/  R2UR UR4, R38 ;  /* 0x00000000260472ca */ /* 0x000fe400000e0000 */
[----:B------:R-:W-:-:S13]  /*1eea90*/  R2UR UR5, R39 ;  /* 0x00000000270572ca */ /* 0x000fda00000e0000 */
[----:B------:R-:W2:Y:S02]  /*1eeaa0*/  LD.E.64 R6, desc[UR4][R36.64+0x8] ;  /* 0x0000080424067980 */ /* 0x000ea4000c101b00 */
[----:B--2---:R-:W-:-:S05]  /*1eeab0*/  IADD3 R4, P0, PT, R6, 0x30, RZ ;  /* 0x0000003006047810 */ /* 0x004fca0007f1e0ff */
[----:B------:R-:W-:-:S05]  /*1eeac0*/  IMAD.X R5, RZ, RZ, R7, P0 ;  /* 0x000000ffff057224 */ /* 0x000fca00000e0607 */
[----:B------:R0:W-:Y:S03]  /*1eead0*/  ST.E.64 desc[UR4][R36.64+0x8], R4 ;  /* 0x0000080424007985 */ /* 0x0001e6000c101b04 */
.L_x_10113:
[----:B------:R-:W-:Y:S05]  /*1eeae0*/  BSYNC B0 ;  /* 0x0000000000007941 */ /* 0x000fea0003800000 */
.L_x_10112:
        /* <DEDUP_REMOVED lines=66> */
.L_x_10123:
[----:B------:R-:W0:Y:S02]  /*1eef10*/  LDS.64 R12, [R5+0x8] ;  /* 0x00000800050c7984 */ /* 0x000e240000000a00 */
[----:B0-----:R-:W-:-:S05]  /*1eef20*/  IADD3 R14, P0, PT, R32, R12, RZ ;  /* 0x0000000c200e7210 */ /* 0x001fca0007f1e0ff */
[----:B------:R-:W-:-:S07]  /*1eef30*/  IMAD.X R15, R33, 0x1, R13, P0 ;  /* 0x00000001210f7824 */ /* 0x000fce00000e060d */
[----:B------:R-:W0:Y:S02]  /*1eef40*/  ATOMS.CAST.SPIN.64 P0, [R5+0x8], R12, R14 ;  /* 0x0000080c0500758d */ /* 0x000e24000180040e */
[----:B0-----:R-:W-:Y:S05]  /*1eef50*/  @!P0 BRA `(.L_x_10123) ;  /* 0xfffffffc00ec8947 */ /* 0x001fea000383ffff */
[----:B------:R-:W-:Y:S05]  /*1eef60*/  BSYNC B2 ;  /* 0x0000000000027941 */ /* 0x000fea0003800000 */
.L_x_10122:
[----:B------:R-:W-:Y:S05]  /*1eef70*/  BRA `(.L_x_10120) ;  /* 0x0000000000187947 */ /* 0x000fea0003800000 */
.L_x_10121:
[----:B------:R-:W-:Y:S02]  /*1eef80*/  R2UR UR4, R38 ;  /* 0x00000000260472ca */ /* 0x000fe400000e0000 */
[----:B------:R-:W-:-:S13]  /*1eef90*/  R2UR UR5, R39 ;  /* 0x00000000270572ca */ /* 0x000fda00000e0000 */
[----:B------:R-:W2:Y:S02]  /*1eefa0*/  LD.E.64 R12, desc[UR4][R36.64+0x8] ;  /* 0x00000804240c7980 */ /* 0x000ea4000c101b00 */
[----:B--2---:R-:W-:-:S05]  /*1eefb0*/  IADD3 R4, P0, PT, R32, R12, RZ ;  /* 0x0000000c20047210 */ /* 0x004fca0007f1e0ff */
[----:B------:R-:W-:-:S05]  /*1eefc0*/  IMAD.X R5, R33, 0x1, R13, P0 ;  /* 0x0000000121057824 */ /* 0x000fca00000e060d */
[----:B------:R0:W-:Y:S03]  /*1eefd0*/  ST.E.64 desc[UR4][R36.64+0x8], R4 ;  /* 0x0000080424007985 */ /* 0x0001e6000c101b04 */
.L_x_10120:
[----:B------:R-:W-:Y:S05]  /*1eefe0*/  BSYNC B1 ;  /* 0x0000000000017941 */ /* 0x000fea0003800000 */
.L_x_10119:
        /* <DEDUP_REMOVED lines=45> */
[----:B------:R-:W-:-:S03]  /*1ef2c0*/  CS2R R32, SRZ ;  /* 0x0000000000207805 */ /* 0x000fc6000001ff00 */
[----:B------:R-:W-:-:S07]  /*1ef2d0*/  IMAD.MOV R34, RZ, RZ, -R22 ;  /* 0x000000ffff227224 */ /* 0x000fce00078e0a16 */
.L_x_10155:
        /* <DEDUP_REMOVED lines=28> */
.L_x_10136:
[----:B------:R-:W0:Y:S02]  /*1ef4a0*/  LDS.64 R12, [R5+0x8] ;  /* 0x00000800050c7984 */ /* 0x000e240000000a00 */
[----:B0-----:R-:W-:-:S05]  /*1ef4b0*/  IADD3 R14, P0, PT, R12, 0x30, RZ ;  /* 0x000000300c0e7810 */ /* 0x001fca0007f1e0ff */
[----:B------:R-:W-:-:S07]  /*1ef4c0*/  IMAD.X R15, RZ, RZ, R13, P0 ;  /* 0x000000ffff0f7224 */ /* 0x000fce00000e060d */
[----:B------:R-:W0:Y:S02]  /*1ef4d0*/  ATOMS.CAST.SPIN.64 P0, [R5+0x8], R12, R14 ;  /* 0x0000080c0500758d */ /* 0x000e24000180040e */
[----:B0-----:R-:W-:Y:S05]  /*1ef4e0*/  @!P0 BRA `(.L_x_10136) ;  /* 0xfffffffc00ec8947 */ /* 0x001fea000383ffff */
[----:B------:R-:W-:Y:S05]  /*1ef4f0*/  BSYNC B8 ;  /* 0x0000000000087941 */ /* 0x000fea0003800000 */
.L_x_10135:
[----:B------:R-:W-:Y:S02]  /*1ef500*/  IMAD.MOV.U32 R14, RZ, RZ, R12 ;  /* 0x000000ffff0e7224 */ /* 0x000fe400078e000c */
[----:B------:R-:W-:Y:S01]  /*1ef510*/  IMAD.MOV.U32 R15, RZ, RZ, R13 ;  /* 0x000000ffff0f7224 */ /* 0x000fe200078e000d */
[----:B------:R-:W-:Y:S06]  /*1ef520*/  BRA `(.L_x_10133) ;  /* 0x0000000000187947 */ /* 0x000fec0003800000 */
.L_x_10134:
[----:B------:R-:W-:Y:S02]  /*1ef530*/  R2UR UR4, R38 ;  /* 0x00000000260472ca */ /* 0x000fe400000e0000 */
[----:B------:R-:W-:-:S13]  /*1ef540*/  R2UR UR5, R39 ;  /* 0x00000000270572ca */ /* 0x000fda00000e0000 */
[----:B------:R-:W2:Y:S02]  /*1ef550*/  LD.E.64 R14, desc[UR4][R36.64+0x8] ;  /* 0x00000804240e7980 */ /* 0x000ea4000c101b00 */
[----:B--2---:R-:W-:-:S05]  /*1ef560*/  IADD3 R12, P0, PT, R14, 0x30, RZ ;  /* 0x000000300e0c7810 */ /* 0x004fca0007f1e0ff */
[----:B------:R-:W-:-:S05]  /*1ef570*/  IMAD.X R13, RZ, RZ, R15, P0 ;  /* 0x000000ffff0d7224 */ /* 0x000fca00000e060f */
[----:B------:R0:W-:Y:S03]  /*1ef580*/  ST.E.64 desc[UR4][R36.64+0x8], R12 ;  /* 0x0000080c24007985 */ /* 0x0001e6000c101b04 */
.L_x_10133:
[----:B------:R-:W-:Y:S05]  /*1ef590*/  BSYNC B7 ;  /* 0x0000000000077941 */ /* 0x000fea0003800000 */
.L_x_10132:
        /* <DEDUP_REMOVED lines=54> */
.L_x_10138:
[----:B------:R-:W-:Y:S05]  /*1ef900*/  BSYNC B7 ;  /* 0x0000000000077941 */ /* 0x000fea0003800000 */
.L_x_10137:
        /* <DEDUP_REMOVED lines=40> */
.L_x_10140:
[----:B------:R-:W-:Y:S05]  /*1efb90*/  BSYNC B7 ;  /* 0x0000000000077941 */ /* 0x000fea0003800000 */
.L_x_10139:
[----:B------:R-:W-:Y:S02]  /*1efba0*/  R2UR UR4, R38 ;  /* 0x00000000260472ca */ /* 0x000fe400000e0000 */
[----:B------:R-:W-:-:S13]  /*1efbb0*/  R2UR UR5, R39 ;  /* 0x00000000270572ca */ /* 0x000fda00000e0000 */
[----:B------:R2:W-:Y:S01]  /*1efbc0*/  ST.E desc[UR4][R30.64], R5 ;  /* 0x000000051e007985 */ /* 0x0005e2000c101904 */
[----:B------:R-:W-:Y:S05]  /*1efbd0*/  BRA `(.L_x_10141) ;  /* 0x0000000000147947 */ /* 0x000fea0003800000 */
.L_x_10131:
[----:B------:R-:W-:Y:S02]  /*1efbe0*/  R2UR UR4, R38 ;  /* 0x00000000260472ca */ /* 0x000fe400000e0000 */
[----:B------:R-:W-:Y:S02]  /*1efbf0*/  R2UR UR5, R39 ;  /* 0x00000000270572ca */ /* 0x000fe400000e0000 */
[----:B------:R-:W-:-:S05]  /*1efc00*/  IADD3 R4, P0, PT, R4, R32, RZ ;  /* 0x0000002004047210 */ /* 0x000fca0007f1e0ff */
[----:B------:R-:W-:-:S06]  /*1efc10*/  IMAD.X R5, RZ, RZ, R5, P0 ;  /* 0x000000ffff057224 */ /* 0x000fcc00000e0605 */
[----:B------:R3:W-:Y:S02]  /*1efc20*/  ST.E desc[UR4][R4.64+0x20], RZ ;  /* 0x000020ff04007985 */ /* 0x0007e4000c101904 */
.L_x_10141:
[----:B------:R-:W-:Y:S05]  /*1efc30*/  BSYNC B5 ;  /* 0x0000000000057941 */ /* 0x000fea0003800000 */
.L_x_10130:
        /* <DEDUP_REMOVED lines=27> */
.L_x_10148:
[----:B------:R-:W0:Y:S02]  /*1efdf0*/  LDS.64 R12, [R35+0x8] ;  /* 0x00000800230c7984 */ /* 0x000e240000000a00 */
[----:B0-----:R-:W-:-:S05]  /*1efe00*/  IADD3 R14, P0, PT, R12, 0x30, RZ ;  /* 0x000000300c0e7810 */ /* 0x001fca0007f1e0ff */
[----:B------:R-:W-:-:S07]  /*1efe10*/  IMAD.X R15, RZ, RZ, R13, P0 ;  /* 0x000000ffff0f7224 */ /* 0x000fce00000e060d */
[----:B------:R-:W0:Y:S02]  /*1efe20*/  ATOMS.CAST.SPIN.64 P0, [R35+0x8], R12, R14 ;  /* 0x0000080c2300758d */ /* 0x000e24000180040e */
[----:B0-----:R-:W-:Y:S05]  /*1efe30*/  @!P0 BRA `(.L_x_10148) ;  /* 0xfffffffc00ec8947 */ /* 0x001fea000383ffff */
[----:B------:R-:W-:Y:S05]  /*1efe40*/  BSYNC B8 ;  /* 0x0000000000087941 */ /* 0x000fea0003800000 */
.L_x_10147:
[----:B------:R-:W-:Y:S02]  /*1efe50*/  IMAD.MOV.U32 R14, RZ, RZ, R12 ;  /* 0x000000ffff0e7224 */ /* 0x000fe400078e000c */
[----:B------:R-:W-:Y:S01]  /*1efe60*/  IMAD.MOV.U32 R15, RZ, RZ, R13 ;  /* 0x000000ffff0f7224 */ /* 0x000fe200078e000d */
[----:B------:R-:W-:Y:S06]  /*1efe70*/  BRA `(.L_x_10145) ;  /* 0x0000000000187947 */ /* 0x000fec0003800000 */
.L_x_10146:
[----:B------:R-:W-:Y:S02]  /*1efe80*/  R2UR UR4, R38 ;  /* 0x00000000260472ca */ /* 0x000fe400000e0000 */
[----:B------:R-:W-:-:S13]  /*1efe90*/  R2UR UR5, R39 ;  /* 0x00000000270572ca */ /* 0x000fda00000e0000 */
[----:B------:R-:W2:Y:S02]  /*1efea0*/  LD.E.64 R14, desc[UR4][R36.64+0x8] ;  /* 0x00000804240e7980 */ /* 0x000ea4000c101b00 */
[----:B--2---:R-:W-:-:S05]  /*1efeb0*/  IADD3 R12, P0, PT, R14, 0x30, RZ ;  /* 0x000000300e0c7810 */ /* 0x004fca0007f1e0ff */
[----:B------:R-:W-:-:S05]  /*1efec0*/  IMAD.X R13, RZ, RZ, R15, P0 ;  /* 0x000000ffff0d7224 */ /* 0x000fca00000e060f */
[----:B------:R0:W-:Y:S03]  /*1efed0*/  ST.E.64 desc[UR4][R36.64+0x8], R12 ;  /* 0x0000080c24007985 */ /* 0x0001e6000c101b04 */
.L_x_10145:
[----:B------:R-:W-:Y:S05]  /*1efee0*/  BSYNC B7 ;  /* 0x0000000000077941 */ /* 0x000fea0003800000 */
.L_x_10144:
        /* <DEDUP_REMOVED lines=51> */
.L_x_10150:
[----:B------:R-:W-:Y:S01]  /*1f0220*/  R2UR UR4, R38 ;  /* 0x00000000260472ca */ /* 0x000fe200000e0000 */
[----:B------:R-:W-:Y:S01]  /*1f0230*/  IMAD.MOV.U32 R7, RZ, RZ, 0x5272 ;  /* 0x00005272ff077424 */ /* 0x000fe200078e00ff */
[----:B------:R-:W-:Y:S01]  /*1f0240*/  R2UR UR5, R39 ;  /* 0x00000000270572ca */ /* 0x000fe200000e0000 */
[----:B------:R-:W-:Y:S01]  /*1f0250*/  IMAD.MOV.U32 R15, RZ, RZ, -0x1 ;  /* 0xffffffffff0f7424 */ /* 0x000fe200078e00ff */
[----:B------:R-:W-:-:S11]  /*1f0260*/  PLOP3.LUT P0, PT, PT, PT, PT, 0x8, 0x80 ;  /* 0x000000000080781c */ /* 0x000fd60003f0e170 */
[----:B------:R0:W-:Y:S02]  /*1f0270*/  ST.E desc[UR4][R30.64], R7 ;  /* 0x000000071e007985 */ /* 0x0001e4000c101904 */
.L_x_10151:
[----:B------:R-:W-:Y:S05]  /*1f0280*/  BSYNC B7 ;  /* 0x0000000000077941 */ /* 0x000fea0003800000 */
.L_x_10149:
        /* <DEDUP_REMOVED lines=39> */
.L_x_10153:
[----:B------:R-:W-:Y:S05]  /*1f0500*/  BSYNC B7 ;  /* 0x0000000000077941 */ /* 0x000fea0003800000 */
.L_x_10152:
[----:B------:R-:W-:Y:S02]  /*1f0510*/  R2UR UR4, R38 ;  /* 0x00000000260472ca */ /* 0x000fe400000e0000 */
[----:B------:R-:W-:-:S13]  /*1f0520*/  R2UR UR5, R39 ;  /* 0x00000000270572ca */ /* 0x000fda00000e0000 */
[----:B------:R2:W-:Y:S01]  /*1f0530*/  ST.E desc[UR4][R30.64], R13 ;  /* 0x0000000d1e007985 */ /* 0x0005e2000c101904 */
[----:B------:R-:W-:Y:S05]  /*1f0540*/  BRA `(.L_x_10154) ;  /* 0x0000000000187947 */ /* 0x000fea0003800000 */
.L_x_10143:
[----:B------:R-:W-:Y:S01]  /*1f0550*/  VIADD R5, R32, 0x4 ;  /* 0x0000000420057836 */ /* 0x000fe20000000000 */
[----:B------:R-:W-:Y:S02]  /*1f0560*/  R2UR UR4, R38 ;  /* 0x00000000260472ca */ /* 0x000fe400000e0000 */
[----:B------:R-:W-:Y:S02]  /*1f0570*/  R2UR UR5, R39 ;  /* 0x00000000270572ca */ /* 0x000fe400000e0000 */
[----:B------:R-:W-:-:S05]  /*1f0580*/  IADD3 R4, P0, PT, R12, R5, RZ ;  /* 0x000000050c047210 */ /* 0x000fca0007f1e0ff */
[----:B------:R-:W-:-:S06]  /*1f0590*/  IMAD.X R5, RZ, RZ, R13, P0 ;  /* 0x000000ffff057224 */ /* 0x000fcc00000e060d */
[----:B------:R0:W-:Y:S02]  /*1f05a0*/  ST.E desc[UR4][R4.64+0x20], RZ ;  /* 0x000020ff04007985 */ /* 0x0001e4000c101904 */
.L_x_10154:
[----:B------:R-:W-:Y:S05]  /*1f05b0*/  BSYNC B5 ;  /* 0x0000000000057941 */ /* 0x000fea0003800000 */
.L_x_10142:
[----:B------:R-:W-:Y:S02]  /*1f05c0*/  VIADD R33, R33, 0x2 ;  /* 0x0000000221217836 */ /* 0x000fe40000000000 */
[----:B------:R-:W-:Y:S01]  /*1f05d0*/  VIADD R32, R32, 0x8 ;  /* 0x0000000820207836 */ /* 0x000fe20000000000 */
[----:B------:R-:W-:Y:S06]  /*1f05e0*/  @P2 BRA `(.L_x_10155) ;  /* 0xffffffec003c2947 */ /* 0x000fec000383ffff */
[----:B------:R-:W-:Y:S05]  /*1f05f0*/  BSYNC B1 ;  /* 0x0000000000017941 */ /* 0x000fea0003800000 */
.L_x_10129:
[----:B------:R-:W-:Y:S05]  /*1f0600*/  BSYNC B2 ;  /* 0x0000000000027941 */ /* 0x000fea0003800000 */
.L_x_10128:
        /* <DEDUP_REMOVED lines=25> */
.L_x_10162:
[----:B------:R-:W0:Y:S02]  /*1f07a0*/  LDS.64 R12, [R33+0x8] ;  /* 0x00000800210c7984 */ /* 0x000e240000000a00 */
[----:B0-----:R-:W-:-:S05]  /*1f07b0*/  IADD3 R14, P0, PT, R12, 0x30, RZ ;  /* 0x000000300c0e7810 */ /* 0x001fca0007f1e0ff */
[----:B------:R-:W-:-:S07]  /*1f07c0*/  IMAD.X R15, RZ, RZ, R13, P0 ;  /* 0x000000ffff0f7224 */ /* 0x000fce00000e060d */
[----:B------:R-:W0:Y:S02]  /*1f07d0*/  ATOMS.CAST.SPIN.64 P0, [R33+0x8], R12, R14 ;  /* 0x0000080c2100758d */ /* 0x000e24000180040e */
[----:B0-----:R-:W-:Y:S05]  /*1f07e0*/  @!P0 BRA `(.L_x_10162) ;  /* 0xfffffffc00ec8947 */ /* 0x001fea000383ffff */
[----:B------:R-:W-:Y:S05]  /*1f07f0*/  BSYNC B5 ;  /* 0x0000000000057941 */ /* 0x000fea0003800000 */
.L_x_10161:
[----:B------:R-:W-:Y:S02]  /*1f0800*/  IMAD.MOV.U32 R14, RZ, RZ, R12 ;  /* 0x000000ffff0e7224 */ /* 0x000fe400078e000c */
[----:B------:R-:W-:Y:S01]  /*1f0810*/  IMAD.MOV.U32 R15, RZ, RZ, R13 ;  /* 0x000000ffff0f7224 */ /* 0x000fe200078e000d */
[----:B------:R-:W-:Y:S06]  /*1f0820*/  BRA `(.L_x_10159) ;  /* 0x0000000000187947 */ /* 0x000fec0003800000 */
.L_x_10160:
[----:B------:R-:W-:Y:S02]  /*1f0830*/  R2UR UR4, R38 ;  /* 0x00000000260472ca */ /* 0x000fe400000e0000 */
[----:B------:R-:W-:-:S13]  /*1f0840*/  R2UR UR5, R39 ;  /* 0x00000000270572ca */ /* 0x000fda00000e0000 */
[----:B------:R-:W2:Y:S02]  /*1f0850*/  LD.E.64 R14, desc[UR4][R36.64+0x8] ;  /* 0x00000804240e7980 */ /* 0x000ea4000c101b00 */
[----:B--2---:R-:W-:-:S05]  /*1f0860*/  IADD3 R12, P0, PT, R14, 0x30, RZ ;  /* 0x000000300e0c7810 */ /* 0x004fca0007f1e0ff */
[----:B------:R-:W-:-:S05]  /*1f0870*/  IMAD.X R13, RZ, RZ, R15, P0 ;  /* 0x000000ffff0d7224 */ /* 0x000fca00000e060f */
[----:B------:R0:W-:Y:S03]  /*1f0880*/  ST.E.64 desc[UR4][R36.64+0x8], R12 ;  /* 0x0000080c24007985 */ /* 0x0001e6000c101b04 */
.L_x_10159:
[----:B------:R-:W-:Y:S05]  /*1f0890*/  BSYNC B2 ;  /* 0x0000000000027941 */ /* 0x000fea0003800000 */
.L_x_10158:
        /* <DEDUP_REMOVED lines=51> */
.L_x_10164:
[----:B------:R-:W-:Y:S01]  /*1f0bd0*/  R2UR UR4, R38 ;  /* 0x00000000260472ca */ /* 0x000fe200000e0000 */
[----:B------:R-:W-:Y:S01]  /*1f0be0*/  IMAD.MOV.U32 R7, RZ, RZ, 0x5272 ;  /* 0x00005272ff077424 */ /* 0x000fe200078e00ff */
[----:B------:R-:W-:Y:S01]  /*1f0bf0*/  R2UR UR5, R39 ;  /* 0x00000000270572ca */ /* 0x000fe200000e0000 */
[----:B------:R-:W-:Y:S01]  /*1f0c00*/  IMAD.MOV.U32 R15, RZ, RZ, -0x1 ;  /* 0xffffffffff0f7424 */ /* 0x000fe200078e00ff */
[----:B------:R-:W-:-:S11]  /*1f0c10*/  PLOP3.LUT P0, PT, PT, PT, PT, 0x8, 0x80 ;  /* 0x000000000080781c */ /* 0x000fd60003f0e170 */
[----:B------:R0:W-:Y:S02]  /*1f0c20*/  ST.E desc[UR4][R30.64], R7 ;  /* 0x000000071e007985 */ /* 0x0001e4000c101904 */
.L_x_10165:
[----:B------:R-:W-:Y:S05]  /*1f0c30*/  BSYNC B2 ;  /* 0x0000000000027941 */ /* 0x000fea0003800000 */
.L_x_10163:
        /* <DEDUP_REMOVED lines=39> */
.L_x_10167:
[----:B------:R-:W-:Y:S05]  /*1f0eb0*/  BSYNC B2 ;  /* 0x0000000000027941 */ /* 0x000fea0003800000 */
.L_x_10166:
[----:B------:R-:W-:Y:S02]  /*1f0ec0*/  R2UR UR4, R38 ;  /* 0x00000000260472ca */ /* 0x000fe400000e0000 */
[----:B------:R-:W-:-:S13]  /*1f0ed0*/  R2UR UR5, R39 ;  /* 0x00000000270572ca */ /* 0x000fda00000e0000 */
[----:B------:R3:W-:Y:S01]  /*1f0ee0*/  ST.E desc[UR4][R30.64], R13 ;  /* 0x0000000d1e007985 */ /* 0x0007e2000c101904 */
[----:B------:R-:W-:Y:S05]  /*1f0ef0*/  BRA `(.L_x_10156) ;  /* 0x0000000000147947 */ /* 0x000fea0003800000 */
.L_x_10157:
[----:B------:R-:W-:Y:S02]  /*1f0f00*/  R2UR UR4, R38 ;  /* 0x00000000260472ca */ /* 0x000fe400000e0000 */
[----:B------:R-:W-:Y:S02]  /*1f0f10*/  R2UR UR5, R39 ;  /* 0x00000000270572ca */ /* 0x000fe400000e0000 */
[----:B------:R-:W-:-:S05]  /*1f0f20*/  LEA R4, P0, R22, R12, 0x2 ;  /* 0x0000000c16047211 */ /* 0x000fca00078010ff */
[----:B------:R-:W-:-:S06]  /*1f0f30*/  IMAD.X R5, RZ, RZ, R13, P0 ;  /* 0x000000ffff057224 */ /* 0x000fcc00000e060d */
[----:B------:R4:W-:Y:S02]  /*1f0f40*/  ST.E desc[UR4][R4.64+0x20], RZ ;  /* 0x000020ff04007985 */ /* 0x0009e4000c101904 */
.L_x_10156:
[----:B------:R-:W-:Y:S05]  /*1f0f50*/  BSYNC B1 ;  /* 0x0000000000017941 */ /* 0x000fea0003800000 */
.L_x_10126:
[----:B------:R-:W-:-:S13]  /*1f0f60*/  ISETP.GE.AND P0, PT, R19, 0x1, PT ;  /* 0x000000011300780c */ /* 0x000fda0003f06270 */
[----:B------:R-:W-:Y:S05]  /*1f0f70*/  @!P0 BREAK B3 ;  /* 0x0000000000038942 */ /* 0x000fea0003800000 */
[----:B------:R-:W-:Y:S05]  /*1f0f80*/  @!P0 BRA `(.L_x_10127) ;  /* 0x0000001400088947 */ /* 0x000fea0003800000 */
[----:B------:R-:W-:Y:S05]  /*1f0f90*/  BSYNC B3 ;  /* 0x0000000000037941 */ /* 0x000fea0003800000 */
.L_x_10125:
[----:B------:R-:W-:Y:S02]  /*1f0fa0*/  IMAD.MOV R18, RZ, RZ, -R19 ;  /* 0x000000ffff127224 */ /* 0x000fe400078e0a13 */
[----:B------:R-:W-:Y:S02]  /*1f0fb0*/  IMAD.MOV.U32 R22, RZ, RZ, RZ ;  /* 0x000000ffff167224 */ /* 0x000fe400078e00ff */
[----:B------:R-:W-:-:S07]  /*1f0fc0*/  IMAD.MOV.U32 R32, RZ, RZ, RZ ;  /* 0x000000ffff207224 */ /* 0x000fce00078e00ff */
.L_x_10192:
        /* <DEDUP_REMOVED lines=36> */
.L_x_10175:
[----:B------:R-:W0:Y:S02]  /*1f1210*/  LDS.64 R12, [R35+0x8] ;  /* 0x00000800230c7984 */ /* 0x000e240000000a00 */
[----:B0-----:R-:W-:-:S05]  /*1f1220*/  IADD3 R14, P0, PT, R12, 0x30, RZ ;  /* 0x000000300c0e7810 */ /* 0x001fca0007f1e0ff */
[----:B------:R-:W-:-:S07]  /*1f1230*/  IMAD.X R15, RZ, RZ, R13, P0 ;  /* 0x000000ffff0f7224 */ /* 0x000fce00000e060d */
[----:B------:R-:W0:Y:S02]  /*1f1240*/  ATOMS.CAST.SPIN.64 P0, [R35+0x8], R12, R14 ;  /* 0x0000080c2300758d */ /* 0x000e24000180040e */
[----:B0-----:R-:W-:Y:S05]  /*1f1250*/  @!P0 BRA `(.L_x_10175) ;  /* 0xfffffffc00ec8947 */ /* 0x001fea000383ffff */
[----:B------:R-:W-:Y:S05]  /*1f1260*/  BSYNC B3 ;  /* 0x0000000000037941 */ /* 0x000fea0003800000 */
.L_x_10174:
[----:B------:R-:W-:Y:S02]  /*1f1270*/  IMAD.MOV.U32 R14, RZ, RZ, R12 ;  /* 0x000000ffff0e7224 */ /* 0x000fe400078e000c */
[----:B------:R-:W-:Y:S01]  /*1f1280*/  IMAD.MOV.U32 R15, RZ, RZ, R13 ;  /* 0x000000ffff0f7224 */ /* 0x000fe200078e000d */
[----:B------:R-:W-:Y:S06]  /*1f1290*/  BRA `(.L_x_10172) ;  /* 0x0000000000187947 */ /* 0x000fec0003800000 */
.L_x_10173:
[----:B------:R-:W-:Y:S02]  /*1f12a0*/  R2UR UR4, R38 ;  /* 0x00000000260472ca */ /* 0x000fe400000e0000 */
[----:B------:R-:W-:-:S13]  /*1f12b0*/  R2UR UR5, R39 ;  /* 0x00000000270572ca */ /* 0x000fda00000e0000 */
[----:B------:R-:W2:Y:S02]  /*1f12c0*/  LD.E.64 R14, desc[UR4][R36.64+0x8] ;  /* 0x00000804240e7980 */ /* 0x000ea4000c101b00 */
[----:B--2---:R-:W-:-:S05]  /*1f12d0*/  IADD3 R12, P0, PT, R14, 0x30, RZ ;  /* 0x000000300e0c7810 */ /* 0x004fca0007f1e0ff */
[----:B------:R-:W-:-:S05]  /*1f12e0*/  IMAD.X R13, RZ, RZ, R15, P0 ;  /* 0x000000ffff0d7224 */ /* 0x000fca00000e060f */
[----:B------:R0:W-:Y:S03]  /*1f12f0*/  ST.E.64 desc[UR4][R36.64+0x8], R12 ;  /* 0x0000080c24007985 */ /* 0x0001e6000c101b04 */
.L_x_10172:
[----:B------:R-:W-:Y:S05]  /*1f1300*/  BSYNC B2 ;  /* 0x0000000000027941 */ /* 0x000fea0003800000 */
.L_x_10171:
        /* <DEDUP_REMOVED lines=54> */
.L_x_10177:
[----:B------:R-:W-:Y:S05]  /*1f1670*/  BSYNC B2 ;  /* 0x0000000000027941 */ /* 0x000fea0003800000 */
.L_x_10176:
        /* <DEDUP_REMOVED lines=40> */
.L_x_10179:
[----:B------:R-:W-:Y:S05]  /*1f1900*/  BSYNC B2 ;  /* 0x0000000000027941 */ /* 0x000fea0003800000 */
.L_x_10178:
[----:B------:R-:W-:Y:S02]  /*1f1910*/  R2UR UR4, R38 ;  /* 0x00000000260472ca */ /* 0x000fe400000e0000 */
[----:B------:R-:W-:Y:S02]  /*1f1920*/  R2UR UR5, R39 ;  /* 0x00000000270572ca */ /* 0x000fe400000e0000 */
[----:B------:R-:W-:-:S11]  /*1f1930*/  PRMT R15, RZ, 0x7610, R15 ;  /* 0x00007610ff0f7816 */ /* 0x000fd6000000000f */
[----:B------:R4:W-:Y:S01]  /*1f1940*/  ST.E desc[UR4][R30.64], R13 ;  /* 0x0000000d1e007985 */ /* 0x0009e2000c101904 */
[----:B------:R-:W-:Y:S05]  /*1f1950*/  BRA `(.L_x_10169) ;  /* 0x0000000000147947 */ /* 0x000fea0003800000 */
.L_x_10170:
[----:B------:R-:W-:Y:S02]  /*1f1960*/  R2UR UR4, R38 ;  /* 0x00000000260472ca */ /* 0x000fe400000e0000 */
[----:B------:R-:W-:Y:S02]  /*1f1970*/  R2UR UR5, R39 ;  /* 0x00000000270572ca */ /* 0x000fe400000e0000 */
[----:B------:R-:W-:-:S05]  /*1f1980*/  IADD3 R4, P0, PT, R22, R12, RZ ;  /* 0x0000000c16047210 */ /* 0x000fca0007f1e0ff */
[----:B------:R-:W-:-:S06]  /*1f1990*/  IMAD.X R5, RZ, RZ, R13, P0 ;  /* 0x000000ffff057224 */ /* 0x000fcc00000e060d */
[----:B------:R0:W5:Y:S02]  /*1f19a0*/  LD.E.U8 R15, desc[UR4][R4.64+0x20] ;  /* 0x00002004040f7980 */ /* 0x000164000c101100 */
.L_x_10169:
[----:B------:R-:W-:Y:S05]  /*1f19b0*/  BSYNC B1 ;  /* 0x0000000000017941 */ /* 0x000fea0003800000 */
.L_x_10168:
        /* <DEDUP_REMOVED lines=31> */
.L_x_10187:
[----:B------:R-:W0:Y:S02]  /*1f1bb0*/  LDS.64 R12, [R35+0x8] ;  /* 0x00000800230c7984 */ /* 0x000e240000000a00 */
[----:B0-----:R-:W-:-:S05]  /*1f1bc0*/  IADD3 R14, P0, PT, R12, 0x30, RZ ;  /* 0x000000300c0e7810 */ /* 0x001fca0007f1e0ff */
[----:B------:R-:W-:-:S07]  /*1f1bd0*/  IMAD.X R15, RZ, RZ, R13, P0 ;  /* 0x000000ffff0f7224 */ /* 0x000fce00000e060d */
[----:B------:R-:W0:Y:S02]  /*1f1be0*/  ATOMS.CAST.SPIN.64 P0, [R35+0x8], R12, R14 ;  /* 0x0000080c2300758d */ /* 0x000e24000180040e */
[----:B0-----:R-:W-:Y:S05]  /*1f1bf0*/  @!P0 BRA `(.L_x_10187) ;  /* 0xfffffffc00ec8947 */ /* 0x001fea000383ffff */
[----:B------:R-:W-:Y:S05]  /*1f1c00*/  BSYNC B3 ;  /* 0x0000000000037941 */ /* 0x000fea0003800000 */
.L_x_10186:
[----:B------:R-:W-:Y:S02]  /*1f1c10*/  IMAD.MOV.U32 R14, RZ, RZ, R12 ;  /* 0x000000ffff0e7224 */ /* 0x000fe400078e000c */
[----:B------:R-:W-:Y:S01]  /*1f1c20*/  IMAD.MOV.U32 R15, RZ, RZ, R13 ;  /* 0x000000ffff0f7224 */ /* 0x000fe200078e000d */
[----:B------:R-:W-:Y:S06]  /*1f1c30*/  BRA `(.L_x_10184) ;  /* 0x0000000000187947 */ /* 0x000fec0003800000 */
.L_x_10185:
[----:B------:R-:W-:Y:S02]  /*1f1c40*/  R2UR UR4, R38 ;  /* 0x00000000260472ca */ /* 0x000fe400000e0000 */
[----:B------:R-:W-:-:S13]  /*1f1c50*/  R2UR UR5, R39 ;  /* 0x00000000270572ca */ /* 0x000fda00000e0000 */
[----:B------:R-:W2:Y:S02]  /*1f1c60*/  LD.E.64 R14, desc[UR4][R36.64+0x8] ;  /* 0x00000804240e7980 */ /* 0x000ea4000c101b00 */
[----:B--2---:R-:W-:-:S05]  /*1f1c70*/  IADD3 R12, P0, PT, R14, 0x30, RZ ;  /* 0x000000300e0c7810 */ /* 0x004fca0007f1e0ff */
[----:B------:R-:W-:-:S05]  /*1f1c80*/  IMAD.X R13, RZ, RZ, R15, P0 ;  /* 0x000000ffff0d7224 */ /* 0x000fca00000e060f */
[----:B------:R0:W-:Y:S03]  /*1f1c90*/  ST.E.64 desc[UR4][R36.64+0x8], R12 ;  /* 0x0000080c24007985 */ /* 0x0001e6000c101b04 */
.L_x_10184:
[----:B------:R-:W-:Y:S05]  /*1f1ca0*/  BSYNC B2 ;  /* 0x0000000000027941 */ /* 0x000fea0003800000 */
.L_x_10183:
        /* <DEDUP_REMOVED lines=54> */
.L_x_10189:
[----:B------:R-:W-:Y:S05]  /*1f2010*/  BSYNC B2 ;  /* 0x0000000000027941 */ /* 0x000fea0003800000 */
.L_x_10188:
        /* <DEDUP_REMOVED lines=40> */
.L_x_10191:
[----:B------:R-:W-:Y:S05]  /*1f22a0*/  BSYNC B2 ;  /* 0x0000000000027941 */ /* 0x000fea0003800000 */
.L_x_10190:
[----:B------:R-:W-:Y:S02]  /*1f22b0*/  R2UR UR4, R38 ;  /* 0x00000000260472ca */ /* 0x000fe400000e0000 */
[----:B------:R-:W-:-:S13]  /*1f22c0*/  R2UR UR5, R39 ;  /* 0x00000000270572ca */ /* 0x000fda00000e0000 */
[----:B------:R2:W-:Y:S01]  /*1f22d0*/  ST.E desc[UR4][R30.64], R13 ;  /* 0x0000000d1e007985 */ /* 0x0005e2000c101904 */
[----:B------:R-:W-:Y:S05]  /*1f22e0*/  BRA `(.L_x_10181) ;  /* 0x0000000000207947 */ /* 0x000fea0003800000 */
.L_x_10182:
        /* <DEDUP_REMOVED lines=8> */
.L_x_10181:
[----:B------:R-:W-:Y:S05]  /*1f2370*/  BSYNC B1 ;  /* 0x0000000000017941 */ /* 0x000fea0003800000 */
.L_x_10180:
[----:B------:R-:W-:Y:S02]  /*1f2380*/  VIADD R32, R32, 0x1 ;  /* 0x0000000120207836 */ /* 0x000fe40000000000 */
[----:B------:R-:W-:Y:S01]  /*1f2390*/  VIADD R22, R22, 0x4 ;  /* 0x0000000416167836 */ /* 0x000fe20000000000 */
[----:B------:R-:W-:Y:S06]  /*1f23a0*/  @P2 BRA `(.L_x_10192) ;  /* 0xffffffec00082947 */ /* 0x000fec000383ffff */
.L_x_10127:
[----:B------:R-:W-:Y:S05]  /*1f23b0*/  BSYNC B4 ;  /* 0x0000000000047941 */ /* 0x000fea0003800000 */
.L_x_10124:
        /* <DEDUP_REMOVED lines=15> */
.L_x_10118:
[----:B------:R-:W-:Y:S05]  /*1f24b0*/  BSYNC B0 ;  /* 0x0000000000007941 */ /* 0x000fea0003800000 */
.L_x_10117:
        /* <DEDUP_REMOVED lines=18> */
[----:B------:R-:W4:Y:S01]  /*1f25e0*/  @P0 LD.E R0, desc[UR6][R4.64+0x28] ;  /* 0x0000280604000980 */ /* 0x000f22000c101900 */
[C---:B------:R-:W-:Y:S01]  /*1f25f0*/  @P1 R2UR UR4, R38.reuse ;  /* 0x00000000260412ca */ /* 0x040fe200000e0000 */
[----:B-1----:R-:W-:Y:S01]  /*1f2600*/  @!P1 IMAD.MOV.U32 R11, RZ, RZ, RZ ;  /* 0x000000ffff0b9224 */ /* 0x002fe200078e00ff */
        /* <DEDUP_REMOVED lines=36> */
.L_x_10197:
[----:B------:R-:W0:Y:S02]  /*1f2850*/  LDS.64 R4, [R9+0x8] ;  /* 0x0000080009047984 */ /* 0x000e240000000a00 */
[----:B0-----:R-:W-:-:S05]  /*1f2860*/  IADD3 R6, P0, PT, R12, R4, RZ ;  /* 0x000000040c067210 */ /* 0x001fca0007f1e0ff */
[----:B------:R-:W-:-:S07]  /*1f2870*/  IMAD.X R7, R13, 0x1, R5, P0 ;  /* 0x000000010d077824 */ /* 0x000fce00000e0605 */
[----:B------:R-:W0:Y:S02]  /*1f2880*/  ATOMS.CAST.SPIN.64 P0, [R9+0x8], R4, R6 ;  /* 0x000008040900758d */ /* 0x000e240001800406 */
[----:B0-----:R-:W-:Y:S05]  /*1f2890*/  @!P0 BRA `(.L_x_10197) ;  /* 0xfffffffc00ec8947 */ /* 0x001fea000383ffff */
[----:B------:R-:W-:Y:S05]  /*1f28a0*/  BSYNC B1 ;  /* 0x0000000000017941 */ /* 0x000fea0003800000 */
.L_x_10196:
[----:B------:R-:W-:Y:S02]  /*1f28b0*/  IMAD.MOV.U32 R32, RZ, RZ, R4 ;  /* 0x000000ffff207224 */ /* 0x000fe400078e0004 */
[----:B------:R-:W-:Y:S01]  /*1f28c0*/  IMAD.MOV.U32 R33, RZ, RZ, R5 ;  /* 0x000000ffff217224 */ /* 0x000fe200078e0005 */
[----:B------:R-:W-:Y:S06]  /*1f28d0*/  BRA `(.L_x_10194) ;  /* 0x0000000000187947 */ /* 0x000fec0003800000 */
.L_x_10195:
[----:B------:R-:W-:Y:S02]  /*1f28e0*/  R2UR UR4, R38 ;  /* 0x00000000260472ca */ /* 0x000fe400000e0000 */
[----:B------:R-:W-:-:S13]  /*1f28f0*/  R2UR UR5, R39 ;  /* 0x00000000270572ca */ /* 0x000fda00000e0000 */
[----:B------:R-:W2:Y:S02]  /*1f2900*/  LD.E.64 R32, desc[UR4][R36.64+0x8] ;  /* 0x0000080424207980 */ /* 0x000ea4000c101b00 */
[----:B--2---:R-:W-:-:S05]  /*1f2910*/  IADD3 R4, P0, PT, R12, R32, RZ ;  /* 0x000000200c047210 */ /* 0x004fca0007f1e0ff */
[----:B------:R-:W-:-:S05]  /*1f2920*/  IMAD.X R5, R13, 0x1, R33, P0 ;  /* 0x000000010d057824 */ /* 0x000fca00000e0621 */
[----:B------:R0:W-:Y:S03]  /*1f2930*/  ST.E.64 desc[UR4][R36.64+0x8], R4 ;  /* 0x0000080424007985 */ /* 0x0001e6000c101b04 */
.L_x_10194:
[----:B------:R-:W-:Y:S05]  /*1f2940*/  BSYNC B0 ;  /* 0x0000000000007941 */ /* 0x000fea0003800000 */
.L_x_10193:
        /* <DEDUP_REMOVED lines=46> */
.L_x_10227:
        /* <DEDUP_REMOVED lines=29> */
.L_x_10208:
[----:B------:R-:W0:Y:S02]  /*1f2e00*/  LDS.64 R12, [R35+0x8] ;  /* 0x00000800230c7984 */ /* 0x000e240000000a00 */
[----:B0-----:R-:W-:-:S05]  /*1f2e10*/  IADD3 R14, P0, PT, R12, 0x30, RZ ;  /* 0x000000300c0e7810 */ /* 0x001fca0007f1e0ff */
[----:B------:R-:W-:-:S07]  /*1f2e20*/  IMAD.X R15, RZ, RZ, R13, P0 ;  /* 0x000000ffff0f7224 */ /* 0x000fce00000e060d */
[----:B------:R-:W0:Y:S02]  /*1f2e30*/  ATOMS.CAST.SPIN.64 P0, [R35+0x8], R12, R14 ;  /* 0x0000080c2300758d */ /* 0x000e24000180040e */
[----:B0-----:R-:W-:Y:S05]  /*1f2e40*/  @!P0 BRA `(.L_x_10208) ;  /* 0xfffffffc00ec8947 */ /* 0x001fea000383ffff */
[----:B------:R-:W-:Y:S05]  /*1f2e50*/  BSYNC B4 ;  /* 0x0000000000047941 */ /* 0x000fea0003800000 */
.L_x_10207:
[----:B------:R-:W-:Y:S02]  /*1f2e60*/  IMAD.MOV.U32 R14, RZ, RZ, R12 ;  /* 0x000000ffff0e7224 */ /* 0x000fe400078e000c */
[----:B------:R-:W-:Y:S01]  /*1f2e70*/  IMAD.MOV.U32 R15, RZ, RZ, R13 ;  /* 0x000000ffff0f7224 */ /* 0x000fe200078e000d */
[----:B------:R-:W-:Y:S06]  /*1f2e80*/  BRA `(.L_x_10205) ;  /* 0x0000000000187947 */ /* 0x000fec0003800000 */
.L_x_10206:
[----:B------:R-:W-:Y:S02]  /*1f2e90*/  R2UR UR4, R38 ;  /* 0x00000000260472ca */ /* 0x000fe400000e0000 */
[----:B------:R-:W-:-:S13]  /*1f2ea0*/  R2UR UR5, R39 ;  /* 0x00000000270572ca */ /* 0x000fda00000e0000 */
[----:B------:R-:W2:Y:S02]  /*1f2eb0*/  LD.E.64 R14, desc[UR4][R36.64+0x8] ;  /* 0x00000804240e7980 */ /* 0x000ea4000c101b00 */
[----:B--2---:R-:W-:-:S05]  /*1f2ec0*/  IADD3 R12, P0, PT, R14, 0x30, RZ ;  /* 0x000000300e0c7810 */ /* 0x004fca0007f1e0ff */
[----:B------:R-:W-:-:S05]  /*1f2ed0*/  IMAD.X R13, RZ, RZ, R15, P0 ;  /* 0x000000ffff0d7224 */ /* 0x000fca00000e060f */
[----:B------:R0:W-:Y:S03]  /*1f2ee0*/  ST.E.64 desc[UR4][R36.64+0x8], R12 ;  /* 0x0000080c24007985 */ /* 0x0001e6000c101b04 */
.L_x_10205:
[----:B------:R-:W-:Y:S05]  /*1f2ef0*/  BSYNC B3 ;  /* 0x0000000000037941 */ /* 0x000fea0003800000 */
.L_x_10204:
        /* <DEDUP_REMOVED lines=54> */
.L_x_10210:
[----:B------:R-:W-:Y:S05]  /*1f3260*/  BSYNC B3 ;  /* 0x0000000000037941 */ /* 0x000fea0003800000 */
.L_x_10209:
        /* <DEDUP_REMOVED lines=40> */
.L_x_10212:
[----:B------:R-:W-:Y:S05]  /*1f34f0*/  BSYNC B3 ;  /* 0x0000000000037941 */ /* 0x000fea0003800000 */
.L_x_10211:
[----:B------:R-:W-:Y:S02]  /*1f3500*/  R2UR UR4, R38 ;  /* 0x00000000260472ca */ /* 0x000fe400000e0000 */
[----:B------:R-:W-:-:S13]  /*1f3510*/  R2UR UR5, R39 ;  /* 0x00000000270572ca */ /* 0x000fda00000e0000 */
[----:B------:R2:W-:Y:S01]  /*1f3520*/  ST.E desc[UR4][R30.64], R13 ;  /* 0x0000000d1e007985 */ /* 0x0005e2000c101904 */
[----:B------:R-:W-:Y:S05]  /*1f3530*/  BRA `(.L_x_10213) ;  /* 0x0000000000147947 */ /* 0x000fea0003800000 */
.L_x_10203:
[----:B------:R-:W-:Y:S02]  /*1f3540*/  R2UR UR4, R38 ;  /* 0x00000000260472ca */ /* 0x000fe400000e0000 */
[----:B------:R-:W-:Y:S02]  /*1f3550*/  R2UR UR5, R39 ;  /* 0x00000000270572ca */ /* 0x000fe400000e0000 */
[----:B------:R-:W-:-:S05]  /*1f3560*/  IADD3 R4, P0, PT, R12, R29, RZ ;  /* 0x0000001d0c047210 */ /* 0x000fca0007f1e0ff */
[----:B------:R-:W-:-:S06]  /*1f3570*/  IMAD.X R5, RZ, RZ, R13, P0 ;  /* 0x000000ffff057224 */ /* 0x000fcc00000e060d */
[----:B------:R3:W-:Y:S02]  /*1f3580*/  ST.E desc[UR4][R4.64+0x20], RZ ;  /* 0x000020ff04007985 */ /* 0x0007e4000c101904 */
.L_x_10213:
[----:B------:R-:W-:Y:S05]  /*1f3590*/  BSYNC B2 ;  /* 0x0000000000027941 */ /* 0x000fea0003800000 */
.L_x_10202:
        /* <DEDUP_REMOVED lines=26> */
.L_x_10220:
[----:B------:R-:W0:Y:S02]  /*1f3740*/  LDS.64 R12, [R35+0x8] ;  /* 0x00000800230c7984 */ /* 0x000e240000000a00 */
[----:B0-----:R-:W-:-:S05]  /*1f3750*/  IADD3 R14, P0, PT, R12, 0x30, RZ ;  /* 0x000000300c0e7810 */ /* 0x001fca0007f1e0ff */
[----:B------:R-:W-:-:S07]  /*1f3760*/  IMAD.X R15, RZ, RZ, R13, P0 ;  /* 0x000000ffff0f7224 */ /* 0x000fce00000e060d */
[----:B------:R-:W0:Y:S02]  /*1f3770*/  ATOMS.CAST.SPIN.64 P0, [R35+0x8], R12, R14 ;  /* 0x0000080c2300758d */ /* 0x000e24000180040e */
[----:B0-----:R-:W-:Y:S05]  /*1f3780*/  @!P0 BRA `(.L_x_10220) ;  /* 0xfffffffc00ec8947 */ /* 0x001fea000383ffff */
[----:B------:R-:W-:Y:S05]  /*1f3790*/  BSYNC B4 ;  /* 0x0000000000047941 */ /* 0x000fea0003800000 */
.L_x_10219:
[----:B------:R-:W-:Y:S02]  /*1f37a0*/  IMAD.MOV.U32 R14, RZ, RZ, R12 ;  /* 0x000000ffff0e7224 */ /* 0x000fe400078e000c */
[----:B------:R-:W-:Y:S01]  /*1f37b0*/  IMAD.MOV.U32 R15, RZ, RZ, R13 ;  /* 0x000000ffff0f7224 */ /* 0x000fe200078e000d */
[----:B------:R-:W-:Y:S06]  /*1f37c0*/  BRA `(.L_x_10217) ;  /* 0x0000000000187947 */ /* 0x000fec0003800000 */
.L_x_10218:
[----:B------:R-:W-:Y:S02]  /*1f37d0*/  R2UR UR4, R38 ;  /* 0x00000000260472ca */ /* 0x000fe400000e0000 */
[----:B------:R-:W-:-:S13]  /*1f37e0*/  R2UR UR5, R39 ;  /* 0x00000000270572ca */ /* 0x000fda00000e0000 */
[----:B------:R-:W2:Y:S02]  /*1f37f0*/  LD.E.64 R14, desc[UR4][R36.64+0x8] ;  /* 0x00000804240e7980 */ /* 0x000ea4000c101b00 */
[----:B--2---:R-:W-:-:S05]  /*1f3800*/  IADD3 R12, P0, PT, R14, 0x30, RZ ;  /* 0x000000300e0c7810 */ /* 0x004fca0007f1e0ff */
[----:B------:R-:W-:-:S05]  /*1f3810*/  IMAD.X R13, RZ, RZ, R15, P0 ;  /* 0x000000ffff0d7224 */ /* 0x000fca00000e060f */
[----:B------:R0:W-:Y:S03]  /*1f3820*/  ST.E.64 desc[UR4][R36.64+0x8], R12 ;  /* 0x0000080c24007985 */ /* 0x0001e6000c101b04 */
.L_x_10217:
[----:B------:R-:W-:Y:S05]  /*1f3830*/  BSYNC B3 ;  /* 0x0000000000037941 */ /* 0x000fea0003800000 */
.L_x_10216:
        /* <DEDUP_REMOVED lines=51> */
.L_x_10222:
[----:B------:R-:W-:Y:S01]  /*1f3b70*/  R2UR UR4, R38 ;  /* 0x00000000260472ca */ /* 0x000fe200000e0000 */
[----:B------:R-:W-:Y:S01]  /*1f3b80*/  IMAD.MOV.U32 R7, RZ, RZ, 0x5272 ;  /* 0x00005272ff077424 */ /* 0x000fe200078e00ff */
[----:B------:R-:W-:Y:S01]  /*1f3b90*/  R2UR UR5, R39 ;  /* 0x00000000270572ca */ /* 0x000fe200000e0000 */
[----:B------:R-:W-:Y:S01]  /*1f3ba0*/  IMAD.MOV.U32 R15, RZ, RZ, -0x1 ;  /* 0xffffffffff0f7424 */ /* 0x000fe200078e00ff */
[----:B------:R-:W-:-:S11]  /*1f3bb0*/  PLOP3.LUT P0, PT, PT, PT, PT, 0x8, 0x80 ;  /* 0x000000000080781c */ /* 0x000fd60003f0e170 */
[----:B------:R0:W-:Y:S02]  /*1f3bc0*/  ST.E desc[UR4][R30.64], R7 ;  /* 0x000000071e007985 */ /* 0x0001e4000c101904 */
.L_x_10223:
[----:B------:R-:W-:Y:S05]  /*1f3bd0*/  BSYNC B3 ;  /* 0x0000000000037941 */ /* 0x000fea0003800000 */
.L_x_10221:
        /* <DEDUP_REMOVED lines=39> */
.L_x_10225:
[----:B------:R-:W-:Y:S05]  /*1f3e50*/  BSYNC B3 ;  /* 0x0000000000037941 */ /* 0x000fea0003800000 */
.L_x_10224:
[----:B------:R-:W-:Y:S02]  /*1f3e60*/  R2UR UR4, R38 ;  /* 0x00000000260472ca */ /* 0x000fe400000e0000 */
[----:B------:R-:W-:-:S13]  /*1f3e70*/  R2UR UR5, R39 ;  /* 0x00000000270572ca */ /* 0x000fda00000e0000 */
[----:B------:R2:W-:Y:S01]  /*1f3e80*/  ST.E desc[UR4][R30.64], R13 ;  /* 0x0000000d1e007985 */ /* 0x0005e2000c101904 */
[----:B------:R-:W-:Y:S05]  /*1f3e90*/  BRA `(.L_x_10226) ;  /* 0x0000000000187947 */ /* 0x000fea0003800000 */
.L_x_10215:
[----:B------:R-:W-:Y:S01]  /*1f3ea0*/  VIADD R5, R29, 0x4 ;  /* 0x000000041d057836 */ /* 0x000fe20000000000 */
[----:B------:R-:W-:Y:S02]  /*1f3eb0*/  R2UR UR4, R38 ;  /* 0x00000000260472ca */ /* 0x000fe400000e0000 */
[----:B------:R-:W-:Y:S02]  /*1f3ec0*/  R2UR UR5, R39 ;  /* 0x00000000270572ca */ /* 0x000fe400000e0000 */
[----:B------:R-:W-:-:S05]  /*1f3ed0*/  IADD3 R4, P0, PT, R12, R5, RZ ;  /* 0x000000050c047210 */ /* 0x000fca0007f1e0ff */
[----:B------:R-:W-:-:S06]  /*1f3ee0*/  IMAD.X R5, RZ, RZ, R13, P0 ;  /* 0x000000ffff057224 */ /* 0x000fcc00000e060d */
[----:B------:R0:W-:Y:S02]  /*1f3ef0*/  ST.E desc[UR4][R4.64+0x20], RZ ;  /* 0x000020ff04007985 */ /* 0x0001e4000c101904 */
.L_x_10226:
[----:B------:R-:W-:Y:S05]  /*1f3f00*/  BSYNC B2 ;  /* 0x0000000000027941 */ /* 0x000fea0003800000 */
.L_x_10214:
[----:B------:R-:W-:Y:S02]  /*1f3f10*/  VIADD R32, R32, 0x2 ;  /* 0x0000000220207836 */ /* 0x000fe40000000000 */
[----:B------:R-:W-:Y:S01]  /*1f3f20*/  VIADD R29, R29, 0x8 ;  /* 0x000000081d1d7836 */ /* 0x000fe20000000000 */
[----:B------:R-:W-:Y:S06]  /*1f3f30*/  @P2 BRA `(.L_x_10227) ;  /* 0xffffffec003c2947 */ /* 0x000fec000383ffff */
.L_x_10201:
[----:B------:R-:W-:Y:S05]  /*1f3f40*/  BSYNC B0 ;  /* 0x0000000000007941 */ /* 0x000fea0003800000 */
.L_x_10200:
        /* <DEDUP_REMOVED lines=24> */
.L_x_10233:
[----:B------:R-:W0:Y:S02]  /*1f40d0*/  LDS.64 R12, [R29+0x8] ;  /* 0x000008001d0c7984 */ /* 0x000e240000000a00 */
[----:B0-----:R-:W-:-:S05]  /*1f40e0*/  IADD3 R14, P0, PT, R12, 0x30, RZ ;  /* 0x000000300c0e7810 */ /* 0x001fca0007f1e0ff */
[----:B------:R-:W-:-:S07]  /*1f40f0*/  IMAD.X R15, RZ, RZ, R13, P0 ;  /* 0x000000ffff0f7224 */ /* 0x000fce00000e060d */
[----:B------:R-:W0:Y:S02]  /*1f4100*/  ATOMS.CAST.SPIN.64 P0, [R29+0x8], R12, R14 ;  /* 0x0000080c1d00758d */ /* 0x000e24000180040e */
[----:B0-----:R-:W-:Y:S05]  /*1f4110*/  @!P0 BRA `(.L_x_10233) ;  /* 0xfffffffc00ec8947 */ /* 0x001fea000383ffff */
[----:B------:R-:W-:Y:S05]  /*1f4120*/  BSYNC B2 ;  /* 0x0000000000027941 */ /* 0x000fea0003800000 */
.L_x_10232:
[----:B------:R-:W-:Y:S02]  /*1f4130*/  IMAD.MOV.U32 R14, RZ, RZ, R12 ;  /* 0x000000ffff0e7224 */ /* 0x000fe400078e000c */
[----:B------:R-:W-:Y:S01]  /*1f4140*/  IMAD.MOV.U32 R15, RZ, RZ, R13 ;  /* 0x000000ffff0f7224 */ /* 0x000fe200078e000d */
[----:B------:R-:W-:Y:S06]  /*1f4150*/  BRA `(.L_x_10230) ;  /* 0x0000000000187947 */ /* 0x000fec0003800000 */
.L_x_10231:
[----:B------:R-:W-:Y:S02]  /*1f4160*/  R2UR UR4, R38 ;  /* 0x00000000260472ca */ /* 0x000fe400000e0000 */
[----:B------:R-:W-:-:S13]  /*1f4170*/  R2UR UR5, R39 ;  /* 0x00000000270572ca */ /* 0x000fda00000e0000 */
[----:B------:R-:W2:Y:S02]  /*1f4180*/  LD.E.64 R14, desc[UR4][R36.64+0x8] ;  /* 0x00000804240e7980 */ /* 0x000ea4000c101b00 */
[----:B--2---:R-:W-:-:S05]  /*1f4190*/  IADD3 R12, P0, PT, R14, 0x30, RZ ;  /* 0x000000300e0c7810 */ /* 0x004fca0007f1e0ff */
[----:B------:R-:W-:-:S05]  /*1f41a0*/  IMAD.X R13, RZ, RZ, R15, P0 ;  /* 0x000000ffff0d7224 */ /* 0x000fca00000e060f */
[----:B------:R0:W-:Y:S03]  /*1f41b0*/  ST.E.64 desc[UR4][R36.64+0x8], R12 ;  /* 0x0000080c24007985 */ /* 0x0001e6000c101b04 */
.L_x_10230:
[----:B------:R-:W-:Y:S05]  /*1f41c0*/  BSYNC B0 ;  /* 0x0000000000007941 */ /* 0x000fea0003800000 */
.L_x_10229:
        /* <DEDUP_REMOVED lines=51> */
.L_x_10235:
[----:B------:R-:W-:Y:S01]  /*1f4500*/  R2UR UR4, R38 ;  /* 0x00000000260472ca */ /* 0x000fe200000e0000 */
[----:B------:R-:W-:Y:S01]  /*1f4510*/  IMAD.MOV.U32 R7, RZ, RZ, 0x5272 ;  /* 0x00005272ff077424 */ /* 0x000fe200078e00ff */
[----:B------:R-:W-:Y:S01]  /*1f4520*/  R2UR UR5, R39 ;  /* 0x00000000270572ca */ /* 0x000fe200000e0000 */
[----:B------:R-:W-:Y:S01]  /*1f4530*/  IMAD.MOV.U32 R15, RZ, RZ, -0x1 ;  /* 0xffffffffff0f7424 */ /* 0x000fe200078e00ff */
[----:B------:R-:W-:-:S11]  /*1f4540*/  PLOP3.LUT P0, PT, PT, PT, PT, 0x8, 0x80 ;  /* 0x000000000080781c */ /* 0x000fd60003f0e170 */
[----:B------:R0:W-:Y:S02]  /*1f4550*/  ST.E desc[UR4][R30.64], R7 ;  /* 0x000000071e007985 */ /* 0x0001e4000c101904 */
.L_x_10236:
[----:B------:R-:W-:Y:S05]  /*1f4560*/  BSYNC B0 ;  /* 0x0000000000007941 */ /* 0x000fea0003800000 */
.L_x_10234:
        /* <DEDUP_REMOVED lines=39> */
.L_x_10238:
[----:B------:R-:W-:Y:S05]  /*1f47e0*/  BSYNC B0 ;  /* 0x0000000000007941 */ /* 0x000fea0003800000 */
.L_x_10237:
[----:B------:R-:W-:Y:S02]  /*1f47f0*/  R2UR UR4, R38 ;  /* 0x00000000260472ca */ /* 0x000fe400000e0000 */
[----:B------:R-:W-:-:S13]  /*1f4800*/  R2UR UR5, R39 ;  /* 0x00000000270572ca */ /* 0x000fda00000e0000 */
[----:B------:R4:W-:Y:S01]  /*1f4810*/  ST.E desc[UR4][R30.64], R13 ;  /* 0x0000000d1e007985 */ /* 0x0009e2000c101904 */
[----:B------:R-:W-:Y:S05]  /*1f4820*/  BRA `(.L_x_10199) ;  /* 0x0000000000147947 */ /* 0x000fea0003800000 */
.L_x_10228:
[----:B------:R-:W-:Y:S02]  /*1f4830*/  R2UR UR4, R38 ;  /* 0x00000000260472ca */ /* 0x000fe400000e0000 */
[----:B------:R-:W-:Y:S02]  /*1f4840*/  R2UR UR5, R39 ;  /* 0x00000000270572ca */ /* 0x000fe400000e0000 */
[----:B------:R-:W-:-:S05]  /*1f4850*/  LEA R4, P0, R22, R12, 0x2 ;  /* 0x0000000c16047211 */ /* 0x000fca00078010ff */
[----:B------:R-:W-:-:S06]  /*1f4860*/  IMAD.X R5, RZ, RZ, R13, P0 ;  /* 0x000000ffff057224 */ /* 0x000fcc00000e060d */
[----:B------:R3:W-:Y:S02]  /*1f4870*/  ST.E desc[UR4][R4.64+0x20], RZ ;  /* 0x000020ff04007985 */ /* 0x0007e4000c101904 */
.L_x_10199:
[----:B------:R-:W-:Y:S05]  /*1f4880*/  BSYNC B1 ;  /* 0x0000000000017941 */ /* 0x000fea0003800000 */
.L_x_10198:
[----:B------:R-:W-:Y:S01]  /*1f4890*/  ISETP.GE.AND P0, PT, R0, 0x1, PT ;  /* 0x000000010000780c */ /* 0x000fe20003f06270 */
[----:B------:R-:W-:-:S12]  /*1f48a0*/  BSSY B0, `(.L_x_10239) ;  /* 0x0000142000007945 */ /* 0x000fd80003800000 */
[----:B------:R-:W-:Y:S05]  /*1f48b0*/  @!P0 BRA `(.L_x_10240) ;  /* 0x0000001400008947 */ /* 0x000fea0003800000 */
[----:B-1----:R-:W-:Y:S02]  /*1f48c0*/  IMAD.MOV R10, RZ, RZ, -R0 ;  /* 0x000000ffff0a7224 */ /* 0x002fe400078e0a00 */
[----:B------:R-:W-:Y:S02]  /*1f48d0*/  IMAD.MOV.U32 R18, RZ, RZ, RZ ;  /* 0x000000ffff127224 */ /* 0x000fe400078e00ff */
[----:B------:R-:W-:-:S07]  /*1f48e0*/  IMAD.MOV.U32 R22, RZ, RZ, RZ ;  /* 0x000000ffff167224 */ /* 0x000fce00078e00ff */
.L_x_10265:
        /* <DEDUP_REMOVED lines=35> */
.L_x_10248:
[----:B------:R-:W0:Y:S02]  /*1f4b20*/  LDS.64 R12, [R33+0x8] ;  /* 0x00000800210c7984 */ /* 0x000e240000000a00 */
[----:B0-----:R-:W-:-:S05]  /*1f4b30*/  IADD3 R14, P0, PT, R12, 0x30, RZ ;  /* 0x000000300c0e7810 */ /* 0x001fca0007f1e0ff */
[----:B------:R-:W-:-:S07]  /*1f4b40*/  IMAD.X R15, RZ, RZ, R13, P0 ;  /* 0x000000ffff0f7224 */ /* 0x000fce00000e060d */
[----:B------:R-:W0:Y:S02]  /*1f4b50*/  ATOMS.CAST.SPIN.64 P0, [R33+0x8], R12, R14 ;  /* 0x0000080c2100758d */ /* 0x000e24000180040e */
[----:B0-----:R-:W-:Y:S05]  /*1f4b60*/  @!P0 BRA `(.L_x_10248) ;  /* 0xfffffffc00ec8947 */ /* 0x001fea000383ffff */
[----:B------:R-:W-:Y:S05]  /*1f4b70*/  BSYNC B3 ;  /* 0x0000000000037941 */ /* 0x000fea0003800000 */
.L_x_10247:
[----:B------:R-:W-:Y:S02]  /*1f4b80*/  IMAD.MOV.U32 R14, RZ, RZ, R12 ;  /* 0x000000ffff0e7224 */ /* 0x000fe400078e000c */
[----:B------:R-:W-:Y:S01]  /*1f4b90*/  IMAD.MOV.U32 R15, RZ, RZ, R13 ;  /* 0x000000ffff0f7224 */ /* 0x000fe200078e000d */
[----:B------:R-:W-:Y:S06]  /*1f4ba0*/  BRA `(.L_x_10245) ;  /* 0x0000000000187947 */ /* 0x000fec0003800000 */
.L_x_10246:
[----:B------:R-:W-:Y:S02]  /*1f4bb0*/  R2UR UR4, R38 ;  /* 0x00000000260472ca */ /* 0x000fe400000e0000 */
[----:B------:R-:W-:-:S13]  /*1f4bc0*/  R2UR UR5, R39 ;  /* 0x00000000270572ca */ /* 0x000fda00000e0000 */
[----:B------:R-:W2:Y:S02]  /*1f4bd0*/  LD.E.64 R14, desc[UR4][R36.64+0x8] ;  /* 0x00000804240e7980 */ /* 0x000ea4000c101b00 */
[----:B--2---:R-:W-:-:S05]  /*1f4be0*/  IADD3 R12, P0, PT, R14, 0x30, RZ ;  /* 0x000000300e0c7810 */ /* 0x004fca0007f1e0ff */
[----:B------:R-:W-:-:S05]  /*1f4bf0*/  IMAD.X R13, RZ, RZ, R15, P0 ;  /* 0x000000ffff0d7224 */ /* 0x000fca00000e060f */
[----:B------:R0:W-:Y:S03]  /*1f4c00*/  ST.E.64 desc[UR4][R36.64+0x8], R12 ;  /* 0x0000080c24007985 */ /* 0x0001e6000c101b04 */
.L_x_10245:
[----:B------:R-:W-:Y:S05]  /*1f4c10*/  BSYNC B2 ;  /* 0x0000000000027941 */ /* 0x000fea0003800000 */
.L_x_10244:
        /* <DEDUP_REMOVED lines=54> */
.L_x_10250:
[----:B------:R-:W-:Y:S05]  /*1f4f80*/  BSYNC B2 ;  /* 0x0000000000027941 */ /* 0x000fea0003800000 */
.L_x_10249:
        /* <DEDUP_REMOVED lines=40> */
.L_x_10252:
[----:B------:R-:W-:Y:S05]  /*1f5210*/  BSYNC B2 ;  /* 0x0000000000027941 */ /* 0x000fea0003800000 */
.L_x_10251:
[----:B------:R-:W-:Y:S02]  /*1f5220*/  R2UR UR4, R38 ;  /* 0x00000000260472ca */ /* 0x000fe400000e0000 */
[----:B------:R-:W-:Y:S02]  /*1f5230*/  R2UR UR5, R39 ;  /* 0x00000000270572ca */ /* 0x000fe400000e0000 */
[----:B------:R-:W-:-:S11]  /*1f5240*/  PRMT R15, RZ, 0x7610, R15 ;  /* 0x00007610ff0f7816 */ /* 0x000fd6000000000f */
[----:B------:R3:W-:Y:S01]  /*1f5250*/  ST.E desc[UR4][R30.64], R13 ;  /* 0x0000000d1e007985 */ /* 0x0007e2000c101904 */
[----:B------:R-:W-:Y:S05]  /*1f5260*/  BRA `(.L_x_10242) ;  /* 0x0000000000147947 */ /* 0x000fea0003800000 */
.L_x_10243:
[----:B------:R-:W-:Y:S02]  /*1f5270*/  R2UR UR4, R38 ;  /* 0x00000000260472ca */ /* 0x000fe400000e0000 */
[----:B------:R-:W-:Y:S02]  /*1f5280*/  R2UR UR5, R39 ;  /* 0x00000000270572ca */ /* 0x000fe400000e0000 */
[----:B------:R-:W-:-:S05]  /*1f5290*/  IADD3 R4, P0, PT, R12, R18, RZ ;  /* 0x000000120c047210 */ /* 0x000fca0007f1e0ff */
[----:B------:R-:W-:-:S06]  /*1f52a0*/  IMAD.X R5, RZ, RZ, R13, P0 ;  /* 0x000000ffff057224 */ /* 0x000fcc00000e060d */
[----:B------:R0:W5:Y:S02]  /*1f52b0*/  LD.E.U8 R15, desc[UR4][R4.64+0x20] ;  /* 0x00002004040f7980 */ /* 0x000164000c101100 */
.L_x_10242:
[----:B------:R-:W-:Y:S05]  /*1f52c0*/  BSYNC B1 ;  /* 0x0000000000017941 */ /* 0x000fea0003800000 */
.L_x_10241:
        /* <DEDUP_REMOVED lines=31> */
.L_x_10260:
[----:B------:R-:W0:Y:S02]  /*1f54c0*/  LDS.64 R12, [R33+0x8] ;  /* 0x00000800210c7984 */ /* 0x000e240000000a00 */
[----:B0-----:R-:W-:-:S05]  /*1f54d0*/  IADD3 R14, P0, PT, R12, 0x30, RZ ;  /* 0x000000300c0e7810 */ /* 0x001fca0007f1e0ff */
[----:B------:R-:W-:-:S07]  /*1f54e0*/  IMAD.X R15, RZ, RZ, R13, P0 ;  /* 0x000000ffff0f7224 */ /* 0x000fce00000e060d */
[----:B------:R-:W0:Y:S02]  /*1f54f0*/  ATOMS.CAST.SPIN.64 P0, [R33+0x8], R12, R14 ;  /* 0x0000080c2100758d */ /* 0x000e24000180040e */
[----:B0-----:R-:W-:Y:S05]  /*1f5500*/  @!P0 BRA `(.L_x_10260) ;  /* 0xfffffffc00ec8947 */ /* 0x001fea000383ffff */
[----:B------:R-:W-:Y:S05]  /*1f5510*/  BSYNC B3 ;  /* 0x0000000000037941 */ /* 0x000fea0003800000 */
.L_x_10259:
[----:B------:R-:W-:Y:S02]  /*1f5520*/  IMAD.MOV.U32 R14, RZ, RZ, R12 ;  /* 0x000000ffff0e7224 */ /* 0x000fe400078e000c */
[----:B------:R-:W-:Y:S01]  /*1f5530*/  IMAD.MOV.U32 R15, RZ, RZ, R13 ;  /* 0x000000ffff0f7224 */ /* 0x000fe200078e000d */
[----:B------:R-:W-:Y:S06]  /*1f5540*/  BRA `(.L_x_10257) ;  /* 0x0000000000187947 */ /* 0x000fec0003800000 */
.L_x_10258:
[----:B------:R-:W-:Y:S02]  /*1f5550*/  R2UR UR4, R38 ;  /* 0x00000000260472ca */ /* 0x000fe400000e0000 */
[----:B------:R-:W-:-:S13]  /*1f5560*/  R2UR UR5, R39 ;  /* 0x00000000270572ca */ /* 0x000fda00000e0000 */
[----:B------:R-:W2:Y:S02]  /*1f5570*/  LD.E.64 R14, desc[UR4][R36.64+0x8] ;  /* 0x00000804240e7980 */ /* 0x000ea4000c101b00 */
[----:B--2---:R-:W-:-:S05]  /*1f5580*/  IADD3 R12, P0, PT, R14, 0x30, RZ ;  /* 0x000000300e0c7810 */ /* 0x004fca0007f1e0ff */
[----:B------:R-:W-:-:S05]  /*1f5590*/  IMAD.X R13, RZ, RZ, R15, P0 ;  /* 0x000000ffff0d7224 */ /* 0x000fca00000e060f */
[----:B------:R0:W-:Y:S03]  /*1f55a0*/  ST.E.64 desc[UR4][R36.64+0x8], R12 ;  /* 0x0000080c24007985 */ /* 0x0001e6000c101b04 */
.L_x_10257:
[----:B------:R-:W-:Y:S05]  /*1f55b0*/  BSYNC B2 ;  /* 0x0000000000027941 */ /* 0x000fea0003800000 */
.L_x_10256:
        /* <DEDUP_REMOVED lines=54> */
.L_x_10262:
[----:B------:R-:W-:Y:S05]  /*1f5920*/  BSYNC B2 ;  /* 0x0000000000027941 */ /* 0x000fea0003800000 */
.L_x_10261:
        /* <DEDUP_REMOVED lines=40> */
.L_x_10264:
[----:B------:R-:W-:Y:S05]  /*1f5bb0*/  BSYNC B2 ;  /* 0x0000000000027941 */ /* 0x000fea0003800000 */
.L_x_10263:
[----:B------:R-:W-:Y:S02]  /*1f5bc0*/  R2UR UR4, R38 ;  /* 0x00000000260472ca */ /* 0x000fe400000e0000 */
[----:B------:R-:W-:-:S13]  /*1f5bd0*/  R2UR UR5, R39 ;  /* 0x00000000270572ca */ /* 0x000fda00000e0000 */
[----:B------:R2:W-:Y:S01]  /*1f5be0*/  ST.E desc[UR4][R30.64], R13 ;  /* 0x0000000d1e007985 */ /* 0x0005e2000c101904 */
[----:B------:R-:W-:Y:S05]  /*1f5bf0*/  BRA `(.L_x_10254) ;  /* 0x0000000000207947 */ /* 0x000fea0003800000 */
.L_x_10255:
        /* <DEDUP_REMOVED lines=8> */
.L_x_10254:
[----:B------:R-:W-:Y:S05]  /*1f5c80*/  BSYNC B1 ;  /* 0x0000000000017941 */ /* 0x000fea0003800000 */
.L_x_10253:
[----:B------:R-:W-:Y:S02]  /*1f5c90*/  VIADD R22, R22, 0x1 ;  /* 0x0000000116167836 */ /* 0x000fe40000000000 */
[----:B------:R-:W-:Y:S01]  /*1f5ca0*/  VIADD R18, R18, 0x4 ;  /* 0x0000000412127836 */ /* 0x000fe20000000000 */
[----:B------:R-:W-:Y:S06]  /*1f5cb0*/  @P2 BRA `(.L_x_10265) ;  /* 0xffffffec000c2947 */ /* 0x000fec000383ffff */
.L_x_10240:
[----:B------:R-:W-:Y:S05]  /*1f5cc0*/  BSYNC B0 ;  /* 0x0000000000007941 */ /* 0x000fea0003800000 */
.L_x_10239:
[----:B------:R-:W-:Y:S01]  /*1f5cd0*/  ISETP.GE.AND P0, PT, R11, 0x1, PT ;  /* 0x000000010b00780c */ /* 0x000fe20003f06270 */
[----:B------:R-:W-:-:S12]  /*1f5ce0*/  BSSY B0, `(.L_x_10266) ;  /* 0x0000145000007945 */ /* 0x000fd80003800000 */
[----:B------:R-:W-:Y:S05]  /*1f5cf0*/  @!P0 BRA `(.L_x_10267) ;  /* 0x00000014000c8947 */ /* 0x000fea0003800000 */
[----:B------:R-:W-:Y:S01]  /*1f5d00*/  IMAD.MOV R11, RZ, RZ, -R11 ;  /* 0x000000ffff0b7224 */ /* 0x000fe200078e0a0b */
[----:B------:R-:W-:Y:S01]  /*1f5d10*/  CS2R R18, SRZ ;  /* 0x0000000000127805 */ /* 0x000fe2000001ff00 */
[----:B-1----:R-:W-:-:S07]  /*1f5d20*/  IMAD.SHL.U32 R10, R0, 0x4, RZ ;  /* 0x00000004000a7824 */ /* 0x002fce00078e00ff */
.L_x_10292:
        /* <DEDUP_REMOVED lines=35> */
.L_x_10275:
[----:B------:R-:W0:Y:S02]  /*1f5f60*/  LDS.64 R12, [R5+0x8] ;  /* 0x00000800050c7984 */ /* 0x000e240000000a00 */
[----:B0-----:R-:W-:-:S05]  /*1f5f70*/  IADD3 R14, P0, PT, R12, 0x30, RZ ;  /* 0x000000300c0e7810 */ /* 0x001fca0007f1e0ff */
[----:B------:R-:W-:-:S07]  /*1f5f80*/  IMAD.X R15, RZ, RZ, R13, P0 ;  /* 0x000000ffff0f7224 */ /* 0x000fce00000e060d */
[----:B------:R-:W0:Y:S02]  /*1f5f90*/  ATOMS.CAST.SPIN.64 P0, [R5+0x8], R12, R14 ;  /* 0x0000080c0500758d */ /* 0x000e24000180040e */
[----:B0-----:R-:W-:Y:S05]  /*1f5fa0*/  @!P0 BRA `(.L_x_10275) ;  /* 0xfffffffc00ec8947 */ /* 0x001fea000383ffff */
[----:B------:R-:W-:Y:S05]  /*1f5fb0*/  BSYNC B3 ;  /* 0x0000000000037941 */ /* 0x000fea0003800000 */
.L_x_10274:
[----:B------:R-:W-:Y:S02]  /*1f5fc0*/  IMAD.MOV.U32 R14, RZ, RZ, R12 ;  /* 0x000000ffff0e7224 */ /* 0x000fe400078e000c */
[----:B------:R-:W-:Y:S01]  /*1f5fd0*/  IMAD.MOV.U32 R15, RZ, RZ, R13 ;  /* 0x000000ffff0f7224 */ /* 0x000fe200078e000d */
[----:B------:R-:W-:Y:S06]  /*1f5fe0*/  BRA `(.L_x_10272) ;  /* 0x0000000000187947 */ /* 0x000fec0003800000 */
.L_x_10273:
[----:B------:R-:W-:Y:S02]  /*1f5ff0*/  R2UR UR4, R38 ;  /* 0x00000000260472ca */ /* 0x000fe400000e0000 */
[----:B------:R-:W-:-:S13]  /*1f6000*/  R2UR UR5, R39 ;  /* 0x00000000270572ca */ /* 0x000fda00000e0000 */
[----:B------:R-:W2:Y:S02]  /*1f6010*/  LD.E.64 R14, desc[UR4][R36.64+0x8] ;  /* 0x00000804240e7980 */ /* 0x000ea4000c101b00 */
[----:B--2---:R-:W-:-:S05]  /*1f6020*/  IADD3 R12, P0, PT, R14, 0x30, RZ ;  /* 0x000000300e0c7810 */ /* 0x004fca0007f1e0ff */
[----:B------:R-:W-:-:S05]  /*1f6030*/  IMAD.X R13, RZ, RZ, R15, P0 ;  /* 0x000000ffff0d7224 */ /* 0x000fca00000e060f */
[----:B------:R0:W-:Y:S03]  /*1f6040*/  ST.E.64 desc[UR4][R36.64+0x8], R12 ;  /* 0x0000080c24007985 */ /* 0x0001e6000c101b04 */
.L_x_10272:
[----:B------:R-:W-:Y:S05]  /*1f6050*/  BSYNC B2 ;  /* 0x0000000000027941 */ /* 0x000fea0003800000 */
.L_x_10271:
        /* <DEDUP_REMOVED lines=54> */
.L_x_10277:
[----:B------:R-:W-:Y:S05]  /*1f63c0*/  BSYNC B2 ;  /* 0x0000000000027941 */ /* 0x000fea0003800000 */
.L_x_10276:
        /* <DEDUP_REMOVED lines=40> */
.L_x_10279:
[----:B------:R-:W-:Y:S05]  /*1f6650*/  BSYNC B2 ;  /* 0x0000000000027941 */ /* 0x000fea0003800000 */
.L_x_10278:
[----:B------:R-:W-:Y:S02]  /*1f6660*/  R2UR UR4, R38 ;  /* 0x00000000260472ca */ /* 0x000fe400000e0000 */
[----:B------:R-:W-:Y:S02]  /*1f6670*/  R2UR UR5, R39 ;  /* 0x00000000270572ca */ /* 0x000fe400000e0000 */
[----:B------:R-:W-:-:S11]  /*1f6680*/  PRMT R15, RZ, 0x7610, R15 ;  /* 0x00007610ff0f7816 */ /* 0x000fd6000000000f */
[----:B------:R3:W-:Y:S01]  /*1f6690*/  ST.E desc[UR4][R30.64], R13 ;  /* 0x0000000d1e007985 */ /* 0x0007e2000c101904 */
[----:B------:R-:W-:Y:S05]  /*1f66a0*/  BRA `(.L_x_10269) ;  /* 0x0000000000147947 */ /* 0x000fea0003800000 */
.L_x_10270:
[----:B------:R-:W-:Y:S02]  /*1f66b0*/  R2UR UR4, R38 ;  /* 0x00000000260472ca */ /* 0x000fe400000e0000 */
[----:B------:R-:W-:Y:S02]  /*1f66c0*/  R2UR UR5, R39 ;  /* 0x00000000270572ca */ /* 0x000fe400000e0000 */
[----:B------:R-:W-:-:S05]  /*1f66d0*/  IADD3 R4, P0, PT, R12, R18, RZ ;  /* 0x000000120c047210 */ /* 0x000fca0007f1e0ff */
[----:B------:R-:W-:-:S06]  /*1f66e0*/  IMAD.X R5, RZ, RZ, R13, P0 ;  /* 0x000000ffff057224 */ /* 0x000fcc00000e060d */
[----:B------:R1:W5:Y:S02]  /*1f66f0*/  LD.E.U8 R15, desc[UR4][R4.64+0x20] ;  /* 0x00002004040f7980 */ /* 0x000364000c101100 */
.L_x_10269:
[----:B------:R-:W-:Y:S05]  /*1f6700*/  BSYNC B1 ;  /* 0x0000000000017941 */ /* 0x000fea0003800000 */
.L_x_10268:
        /* <DEDUP_REMOVED lines=32> */
.L_x_10287:
[----:B------:R-:W0:Y:S02]  /*1f6910*/  LDS.64 R12, [R29+0x8] ;  /* 0x000008001d0c7984 */ /* 0x000e240000000a00 */
[----:B0-----:R-:W-:-:S05]  /*1f6920*/  IADD3 R14, P0, PT, R12, 0x30, RZ ;  /* 0x000000300c0e7810 */ /* 0x001fca0007f1e0ff */
[----:B------:R-:W-:-:S07]  /*1f6930*/  IMAD.X R15, RZ, RZ, R13, P0 ;  /* 0x000000ffff0f7224 */ /* 0x000fce00000e060d */
[----:B------:R-:W0:Y:S02]  /*1f6940*/  ATOMS.CAST.SPIN.64 P0, [R29+0x8], R12, R14 ;  /* 0x0000080c1d00758d */ /* 0x000e24000180040e */
[----:B0-----:R-:W-:Y:S05]  /*1f6950*/  @!P0 BRA `(.L_x_10287) ;  /* 0xfffffffc00ec8947 */ /* 0x001fea000383ffff */
[----:B------:R-:W-:Y:S05]  /*1f6960*/  BSYNC B3 ;  /* 0x0000000000037941 */ /* 0x000fea0003800000 */
.L_x_10286:
[----:B------:R-:W-:Y:S02]  /*1f6970*/  IMAD.MOV.U32 R14, RZ, RZ, R12 ;  /* 0x000000ffff0e7224 */ /* 0x000fe400078e000c */
[----:B------:R-:W-:Y:S01]  /*1f6980*/  IMAD.MOV.U32 R15, RZ, RZ, R13 ;  /* 0x000000ffff0f7224 */ /* 0x000fe200078e000d */
[----:B------:R-:W-:Y:S06]  /*1f6990*/  BRA `(.L_x_10284) ;  /* 0x0000000000187947 */ /* 0x000fec0003800000 */
.L_x_10285:
[----:B------:R-:W-:Y:S02]  /*1f69a0*/  R2UR UR4, R38 ;  /* 0x00000000260472ca */ /* 0x000fe400000e0000 */
[----:B------:R-:W-:-:S13]  /*1f69b0*/  R2UR UR5, R39 ;  /* 0x00000000270572ca */ /* 0x000fda00000e0000 */
[----:B------:R-:W2:Y:S02]  /*1f69c0*/  LD.E.64 R14, desc[UR4][R36.64+0x8] ;  /* 0x00000804240e7980 */ /* 0x000ea4000c101b00 */
[----:B--2---:R-:W-:-:S05]  /*1f69d0*/  IADD3 R12, P0, PT, R14, 0x30, RZ ;  /* 0x000000300e0c7810 */ /* 0x004fca0007f1e0ff */
[----:B------:R-:W-:-:S05]  /*1f69e0*/  IMAD.X R13, RZ, RZ, R15, P0 ;  /* 0x000000ffff0d7224 */ /* 0x000fca00000e060f */
[----:B------:R0:W-:Y:S03]  /*1f69f0*/  ST.E.64 desc[UR4][R36.64+0x8], R12 ;  /* 0x0000080c24007985 */ /* 0x0001e6000c101b04 */
.L_x_10284:
[----:B------:R-:W-:Y:S05]  /*1f6a00*/  BSYNC B2 ;  /* 0x0000000000027941 */ /* 0x000fea0003800000 */
.L_x_10283:
        /* <DEDUP_REMOVED lines=54> */
.L_x_10289:
[----:B------:R-:W-:Y:S05]  /*1f6d70*/  BSYNC B2 ;  /* 0x0000000000027941 */ /* 0x000fea0003800000 */
.L_x_10288:
        /* <DEDUP_REMOVED lines=40> */
.L_x_10291:
[----:B------:R-:W-:Y:S05]  /*1f7000*/  BSYNC B2 ;  /* 0x0000000000027941 */ /* 0x000fea0003800000 */
.L_x_10290:
[----:B------:R-:W-:Y:S02]  /*1f7010*/  R2UR UR4, R38 ;  /* 0x00000000260472ca */ /* 0x000fe400000e0000 */
[----:B------:R-:W-:-:S13]  /*1f7020*/  R2UR UR5, R39 ;  /* 0x00000000270572ca */ /* 0x000fda00000e0000 */
[----:B------:R2:W-:Y:S01]  /*1f7030*/  ST.E desc[UR4][R30.64], R13 ;  /* 0x0000000d1e007985 */ /* 0x0005e2000c101904 */
[----:B------:R-:W-:Y:S05]  /*1f7040*/  BRA `(.L_x_10281) ;  /* 0x0000000000207947 */ /* 0x000fea0003800000 */
.L_x_10282:
        /* <DEDUP_REMOVED lines=8> */
.L_x_10281:
[----:B------:R-:W-:Y:S05]  /*1f70d0*/  BSYNC B1 ;  /* 0x0000000000017941 */ /* 0x000fea0003800000 */
.L_x_10280:
[----:B------:R-:W-:Y:S02]  /*1f70e0*/  VIADD R19, R19, 0x1 ;  /* 0x0000000113137836 */ /* 0x000fe40000000000 */
[----:B------:R-:W-:Y:S02]  /*1f70f0*/  VIADD R10, R10, 0x4 ;  /* 0x000000040a0a7836 */ /* 0x000fe40000000000 */
[----:B------:R-:W-:Y:S02]  /*1f7100*/  VIADD R0, R0, 0x1 ;  /* 0x0000000100007836 */ /* 0x000fe40000000000 */
[----:B------:R-:W-:Y:S01]  /*1f7110*/  VIADD R18, R18, 0x4 ;  /* 0x0000000412127836 */ /* 0x000fe20000000000 */
[----:B------:R-:W-:Y:S06]  /*1f7120*/  @P2 BRA `(.L_x_10292) ;  /* 0xffffffec00002947 */ /* 0x000fec000383ffff */
.L_x_10267:
[----:B------:R-:W-:Y:S05]  /*1f7130*/  BSYNC B0 ;  /* 0x0000000000007941 */ /* 0x000fea0003800000 */
.L_x_10266:
        /* <DEDUP_REMOVED lines=19> */
.L_x_10297:
[----:B------:R-:W0:Y:S02]  /*1f7270*/  LDS.64 R4, [R3+0x8] ;  /* 0x0000080003047984 */ /* 0x000e240000000a00 */
[----:B0-----:R-:W-:-:S05]  /*1f7280*/  IADD3 R6, P0, PT, R4, 0x30, RZ ;  /* 0x0000003004067810 */ /* 0x001fca0007f1e0ff */
[----:B------:R-:W-:-:S07]  /*1f7290*/  IMAD.X R7, RZ, RZ, R5, P0 ;  /* 0x000000ffff077224 */ /* 0x000fce00000e0605 */
[----:B------:R-:W0:Y:S02]  /*1f72a0*/  ATOMS.CAST.SPIN.64 P0, [R3+0x8], R4, R6 ;  /* 0x000008040300758d */ /* 0x000e240001800406 */
[----:B0-----:R-:W-:Y:S05]  /*1f72b0*/  @!P0 BRA `(.L_x_10297) ;  /* 0xfffffffc00ec8947 */ /* 0x001fea000383ffff */
[----:B------:R-:W-:Y:S05]  /*1f72c0*/  BSYNC B1 ;  /* 0x0000000000017941 */ /* 0x000fea0003800000 */
.L_x_10296:
[----:B------:R-:W-:Y:S02]  /*1f72d0*/  IMAD.MOV.U32 R6, RZ, RZ, R4 ;  /* 0x000000ffff067224 */ /* 0x000fe400078e0004 */
[----:B------:R-:W-:Y:S01]  /*1f72e0*/  IMAD.MOV.U32 R7, RZ, RZ, R5 ;  /* 0x000000ffff077224 */ /* 0x000fe200078e0005 */
[----:B------:R-:W-:Y:S06]  /*1f72f0*/  BRA `(.L_x_10294) ;  /* 0x0000000000187947 */ /* 0x000fec0003800000 */
.L_x_10295:
[----:B------:R-:W-:Y:S02]  /*1f7300*/  R2UR UR4, R38 ;  /* 0x00000000260472ca */ /* 0x000fe400000e0000 */
[----:B------:R-:W-:-:S13]  /*1f7310*/  R2UR UR5, R39 ;  /* 0x00000000270572ca */ /* 0x000fda00000e0000 */
[----:B------:R-:W2:Y:S02]  /*1f7320*/  LD.E.64 R6, desc[UR4][R36.64+0x8] ;  /* 0x0000080424067980 */ /* 0x000ea4000c101b00 */
[----:B--2---:R-:W-:-:S05]  /*1f7330*/  IADD3 R4, P0, PT, R6, 0x30, RZ ;  /* 0x0000003006047810 */ /* 0x004fca0007f1e0ff */
[----:B------:R-:W-:-:S05]  /*1f7340*/  IMAD.X R5, RZ, RZ, R7, P0 ;  /* 0x000000ffff057224 */ /* 0x000fca00000e0607 */
[----:B------:R0:W-:Y:S03]  /*1f7350*/  ST.E.64 desc[UR4][R36.64+0x8], R4 ;  /* 0x0000080424007985 */ /* 0x0001e6000c101b04 */
.L_x_10294:
[----:B------:R-:W-:Y:S05]  /*1f7360*/  BSYNC B0 ;  /* 0x0000000000007941 */ /* 0x000fea0003800000 */
.L_x_10293:
        /* <DEDUP_REMOVED lines=65> */
.L_x_10304:
[----:B------:R-:W0:Y:S02]  /*1f7780*/  LDS.64 R12, [R5+0x8] ;  /* 0x00000800050c7984 */ /* 0x000e240000000a00 */
[----:B0-----:R-:W-:-:S05]  /*1f7790*/  IADD3 R14, P0, PT, R18, R12, RZ ;  /* 0x0000000c120e7210 */ /* 0x001fca0007f1e0ff */
[----:B------:R-:W-:-:S07]  /*1f77a0*/  IMAD.X R15, R19, 0x1, R13, P0 ;  /* 0x00000001130f7824 */ /* 0x000fce00000e060d */
[----:B------:R-:W0:Y:S02]  /*1f77b0*/  ATOMS.CAST.SPIN.64 P0, [R5+0x8], R12, R14 ;  /* 0x0000080c0500758d */ /* 0x000e24000180040e */
[----:B0-----:R-:W-:Y:S05]  /*1f77c0*/  @!P0 BRA `(.L_x_10304) ;  /* 0xfffffffc00ec8947 */ /* 0x001fea000383ffff */
[----:B------:R-:W-:Y:S05]  /*1f77d0*/  BSYNC B2 ;  /* 0x0000000000027941 */ /* 0x000fea0003800000 */
.L_x_10303:
[----:B------:R-:W-:Y:S05]  /*1f77e0*/  BRA `(.L_x_10301) ;  /* 0x0000000000187947 */ /* 0x000fea0003800000 */
.L_x_10302:
[----:B------:R-:W-:Y:S02]  /*1f77f0*/  R2UR UR4, R38 ;  /* 0x00000000260472ca */ /* 0x000fe400000e0000 */
[----:B------:R-:W-:-:S13]  /*1f7800*/  R2UR UR5, R39 ;  /* 0x00000000270572ca */ /* 0x000fda00000e0000 */
[----:B------:R-:W2:Y:S02]  /*1f7810*/  LD.E.64 R12, desc[UR4][R36.64+0x8] ;  /* 0x00000804240c7980 */ /* 0x000ea4000c101b00 */
[----:B--2---:R-:W-:-:S05]  /*1f7820*/  IADD3 R4, P0, PT, R18, R12, RZ ;  /* 0x0000000c12047210 */ /* 0x004fca0007f1e0ff */
[----:B------:R-:W-:-:S05]  /*1f7830*/  IMAD.X R5, R19, 0x1, R13, P0 ;  /* 0x0000000113057824 */ /* 0x000fca00000e060d */
[----:B------:R0:W-:Y:S03]  /*1f7840*/  ST.E.64 desc[UR4][R36.64+0x8], R4 ;  /* 0x0000080424007985 */ /* 0x0001e6000c101b04 */
.L_x_10301:
[----:B------:R-:W-:Y:S05]  /*1f7850*/  BSYNC B1 ;  /* 0x0000000000017941 */ /* 0x000fea0003800000 */
.L_x_10300:
        /* <DEDUP_REMOVED lines=47> */
.L_x_10336:
        /* <DEDUP_REMOVED lines=28> */
.L_x_10317:
[----:B------:R-:W0:Y:S02]  /*1f7d10*/  LDS.64 R12, [R33+0x8] ;  /* 0x00000800210c7984 */ /* 0x000e240000000a00 */
[----:B0-----:R-:W-:-:S05]  /*1f7d20*/  IADD3 R14, P0, PT, R12, 0x30, RZ ;  /* 0x000000300c0e7810 */ /* 0x001fca0007f1e0ff */
[----:B------:R-:W-:-:S07]  /*1f7d30*/  IMAD.X R15, RZ, RZ, R13, P0 ;  /* 0x000000ffff0f7224 */ /* 0x000fce00000e060d */
[----:B------:R-:W0:Y:S02]  /*1f7d40*/  ATOMS.CAST.SPIN.64 P0, [R33+0x8], R12, R14 ;  /* 0x0000080c2100758d */ /* 0x000e24000180040e */
[----:B0-----:R-:W-:Y:S05]  /*1f7d50*/  @!P0 BRA `(.L_x_10317) ;  /* 0xfffffffc00ec8947 */ /* 0x001fea000383ffff */
[----:B------:R-:W-:Y:S05]  /*1f7d60*/  BSYNC B7 ;  /* 0x0000000000077941 */ /* 0x000fea0003800000 */
.L_x_10316:
[----:B------:R-:W-:Y:S02]  /*1f7d70*/  IMAD.MOV.U32 R14, RZ, RZ, R12 ;  /* 0x000000ffff0e7224 */ /* 0x000fe400078e000c */
[----:B------:R-:W-:Y:S01]  /*1f7d80*/  IMAD.MOV.U32 R15, RZ, RZ, R13 ;  /* 0x000000ffff0f7224 */ /* 0x000fe200078e000d */
[----:B------:R-:W-:Y:S06]  /*1f7d90*/  BRA `(.L_x_10314) ;  /* 0x0000000000187947 */ /* 0x000fec0003800000 */
.L_x_10315:
[----:B------:R-:W-:Y:S02]  /*1f7da0*/  R2UR UR4, R38 ;  /* 0x00000000260472ca */ /* 0x000fe400000e0000 */
[----:B------:R-:W-:-:S13]  /*1f7db0*/  R2UR UR5, R39 ;  /* 0x00000000270572ca */ /* 0x000fda00000e0000 */
[----:B------:R-:W2:Y:S02]  /*1f7dc0*/  LD.E.64 R14, desc[UR4][R36.64+0x8] ;  /* 0x00000804240e7980 */ /* 0x000ea4000c101b00 */
[----:B--2---:R-:W-:-:S05]  /*1f7dd0*/  IADD3 R12, P0, PT, R14, 0x30, RZ ;  /* 0x000000300e0c7810 */ /* 0x004fca0007f1e0ff */
[----:B------:R-:W-:-:S05]  /*1f7de0*/  IMAD.X R13, RZ, RZ, R15, P0 ;  /* 0x000000ffff0d7224 */ /* 0x000fca00000e060f */
[----:B------:R0:W-:Y:S03]  /*1f7df0*/  ST.E.64 desc[UR4][R36.64+0x8], R12 ;  /* 0x0000080c24007985 */ /* 0x0001e6000c101b04 */
.L_x_10314:
[----:B------:R-:W-:Y:S05]  /*1f7e00*/  BSYNC B5 ;  /* 0x0000000000057941 */ /* 0x000fea0003800000 */
.L_x_10313:
        /* <DEDUP_REMOVED lines=54> */
.L_x_10319:
[----:B------:R-:W-:Y:S05]  /*1f8170*/  BSYNC B5 ;  /* 0x0000000000057941 */ /* 0x000fea0003800000 */
.L_x_10318:
        /* <DEDUP_REMOVED lines=40> */
.L_x_10321:
[----:B------:R-:W-:Y:S05]  /*1f8400*/  BSYNC B5 ;  /* 0x0000000000057941 */ /* 0x000fea0003800000 */
.L_x_10320:
[----:B------:R-:W-:Y:S02]  /*1f8410*/  R2UR UR4, R38 ;  /* 0x00000000260472ca */ /* 0x000fe400000e0000 */
[----:B------:R-:W-:-:S13]  /*1f8420*/  R2UR UR5, R39 ;  /* 0x00000000270572ca */ /* 0x000fda00000e0000 */
[----:B------:R2:W-:Y:S01]  /*1f8430*/  ST.E desc[UR4][R30.64], R13 ;  /* 0x0000000d1e007985 */ /* 0x0005e2000c101904 */
[----:B------:R-:W-:Y:S05]  /*1f8440*/  BRA `(.L_x_10322) ;  /* 0x0000000000147947 */ /* 0x000fea0003800000 */
.L_x_10312:
[----:B------:R-:W-:Y:S02]  /*1f8450*/  R2UR UR4, R38 ;  /* 0x00000000260472ca */ /* 0x000fe400000e0000 */
[----:B------:R-:W-:Y:S02]  /*1f8460*/  R2UR UR5, R39 ;  /* 0x00000000270572ca */ /* 0x000fe400000e0000 */
[----:B------:R-:W-:-:S05]  /*1f8470*/  IADD3 R4, P0, PT, R12, R19, RZ ;  /* 0x000000130c047210 */ /* 0x000fca0007f1e0ff */
[----:B------:R-:W-:-:S06]  /*1f8480*/  IMAD.X R5, RZ, RZ, R13, P0 ;  /* 0x000000ffff057224 */ /* 0x000fcc00000e060d */
[----:B------:R3:W-:Y:S02]  /*1f8490*/  ST.E desc[UR4][R4.64+0x20], RZ ;  /* 0x000020ff04007985 */ /* 0x0007e4000c101904 */
.L_x_10322:
[----:B------:R-:W-:Y:S05]  /*1f84a0*/  BSYNC B4 ;  /* 0x0000000000047941 */ /* 0x000fea0003800000 */
.L_x_10311:
        /* <DEDUP_REMOVED lines=27> */
.L_x_10329:
[----:B------:R-:W0:Y:S02]  /*1f8660*/  LDS.64 R12, [R33+0x8] ;  /* 0x00000800210c7984 */ /* 0x000e240000000a00 */
[----:B0-----:R-:W-:-:S05]  /*1f8670*/  IADD3 R14, P0, PT, R12, 0x30, RZ ;  /* 0x000000300c0e7810 */ /* 0x001fca0007f1e0ff */
[----:B------:R-:W-:-:S07]  /*1f8680*/  IMAD.X R15, RZ, RZ, R13, P0 ;  /* 0x000000ffff0f7224 */ /* 0x000fce00000e060d */
[----:B------:R-:W0:Y:S02]  /*1f8690*/  ATOMS.CAST.SPIN.64 P0, [R33+0x8], R12, R14 ;  /* 0x0000080c2100758d */ /* 0x000e24000180040e */
[----:B0-----:R-:W-:Y:S05]  /*1f86a0*/  @!P0 BRA `(.L_x_10329) ;  /* 0xfffffffc00ec8947 */ /* 0x001fea000383ffff */
[----:B------:R-:W-:Y:S05]  /*1f86b0*/  BSYNC B7 ;  /* 0x0000000000077941 */ /* 0x000fea0003800000 */
.L_x_10328:
[----:B------:R-:W-:Y:S02]  /*1f86c0*/  IMAD.MOV.U32 R14, RZ, RZ, R12 ;  /* 0x000000ffff0e7224 */ /* 0x000fe400078e000c */
[----:B------:R-:W-:Y:S01]  /*1f86d0*/  IMAD.MOV.U32 R15, RZ, RZ, R13 ;  /* 0x000000ffff0f7224 */ /* 0x000fe200078e000d */
[----:B------:R-:W-:Y:S06]  /*1f86e0*/  BRA `(.L_x_10326) ;  /* 0x0000000000187947 */ /* 0x000fec0003800000 */
.L_x_10327:
[----:B------:R-:W-:Y:S02]  /*1f86f0*/  R2UR UR4, R38 ;  /* 0x00000000260472ca */ /* 0x000fe400000e0000 */
[----:B------:R-:W-:-:S13]  /*1f8700*/  R2UR UR5, R39 ;  /* 0x00000000270572ca */ /* 0x000fda00000e0000 */
[----:B------:R-:W2:Y:S02]  /*1f8710*/  LD.E.64 R14, desc[UR4][R36.64+0x8] ;  /* 0x00000804240e7980 */ /* 0x000ea4000c101b00 */
[----:B--2---:R-:W-:-:S05]  /*1f8720*/  IADD3 R12, P0, PT, R14, 0x30, RZ ;  /* 0x000000300e0c7810 */ /* 0x004fca0007f1e0ff */
[----:B------:R-:W-:-:S05]  /*1f8730*/  IMAD.X R13, RZ, RZ, R15, P0 ;  /* 0x000000ffff0d7224 */ /* 0x000fca00000e060f */
[----:B------:R0:W-:Y:S03]  /*1f8740*/  ST.E.64 desc[UR4][R36.64+0x8], R12 ;  /* 0x0000080c24007985 */ /* 0x0001e6000c101b04 */
.L_x_10326:
[----:B------:R-:W-:Y:S05]  /*1f8750*/  BSYNC B5 ;  /* 0x0000000000057941 */ /* 0x000fea0003800000 */
.L_x_10325:
        /* <DEDUP_REMOVED lines=51> */
.L_x_10331:
[----:B------:R-:W-:Y:S01]  /*1f8a90*/  R2UR UR4, R38 ;  /* 0x00000000260472ca */ /* 0x000fe200000e0000 */
[----:B------:R-:W-:Y:S01]  /*1f8aa0*/  IMAD.MOV.U32 R7, RZ, RZ, 0x5272 ;  /* 0x00005272ff077424 */ /* 0x000fe200078e00ff */
[----:B------:R-:W-:Y:S01]  /*1f8ab0*/  R2UR UR5, R39 ;  /* 0x00000000270572ca */ /* 0x000fe200000e0000 */
[----:B------:R-:W-:Y:S01]  /*1f8ac0*/  IMAD.MOV.U32 R15, RZ, RZ, -0x1 ;  /* 0xffffffffff0f7424 */ /* 0x000fe200078e00ff */
[----:B------:R-:W-:-:S11]  /*1f8ad0*/  PLOP3.LUT P0, PT, PT, PT, PT, 0x8, 0x80 ;  /* 0x000000000080781c */ /* 0x000fd60003f0e170 */
[----:B------:R0:W-:Y:S02]  /*1f8ae0*/  ST.E desc[UR4][R30.64], R7 ;  /* 0x000000071e007985 */ /* 0x0001e4000c101904 */
.L_x_10332:
[----:B------:R-:W-:Y:S05]  /*1f8af0*/  BSYNC B5 ;  /* 0x0000000000057941 */ /* 0x000fea0003800000 */
.L_x_10330:
        /* <DEDUP_REMOVED lines=39> */
.L_x_10334:
[----:B------:R-:W-:Y:S05]  /*1f8d70*/  BSYNC B5 ;  /* 0x0000000000057941 */ /* 0x000fea0003800000 */
.L_x_10333:
[----:B------:R-:W-:Y:S02]  /*1f8d80*/  R2UR UR4, R38 ;  /* 0x00000000260472ca */ /* 0x000fe400000e0000 */
[----:B------:R-:W-:-:S13]  /*1f8d90*/  R2UR UR5, R39 ;  /* 0x00000000270572ca */ /* 0x000fda00000e0000 */
[----:B------:R2:W-:Y:S01]  /*1f8da0*/  ST.E desc[UR4][R30.64], R13 ;  /* 0x0000000d1e007985 */ /* 0x0005e2000c101904 */
[----:B------:R-:W-:Y:S05]  /*1f8db0*/  BRA `(.L_x_10335) ;  /* 0x0000000000187947 */ /* 0x000fea0003800000 */
.L_x_10324:
[----:B------:R-:W-:Y:S01]  /*1f8dc0*/  VIADD R5, R19, 0x4 ;  /* 0x0000000413057836 */ /* 0x000fe20000000000 */
[----:B------:R-:W-:Y:S02]  /*1f8dd0*/  R2UR UR4, R38 ;  /* 0x00000000260472ca */ /* 0x000fe400000e0000 */
[----:B------:R-:W-:Y:S02]  /*1f8de0*/  R2UR UR5, R39 ;  /* 0x00000000270572ca */ /* 0x000fe400000e0000 */
[----:B------:R-:W-:-:S05]  /*1f8df0*/  IADD3 R4, P0, PT, R12, R5, RZ ;  /* 0x000000050c047210 */ /* 0x000fca0007f1e0ff */
[----:B------:R-:W-:-:S06]  /*1f8e00*/  IMAD.X R5, RZ, RZ, R13, P0 ;  /* 0x000000ffff057224 */ /* 0x000fcc00000e060d */
[----:B------:R0:W-:Y:S02]  /*1f8e10*/  ST.E desc[UR4][R4.64+0x20], RZ ;  /* 0x000020ff04007985 */ /* 0x0001e4000c101904 */
.L_x_10335:
[----:B------:R-:W-:Y:S05]  /*1f8e20*/  BSYNC B4 ;  /* 0x0000000000047941 */ /* 0x000fea0003800000 */
.L_x_10323:
[----:B------:R-:W-:Y:S02]  /*1f8e30*/  VIADD R22, R22, 0x2 ;  /* 0x0000000216167836 */ /* 0x000fe40000000000 */
[----:B------:R-:W-:Y:S01]  /*1f8e40*/  VIADD R19, R19, 0x8 ;  /* 0x0000000813137836 */ /* 0x000fe20000000000 */
[----:B------:R-:W-:Y:S06]  /*1f8e50*/  @P2 BRA `(.L_x_10336) ;  /* 0xffffffec003c2947 */ /* 0x000fec000383ffff */
.L_x_10310:
[----:B------:R-:W-:Y:S05]  /*1f8e60*/  BSYNC B1 ;  /* 0x0000000000017941 */ /* 0x000fea0003800000 */
.L_x_10309:
        /* <DEDUP_REMOVED lines=25> */
.L_x_10343:
[----:B------:R-:W0:Y:S02]  /*1f9000*/  LDS.64 R12, [R19+0x8] ;  /* 0x00000800130c7984 */ /* 0x000e240000000a00 */
[----:B0-----:R-:W-:-:S05]  /*1f9010*/  IADD3 R14, P0, PT, R12, 0x30, RZ ;  /* 0x000000300c0e7810 */ /* 0x001fca0007f1e0ff */
[----:B------:R-:W-:-:S07]  /*1f9020*/  IMAD.X R15, RZ, RZ, R13, P0 ;  /* 0x000000ffff0f7224 */ /* 0x000fce00000e060d */
[----:B------:R-:W0:Y:S02]  /*1f9030*/  ATOMS.CAST.SPIN.64 P0, [R19+0x8], R12, R14 ;  /* 0x0000080c1300758d */ /* 0x000e24000180040e */
[----:B0-----:R-:W-:Y:S05]  /*1f9040*/  @!P0 BRA `(.L_x_10343) ;  /* 0xfffffffc00ec8947 */ /* 0x001fea000383ffff */
[----:B------:R-:W-:Y:S05]  /*1f9050*/  BSYNC B5 ;  /* 0x0000000000057941 */ /* 0x000fea0003800000 */
.L_x_10342:
[----:B------:R-:W-:Y:S02]  /*1f9060*/  IMAD.MOV.U32 R14, RZ, RZ, R12 ;  /* 0x000000ffff0e7224 */ /* 0x000fe400078e000c */
[----:B------:R-:W-:Y:S01]  /*1f9070*/  IMAD.MOV.U32 R15, RZ, RZ, R13 ;  /* 0x000000ffff0f7224 */ /* 0x000fe200078e000d */
[----:B------:R-:W-:Y:S06]  /*1f9080*/  BRA `(.L_x_10340) ;  /* 0x0000000000187947 */ /* 0x000fec0003800000 */
.L_x_10341:
[----:B------:R-:W-:Y:S02]  /*1f9090*/  R2UR UR4, R38 ;  /* 0x00000000260472ca */ /* 0x000fe400000e0000 */
[----:B------:R-:W-:-:S13]  /*1f90a0*/  R2UR UR5, R39 ;  /* 0x00000000270572ca */ /* 0x000fda00000e0000 */
[----:B------:R-:W2:Y:S02]  /*1f90b0*/  LD.E.64 R14, desc[UR4][R36.64+0x8] ;  /* 0x00000804240e7980 */ /* 0x000ea4000c101b00 */
[----:B--2---:R-:W-:-:S05]  /*1f90c0*/  IADD3 R12, P0, PT, R14, 0x30, RZ ;  /* 0x000000300e0c7810 */ /* 0x004fca0007f1e0ff */
[----:B------:R-:W-:-:S05]  /*1f90d0*/  IMAD.X R13, RZ, RZ, R15, P0 ;  /* 0x000000ffff0d7224 */ /* 0x000fca00000e060f */
[----:B------:R0:W-:Y:S03]  /*1f90e0*/  ST.E.64 desc[UR4][R36.64+0x8], R12 ;  /* 0x0000080c24007985 */ /* 0x0001e6000c101b04 */
.L_x_10340:
[----:B------:R-:W-:Y:S05]  /*1f90f0*/  BSYNC B4 ;  /* 0x0000000000047941 */ /* 0x000fea0003800000 */
.L_x_10339:
        /* <DEDUP_REMOVED lines=51> */
.L_x_10345:
[----:B------:R-:W-:Y:S01]  /*1f9430*/  R2UR UR4, R38 ;  /* 0x00000000260472ca */ /* 0x000fe200000e0000 */
[----:B------:R-:W-:Y:S01]  /*1f9440*/  IMAD.MOV.U32 R7, RZ, RZ, 0x5272 ;  /* 0x00005272ff077424 */ /* 0x000fe200078e00ff */
[----:B------:R-:W-:Y:S01]  /*1f9450*/  R2UR UR5, R39 ;  /* 0x00000000270572ca */ /* 0x000fe200000e0000 */
[----:B------:R-:W-:Y:S01]  /*1f9460*/  IMAD.MOV.U32 R15, RZ, RZ, -0x1 ;  /* 0xffffffffff0f7424 */ /* 0x000fe200078e00ff */
[----:B------:R-:W-:-:S11]  /*1f9470*/  PLOP3.LUT P0, PT, PT, PT, PT, 0x8, 0x80 ;  /* 0x000000000080781c */ /* 0x000fd60003f0e170 */
[----:B------:R0:W-:Y:S02]  /*1f9480*/  ST.E desc[UR4][R30.64], R7 ;  /* 0x000000071e007985 */ /* 0x0001e4000c101904 */
.L_x_10346:
[----:B------:R-:W-:Y:S05]  /*1f9490*/  BSYNC B4 ;  /* 0x0000000000047941 */ /* 0x000fea0003800000 */
.L_x_10344:
        /* <DEDUP_REMOVED lines=39> */
.L_x_10348:
[----:B------:R-:W-:Y:S05]  /*1f9710*/  BSYNC B4 ;  /* 0x0000000000047941 */ /* 0x000fea0003800000 */
.L_x_10347:
[----:B------:R-:W-:Y:S02]  /*1f9720*/  R2UR UR4, R38 ;  /* 0x00000000260472ca */ /* 0x000fe400000e0000 */
[----:B------:R-:W-:-:S13]  /*1f9730*/  R2UR UR5, R39 ;  /* 0x00000000270572ca */ /* 0x000fda00000e0000 */
[----:B------:R3:W-:Y:S01]  /*1f9740*/  ST.E desc[UR4][R30.64], R13 ;  /* 0x0000000d1e007985 */ /* 0x0007e2000c101904 */
[----:B------:R-:W-:Y:S05]  /*1f9750*/  BRA `(.L_x_10337) ;  /* 0x0000000000147947 */ /* 0x000fea0003800000 */
.L_x_10338:
[----:B------:R-:W-:Y:S02]  /*1f9760*/  R2UR UR4, R38 ;  /* 0x00000000260472ca */ /* 0x000fe400000e0000 */
[----:B------:R-:W-:Y:S02]  /*1f9770*/  R2UR UR5, R39 ;  /* 0x00000000270572ca */ /* 0x000fe400000e0000 */
[----:B------:R-:W-:-:S05]  /*1f9780*/  LEA R18, P0, R18, R12, 0x2 ;  /* 0x0000000c12127211 */ /* 0x000fca00078010ff */
[----:B------:R-:W-:-:S06]  /*1f9790*/  IMAD.X R19, RZ, RZ, R13, P0 ;  /* 0x000000ffff137224 */ /* 0x000fcc00000e060d */
[----:B------:R0:W-:Y:S02]  /*1f97a0*/  ST.E desc[UR4][R18.64+0x20], RZ ;  /* 0x000020ff12007985 */ /* 0x0001e4000c101904 */
.L_x_10337:
[----:B------:R-:W-:Y:S05]  /*1f97b0*/  BSYNC B1 ;  /* 0x0000000000017941 */ /* 0x000fea0003800000 */
.L_x_10307:
[----:B------:R-:W-:-:S13]  /*1f97c0*/  ISETP.GE.AND P0, PT, R0, 0x1, PT ;  /* 0x000000010000780c */ /* 0x000fda0003f06270 */
[----:B------:R-:W-:Y:S05]  /*1f97d0*/  @!P0 BREAK B2 ;  /* 0x0000000000028942 */ /* 0x000fea0003800000 */
[----:B------:R-:W-:Y:S05]  /*1f97e0*/  @!P0 BRA `(.L_x_10308) ;  /* 0x0000001400008947 */ /* 0x000fea0003800000 */
[----:B------:R-:W-:Y:S05]  /*1f97f0*/  BSYNC B2 ;  /* 0x0000000000027941 */ /* 0x000fea0003800000 */
.L_x_10306:
[----:B------:R-:W-:Y:S01]  /*1f9800*/  IMAD.MOV R10, RZ, RZ, -R0 ;  /* 0x000000ffff0a7224 */ /* 0x000fe200078e0a00 */
[----:B0-----:R-:W-:-:S07]  /*1f9810*/  CS2R R18, SRZ ;  /* 0x0000000000127805 */ /* 0x001fce000001ff00 */
.L_x_10373:
        /* <DEDUP_REMOVED lines=35> */
.L_x_10356:
[----:B------:R-:W0:Y:S02]  /*1f9a50*/  LDS.64 R12, [R5+0x8] ;  /* 0x00000800050c7984 */ /* 0x000e240000000a00 */
[----:B0-----:R-:W-:-:S05]  /*1f9a60*/  IADD3 R14, P0, PT, R12, 0x30, RZ ;  /* 0x000000300c0e7810 */ /* 0x001fca0007f1e0ff */
[----:B------:R-:W-:-:S07]  /*1f9a70*/  IMAD.X R15, RZ, RZ, R13, P0 ;  /* 0x000000ffff0f7224 */ /* 0x000fce00000e060d */
[----:B------:R-:W0:Y:S02]  /*1f9a80*/  ATOMS.CAST.SPIN.64 P0, [R5+0x8], R12, R14 ;  /* 0x0000080c0500758d */ /* 0x000e24000180040e */
[----:B0-----:R-:W-:Y:S05]  /*1f9a90*/  @!P0 BRA `(.L_x_10356) ;  /* 0xfffffffc00ec8947 */ /* 0x001fea000383ffff */
[----:B------:R-:W-:Y:S05]  /*1f9aa0*/  BSYNC B4 ;  /* 0x0000000000047941 */ /* 0x000fea0003800000 */
.L_x_10355:
[----:B------:R-:W-:Y:S02]  /*1f9ab0*/  IMAD.MOV.U32 R14, RZ, RZ, R12 ;  /* 0x000000ffff0e7224 */ /* 0x000fe400078e000c */
[----:B------:R-:W-:Y:S01]  /*1f9ac0*/  IMAD.MOV.U32 R15, RZ, RZ, R13 ;  /* 0x000000ffff0f7224 */ /* 0x000fe200078e000d */
[----:B------:R-:W-:Y:S06]  /*1f9ad0*/  BRA `(.L_x_10353) ;  /* 0x0000000000187947 */ /* 0x000fec0003800000 */
.L_x_10354:
[----:B------:R-:W-:Y:S02]  /*1f9ae0*/  R2UR UR4, R38 ;  /* 0x00000000260472ca */ /* 0x000fe400000e0000 */
[----:B------:R-:W-:-:S13]  /*1f9af0*/  R2UR UR5, R39 ;  /* 0x00000000270572ca */ /* 0x000fda00000e0000 */
[----:B------:R-:W2:Y:S02]  /*1f9b00*/  LD.E.64 R14, desc[UR4][R36.64+0x8] ;  /* 0x00000804240e7980 */ /* 0x000ea4000c101b00 */
[----:B--2---:R-:W-:-:S05]  /*1f9b10*/  IADD3 R12, P0, PT, R14, 0x30, RZ ;  /* 0x000000300e0c7810 */ /* 0x004fca0007f1e0ff */
[----:B------:R-:W-:-:S05]  /*1f9b20*/  IMAD.X R13, RZ, RZ, R15, P0 ;  /* 0x000000ffff0d7224 */ /* 0x000fca00000e060f */
[----:B------:R0:W-:Y:S03]  /*1f9b30*/  ST.E.64 desc[UR4][R36.64+0x8], R12 ;  /* 0x0000080c24007985 */ /* 0x0001e6000c101b04 */
.L_x_10353:
[----:B------:R-:W-:Y:S05]  /*1f9b40*/  BSYNC B2 ;  /* 0x0000000000027941 */ /* 0x000fea0003800000 */
.L_x_10352:
        /* <DEDUP_REMOVED lines=54> */
.L_x_10358:
[----:B------:R-:W-:Y:S05]  /*1f9eb0*/  BSYNC B2 ;  /* 0x0000000000027941 */ /* 0x000fea0003800000 */
.L_x_10357:
        /* <DEDUP_REMOVED lines=40> */
.L_x_10360:
[----:B------:R-:W-:Y:S05]  /*1fa140*/  BSYNC B2 ;  /* 0x0000000000027941 */ /* 0x000fea0003800000 */
.L_x_10359:
[----:B------:R-:W-:Y:S02]  /*1fa150*/  R2UR UR4, R38 ;  /* 0x00000000260472ca */ /* 0x000fe400000e0000 */
[----:B------:R-:W-:Y:S02]  /*1fa160*/  R2UR UR5, R39 ;  /* 0x00000000270572ca */ /* 0x000fe400000e0000 */
[----:B------:R-:W-:-:S11]  /*1fa170*/  PRMT R15, RZ, 0x7610, R15 ;  /* 0x00007610ff0f7816 */ /* 0x000fd6000000000f */
[----:B------:R4:W-:Y:S01]  /*1fa180*/  ST.E desc[UR4][R30.64], R13 ;  /* 0x0000000d1e007985 */ /* 0x0009e2000c101904 */
[----:B------:R-:W-:Y:S05]  /*1fa190*/  BRA `(.L_x_10350) ;  /* 0x0000000000147947 */ /* 0x000fea0003800000 */
.L_x_10351:
[----:B------:R-:W-:Y:S02]  /*1fa1a0*/  R2UR UR4, R38 ;  /* 0x00000000260472ca */ /* 0x000fe400000e0000 */
[----:B------:R-:W-:Y:S02]  /*1fa1b0*/  R2UR UR5, R39 ;  /* 0x00000000270572ca */ /* 0x000fe400000e0000 */
[----:B------:R-:W-:-:S05]  /*1fa1c0*/  IADD3 R4, P0, PT, R12, R18, RZ ;  /* 0x000000120c047210 */ /* 0x000fca0007f1e0ff */
[----:B------:R-:W-:-:S06]  /*1fa1d0*/  IMAD.X R5, RZ, RZ, R13, P0 ;  /* 0x000000ffff057224 */ /* 0x000fcc00000e060d */
[----:B------:R0:W5:Y:S02]  /*1fa1e0*/  LD.E.U8 R15, desc[UR4][R4.64+0x20] ;  /* 0x00002004040f7980 */ /* 0x000164000c101100 */
.L_x_10350:
[----:B------:R-:W-:Y:S05]  /*1fa1f0*/  BSYNC B1 ;  /* 0x0000000000017941 */ /* 0x000fea0003800000 */
.L_x_10349:
        /* <DEDUP_REMOVED lines=31> */
.L_x_10368:
[----:B------:R-:W0:Y:S02]  /*1fa3f0*/  LDS.64 R12, [R5+0x8] ;  /* 0x00000800050c7984 */ /* 0x000e240000000a00 */
[----:B0-----:R-:W-:-:S05]  /*1fa400*/  IADD3 R14, P0, PT, R12, 0x30, RZ ;  /* 0x000000300c0e7810 */ /* 0x001fca0007f1e0ff */
[----:B------:R-:W-:-:S07]  /*1fa410*/  IMAD.X R15, RZ, RZ, R13, P0 ;  /* 0x000000ffff0f7224 */ /* 0x000fce00000e060d */
[----:B------:R-:W0:Y:S02]  /*1fa420*/  ATOMS.CAST.SPIN.64 P0, [R5+0x8], R12, R14 ;  /* 0x0000080c0500758d */ /* 0x000e24000180040e */
[----:B0-----:R-:W-:Y:S05]  /*1fa430*/  @!P0 BRA `(.L_x_10368) ;  /* 0xfffffffc00ec8947 */ /* 0x001fea000383ffff */
[----:B------:R-:W-:Y:S05]  /*1fa440*/  BSYNC B4 ;  /* 0x0000000000047941 */ /* 0x000fea0003800000 */
.L_x_10367:
[----:B------:R-:W-:Y:S02]  /*1fa450*/  IMAD.MOV.U32 R14, RZ, RZ, R12 ;  /* 0x000000ffff0e7224 */ /* 0x000fe400078e000c */
[----:B------:R-:W-:Y:S01]  /*1fa460*/  IMAD.MOV.U32 R15, RZ, RZ, R13 ;  /* 0x000000ffff0f7224 */ /* 0x000fe200078e000d */
[----:B------:R-:W-:Y:S06]  /*1fa470*/  BRA `(.L_x_10365) ;  /* 0x0000000000187947 */ /* 0x000fec0003800000 */
.L_x_10366:
[----:B------:R-:W-:Y:S02]  /*1fa480*/  R2UR UR4, R38 ;  /* 0x00000000260472ca */ /* 0x000fe400000e0000 */
[----:B------:R-:W-:-:S13]  /*1fa490*/  R2UR UR5, R39 ;  /* 0x00000000270572ca */ /* 0x000fda00000e0000 */
[----:B------:R-:W2:Y:S02]  /*1fa4a0*/  LD.E.64 R14, desc[UR4][R36.64+0x8] ;  /* 0x00000804240e7980 */ /* 0x000ea4000c101b00 */
[----:B--2---:R-:W-:-:S05]  /*1fa4b0*/  IADD3 R12, P0, PT, R14, 0x30, RZ ;  /* 0x000000300e0c7810 */ /* 0x004fca0007f1e0ff */
[----:B------:R-:W-:-:S05]  /*1fa4c0*/  IMAD.X R13, RZ, RZ, R15, P0 ;  /* 0x000000ffff0d7224 */ /* 0x000fca00000e060f */
[----:B------:R0:W-:Y:S03]  /*1fa4d0*/  ST.E.64 desc[UR4][R36.64+0x8], R12 ;  /* 0x0000080c24007985 */ /* 0x0001e6000c101b04 */
.L_x_10365:
[----:B------:R-:W-:Y:S05]  /*1fa4e0*/  BSYNC B2 ;  /* 0x0000000000027941 */ /* 0x000fea0003800000 */
.L_x_10364:
        /* <DEDUP_REMOVED lines=54> */
.L_x_10370:
[----:B------:R-:W-:Y:S05]  /*1fa850*/  BSYNC B2 ;  /* 0x0000000000027941 */ /* 0x000fea0003800000 */
.L_x_10369:
        /* <DEDUP_REMOVED lines=40> */
.L_x_10372:
[----:B------:R-:W-:Y:S05]  /*1faae0*/  BSYNC B2 ;  /* 0x0000000000027941 */ /* 0x000fea0003800000 */
.L_x_10371:
[----:B------:R-:W-:Y:S02]  /*1faaf0*/  R2UR UR4, R38 ;  /* 0x00000000260472ca */ /* 0x000fe400000e0000 */
[----:B------:R-:W-:-:S13]  /*1fab00*/  R2UR UR5, R39 ;  /* 0x00000000270572ca */ /* 0x000fda00000e0000 */
[----:B------:R2:W-:Y:S01]  /*1fab10*/  ST.E desc[UR4][R30.64], R13 ;  /* 0x0000000d1e007985 */ /* 0x0005e2000c101904 */
[----:B------:R-:W-:Y:S05]  /*1fab20*/  BRA `(.L_x_10362) ;  /* 0x0000000000207947 */ /* 0x000fea0003800000 */
.L_x_10363:
        /* <DEDUP_REMOVED lines=8> */
.L_x_10362:
[----:B------:R-:W-:Y:S05]  /*1fabb0*/  BSYNC B1 ;  /* 0x0000000000017941 */ /* 0x000fea0003800000 */
.L_x_10361:
[----:B------:R-:W-:Y:S02]  /*1fabc0*/  VIADD R19, R19, 0x1 ;  /* 0x0000000113137836 */ /* 0x000fe40000000000 */
[----:B------:R-:W-:Y:S01]  /*1fabd0*/  VIADD R18, R18, 0x4 ;  /* 0x0000000412127836 */ /* 0x000fe20000000000 */
[----:B------:R-:W-:Y:S06]  /*1fabe0*/  @P2 BRA `(.L_x_10373) ;  /* 0xffffffec000c2947 */ /* 0x000fec000383ffff */
.L_x_10308:
[----:B------:R-:W-:Y:S05]  /*1fabf0*/  BSYNC B3 ;  /* 0x0000000000037941 */ /* 0x000fea0003800000 */
.L_x_10305:
        /* <DEDUP_REMOVED lines=15> */
.L_x_10299:
[----:B------:R-:W-:Y:S05]  /*1facf0*/  BSYNC B0 ;  /* 0x0000000000007941 */ /* 0x000fea0003800000 */
.L_x_10298:
        /* <DEDUP_REMOVED lines=15> */
.L_x_10378:
[----:B------:R-:W0:Y:S02]  /*1fadf0*/  LDS.64 R4, [R9+0x8] ;  /* 0x0000080009047984 */ /* 0x000e240000000a00 */
[----:B0-----:R-:W-:-:S05]  /*1fae00*/  IADD3 R6, P0, PT, R4, 0x30, RZ ;  /* 0x0000003004067810 */ /* 0x001fca0007f1e0ff */
[----:B------:R-:W-:-:S07]  /*1fae10*/  IMAD.X R7, RZ, RZ, R5, P0 ;  /* 0x000000ffff077224 */ /* 0x000fce00000e0605 */
[----:B------:R-:W0:Y:S02]  /*1fae20*/  ATOMS.CAST.SPIN.64 P0, [R9+0x8], R4, R6 ;  /* 0x000008040900758d */ /* 0x000e240001800406 */
[----:B0-----:R-:W-:Y:S05]  /*1fae30*/  @!P0 BRA `(.L_x_10378) ;  /* 0xfffffffc00ec8947 */ /* 0x001fea000383ffff */
[----:B------:R-:W-:Y:S05]  /*1fae40*/  BSYNC B1 ;  /* 0x0000000000017941 */ /* 0x000fea0003800000 */
.L_x_10377:
[----:B------:R-:W-:Y:S02]  /*1fae50*/  IMAD.MOV.U32 R6, RZ, RZ, R4 ;  /* 0x000000ffff067224 */ /* 0x000fe400078e0004 */
[----:B------:R-:W-:Y:S01]  /*1fae60*/  IMAD.MOV.U32 R7, RZ, RZ, R5 ;  /* 0x000000ffff077224 */ /* 0x000fe200078e0005 */
[----:B------:R-:W-:Y:S06]  /*1fae70*/  BRA `(.L_x_10375) ;  /* 0x0000000000187947 */ /* 0x000fec0003800000 */
.L_x_10376:
[----:B------:R-:W-:Y:S02]  /*1fae80*/  R2UR UR4, R38 ;  /* 0x00000000260472ca */ /* 0x000fe400000e0000 */
[----:B------:R-:W-:-:S13]  /*1fae90*/  R2UR UR5, R39 ;  /* 0x00000000270572ca */ /* 0x000fda00000e0000 */
[----:B------:R-:W2:Y:S02]  /*1faea0*/  LD.E.64 R6, desc[UR4][R36.64+0x8] ;  /* 0x0000080424067980 */ /* 0x000ea4000c101b00 */
[----:B--2---:R-:W-:-:S05]  /*1faeb0*/  IADD3 R4, P0, PT, R6, 0x30, RZ ;  /* 0x0000003006047810 */ /* 0x004fca0007f1e0ff */
[----:B------:R-:W-:-:S05]  /*1faec0*/  IMAD.X R5, RZ, RZ, R7, P0 ;  /* 0x000000ffff057224 */ /* 0x000fca00000e0607 */
[----:B------:R0:W-:Y:S03]  /*1faed0*/  ST.E.64 desc[UR4][R36.64+0x8], R4 ;  /* 0x0000080424007985 */ /* 0x0001e6000c101b04 */
.L_x_10375:
[----:B------:R-:W-:Y:S05]  /*1faee0*/  BSYNC B0 ;  /* 0x0000000000007941 */ /* 0x000fea0003800000 */
.L_x_10374:
        /* <DEDUP_REMOVED lines=65> */
.L_x_10380:
[----:B------:R-:W-:Y:S05]  /*1fb300*/  BSYNC B0 ;  /* 0x0000000000007941 */ /* 0x000fea0003800000 */
.L_x_10379:
[----:B------:R-:W-:Y:S01]  /*1fb310*/  @!P0 IMAD.MOV.U32 R0, RZ, RZ, -0x1 ;  /* 0xffffffffff008424 */ /* 0x000fe200078e00ff */
[----:B------:R-:W-:Y:S06]  /*1fb320*/  @!P1 BRA `(.L_x_10035) ;  /* 0x0000010c00d09947 */ /* 0x000fec0003800000 */
[----:B------:R-:W-:Y:S01]  /*1fb330*/  BSSY B0, `(.L_x_10381) ;  /* 0x00000b0000007945 */ /* 0x000fe20003800000 */
[----:B------:R-:W-:Y:S02]  /*1fb340*/  IMAD.MOV R14, RZ, RZ, -R8 ;  /* 0x000000ffff0e7224 */ /* 0x000fe400078e0a08 */
[----:B------:R-:W-:Y:S02]  /*1fb350*/  IMAD.MOV.U32 R7, RZ, RZ, RZ ;  /* 0x000000ffff077224 */ /* 0x000fe400078e00ff */
[----:B------:R-:W-:-:S07]  /*1fb360*/  IMAD.MOV.U32 R8, RZ, RZ, RZ ;  /* 0x000000ffff087224 */ /* 0x000fce00078e00ff */
.L_x_10395:
[----:B01-3--:R-:W0:Y:S01]  /*1fb370*/  LDS.64 R4, [R10] ;  /* 0x000000000a047984 */ /* 0x00be220000000a00 */
        /* <DEDUP_REMOVED lines=40> */
.L_x_10389:
[----:B------:R-:W0:Y:S02]  /*1fb600*/  LDS.64 R4, [R15+0x8] ;  /* 0x000008000f047984 */ /* 0x000e240000000a00 */
[----:B0-----:R-:W-:-:S05]  /*1fb610*/  IADD3 R6, P0, PT, R4, 0x30, RZ ;  /* 0x0000003004067810 */ /* 0x001fca0007f1e0ff */
[----:B------:R-:W-:-:S07]  /*1fb620*/  IMAD.X R7, RZ, RZ, R5, P0 ;  /* 0x000000ffff077224 */ /* 0x000fce00000e0605 */
[----:B------:R-:W0:Y:S02]  /*1fb630*/  ATOMS.CAST.SPIN.64 P0, [R15+0x8], R4, R6 ;  /* 0x000008040f00758d */ /* 0x000e240001800406 */
[----:B0-----:R-:W-:Y:S05]  /*1fb640*/  @!P0 BRA `(.L_x_10389) ;  /* 0xfffffffc00ec8947 */ /* 0x001fea000383ffff */
[----:B------:R-:W-:Y:S05]  /*1fb650*/  BSYNC B3 ;  /* 0x0000000000037941 */ /* 0x000fea0003800000 */
.L_x_10388:
[----:B------:R-:W-:Y:S02]  /*1fb660*/  IMAD.MOV.U32 R6, RZ, RZ, R4 ;  /* 0x000000ffff067224 */ /* 0x000fe400078e0004 */
[----:B------:R-:W-:Y:S01]  /*1fb670*/  IMAD.MOV.U32 R7, RZ, RZ, R5 ;  /* 0x000000ffff077224 */ /* 0x000fe200078e0005 */
[----:B------:R-:W-:Y:S06]  /*1fb680*/  BRA `(.L_x_10386) ;  /* 0x0000000000187947 */ /* 0x000fec0003800000 */
.L_x_10387:
[----:B------:R-:W-:Y:S02]  /*1fb690*/  R2UR UR4, R38 ;  /* 0x00000000260472ca */ /* 0x000fe400000e0000 */
[----:B------:R-:W-:-:S13]  /*1fb6a0*/  R2UR UR5, R39 ;  /* 0x00000000270572ca */ /* 0x000fda00000e0000 */
[----:B------:R-:W2:Y:S02]  /*1fb6b0*/  LD.E.64 R6, desc[UR4][R36.64+0x8] ;  /* 0x0000080424067980 */ /* 0x000ea4000c101b00 */
[----:B--2---:R-:W-:-:S05]  /*1fb6c0*/  IADD3 R4, P0, PT, R6, 0x30, RZ ;  /* 0x0000003006047810 */ /* 0x004fca0007f1e0ff */
[----:B------:R-:W-:-:S05]  /*1fb6d0*/  IMAD.X R5, RZ, RZ, R7, P0 ;  /* 0x000000ffff057224 */ /* 0x000fca00000e0607 */
[----:B------:R0:W-:Y:S03]  /*1fb6e0*/  ST.E.64 desc[UR4][R36.64+0x8], R4 ;  /* 0x0000080424007985 */ /* 0x0001e6000c101b04 */
.L_x_10386:
[----:B------:R-:W-:Y:S05]  /*1fb6f0*/  BSYNC B2 ;  /* 0x0000000000027941 */ /* 0x000fea0003800000 */
.L_x_10385:
        /* <DEDUP_REMOVED lines=54> */
.L_x_10391:
[----:B------:R-:W-:Y:S05]  /*1fba60*/  BSYNC B2 ;  /* 0x0000000000027941 */ /* 0x000fea0003800000 */
.L_x_10390:
        /* <DEDUP_REMOVED lines=40> */
.L_x_10393:
[----:B------:R-:W-:Y:S05]  /*1fbcf0*/  BSYNC B2 ;  /* 0x0000000000027941 */ /* 0x000fea0003800000 */
.L_x_10392:
[----:B------:R-:W-:Y:S01]  /*1fbd00*/  R2UR UR4, R38 ;  /* 0x00000000260472ca */ /* 0x000fe200000e0000 */
[----:B------:R-:W-:Y:S01]  /*1fbd10*/  IMAD.MOV.U32 R11, RZ, RZ, RZ ;  /* 0x000000ffff0b7224 */ /* 0x000fe200078e00ff */
[----:B------:R-:W-:Y:S02]  /*1fbd20*/  R2UR UR5, R39 ;  /* 0x00000000270572ca */ /* 0x000fe400000e0000 */
[----:B------:R-:W-:-:S11]  /*1fbd30*/  ISETP.EQ.AND P0, PT, R7, RZ, PT ;  /* 0x000000ff0700720c */ /* 0x000fd60003f02270 */
[----:B------:R2:W-:Y:S01]  /*1fbd40*/  ST.E desc[UR4][R30.64], R7 ;  /* 0x000000071e007985 */ /* 0x0005e2000c101904 */
[----:B------:R-:W-:Y:S05]  /*1fbd50*/  BRA `(.L_x_10383) ;  /* 0x0000000000187947 */ /* 0x000fea0003800000 */
.L_x_10384:
[----:B------:R-:W-:Y:S02]  /*1fbd60*/  R2UR UR4, R38 ;  /* 0x00000000260472ca */ /* 0x000fe400000e0000 */
[----:B------:R-:W-:Y:S02]  /*1fbd70*/  R2UR UR5, R39 ;  /* 0x00000000270572ca */ /* 0x000fe400000e0000 */
[----:B------:R-:W-:-:S05]  /*1fbd80*/  LEA R4, P0, R8, R4, 0x2 ;  /* 0x0000000408047211 */ /* 0x000fca00078010ff */
[----:B------:R-:W-:-:S06]  /*1fbd90*/  IMAD.X R5, RZ, RZ, R5, P0 ;  /* 0x000000ffff057224 */ /* 0x000fcc00000e0605 */
[----:B------:R3:W5:Y:S01]  /*1fbda0*/  LD.E R11, desc[UR4][R4.64+0x20] ;  /* 0x00002004040b7980 */ /* 0x000762000c101900 */
[----:B------:R-:W-:-:S13]  /*1fbdb0*/  PLOP3.LUT P0, PT, PT, PT, PT, 0x80, 0x8 ;  /* 0x000000000008781c */ /* 0x000fda0003f0f070 */
.L_x_10383:
[----:B------:R-:W-:Y:S05]  /*1fbdc0*/  BSYNC B1 ;  /* 0x0000000000017941 */ /* 0x000fea0003800000 */
.L_x_10382:
[----:B------:R-:W-:Y:S01]  /*1fbdd0*/  IMAD.MOV.U32 R3, RZ, RZ, 0x1 ;  /* 0x00000001ff037424 */ /* 0x000fe200078e00ff */
[----:B------:R-:W-:Y:S06]  /*1fbde0*/  @!P0 BRA `(.L_x_10394) ;  /* 0x0000000000108947 */ /* 0x000fec0003800000 */
[----:B-----5:R-:W-:-:S13]  /*1fbdf0*/  ISETP.GE.AND P0, PT, R11, R14, PT ;  /* 0x0000000e0b00720c */ /* 0x020fda0003f06270 */
[----:B------:R-:W-:Y:S01]  /*1fbe00*/  @!P0 VIADD R8, R8, 0x1 ;  /* 0x0000000108088836 */ /* 0x000fe20000000000 */
[----:B------:R-:W-:Y:S06]  /*1fbe10*/  @!P0 BRA `(.L_x_10395) ;  /* 0xfffffff400548947 */ /* 0x000fec000383ffff */
[----:B------:R-:W-:-:S07]  /*1fbe20*/  VIADD R3, R9, 0x2 ;  /* 0x0000000209037836 */ /* 0x000fce0000000000 */
.L_x_10394:
[----:B------:R-:W-:Y:S05]  /*1fbe30*/  BSYNC B0 ;  /* 0x0000000000007941 */ /* 0x000fea0003800000 */
.L_x_10381:
[----:B------:R-:W-:Y:S01]  /*1fbe40*/  ISETP.NE.AND P0, PT, R7, RZ, PT ;  /* 0x000000ff0700720c */ /* 0x000fe20003f05270 */
[----:B------:R-:W-:Y:S01]  /*1fbe50*/  BSSY B0, `(.L_x_10396) ;  /* 0x0000736000007945 */ /* 0x000fe20003800000 */
[----:B0-----:R-:W-:-:S11]  /*1fbe60*/  CS2R R12, SRZ ;  /* 0x00000000000c7805 */ /* 0x001fd6000001ff00 */
        /* <DEDUP_REMOVED lines=15> */
[----:B------:R0:W3:Y:S03]  /*1fbf60*/  LDS.64 R8, [R33+0x8] ;  /* 0x0000080021087984 */ /* 0x0000e60000000a00 */
[----:B------:R-:W-:Y:S01]  /*1fbf70*/  IMAD.MOV.U32 R10, RZ, RZ, R19 ;  /* 0x000000ffff0a7224 */ /* 0x000fe200078e0013 */
[----:B------:R-:W-:-:S13]  /*1fbf80*/  LOP3.LUT P0, RZ, R19, 0xc, RZ, 0xc0, !PT ;  /* 0x0000000c13ff7812 */ /* 0x000fda000780c0ff */
[----:B------:R-:W-:-:S04]  /*1fbf90*/  @P0 SHF.R.S32.HI R4, RZ, 0x1f, R19 ;  /* 0x0000001fff040819 */ /* 0x000fc80000011413 */
[----:B------:R-:W-:-:S04]  /*1fbfa0*/  @P0 LEA.HI R4, R4, R19, RZ, 0x4 ;  /* 0x0000001304040211 */ /* 0x000fc800078f20ff */
[----:B------:R-:W-:-:S05]  /*1fbfb0*/  @P0 LOP3.LUT R4, R4, 0xfffffff0, RZ, 0xc0, !PT ;  /* 0xfffffff004040812 */ /* 0x000fca00078ec0ff */
[----:B------:R-:W-:-:S05]  /*1fbfc0*/  @P0 VIADD R10, R4, 0x10 ;  /* 0x00000010040a0836 */ /* 0x000fca0000000000 */
[----:B-----5:R-:W-:-:S05]  /*1fbfd0*/  SHF.R.S32.HI R11, RZ, 0x1f, R10 ;  /* 0x0000001fff0b7819 */ /* 0x020fca000001140a */
[----:B-1----:R1:W4:Y:S01]  /*1fbfe0*/  ATOM.E.ADD.64.STRONG.GPU P0, R4, desc[UR6][R36.64+0x8], R10 ;  /* 0x8000080a2404798a */ /* 0x002322000810f506 */
        /* <DEDUP_REMOVED lines=9> */
.L_x_10402:
[----:B------:R-:W0:Y:S02]  /*1fc080*/  LDS.64 R4, [R15+0x8] ;  /* 0x000008000f047984 */ /* 0x000e240000000a00 */
[----:B0-----:R-:W-:-:S05]  /*1fc090*/  IADD3 R6, P0, PT, R10, R4, RZ ;  /* 0x000000040a067210 */ /* 0x001fca0007f1e0ff */
[----:B------:R-:W-:-:S07]  /*1fc0a0*/  IMAD.X R7, R11, 0x1, R5, P0 ;  /* 0x000000010b077824 */ /* 0x000fce00000e0605 */
[----:B------:R-:W0:Y:S02]  /*1fc0b0*/  ATOMS.CAST.SPIN.64 P0, [R15+0x8], R4, R6 ;  /* 0x000008040f00758d */ /* 0x000e240001800406 */
[----:B0-----:R-:W-:Y:S05]  /*1fc0c0*/  @!P0 BRA `(.L_x_10402) ;  /* 0xfffffffc00ec8947 */ /* 0x001fea000383ffff */
[----:B------:R-:W-:Y:S05]  /*1fc0d0*/  BSYNC B2 ;  /* 0x0000000000027941 */ /* 0x000fea0003800000 */
.L_x_10401:
[----:B------:R-:W-:Y:S02]  /*1fc0e0*/  IMAD.MOV.U32 R6, RZ, RZ, R4 ;  /* 0x000000ffff067224 */ /* 0x000fe400078e0004 */
[----:B------:R-:W-:Y:S01]  /*1fc0f0*/  IMAD.MOV.U32 R7, RZ, RZ, R5 ;  /* 0x000000ffff077224 */ /* 0x000fe200078e0005 */
[----:B------:R-:W-:Y:S06]  /*1fc100*/  BRA `(.L_x_10399) ;  /* 0x0000000000187947 */ /* 0x000fec0003800000 */
.L_x_10400:
[----:B------:R-:W-:Y:S02]  /*1fc110*/  R2UR UR4, R38 ;  /* 0x00000000260472ca */ /* 0x000fe400000e0000 */
[----:B------:R-:W-:-:S13]  /*1fc120*/  R2UR UR5, R39 ;  /* 0x00000000270572ca */ /* 0x000fda00000e0000 */
[----:B------:R-:W2:Y:S02]  /*1fc130*/  LD.E.64 R6, desc[UR4][R36.64+0x8] ;  /* 0x0000080424067980 */ /* 0x000ea4000c101b00 */
[----:B--2---:R-:W-:-:S05]  /*1fc140*/  IADD3 R4, P0, PT, R10, R6, RZ ;  /* 0x000000060a047210 */ /* 0x004fca0007f1e0ff */
[----:B------:R-:W-:-:S05]  /*1fc150*/  IMAD.X R5, R11, 0x1, R7, P0 ;  /* 0x000000010b057824 */ /* 0x000fca00000e0607 */
[----:B------:R0:W-:Y:S03]  /*1fc160*/  ST.E.64 desc[UR4][R36.64+0x8], R4 ;  /* 0x0000080424007985 */ /* 0x0001e6000c101b04 */
.L_x_10399:
[----:B------:R-:W-:Y:S05]  /*1fc170*/  BSYNC B1 ;  /* 0x0000000000017941 */ /* 0x000fea0003800000 */
.L_x_10398:
        /* <DEDUP_REMOVED lines=45> */
.L_x_10432:
        /* <DEDUP_REMOVED lines=29> */
.L_x_10413:
[----:B------:R-:W0:Y:S02]  /*1fc620*/  LDS.64 R8, [R33+0x8] ;  /* 0x0000080021087984 */ /* 0x000e240000000a00 */
[----:B0-----:R-:W-:-:S05]  /*1fc630*/  IADD3 R10, P0, PT, R8, 0x30, RZ ;  /* 0x00000030080a7810 */ /* 0x001fca0007f1e0ff */
[----:B------:R-:W-:-:S07]  /*1fc640*/  IMAD.X R11, RZ, RZ, R9, P0 ;  /* 0x000000ffff0b7224 */ /* 0x000fce00000e0609 */
[----:B------:R-:W0:Y:S02]  /*1fc650*/  ATOMS.CAST.SPIN.64 P0, [R33+0x8], R8, R10 ;  /* 0x000008082100758d */ /* 0x000e24000180040a */
[----:B0-----:R-:W-:Y:S05]  /*1fc660*/  @!P0 BRA `(.L_x_10413) ;  /* 0xfffffffc00ec8947 */ /* 0x001fea000383ffff */
[----:B------:R-:W-:Y:S05]  /*1fc670*/  BSYNC B5 ;  /* 0x0000000000057941 */ /* 0x000fea0003800000 */
.L_x_10412:
[----:B------:R-:W-:Y:S02]  /*1fc680*/  IMAD.MOV.U32 R10, RZ, RZ, R8 ;  /* 0x000000ffff0a7224 */ /* 0x000fe400078e0008 */
[----:B------:R-:W-:Y:S01]  /*1fc690*/  IMAD.MOV.U32 R11, RZ, RZ, R9 ;  /* 0x000000ffff0b7224 */ /* 0x000fe200078e0009 */
[----:B------:R-:W-:Y:S06]  /*1fc6a0*/  BRA `(.L_x_10410) ;  /* 0x0000000000187947 */ /* 0x000fec0003800000 */
.L_x_10411:
[----:B------:R-:W-:Y:S02]  /*1fc6b0*/  R2UR UR4, R38 ;  /* 0x00000000260472ca */ /* 0x000fe400000e0000 */
[----:B------:R-:W-:-:S13]  /*1fc6c0*/  R2UR UR5, R39 ;  /* 0x00000000270572ca */ /* 0x000fda00000e0000 */
[----:B------:R-:W2:Y:S02]  /*1fc6d0*/  LD.E.64 R10, desc[UR4][R36.64+0x8] ;  /* 0x00000804240a7980 */ /* 0x000ea4000c101b00 */
[----:B--2---:R-:W-:-:S05]  /*1fc6e0*/  IADD3 R8, P0, PT, R10, 0x30, RZ ;  /* 0x000000300a087810 */ /* 0x004fca0007f1e0ff */
[----:B------:R-:W-:-:S05]  /*1fc6f0*/  IMAD.X R9, RZ, RZ, R11, P0 ;  /* 0x000000ffff097224 */ /* 0x000fca00000e060b */
[----:B------:R0:W-:Y:S03]  /*1fc700*/  ST.E.64 desc[UR4][R36.64+0x8], R8 ;  /* 0x0000080824007985 */ /* 0x0001e6000c101b04 */
.L_x_10410:
[----:B------:R-:W-:Y:S05]  /*1fc710*/  BSYNC B4 ;  /* 0x0000000000047941 */ /* 0x000fea0003800000 */
.L_x_10409:
        /* <DEDUP_REMOVED lines=54> */
.L_x_10415:
[----:B------:R-:W-:Y:S05]  /*1fca80*/  BSYNC B4 ;  /* 0x0000000000047941 */ /* 0x000fea0003800000 */
.L_x_10414:
        /* <DEDUP_REMOVED lines=40> */
.L_x_10417:
[----:B------:R-:W-:Y:S05]  /*1fcd10*/  BSYNC B4 ;  /* 0x0000000000047941 */ /* 0x000fea0003800000 */
.L_x_10416:
[----:B------:R-:W-:Y:S02]  /*1fcd20*/  R2UR UR4, R38 ;  /* 0x00000000260472ca */ /* 0x000fe400000e0000 */
[----:B------:R-:W-:-:S13]  /*1fcd30*/  R2UR UR5, R39 ;  /* 0x00000000270572ca */ /* 0x000fda00000e0000 */
[----:B------:R2:W-:Y:S01]  /*1fcd40*/  ST.E desc[UR4][R30.64], R9 ;  /* 0x000000091e007985 */ /* 0x0005e2000c101904 */
[----:B------:R-:W-:Y:S05]  /*1fcd50*/  BRA `(.L_x_10418) ;  /* 0x0000000000147947 */ /* 0x000fea0003800000 */
.L_x_10408:
[----:B------:R-:W-:Y:S02]  /*1fcd60*/  R2UR UR4, R38 ;  /* 0x00000000260472ca */ /* 0x000fe400000e0000 */
[----:B------:R-:W-:Y:S02]  /*1fcd70*/  R2UR UR5, R39 ;  /* 0x00000000270572ca */ /* 0x000fe400000e0000 */
[----:B------:R-:W-:-:S05]  /*1fcd80*/  IADD3 R4, P0, PT, R8, R19, RZ ;  /* 0x0000001308047210 */ /* 0x000fca0007f1e0ff */
[----:B------:R-:W-:-:S06]  /*1fcd90*/  IMAD.X R5, RZ, RZ, R9, P0 ;  /* 0x000000ffff057224 */ /* 0x000fcc00000e0609 */
[----:B------:R3:W-:Y:S02]  /*1fcda0*/  ST.E desc[UR4][R4.64+0x20], RZ ;  /* 0x000020ff04007985 */ /* 0x0007e4000c101904 */
.L_x_10418:
[----:B------:R-:W-:Y:S05]  /*1fcdb0*/  BSYNC B3 ;  /* 0x0000000000037941 */ /* 0x000fea0003800000 */
.L_x_10407:
        /* <DEDUP_REMOVED lines=26> */
.L_x_10425:
[----:B------:R-:W0:Y:S02]  /*1fcf60*/  LDS.64 R8, [R35+0x8] ;  /* 0x0000080023087984 */ /* 0x000e240000000a00 */
[----:B0-----:R-:W-:-:S05]  /*1fcf70*/  IADD3 R10, P0, PT, R8, 0x30, RZ ;  /* 0x00000030080a7810 */ /* 0x001fca0007f1e0ff */
[----:B------:R-:W-:-:S07]  /*1fcf80*/  IMAD.X R11, RZ, RZ, R9, P0 ;  /* 0x000000ffff0b7224 */ /* 0x000fce00000e0609 */
[----:B------:R-:W0:Y:S02]  /*1fcf90*/  ATOMS.CAST.SPIN.64 P0, [R35+0x8], R8, R10 ;  /* 0x000008082300758d */ /* 0x000e24000180040a */
[----:B0-----:R-:W-:Y:S05]  /*1fcfa0*/  @!P0 BRA `(.L_x_10425) ;  /* 0xfffffffc00ec8947 */ /* 0x001fea000383ffff */
[----:B------:R-:W-:Y:S05]  /*1fcfb0*/  BSYNC B5 ;  /* 0x0000000000057941 */ /* 0x000fea0003800000 */
.L_x_10424:
[----:B------:R-:W-:Y:S02]  /*1fcfc0*/  IMAD.MOV.U32 R10, RZ, RZ, R8 ;  /* 0x000000ffff0a7224 */ /* 0x000fe400078e0008 */
[----:B------:R-:W-:Y:S01]  /*1fcfd0*/  IMAD.MOV.U32 R11, RZ, RZ, R9 ;  /* 0x000000ffff0b7224 */ /* 0x000fe200078e0009 */
[----:B------:R-:W-:Y:S06]  /*1fcfe0*/  BRA `(.L_x_10422) ;  /* 0x0000000000187947 */ /* 0x000fec0003800000 */
.L_x_10423:
[----:B------:R-:W-:Y:S02]  /*1fcff0*/  R2UR UR4, R38 ;  /* 0x00000000260472ca */ /* 0x000fe400000e0000 */
[----:B------:R-:W-:-:S13]  /*1fd000*/  R2UR UR5, R39 ;  /* 0x00000000270572ca */ /* 0x000fda00000e0000 */
[----:B------:R-:W2:Y:S02]  /*1fd010*/  LD.E.64 R10, desc[UR4][R36.64+0x8] ;  /* 0x00000804240a7980 */ /* 0x000ea4000c101b00 */
[----:B--2---:R-:W-:-:S05]  /*1fd020*/  IADD3 R8, P0, PT, R10, 0x30, RZ ;  /* 0x000000300a087810 */ /* 0x004fca0007f1e0ff */
[----:B------:R-:W-:-:S05]  /*1fd030*/  IMAD.X R9, RZ, RZ, R11, P0 ;  /* 0x000000ffff097224 */ /* 0x000fca00000e060b */
[----:B------:R0:W-:Y:S03]  /*1fd040*/  ST.E.64 desc[UR4][R36.64+0x8], R8 ;  /* 0x0000080824007985 */ /* 0x0001e6000c101b04 */
.L_x_10422:
[----:B------:R-:W-:Y:S05]  /*1fd050*/  BSYNC B4 ;  /* 0x0000000000047941 */ /* 0x000fea0003800000 */
.L_x_10421:
        /* <DEDUP_REMOVED lines=51> */
.L_x_10427:
[----:B------:R-:W-:Y:S01]  /*1fd390*/  R2UR UR4, R38 ;  /* 0x00000000260472ca */ /* 0x000fe200000e0000 */
[----:B------:R-:W-:Y:S01]  /*1fd3a0*/  IMAD.MOV.U32 R7, RZ, RZ, 0x5272 ;  /* 0x00005272ff077424 */ /* 0x000fe200078e00ff */
[----:B------:R-:W-:Y:S01]  /*1fd3b0*/  R2UR UR5, R39 ;  /* 0x00000000270572ca */ /* 0x000fe200000e0000 */
[----:B------:R-:W-:Y:S01]  /*1fd3c0*/  IMAD.MOV.U32 R11, RZ, RZ, -0x1 ;  /* 0xffffffffff0b7424 */ /* 0x000fe200078e00ff */
[----:B------:R-:W-:-:S11]  /*1fd3d0*/  PLOP3.LUT P0, PT, PT, PT, PT, 0x8, 0x80 ;  /* 0x000000000080781c */ /* 0x000fd60003f0e170 */
[----:B------:R0:W-:Y:S02]  /*1fd3e0*/  ST.E desc[UR4][R30.64], R7 ;  /* 0x000000071e007985 */ /* 0x0001e4000c101904 */
.L_x_10428:
[----:B------:R-:W-:Y:S05]  /*1fd3f0*/  BSYNC B4 ;  /* 0x0000000000047941 */ /* 0x000fea0003800000 */
.L_x_10426:
        /* <DEDUP_REMOVED lines=39> */
.L_x_10430:
[----:B------:R-:W-:Y:S05]  /*1fd670*/  BSYNC B4 ;  /* 0x0000000000047941 */ /* 0x000fea0003800000 */
.L_x_10429:
[----:B------:R-:W-:Y:S02]  /*1fd680*/  R2UR UR4, R38 ;  /* 0x00000000260472ca */ /* 0x000fe400000e0000 */
[----:B------:R-:W-:-:S13]  /*1fd690*/  R2UR UR5, R39 ;  /* 0x00000000270572ca */ /* 0x000fda00000e0000 */
[----:B------:R2:W-:Y:S01]  /*1fd6a0*/  ST.E desc[UR4][R30.64], R9 ;  /* 0x000000091e007985 */ /* 0x0005e2000c101904 */
[----:B------:R-:W-:Y:S05]  /*1fd6b0*/  BRA `(.L_x_10431) ;  /* 0x0000000000187947 */ /* 0x000fea0003800000 */
.L_x_10420:
[----:B------:R-:W-:Y:S01]  /*1fd6c0*/  VIADD R5, R19, 0x4 ;  /* 0x0000000413057836 */ /* 0x000fe20000000000 */
[----:B------:R-:W-:Y:S02]  /*1fd6d0*/  R2UR UR4, R38 ;  /* 0x00000000260472ca */ /* 0x000fe400000e0000 */
[----:B------:R-:W-:Y:S02]  /*1fd6e0*/  R2UR UR5, R39 ;  /* 0x00000000270572ca */ /* 0x000fe400000e0000 */
[----:B------:R-:W-:-:S05]  /*1fd6f0*/  IADD3 R4, P0, PT, R8, R5, RZ ;  /* 0x0000000508047210 */ /* 0x000fca0007f1e0ff */
[----:B------:R-:W-:-:S06]  /*1fd700*/  IMAD.X R5, RZ, RZ, R9, P0 ;  /* 0x000000ffff057224 */ /* 0x000fcc00000e0609 */
[----:B------:R3:W-:Y:S02]  /*1fd710*/  ST.E desc[UR4][R4.64+0x20], RZ ;  /* 0x000020ff04007985 */ /* 0x0007e4000c101904 */
.L_x_10431:
[----:B------:R-:W-:Y:S05]  /*1fd720*/  BSYNC B3 ;  /* 0x0000000000037941 */ /* 0x000fea0003800000 */
.L_x_10419:
[----:B------:R-:W-:Y:S02]  /*1fd730*/  VIADD R22, R22, 0x2 ;  /* 0x0000000216167836 */ /* 0x000fe40000000000 */
[----:B------:R-:W-:Y:S01]  /*1fd740*/  VIADD R19, R19, 0x8 ;  /* 0x0000000813137836 */ /* 0x000fe20000000000 */
[----:B------:R-:W-:Y:S06]  /*1fd750*/  @P2 BRA `(.L_x_10432) ;  /* 0xffffffec003c2947 */ /* 0x000fec000383ffff */
.L_x_10406:
[----:B------:R-:W-:Y:S05]  /*1fd760*/  BSYNC B1 ;  /* 0x0000000000017941 */ /* 0x000fea0003800000 */
.L_x_10405:
        /* <DEDUP_REMOVED lines=24> */
.L_x_10438:
[----:B------:R-:W0:Y:S02]  /*1fd8f0*/  LDS.64 R8, [R5+0x8] ;  /* 0x0000080005087984 */ /* 0x000e240000000a00 */
[----:B0-----:R-:W-:-:S05]  /*1fd900*/  IADD3 R10, P0, PT, R8, 0x30, RZ ;  /* 0x00000030080a7810 */ /* 0x001fca0007f1e0ff */
[----:B------:R-:W-:-:S07]  /*1fd910*/  IMAD.X R11, RZ, RZ, R9, P0 ;  /* 0x000000ffff0b7224 */ /* 0x000fce00000e0609 */
[----:B------:R-:W0:Y:S02]  /*1fd920*/  ATOMS.CAST.SPIN.64 P0, [R5+0x8], R8, R10 ;  /* 0x000008080500758d */ /* 0x000e24000180040a */
[----:B0-----:R-:W-:Y:S05]  /*1fd930*/  @!P0 BRA `(.L_x_10438) ;  /* 0xfffffffc00ec8947 */ /* 0x001fea000383ffff */
[----:B------:R-:W-:Y:S05]  /*1fd940*/  BSYNC B3 ;  /* 0x0000000000037941 */ /* 0x000fea0003800000 */
.L_x_10437:
[----:B------:R-:W-:Y:S02]  /*1fd950*/  IMAD.MOV.U32 R10, RZ, RZ, R8 ;  /* 0x000000ffff0a7224 */ /* 0x000fe400078e0008 */
[----:B------:R-:W-:Y:S01]  /*1fd960*/  IMAD.MOV.U32 R11, RZ, RZ, R9 ;  /* 0x000000ffff0b7224 */ /* 0x000fe200078e0009 */
[----:B------:R-:W-:Y:S06]  /*1fd970*/  BRA `(.L_x_10435) ;  /* 0x0000000000187947 */ /* 0x000fec0003800000 */
.L_x_10436:
[----:B------:R-:W-:Y:S02]  /*1fd980*/  R2UR UR4, R38 ;  /* 0x00000000260472ca */ /* 0x000fe400000e0000 */
[----:B------:R-:W-:-:S13]  /*1fd990*/  R2UR UR5, R39 ;  /* 0x00000000270572ca */ /* 0x000fda00000e0000 */
[----:B------:R-:W2:Y:S02]  /*1fd9a0*/  LD.E.64 R10, desc[UR4][R36.64+0x8] ;  /* 0x00000804240a7980 */ /* 0x000ea4000c101b00 */
[----:B--2---:R-:W-:-:S05]  /*1fd9b0*/  IADD3 R8, P0, PT, R10, 0x30, RZ ;  /* 0x000000300a087810 */ /* 0x004fca0007f1e0ff */
[----:B------:R-:W-:-:S05]  /*1fd9c0*/  IMAD.X R9, RZ, RZ, R11, P0 ;  /* 0x000000ffff097224 */ /* 0x000fca00000e060b */
[----:B------:R0:W-:Y:S03]  /*1fd9d0*/  ST.E.64 desc[UR4][R36.64+0x8], R8 ;  /* 0x0000080824007985 */ /* 0x0001e6000c101b04 */
.L_x_10435:
[----:B------:R-:W-:Y:S05]  /*1fd9e0*/  BSYNC B1 ;  /* 0x0000000000017941 */ /* 0x000fea0003800000 */
.L_x_10434:
        /* <DEDUP_REMOVED lines=51> */
.L_x_10440:
[----:B------:R-:W-:Y:S01]  /*1fdd20*/  R2UR UR4, R38 ;  /* 0x00000000260472ca */ /* 0x000fe200000e0000 */
[----:B------:R-:W-:Y:S01]  /*1fdd30*/  IMAD.MOV.U32 R5, RZ, RZ, 0x5272 ;  /* 0x00005272ff057424 */ /* 0x000fe200078e00ff */
[----:B------:R-:W-:Y:S01]  /*1fdd40*/  R2UR UR5, R39 ;  /* 0x00000000270572ca */ /* 0x000fe200000e0000 */
[----:B------:R-:W-:Y:S01]  /*1fdd50*/  IMAD.MOV.U32 R11, RZ, RZ, -0x1 ;  /* 0xffffffffff0b7424 */ /* 0x000fe200078e00ff */
[----:B------:R-:W-:-:S11]  /*1fdd60*/  PLOP3.LUT P0, PT, PT, PT, PT, 0x8, 0x80 ;  /* 0x000000000080781c */ /* 0x000fd60003f0e170 */
[----:B------:R1:W-:Y:S02]  /*1fdd70*/  ST.E desc[UR4][R30.64], R5 ;  /* 0x000000051e007985 */ /* 0x0003e4000c101904 */
.L_x_10441:
[----:B------:R-:W-:Y:S05]  /*1fdd80*/  BSYNC B1 ;  /* 0x0000000000017941 */ /* 0x000fea0003800000 */
.L_x_10439:
        /* <DEDUP_REMOVED lines=39> */
.L_x_10443:
[----:B------:R-:W-:Y:S05]  /*1fe000*/  BSYNC B1 ;  /* 0x0000000000017941 */ /* 0x000fea0003800000 */
.L_x_10442:
[----:B------:R-:W-:Y:S02]  /*1fe010*/  R2UR UR4, R38 ;  /* 0x00000000260472ca */ /* 0x000fe400000e0000 */
[----:B------:R-:W-:-:S13]  /*1fe020*/  R2UR UR5, R39 ;  /* 0x00000000270572ca */ /* 0x000fda00000e0000 */
[----:B------:R4:W-:Y:S01]  /*1fe030*/  ST.E desc[UR4][R30.64], R9 ;  /* 0x000000091e007985 */ /* 0x0009e2000c101904 */
[----:B------:R-:W-:Y:S05]  /*1fe040*/  BRA `(.L_x_10404) ;  /* 0x0000000000147947 */ /* 0x000fea0003800000 */
.L_x_10433:
[----:B------:R-:W-:Y:S02]  /*1fe050*/  R2UR UR4, R38 ;  /* 0x00000000260472ca */ /* 0x000fe400000e0000 */
[----:B------:R-:W-:Y:S02]  /*1fe060*/  R2UR UR5, R39 ;  /* 0x00000000270572ca */ /* 0x000fe400000e0000 */
[----:B------:R-:W-:-:S05]  /*1fe070*/  LEA R4, P0, R17, R8, 0x2 ;  /* 0x0000000811047211 */ /* 0x000fca00078010ff */
[----:B------:R-:W-:-:S06]  /*1fe080*/  IMAD.X R5, RZ, RZ, R9, P0 ;  /* 0x000000ffff057224 */ /* 0x000fcc00000e0609 */
[----:B------:R0:W-:Y:S02]  /*1fe090*/  ST.E desc[UR4][R4.64+0x20], RZ ;  /* 0x000020ff04007985 */ /* 0x0001e4000c101904 */
.L_x_10404:
[----:B------:R-:W-:Y:S05]  /*1fe0a0*/  BSYNC B2 ;  /* 0x0000000000027941 */ /* 0x000fea0003800000 */
.L_x_10403:
[----:B------:R-:W-:Y:S01]  /*1fe0b0*/  BSSY B1, `(.L_x_10444) ;  /* 0x0000492000017945 */ /* 0x000fe20003800000 */
[----:B0-----:R-:W-:-:S07]  /*1fe0c0*/  IMAD.MOV.U32 R19, RZ, RZ, R3 ;  /* 0x000000ffff137224 */ /* 0x001fce00078e0003 */
.L_x_10495:
[----:B------:R-:W-:Y:S01]  /*1fe0d0*/  ISETP.GT.AND P0, PT, R14, 0xffff, PT ;  /* 0x0000ffff0e00780c */ /* 0x000fe20003f04270 */
[----:B------:R-:W-:Y:S05]  /*1fe0e0*/  YIELD ;  /* 0x0000000000007946 */ /* 0x000fea0003800000 */
[----:B------:R-:W-:Y:S02]  /*1fe0f0*/  IMAD.MOV.U32 R17, RZ, RZ, R19 ;  /* 0x000000ffff117224 */ /* 0x000fe400078e0013 */
[----:B------:R-:W-:-:S05]  /*1fe100*/  IMAD.MOV.U32 R19, RZ, RZ, R14 ;  /* 0x000000ffff137224 */ /* 0x000fca00078e000e */
[----:B0123--:R-:W-:Y:S05]  /*1fe110*/  @!P0 BRA `(.L_x_10445) ;  /* 0x00000028003c8947 */ /* 0x00ffea0003800000 */
        /* <DEDUP_REMOVED lines=44> */
.L_x_10453:
[----:B------:R-:W0:Y:S02]  /*1fe3e0*/  LDS.64 R4, [R9+0x8] ;  /* 0x0000080009047984 */ /* 0x000e240000000a00 */
[----:B0-----:R-:W-:-:S05]  /*1fe3f0*/  IADD3 R6, P0, PT, R4, 0x30, RZ ;  /* 0x0000003004067810 */ /* 0x001fca0007f1e0ff */
[----:B------:R-:W-:-:S07]  /*1fe400*/  IMAD.X R7, RZ, RZ, R5, P0 ;  /* 0x000000ffff077224 */ /* 0x000fce00000e0605 */
[----:B------:R-:W0:Y:S02]  /*1fe410*/  ATOMS.CAST.SPIN.64 P0, [R9+0x8], R4, R6 ;  /* 0x000008040900758d */ /* 0x000e240001800406 */
[----:B0-----:R-:W-:Y:S05]  /*1fe420*/  @!P0 BRA `(.L_x_10453) ;  /* 0xfffffffc00ec8947 */ /* 0x001fea000383ffff */
[----:B------:R-:W-:Y:S05]  /*1fe430*/  BSYNC B4 ;  /* 0x0000000000047941 */ /* 0x000fea0003800000 */
.L_x_10452:
[----:B------:R-:W-:Y:S02]  /*1fe440*/  IMAD.MOV.U32 R6, RZ, RZ, R4 ;  /* 0x000000ffff067224 */ /* 0x000fe400078e0004 */
[----:B------:R-:W-:Y:S01]  /*1fe450*/  IMAD.MOV.U32 R7, RZ, RZ, R5 ;  /* 0x000000ffff077224 */ /* 0x000fe200078e0005 */
[----:B------:R-:W-:Y:S06]  /*1fe460*/  BRA `(.L_x_10450) ;  /* 0x0000000000187947 */ /* 0x000fec0003800000 */
.L_x_10451:
[----:B------:R-:W-:Y:S02]  /*1fe470*/  R2UR UR4, R38 ;  /* 0x00000000260472ca */ /* 0x000fe400000e0000 */
[----:B------:R-:W-:-:S13]  /*1fe480*/  R2UR UR5, R39 ;  /* 0x00000000270572ca */ /* 0x000fda00000e0000 */
[----:B------:R-:W2:Y:S02]  /*1fe490*/  LD.E.64 R6, desc[UR4][R36.64+0x8] ;  /* 0x0000080424067980 */ /* 0x000ea4000c101b00 */
[----:B--2---:R-:W-:-:S05]  /*1fe4a0*/  IADD3 R4, P0, PT, R6, 0x30, RZ ;  /* 0x0000003006047810 */ /* 0x004fca0007f1e0ff */
[----:B------:R-:W-:-:S05]  /*1fe4b0*/  IMAD.X R5, RZ, RZ, R7, P0 ;  /* 0x000000ffff057224 */ /* 0x000fca00000e0607 */
[----:B------:R1:W-:Y:S03]  /*1fe4c0*/  ST.E.64 desc[UR4][R36.64+0x8], R4 ;  /* 0x0000080424007985 */ /* 0x0003e6000c101b04 */
.L_x_10450:
[----:B------:R-:W-:Y:S05]  /*1fe4d0*/  BSYNC B3 ;  /* 0x0000000000037941 */ /* 0x000fea0003800000 */
.L_x_10449:
        /* <DEDUP_REMOVED lines=54> */
.L_x_10455:
[----:B------:R-:W-:Y:S05]  /*1fe840*/  BSYNC B3 ;  /* 0x0000000000037941 */ /* 0x000fea0003800000 */
.L_x_10454:
        /* <DEDUP_REMOVED lines=40> */
.L_x_10457:
[----:B------:R-:W-:Y:S05]  /*1fead0*/  BSYNC B3 ;  /* 0x0000000000037941 */ /* 0x000fea0003800000 */
.L_x_10456:
[----:B------:R-:W-:Y:S02]  /*1feae0*/  R2UR UR4, R38 ;  /* 0x00000000260472ca */ /* 0x000fe400000e0000 */
[----:B------:R-:W-:Y:S02]  /*1feaf0*/  R2UR UR5, R39 ;  /* 0x00000000270572ca */ /* 0x000fe400000e0000 */
[----:B------:R-:W-:-:S11]  /*1feb00*/  PRMT R11, RZ, 0x7610, R11 ;  /* 0x00007610ff0b7816 */ /* 0x000fd6000000000b */
[----:B------:R2:W-:Y:S01]  /*1feb10*/  ST.E desc[UR4][R30.64], R7 ;  /* 0x000000071e007985 */ /* 0x0005e2000c101904 */
[----:B------:R-:W-:Y:S05]  /*1feb20*/  BRA `(.L_x_10447) ;  /* 0x0000000000207947 */ /* 0x000fea0003800000 */
.L_x_10448:
        /* <DEDUP_REMOVED lines=8> */
.L_x_10447:
[----:B------:R-:W-:Y:S05]  /*1febb0*/  BSYNC B2 ;  /* 0x0000000000027941 */ /* 0x000fea0003800000 */
.L_x_10446:
        /* <DEDUP_REMOVED lines=34> */
.L_x_10466:
[----:B------:R-:W0:Y:S02]  /*1fede0*/  LDS.64 R8, [R5+0x8] ;  /* 0x0000080005087984 */ /* 0x000e240000000a00 */
[----:B0-----:R-:W-:-:S05]  /*1fedf0*/  IADD3 R10, P0, PT, R8, 0x30, RZ ;  /* 0x00000030080a7810 */ /* 0x001fca0007f1e0ff */
[----:B------:R-:W-:-:S07]  /*1fee00*/  IMAD.X R11, RZ, RZ, R9, P0 ;  /* 0x000000ffff0b7224 */ /* 0x000fce00000e0609 */
[----:B------:R-:W0:Y:S02]  /*1fee10*/  ATOMS.CAST.SPIN.64 P0, [R5+0x8], R8, R10 ;  /* 0x000008080500758d */ /* 0x000e24000180040a */
[----:B0-----:R-:W-:Y:S05]  /*1fee20*/  @!P0 BRA `(.L_x_10466) ;  /* 0xfffffffc00ec8947 */ /* 0x001fea000383ffff */
[----:B------:R-:W-:Y:S05]  /*1fee30*/  BSYNC B4 ;  /* 0x0000000000047941 */ /* 0x000fea0003800000 */
.L_x_10465:
[----:B------:R-:W-:Y:S02]  /*1fee40*/  IMAD.MOV.U32 R10, RZ, RZ, R8 ;  /* 0x000000ffff0a7224 */ /* 0x000fe400078e0008 */
[----:B------:R-:W-:Y:S01]  /*1fee50*/  IMAD.MOV.U32 R11, RZ, RZ, R9 ;  /* 0x000000ffff0b7224 */ /* 0x000fe200078e0009 */
[----:B------:R-:W-:Y:S06]  /*1fee60*/  BRA `(.L_x_10463) ;  /* 0x0000000000187947 */ /* 0x000fec0003800000 */
.L_x_10464:
[----:B------:R-:W-:Y:S02]  /*1fee70*/  R2UR UR4, R38 ;  /* 0x00000000260472ca */ /* 0x000fe400000e0000 */
[----:B------:R-:W-:-:S13]  /*1fee80*/  R2UR UR5, R39 ;  /* 0x00000000270572ca */ /* 0x000fda00000e0000 */
[----:B------:R-:W2:Y:S02]  /*1fee90*/  LD.E.64 R10, desc[UR4][R36.64+0x8] ;  /* 0x00000804240a7980 */ /* 0x000ea4000c101b00 */
[----:B--2---:R-:W-:-:S05]  /*1feea0*/  IADD3 R8, P0, PT, R10, 0x30, RZ ;  /* 0x000000300a087810 */ /* 0x004fca0007f1e0ff */
[----:B------:R-:W-:-:S05]  /*1feeb0*/  IMAD.X R9, RZ, RZ, R11, P0 ;  /* 0x000000ffff097224 */ /* 0x000fca00000e060b */
[----:B------:R0:W-:Y:S03]  /*1feec0*/  ST.E.64 desc[UR4][R36.64+0x8], R8 ;  /* 0x0000080824007985 */ /* 0x0001e6000c101b04 */
.L_x_10463:
[----:B------:R-:W-:Y:S05]  /*1feed0*/  BSYNC B3 ;  /* 0x0000000000037941 */ /* 0x000fea0003800000 */
.L_x_10462:
        /* <DEDUP_REMOVED lines=54> */
.L_x_10468:
[----:B------:R-:W-:Y:S05]  /*1ff240*/  BSYNC B3 ;  /* 0x0000000000037941 */ /* 0x000fea0003800000 */
.L_x_10467:
        /* <DEDUP_REMOVED lines=40> */
.L_x_10470:
[----:B------:R-:W-:Y:S05]  /*1ff4d0*/  BSYNC B3 ;  /* 0x0000000000037941 */ /* 0x000fea0003800000 */
.L_x_10469:
[----:B------:R-:W-:Y:S02]  /*1ff4e0*/  R2UR UR4, R38 ;  /* 0x00000000260472ca */ /* 0x000fe400000e0000 */
[----:B------:R-:W-:-:S13]  /*1ff4f0*/  R2UR UR5, R39 ;  /* 0x00000000270572ca */ /* 0x000fda00000e0000 */
[----:B------:R3:W-:Y:S01]  /*1ff500*/  ST.E desc[UR4][R30.64], R9 ;  /* 0x000000091e007985 */ /* 0x0007e2000c101904 */
[----:B------:R-:W-:Y:S05]  /*1ff510*/  BRA `(.L_x_10460) ;  /* 0x00000000002c7947 */ /* 0x000fea0003800000 */
.L_x_10461:
        /* <DEDUP_REMOVED lines=11> */
.L_x_10460:
[----:B------:R-:W-:Y:S05]  /*1ff5d0*/  BSYNC B2 ;  /* 0x0000000000027941 */ /* 0x000fea0003800000 */
.L_x_10459:
        /* <DEDUP_REMOVED lines=36> */
.L_x_10478:
[----:B------:R-:W0:Y:S02]  /*1ff820*/  LDS.64 R4, [R9+0x8] ;  /* 0x0000080009047984 */ /* 0x000e240000000a00 */
[----:B0-----:R-:W-:-:S05]  /*1ff830*/  IADD3 R6, P0, PT, R4, 0x30, RZ ;  /* 0x0000003004067810 */ /* 0x001fca0007f1e0ff */
[----:B------:R-:W-:-:S07]  /*1ff840*/  IMAD.X R7, RZ, RZ, R5, P0 ;  /* 0x000000ffff077224 */ /* 0x000fce00000e0605 */
[----:B------:R-:W0:Y:S02]  /*1ff850*/  ATOMS.CAST.SPIN.64 P0, [R9+0x8], R4, R6 ;  /* 0x000008040900758d */ /* 0x000e240001800406 */
[----:B0-----:R-:W-:Y:S05]  /*1ff860*/  @!P0 BRA `(.L_x_10478) ;  /* 0xfffffffc00ec8947 */ /* 0x001fea000383ffff */
[----:B------:R-:W-:Y:S05]  /*1ff870*/  BSYNC B4 ;  /* 0x0000000000047941 */ /* 0x000fea0003800000 */
.L_x_10477:
[----:B------:R-:W-:Y:S02]  /*1ff880*/  IMAD.MOV.U32 R6, RZ, RZ, R4 ;  /* 0x000000ffff067224 */ /* 0x000fe400078e0004 */
[----:B------:R-:W-:Y:S01]  /*1ff890*/  IMAD.MOV.U32 R7, RZ, RZ, R5 ;  /* 0x000000ffff077224 */ /* 0x000fe200078e0005 */
[----:B------:R-:W-:Y:S06]  /*1ff8a0*/  BRA `(.L_x_10475) ;  /* 0x0000000000187947 */ /* 0x000fec0003800000 */
.L_x_10476:
[----:B------:R-:W-:Y:S02]  /*1ff8b0*/  R2UR UR4, R38 ;  /* 0x00000000260472ca */ /* 0x000fe400000e0000 */
[----:B------:R-:W-:-:S13]  /*1ff8c0*/  R2UR UR5, R39 ;  /* 0x00000000270572ca */ /* 0x000fda00000e0000 */
[----:B------:R-:W2:Y:S02]  /*1ff8d0*/  LD.E.64 R6, desc[UR4][R36.64+0x8] ;  /* 0x0000080424067980 */ /* 0x000ea4000c101b00 */
[----:B--2---:R-:W-:-:S05]  /*1ff8e0*/  IADD3 R4, P0, PT, R6, 0x30, RZ ;  /* 0x0000003006047810 */ /* 0x004fca0007f1e0ff */
[----:B------:R-:W-:-:S05]  /*1ff8f0*/  IMAD.X R5, RZ, RZ, R7, P0 ;  /* 0x000000ffff057224 */ /* 0x000fca00000e0607 */
[----:B------:R0:W-:Y:S03]  /*1ff900*/  ST.E.64 desc[UR4][R36.64+0x8], R4 ;  /* 0x0000080424007985 */ /* 0x0001e6000c101b04 */
.L_x_10475:
[----:B------:R-:W-:Y:S05]  /*1ff910*/  BSYNC B3 ;  /* 0x0000000000037941 */ /* 0x000fea0003800000 */
.L_x_10474:
        /* <DEDUP_REMOVED lines=54> */
.L_x_10480:
[----:B------:R-:W-:Y:S05]  /*1ffc80*/  BSYNC B3 ;  /* 0x0000000000037941 */ /* 0x000fea0003800000 */
.L_x_10479:
        /* <DEDUP_REMOVED lines=40> */
.L_x_10482:
[----:B------:R-:W-:Y:S05]  /*1fff10*/  BSYNC B3 ;  /* 0x0000000000037941 */ /* 0x000fea0003800000 */
.L_x_10481:
[----:B------:R-:W-:Y:S02]  /*1fff20*/  R2UR UR4, R38 ;  /* 0x00000000260472ca */ /* 0x000fe400000e0000 */
[----:B------:R-:W-:Y:S02]  /*1fff30*/  R2UR UR5, R39 ;  /* 0x00000000270572ca */ /* 0x000fe400000e0000 */
[----:B------:R-:W-:Y:S02]  /*1fff40*/  ISETP.EQ.AND P0, PT, R7, RZ, PT ;  /* 0x000000ff0700720c */ /* 0x000fe40003f02270 */
[----:B------:R-:W-:-:S09]  /*1fff50*/  PRMT R11, RZ, 0x7610, R11 ;  /* 0x00007610ff0b7816 */ /* 0x000fd2000000000b */
[----:B------:R2:W-:Y:S01]  /*1fff60*/  ST.E desc[UR4][R30.64], R7 ;  /* 0x000000071e007985 */ /* 0x0005e2000c101904 */
[----:B------:R-:W-:Y:S05]  /*1fff70*/  BRA `(.L_x_10472) ;  /* 0x0000000000187947 */ /* 0x000fea0003800000 */
.L_x_10473:
[----:B------:R-:W-:Y:S02]  /*1fff80*/  R2UR UR4, R38 ;  /* 0x00000000260472ca */ /* 0x000fe400000e0000 */
[----:B------:R-:W-:Y:S02]  /*1fff90*/  R2UR UR5, R39 ;  /* 0x00000000270572ca */ /* 0x000fe400000e0000 */
[----:B------:R-:W-:-:S05]  /*1fffa0*/  IADD3 R4, P0, PT, R22, R4, RZ ;  /* 0x0000000416047210 */ /* 0x000fca0007f1e0ff */
[----:B------:R-:W-:-:S06]  /*1fffb0*/  IMAD.X R5, RZ, RZ, R5, P0 ;  /* 0x000000ffff057224 */ /* 0x000fcc00000e0605 */
[----:B------:R1:W5:Y:S01]  /*1fffc0*/  LD.E.U8 R11, desc[UR4][R4.64+0x20] ;  /* 0x00002004040b7980 */ /* 0x000362000c101100 */
[----:B------:R-:W-:-:S13]  /*1fffd0*/  PLOP3.LUT P0, PT, PT, PT, PT, 0x80, 0x8 ;  /* 0x000000000008781c */ /* 0x000fda0003f0f070 */
.L_x_10472:
[----:B------:R-:W-:Y:S05]  /*1fffe0*/  BSYNC B2 ;  /* 0x0000000000027941 */ /* 0x000fea0003800000 */
.L_x_10471:
        /* <DEDUP_REMOVED lines=31> */
.L_x_10490:
[----:B------:R-:W0:Y:S02]  /*2001e0*/  LDS.64 R8, [R5+0x8] ;  /* 0x0000080005087984 */ /* 0x000e240000000a00 */
[----:B0-----:R-:W-:-:S05]  /*2001f0*/  IADD3 R10, P0, PT, R8, 0x30, RZ ;  /* 0x00000030080a7810 */ /* 0x001fca0007f1e0ff */
[----:B------:R-:W-:-:S07]  /*200200*/  IMAD.X R11, RZ, RZ, R9, P0 ;  /* 0x000000ffff0b7224 */ /* 0x000fce00000e0609 */
[----:B------:R-:W0:Y:S02]  /*200210*/  ATOMS.CAST.SPIN.64 P0, [R5+0x8], R8, R10 ;  /* 0x000008080500758d */ /* 0x000e24000180040a */
[----:B0-----:R-:W-:Y:S05]  /*200220*/  @!P0 BRA `(.L_x_10490) ;  /* 0xfffffffc00ec8947 */ /* 0x001fea000383ffff */
[----:B------:R-:W-:Y:S05]  /*200230*/  BSYNC B4 ;  /* 0x0000000000047941 */ /* 0x000fea0003800000 */
.L_x_10489:
[----:B------:R-:W-:Y:S02]  /*200240*/  IMAD.MOV.U32 R10, RZ, RZ, R8 ;  /* 0x000000ffff0a7224 */ /* 0x000fe400078e0008 */
[----:B------:R-:W-:Y:S01]  /*200250*/  IMAD.MOV.U32 R11, RZ, RZ, R9 ;  /* 0x000000ffff0b7224 */ /* 0x000fe200078e0009 */
[----:B------:R-:W-:Y:S06]  /*200260*/  BRA `(.L_x_10487) ;  /* 0x0000000000187947 */ /* 0x000fec0003800000 */
.L_x_10488:
[----:B------:R-:W-:Y:S02]  /*200270*/  R2UR UR4, R38 ;  /* 0x00000000260472ca */ /* 0x000fe400000e0000 */
[----:B------:R-:W-:-:S13]  /*200280*/  R2UR UR5, R39 ;  /* 0x00000000270572ca */ /* 0x000fda00000e0000 */
[----:B------:R-:W2:Y:S02]  /*200290*/  LD.E.64 R10, desc[UR4][R36.64+0x8] ;  /* 0x00000804240a7980 */ /* 0x000ea4000c101b00 */
[----:B--2---:R-:W-:-:S05]  /*2002a0*/  IADD3 R8, P0, PT, R10, 0x30, RZ ;  /* 0x000000300a087810 */ /* 0x004fca0007f1e0ff */
[----:B------:R-:W-:-:S05]  /*2002b0*/  IMAD.X R9, RZ, RZ, R11, P0 ;  /* 0x000000ffff097224 */ /* 0x000fca00000e060b */
[----:B------:R0:W-:Y:S03]  /*2002c0*/  ST.E.64 desc[UR4][R36.64+0x8], R8 ;  /* 0x0000080824007985 */ /* 0x0001e6000c101b04 */
.L_x_10487:
[----:B------:R-:W-:Y:S05]  /*2002d0*/  BSYNC B3 ;  /* 0x0000000000037941 */ /* 0x000fea0003800000 */
.L_x_10486:
        /* <DEDUP_REMOVED lines=54> */
.L_x_10492:
[----:B------:R-:W-:Y:S05]  /*200640*/  BSYNC B3 ;  /* 0x0000000000037941 */ /* 0x000fea0003800000 */
.L_x_10491:
        /* <DEDUP_REMOVED lines=40> */
.L_x_10494:
[----:B------:R-:W-:Y:S05]  /*2008d0*/  BSYNC B3 ;  /* 0x0000000000037941 */ /* 0x000fea0003800000 */
.L_x_10493:
[----:B------:R-:W-:Y:S02]  /*2008e0*/  R2UR UR4, R38 ;  /* 0x00000000260472ca */ /* 0x000fe400000e0000 */
[----:B------:R-:W-:-:S13]  /*2008f0*/  R2UR UR5, R39 ;  /* 0x00000000270572ca */ /* 0x000fda00000e0000 */
[----:B------:R3:W-:Y:S01]  /*200900*/  ST.E desc[UR4][R30.64], R9 ;  /* 0x000000091e007985 */ /* 0x0007e2000c101904 */
[----:B------:R-:W-:Y:S05]  /*200910*/  BRA `(.L_x_10484) ;  /* 0x00000000002c7947 */ /* 0x000fea0003800000 */
.L_x_10485:
        /* <DEDUP_REMOVED lines=11> */
.L_x_10484:
[----:B------:R-:W-:Y:S05]  /*2009d0*/  BSYNC B2 ;  /* 0x0000000000027941 */ /* 0x000fea0003800000 */
.L_x_10483:
[----:B-----5:R-:W-:-:S13]  /*2009e0*/  ISETP.NE.AND P0, PT, R9, RZ, PT ;  /* 0x000000ff0900720c */ /* 0x020fda0003f05270 */
[----:B------:R-:W-:Y:S05]  /*2009f0*/  @!P0 BRA `(.L_x_10495) ;  /* 0xffffffd400b48947 */ /* 0x000fea000383ffff */
[----:B------:R-:W-:Y:S05]  /*200a00*/  BRA `(.L_x_10458) ;  /* 0x0000001c00f07947 */ /* 0x000fea0003800000 */
.L_x_10445:
[----:B------:R-:W0:Y:S01]  /*200a10*/  S2UR UR5, SR_CgaCtaId ;  /* 0x00000000000579c3 */ /* 0x000e220000008800 */
[----:B------:R-:W-:Y:S01]  /*200a20*/  UMOV UR4, 0x400 ;  /* 0x0000040000047882 */ /* 0x000fe20000000000 */
[----:B------:R-:W-:Y:S01]  /*200a30*/  BSSY B2, `(.L_x_10496) ;  /* 0x000015c000027945 */ /* 0x000fe20003800000 */
[----:B0-----:R-:W-:-:S06]  /*200a40*/  ULEA UR4, UR5, UR4, 0x18 ;  /* 0x0000000405047291 */ /* 0x001fcc000f8ec0ff */
[----:B------:R-:W-:-:S07]  /*200a50*/  IMAD.U32 R18, RZ, RZ, UR4 ;  /* 0x00000004ff127e24 */ /* 0x000fce000f8e00ff */
.L_x_10521:
        /* <DEDUP_REMOVED lines=46> */
.L_x_10504:
[----:B------:R-:W0:Y:S02]  /*200d40*/  LDS.64 R4, [R11+0x8] ;  /* 0x000008000b047984 */ /* 0x000e240000000a00 */
[----:B0-----:R-:W-:-:S05]  /*200d50*/  IADD3 R6, P0, PT, R4, 0x30, RZ ;  /* 0x0000003004067810 */ /* 0x001fca0007f1e0ff */
[----:B------:R-:W-:-:S07]  /*200d60*/  IMAD.X R7, RZ, RZ, R5, P0 ;  /* 0x000000ffff077224 */ /* 0x000fce00000e0605 */
[----:B------:R-:W0:Y:S02]  /*200d70*/  ATOMS.CAST.SPIN.64 P0, [R11+0x8], R4, R6 ;  /* 0x000008040b00758d */ /* 0x000e240001800406 */
[----:B0-----:R-:W-:Y:S05]  /*200d80*/  @!P0 BRA `(.L_x_10504) ;  /* 0xfffffffc00ec8947 */ /* 0x001fea000383ffff */
[----:B------:R-:W-:Y:S05]  /*200d90*/  BSYNC B5 ;  /* 0x0000000000057941 */ /* 0x000fea0003800000 */
.L_x_10503:
[----:B------:R-:W-:Y:S02]  /*200da0*/  IMAD.MOV.U32 R6, RZ, RZ, R4 ;  /* 0x000000ffff067224 */ /* 0x000fe400078e0004 */
[----:B------:R-:W-:Y:S01]  /*200db0*/  IMAD.MOV.U32 R7, RZ, RZ, R5 ;  /* 0x000000ffff077224 */ /* 0x000fe200078e0005 */
[----:B------:R-:W-:Y:S06]  /*200dc0*/  BRA `(.L_x_10501) ;  /* 0x0000000000187947 */ /* 0x000fec0003800000 */
.L_x_10502:
[----:B------:R-:W-:Y:S02]  /*200dd0*/  R2UR UR4, R38 ;  /* 0x00000000260472ca */ /* 0x000fe400000e0000 */
[----:B------:R-:W-:-:S13]  /*200de0*/  R2UR UR5, R39 ;  /* 0x00000000270572ca */ /* 0x000fda00000e0000 */
[----:B------:R-:W2:Y:S02]  /*200df0*/  LD.E.64 R6, desc[UR4][R36.64+0x8] ;  /* 0x0000080424067980 */ /* 0x000ea4000c101b00 */
[----:B--2---:R-:W-:-:S05]  /*200e00*/  IADD3 R4, P0, PT, R6, 0x30, RZ ;  /* 0x0000003006047810 */ /* 0x004fca0007f1e0ff */
[----:B------:R-:W-:-:S05]  /*200e10*/  IMAD.X R5, RZ, RZ, R7, P0 ;  /* 0x000000ffff057224 */ /* 0x000fca00000e0607 */
[----:B------:R0:W-:Y:S03]  /*200e20*/  ST.E.64 desc[UR4][R36.64+0x8], R4 ;  /* 0x0000080424007985 */ /* 0x0001e6000c101b04 */
.L_x_10501:
[----:B------:R-:W-:Y:S05]  /*200e30*/  BSYNC B4 ;  /* 0x0000000000047941 */ /* 0x000fea0003800000 */
.L_x_10500:
        /* <DEDUP_REMOVED lines=54> */
.L_x_10506:
[----:B------:R-:W-:Y:S05]  /*2011a0*/  BSYNC B4 ;  /* 0x0000000000047941 */ /* 0x000fea0003800000 */
.L_x_10505:
        /* <DEDUP_REMOVED lines=40> */
.L_x_10508:
[----:B------:R-:W-:Y:S05]  /*201430*/  BSYNC B4 ;  /* 0x0000000000047941 */ /* 0x000fea0003800000 */
.L_x_10507:
[----:B------:R-:W-:Y:S02]  /*201440*/  R2UR UR4, R38 ;  /* 0x00000000260472ca */ /* 0x000fe400000e0000 */
[----:B------:R-:W-:Y:S02]  /*201450*/  R2UR UR5, R39 ;  /* 0x00000000270572ca */ /* 0x000fe400000e0000 */
[----:B------:R-:W-:-:S11]  /*201460*/  PRMT R11, RZ, 0x7610, R11 ;  /* 0x00007610ff0b7816 */ /* 0x000fd6000000000b */
[----:B------:R2:W-:Y:S01]  /*201470*/  ST.E desc[UR4][R30.64], R7 ;  /* 0x000000071e007985 */ /* 0x0005e2000c101904 */
[----:B------:R-:W-:Y:S05]  /*201480*/  BRA `(.L_x_10498) ;  /* 0x0000000000247947 */ /* 0x000fea0003800000 */
.L_x_10499:
        /* <DEDUP_REMOVED lines=9> */
.L_x_10498:
[----:B------:R-:W-:Y:S05]  /*201520*/  BSYNC B3 ;  /* 0x0000000000037941 */ /* 0x000fea0003800000 */
.L_x_10497:
[----:B-----5:R-:W-:Y:S01]  /*201530*/  ISETP.NE.AND P0, PT, R7, RZ, PT ;  /* 0x000000ff0700720c */ /* 0x020fe20003f05270 */
[----:B------:R-:W-:-:S12]  /*201540*/  IMAD.MOV.U32 R29, RZ, RZ, 0x5368 ;  /* 0x00005368ff1d7424 */ /* 0x000fd800078e00ff */
[----:B------:R-:W-:Y:S05]  /*201550*/  @P0 BREAK B2 ;  /* 0x0000000000020942 */ /* 0x000fea0003800000 */
        /* <DEDUP_REMOVED lines=35> */
.L_x_10516:
[----:B------:R-:W0:Y:S02]  /*201790*/  LDS.64 R8, [R33+0x8] ;  /* 0x0000080021087984 */ /* 0x000e240000000a00 */
[----:B0-----:R-:W-:-:S05]  /*2017a0*/  IADD3 R10, P0, PT, R8, 0x30, RZ ;  /* 0x00000030080a7810 */ /* 0x001fca0007f1e0ff */
[----:B------:R-:W-:-:S07]  /*2017b0*/  IMAD.X R11, RZ, RZ, R9, P0 ;  /* 0x000000ffff0b7224 */ /* 0x000fce00000e0609 */
[----:B------:R-:W0:Y:S02]  /*2017c0*/  ATOMS.CAST.SPIN.64 P0, [R33+0x8], R8, R10 ;  /* 0x000008082100758d */ /* 0x000e24000180040a */
[----:B0-----:R-:W-:Y:S05]  /*2017d0*/  @!P0 BRA `(.L_x_10516) ;  /* 0xfffffffc00ec8947 */ /* 0x001fea000383ffff */
[----:B------:R-:W-:Y:S05]  /*2017e0*/  BSYNC B5 ;  /* 0x0000000000057941 */ /* 0x000fea0003800000 */
.L_x_10515:
[----:B------:R-:W-:Y:S02]  /*2017f0*/  IMAD.MOV.U32 R10, RZ, RZ, R8 ;  /* 0x000000ffff0a7224 */ /* 0x000fe400078e0008 */
[----:B------:R-:W-:Y:S01]  /*201800*/  IMAD.MOV.U32 R11, RZ, RZ, R9 ;  /* 0x000000ffff0b7224 */ /* 0x000fe200078e0009 */
[----:B------:R-:W-:Y:S06]  /*201810*/  BRA `(.L_x_10513) ;  /* 0x0000000000187947 */ /* 0x000fec0003800000 */
.L_x_10514:
[----:B------:R-:W-:Y:S02]  /*201820*/  R2UR UR4, R38 ;  /* 0x00000000260472ca */ /* 0x000fe400000e0000 */
[----:B------:R-:W-:-:S13]  /*201830*/  R2UR UR5, R39 ;  /* 0x00000000270572ca */ /* 0x000fda00000e0000 */
[----:B------:R-:W2:Y:S02]  /*201840*/  LD.E.64 R10, desc[UR4][R36.64+0x8] ;  /* 0x00000804240a7980 */ /* 0x000ea4000c101b00 */
[----:B--2---:R-:W-:-:S05]  /*201850*/  IADD3 R8, P0, PT, R10, 0x30, RZ ;  /* 0x000000300a087810 */ /* 0x004fca0007f1e0ff */
[----:B------:R-:W-:-:S05]  /*201860*/  IMAD.X R9, RZ, RZ, R11, P0 ;  /* 0x000000ffff097224 */ /* 0x000fca00000e060b */
[----:B------:R0:W-:Y:S03]  /*201870*/  ST.E.64 desc[UR4][R36.64+0x8], R8 ;  /* 0x0000080824007985 */ /* 0x0001e6000c101b04 */
.L_x_10513:
[----:B------:R-:W-:Y:S05]  /*201880*/  BSYNC B4 ;  /* 0x0000000000047941 */ /* 0x000fea0003800000 */
.L_x_10512:
        /* <DEDUP_REMOVED lines=54> */
.L_x_10518:
[----:B------:R-:W-:Y:S05]  /*201bf0*/  BSYNC B4 ;  /* 0x0000000000047941 */ /* 0x000fea0003800000 */
.L_x_10517:
        /* <DEDUP_REMOVED lines=40> */
.L_x_10520:
[----:B------:R-:W-:Y:S05]  /*201e80*/  BSYNC B4 ;  /* 0x0000000000047941 */ /* 0x000fea0003800000 */
.L_x_10519:
[----:B------:R-:W-:Y:S02]  /*201e90*/  R2UR UR4, R38 ;  /* 0x00000000260472ca */ /* 0x000fe400000e0000 */
[----:B------:R-:W-:-:S13]  /*201ea0*/  R2UR UR5, R39 ;  /* 0x00000000270572ca */ /* 0x000fda00000e0000 */
[----:B------:R3:W-:Y:S01]  /*201eb0*/  ST.E desc[UR4][R30.64], R9 ;  /* 0x000000091e007985 */ /* 0x0007e2000c101904 */
[----:B------:R-:W-:Y:S05]  /*201ec0*/  BRA `(.L_x_10510) ;  /* 0x00000000002c7947 */ /* 0x000fea0003800000 */
.L_x_10511:
        /* <DEDUP_REMOVED lines=11> */
.L_x_10510:
[----:B------:R-:W-:Y:S05]  /*201f80*/  BSYNC B3 ;  /* 0x0000000000037941 */ /* 0x000fea0003800000 */
.L_x_10509:
[----:B-----5:R-:W-:-:S13]  /*201f90*/  ISETP.NE.AND P0, PT, R9, RZ, PT ;  /* 0x000000ff0900720c */ /* 0x020fda0003f05270 */
[----:B------:R-:W-:Y:S05]  /*201fa0*/  @P0 BREAK B2 ;  /* 0x0000000000020942 */ /* 0x000fea0003800000 */
[----:B------:R-:W-:Y:S05]  /*201fb0*/  @P0 BRA `(.L_x_10458) ;  /* 0x0000000800840947 */ /* 0x000fea0003800000 */
[----:B------:R-:W-:Y:S01]  /*201fc0*/  ISETP.GT.U32.AND P0, PT, R19, 0x9, PT ;  /* 0x000000091300780c */ /* 0x000fe20003f04070 */
[----:B------:R-:W-:-:S12]  /*201fd0*/  IMAD.MOV.U32 R19, RZ, RZ, R22 ;  /* 0x000000ffff137224 */ /* 0x000fd800078e0016 */
[----:B------:R-:W-:Y:S05]  /*201fe0*/  @P0 BRA `(.L_x_10521) ;  /* 0xffffffe8009c0947 */ /* 0x000fea000383ffff */
[----:B------:R-:W-:Y:S05]  /*201ff0*/  BSYNC B2 ;  /* 0x0000000000027941 */ /* 0x000fea0003800000 */
.L_x_10496:
[----:B------:R-:W-:Y:S01]  /*202000*/  @!P2 R2UR UR4, R38 ;  /* 0x000000002604a2ca */ /* 0x000fe200000e0000 */
[----:B01----:R-:W-:Y:S01]  /*202010*/  @!P2 IMAD.MOV.U32 R5, RZ, RZ, 0x5368 ;  /* 0x00005368ff05a424 */ /* 0x003fe200078e00ff */
[----:B------:R-:W-:Y:S01]  /*202020*/  @!P2 R2UR UR5, R39 ;  /* 0x000000002705a2ca */ /* 0x000fe200000e0000 */
[----:B------:R-:W-:-:S12]  /*202030*/  @!P2 IMAD.MOV.U32 R29, RZ, RZ, 0x5368 ;  /* 0x00005368ff1da424 */ /* 0x000fd800078e00ff */
[----:B------:R0:W-:Y:S01]  /*202040*/  @!P2 ST.E desc[UR4][R30.64], R5 ;  /* 0x000000051e00a985 */ /* 0x0001e2000c101904 */
[----:B------:R-:W-:Y:S05]  /*202050*/  @!P2 BRA `(.L_x_10458) ;  /* 0x00000008005ca947 */ /* 0x000fea0003800000 */
[----:B------:R-:W1:Y:S01]  /*202060*/  S2R R4, SR_CgaCtaId ;  /* 0x0000000000047919 */ /* 0x000e620000008800 */
[----:B------:R-:W-:Y:S02]  /*202070*/  MOV R17, 0x400 ;  /* 0x0000040000117802 */ /* 0x000fe40000000f00 */
[----:B------:R-:W-:Y:S02]  /*202080*/  R2UR UR4, R38 ;  /* 0x00000000260472ca */ /* 0x000fe400000e0000 */
[----:B------:R-:W-:Y:S02]  /*202090*/  R2UR UR5, R39 ;  /* 0x00000000270572ca */ /* 0x000fe400000e0000 */
[----:B-1----:R-:W-:-:S05]  /*2020a0*/  LEA R17, R4, R17, 0x18 ;  /* 0x0000001104117211 */ /* 0x002fca00078ec0ff */
[----:B0-2---:R-:W3:Y:S02]  /*2020b0*/  LDS.128 R4, [R17] ;  /* 0x0000000011047984 */ /* 0x005ee40000000c00 */
        /* <DEDUP_REMOVED lines=20> */
.L_x_10527:
[----:B------:R-:W0:Y:S02]  /*202200*/  LDS.64 R8, [R19+0x8] ;  /* 0x0000080013087984 */ /* 0x000e240000000a00 */
[----:B0-----:R-:W-:-:S05]  /*202210*/  IADD3 R10, P0, PT, R8, 0x30, RZ ;  /* 0x00000030080a7810 */ /* 0x001fca0007f1e0ff */
[----:B------:R-:W-:-:S07]  /*202220*/  IMAD.X R11, RZ, RZ, R9, P0 ;  /* 0x000000ffff0b7224 */ /* 0x000fce00000e0609 */
[----:B------:R-:W0:Y:S02]  /*202230*/  ATOMS.CAST.SPIN.64 P0, [R19+0x8], R8, R10 ;  /* 0x000008081300758d */ /* 0x000e24000180040a */
[----:B0-----:R-:W-:Y:S05]  /*202240*/  @!P0 BRA `(.L_x_10527) ;  /* 0xfffffffc00ec8947 */ /* 0x001fea000383ffff */
[----:B------:R-:W-:Y:S05]  /*202250*/  BSYNC B3 ;  /* 0x0000000000037941 */ /* 0x000fea0003800000 */
.L_x_10526:
[----:B------:R-:W-:Y:S02]  /*202260*/  IMAD.MOV.U32 R10, RZ, RZ, R8 ;  /* 0x000000ffff0a7224 */ /* 0x000fe400078e0008 */
[----:B------:R-:W-:Y:S01]  /*202270*/  IMAD.MOV.U32 R11, RZ, RZ, R9 ;  /* 0x000000ffff0b7224 */ /* 0x000fe200078e0009 */
[----:B------:R-:W-:Y:S06]  /*202280*/  BRA `(.L_x_10524) ;  /* 0x0000000000187947 */ /* 0x000fec0003800000 */
.L_x_10525:
[----:B------:R-:W-:Y:S02]  /*202290*/  R2UR UR4, R38 ;  /* 0x00000000260472ca */ /* 0x000fe400000e0000 */
[----:B------:R-:W-:-:S13]  /*2022a0*/  R2UR UR5, R39 ;  /* 0x00000000270572ca */ /* 0x000fda00000e0000 */
[----:B------:R-:W2:Y:S02]  /*2022b0*/  LD.E.64 R10, desc[UR4][R36.64+0x8] ;  /* 0x00000804240a7980 */ /* 0x000ea4000c101b00 */
[----:B--2---:R-:W-:-:S05]  /*2022c0*/  IADD3 R8, P0, PT, R10, 0x30, RZ ;  /* 0x000000300a087810 */ /* 0x004fca0007f1e0ff */
[----:B------:R-:W-:-:S05]  /*2022d0*/  IMAD.X R9, RZ, RZ, R11, P0 ;  /* 0x000000ffff097224 */ /* 0x000fca00000e060b */
[----:B------:R0:W-:Y:S03]  /*2022e0*/  ST.E.64 desc[UR4][R36.64+0x8], R8 ;  /* 0x0000080824007985 */ /* 0x0001e6000c101b04 */
.L_x_10524:
[----:B------:R-:W-:Y:S05]  /*2022f0*/  BSYNC B2 ;  /* 0x0000000000027941 */ /* 0x000fea0003800000 */
.L_x_10523:
        /* <DEDUP_REMOVED lines=54> */
.L_x_10529:
[----:B------:R-:W-:Y:S05]  /*202660*/  BSYNC B2 ;  /* 0x0000000000027941 */ /* 0x000fea0003800000 */
.L_x_10528:
        /* <DEDUP_REMOVED lines=40> */
.L_x_10531:
[----:B------:R-:W-:Y:S05]  /*2028f0*/  BSYNC B2 ;  /* 0x0000000000027941 */ /* 0x000fea0003800000 */
.L_x_10530:
[----:B------:R-:W-:Y:S02]  /*202900*/  R2UR UR4, R38 ;  /* 0x00000000260472ca */ /* 0x000fe400000e0000 */
[----:B------:R-:W-:-:S13]  /*202910*/  R2UR UR5, R39 ;  /* 0x00000000270572ca */ /* 0x000fda00000e0000 */
[----:B------:R2:W-:Y:S01]  /*202920*/  ST.E desc[UR4][R30.64], R29 ;  /* 0x0000001d1e007985 */ /* 0x0005e2000c101904 */
[----:B------:R-:W-:Y:S05]  /*202930*/  BRA `(.L_x_10458) ;  /* 0x0000000000247947 */ /* 0x000fea0003800000 */
.L_x_10522:
        /* <DEDUP_REMOVED lines=9> */
.L_x_10458:
[----:B------:R-:W-:Y:S05]  /*2029d0*/  BSYNC B1 ;  /* 0x0000000000017941 */ /* 0x000fea0003800000 */
.L_x_10444:
        /* <DEDUP_REMOVED lines=20> */
.L_x_10536:
[----:B------:R-:W0:Y:S02]  /*202b20*/  LDS.64 R4, [R9+0x8] ;  /* 0x0000080009047984 */ /* 0x000e240000000a00 */
[----:B0-----:R-:W-:-:S05]  /*202b30*/  IADD3 R6, P0, PT, R4, 0x40, RZ ;  /* 0x0000004004067810 */ /* 0x001fca0007f1e0ff */
[----:B------:R-:W-:-:S07]  /*202b40*/  IMAD.X R7, RZ, RZ, R5, P0 ;  /* 0x000000ffff077224 */ /* 0x000fce00000e0605 */
[----:B------:R-:W0:Y:S02]  /*202b50*/  ATOMS.CAST.SPIN.64 P0, [R9+0x8], R4, R6 ;  /* 0x000008040900758d */ /* 0x000e240001800406 */
[----:B0-----:R-:W-:Y:S05]  /*202b60*/  @!P0 BRA `(.L_x_10536) ;  /* 0xfffffffc00ec8947 */ /* 0x001fea000383ffff */
[----:B------:R-:W-:Y:S05]  /*202b70*/  BSYNC B2 ;  /* 0x0000000000027941 */ /* 0x000fea0003800000 */
.L_x_10535:
[----:B------:R-:W-:Y:S02]  /*202b80*/  IMAD.MOV.U32 R6, RZ, RZ, R4 ;  /* 0x000000ffff067224 */ /* 0x000fe400078e0004 */
[----:B------:R-:W-:Y:S01]  /*202b90*/  IMAD.MOV.U32 R7, RZ, RZ, R5 ;  /* 0x000000ffff077224 */ /* 0x000fe200078e0005 */
[----:B------:R-:W-:Y:S06]  /*202ba0*/  BRA `(.L_x_10533) ;  /* 0x0000000000187947 */ /* 0x000fec0003800000 */
.L_x_10534:
[----:B------:R-:W-:Y:S02]  /*202bb0*/  R2UR UR4, R38 ;  /* 0x00000000260472ca */ /* 0x000fe400000e0000 */
[----:B------:R-:W-:-:S13]  /*202bc0*/  R2UR UR5, R39 ;  /* 0x00000000270572ca */ /* 0x000fda00000e0000 */
[----:B------:R-:W2:Y:S02]  /*202bd0*/  LD.E.64 R6, desc[UR4][R36.64+0x8] ;  /* 0x0000080424067980 */ /* 0x000ea4000c101b00 */
[----:B--2---:R-:W-:-:S05]  /*202be0*/  IADD3 R4, P0, PT, R6, 0x40, RZ ;  /* 0x0000004006047810 */ /* 0x004fca0007f1e0ff */
[----:B------:R-:W-:-:S05]  /*202bf0*/  IMAD.X R5, RZ, RZ, R7, P0 ;  /* 0x000000ffff057224 */ /* 0x000fca00000e0607 */
[----:B------:R0:W-:Y:S03]  /*202c00*/  ST.E.64 desc[UR4][R36.64+0x8], R4 ;  /* 0x0000080424007985 */ /* 0x0001e6000c101b04 */
.L_x_10533:
[----:B------:R-:W-:Y:S05]  /*202c10*/  BSYNC B1 ;  /* 0x0000000000017941 */ /* 0x000fea0003800000 */
.L_x_10532:
        /* <DEDUP_REMOVED lines=89> */
.L_x_10397:
[----:B------:R-:W-:Y:S05]  /*2031b0*/  BSYNC B0 ;  /* 0x0000000000007941 */ /* 0x000fea0003800000 */
.L_x_10396:
        /* <DEDUP_REMOVED lines=10> */
[----:B------:R-:W-:Y:S01]  /*203260*/  @!P0 IMAD.U32 R32, RZ, RZ, UR4 ;  /* 0x00000004ff208e24 */ /* 0x000fe2000f8e00ff */
        /* <DEDUP_REMOVED lines=9> */
[----:B------:R1:W3:Y:S01]  /*203300*/  LDS.64 R18, [R32+0x8] ;  /* 0x0000080020127984 */ /* 0x0002e20000000a00 */
[----:B0-----:R-:W-:Y:S01]  /*203310*/  IADD3 R12, P1, PT, R12, R4, RZ ;  /* 0x000000040c0c7210 */ /* 0x001fe20007f3e0ff */
[----:B--2---:R-:W-:-:S04]  /*203320*/  @P0 IMAD.WIDE R6, R0, 0x10, R4 ;  /* 0x0000001000060825 */ /* 0x004fc800078e0204 */
[----:B------:R-:W-:Y:S01]  /*203330*/  IMAD.X R13, R13, 0x1, R5, P1 ;  /* 0x000000010d0d7824 */ /* 0x000fe200008e0605 */
[----:B------:R-:W2:Y:S04]  /*203340*/  @P0 LD.E R3, desc[UR4][R6.64+0x28] ;  /* 0x0000280406030980 */ /* 0x000ea8000c101900 */
[----:B------:R-:W2:Y:S04]  /*203350*/  LD.E R0, desc[UR6][R12.64+0x28] ;  /* 0x000028060c007980 */ /* 0x000ea8000c101900 */
        /* <DEDUP_REMOVED lines=10> */
[----:B------:R1:W5:Y:S02]  /*203400*/  LD.E R5, desc[UR6][R12.64+0x20] ;  /* 0x000020060c057980 */ /* 0x000364000c101900 */
[----:B------:R-:W-:Y:S01]  /*203410*/  IMAD.MOV.U32 R14, RZ, RZ, R29 ;  /* 0x000000ffff0e7224 */ /* 0x000fe200078e001d */
[----:B------:R-:W-:-:S13]  /*203420*/  LOP3.LUT P1, RZ, R29, 0xc, RZ, 0xc0, !PT ;  /* 0x0000000c1dff7812 */ /* 0x000fda000782c0ff */
[----:B------:R-:W-:-:S04]  /*203430*/  @P1 SHF.R.S32.HI R8, RZ, 0x1f, R29 ;  /* 0x0000001fff081819 */ /* 0x000fc8000001141d */
[----:B------:R-:W-:-:S04]  /*203440*/  @P1 LEA.HI R8, R8, R29, RZ, 0x4 ;  /* 0x0000001d08081211 */ /* 0x000fc800078f20ff */
[----:B------:R-:W-:-:S05]  /*203450*/  @P1 LOP3.LUT R8, R8, 0xfffffff0, RZ, 0xc0, !PT ;  /* 0xfffffff008081812 */ /* 0x000fca00078ec0ff */
[----:B------:R-:W-:-:S05]  /*203460*/  @P1 VIADD R14, R8, 0x10 ;  /* 0x00000010080e1836 */ /* 0x000fca0000000000 */
[----:B-----5:R-:W-:-:S05]  /*203470*/  SHF.R.S32.HI R15, RZ, 0x1f, R14 ;  /* 0x0000001fff0f7819 */ /* 0x020fca000001140e */
        /* <DEDUP_REMOVED lines=10> */
.L_x_10541:
[----:B------:R-:W0:Y:S02]  /*203520*/  LDS.64 R8, [R7+0x8] ;  /* 0x0000080007087984 */ /* 0x000e240000000a00 */
[----:B0-----:R-:W-:-:S05]  /*203530*/  IADD3 R10, P0, PT, R14, R8, RZ ;  /* 0x000000080e0a7210 */ /* 0x001fca0007f1e0ff */
[----:B------:R-:W-:-:S07]  /*203540*/  IMAD.X R11, R15, 0x1, R9, P0 ;  /* 0x000000010f0b7824 */ /* 0x000fce00000e0609 */
[----:B------:R-:W0:Y:S02]  /*203550*/  ATOMS.CAST.SPIN.64 P0, [R7+0x8], R8, R10 ;  /* 0x000008080700758d */ /* 0x000e24000180040a */
[----:B0-----:R-:W-:Y:S05]  /*203560*/  @!P0 BRA `(.L_x_10541) ;  /* 0xfffffffc00ec8947 */ /* 0x001fea000383ffff */
[----:B------:R-:W-:Y:S05]  /*203570*/  BSYNC B1 ;  /* 0x0000000000017941 */ /* 0x000fea0003800000 */
.L_x_10540:
[----:B------:R-:W-:Y:S02]  /*203580*/  IMAD.MOV.U32 R10, RZ, RZ, R8 ;  /* 0x000000ffff0a7224 */ /* 0x000fe400078e0008 */
[----:B------:R-:W-:Y:S01]  /*203590*/  IMAD.MOV.U32 R11, RZ, RZ, R9 ;  /* 0x000000ffff0b7224 */ /* 0x000fe200078e0009 */
[----:B------:R-:W-:Y:S06]  /*2035a0*/  BRA `(.L_x_10538) ;  /* 0x0000000000187947 */ /* 0x000fec0003800000 */
.L_x_10539:
[----:B------:R-:W-:Y:S02]  /*2035b0*/  R2UR UR4, R38 ;  /* 0x00000000260472ca */ /* 0x000fe400000e0000 */
[----:B------:R-:W-:-:S13]  /*2035c0*/  R2UR UR5, R39 ;  /* 0x00000000270572ca */ /* 0x000fda00000e0000 */
[----:B------:R-:W2:Y:S02]  /*2035d0*/  LD.E.64 R10, desc[UR4][R36.64+0x8] ;  /* 0x00000804240a7980 */ /* 0x000ea4000c101b00 */
[----:B--2---:R-:W-:-:S05]  /*2035e0*/  IADD3 R6, P0, PT, R14, R10, RZ ;  /* 0x0000000a0e067210 */ /* 0x004fca0007f1e0ff */
[----:B------:R-:W-:-:S05]  /*2035f0*/  IMAD.X R7, R15, 0x1, R11, P0 ;  /* 0x000000010f077824 */ /* 0x000fca00000e060b */
[----:B------:R0:W-:Y:S03]  /*203600*/  ST.E.64 desc[UR4][R36.64+0x8], R6 ;  /* 0x0000080624007985 */ /* 0x0001e6000c101b04 */
.L_x_10538:
[----:B------:R-:W-:Y:S05]  /*203610*/  BSYNC B0 ;  /* 0x0000000000007941 */ /* 0x000fea0003800000 */
.L_x_10537:
        /* <DEDUP_REMOVED lines=45> */
.L_x_10571:
        /* <DEDUP_REMOVED lines=29> */
.L_x_10552:
[----:B------:R-:W0:Y:S02]  /*203ac0*/  LDS.64 R12, [R9+0x8] ;  /* 0x00000800090c7984 */ /* 0x000e240000000a00 */
[----:B0-----:R-:W-:-:S05]  /*203ad0*/  IADD3 R14, P0, PT, R12, 0x30, RZ ;  /* 0x000000300c0e7810 */ /* 0x001fca0007f1e0ff */
[----:B------:R-:W-:-:S07]  /*203ae0*/  IMAD.X R15, RZ, RZ, R13, P0 ;  /* 0x000000ffff0f7224 */ /* 0x000fce00000e060d */
[----:B------:R-:W0:Y:S02]  /*203af0*/  ATOMS.CAST.SPIN.64 P0, [R9+0x8], R12, R14 ;  /* 0x0000080c0900758d */ /* 0x000e24000180040e */
[----:B0-----:R-:W-:Y:S05]  /*203b00*/  @!P0 BRA `(.L_x_10552) ;  /* 0xfffffffc00ec8947 */ /* 0x001fea000383ffff */
[----:B------:R-:W-:Y:S05]  /*203b10*/  BSYNC B4 ;  /* 0x0000000000047941 */ /* 0x000fea0003800000 */
.L_x_10551:
[----:B------:R-:W-:Y:S02]  /*203b20*/  IMAD.MOV.U32 R14, RZ, RZ, R12 ;  /* 0x000000ffff0e7224 */ /* 0x000fe400078e000c */
[----:B------:R-:W-:Y:S01]  /*203b30*/  IMAD.MOV.U32 R15, RZ, RZ, R13 ;  /* 0x000000ffff0f7224 */ /* 0x000fe200078e000d */
[----:B------:R-:W-:Y:S06]  /*203b40*/  BRA `(.L_x_10549) ;  /* 0x0000000000187947 */ /* 0x000fec0003800000 */
.L_x_10550:
[----:B------:R-:W-:Y:S02]  /*203b50*/  R2UR UR4, R38 ;  /* 0x00000000260472ca */ /* 0x000fe400000e0000 */
[----:B------:R-:W-:-:S13]  /*203b60*/  R2UR UR5, R39 ;  /* 0x00000000270572ca */ /* 0x000fda00000e0000 */
[----:B------:R-:W2:Y:S02]  /*203b70*/  LD.E.64 R14, desc[UR4][R36.64+0x8] ;  /* 0x00000804240e7980 */ /* 0x000ea4000c101b00 */
[----:B--2---:R-:W-:-:S05]  /*203b80*/  IADD3 R12, P0, PT, R14, 0x30, RZ ;  /* 0x000000300e0c7810 */ /* 0x004fca0007f1e0ff */
[----:B------:R-:W-:-:S05]  /*203b90*/  IMAD.X R13, RZ, RZ, R15, P0 ;  /* 0x000000ffff0d7224 */ /* 0x000fca00000e060f */
[----:B------:R0:W-:Y:S03]  /*203ba0*/  ST.E.64 desc[UR4][R36.64+0x8], R12 ;  /* 0x0000080c24007985 */ /* 0x0001e6000c101b04 */
.L_x_10549:
[----:B------:R-:W-:Y:S05]  /*203bb0*/  BSYNC B3 ;  /* 0x0000000000037941 */ /* 0x000fea0003800000 */
.L_x_10548:
        /* <DEDUP_REMOVED lines=54> */
.L_x_10554:
[----:B------:R-:W-:Y:S05]  /*203f20*/  BSYNC B3 ;  /* 0x0000000000037941 */ /* 0x000fea0003800000 */
.L_x_10553:
        /* <DEDUP_REMOVED lines=40> */
.L_x_10556:
[----:B------:R-:W-:Y:S05]  /*2041b0*/  BSYNC B3 ;  /* 0x0000000000037941 */ /* 0x000fea0003800000 */
.L_x_10555:
[----:B------:R-:W-:Y:S02]  /*2041c0*/  R2UR UR4, R38 ;  /* 0x00000000260472ca */ /* 0x000fe400000e0000 */
[----:B------:R-:W-:-:S13]  /*2041d0*/  R2UR UR5, R39 ;  /* 0x00000000270572ca */ /* 0x000fda00000e0000 */
[----:B------:R2:W-:Y:S01]  /*2041e0*/  ST.E desc[UR4][R30.64], R9 ;  /* 0x000000091e007985 */ /* 0x0005e2000c101904 */
[----:B------:R-:W-:Y:S05]  /*2041f0*/  BRA `(.L_x_10557) ;  /* 0x0000000000147947 */ /* 0x000fea0003800000 */
.L_x_10547:
[----:B------:R-:W-:Y:S02]  /*204200*/  R2UR UR4, R38 ;  /* 0x00000000260472ca */ /* 0x000fe400000e0000 */
[----:B------:R-:W-:Y:S02]  /*204210*/  R2UR UR5, R39 ;  /* 0x00000000270572ca */ /* 0x000fe400000e0000 */
[----:B------:R-:W-:-:S05]  /*204220*/  IADD3 R8, P0, PT, R8, R18, RZ ;  /* 0x0000001208087210 */ /* 0x000fca0007f1e0ff */
[----:B------:R-:W-:-:S06]  /*204230*/  IMAD.X R9, RZ, RZ, R9, P0 ;  /* 0x000000ffff097224 */ /* 0x000fcc00000e0609 */
[----:B------:R3:W-:Y:S02]  /*204240*/  ST.E desc[UR4][R8.64+0x20], RZ ;  /* 0x000020ff08007985 */ /* 0x0007e4000c101904 */
.L_x_10557:
[----:B------:R-:W-:Y:S05]  /*204250*/  BSYNC B2 ;  /* 0x0000000000027941 */ /* 0x000fea0003800000 */
.L_x_10546:
        /* <DEDUP_REMOVED lines=26> */
.L_x_10564:
[----:B------:R-:W0:Y:S02]  /*204400*/  LDS.64 R12, [R9+0x8] ;  /* 0x00000800090c7984 */ /* 0x000e240000000a00 */
[----:B0-----:R-:W-:-:S05]  /*204410*/  IADD3 R14, P0, PT, R12, 0x30, RZ ;  /* 0x000000300c0e7810 */ /* 0x001fca0007f1e0ff */
[----:B------:R-:W-:-:S07]  /*204420*/  IMAD.X R15, RZ, RZ, R13, P0 ;  /* 0x000000ffff0f7224 */ /* 0x000fce00000e060d */
[----:B------:R-:W0:Y:S02]  /*204430*/  ATOMS.CAST.SPIN.64 P0, [R9+0x8], R12, R14 ;  /* 0x0000080c0900758d */ /* 0x000e24000180040e */
[----:B0-----:R-:W-:Y:S05]  /*204440*/  @!P0 BRA `(.L_x_10564) ;  /* 0xfffffffc00ec8947 */ /* 0x001fea000383ffff */
[----:B------:R-:W-:Y:S05]  /*204450*/  BSYNC B4 ;  /* 0x0000000000047941 */ /* 0x000fea0003800000 */
.L_x_10563:
[----:B------:R-:W-:Y:S02]  /*204460*/  IMAD.MOV.U32 R14, RZ, RZ, R12 ;  /* 0x000000ffff0e7224 */ /* 0x000fe400078e000c */
[----:B------:R-:W-:Y:S01]  /*204470*/  IMAD.MOV.U32 R15, RZ, RZ, R13 ;  /* 0x000000ffff0f7224 */ /* 0x000fe200078e000d */
[----:B------:R-:W-:Y:S06]  /*204480*/  BRA `(.L_x_10561) ;  /* 0x0000000000187947 */ /* 0x000fec0003800000 */
.L_x_10562:
[----:B------:R-:W-:Y:S02]  /*204490*/  R2UR UR4, R38 ;  /* 0x00000000260472ca */ /* 0x000fe400000e0000 */
[----:B------:R-:W-:-:S13]  /*2044a0*/  R2UR UR5, R39 ;  /* 0x00000000270572ca */ /* 0x000fda00000e0000 */
[----:B------:R-:W2:Y:S02]  /*2044b0*/  LD.E.64 R14, desc[UR4][R36.64+0x8] ;  /* 0x00000804240e7980 */ /* 0x000ea4000c101b00 */
[----:B--2---:R-:W-:-:S05]  /*2044c0*/  IADD3 R12, P0, PT, R14, 0x30, RZ ;  /* 0x000000300e0c7810 */ /* 0x004fca0007f1e0ff */
[----:B------:R-:W-:-:S05]  /*2044d0*/  IMAD.X R13, RZ, RZ, R15, P0 ;  /* 0x000000ffff0d7224 */ /* 0x000fca00000e060f */
[----:B------:R0:W-:Y:S03]  /*2044e0*/  ST.E.64 desc[UR4][R36.64+0x8], R12 ;  /* 0x0000080c24007985 */ /* 0x0001e6000c101b04 */
.L_x_10561:
[----:B------:R-:W-:Y:S05]  /*2044f0*/  BSYNC B3 ;  /* 0x0000000000037941 */ /* 0x000fea0003800000 */
.L_x_10560:
        /* <DEDUP_REMOVED lines=51> */
.L_x_10566:
[----:B------:R-:W-:Y:S01]  /*204830*/  R2UR UR4, R38 ;  /* 0x00000000260472ca */ /* 0x000fe200000e0000 */
[----:B------:R-:W-:Y:S01]  /*204840*/  IMAD.MOV.U32 R9, RZ, RZ, 0x5272 ;  /* 0x00005272ff097424 */ /* 0x000fe200078e00ff */
[----:B------:R-:W-:Y:S01]  /*204850*/  R2UR UR5, R39 ;  /* 0x00000000270572ca */ /* 0x000fe200000e0000 */
[----:B------:R-:W-:Y:S01]  /*204860*/  IMAD.MOV.U32 R15, RZ, RZ, -0x1 ;  /* 0xffffffffff0f7424 */ /* 0x000fe200078e00ff */
[----:B------:R-:W-:-:S11]  /*204870*/  PLOP3.LUT P0, PT, PT, PT, PT, 0x8, 0x80 ;  /* 0x000000000080781c */ /* 0x000fd60003f0e170 */
[----:B------:R1:W-:Y:S02]  /*204880*/  ST.E desc[UR4][R30.64], R9 ;  /* 0x000000091e007985 */ /* 0x0003e4000c101904 */
.L_x_10567:
[----:B------:R-:W-:Y:S05]  /*204890*/  BSYNC B3 ;  /* 0x0000000000037941 */ /* 0x000fea0003800000 */
.L_x_10565:
        /* <DEDUP_REMOVED lines=39> */
.L_x_10569:
[----:B------:R-:W-:Y:S05]  /*204b10*/  BSYNC B3 ;  /* 0x0000000000037941 */ /* 0x000fea0003800000 */
.L_x_10568:
[----:B------:R-:W-:Y:S02]  /*204b20*/  R2UR UR4, R38 ;  /* 0x00000000260472ca */ /* 0x000fe400000e0000 */
[----:B------:R-:W-:-:S13]  /*204b30*/  R2UR UR5, R39 ;  /* 0x00000000270572ca */ /* 0x000fda00000e0000 */
[----:B------:R2:W-:Y:S01]  /*204b40*/  ST.E desc[UR4][R30.64], R13 ;  /* 0x0000000d1e007985 */ /* 0x0005e2000c101904 */
[----:B------:R-:W-:Y:S05]  /*204b50*/  BRA `(.L_x_10570) ;  /* 0x0000000000187947 */ /* 0x000fea0003800000 */
.L_x_10559:
[----:B------:R-:W-:Y:S01]  /*204b60*/  VIADD R9, R18, 0x4 ;  /* 0x0000000412097836 */ /* 0x000fe20000000000 */
[----:B------:R-:W-:Y:S02]  /*204b70*/  R2UR UR4, R38 ;  /* 0x00000000260472ca */ /* 0x000fe400000e0000 */
[----:B------:R-:W-:Y:S02]  /*204b80*/  R2UR UR5, R39 ;  /* 0x00000000270572ca */ /* 0x000fe400000e0000 */
[----:B------:R-:W-:-:S05]  /*204b90*/  IADD3 R8, P0, PT, R12, R9, RZ ;  /* 0x000000090c087210 */ /* 0x000fca0007f1e0ff */
[----:B------:R-:W-:-:S06]  /*204ba0*/  IMAD.X R9, RZ, RZ, R13, P0 ;  /* 0x000000ffff097224 */ /* 0x000fcc00000e060d */
[----:B------:R3:W-:Y:S02]  /*204bb0*/  ST.E desc[UR4][R8.64+0x20], RZ ;  /* 0x000020ff08007985 */ /* 0x0007e4000c101904 */
.L_x_10570:
[----:B------:R-:W-:Y:S05]  /*204bc0*/  BSYNC B2 ;  /* 0x0000000000027941 */ /* 0x000fea0003800000 */
.L_x_10558:
[----:B------:R-:W-:Y:S02]  /*204bd0*/  VIADD R19, R19, 0x2 ;  /* 0x0000000213137836 */ /* 0x000fe40000000000 */
[----:B------:R-:W-:Y:S01]  /*204be0*/  VIADD R18, R18, 0x8 ;  /* 0x0000000812127836 */ /* 0x000fe20000000000 */
[----:B------:R-:W-:Y:S06]  /*204bf0*/  @P2 BRA `(.L_x_10571) ;  /* 0xffffffec003c2947 */ /* 0x000fec000383ffff */
.L_x_10545:
[----:B------:R-:W-:Y:S05]  /*204c00*/  BSYNC B0 ;  /* 0x0000000000007941 */ /* 0x000fea0003800000 */
.L_x_10544:
        /* <DEDUP_REMOVED lines=24> */
.L_x_10577:
[----:B------:R-:W0:Y:S02]  /*204d90*/  LDS.64 R12, [R19+0x8] ;  /* 0x00000800130c7984 */ /* 0x000e240000000a00 */
[----:B0-----:R-:W-:-:S05]  /*204da0*/  IADD3 R14, P0, PT, R12, 0x30, RZ ;  /* 0x000000300c0e7810 */ /* 0x001fca0007f1e0ff */
[----:B------:R-:W-:-:S07]  /*204db0*/  IMAD.X R15, RZ, RZ, R13, P0 ;  /* 0x000000ffff0f7224 */ /* 0x000fce00000e060d */
[----:B------:R-:W0:Y:S02]  /*204dc0*/  ATOMS.CAST.SPIN.64 P0, [R19+0x8], R12, R14 ;  /* 0x0000080c1300758d */ /* 0x000e24000180040e */
[----:B0-----:R-:W-:Y:S05]  /*204dd0*/  @!P0 BRA `(.L_x_10577) ;  /* 0xfffffffc00ec8947 */ /* 0x001fea000383ffff */
[----:B------:R-:W-:Y:S05]  /*204de0*/  BSYNC B2 ;  /* 0x0000000000027941 */ /* 0x000fea0003800000 */
.L_x_10576:
[----:B------:R-:W-:Y:S02]  /*204df0*/  IMAD.MOV.U32 R14, RZ, RZ, R12 ;  /* 0x000000ffff0e7224 */ /* 0x000fe400078e000c */
[----:B------:R-:W-:Y:S01]  /*204e00*/  IMAD.MOV.U32 R15, RZ, RZ, R13 ;  /* 0x000000ffff0f7224 */ /* 0x000fe200078e000d */
[----:B------:R-:W-:Y:S06]  /*204e10*/  BRA `(.L_x_10574) ;  /* 0x0000000000187947 */ /* 0x000fec0003800000 */
.L_x_10575:
[----:B------:R-:W-:Y:S02]  /*204e20*/  R2UR UR4, R38 ;  /* 0x00000000260472ca */ /* 0x000fe400000e0000 */
[----:B------:R-:W-:-:S13]  /*204e30*/  R2UR UR5, R39 ;  /* 0x00000000270572ca */ /* 0x000fda00000e0000 */
[----:B------:R-:W2:Y:S02]  /*204e40*/  LD.E.64 R14, desc[UR4][R36.64+0x8] ;  /* 0x00000804240e7980 */ /* 0x000ea4000c101b00 */
[----:B--2---:R-:W-:-:S05]  /*204e50*/  IADD3 R12, P0, PT, R14, 0x30, RZ ;  /* 0x000000300e0c7810 */ /* 0x004fca0007f1e0ff */
[----:B------:R-:W-:-:S05]  /*204e60*/  IMAD.X R13, RZ, RZ, R15, P0 ;  /* 0x000000ffff0d7224 */ /* 0x000fca00000e060f */
[----:B------:R0:W-:Y:S03]  /*204e70*/  ST.E.64 desc[UR4][R36.64+0x8], R12 ;  /* 0x0000080c24007985 */ /* 0x0001e6000c101b04 */
.L_x_10574:
[----:B------:R-:W-:Y:S05]  /*204e80*/  BSYNC B0 ;  /* 0x0000000000007941 */ /* 0x000fea0003800000 */
.L_x_10573:
        /* <DEDUP_REMOVED lines=51> */
.L_x_10579:
[----:B------:R-:W-:Y:S01]  /*2051c0*/  R2UR UR4, R38 ;  /* 0x00000000260472ca */ /* 0x000fe200000e0000 */
[----:B------:R-:W-:Y:S01]  /*2051d0*/  IMAD.MOV.U32 R11, RZ, RZ, 0x5272 ;  /* 0x00005272ff0b7424 */ /* 0x000fe200078e00ff */
[----:B------:R-:W-:Y:S01]  /*2051e0*/  R2UR UR5, R39 ;  /* 0x00000000270572ca */ /* 0x000fe200000e0000 */
[----:B------:R-:W-:Y:S01]  /*2051f0*/  IMAD.MOV.U32 R15, RZ, RZ, -0x1 ;  /* 0xffffffffff0f7424 */ /* 0x000fe200078e00ff */
[----:B------:R-:W-:-:S11]  /*205200*/  PLOP3.LUT P0, PT, PT, PT, PT, 0x8, 0x80 ;  /* 0x000000000080781c */ /* 0x000fd60003f0e170 */
[----:B------:R0:W-:Y:S02]  /*205210*/  ST.E desc[UR4][R30.64], R11 ;  /* 0x0000000b1e007985 */ /* 0x0001e4000c101904 */
.L_x_10580:
[----:B------:R-:W-:Y:S05]  /*205220*/  BSYNC B0 ;  /* 0x0000000000007941 */ /* 0x000fea0003800000 */
.L_x_10578:
        /* <DEDUP_REMOVED lines=39> */
.L_x_10582:
[----:B------:R-:W-:Y:S05]  /*2054a0*/  BSYNC B0 ;  /* 0x0000000000007941 */ /* 0x000fea0003800000 */
.L_x_10581:
[----:B------:R-:W-:Y:S02]  /*2054b0*/  R2UR UR4, R38 ;  /* 0x00000000260472ca */ /* 0x000fe400000e0000 */
[----:B------:R-:W-:-:S13]  /*2054c0*/  R2UR UR5, R39 ;  /* 0x00000000270572ca */ /* 0x000fda00000e0000 */
[----:B------:R2:W-:Y:S01]  /*2054d0*/  ST.E desc[UR4][R30.64], R13 ;  /* 0x0000000d1e007985 */ /* 0x0005e2000c101904 */
[----:B------:R-:W-:Y:S05]  /*2054e0*/  BRA `(.L_x_10543) ;  /* 0x0000000000147947 */ /* 0x000fea0003800000 */
.L_x_10572:
[----:B------:R-:W-:Y:S02]  /*2054f0*/  R2UR UR4, R38 ;  /* 0x00000000260472ca */ /* 0x000fe400000e0000 */
[----:B------:R-:W-:Y:S02]  /*205500*/  R2UR UR5, R39 ;  /* 0x00000000270572ca */ /* 0x000fe400000e0000 */
[----:B------:R-:W-:-:S05]  /*205510*/  LEA R8, P0, R6, R12, 0x2 ;  /* 0x0000000c06087211 */ /* 0x000fca00078010ff */
[----:B------:R-:W-:-:S06]  /*205520*/  IMAD.X R9, RZ, RZ, R13, P0 ;  /* 0x000000ffff097224 */ /* 0x000fcc00000e060d */
[----:B------:R4:W-:Y:S02]  /*205530*/  ST.E desc[UR4][R8.64+0x20], RZ ;  /* 0x000020ff08007985 */ /* 0x0009e4000c101904 */
.L_x_10543:
[----:B------:R-:W-:Y:S05]  /*205540*/  BSYNC B1 ;  /* 0x0000000000017941 */ /* 0x000fea0003800000 */
.L_x_10542:
[----:B------:R-:W-:Y:S01]  /*205550*/  ISETP.GE.AND P0, PT, R3, 0x1, PT ;  /* 0x000000010300780c */ /* 0x000fe20003f06270 */
[----:B------:R-:W-:-:S12]  /*205560*/  BSSY B0, `(.L_x_10583) ;  /* 0x0000142000007945 */ /* 0x000fd80003800000 */
[----:B------:R-:W-:Y:S05]  /*205570*/  @!P0 BRA `(.L_x_10584) ;  /* 0x0000001400008947 */ /* 0x000fea0003800000 */
[----:B-1----:R-:W-:Y:S02]  /*205580*/  IMAD.MOV R4, RZ, RZ, -R3 ;  /* 0x000000ffff047224 */ /* 0x002fe400078e0a03 */
[----:B------:R-:W-:Y:S02]  /*205590*/  IMAD.MOV.U32 R6, RZ, RZ, RZ ;  /* 0x000000ffff067224 */ /* 0x000fe400078e00ff */
[----:B------:R-:W-:-:S07]  /*2055a0*/  IMAD.MOV.U32 R18, RZ, RZ, RZ ;  /* 0x000000ffff127224 */ /* 0x000fce00078e00ff */
.L_x_10609:
[----:B------:R-:W-:Y:S01]  /*2055b0*/  ISETP.NE.AND P0, PT, R17, -0x1, PT ;  /* 0xffffffff1100780c */ /* 0x000fe20003f05270 */
[----:B------:R-:W-:Y:S05]  /*2055c0*/  YIELD ;  /* 0x0000000000007946 */ /* 0x000fea0003800000 */
[----:B------:R-:W-:Y:S01]  /*2055d0*/  VIADD R4, R4, 0x1 ;  /* 0x0000000104047836 */ /* 0x000fe20000000000 */
[----:B------:R-:W-:Y:S04]  /*2055e0*/  BSSY B1, `(.L_x_10585) ;  /* 0x000009a000017945 */ /* 0x000fe80003800000 */
[----:B------:R-:W-:-:S02]  /*2055f0*/  ISETP.NE.AND P2, PT, R4, RZ, PT ;  /* 0x000000ff0400720c */ /* 0x000fc40003f45270 */
[----:B------:R-:W-:Y:S01]  /*205600*/  @!P0 R2UR UR4, R38 ;  /* 0x00000000260482ca */ /* 0x000fe200000e0000 */
[----:B01-34-:R-:W-:Y:S01]  /*205610*/  @!P0 IMAD.MOV.U32 R9, RZ, RZ, 0x5368 ;  /* 0x00005368ff098424 */ /* 0x01bfe200078e00ff */
        /* <DEDUP_REMOVED lines=28> */
.L_x_10592:
[----:B------:R-:W0:Y:S02]  /*2057e0*/  LDS.64 R12, [R29+0x8] ;  /* 0x000008001d0c7984 */ /* 0x000e240000000a00 */
[----:B0-----:R-:W-:-:S05]  /*2057f0*/  IADD3 R14, P0, PT, R12, 0x30, RZ ;  /* 0x000000300c0e7810 */ /* 0x001fca0007f1e0ff */
[----:B------:R-:W-:-:S07]  /*205800*/  IMAD.X R15, RZ, RZ, R13, P0 ;  /* 0x000000ffff0f7224 */ /* 0x000fce00000e060d */
[----:B------:R-:W0:Y:S02]  /*205810*/  ATOMS.CAST.SPIN.64 P0, [R29+0x8], R12, R14 ;  /* 0x0000080c1d00758d */ /* 0x000e24000180040e */
[----:B0-----:R-:W-:Y:S05]  /*205820*/  @!P0 BRA `(.L_x_10592) ;  /* 0xfffffffc00ec8947 */ /* 0x001fea000383ffff */
[----:B------:R-:W-:Y:S05]  /*205830*/  BSYNC B3 ;  /* 0x0000000000037941 */ /* 0x000fea0003800000 */
.L_x_10591:
[----:B------:R-:W-:Y:S02]  /*205840*/  IMAD.MOV.U32 R14, RZ, RZ, R12 ;  /* 0x000000ffff0e7224 */ /* 0x000fe400078e000c */
[----:B------:R-:W-:Y:S01]  /*205850*/  IMAD.MOV.U32 R15, RZ, RZ, R13 ;  /* 0x000000ffff0f7224 */ /* 0x000fe200078e000d */
[----:B------:R-:W-:Y:S06]  /*205860*/  BRA `(.L_x_10589) ;  /* 0x0000000000187947 */ /* 0x000fec0003800000 */
.L_x_10590:
[----:B------:R-:W-:Y:S02]  /*205870*/  R2UR UR4, R38 ;  /* 0x00000000260472ca */ /* 0x000fe400000e0000 */
[----:B------:R-:W-:-:S13]  /*205880*/  R2UR UR5, R39 ;  /* 0x00000000270572ca */ /* 0x000fda00000e0000 */
[----:B------:R-:W2:Y:S02]  /*205890*/  LD.E.64 R14, desc[UR4][R36.64+0x8] ;  /* 0x00000804240e7980 */ /* 0x000ea4000c101b00 */
[----:B--2---:R-:W-:-:S05]  /*2058a0*/  IADD3 R12, P0, PT, R14, 0x30, RZ ;  /* 0x000000300e0c7810 */ /* 0x004fca0007f1e0ff */
[----:B------:R-:W-:-:S05]  /*2058b0*/  IMAD.X R13, RZ, RZ, R15, P0 ;  /* 0x000000ffff0d7224 */ /* 0x000fca00000e060f */
[----:B------:R0:W-:Y:S03]  /*2058c0*/  ST.E.64 desc[UR4][R36.64+0x8], R12 ;  /* 0x0000080c24007985 */ /* 0x0001e6000c101b04 */
.L_x_10589:
[----:B------:R-:W-:Y:S05]  /*2058d0*/  BSYNC B2 ;  /* 0x0000000000027941 */ /* 0x000fea0003800000 */
.L_x_10588:
        /* <DEDUP_REMOVED lines=54> */
.L_x_10594:
[----:B------:R-:W-:Y:S05]  /*205c40*/  BSYNC B2 ;  /* 0x0000000000027941 */ /* 0x000fea0003800000 */
.L_x_10593:
        /* <DEDUP_REMOVED lines=40> */
.L_x_10596:
[----:B------:R-:W-:Y:S05]  /*205ed0*/  BSYNC B2 ;  /* 0x0000000000027941 */ /* 0x000fea0003800000 */
.L_x_10595:
[----:B------:R-:W-:Y:S02]  /*205ee0*/  R2UR UR4, R38 ;  /* 0x00000000260472ca */ /* 0x000fe400000e0000 */
[----:B------:R-:W-:Y:S02]  /*205ef0*/  R2UR UR5, R39 ;  /* 0x00000000270572ca */ /* 0x000fe400000e0000 */
[----:B------:R-:W-:-:S11]  /*205f00*/  PRMT R15, RZ, 0x7610, R15 ;  /* 0x00007610ff0f7816 */ /* 0x000fd6000000000f */
[----:B------:R3:W-:Y:S01]  /*205f10*/  ST.E desc[UR4][R30.64], R13 ;  /* 0x0000000d1e007985 */ /* 0x0007e2000c101904 */
[----:B------:R-:W-:Y:S05]  /*205f20*/  BRA `(.L_x_10586) ;  /* 0x0000000000147947 */ /* 0x000fea0003800000 */
.L_x_10587:
[----:B------:R-:W-:Y:S02]  /*205f30*/  R2UR UR4, R38 ;  /* 0x00000000260472ca */ /* 0x000fe400000e0000 */
[----:B------:R-:W-:Y:S02]  /*205f40*/  R2UR UR5, R39 ;  /* 0x00000000270572ca */ /* 0x000fe400000e0000 */
[----:B------:R-:W-:-:S05]  /*205f50*/  IADD3 R8, P0, PT, R12, R6, RZ ;  /* 0x000000060c087210 */ /* 0x000fca0007f1e0ff */
[----:B------:R-:W-:-:S06]  /*205f60*/  IMAD.X R9, RZ, RZ, R13, P0 ;  /* 0x000000ffff097224 */ /* 0x000fcc00000e060d */
[----:B------:R1:W5:Y:S02]  /*205f70*/  LD.E.U8 R15, desc[UR4][R8.64+0x20] ;  /* 0x00002004080f7980 */ /* 0x000364000c101100 */
.L_x_10586:
[----:B------:R-:W-:Y:S05]  /*205f80*/  BSYNC B1 ;  /* 0x0000000000017941 */ /* 0x000fea0003800000 */
.L_x_10585:
        /* <DEDUP_REMOVED lines=31> */
.L_x_10604:
[----:B------:R-:W0:Y:S02]  /*206180*/  LDS.64 R12, [R29+0x8] ;  /* 0x000008001d0c7984 */ /* 0x000e240000000a00 */
[----:B0-----:R-:W-:-:S05]  /*206190*/  IADD3 R14, P0, PT, R12, 0x30, RZ ;  /* 0x000000300c0e7810 */ /* 0x001fca0007f1e0ff */
[----:B------:R-:W-:-:S07]  /*2061a0*/  IMAD.X R15, RZ, RZ, R13, P0 ;  /* 0x000000ffff0f7224 */ /* 0x000fce00000e060d */
[----:B------:R-:W0:Y:S02]  /*2061b0*/  ATOMS.CAST.SPIN.64 P0, [R29+0x8], R12, R14 ;  /* 0x0000080c1d00758d */ /* 0x000e24000180040e */
[----:B0-----:R-:W-:Y:S05]  /*2061c0*/  @!P0 BRA `(.L_x_10604) ;  /* 0xfffffffc00ec8947 */ /* 0x001fea000383ffff */
[----:B------:R-:W-:Y:S05]  /*2061d0*/  BSYNC B3 ;  /* 0x0000000000037941 */ /* 0x000fea0003800000 */
.L_x_10603:
[----:B------:R-:W-:Y:S02]  /*2061e0*/  IMAD.MOV.U32 R14, RZ, RZ, R12 ;  /* 0x000000ffff0e7224 */ /* 0x000fe400078e000c */
[----:B------:R-:W-:Y:S01]  /*2061f0*/  IMAD.MOV.U32 R15, RZ, RZ, R13 ;  /* 0x000000ffff0f7224 */ /* 0x000fe200078e000d */
[----:B------:R-:W-:Y:S06]  /*206200*/  BRA `(.L_x_10601) ;  /* 0x0000000000187947 */ /* 0x000fec0003800000 */
.L_x_10602:
[----:B------:R-:W-:Y:S02]  /*206210*/  R2UR UR4, R38 ;  /* 0x00000000260472ca */ /* 0x000fe400000e0000 */
[----:B------:R-:W-:-:S13]  /*206220*/  R2UR UR5, R39 ;  /* 0x00000000270572ca */ /* 0x000fda00000e0000 */
[----:B------:R-:W2:Y:S02]  /*206230*/  LD.E.64 R14, desc[UR4][R36.64+0x8] ;  /* 0x00000804240e7980 */ /* 0x000ea4000c101b00 */
[----:B--2---:R-:W-:-:S05]  /*206240*/  IADD3 R12, P0, PT, R14, 0x30, RZ ;  /* 0x000000300e0c7810 */ /* 0x004fca0007f1e0ff */
[----:B------:R-:W-:-:S05]  /*206250*/  IMAD.X R13, RZ, RZ, R15, P0 ;  /* 0x000000ffff0d7224 */ /* 0x000fca00000e060f */
[----:B------:R0:W-:Y:S03]  /*206260*/  ST.E.64 desc[UR4][R36.64+0x8], R12 ;  /* 0x0000080c24007985 */ /* 0x0001e6000c101b04 */
.L_x_10601:
[----:B------:R-:W-:Y:S05]  /*206270*/  BSYNC B2 ;  /* 0x0000000000027941 */ /* 0x000fea0003800000 */
.L_x_10600:
        /* <DEDUP_REMOVED lines=54> */
.L_x_10606:
[----:B------:R-:W-:Y:S05]  /*2065e0*/  BSYNC B2 ;  /* 0x0000000000027941 */ /* 0x000fea0003800000 */
.L_x_10605:
        /* <DEDUP_REMOVED lines=40> */
.L_x_10608:
[----:B------:R-:W-:Y:S05]  /*206870*/  BSYNC B2 ;  /* 0x0000000000027941 */ /* 0x000fea0003800000 */
.L_x_10607:
[----:B------:R-:W-:Y:S02]  /*206880*/  R2UR UR4, R38 ;  /* 0x00000000260472ca */ /* 0x000fe400000e0000 */
[----:B------:R-:W-:-:S13]  /*206890*/  R2UR UR5, R39 ;  /* 0x00000000270572ca */ /* 0x000fda00000e0000 */
[----:B------:R4:W-:Y:S01]  /*2068a0*/  ST.E desc[UR4][R30.64], R13 ;  /* 0x0000000d1e007985 */ /* 0x0009e2000c101904 */
[----:B------:R-:W-:Y:S05]  /*2068b0*/  BRA `(.L_x_10598) ;  /* 0x0000000000207947 */ /* 0x000fea0003800000 */
.L_x_10599:
        /* <DEDUP_REMOVED lines=8> */
.L_x_10598:
[----:B------:R-:W-:Y:S05]  /*206940*/  BSYNC B1 ;  /* 0x0000000000017941 */ /* 0x000fea0003800000 */
.L_x_10597:
[----:B------:R-:W-:Y:S02]  /*206950*/  VIADD R18, R18, 0x1 ;  /* 0x0000000112127836 */ /* 0x000fe40000000000 */
[----:B------:R-:W-:Y:S01]  /*206960*/  VIADD R6, R6, 0x4 ;  /* 0x0000000406067836 */ /* 0x000fe20000000000 */
[----:B------:R-:W-:Y:S06]  /*206970*/  @P2 BRA `(.L_x_10609) ;  /* 0xffffffec000c2947 */ /* 0x000fec000383ffff */
.L_x_10584:
[----:B------:R-:W-:Y:S05]  /*206980*/  BSYNC B0 ;  /* 0x0000000000007941 */ /* 0x000fea0003800000 */
.L_x_10583:
[----:B------:R-:W-:Y:S01]  /*206990*/  ISETP.GE.AND P0, PT, R0, 0x1, PT ;  /* 0x000000010000780c */ /* 0x000fe20003f06270 */
[----:B------:R-:W-:-:S12]  /*2069a0*/  BSSY B0, `(.L_x_10610) ;  /* 0x0000146000007945 */ /* 0x000fd80003800000 */
[----:B------:R-:W-:Y:S05]  /*2069b0*/  @!P0 BRA `(.L_x_10611) ;  /* 0x0000001400108947 */ /* 0x000fea0003800000 */
[----:B------:R-:W-:Y:S02]  /*2069c0*/  IMAD.MOV R0, RZ, RZ, -R0 ;  /* 0x000000ffff007224 */ /* 0x000fe400078e0a00 */
[----:B-1----:R-:W-:Y:S02]  /*2069d0*/  IMAD.SHL.U32 R4, R3, 0x4, RZ ;  /* 0x0000000403047824 */ /* 0x002fe400078e00ff */
[----:B------:R-:W-:Y:S02]  /*2069e0*/  IMAD.MOV.U32 R6, RZ, RZ, RZ ;  /* 0x000000ffff067224 */ /* 0x000fe400078e00ff */
[----:B------:R-:W-:-:S07]  /*2069f0*/  IMAD.MOV.U32 R17, RZ, RZ, RZ ;  /* 0x000000ffff117224 */ /* 0x000fce00078e00ff */
.L_x_10636:
        /* <DEDUP_REMOVED lines=35> */
.L_x_10619:
[----:B------:R-:W0:Y:S02]  /*206c30*/  LDS.64 R12, [R9+0x8] ;  /* 0x00000800090c7984 */ /* 0x000e240000000a00 */
[----:B0-----:R-:W-:-:S05]  /*206c40*/  IADD3 R14, P0, PT, R12, 0x30, RZ ;  /* 0x000000300c0e7810 */ /* 0x001fca0007f1e0ff */
[----:B------:R-:W-:-:S07]  /*206c50*/  IMAD.X R15, RZ, RZ, R13, P0 ;  /* 0x000000ffff0f7224 */ /* 0x000fce00000e060d */
[----:B------:R-:W0:Y:S02]  /*206c60*/  ATOMS.CAST.SPIN.64 P0, [R9+0x8], R12, R14 ;  /* 0x0000080c0900758d */ /* 0x000e24000180040e */
[----:B0-----:R-:W-:Y:S05]  /*206c70*/  @!P0 BRA `(.L_x_10619) ;  /* 0xfffffffc00ec8947 */ /* 0x001fea000383ffff */
[----:B------:R-:W-:Y:S05]  /*206c80*/  BSYNC B3 ;  /* 0x0000000000037941 */ /* 0x000fea0003800000 */
.L_x_10618:
[----:B------:R-:W-:Y:S02]  /*206c90*/  IMAD.MOV.U32 R14, RZ, RZ, R12 ;  /* 0x000000ffff0e7224 */ /* 0x000fe400078e000c */
[----:B------:R-:W-:Y:S01]  /*206ca0*/  IMAD.MOV.U32 R15, RZ, RZ, R13 ;  /* 0x000000ffff0f7224 */ /* 0x000fe200078e000d */
[----:B------:R-:W-:Y:S06]  /*206cb0*/  BRA `(.L_x_10616) ;  /* 0x0000000000187947 */ /* 0x000fec0003800000 */
.L_x_10617:
[----:B------:R-:W-:Y:S02]  /*206cc0*/  R2UR UR4, R38 ;  /* 0x00000000260472ca */ /* 0x000fe400000e0000 */
[----:B------:R-:W-:-:S13]  /*206cd0*/  R2UR UR5, R39 ;  /* 0x00000000270572ca */ /* 0x000fda00000e0000 */
[----:B------:R-:W2:Y:S02]  /*206ce0*/  LD.E.64 R14, desc[UR4][R36.64+0x8] ;  /* 0x00000804240e7980 */ /* 0x000ea4000c101b00 */
[----:B--2---:R-:W-:-:S05]  /*206cf0*/  IADD3 R12, P0, PT, R14, 0x30, RZ ;  /* 0x000000300e0c7810 */ /* 0x004fca0007f1e0ff */
[----:B------:R-:W-:-:S05]  /*206d00*/  IMAD.X R13, RZ, RZ, R15, P0 ;  /* 0x000000ffff0d7224 */ /* 0x000fca00000e060f */
[----:B------:R0:W-:Y:S03]  /*206d10*/  ST.E.64 desc[UR4][R36.64+0x8], R12 ;  /* 0x0000080c24007985 */ /* 0x0001e6000c101b04 */
.L_x_10616:
[----:B------:R-:W-:Y:S05]  /*206d20*/  BSYNC B2 ;  /* 0x0000000000027941 */ /* 0x000fea0003800000 */
.L_x_10615:
        /* <DEDUP_REMOVED lines=54> */
.L_x_10621:
[----:B------:R-:W-:Y:S05]  /*207090*/  BSYNC B2 ;  /* 0x0000000000027941 */ /* 0x000fea0003800000 */
.L_x_10620:
        /* <DEDUP_REMOVED lines=40> */
.L_x_10623:
[----:B------:R-:W-:Y:S05]  /*207320*/  BSYNC B2 ;  /* 0x0000000000027941 */ /* 0x000fea0003800000 */
.L_x_10622:
[----:B------:R-:W-:Y:S02]  /*207330*/  R2UR UR4, R38 ;  /* 0x00000000260472ca */ /* 0x000fe400000e0000 */
[----:B------:R-:W-:Y:S02]  /*207340*/  R2UR UR5, R39 ;  /* 0x00000000270572ca */ /* 0x000fe400000e0000 */
[----:B------:R-:W-:-:S11]  /*207350*/  PRMT R15, RZ, 0x7610, R15 ;  /* 0x00007610ff0f7816 */ /* 0x000fd6000000000f */
[----:B------:R3:W-:Y:S01]  /*207360*/  ST.E desc[UR4][R30.64], R13 ;  /* 0x0000000d1e007985 */ /* 0x0007e2000c101904 */
[----:B------:R-:W-:Y:S05]  /*207370*/  BRA `(.L_x_10613) ;  /* 0x0000000000147947 */ /* 0x000fea0003800000 */
.L_x_10614:
[----:B------:R-:W-:Y:S02]  /*207380*/  R2UR UR4, R38 ;  /* 0x00000000260472ca */ /* 0x000fe400000e0000 */
[----:B------:R-:W-:Y:S02]  /*207390*/  R2UR UR5, R39 ;  /* 0x00000000270572ca */ /* 0x000fe400000e0000 */
[----:B------:R-:W-:-:S05]  /*2073a0*/  IADD3 R8, P0, PT, R12, R6, RZ ;  /* 0x000000060c087210 */ /* 0x000fca0007f1e0ff */
[----:B------:R-:W-:-:S06]  /*2073b0*/  IMAD.X R9, RZ, RZ, R13, P0 ;  /* 0x000000ffff097224 */ /* 0x000fcc00000e060d */
[----:B------:R1:W5:Y:S02]  /*2073c0*/  LD.E.U8 R15, desc[UR4][R8.64+0x20] ;  /* 0x00002004080f7980 */ /* 0x000364000c101100 */
.L_x_10613:
[----:B------:R-:W-:Y:S05]  /*2073d0*/  BSYNC B1 ;  /* 0x0000000000017941 */ /* 0x000fea0003800000 */
.L_x_10612:
        /* <DEDUP_REMOVED lines=32> */
.L_x_10631:
[----:B------:R-:W0:Y:S02]  /*2075e0*/  LDS.64 R12, [R9+0x8] ;  /* 0x00000800090c7984 */ /* 0x000e240000000a00 */
[----:B0-----:R-:W-:-:S05]  /*2075f0*/  IADD3 R14, P0, PT, R12, 0x30, RZ ;  /* 0x000000300c0e7810 */ /* 0x001fca0007f1e0ff */
[----:B------:R-:W-:-:S07]  /*207600*/  IMAD.X R15, RZ, RZ, R13, P0 ;  /* 0x000000ffff0f7224 */ /* 0x000fce00000e060d */
[----:B------:R-:W0:Y:S02]  /*207610*/  ATOMS.CAST.SPIN.64 P0, [R9+0x8], R12, R14 ;  /* 0x0000080c0900758d */ /* 0x000e24000180040e */
[----:B0-----:R-:W-:Y:S05]  /*207620*/  @!P0 BRA `(.L_x_10631) ;  /* 0xfffffffc00ec8947 */ /* 0x001fea000383ffff */
[----:B------:R-:W-:Y:S05]  /*207630*/  BSYNC B3 ;  /* 0x0000000000037941 */ /* 0x000fea0003800000 */
.L_x_10630:
[----:B------:R-:W-:Y:S02]  /*207640*/  IMAD.MOV.U32 R14, RZ, RZ, R12 ;  /* 0x000000ffff0e7224 */ /* 0x000fe400078e000c */
[----:B------:R-:W-:Y:S01]  /*207650*/  IMAD.MOV.U32 R15, RZ, RZ, R13 ;  /* 0x000000ffff0f7224 */ /* 0x000fe200078e000d */
[----:B------:R-:W-:Y:S06]  /*207660*/  BRA `(.L_x_10628) ;  /* 0x0000000000187947 */ /* 0x000fec0003800000 */
.L_x_10629:
[----:B------:R-:W-:Y:S02]  /*207670*/  R2UR UR4, R38 ;  /* 0x00000000260472ca */ /* 0x000fe400000e0000 */
[----:B------:R-:W-:-:S13]  /*207680*/  R2UR UR5, R39 ;  /* 0x00000000270572ca */ /* 0x000fda00000e0000 */
[----:B------:R-:W2:Y:S02]  /*207690*/  LD.E.64 R14, desc[UR4][R36.64+0x8] ;  /* 0x00000804240e7980 */ /* 0x000ea4000c101b00 */
[----:B--2---:R-:W-:-:S05]  /*2076a0*/  IADD3 R12, P0, PT, R14, 0x30, RZ ;  /* 0x000000300e0c7810 */ /* 0x004fca0007f1e0ff */
[----:B------:R-:W-:-:S05]  /*2076b0*/  IMAD.X R13, RZ, RZ, R15, P0 ;  /* 0x000000ffff0d7224 */ /* 0x000fca00000e060f */
[----:B------:R0:W-:Y:S03]  /*2076c0*/  ST.E.64 desc[UR4][R36.64+0x8], R12 ;  /* 0x0000080c24007985 */ /* 0x0001e6000c101b04 */
.L_x_10628:
[----:B------:R-:W-:Y:S05]  /*2076d0*/  BSYNC B2 ;  /* 0x0000000000027941 */ /* 0x000fea0003800000 */
.L_x_10627:
        /* <DEDUP_REMOVED lines=54> */
.L_x_10633:
[----:B------:R-:W-:Y:S05]  /*207a40*/  BSYNC B2 ;  /* 0x0000000000027941 */ /* 0x000fea0003800000 */
.L_x_10632:
        /* <DEDUP_REMOVED lines=40> */
.L_x_10635:
[----:B------:R-:W-:Y:S05]  /*207cd0*/  BSYNC B2 ;  /* 0x0000000000027941 */ /* 0x000fea0003800000 */
.L_x_10634:
[----:B------:R-:W-:Y:S02]  /*207ce0*/  R2UR UR4, R38 ;  /* 0x00000000260472ca */ /* 0x000fe400000e0000 */
[----:B------:R-:W-:-:S13]  /*207cf0*/  R2UR UR5, R39 ;  /* 0x00000000270572ca */ /* 0x000fda00000e0000 */
[----:B------:R4:W-:Y:S01]  /*207d00*/  ST.E desc[UR4][R30.64], R13 ;  /* 0x0000000d1e007985 */ /* 0x0009e2000c101904 */
[----:B------:R-:W-:Y:S05]  /*207d10*/  BRA `(.L_x_10625) ;  /* 0x0000000000207947 */ /* 0x000fea0003800000 */
.L_x_10626:
        /* <DEDUP_REMOVED lines=8> */
.L_x_10625:
[----:B------:R-:W-:Y:S05]  /*207da0*/  BSYNC B1 ;  /* 0x0000000000017941 */ /* 0x000fea0003800000 */
.L_x_10624:
[----:B------:R-:W-:Y:S02]  /*207db0*/  VIADD R17, R17, 0x1 ;  /* 0x0000000111117836 */ /* 0x000fe40000000000 */
[----:B------:R-:W-:Y:S02]  /*207dc0*/  VIADD R4, R4, 0x4 ;  /* 0x0000000404047836 */ /* 0x000fe40000000000 */
[----:B------:R-:W-:Y:S02]  /*207dd0*/  VIADD R3, R3, 0x1 ;  /* 0x0000000103037836 */ /* 0x000fe40000000000 */
[----:B------:R-:W-:Y:S01]  /*207de0*/  VIADD R6, R6, 0x4 ;  /* 0x0000000406067836 */ /* 0x000fe20000000000 */
[----:B------:R-:W-:Y:S06]  /*207df0*/  @P2 BRA `(.L_x_10636) ;  /* 0xffffffec00002947 */ /* 0x000fec000383ffff */
.L_x_10611:
[----:B------:R-:W-:Y:S05]  /*207e00*/  BSYNC B0 ;  /* 0x0000000000007941 */ /* 0x000fea0003800000 */
.L_x_10610:
[----:B------:R-:W2:Y:S01]  /*207e10*/  S2UR UR5, SR_CgaCtaId ;  /* 0x00000000000579c3 */ /* 0x000ea20000008800 */
[----:B------:R-:W-:Y:S01]  /*207e20*/  UMOV UR4, 0x400 ;  /* 0x0000040000047882 */ /* 0x000fe20000000000 */
[----:B------:R-:W-:Y:S01]  /*207e30*/  R2UR UR6, R38 ;  /* 0x00000000260672ca */ /* 0x000fe200000e0000 */
[----:B-1-34-:R-:W-:Y:S01]  /*207e40*/  IMAD.MOV.U32 R8, RZ, RZ, 0x30 ;  /* 0x00000030ff087424 */ /* 0x01afe200078e00ff */
[----:B------:R-:W-:Y:S01]  /*207e50*/  R2UR UR7, R39 ;  /* 0x00000000270772ca */ /* 0x000fe200000e0000 */
[----:B0-----:R-:W-:Y:S01]  /*207e60*/  IMAD.MOV.U32 R9, RZ, RZ, 0x0 ;  /* 0x00000000ff097424 */ /* 0x001fe200078e00ff */
        /* <DEDUP_REMOVED lines=13> */
.L_x_10641:
[----:B------:R-:W0:Y:S02]  /*207f40*/  LDS.64 R8, [R3+0x8] ;  /* 0x0000080003087984 */ /* 0x000e240000000a00 */
[----:B0-----:R-:W-:-:S05]  /*207f50*/  IADD3 R10, P0, PT, R8, 0x30, RZ ;  /* 0x00000030080a7810 */ /* 0x001fca0007f1e0ff */
[----:B------:R-:W-:-:S07]  /*207f60*/  IMAD.X R11, RZ, RZ, R9, P0 ;  /* 0x000000ffff0b7224 */ /* 0x000fce00000e0609 */
[----:B------:R-:W0:Y:S02]  /*207f70*/  ATOMS.CAST.SPIN.64 P0, [R3+0x8], R8, R10 ;  /* 0x000008080300758d */ /* 0x000e24000180040a */
[----:B0-----:R-:W-:Y:S05]  /*207f80*/  @!P0 BRA `(.L_x_10641) ;  /* 0xfffffffc00ec8947 */ /* 0x001fea000383ffff */
[----:B------:R-:W-:Y:S05]  /*207f90*/  BSYNC B1 ;  /* 0x0000000000017941 */ /* 0x000fea0003800000 */
.L_x_10640:
[----:B------:R-:W-:Y:S02]  /*207fa0*/  IMAD.MOV.U32 R10, RZ, RZ, R8 ;  /* 0x000000ffff0a7224 */ /* 0x000fe400078e0008 */
[----:B------:R-:W-:Y:S01]  /*207fb0*/  IMAD.MOV.U32 R11, RZ, RZ, R9 ;  /* 0x000000ffff0b7224 */ /* 0x000fe200078e0009 */
[----:B------:R-:W-:Y:S06]  /*207fc0*/  BRA `(.L_x_10638) ;  /* 0x0000000000187947 */ /* 0x000fec0003800000 */
.L_x_10639:
[----:B------:R-:W-:Y:S02]  /*207fd0*/  R2UR UR4, R38 ;  /* 0x00000000260472ca */ /* 0x000fe400000e0000 */
[----:B------:R-:W-:-:S13]  /*207fe0*/  R2UR UR5, R39 ;  /* 0x00000000270572ca */ /* 0x000fda00000e0000 */
[----:B------:R-:W2:Y:S02]  /*207ff0*/  LD.E.64 R10, desc[UR4][R36.64+0x8] ;  /* 0x00000804240a7980 */ /* 0x000ea4000c101b00 */
[----:B--2---:R-:W-:-:S05]  /*208000*/  IADD3 R8, P0, PT, R10, 0x30, RZ ;  /* 0x000000300a087810 */ /* 0x004fca0007f1e0ff */
[----:B------:R-:W-:-:S05]  /*208010*/  IMAD.X R9, RZ, RZ, R11, P0 ;  /* 0x000000ffff097224 */ /* 0x000fca00000e060b */
[----:B------:R0:W-:Y:S03]  /*208020*/  ST.E.64 desc[UR4][R36.64+0x8], R8 ;  /* 0x0000080824007985 */ /* 0x0001e6000c101b04 */
.L_x_10638:
[----:B------:R-:W-:Y:S05]  /*208030*/  BSYNC B0 ;  /* 0x0000000000007941 */ /* 0x000fea0003800000 */
.L_x_10637:
        /* <DEDUP_REMOVED lines=15> */
[----:B------:R-:W-:Y:S01]  /*208130*/  IMAD.MOV.U32 R13, RZ, RZ, 0xb59 ;  /* 0x00000b59ff0d7424 */ /* 0x000fe200078e00ff */
        /* <DEDUP_REMOVED lines=49> */
.L_x_10648:
[----:B------:R-:W0:Y:S02]  /*208450*/  LDS.64 R12, [R5+0x8] ;  /* 0x00000800050c7984 */ /* 0x000e240000000a00 */
[----:B0-----:R-:W-:-:S05]  /*208460*/  IADD3 R14, P0, PT, R8, R12, RZ ;  /* 0x0000000c080e7210 */ /* 0x001fca0007f1e0ff */
[----:B------:R-:W-:-:S07]  /*208470*/  IMAD.X R15, R9, 0x1, R13, P0 ;  /* 0x00000001090f7824 */ /* 0x000fce00000e060d */
[----:B------:R-:W0:Y:S02]  /*208480*/  ATOMS.CAST.SPIN.64 P0, [R5+0x8], R12, R14 ;  /* 0x0000080c0500758d */ /* 0x000e24000180040e */
[----:B0-----:R-:W-:Y:S05]  /*208490*/  @!P0 BRA `(.L_x_10648) ;  /* 0xfffffffc00ec8947 */ /* 0x001fea000383ffff */
[----:B------:R-:W-:Y:S05]  /*2084a0*/  BSYNC B2 ;  /* 0x0000000000027941 */ /* 0x000fea0003800000 */
.L_x_10647:
[----:B------:R-:W-:Y:S05]  /*2084b0*/  BRA `(.L_x_10645) ;  /* 0x0000000000187947 */ /* 0x000fea0003800000 */
.L_x_10646:
[----:B------:R-:W-:Y:S02]  /*2084c0*/  R2UR UR4, R38 ;  /* 0x00000000260472ca */ /* 0x000fe400000e0000 */
[----:B------:R-:W-:-:S13]  /*2084d0*/  R2UR UR5, R39 ;  /* 0x00000000270572ca */ /* 0x000fda00000e0000 */
[----:B------:R-:W2:Y:S02]  /*2084e0*/  LD.E.64 R12, desc[UR4][R36.64+0x8] ;  /* 0x00000804240c7980 */ /* 0x000ea4000c101b00 */
[----:B--2---:R-:W-:-:S05]  /*2084f0*/  IADD3 R4, P0, PT, R8, R12, RZ ;  /* 0x0000000c08047210 */ /* 0x004fca0007f1e0ff */
[----:B------:R-:W-:-:S05]  /*208500*/  IMAD.X R5, R9, 0x1, R13, P0 ;  /* 0x0000000109057824 */ /* 0x000fca00000e060d */
[----:B------:R0:W-:Y:S03]  /*208510*/  ST.E.64 desc[UR4][R36.64+0x8], R4 ;  /* 0x0000080424007985 */ /* 0x0001e6000c101b04 */
.L_x_10645:
[----:B------:R-:W-:Y:S05]  /*208520*/  BSYNC B1 ;  /* 0x0000000000017941 */ /* 0x000fea0003800000 */
.L_x_10644:
        /* <DEDUP_REMOVED lines=47> */
.L_x_10680:
        /* <DEDUP_REMOVED lines=29> */
.L_x_10661:
[----:B------:R-:W0:Y:S02]  /*2089f0*/  LDS.64 R12, [R17+0x8] ;  /* 0x00000800110c7984 */ /* 0x000e240000000a00 */
[----:B0-----:R-:W-:-:S05]  /*208a00*/  IADD3 R14, P0, PT, R12, 0x30, RZ ;  /* 0x000000300c0e7810 */ /* 0x001fca0007f1e0ff */
[----:B------:R-:W-:-:S07]  /*208a10*/  IMAD.X R15, RZ, RZ, R13, P0 ;  /* 0x000000ffff0f7224 */ /* 0x000fce00000e060d */
[----:B------:R-:W0:Y:S02]  /*208a20*/  ATOMS.CAST.SPIN.64 P0, [R17+0x8], R12, R14 ;  /* 0x0000080c1100758d */ /* 0x000e24000180040e */
[----:B0-----:R-:W-:Y:S05]  /*208a30*/  @!P0 BRA `(.L_x_10661) ;  /* 0xfffffffc00ec8947 */ /* 0x001fea000383ffff */
[----:B------:R-:W-:Y:S05]  /*208a40*/  BSYNC B7 ;  /* 0x0000000000077941 */ /* 0x000fea0003800000 */
.L_x_10660:
[----:B------:R-:W-:Y:S02]  /*208a50*/  IMAD.MOV.U32 R14, RZ, RZ, R12 ;  /* 0x000000ffff0e7224 */ /* 0x000fe400078e000c */
[----:B------:R-:W-:Y:S01]  /*208a60*/  IMAD.MOV.U32 R15, RZ, RZ, R13 ;  /* 0x000000ffff0f7224 */ /* 0x000fe200078e000d */
[----:B------:R-:W-:Y:S06]  /*208a70*/  BRA `(.L_x_10658) ;  /* 0x0000000000187947 */ /* 0x000fec0003800000 */
.L_x_10659:
[----:B------:R-:W-:Y:S02]  /*208a80*/  R2UR UR4, R38 ;  /* 0x00000000260472ca */ /* 0x000fe400000e0000 */
[----:B------:R-:W-:-:S13]  /*208a90*/  R2UR UR5, R39 ;  /* 0x00000000270572ca */ /* 0x000fda00000e0000 */
[----:B------:R-:W2:Y:S02]  /*208aa0*/  LD.E.64 R14, desc[UR4][R36.64+0x8] ;  /* 0x00000804240e7980 */ /* 0x000ea4000c101b00 */
[----:B--2---:R-:W-:-:S05]  /*208ab0*/  IADD3 R12, P0, PT, R14, 0x30, RZ ;  /* 0x000000300e0c7810 */ /* 0x004fca0007f1e0ff */
[----:B------:R-:W-:-:S05]  /*208ac0*/  IMAD.X R13, RZ, RZ, R15, P0 ;  /* 0x000000ffff0d7224 */ /* 0x000fca00000e060f */
[----:B------:R0:W-:Y:S03]  /*208ad0*/  ST.E.64 desc[UR4][R36.64+0x8], R12 ;  /* 0x0000080c24007985 */ /* 0x0001e6000c101b04 */
.L_x_10658:
[----:B------:R-:W-:Y:S05]  /*208ae0*/  BSYNC B5 ;  /* 0x0000000000057941 */ /* 0x000fea0003800000 */
.L_x_10657:
        /* <DEDUP_REMOVED lines=54> */
.L_x_10663:
[----:B------:R-:W-:Y:S05]  /*208e50*/  BSYNC B5 ;  /* 0x0000000000057941 */ /* 0x000fea0003800000 */
.L_x_10662:
        /* <DEDUP_REMOVED lines=40> */
.L_x_10665:
[----:B------:R-:W-:Y:S05]  /*2090e0*/  BSYNC B5 ;  /* 0x0000000000057941 */ /* 0x000fea0003800000 */
.L_x_10664:
[----:B------:R-:W-:Y:S02]  /*2090f0*/  R2UR UR4, R38 ;  /* 0x00000000260472ca */ /* 0x000fe400000e0000 */
[----:B------:R-:W-:-:S13]  /*209100*/  R2UR UR5, R39 ;  /* 0x00000000270572ca */ /* 0x000fda00000e0000 */
[----:B------:R2:W-:Y:S01]  /*209110*/  ST.E desc[UR4][R30.64], R13 ;  /* 0x0000000d1e007985 */ /* 0x0005e2000c101904 */
[----:B------:R-:W-:Y:S05]  /*209120*/  BRA `(.L_x_10666) ;  /* 0x0000000000147947 */ /* 0x000fea0003800000 */
.L_x_10656:
[----:B------:R-:W-:Y:S02]  /*209130*/  R2UR UR4, R38 ;  /* 0x00000000260472ca */ /* 0x000fe400000e0000 */
[----:B------:R-:W-:Y:S02]  /*209140*/  R2UR UR5, R39 ;  /* 0x00000000270572ca */ /* 0x000fe400000e0000 */
[----:B------:R-:W-:-:S05]  /*209150*/  IADD3 R8, P0, PT, R12, R6, RZ ;  /* 0x000000060c087210 */ /* 0x000fca0007f1e0ff */
[----:B------:R-:W-:-:S06]  /*209160*/  IMAD.X R9, RZ, RZ, R13, P0 ;  /* 0x000000ffff097224 */ /* 0x000fcc00000e060d */
[----:B------:R3:W-:Y:S02]  /*209170*/  ST.E desc[UR4][R8.64+0x20], RZ ;  /* 0x000020ff08007985 */ /* 0x0007e4000c101904 */
.L_x_10666:
[----:B------:R-:W-:Y:S05]  /*209180*/  BSYNC B4 ;  /* 0x0000000000047941 */ /* 0x000fea0003800000 */
.L_x_10655:
        /* <DEDUP_REMOVED lines=26> */
.L_x_10673:
[----:B------:R-:W0:Y:S02]  /*209330*/  LDS.64 R12, [R29+0x8] ;  /* 0x000008001d0c7984 */ /* 0x000e240000000a00 */
[----:B0-----:R-:W-:-:S05]  /*209340*/  IADD3 R14, P0, PT, R12, 0x30, RZ ;  /* 0x000000300c0e7810 */ /* 0x001fca0007f1e0ff */
[----:B------:R-:W-:-:S07]  /*209350*/  IMAD.X R15, RZ, RZ, R13, P0 ;  /* 0x000000ffff0f7224 */ /* 0x000fce00000e060d */
[----:B------:R-:W0:Y:S02]  /*209360*/  ATOMS.CAST.SPIN.64 P0, [R29+0x8], R12, R14 ;  /* 0x0000080c1d00758d */ /* 0x000e24000180040e */
[----:B0-----:R-:W-:Y:S05]  /*209370*/  @!P0 BRA `(.L_x_10673) ;  /* 0xfffffffc00ec8947 */ /* 0x001fea000383ffff */
[----:B------:R-:W-:Y:S05]  /*209380*/  BSYNC B7 ;  /* 0x0000000000077941 */ /* 0x000fea0003800000 */
.L_x_10672:
[----:B------:R-:W-:Y:S02]  /*209390*/  IMAD.MOV.U32 R14, RZ, RZ, R12 ;  /* 0x000000ffff0e7224 */ /* 0x000fe400078e000c */
[----:B------:R-:W-:Y:S01]  /*2093a0*/  IMAD.MOV.U32 R15, RZ, RZ, R13 ;  /* 0x000000ffff0f7224 */ /* 0x000fe200078e000d */
[----:B------:R-:W-:Y:S06]  /*2093b0*/  BRA `(.L_x_10670) ;  /* 0x0000000000187947 */ /* 0x000fec0003800000 */
.L_x_10671:
[----:B------:R-:W-:Y:S02]  /*2093c0*/  R2UR UR4, R38 ;  /* 0x00000000260472ca */ /* 0x000fe400000e0000 */
[----:B------:R-:W-:-:S13]  /*2093d0*/  R2UR UR5, R39 ;  /* 0x00000000270572ca */ /* 0x000fda00000e0000 */
[----:B------:R-:W2:Y:S02]  /*2093e0*/  LD.E.64 R14, desc[UR4][R36.64+0x8] ;  /* 0x00000804240e7980 */ /* 0x000ea4000c101b00 */
[----:B--2---:R-:W-:-:S05]  /*2093f0*/  IADD3 R12, P0, PT, R14, 0x30, RZ ;  /* 0x000000300e0c7810 */ /* 0x004fca0007f1e0ff */
[----:B------:R-:W-:-:S05]  /*209400*/  IMAD.X R13, RZ, RZ, R15, P0 ;  /* 0x000000ffff0d7224 */ /* 0x000fca00000e060f */
[----:B------:R0:W-:Y:S03]  /*209410*/  ST.E.64 desc[UR4][R36.64+0x8], R12 ;  /* 0x0000080c24007985 */ /* 0x0001e6000c101b04 */
.L_x_10670:
[----:B------:R-:W-:Y:S05]  /*209420*/  BSYNC B5 ;  /* 0x0000000000057941 */ /* 0x000fea0003800000 */
.L_x_10669:
        /* <DEDUP_REMOVED lines=51> */
.L_x_10675:
[----:B------:R-:W-:Y:S01]  /*209760*/  R2UR UR4, R38 ;  /* 0x00000000260472ca */ /* 0x000fe200000e0000 */
[----:B------:R-:W-:Y:S01]  /*209770*/  IMAD.MOV.U32 R11, RZ, RZ, 0x5272 ;  /* 0x00005272ff0b7424 */ /* 0x000fe200078e00ff */
[----:B------:R-:W-:Y:S01]  /*209780*/  R2UR UR5, R39 ;  /* 0x00000000270572ca */ /* 0x000fe200000e0000 */
[----:B------:R-:W-:Y:S01]  /*209790*/  IMAD.MOV.U32 R15, RZ, RZ, -0x1 ;  /* 0xffffffffff0f7424 */ /* 0x000fe200078e00ff */
[----:B------:R-:W-:-:S11]  /*2097a0*/  PLOP3.LUT P0, PT, PT, PT, PT, 0x8, 0x80 ;  /* 0x000000000080781c */ /* 0x000fd60003f0e170 */
[----:B------:R0:W-:Y:S02]  /*2097b0*/  ST.E desc[UR4][R30.64], R11 ;  /* 0x0000000b1e007985 */ /* 0x0001e4000c101904 */
.L_x_10676:
[----:B------:R-:W-:Y:S05]  /*2097c0*/  BSYNC B5 ;  /* 0x0000000000057941 */ /* 0x000fea0003800000 */
.L_x_10674:
        /* <DEDUP_REMOVED lines=39> */
.L_x_10678:
[----:B------:R-:W-:Y:S05]  /*209a40*/  BSYNC B5 ;  /* 0x0000000000057941 */ /* 0x000fea0003800000 */
.L_x_10677:
[----:B------:R-:W-:Y:S02]  /*209a50*/  R2UR UR4, R38 ;  /* 0x00000000260472ca */ /* 0x000fe400000e0000 */
[----:B------:R-:W-:-:S13]  /*209a60*/  R2UR UR5, R39 ;  /* 0x00000000270572ca */ /* 0x000fda00000e0000 */
[----:B------:R2:W-:Y:S01]  /*209a70*/  ST.E desc[UR4][R30.64], R13 ;  /* 0x0000000d1e007985 */ /* 0x0005e2000c101904 */
[----:B------:R-:W-:Y:S05]  /*209a80*/  BRA `(.L_x_10679) ;  /* 0x0000000000187947 */ /* 0x000fea0003800000 */
.L_x_10668:
[----:B------:R-:W-:Y:S01]  /*209a90*/  VIADD R9, R6, 0x4 ;  /* 0x0000000406097836 */ /* 0x000fe20000000000 */
[----:B------:R-:W-:Y:S02]  /*209aa0*/  R2UR UR4, R38 ;  /* 0x00000000260472ca */ /* 0x000fe400000e0000 */
[----:B------:R-:W-:Y:S02]  /*209ab0*/  R2UR UR5, R39 ;  /* 0x00000000270572ca */ /* 0x000fe400000e0000 */
[----:B------:R-:W-:-:S05]  /*209ac0*/  IADD3 R8, P0, PT, R12, R9, RZ ;  /* 0x000000090c087210 */ /* 0x000fca0007f1e0ff */
[----:B------:R-:W-:-:S06]  /*209ad0*/  IMAD.X R9, RZ, RZ, R13, P0 ;  /* 0x000000ffff097224 */ /* 0x000fcc00000e060d */
[----:B------:R0:W-:Y:S02]  /*209ae0*/  ST.E desc[UR4][R8.64+0x20], RZ ;  /* 0x000020ff08007985 */ /* 0x0001e4000c101904 */
.L_x_10679:
[----:B------:R-:W-:Y:S05]  /*209af0*/  BSYNC B4 ;  /* 0x0000000000047941 */ /* 0x000fea0003800000 */
.L_x_10667:
[----:B------:R-:W-:Y:S02]  /*209b00*/  VIADD R18, R18, 0x2 ;  /* 0x0000000212127836 */ /* 0x000fe40000000000 */
[----:B------:R-:W-:Y:S01]  /*209b10*/  VIADD R6, R6, 0x8 ;  /* 0x0000000806067836 */ /* 0x000fe20000000000 */
[----:B------:R-:W-:Y:S06]  /*209b20*/  @P2 BRA `(.L_x_10680) ;  /* 0xffffffec003c2947 */ /* 0x000fec000383ffff */
.L_x_10654:
[----:B------:R-:W-:Y:S05]  /*209b30*/  BSYNC B1 ;  /* 0x0000000000017941 */ /* 0x000fea0003800000 */
.L_x_10653:
[----:B------:R-:W-:Y:S01]  /*209b40*/  LOP3.LUT R6, R3, 0x1, RZ, 0xc0, !PT ;  /* 0x0000000103067812 */ /* 0x000fe200078ec0ff */
        /* <DEDUP_REMOVED lines=24> */
.L_x_10687:
[----:B------:R-:W0:Y:S02]  /*209cd0*/  LDS.64 R12, [R19+0x8] ;  /* 0x00000800130c7984 */ /* 0x000e240000000a00 */
[----:B0-----:R-:W-:-:S05]  /*209ce0*/  IADD3 R14, P0, PT, R12, 0x30, RZ ;  /* 0x000000300c0e7810 */ /* 0x001fca0007f1e0ff */
[----:B------:R-:W-:-:S07]  /*209cf0*/  IMAD.X R15, RZ, RZ, R13, P0 ;  /* 0x000000ffff0f7224 */ /* 0x000fce00000e060d */
[----:B------:R-:W0:Y:S02]  /*209d00*/  ATOMS.CAST.SPIN.64 P0, [R19+0x8], R12, R14 ;  /* 0x0000080c1300758d */ /* 0x000e24000180040e */
[----:B0-----:R-:W-:Y:S05]  /*209d10*/  @!P0 BRA `(.L_x_10687) ;  /* 0xfffffffc00ec8947 */ /* 0x001fea000383ffff */
[----:B------:R-:W-:Y:S05]  /*209d20*/  BSYNC B5 ;  /* 0x0000000000057941 */ /* 0x000fea0003800000 */
.L_x_10686:
[----:B------:R-:W-:Y:S02]  /*209d30*/  IMAD.MOV.U32 R14, RZ, RZ, R12 ;  /* 0x000000ffff0e7224 */ /* 0x000fe400078e000c */
[----:B------:R-:W-:Y:S01]  /*209d40*/  IMAD.MOV.U32 R15, RZ, RZ, R13 ;  /* 0x000000ffff0f7224 */ /* 0x000fe200078e000d */
[----:B------:R-:W-:Y:S06]  /*209d50*/  BRA `(.L_x_10684) ;  /* 0x0000000000187947 */ /* 0x000fec0003800000 */
.L_x_10685:
[----:B------:R-:W-:Y:S02]  /*209d60*/  R2UR UR4, R38 ;  /* 0x00000000260472ca */ /* 0x000fe400000e0000 */
[----:B------:R-:W-:-:S13]  /*209d70*/  R2UR UR5, R39 ;  /* 0x00000000270572ca */ /* 0x000fda00000e0000 */
[----:B------:R-:W2:Y:S02]  /*209d80*/  LD.E.64 R14, desc[UR4][R36.64+0x8] ;  /* 0x00000804240e7980 */ /* 0x000ea4000c101b00 */
[----:B--2---:R-:W-:-:S05]  /*209d90*/  IADD3 R12, P0, PT, R14, 0x30, RZ ;  /* 0x000000300e0c7810 */ /* 0x004fca0007f1e0ff */
[----:B------:R-:W-:-:S05]  /*209da0*/  IMAD.X R13, RZ, RZ, R15, P0 ;  /* 0x000000ffff0d7224 */ /* 0x000fca00000e060f */
[----:B------:R0:W-:Y:S03]  /*209db0*/  ST.E.64 desc[UR4][R36.64+0x8], R12 ;  /* 0x0000080c24007985 */ /* 0x0001e6000c101b04 */
.L_x_10684:
[----:B------:R-:W-:Y:S05]  /*209dc0*/  BSYNC B4 ;  /* 0x0000000000047941 */ /* 0x000fea0003800000 */
.L_x_10683:
        /* <DEDUP_REMOVED lines=51> */
.L_x_10689:
[----:B------:R-:W-:Y:S01]  /*20a100*/  R2UR UR4, R38 ;  /* 0x00000000260472ca */ /* 0x000fe200000e0000 */
[----:B------:R-:W-:Y:S01]  /*20a110*/  IMAD.MOV.U32 R11, RZ, RZ, 0x5272 ;  /* 0x00005272ff0b7424 */ /* 0x000fe200078e00ff */
[----:B------:R-:W-:Y:S01]  /*20a120*/  R2UR UR5, R39 ;  /* 0x00000000270572ca */ /* 0x000fe200000e0000 */
[----:B------:R-:W-:Y:S01]  /*20a130*/  IMAD.MOV.U32 R15, RZ, RZ, -0x1 ;  /* 0xffffffffff0f7424 */ /* 0x000fe200078e00ff */
[----:B------:R-:W-:-:S11]  /*20a140*/  PLOP3.LUT P0, PT, PT, PT, PT, 0x8, 0x80 ;  /* 0x000000000080781c */ /* 0x000fd60003f0e170 */
[----:B------:R0:W-:Y:S02]  /*20a150*/  ST.E desc[UR4][R30.64], R11 ;  /* 0x0000000b1e007985 */ /* 0x0001e4000c101904 */
.L_x_10690:
[----:B------:R-:W-:Y:S05]  /*20a160*/  BSYNC B4 ;  /* 0x0000000000047941 */ /* 0x000fea0003800000 */
.L_x_10688:
        /* <DEDUP_REMOVED lines=39> */
.L_x_10692:
[----:B------:R-:W-:Y:S05]  /*20a3e0*/  BSYNC B4 ;  /* 0x0000000000047941 */ /* 0x000fea0003800000 */
.L_x_10691:
[----:B------:R-:W-:Y:S02]  /*20a3f0*/  R2UR UR4, R38 ;  /* 0x00000000260472ca */ /* 0x000fe400000e0000 */
[----:B------:R-:W-:-:S13]  /*20a400*/  R2UR UR5, R39 ;  /* 0x00000000270572ca */ /* 0x000fda00000e0000 */
[----:B------:R3:W-:Y:S01]  /*20a410*/  ST.E desc[UR4][R30.64], R13 ;  /* 0x0000000d1e007985 */ /* 0x0007e2000c101904 */
[----:B------:R-:W-:Y:S05]  /*20a420*/  BRA `(.L_x_10681) ;  /* 0x0000000000147947 */ /* 0x000fea0003800000 */
.L_x_10682:
[----:B------:R-:W-:Y:S02]  /*20a430*/  R2UR UR4, R38 ;  /* 0x00000000260472ca */ /* 0x000fe400000e0000 */
[----:B------:R-:W-:Y:S02]  /*20a440*/  R2UR UR5, R39 ;  /* 0x00000000270572ca */ /* 0x000fe400000e0000 */
[----:B------:R-:W-:-:S05]  /*20a450*/  LEA R8, P0, R4, R12, 0x2 ;  /* 0x0000000c04087211 */ /* 0x000fca00078010ff */
[----:B------:R-:W-:-:S06]  /*20a460*/  IMAD.X R9, RZ, RZ, R13, P0 ;  /* 0x000000ffff097224 */ /* 0x000fcc00000e060d */
[----:B------:R4:W-:Y:S02]  /*20a470*/  ST.E desc[UR4][R8.64+0x20], RZ ;  /* 0x000020ff08007985 */ /* 0x0009e4000c101904 */
.L_x_10681:
[----:B------:R-:W-:Y:S05]  /*20a480*/  BSYNC B1 ;  /* 0x0000000000017941 */ /* 0x000fea0003800000 */
.L_x_10651:
[----:B------:R-:W-:-:S13]  /*20a490*/  ISETP.GE.AND P0, PT, R3, 0x1, PT ;  /* 0x000000010300780c */ /* 0x000fda0003f06270 */
[----:B------:R-:W-:Y:S05]  /*20a4a0*/  @!P0 BREAK B2 ;  /* 0x0000000000028942 */ /* 0x000fea0003800000 */
[----:B------:R-:W-:Y:S05]  /*20a4b0*/  @!P0 BRA `(.L_x_10652) ;  /* 0x0000001400048947 */ /* 0x000fea0003800000 */
[----:B------:R-:W-:Y:S05]  /*20a4c0*/  BSYNC B2 ;  /* 0x0000000000027941 */ /* 0x000fea0003800000 */
.L_x_10650:
[----:B------:R-:W-:Y:S02]  /*20a4d0*/  IMAD.MOV R4, RZ, RZ, -R3 ;  /* 0x000000ffff047224 */ /* 0x000fe400078e0a03 */
[----:B------:R-:W-:Y:S02]  /*20a4e0*/  IMAD.MOV.U32 R6, RZ, RZ, RZ ;  /* 0x000000ffff067224 */ /* 0x000fe400078e00ff */
[----:B------:R-:W-:-:S07]  /*20a4f0*/  IMAD.MOV.U32 R17, RZ, RZ, RZ ;  /* 0x000000ffff117224 */ /* 0x000fce00078e00ff */
.L_x_10717:
        /* <DEDUP_REMOVED lines=35> */
.L_x_10700:
[----:B------:R-:W0:Y:S02]  /*20a730*/  LDS.64 R12, [R9+0x8] ;  /* 0x00000800090c7984 */ /* 0x000e240000000a00 */
[----:B0-----:R-:W-:-:S05]  /*20a740*/  IADD3 R14, P0, PT, R12, 0x30, RZ ;  /* 0x000000300c0e7810 */ /* 0x001fca0007f1e0ff */
[----:B------:R-:W-:-:S07]  /*20a750*/  IMAD.X R15, RZ, RZ, R13, P0 ;  /* 0x000000ffff0f7224 */ /* 0x000fce00000e060d */
[----:B------:R-:W0:Y:S02]  /*20a760*/  ATOMS.CAST.SPIN.64 P0, [R9+0x8], R12, R14 ;  /* 0x0000080c0900758d */ /* 0x000e24000180040e */
[----:B0-----:R-:W-:Y:S05]  /*20a770*/  @!P0 BRA `(.L_x_10700) ;  /* 0xfffffffc00ec8947 */ /* 0x001fea000383ffff */
[----:B------:R-:W-:Y:S05]  /*20a780*/  BSYNC B4 ;  /* 0x0000000000047941 */ /* 0x000fea0003800000 */
.L_x_10699:
[----:B------:R-:W-:Y:S02]  /*20a790*/  IMAD.MOV.U32 R14, RZ, RZ, R12 ;  /* 0x000000ffff0e7224 */ /* 0x000fe400078e000c */
[----:B------:R-:W-:Y:S01]  /*20a7a0*/  IMAD.MOV.U32 R15, RZ, RZ, R13 ;  /* 0x000000ffff0f7224 */ /* 0x000fe200078e000d */
[----:B------:R-:W-:Y:S06]  /*20a7b0*/  BRA `(.L_x_10697) ;  /* 0x0000000000187947 */ /* 0x000fec0003800000 */
.L_x_10698:
[----:B------:R-:W-:Y:S02]  /*20a7c0*/  R2UR UR4, R38 ;  /* 0x00000000260472ca */ /* 0x000fe400000e0000 */
[----:B------:R-:W-:-:S13]  /*20a7d0*/  R2UR UR5, R39 ;  /* 0x00000000270572ca */ /* 0x000fda00000e0000 */
[----:B------:R-:W2:Y:S02]  /*20a7e0*/  LD.E.64 R14, desc[UR4][R36.64+0x8] ;  /* 0x00000804240e7980 */ /* 0x000ea4000c101b00 */
[----:B--2---:R-:W-:-:S05]  /*20a7f0*/  IADD3 R12, P0, PT, R14, 0x30, RZ ;  /* 0x000000300e0c7810 */ /* 0x004fca0007f1e0ff */
[----:B------:R-:W-:-:S05]  /*20a800*/  IMAD.X R13, RZ, RZ, R15, P0 ;  /* 0x000000ffff0d7224 */ /* 0x000fca00000e060f */
[----:B------:R0:W-:Y:S03]  /*20a810*/  ST.E.64 desc[UR4][R36.64+0x8], R12 ;  /* 0x0000080c24007985 */ /* 0x0001e6000c101b04 */
.L_x_10697:
[----:B------:R-:W-:Y:S05]  /*20a820*/  BSYNC B2 ;  /* 0x0000000000027941 */ /* 0x000fea0003800000 */
.L_x_10696:
        /* <DEDUP_REMOVED lines=54> */
.L_x_10702:
[----:B------:R-:W-:Y:S05]  /*20ab90*/  BSYNC B2 ;  /* 0x0000000000027941 */ /* 0x000fea0003800000 */
.L_x_10701:
        /* <DEDUP_REMOVED lines=40> */
.L_x_10704:
[----:B------:R-:W-:Y:S05]  /*20ae20*/  BSYNC B2 ;  /* 0x0000000000027941 */ /* 0x000fea0003800000 */
.L_x_10703:
[----:B------:R-:W-:Y:S02]  /*20ae30*/  R2UR UR4, R38 ;  /* 0x00000000260472ca */ /* 0x000fe400000e0000 */
[----:B------:R-:W-:Y:S02]  /*20ae40*/  R2UR UR5, R39 ;  /* 0x00000000270572ca */ /* 0x000fe400000e0000 */
[----:B------:R-:W-:-:S11]  /*20ae50*/  PRMT R15, RZ, 0x7610, R15 ;  /* 0x00007610ff0f7816 */ /* 0x000fd6000000000f */
[----:B------:R4:W-:Y:S01]  /*20ae60*/  ST.E desc[UR4][R30.64], R13 ;  /* 0x0000000d1e007985 */ /* 0x0009e2000c101904 */
[----:B------:R-:W-:Y:S05]  /*20ae70*/  BRA `(.L_x_10694) ;  /* 0x0000000000147947 */ /* 0x000fea0003800000 */
.L_x_10695:
[----:B------:R-:W-:Y:S02]  /*20ae80*/  R2UR UR4, R38 ;  /* 0x00000000260472ca */ /* 0x000fe400000e0000 */
[----:B------:R-:W-:Y:S02]  /*20ae90*/  R2UR UR5, R39 ;  /* 0x00000000270572ca */ /* 0x000fe400000e0000 */
[----:B------:R-:W-:-:S05]  /*20aea0*/  IADD3 R8, P0, PT, R12, R6, RZ ;  /* 0x000000060c087210 */ /* 0x000fca0007f1e0ff */
[----:B------:R-:W-:-:S06]  /*20aeb0*/  IMAD.X R9, RZ, RZ, R13, P0 ;  /* 0x000000ffff097224 */ /* 0x000fcc00000e060d */
[----:B------:R0:W5:Y:S02]  /*20aec0*/  LD.E.U8 R15, desc[UR4][R8.64+0x20] ;  /* 0x00002004080f7980 */ /* 0x000164000c101100 */
.L_x_10694:
[----:B------:R-:W-:Y:S05]  /*20aed0*/  BSYNC B1 ;  /* 0x0000000000017941 */ /* 0x000fea0003800000 */
.L_x_10693:
        /* <DEDUP_REMOVED lines=31> */
.L_x_10712:
[----:B------:R-:W0:Y:S02]  /*20b0d0*/  LDS.64 R12, [R9+0x8] ;  /* 0x00000800090c7984 */ /* 0x000e240000000a00 */
[----:B0-----:R-:W-:-:S05]  /*20b0e0*/  IADD3 R14, P0, PT, R12, 0x30, RZ ;  /* 0x000000300c0e7810 */ /* 0x001fca0007f1e0ff */
[----:B------:R-:W-:-:S07]  /*20b0f0*/  IMAD.X R15, RZ, RZ, R13, P0 ;  /* 0x000000ffff0f7224 */ /* 0x000fce00000e060d */
[----:B------:R-:W0:Y:S02]  /*20b100*/  ATOMS.CAST.SPIN.64 P0, [R9+0x8], R12, R14 ;  /* 0x0000080c0900758d */ /* 0x000e24000180040e */
[----:B0-----:R-:W-:Y:S05]  /*20b110*/  @!P0 BRA `(.L_x_10712) ;  /* 0xfffffffc00ec8947 */ /* 0x001fea000383ffff */
[----:B------:R-:W-:Y:S05]  /*20b120*/  BSYNC B4 ;  /* 0x0000000000047941 */ /* 0x000fea0003800000 */
.L_x_10711:
[----:B------:R-:W-:Y:S02]  /*20b130*/  IMAD.MOV.U32 R14, RZ, RZ, R12 ;  /* 0x000000ffff0e7224 */ /* 0x000fe400078e000c */
[----:B------:R-:W-:Y:S01]  /*20b140*/  IMAD.MOV.U32 R15, RZ, RZ, R13 ;  /* 0x000000ffff0f7224 */ /* 0x000fe200078e000d */
[----:B------:R-:W-:Y:S06]  /*20b150*/  BRA `(.L_x_10709) ;  /* 0x0000000000187947 */ /* 0x000fec0003800000 */
.L_x_10710:
[----:B------:R-:W-:Y:S02]  /*20b160*/  R2UR UR4, R38 ;  /* 0x00000000260472ca */ /* 0x000fe400000e0000 */
[----:B------:R-:W-:-:S13]  /*20b170*/  R2UR UR5, R39 ;  /* 0x00000000270572ca */ /* 0x000fda00000e0000 */
[----:B------:R-:W2:Y:S02]  /*20b180*/  LD.E.64 R14, desc[UR4][R36.64+0x8] ;  /* 0x00000804240e7980 */ /* 0x000ea4000c101b00 */
[----:B--2---:R-:W-:-:S05]  /*20b190*/  IADD3 R12, P0, PT, R14, 0x30, RZ ;  /* 0x000000300e0c7810 */ /* 0x004fca0007f1e0ff */
[----:B------:R-:W-:-:S05]  /*20b1a0*/  IMAD.X R13, RZ, RZ, R15, P0 ;  /* 0x000000ffff0d7224 */ /* 0x000fca00000e060f */
[----:B------:R0:W-:Y:S03]  /*20b1b0*/  ST.E.64 desc[UR4][R36.64+0x8], R12 ;  /* 0x0000080c24007985 */ /* 0x0001e6000c101b04 */
.L_x_10709:
[----:B------:R-:W-:Y:S05]  /*20b1c0*/  BSYNC B2 ;  /* 0x0000000000027941 */ /* 0x000fea0003800000 */
.L_x_10708:
        /* <DEDUP_REMOVED lines=54> */
.L_x_10714:
[----:B------:R-:W-:Y:S05]  /*20b530*/  BSYNC B2 ;  /* 0x0000000000027941 */ /* 0x000fea0003800000 */
.L_x_10713:
        /* <DEDUP_REMOVED lines=40> */
.L_x_10716:
[----:B------:R-:W-:Y:S05]  /*20b7c0*/  BSYNC B2 ;  /* 0x0000000000027941 */ /* 0x000fea0003800000 */
.L_x_10715:
[----:B------:R-:W-:Y:S02]  /*20b7d0*/  R2UR UR4, R38 ;  /* 0x00000000260472ca */ /* 0x000fe400000e0000 */
[----:B------:R-:W-:-:S13]  /*20b7e0*/  R2UR UR5, R39 ;  /* 0x00000000270572ca */ /* 0x000fda00000e0000 */
[----:B------:R2:W-:Y:S01]  /*20b7f0*/  ST.E desc[UR4][R30.64], R13 ;  /* 0x0000000d1e007985 */ /* 0x0005e2000c101904 */
[----:B------:R-:W-:Y:S05]  /*20b800*/  BRA `(.L_x_10706) ;  /* 0x0000000000207947 */ /* 0x000fea0003800000 */
.L_x_10707:
        /* <DEDUP_REMOVED lines=8> */
.L_x_10706:
[----:B------:R-:W-:Y:S05]  /*20b890*/  BSYNC B1 ;  /* 0x0000000000017941 */ /* 0x000fea0003800000 */
.L_x_10705:
[----:B------:R-:W-:Y:S02]  /*20b8a0*/  VIADD R17, R17, 0x1 ;  /* 0x0000000111117836 */ /* 0x000fe40000000000 */
[----:B------:R-:W-:Y:S01]  /*20b8b0*/  VIADD R6, R6, 0x4 ;  /* 0x0000000406067836 */ /* 0x000fe20000000000 */
[----:B------:R-:W-:Y:S06]  /*20b8c0*/  @P2 BRA `(.L_x_10717) ;  /* 0xffffffec000c2947 */ /* 0x000fec000383ffff */
.L_x_10652:
[----:B------:R-:W-:Y:S05]  /*20b8d0*/  BSYNC B3 ;  /* 0x0000000000037941 */ /* 0x000fea0003800000 */
.L_x_10649:
        /* <DEDUP_REMOVED lines=9> */
[----:B-1--4-:R-:W0:Y:S02]  /*20b970*/  LDS.64 R8, [R17] ;  /* 0x0000000011087984 */ /* 0x012e240000000a00 */
[----:B0-----:R-:W-:-:S05]  /*20b980*/  IMAD.WIDE R8, R0, 0x10, R8 ;  /* 0x0000001000087825 */ /* 0x001fca00078e0208 */
[----:B------:R-:W-:Y:S04]  /*20b990*/  ST.E desc[UR4][R8.64+0x28], R3 ;  /* 0x0000280308007985 */ /* 0x000fe8000c101904 */
[----:B------:R-:W0:Y:S02]  /*20b9a0*/  LDS.64 R10, [R17] ;  /* 0x00000000110a7984 */ /* 0x000e240000000a00 */
[----:B0-----:R-:W-:-:S05]  /*20b9b0*/  IMAD.WIDE R10, R0, 0x10, R10 ;  /* 0x00000010000a7825 */ /* 0x001fca00078e020a */
[----:B------:R4:W-:Y:S02]  /*20b9c0*/  ST.E desc[UR4][R10.64+0x30], RZ ;  /* 0x000030ff0a007985 */ /* 0x0009e4000c101904 */
.L_x_10643:
[----:B------:R-:W-:Y:S05]  /*20b9d0*/  BSYNC B0 ;  /* 0x0000000000007941 */ /* 0x000fea0003800000 */
.L_x_10642:
[----:B------:R-:W-:Y:S01]  /*20b9e0*/  R2UR UR4, R38 ;  /* 0x00000000260472ca */ /* 0x000fe200000e0000 */
[----:B------:R-:W-:Y:S01]  /*20b9f0*/  IMAD.MOV.U32 R4, RZ, RZ, 0x30 ;  /* 0x00000030ff047424 */ /* 0x000fe200078e00ff */
[----:B------:R-:W-:Y:S01]  /*20ba00*/  R2UR UR5, R39 ;  /* 0x00000000270572ca */ /* 0x000fe200000e0000 */
[----:B------:R-:W-:Y:S01]  /*20ba10*/  IMAD.MOV.U32 R5, RZ, RZ, 0x0 ;  /* 0x00000000ff057424 */ /* 0x000fe200078e00ff */
[----:B0-----:R0:W0:Y:S11]  /*20ba20*/  LDS.64 R8, [R17+0x8] ;  /* 0x0000080011087984 */ /* 0x0010360000000a00 */
        /* <DEDUP_REMOVED lines=10> */
.L_x_10722:
[----:B------:R-:W0:Y:S02]  /*20bad0*/  LDS.64 R4, [R3+0x8] ;  /* 0x0000080003047984 */ /* 0x000e240000000a00 */
[----:B0-----:R-:W-:-:S05]  /*20bae0*/  IADD3 R6, P0, PT, R4, 0x30, RZ ;  /* 0x0000003004067810 */ /* 0x001fca0007f1e0ff */
[----:B------:R-:W-:-:S07]  /*20baf0*/  IMAD.X R7, RZ, RZ, R5, P0 ;  /* 0x000000ffff077224 */ /* 0x000fce00000e0605 */
[----:B------:R-:W0:Y:S02]  /*20bb00*/  ATOMS.CAST.SPIN.64 P0, [R3+0x8], R4, R6 ;  /* 0x000008040300758d */ /* 0x000e240001800406 */
[----:B0-----:R-:W-:Y:S05]  /*20bb10*/  @!P0 BRA `(.L_x_10722) ;  /* 0xfffffffc00ec8947 */ /* 0x001fea000383ffff */
[----:B------:R-:W-:Y:S05]  /*20bb20*/  BSYNC B1 ;  /* 0x0000000000017941 */ /* 0x000fea0003800000 */
.L_x_10721:
[----:B------:R-:W-:Y:S02]  /*20bb30*/  IMAD.MOV.U32 R6, RZ, RZ, R4 ;  /* 0x000000ffff067224 */ /* 0x000fe400078e0004 */
[----:B------:R-:W-:Y:S01]  /*20bb40*/  IMAD.MOV.U32 R7, RZ, RZ, R5 ;  /* 0x000000ffff077224 */ /* 0x000fe200078e0005 */
[----:B------:R-:W-:Y:S06]  /*20bb50*/  BRA `(.L_x_10719) ;  /* 0x0000000000187947 */ /* 0x000fec0003800000 */
.L_x_10720:
[----:B------:R-:W-:Y:S02]  /*20bb60*/  R2UR UR4, R38 ;  /* 0x00000000260472ca */ /* 0x000fe400000e0000 */
[----:B------:R-:W-:-:S13]  /*20bb70*/  R2UR UR5, R39 ;  /* 0x00000000270572ca */ /* 0x000fda00000e0000 */
[----:B------:R-:W2:Y:S02]  /*20bb80*/  LD.E.64 R6, desc[UR4][R36.64+0x8] ;  /* 0x0000080424067980 */ /* 0x000ea4000c101b00 */
[----:B--2---:R-:W-:-:S05]  /*20bb90*/  IADD3 R4, P0, PT, R6, 0x30, RZ ;  /* 0x0000003006047810 */ /* 0x004fca0007f1e0ff */
[----:B------:R-:W-:-:S05]  /*20bba0*/  IMAD.X R5, RZ, RZ, R7, P0 ;  /* 0x000000ffff057224 */ /* 0x000fca00000e0607 */
[----:B------:R0:W-:Y:S03]  /*20bbb0*/  ST.E.64 desc[UR4][R36.64+0x8], R4 ;  /* 0x0000080424007985 */ /* 0x0001e6000c101b04 */
.L_x_10719:
[----:B------:R-:W-:Y:S05]  /*20bbc0*/  BSYNC B0 ;  /* 0x0000000000007941 */ /* 0x000fea0003800000 */
.L_x_10718:
        /* <DEDUP_REMOVED lines=19> */
[----:B----4-:R-:W-:Y:S01]  /*20bd00*/  IMAD.MOV.U32 R11, RZ, RZ, 0x2c ;  /* 0x0000002cff0b7424 */ /* 0x010fe200078e00ff */
        /* <DEDUP_REMOVED lines=45> */
.L_x_10724:
[----:B------:R-:W-:Y:S05]  /*20bfe0*/  BSYNC B0 ;  /* 0x0000000000007941 */ /* 0x000fea0003800000 */
.L_x_10723:
[----:B------:R-:W-:Y:S02]  /*20bff0*/  IMAD.MOV.U32 R17, RZ, RZ, RZ ;  /* 0x000000ffff117224 */ /* 0x000fe400078e00ff */
[----:B------:R-:W-:Y:S01]  /*20c000*/  @!P0 IMAD.MOV.U32 R6, RZ, RZ, -0x1 ;  /* 0xffffffffff068424 */ /* 0x000fe200078e00ff */
[----:B------:R-:W-:Y:S06]  /*20c010*/  @!P1 BRA `(.L_x_10035) ;  /* 0x0000000000949947 */ /* 0x000fec0003800000 */
[----:B0-----:R-:W-:Y:S01]  /*20c020*/  IMAD.MOV.U32 R4, RZ, RZ, R36 ;  /* 0x000000ffff047224 */ /* 0x001fe200078e0024 */
[----:B------:R-:W-:Y:S01]  /*20c030*/  MOV R20, 0x20c090 ;  /* 0x0020c09000147802 */ /* 0x000fe20000000f00 */
[----:B------:R-:W-:Y:S02]  /*20c040*/  IMAD.MOV.U32 R5, RZ, RZ, R37 ;  /* 0x000000ffff057224 */ /* 0x000fe400078e0025 */
[----:B------:R-:W-:Y:S02]  /*20c050*/  IMAD.MOV.U32 R8, RZ, RZ, R30 ;  /* 0x000000ffff087224 */ /* 0x000fe400078e001e */
[----:B------:R-:W-:Y:S02]  /*20c060*/  IMAD.MOV.U32 R9, RZ, RZ, R31 ;  /* 0x000000ffff097224 */ /* 0x000fe400078e001f */
[----:B------:R-:W-:-:S07]  /*20c070*/  IMAD.MOV.U32 R21, RZ, RZ, 0x0 ;  /* 0x00000000ff157424 */ /* 0x000fce00078e00ff */
[----:B-1--45:R-:W-:Y:S05]  /*20c080*/  CALL.REL.NOINC `($_Z5entryPcS_PiPxS1_S0_S0_P19HostDeviceInterfacei$_Z41invoke_java_lang_StringBuilder_toString9_PciPi) ;  /* 0xffffe37800587944 */ /* 0x032fea0003c3ffff */
        /* <DEDUP_REMOVED lines=26> */
[----:B------:R-:W3:Y:S01]  /*20c230*/  LD.E R0, desc[UR6][R30.64] ;  /* 0x000000061e007980 */ /* 0x000ee2000c101900 */
[----:B------:R-:W-:Y:S01]  /*20c240*/  IMAD.MOV.U32 R17, RZ, RZ, R2 ;  /* 0x000000ffff117224 */ /* 0x000fe200078e0002 */
[----:B---3--:R-:W-:-:S04]  /*20c250*/  ISETP.EQ.AND P0, PT, R0, RZ, PT ;  /* 0x000000ff0000720c */ /* 0x008fc80003f02270 */
[----:B--2---:R-:W-:-:S09]  /*20c260*/  P2R R16, PR, RZ, 0x1 ;  /* 0x00000001ff107803 */ /* 0x004fd20000000000 */
.L_x_10035:
[----:B------:R-:W-:Y:S05]  /*20c270*/  BSYNC B6 ;  /* 0x0000000000067941 */ /* 0x000fea0003800000 */
.L_x_10034:
[----:B------:R-:W-:Y:S01]  /*20c280*/  ISETP.NE.AND P0, PT, R16, RZ, PT ;  /* 0x000000ff1000720c */ /* 0x000fe20003f05270 */
[----:B0-----:R-:W-:-:S12]  /*20c290*/  IMAD.MOV.U32 R4, RZ, RZ, RZ ;  /* 0x000000ffff047224 */ /* 0x001fd800078e00ff */
[----:B------:R-:W-:Y:S05]  /*20c2a0*/  @!P0 BRA `(.L_x_5202) ;  /* 0x0000024400788947 */ /* 0x000fea0003800000 */
[----:B------:R-:W-:Y:S02]  /*20c2b0*/  R2UR UR4, R38 ;  /* 0x00000000260472ca */ /* 0x000fe400000e0000 */
[----:B------:R-:W-:-:S13]  /*20c2c0*/  R2UR UR5, R39 ;  /* 0x00000000270572ca */ /* 0x000fda00000e0000 */
[----:B------:R2:W-:Y:S01]  /*20c2d0*/  ST.E desc[UR4][R30.64], R17 ;  /* 0x000000111e007985 */ /* 0x0005e2000c101904 */
[----:B------:R-:W-:Y:S05]  /*20c2e0*/  BRA `(.L_x_5202) ;  /* 0x0000024400687947 */ /* 0x000fea0003800000 */
.L_x_10028:
[----:B------:R-:W0:Y:S01]  /*20c2f0*/  LDS.128 R12, [R18] ;  /* 0x00000000120c7984 */ /* 0x000e220000000c00 */
        /* <DEDUP_REMOVED lines=13> */
[----:B------:R-:W-:Y:S02]  /*20c3d0*/  IMAD.IADD R19, R7, 0x1, R8 ;  /* 0x0000000107137824 */ /* 0x000fe400078e0208 */
        /* <DEDUP_REMOVED lines=8> */
.L_x_10730:
[----:B------:R-:W0:Y:S02]  /*20c460*/  LDS.64 R8, [R3+0x8] ;  /* 0x0000080003087984 */ /* 0x000e240000000a00 */
[----:B0-----:R-:W-:-:S05]  /*20c470*/  IADD3 R10, P0, PT, R8, 0x20, RZ ;  /* 0x00000020080a7810 */ /* 0x001fca0007f1e0ff */
[----:B------:R-:W-:-:S07]  /*20c480*/  IMAD.X R11, RZ, RZ, R9, P0 ;  /* 0x000000ffff0b7224 */ /* 0x000fce00000e0609 */
[----:B------:R-:W0:Y:S02]  /*20c490*/  ATOMS.CAST.SPIN.64 P0, [R3+0x8], R8, R10 ;  /* 0x000008080300758d */ /* 0x000e24000180040a */
[----:B0-----:R-:W-:Y:S05]  /*20c4a0*/  @!P0 BRA `(.L_x_10730) ;  /* 0xfffffffc00ec8947 */ /* 0x001fea000383ffff */
[----:B------:R-:W-:Y:S05]  /*20c4b0*/  BSYNC B1 ;  /* 0x0000000000017941 */ /* 0x000fea0003800000 */
.L_x_10729:
[----:B------:R-:W-:Y:S05]  /*20c4c0*/  BRA `(.L_x_10727) ;  /* 0x0000000000187947 */ /* 0x000fea0003800000 */
.L_x_10728:
[----:B------:R-:W-:Y:S02]  /*20c4d0*/  R2UR UR4, R38 ;  /* 0x00000000260472ca */ /* 0x000fe400000e0000 */
[----:B------:R-:W-:-:S13]  /*20c4e0*/  R2UR UR5, R39 ;  /* 0x00000000270572ca */ /* 0x000fda00000e0000 */
[----:B------:R-:W2:Y:S02]  /*20c4f0*/  LD.E.64 R8, desc[UR4][R36.64+0x8] ;  /* 0x0000080424087980 */ /* 0x000ea4000c101b00 */
[----:B--2---:R-:W-:-:S05]  /*20c500*/  IADD3 R2, P0, PT, R8, 0x20, RZ ;  /* 0x0000002008027810 */ /* 0x004fca0007f1e0ff */
[----:B------:R-:W-:-:S05]  /*20c510*/  IMAD.X R3, RZ, RZ, R9, P0 ;  /* 0x000000ffff037224 */ /* 0x000fca00000e0609 */
[----:B------:R0:W-:Y:S03]  /*20c520*/  ST.E.64 desc[UR4][R36.64+0x8], R2 ;  /* 0x0000080224007985 */ /* 0x0001e6000c101b04 */
.L_x_10727:
[----:B------:R-:W-:Y:S05]  /*20c530*/  BSYNC B0 ;  /* 0x0000000000007941 */ /* 0x000fea0003800000 */
.L_x_10726:
        /* <DEDUP_REMOVED lines=49> */
[----:B------:R-:W-:-:S02]  /*20c850*/  IMAD.MOV.U32 R6, RZ, RZ, R19 ;  /* 0x000000ffff067224 */ /* 0x000fc400078e0013 */
        /* <DEDUP_REMOVED lines=8> */
.L_x_10737:
[----:B------:R-:W0:Y:S02]  /*20c8e0*/  LDS.64 R8, [R3+0x8] ;  /* 0x0000080003087984 */ /* 0x000e240000000a00 */
[----:B0-----:R-:W-:-:S05]  /*20c8f0*/  IADD3 R10, P0, PT, R8, 0x30, RZ ;  /* 0x00000030080a7810 */ /* 0x001fca0007f1e0ff */
[----:B------:R-:W-:-:S07]  /*20c900*/  IMAD.X R11, RZ, RZ, R9, P0 ;  /* 0x000000ffff0b7224 */ /* 0x000fce00000e0609 */
[----:B------:R-:W0:Y:S02]  /*20c910*/  ATOMS.CAST.SPIN.64 P0, [R3+0x8], R8, R10 ;  /* 0x000008080300758d */ /* 0x000e24000180040a */
[----:B0-----:R-:W-:Y:S05]  /*20c920*/  @!P0 BRA `(.L_x_10737) ;  /* 0xfffffffc00ec8947 */ /* 0x001fea000383ffff */
[----:B------:R-:W-:Y:S05]  /*20c930*/  BSYNC B1 ;  /* 0x0000000000017941 */ /* 0x000fea0003800000 */
.L_x_10736:
[----:B------:R-:W-:Y:S02]  /*20c940*/  IMAD.MOV.U32 R32, RZ, RZ, R8 ;  /* 0x000000ffff207224 */ /* 0x000fe400078e0008 */
[----:B------:R-:W-:Y:S01]  /*20c950*/  IMAD.MOV.U32 R33, RZ, RZ, R9 ;  /* 0x000000ffff217224 */ /* 0x000fe200078e0009 */
[----:B------:R-:W-:Y:S06]  /*20c960*/  BRA `(.L_x_10734) ;  /* 0x0000000000187947 */ /* 0x000fec0003800000 */
.L_x_10735:
[----:B------:R-:W-:Y:S02]  /*20c970*/  R2UR UR4, R38 ;  /* 0x00000000260472ca */ /* 0x000fe400000e0000 */
[----:B------:R-:W-:-:S13]  /*20c980*/  R2UR UR5, R39 ;  /* 0x00000000270572ca */ /* 0x000fda00000e0000 */
[----:B------:R-:W2:Y:S02]  /*20c990*/  LD.E.64 R32, desc[UR4][R36.64+0x8] ;  /* 0x0000080424207980 */ /* 0x000ea4000c101b00 */
[----:B--2---:R-:W-:-:S05]  /*20c9a0*/  IADD3 R8, P0, PT, R32, 0x30, RZ ;  /* 0x0000003020087810 */ /* 0x004fca0007f1e0ff */
[----:B------:R-:W-:-:S05]  /*20c9b0*/  IMAD.X R9, RZ, RZ, R33, P0 ;  /* 0x000000ffff097224 */ /* 0x000fca00000e0621 */
[----:B------:R0:W-:Y:S03]  /*20c9c0*/  ST.E.64 desc[UR4][R36.64+0x8], R8 ;  /* 0x0000080824007985 */ /* 0x0001e6000c101b04 */
.L_x_10734:
[----:B------:R-:W-:Y:S05]  /*20c9d0*/  BSYNC B0 ;  /* 0x0000000000007941 */ /* 0x000fea0003800000 */
.L_x_10733:
        /* <DEDUP_REMOVED lines=52> */
.L_x_10744:
[----:B------:R-:W0:Y:S02]  /*20cd20*/  LDS.64 R8, [R7+0x8] ;  /* 0x0000080007087984 */ /* 0x000e240000000a00 */
[----:B0-----:R-:W-:-:S05]  /*20cd30*/  IADD3 R10, P0, PT, R8, 0x20, RZ ;  /* 0x00000020080a7810 */ /* 0x001fca0007f1e0ff */
[----:B------:R-:W-:-:S07]  /*20cd40*/  IMAD.X R11, RZ, RZ, R9, P0 ;  /* 0x000000ffff0b7224 */ /* 0x000fce00000e0609 */
[----:B------:R-:W0:Y:S02]  /*20cd50*/  ATOMS.CAST.SPIN.64 P0, [R7+0x8], R8, R10 ;  /* 0x000008080700758d */ /* 0x000e24000180040a */
[----:B0-----:R-:W-:Y:S05]  /*20cd60*/  @!P0 BRA `(.L_x_10744) ;  /* 0xfffffffc00ec8947 */ /* 0x001fea000383ffff */
[----:B------:R-:W-:Y:S05]  /*20cd70*/  BSYNC B2 ;  /* 0x0000000000027941 */ /* 0x000fea0003800000 */
.L_x_10743:
[----:B------:R-:W-:Y:S02]  /*20cd80*/  IMAD.MOV.U32 R10, RZ, RZ, R8 ;  /* 0x000000ffff0a7224 */ /* 0x000fe400078e0008 */
[----:B------:R-:W-:Y:S01]  /*20cd90*/  IMAD.MOV.U32 R11, RZ, RZ, R9 ;  /* 0x000000ffff0b7224 */ /* 0x000fe200078e0009 */
[----:B------:R-:W-:Y:S06]  /*20cda0*/  BRA `(.L_x_10741) ;  /* 0x0000000000187947 */ /* 0x000fec0003800000 */
.L_x_10742:
[----:B------:R-:W-:Y:S02]  /*20cdb0*/  R2UR UR4, R38 ;  /* 0x00000000260472ca */ /* 0x000fe400000e0000 */
[----:B------:R-:W-:-:S13]  /*20cdc0*/  R2UR UR5, R39 ;  /* 0x00000000270572ca */ /* 0x000fda00000e0000 */
[----:B------:R-:W2:Y:S02]  /*20cdd0*/  LD.E.64 R10, desc[UR4][R36.64+0x8] ;  /* 0x00000804240a7980 */ /* 0x000ea4000c101b00 */
[----:B--2---:R-:W-:-:S05]  /*20cde0*/  IADD3 R8, P0, PT, R10, 0x20, RZ ;  /* 0x000000200a087810 */ /* 0x004fca0007f1e0ff */
[----:B------:R-:W-:-:S05]  /*20cdf0*/  IMAD.X R9, RZ, RZ, R11, P0 ;  /* 0x000000ffff097224 */ /* 0x000fca00000e060b */
[----:B------:R0:W-:Y:S03]  /*20ce00*/  ST.E.64 desc[UR4][R36.64+0x8], R8 ;  /* 0x0000080824007985 */ /* 0x0001e6000c101b04 */
.L_x_10741:
[----:B------:R-:W-:Y:S05]  /*20ce10*/  BSYNC B1 ;  /* 0x0000000000017941 */ /* 0x000fea0003800000 */
.L_x_10740:
        /* <DEDUP_REMOVED lines=35> */
.L_x_10746:
[----:B------:R-:W-:Y:S05]  /*20d050*/  BSYNC B1 ;  /* 0x0000000000017941 */ /* 0x000fea0003800000 */
.L_x_10745:
        /* <DEDUP_REMOVED lines=16> */
.L_x_10739:
[----:B------:R-:W-:Y:S05]  /*20d160*/  BSYNC B0 ;  /* 0x0000000000007941 */ /* 0x000fea0003800000 */
.L_x_10738:
[----:B------:R-:W-:Y:S01]  /*20d170*/  PLOP3.LUT P0, PT, PT, PT, PT, 0x8, 0x80 ;  /* 0x000000000080781c */ /* 0x000fe20003f0e170 */
[----:B------:R-:W-:-:S03]  /*20d180*/  IMAD.MOV.U32 R17, RZ, RZ, RZ ;  /* 0x000000ffff117224 */ /* 0x000fc600078e00ff */
[----:B------:R-:W-:Y:S01]  /*20d190*/  P2R R16, PR, RZ, 0x1 ;  /* 0x00000001ff107803 */ /* 0x000fe20000000000 */
[----:B------:R-:W-:Y:S08]  /*20d1a0*/  @!P1 BRA `(.L_x_10732) ;  /* 0x000001fc000c9947 */ /* 0x000ff00003800000 */
[----:B------:R-:W-:Y:S01]  /*20d1b0*/  R2UR UR4, R38 ;  /* 0x00000000260472ca */ /* 0x000fe200000e0000 */
[----:B0-----:R-:W-:Y:S01]  /*20d1c0*/  IMAD.MOV.U32 R8, RZ, RZ, 0x90 ;  /* 0x00000090ff087424 */ /* 0x001fe200078e00ff */
[----:B------:R-:W-:Y:S01]  /*20d1d0*/  R2UR UR5, R39 ;  /* 0x00000000270572ca */ /* 0x000fe200000e0000 */
[----:B------:R-:W-:Y:S01]  /*20d1e0*/  IMAD.MOV.U32 R9, RZ, RZ, 0x0 ;  /* 0x00000000ff097424 */ /* 0x000fe200078e00ff */
[----:B------:R0:W2:Y:S11]  /*20d1f0*/  LDS.64 R12, [R18+0x8] ;  /* 0x00000800120c7984 */ /* 0x0000b60000000a00 */
        /* <DEDUP_REMOVED lines=10> */
.L_x_10751:
[----:B------:R-:W0:Y:S02]  /*20d2a0*/  LDS.64 R8, [R7+0x8] ;  /* 0x0000080007087984 */ /* 0x000e240000000a00 */
[----:B0-----:R-:W-:-:S05]  /*20d2b0*/  IADD3 R10, P0, PT, R8, 0x90, RZ ;  /* 0x00000090080a7810 */ /* 0x001fca0007f1e0ff */
[----:B------:R-:W-:-:S07]  /*20d2c0*/  IMAD.X R11, RZ, RZ, R9, P0 ;  /* 0x000000ffff0b7224 */ /* 0x000fce00000e0609 */
[----:B------:R-:W0:Y:S02]  /*20d2d0*/  ATOMS.CAST.SPIN.64 P0, [R7+0x8], R8, R10 ;  /* 0x000008080700758d */ /* 0x000e24000180040a */
[----:B0-----:R-:W-:Y:S05]  /*20d2e0*/  @!P0 BRA `(.L_x_10751) ;  /* 0xfffffffc00ec8947 */ /* 0x001fea000383ffff */
[----:B------:R-:W-:Y:S05]  /*20d2f0*/  BSYNC B1 ;  /* 0x0000000000017941 */ /* 0x000fea0003800000 */
.L_x_10750:
[----:B------:R-:W-:Y:S02]  /*20d300*/  IMAD.MOV.U32 R10, RZ, RZ, R8 ;  /* 0x000000ffff0a7224 */ /* 0x000fe400078e0008 */
[----:B------:R-:W-:Y:S01]  /*20d310*/  IMAD.MOV.U32 R11, RZ, RZ, R9 ;  /* 0x000000ffff0b7224 */ /* 0x000fe200078e0009 */
[----:B------:R-:W-:Y:S06]  /*20d320*/  BRA `(.L_x_10748) ;  /* 0x0000000000187947 */ /* 0x000fec0003800000 */
.L_x_10749:
[----:B------:R-:W-:Y:S02]  /*20d330*/  R2UR UR4, R38 ;  /* 0x00000000260472ca */ /* 0x000fe400000e0000 */
[----:B------:R-:W-:-:S13]  /*20d340*/  R2UR UR5, R39 ;  /* 0x00000000270572ca */ /* 0x000fda00000e0000 */
[----:B------:R-:W2:Y:S02]  /*20d350*/  LD.E.64 R10, desc[UR4][R36.64+0x8] ;  /* 0x00000804240a7980 */ /* 0x000ea4000c101b00 */
[----:B--2---:R-:W-:-:S05]  /*20d360*/  IADD3 R8, P0, PT, R10, 0x90, RZ ;  /* 0x000000900a087810 */ /* 0x004fca0007f1e0ff */
[----:B------:R-:W-:-:S05]  /*20d370*/  IMAD.X R9, RZ, RZ, R11, P0 ;  /* 0x000000ffff097224 */ /* 0x000fca00000e060b */
[----:B------:R0:W-:Y:S03]  /*20d380*/  ST.E.64 desc[UR4][R36.64+0x8], R8 ;  /* 0x0000080824007985 */ /* 0x0001e6000c101b04 */
.L_x_10748:
[----:B------:R-:W-:Y:S05]  /*20d390*/  BSYNC B0 ;  /* 0x0000000000007941 */ /* 0x000fea0003800000 */
.L_x_10747:
        /* <DEDUP_REMOVED lines=25> */
[----:B-1----:R-:W-:Y:S01]  /*20d530*/  IMAD.MOV.U32 R7, RZ, RZ, R32 ;  /* 0x000000ffff077224 */ /* 0x002fe200078e0020 */
        /* <DEDUP_REMOVED lines=15> */
.L_x_10779:
        /* <DEDUP_REMOVED lines=29> */
.L_x_10760:
[----:B------:R-:W0:Y:S02]  /*20d800*/  LDS.64 R12, [R9+0x8] ;  /* 0x00000800090c7984 */ /* 0x000e240000000a00 */
[----:B0-----:R-:W-:-:S05]  /*20d810*/  IADD3 R14, P0, PT, R12, 0x30, RZ ;  /* 0x000000300c0e7810 */ /* 0x001fca0007f1e0ff */
[----:B------:R-:W-:-:S07]  /*20d820*/  IMAD.X R15, RZ, RZ, R13, P0 ;  /* 0x000000ffff0f7224 */ /* 0x000fce00000e060d */
[----:B------:R-:W0:Y:S02]  /*20d830*/  ATOMS.CAST.SPIN.64 P0, [R9+0x8], R12, R14 ;  /* 0x0000080c0900758d */ /* 0x000e24000180040e */
[----:B0-----:R-:W-:Y:S05]  /*20d840*/  @!P0 BRA `(.L_x_10760) ;  /* 0xfffffffc00ec8947 */ /* 0x001fea000383ffff */
[----:B------:R-:W-:Y:S05]  /*20d850*/  BSYNC B3 ;  /* 0x0000000000037941 */ /* 0x000fea0003800000 */
.L_x_10759:
[----:B------:R-:W-:Y:S02]  /*20d860*/  IMAD.MOV.U32 R14, RZ, RZ, R12 ;  /* 0x000000ffff0e7224 */ /* 0x000fe400078e000c */
[----:B------:R-:W-:Y:S01]  /*20d870*/  IMAD.MOV.U32 R15, RZ, RZ, R13 ;  /* 0x000000ffff0f7224 */ /* 0x000fe200078e000d */
[----:B------:R-:W-:Y:S06]  /*20d880*/  BRA `(.L_x_10757) ;  /* 0x0000000000187947 */ /* 0x000fec0003800000 */
.L_x_10758:
[----:B------:R-:W-:Y:S02]  /*20d890*/  R2UR UR4, R38 ;  /* 0x00000000260472ca */ /* 0x000fe400000e0000 */
[----:B------:R-:W-:-:S13]  /*20d8a0*/  R2UR UR5, R39 ;  /* 0x00000000270572ca */ /* 0x000fda00000e0000 */
[----:B------:R-:W2:Y:S02]  /*20d8b0*/  LD.E.64 R14, desc[UR4][R36.64+0x8] ;  /* 0x00000804240e7980 */ /* 0x000ea4000c101b00 */
[----:B--2---:R-:W-:-:S05]  /*20d8c0*/  IADD3 R12, P0, PT, R14, 0x30, RZ ;  /* 0x000000300e0c7810 */ /* 0x004fca0007f1e0ff */
[----:B------:R-:W-:-:S05]  /*20d8d0*/  IMAD.X R13, RZ, RZ, R15, P0 ;  /* 0x000000ffff0d7224 */ /* 0x000fca00000e060f */
[----:B------:R0:W-:Y:S03]  /*20d8e0*/  ST.E.64 desc[UR4][R36.64+0x8], R12 ;  /* 0x0000080c24007985 */ /* 0x0001e6000c101b04 */
.L_x_10757:
[----:B------:R-:W-:Y:S05]  /*20d8f0*/  BSYNC B2 ;  /* 0x0000000000027941 */ /* 0x000fea0003800000 */
.L_x_10756:
        /* <DEDUP_REMOVED lines=54> */
.L_x_10762:
[----:B------:R-:W-:Y:S05]  /*20dc60*/  BSYNC B2 ;  /* 0x0000000000027941 */ /* 0x000fea0003800000 */
.L_x_10761:
        /* <DEDUP_REMOVED lines=40> */
.L_x_10764:
[----:B------:R-:W-:Y:S05]  /*20def0*/  BSYNC B2 ;  /* 0x0000000000027941 */ /* 0x000fea0003800000 */
.L_x_10763:
[----:B------:R-:W-:Y:S02]  /*20df00*/  R2UR UR4, R38 ;  /* 0x00000000260472ca */ /* 0x000fe400000e0000 */
[----:B------:R-:W-:-:S13]  /*20df10*/  R2UR UR5, R39 ;  /* 0x00000000270572ca */ /* 0x000fda00000e0000 */
[----:B------:R2:W-:Y:S01]  /*20df20*/  ST.E desc[UR4][R30.64], R9 ;  /* 0x000000091e007985 */ /* 0x0005e2000c101904 */
[----:B------:R-:W-:Y:S05]  /*20df30*/  BRA `(.L_x_10765) ;  /* 0x0000000000147947 */ /* 0x000fea0003800000 */
.L_x_10755:
[----:B------:R-:W-:Y:S02]  /*20df40*/  R2UR UR4, R38 ;  /* 0x00000000260472ca */ /* 0x000fe400000e0000 */
[----:B------:R-:W-:Y:S02]  /*20df50*/  R2UR UR5, R39 ;  /* 0x00000000270572ca */ /* 0x000fe400000e0000 */
[----:B------:R-:W-:-:S05]  /*20df60*/  IADD3 R8, P0, PT, R8, R7, RZ ;  /* 0x0000000708087210 */ /* 0x000fca0007f1e0ff */
[----:B------:R-:W-:-:S06]  /*20df70*/  IMAD.X R9, R9, 0x1, R19, P0 ;  /* 0x0000000109097824 */ /* 0x000fcc00000e0613 */
[----:B------:R3:W-:Y:S02]  /*20df80*/  ST.E desc[UR4][R8.64+0x20], RZ ;  /* 0x000020ff08007985 */ /* 0x0007e4000c101904 */
.L_x_10765:
[----:B------:R-:W-:Y:S05]  /*20df90*/  BSYNC B1 ;  /* 0x0000000000017941 */ /* 0x000fea0003800000 */
.L_x_10754:
        /* <DEDUP_REMOVED lines=29> */
.L_x_10772:
[----:B------:R-:W0:Y:S02]  /*20e170*/  LDS.64 R12, [R9+0x8] ;  /* 0x00000800090c7984 */ /* 0x000e240000000a00 */
[----:B0-----:R-:W-:-:S05]  /*20e180*/  IADD3 R14, P0, PT, R12, 0x30, RZ ;  /* 0x000000300c0e7810 */ /* 0x001fca0007f1e0ff */
[----:B------:R-:W-:-:S07]  /*20e190*/  IMAD.X R15, RZ, RZ, R13, P0 ;  /* 0x000000ffff0f7224 */ /* 0x000fce00000e060d */
[----:B------:R-:W0:Y:S02]  /*20e1a0*/  ATOMS.CAST.SPIN.64 P0, [R9+0x8], R12, R14 ;  /* 0x0000080c0900758d */ /* 0x000e24000180040e */
[----:B0-----:R-:W-:Y:S05]  /*20e1b0*/  @!P0 BRA `(.L_x_10772) ;  /* 0xfffffffc00ec8947 */ /* 0x001fea000383ffff */
[----:B------:R-:W-:Y:S05]  /*20e1c0*/  BSYNC B3 ;  /* 0x0000000000037941 */ /* 0x000fea0003800000 */
.L_x_10771:
[----:B------:R-:W-:Y:S05]  /*20e1d0*/  BRA `(.L_x_10769) ;  /* 0x0000000000187947 */ /* 0x000fea0003800000 */
.L_x_10770:
[----:B------:R-:W-:Y:S02]  /*20e1e0*/  R2UR UR4, R38 ;  /* 0x00000000260472ca */ /* 0x000fe400000e0000 */
[----:B------:R-:W-:-:S13]  /*20e1f0*/  R2UR UR5, R39 ;  /* 0x00000000270572ca */ /* 0x000fda00000e0000 */
[----:B------:R-:W2:Y:S02]  /*20e200*/  LD.E.64 R12, desc[UR4][R36.64+0x8] ;  /* 0x00000804240c7980 */ /* 0x000ea4000c101b00 */
[----:B--2---:R-:W-:-:S05]  /*20e210*/  IADD3 R8, P0, PT, R12, 0x30, RZ ;  /* 0x000000300c087810 */ /* 0x004fca0007f1e0ff */
[----:B------:R-:W-:-:S05]  /*20e220*/  IMAD.X R9, RZ, RZ, R13, P0 ;  /* 0x000000ffff097224 */ /* 0x000fca00000e060d */
[----:B------:R0:W-:Y:S03]  /*20e230*/  ST.E.64 desc[UR4][R36.64+0x8], R8 ;  /* 0x0000080824007985 */ /* 0x0001e6000c101b04 */
.L_x_10769:
[----:B------:R-:W-:Y:S05]  /*20e240*/  BSYNC B2 ;  /* 0x0000000000027941 */ /* 0x000fea0003800000 */
.L_x_10768:
        /* <DEDUP_REMOVED lines=51> */
.L_x_10774:
[----:B------:R-:W-:Y:S01]  /*20e580*/  R2UR UR4, R38 ;  /* 0x00000000260472ca */ /* 0x000fe200000e0000 */
[----:B------:R-:W-:Y:S01]  /*20e590*/  IMAD.MOV.U32 R9, RZ, RZ, 0x5272 ;  /* 0x00005272ff097424 */ /* 0x000fe200078e00ff */
[----:B------:R-:W-:Y:S01]  /*20e5a0*/  R2UR UR5, R39 ;  /* 0x00000000270572ca */ /* 0x000fe200000e0000 */
[----:B------:R-:W-:Y:S01]  /*20e5b0*/  IMAD.MOV.U32 R13, RZ, RZ, -0x1 ;  /* 0xffffffffff0d7424 */ /* 0x000fe200078e00ff */
[----:B------:R-:W-:-:S11]  /*20e5c0*/  PLOP3.LUT P0, PT, PT, PT, PT, 0x8, 0x80 ;  /* 0x000000000080781c */ /* 0x000fd60003f0e170 */
[----:B------:R0:W-:Y:S02]  /*20e5d0*/  ST.E desc[UR4][R30.64], R9 ;  /* 0x000000091e007985 */ /* 0x0001e4000c101904 */
.L_x_10775:
[----:B------:R-:W-:Y:S05]  /*20e5e0*/  BSYNC B2 ;  /* 0x0000000000027941 */ /* 0x000fea0003800000 */
.L_x_10773:
        /* <DEDUP_REMOVED lines=39> */
.L_x_10777:
[----:B------:R-:W-:Y:S05]  /*20e860*/  BSYNC B2 ;  /* 0x0000000000027941 */ /* 0x000fea0003800000 */
.L_x_10776:
[----:B------:R-:W-:Y:S02]  /*20e870*/  R2UR UR4, R38 ;  /* 0x00000000260472ca */ /* 0x000fe400000e0000 */
[----:B------:R-:W-:-:S13]  /*20e880*/  R2UR UR5, R39 ;  /* 0x00000000270572ca */ /* 0x000fda00000e0000 */
[----:B------:R2:W-:Y:S01]  /*20e890*/  ST.E desc[UR4][R30.64], R11 ;  /* 0x0000000b1e007985 */ /* 0x0005e2000c101904 */
[----:B------:R-:W-:Y:S05]  /*20e8a0*/  BRA `(.L_x_10778) ;  /* 0x0000000000147947 */ /* 0x000fea0003800000 */
.L_x_10767:
[----:B------:R-:W-:Y:S02]  /*20e8b0*/  R2UR UR4, R38 ;  /* 0x00000000260472ca */ /* 0x000fe400000e0000 */
[----:B------:R-:W-:Y:S02]  /*20e8c0*/  R2UR UR5, R39 ;  /* 0x00000000270572ca */ /* 0x000fe400000e0000 */
[----:B------:R-:W-:-:S05]  /*20e8d0*/  IADD3 R8, P0, PT, R8, R7, RZ ;  /* 0x0000000708087210 */ /* 0x000fca0007f1e0ff */
[----:B------:R-:W-:-:S06]  /*20e8e0*/  IMAD.X R9, R9, 0x1, R19, P0 ;  /* 0x0000000109097824 */ /* 0x000fcc00000e0613 */
[----:B------:R0:W-:Y:S02]  /*20e8f0*/  ST.E desc[UR4][R8.64+0x24], RZ ;  /* 0x000024ff08007985 */ /* 0x0001e4000c101904 */
.L_x_10778:
[----:B------:R-:W-:Y:S05]  /*20e900*/  BSYNC B1 ;  /* 0x0000000000017941 */ /* 0x000fea0003800000 */
.L_x_10766:
[----:B------:R-:W-:Y:S01]  /*20e910*/  IADD3 R7, P0, PT, R7, 0x8, RZ ;  /* 0x0000000807077810 */ /* 0x000fe20007f1e0ff */
[----:B------:R-:W-:-:S04]  /*20e920*/  VIADD R4, R4, 0x2 ;  /* 0x0000000204047836 */ /* 0x000fc80000000000 */
[----:B------:R-:W-:Y:S01]  /*20e930*/  IMAD.X R19, RZ, RZ, R19, P0 ;  /* 0x000000ffff137224 */ /* 0x000fe200000e0613 */
[----:B------:R-:W-:Y:S07]  /*20e940*/  BRA `(.L_x_10779) ;  /* 0xffffffec00387947 */ /* 0x000fee000383ffff */
.L_x_10753:
[----:B------:R-:W-:Y:S05]  /*20e950*/  BSYNC B0 ;  /* 0x0000000000007941 */ /* 0x000fea0003800000 */
.L_x_10752:
[----:B------:R-:W4:Y:S01]  /*20e960*/  LDCU.64 UR4, c[0x4][0xc8] ;  /* 0x01001900ff0477ac */ /* 0x000f220008000a00 */
[----:B------:R-:W-:Y:S01]  /*20e970*/  IMAD.WIDE R4, R0, 0x10, RZ ;  /* 0x0000001000047825 */ /* 0x000fe200078e02ff */
[----:B------:R-:W-:Y:S03]  /*20e980*/  BSSY B0, `(.L_x_10780) ;  /* 0x000014e000007945 */ /* 0x000fe60003800000 */
[----:B------:R-:W-:Y:S02]  /*20e990*/  IMAD.MOV.U32 R35, RZ, RZ, -0x1a ;  /* 0xffffffe6ff237424 */ /* 0x000fe400078e00ff */
[----:B-1----:R-:W-:Y:S02]  /*20e9a0*/  IMAD.MOV.U32 R7, RZ, RZ, R4 ;  /* 0x000000ffff077224 */ /* 0x002fe400078e0004 */
[----:B------:R-:W-:Y:S01]  /*20e9b0*/  IMAD.MOV.U32 R29, RZ, RZ, R5 ;  /* 0x000000ffff1d7224 */ /* 0x000fe200078e0005 */
[----:B----4-:R-:W-:-:S04]  /*20e9c0*/  UIADD3 UR4, UP0, UPT, UR4, 0x1, URZ ;  /* 0x0000000104047890 */ /* 0x010fc8000ff1e0ff */
[----:B------:R-:W-:Y:S02]  /*20e9d0*/  UIADD3.X UR5, UPT, UPT, URZ, UR5, URZ, UP0, !UPT ;  /* 0x00000005ff057290 */ /* 0x000fe400087fe4ff */
[----:B------:R-:W-:-:S04]  /*20e9e0*/  IMAD.U32 R18, RZ, RZ, UR4 ;  /* 0x00000004ff127e24 */ /* 0x000fc8000f8e00ff */
[----:B------:R-:W-:-:S07]  /*20e9f0*/  IMAD.U32 R19, RZ, RZ, UR5 ;  /* 0x00000005ff137e24 */ /* 0x000fce000f8e00ff */
.L_x_10808:
        /* <DEDUP_REMOVED lines=35> */
.L_x_10788:
[----:B------:R-:W0:Y:S02]  /*20ec30*/  LDS.64 R12, [R9+0x8] ;  /* 0x00000800090c7984 */ /* 0x000e240000000a00 */
[----:B0-----:R-:W-:-:S05]  /*20ec40*/  IADD3 R14, P0, PT, R12, 0x30, RZ ;  /* 0x000000300c0e7810 */ /* 0x001fca0007f1e0ff */
[----:B------:R-:W-:-:S07]  /*20ec50*/  IMAD.X R15, RZ, RZ, R13, P0 ;  /* 0x000000ffff0f7224 */ /* 0x000fce00000e060d */
[----:B------:R-:W0:Y:S02]  /*20ec60*/  ATOMS.CAST.SPIN.64 P0, [R9+0x8], R12, R14 ;  /* 0x0000080c0900758d */ /* 0x000e24000180040e */
[----:B0-----:R-:W-:Y:S05]  /*20ec70*/  @!P0 BRA `(.L_x_10788) ;  /* 0xfffffffc00ec8947 */ /* 0x001fea000383ffff */
[----:B------:R-:W-:Y:S05]  /*20ec80*/  BSYNC B3 ;  /* 0x0000000000037941 */ /* 0x000fea0003800000 */
.L_x_10787:
[----:B------:R-:W-:Y:S05]  /*20ec90*/  BRA `(.L_x_10785) ;  /* 0x0000000000187947 */ /* 0x000fea0003800000 */
.L_x_10786:
[----:B------:R-:W-:Y:S02]  /*20eca0*/  R2UR UR4, R38 ;  /* 0x00000000260472ca */ /* 0x000fe400000e0000 */
[----:B------:R-:W-:-:S13]  /*20ecb0*/  R2UR UR5, R39 ;  /* 0x00000000270572ca */ /* 0x000fda00000e0000 */
[----:B------:R-:W2:Y:S02]  /*20ecc0*/  LD.E.64 R12, desc[UR4][R36.64+0x8] ;  /* 0x00000804240c7980 */ /* 0x000ea4000c101b00 */
[----:B--2---:R-:W-:-:S05]  /*20ecd0*/  IADD3 R8, P0, PT, R12, 0x30, RZ ;  /* 0x000000300c087810 */ /* 0x004fca0007f1e0ff */
[----:B------:R-:W-:-:S05]  /*20ece0*/  IMAD.X R9, RZ, RZ, R13, P0 ;  /* 0x000000ffff097224 */ /* 0x000fca00000e060d */
[----:B------:R0:W-:Y:S03]  /*20ecf0*/  ST.E.64 desc[UR4][R36.64+0x8], R8 ;  /* 0x0000080824007985 */ /* 0x0001e6000c101b04 */
.L_x_10785:
[----:B------:R-:W-:Y:S05]  /*20ed00*/  BSYNC B2 ;  /* 0x0000000000027941 */ /* 0x000fea0003800000 */
.L_x_10784:
        /* <DEDUP_REMOVED lines=54> */
.L_x_10790:
[----:B------:R-:W-:Y:S05]  /*20f070*/  BSYNC B2 ;  /* 0x0000000000027941 */ /* 0x000fea0003800000 */
.L_x_10789:
        /* <DEDUP_REMOVED lines=40> */
.L_x_10792:
[----:B------:R-:W-:Y:S05]  /*20f300*/  BSYNC B2 ;  /* 0x0000000000027941 */ /* 0x000fea0003800000 */
.L_x_10791:
[----:B------:R-:W-:Y:S02]  /*20f310*/  R2UR UR4, R38 ;  /* 0x00000000260472ca */ /* 0x000fe400000e0000 */
[----:B------:R-:W-:-:S13]  /*20f320*/  R2UR UR5, R39 ;  /* 0x00000000270572ca */ /* 0x000fda00000e0000 */
[----:B------:R2:W-:Y:S01]  /*20f330*/  ST.E desc[UR4][R30.64], R11 ;  /* 0x0000000b1e007985 */ /* 0x0005e2000c101904 */
[----:B------:R-:W-:Y:S05]  /*20f340*/  BRA `(.L_x_10782) ;  /* 0x0000000000247947 */ /* 0x000fea0003800000 */
.L_x_10783:
        /* <DEDUP_REMOVED lines=9> */
.L_x_10782:
[----:B------:R-:W-:Y:S05]  /*20f3e0*/  BSYNC B1 ;  /* 0x0000000000017941 */ /* 0x000fea0003800000 */
.L_x_10781:
        /* <DEDUP_REMOVED lines=30> */
.L_x_10801:
[----:B------:R-:W0:Y:S02]  /*20f5d0*/  LDS.64 R12, [R9+0x8] ;  /* 0x00000800090c7984 */ /* 0x000e240000000a00 */
[----:B0-----:R-:W-:-:S05]  /*20f5e0*/  IADD3 R14, P0, PT, R12, 0x30, RZ ;  /* 0x000000300c0e7810 */ /* 0x001fca0007f1e0ff */
[----:B------:R-:W-:-:S07]  /*20f5f0*/  IMAD.X R15, RZ, RZ, R13, P0 ;  /* 0x000000ffff0f7224 */ /* 0x000fce00000e060d */
[----:B------:R-:W0:Y:S02]  /*20f600*/  ATOMS.CAST.SPIN.64 P0, [R9+0x8], R12, R14 ;  /* 0x0000080c0900758d */ /* 0x000e24000180040e */
[----:B0-----:R-:W-:Y:S05]  /*20f610*/  @!P0 BRA `(.L_x_10801) ;  /* 0xfffffffc00ec8947 */ /* 0x001fea000383ffff */
[----:B------:R-:W-:Y:S05]  /*20f620*/  BSYNC B3 ;  /* 0x0000000000037941 */ /* 0x000fea0003800000 */
.L_x_10800:
[----:B------:R-:W-:Y:S05]  /*20f630*/  BRA `(.L_x_10798) ;  /* 0x0000000000187947 */ /* 0x000fea0003800000 */
.L_x_10799:
[----:B------:R-:W-:Y:S02]  /*20f640*/  R2UR UR4, R38 ;  /* 0x00000000260472ca */ /* 0x000fe400000e0000 */
[----:B------:R-:W-:-:S13]  /*20f650*/  R2UR UR5, R39 ;  /* 0x00000000270572ca */ /* 0x000fda00000e0000 */
[----:B------:R-:W2:Y:S02]  /*20f660*/  LD.E.64 R12, desc[UR4][R36.64+0x8] ;  /* 0x00000804240c7980 */ /* 0x000ea4000c101b00 */
[----:B--2---:R-:W-:-:S05]  /*20f670*/  IADD3 R8, P0, PT, R12, 0x30, RZ ;  /* 0x000000300c087810 */ /* 0x004fca0007f1e0ff */
[----:B------:R-:W-:-:S05]  /*20f680*/  IMAD.X R9, RZ, RZ, R13, P0 ;  /* 0x000000ffff097224 */ /* 0x000fca00000e060d */
[----:B------:R0:W-:Y:S03]  /*20f690*/  ST.E.64 desc[UR4][R36.64+0x8], R8 ;  /* 0x0000080824007985 */ /* 0x0001e6000c101b04 */
.L_x_10798:
[----:B------:R-:W-:Y:S05]  /*20f6a0*/  BSYNC B2 ;  /* 0x0000000000027941 */ /* 0x000fea0003800000 */
.L_x_10797:
        /* <DEDUP_REMOVED lines=51> */
.L_x_10803:
[----:B------:R-:W-:Y:S01]  /*20f9e0*/  R2UR UR4, R38 ;  /* 0x00000000260472ca */ /* 0x000fe200000e0000 */
[----:B------:R-:W-:Y:S01]  /*20f9f0*/  IMAD.MOV.U32 R9, RZ, RZ, 0x5272 ;  /* 0x00005272ff097424 */ /* 0x000fe200078e00ff */
[----:B------:R-:W-:Y:S01]  /*20fa00*/  R2UR UR5, R39 ;  /* 0x00000000270572ca */ /* 0x000fe200000e0000 */
[----:B------:R-:W-:Y:S01]  /*20fa10*/  IMAD.MOV.U32 R13, RZ, RZ, -0x1 ;  /* 0xffffffffff0d7424 */ /* 0x000fe200078e00ff */
[----:B------:R-:W-:-:S11]  /*20fa20*/  PLOP3.LUT P0, PT, PT, PT, PT, 0x8, 0x80 ;  /* 0x000000000080781c */ /* 0x000fd60003f0e170 */
[----:B------:R0:W-:Y:S02]  /*20fa30*/  ST.E desc[UR4][R30.64], R9 ;  /* 0x000000091e007985 */ /* 0x0001e4000c101904 */
.L_x_10804:
[----:B------:R-:W-:Y:S05]  /*20fa40*/  BSYNC B2 ;  /* 0x0000000000027941 */ /* 0x000fea0003800000 */
.L_x_10802:
        /* <DEDUP_REMOVED lines=39> */
.L_x_10806:
[----:B------:R-:W-:Y:S05]  /*20fcc0*/  BSYNC B2 ;  /* 0x0000000000027941 */ /* 0x000fea0003800000 */
.L_x_10805:
[----:B------:R-:W-:Y:S02]  /*20fcd0*/  R2UR UR4, R38 ;  /* 0x00000000260472ca */ /* 0x000fe400000e0000 */
[----:B------:R-:W-:-:S13]  /*20fce0*/  R2UR UR5, R39 ;  /* 0x00000000270572ca */ /* 0x000fda00000e0000 */
[----:B------:R2:W-:Y:S01]  /*20fcf0*/  ST.E desc[UR4][R30.64], R11 ;  /* 0x0000000b1e007985 */ /* 0x0005e2000c101904 */
[----:B------:R-:W-:Y:S05]  /*20fd00*/  BRA `(.L_x_10807) ;  /* 0x0000000000387947 */ /* 0x000fea0003800000 */
.L_x_10796:
        /* <DEDUP_REMOVED lines=10> */
.L_x_10795:
[----:B------:R-:W-:Y:S01]  /*20fdb0*/  R2UR UR4, R38 ;  /* 0x00000000260472ca */ /* 0x000fe200000e0000 */
[----:B01-3--:R-:W-:Y:S01]  /*20fdc0*/  IMAD.MOV.U32 R9, RZ, RZ, 0x5368 ;  /* 0x00005368ff097424 */ /* 0x00bfe200078e00ff */
[----:B------:R-:W-:-:S13]  /*20fdd0*/  R2UR UR5, R39 ;  /* 0x00000000270572ca */ /* 0x000fda00000e0000 */
[----:B------:R3:W-:Y:S02]  /*20fde0*/  ST.E desc[UR4][R30.64], R9 ;  /* 0x000000091e007985 */ /* 0x0007e4000c101904 */
.L_x_10807:
[----:B------:R-:W-:Y:S05]  /*20fdf0*/  BSYNC B1 ;  /* 0x0000000000017941 */ /* 0x000fea0003800000 */
.L_x_10794:
[----:B------:R-:W-:Y:S01]  /*20fe00*/  IADD3 R7, P0, PT, R7, 0x8, RZ ;  /* 0x0000000807077810 */ /* 0x000fe20007f1e0ff */
[----:B------:R-:W-:Y:S01]  /*20fe10*/  VIADD R35, R35, 0x2 ;  /* 0x0000000223237836 */ /* 0x000fe20000000000 */
[----:B------:R-:W-:-:S03]  /*20fe20*/  IADD3 R18, P1, PT, R18, 0x2, RZ ;  /* 0x0000000212127810 */ /* 0x000fc60007f3e0ff */
[----:B------:R-:W-:Y:S02]  /*20fe30*/  IMAD.X R29, RZ, RZ, R29, P0 ;  /* 0x000000ffff1d7224 */ /* 0x000fe400000e061d */
[----:B------:R-:W-:Y:S01]  /*20fe40*/  IMAD.X R19, RZ, RZ, R19, P1 ;  /* 0x000000ffff137224 */ /* 0x000fe200008e0613 */
[----:B------:R-:W-:Y:S07]  /*20fe50*/  BRA `(.L_x_10808) ;  /* 0xffffffe800e87947 */ /* 0x000fee000383ffff */
.L_x_10793:
[----:B------:R-:W-:Y:S05]  /*20fe60*/  BSYNC B0 ;  /* 0x0000000000007941 */ /* 0x000fea0003800000 */
.L_x_10780:
        /* <DEDUP_REMOVED lines=19> */
.L_x_10813:
[----:B------:R-:W0:Y:S02]  /*20ffa0*/  LDS.64 R8, [R15+0x8] ;  /* 0x000008000f087984 */ /* 0x000e240000000a00 */
[----:B0-----:R-:W-:-:S05]  /*20ffb0*/  IADD3 R10, P0, PT, R8, 0x30, RZ ;  /* 0x00000030080a7810 */ /* 0x001fca0007f1e0ff */
[----:B--2---:R-:W-:-:S07]  /*20ffc0*/  IMAD.X R11, RZ, RZ, R9, P0 ;  /* 0x000000ffff0b7224 */ /* 0x004fce00000e0609 */
[----:B------:R-:W0:Y:S02]  /*20ffd0*/  ATOMS.CAST.SPIN.64 P0, [R15+0x8], R8, R10 ;  /* 0x000008080f00758d */ /* 0x000e24000180040a */
[----:B0-----:R-:W-:Y:S05]  /*20ffe0*/  @!P0 BRA `(.L_x_10813) ;  /* 0xfffffffc00ec8947 */ /* 0x001fea000383ffff */
[----:B------:R-:W-:Y:S05]  /*20fff0*/  BSYNC B1 ;  /* 0x0000000000017941 */ /* 0x000fea0003800000 */
.L_x_10812:
[----:B------:R-:W-:Y:S02]  /*210000*/  IMAD.MOV.U32 R18, RZ, RZ, R8 ;  /* 0x000000ffff127224 */ /* 0x000fe400078e0008 */
[----:B------:R-:W-:Y:S01]  /*210010*/  IMAD.MOV.U32 R19, RZ, RZ, R9 ;  /* 0x000000ffff137224 */ /* 0x000fe200078e0009 */
[----:B------:R-:W-:Y:S06]  /*210020*/  BRA `(.L_x_10810) ;  /* 0x0000000000187947 */ /* 0x000fec0003800000 */
.L_x_10811:
[----:B------:R-:W-:Y:S02]  /*210030*/  R2UR UR4, R38 ;  /* 0x00000000260472ca */ /* 0x000fe400000e0000 */
[----:B------:R-:W-:-:S13]  /*210040*/  R2UR UR5, R39 ;  /* 0x00000000270572ca */ /* 0x000fda00000e0000 */
[----:B------:R-:W3:Y:S02]  /*210050*/  LD.E.64 R18, desc[UR4][R36.64+0x8] ;  /* 0x0000080424127980 */ /* 0x000ee4000c101b00 */
[----:B---3--:R-:W-:-:S05]  /*210060*/  IADD3 R8, P0, PT, R18, 0x30, RZ ;  /* 0x0000003012087810 */ /* 0x008fca0007f1e0ff */
[----:B------:R-:W-:-:S05]  /*210070*/  IMAD.X R9, RZ, RZ, R19, P0 ;  /* 0x000000ffff097224 */ /* 0x000fca00000e0613 */
[----:B------:R0:W-:Y:S03]  /*210080*/  ST.E.64 desc[UR4][R36.64+0x8], R8 ;  /* 0x0000080824007985 */ /* 0x0001e6000c101b04 */
.L_x_10810:
[----:B------:R-:W-:Y:S05]  /*210090*/  BSYNC B0 ;  /* 0x0000000000007941 */ /* 0x000fea0003800000 */
.L_x_10809:
        /* <DEDUP_REMOVED lines=66> */
.L_x_10820:
[----:B------:R-:W0:Y:S02]  /*2104c0*/  LDS.64 R12, [R9+0x8] ;  /* 0x00000800090c7984 */ /* 0x000e240000000a00 */
[----:B0-----:R-:W-:-:S05]  /*2104d0*/  IADD3 R14, P0, PT, R32, R12, RZ ;  /* 0x0000000c200e7210 */ /* 0x001fca0007f1e0ff */
[----:B------:R-:W-:-:S07]  /*2104e0*/  IMAD.X R15, R33, 0x1, R13, P0 ;  /* 0x00000001210f7824 */ /* 0x000fce00000e060d */
[----:B------:R-:W0:Y:S02]  /*2104f0*/  ATOMS.CAST.SPIN.64 P0, [R9+0x8], R12, R14 ;  /* 0x0000080c0900758d */ /* 0x000e24000180040e */
[----:B0-----:R-:W-:Y:S05]  /*210500*/  @!P0 BRA `(.L_x_10820) ;  /* 0xfffffffc00ec8947 */ /* 0x001fea000383ffff */
[----:B------:R-:W-:Y:S05]  /*210510*/  BSYNC B2 ;  /* 0x0000000000027941 */ /* 0x000fea0003800000 */
.L_x_10819:
[----:B------:R-:W-:Y:S05]  /*210520*/  BRA `(.L_x_10817) ;  /* 0x0000000000187947 */ /* 0x000fea0003800000 */
.L_x_10818:
[----:B------:R-:W-:Y:S02]  /*210530*/  R2UR UR4, R38 ;  /* 0x00000000260472ca */ /* 0x000fe400000e0000 */
[----:B------:R-:W-:-:S13]  /*210540*/  R2UR UR5, R39 ;  /* 0x00000000270572ca */ /* 0x000fda00000e0000 */
[----:B------:R-:W2:Y:S02]  /*210550*/  LD.E.64 R12, desc[UR4][R36.64+0x8] ;  /* 0x00000804240c7980 */ /* 0x000ea4000c101b00 */
[----:B--2---:R-:W-:-:S05]  /*210560*/  IADD3 R8, P0, PT, R32, R12, RZ ;  /* 0x0000000c20087210 */ /* 0x004fca0007f1e0ff */
[----:B------:R-:W-:-:S05]  /*210570*/  IMAD.X R9, R33, 0x1, R13, P0 ;  /* 0x0000000121097824 */ /* 0x000fca00000e060d */
[----:B------:R0:W-:Y:S03]  /*210580*/  ST.E.64 desc[UR4][R36.64+0x8], R8 ;  /* 0x0000080824007985 */ /* 0x0001e6000c101b04 */
.L_x_10817:
[----:B------:R-:W-:Y:S05]  /*210590*/  BSYNC B1 ;  /* 0x0000000000017941 */ /* 0x000fea0003800000 */
.L_x_10816:
        /* <DEDUP_REMOVED lines=47> */
.L_x_10852:
        /* <DEDUP_REMOVED lines=28> */
.L_x_10833:
[----:B------:R-:W0:Y:S02]  /*210a50*/  LDS.64 R12, [R9+0x8] ;  /* 0x00000800090c7984 */ /* 0x000e240000000a00 */
[----:B0-----:R-:W-:-:S05]  /*210a60*/  IADD3 R14, P0, PT, R12, 0x30, RZ ;  /* 0x000000300c0e7810 */ /* 0x001fca0007f1e0ff */
[----:B------:R-:W-:-:S07]  /*210a70*/  IMAD.X R15, RZ, RZ, R13, P0 ;  /* 0x000000ffff0f7224 */ /* 0x000fce00000e060d */
[----:B------:R-:W0:Y:S02]  /*210a80*/  ATOMS.CAST.SPIN.64 P0, [R9+0x8], R12, R14 ;  /* 0x0000080c0900758d */ /* 0x000e24000180040e */
[----:B0-----:R-:W-:Y:S05]  /*210a90*/  @!P0 BRA `(.L_x_10833) ;  /* 0xfffffffc00ec8947 */ /* 0x001fea000383ffff */
[----:B------:R-:W-:Y:S05]  /*210aa0*/  BSYNC B8 ;  /* 0x0000000000087941 */ /* 0x000fea0003800000 */
.L_x_10832:
[----:B------:R-:W-:Y:S02]  /*210ab0*/  IMAD.MOV.U32 R14, RZ, RZ, R12 ;  /* 0x000000ffff0e7224 */ /* 0x000fe400078e000c */
[----:B------:R-:W-:Y:S01]  /*210ac0*/  IMAD.MOV.U32 R15, RZ, RZ, R13 ;  /* 0x000000ffff0f7224 */ /* 0x000fe200078e000d */
[----:B------:R-:W-:Y:S06]  /*210ad0*/  BRA `(.L_x_10830) ;  /* 0x0000000000187947 */ /* 0x000fec0003800000 */
.L_x_10831:
[----:B------:R-:W-:Y:S02]  /*210ae0*/  R2UR UR4, R38 ;  /* 0x00000000260472ca */ /* 0x000fe400000e0000 */
[----:B------:R-:W-:-:S13]  /*210af0*/  R2UR UR5, R39 ;  /* 0x00000000270572ca */ /* 0x000fda00000e0000 */
[----:B------:R-:W2:Y:S02]  /*210b00*/  LD.E.64 R14, desc[UR4][R36.64+0x8] ;  /* 0x00000804240e7980 */ /* 0x000ea4000c101b00 */
[----:B--2---:R-:W-:-:S05]  /*210b10*/  IADD3 R12, P0, PT, R14, 0x30, RZ ;  /* 0x000000300e0c7810 */ /* 0x004fca0007f1e0ff */
[----:B------:R-:W-:-:S05]  /*210b20*/  IMAD.X R13, RZ, RZ, R15, P0 ;  /* 0x000000ffff0d7224 */ /* 0x000fca00000e060f */
[----:B------:R0:W-:Y:S03]  /*210b30*/  ST.E.64 desc[UR4][R36.64+0x8], R12 ;  /* 0x0000080c24007985 */ /* 0x0001e6000c101b04 */
.L_x_10830:
[----:B------:R-:W-:Y:S05]  /*210b40*/  BSYNC B7 ;  /* 0x0000000000077941 */ /* 0x000fea0003800000 */
.L_x_10829:
        /* <DEDUP_REMOVED lines=54> */
.L_x_10835:
[----:B------:R-:W-:Y:S05]  /*210eb0*/  BSYNC B7 ;  /* 0x0000000000077941 */ /* 0x000fea0003800000 */
.L_x_10834:
        /* <DEDUP_REMOVED lines=40> */
.L_x_10837:
[----:B------:R-:W-:Y:S05]  /*211140*/  BSYNC B7 ;  /* 0x0000000000077941 */ /* 0x000fea0003800000 */
.L_x_10836:
[----:B------:R-:W-:Y:S02]  /*211150*/  R2UR UR4, R38 ;  /* 0x00000000260472ca */ /* 0x000fe400000e0000 */
[----:B------:R-:W-:-:S13]  /*211160*/  R2UR UR5, R39 ;  /* 0x00000000270572ca */ /* 0x000fda00000e0000 */
[----:B------:R2:W-:Y:S01]  /*211170*/  ST.E desc[UR4][R30.64], R13 ;  /* 0x0000000d1e007985 */ /* 0x0005e2000c101904 */
[----:B------:R-:W-:Y:S05]  /*211180*/  BRA `(.L_x_10838) ;  /* 0x0000000000147947 */ /* 0x000fea0003800000 */
.L_x_10828:
[----:B------:R-:W-:Y:S02]  /*211190*/  R2UR UR4, R38 ;  /* 0x00000000260472ca */ /* 0x000fe400000e0000 */
[----:B------:R-:W-:Y:S02]  /*2111a0*/  R2UR UR5, R39 ;  /* 0x00000000270572ca */ /* 0x000fe400000e0000 */
[----:B------:R-:W-:-:S05]  /*2111b0*/  IADD3 R8, P0, PT, R12, R32, RZ ;  /* 0x000000200c087210 */ /* 0x000fca0007f1e0ff */
[----:B------:R-:W-:-:S06]  /*2111c0*/  IMAD.X R9, RZ, RZ, R13, P0 ;  /* 0x000000ffff097224 */ /* 0x000fcc00000e060d */
[----:B------:R3:W-:Y:S02]  /*2111d0*/  ST.E desc[UR4][R8.64+0x20], RZ ;  /* 0x000020ff08007985 */ /* 0x0007e4000c101904 */
.L_x_10838:
[----:B------:R-:W-:Y:S05]  /*2111e0*/  BSYNC B5 ;  /* 0x0000000000057941 */ /* 0x000fea0003800000 */
.L_x_10827:
        /* <DEDUP_REMOVED lines=27> */
.L_x_10845:
[----:B------:R-:W0:Y:S02]  /*2113a0*/  LDS.64 R12, [R35+0x8] ;  /* 0x00000800230c7984 */ /* 0x000e240000000a00 */
[----:B0-----:R-:W-:-:S05]  /*2113b0*/  IADD3 R14, P0, PT, R12, 0x30, RZ ;  /* 0x000000300c0e7810 */ /* 0x001fca0007f1e0ff */
[----:B------:R-:W-:-:S07]  /*2113c0*/  IMAD.X R15, RZ, RZ, R13, P0 ;  /* 0x000000ffff0f7224 */ /* 0x000fce00000e060d */
[----:B------:R-:W0:Y:S02]  /*2113d0*/  ATOMS.CAST.SPIN.64 P0, [R35+0x8], R12, R14 ;  /* 0x0000080c2300758d */ /* 0x000e24000180040e */
[----:B0-----:R-:W-:Y:S05]  /*2113e0*/  @!P0 BRA `(.L_x_10845) ;  /* 0xfffffffc00ec8947 */ /* 0x001fea000383ffff */
[----:B------:R-:W-:Y:S05]  /*2113f0*/  BSYNC B8 ;  /* 0x0000000000087941 */ /* 0x000fea0003800000 */
.L_x_10844:
[----:B------:R-:W-:Y:S02]  /*211400*/  IMAD.MOV.U32 R14, RZ, RZ, R12 ;  /* 0x000000ffff0e7224 */ /* 0x000fe400078e000c */
[----:B------:R-:W-:Y:S01]  /*211410*/  IMAD.MOV.U32 R15, RZ, RZ, R13 ;  /* 0x000000ffff0f7224 */ /* 0x000fe200078e000d */
[----:B------:R-:W-:Y:S06]  /*211420*/  BRA `(.L_x_10842) ;  /* 0x0000000000187947 */ /* 0x000fec0003800000 */
.L_x_10843:
[----:B------:R-:W-:Y:S02]  /*211430*/  R2UR UR4, R38 ;  /* 0x00000000260472ca */ /* 0x000fe400000e0000 */
[----:B------:R-:W-:-:S13]  /*211440*/  R2UR UR5, R39 ;  /* 0x00000000270572ca */ /* 0x000fda00000e0000 */
[----:B------:R-:W2:Y:S02]  /*211450*/  LD.E.64 R14, desc[UR4][R36.64+0x8] ;  /* 0x00000804240e7980 */ /* 0x000ea4000c101b00 */
[----:B--2---:R-:W-:-:S05]  /*211460*/  IADD3 R12, P0, PT, R14, 0x30, RZ ;  /* 0x000000300e0c7810 */ /* 0x004fca0007f1e0ff */
[----:B------:R-:W-:-:S05]  /*211470*/  IMAD.X R13, RZ, RZ, R15, P0 ;  /* 0x000000ffff0d7224 */ /* 0x000fca00000e060f */
[----:B------:R0:W-:Y:S03]  /*211480*/  ST.E.64 desc[UR4][R36.64+0x8], R12 ;  /* 0x0000080c24007985 */ /* 0x0001e6000c101b04 */
.L_x_10842:
[----:B------:R-:W-:Y:S05]  /*211490*/  BSYNC B7 ;  /* 0x0000000000077941 */ /* 0x000fea0003800000 */
.L_x_10841:
        /* <DEDUP_REMOVED lines=51> */
.L_x_10847:
[----:B------:R-:W-:Y:S01]  /*2117d0*/  R2UR UR4, R38 ;  /* 0x00000000260472ca */ /* 0x000fe200000e0000 */
[----:B------:R-:W-:Y:S01]  /*2117e0*/  IMAD.MOV.U32 R11, RZ, RZ, 0x5272 ;  /* 0x00005272ff0b7424 */ /* 0x000fe200078e00ff */
[----:B------:R-:W-:Y:S01]  /*2117f0*/  R2UR UR5, R39 ;  /* 0x00000000270572ca */ /* 0x000fe200000e0000 */
[----:B------:R-:W-:Y:S01]  /*211800*/  IMAD.MOV.U32 R15, RZ, RZ, -0x1 ;  /* 0xffffffffff0f7424 */ /* 0x000fe200078e00ff */
[----:B------:R-:W-:-:S11]  /*211810*/  PLOP3.LUT P0, PT, PT, PT, PT, 0x8, 0x80 ;  /* 0x000000000080781c */ /* 0x000fd60003f0e170 */
[----:B------:R0:W-:Y:S02]  /*211820*/  ST.E desc[UR4][R30.64], R11 ;  /* 0x0000000b1e007985 */ /* 0x0001e4000c101904 */
.L_x_10848:
[----:B------:R-:W-:Y:S05]  /*211830*/  BSYNC B7 ;  /* 0x0000000000077941 */ /* 0x000fea0003800000 */
.L_x_10846:
        /* <DEDUP_REMOVED lines=39> */
.L_x_10850:
[----:B------:R-:W-:Y:S05]  /*211ab0*/  BSYNC B7 ;  /* 0x0000000000077941 */ /* 0x000fea0003800000 */
.L_x_10849:
[----:B------:R-:W-:Y:S02]  /*211ac0*/  R2UR UR4, R38 ;  /* 0x00000000260472ca */ /* 0x000fe400000e0000 */
[----:B------:R-:W-:-:S13]  /*211ad0*/  R2UR UR5, R39 ;  /* 0x00000000270572ca */ /* 0x000fda00000e0000 */
[----:B------:R2:W-:Y:S01]  /*211ae0*/  ST.E desc[UR4][R30.64], R13 ;  /* 0x0000000d1e007985 */ /* 0x0005e2000c101904 */
[----:B------:R-:W-:Y:S05]  /*211af0*/  BRA `(.L_x_10851) ;  /* 0x0000000000187947 */ /* 0x000fea0003800000 */
.L_x_10840:
[----:B------:R-:W-:Y:S01]  /*211b00*/  VIADD R9, R32, 0x4 ;  /* 0x0000000420097836 */ /* 0x000fe20000000000 */
[----:B------:R-:W-:Y:S02]  /*211b10*/  R2UR UR4, R38 ;  /* 0x00000000260472ca */ /* 0x000fe400000e0000 */
[----:B------:R-:W-:Y:S02]  /*211b20*/  R2UR UR5, R39 ;  /* 0x00000000270572ca */ /* 0x000fe400000e0000 */
[----:B------:R-:W-:-:S05]  /*211b30*/  IADD3 R8, P0, PT, R12, R9, RZ ;  /* 0x000000090c087210 */ /* 0x000fca0007f1e0ff */
[----:B------:R-:W-:-:S06]  /*211b40*/  IMAD.X R9, RZ, RZ, R13, P0 ;  /* 0x000000ffff097224 */ /* 0x000fcc00000e060d */
[----:B------:R3:W-:Y:S02]  /*211b50*/  ST.E desc[UR4][R8.64+0x20], RZ ;  /* 0x000020ff08007985 */ /* 0x0007e4000c101904 */
.L_x_10851:
[----:B------:R-:W-:Y:S05]  /*211b60*/  BSYNC B5 ;  /* 0x0000000000057941 */ /* 0x000fea0003800000 */
.L_x_10839:
[----:B------:R-:W-:Y:S02]  /*211b70*/  VIADD R33, R33, 0x2 ;  /* 0x0000000221217836 */ /* 0x000fe40000000000 */
[----:B------:R-:W-:Y:S01]  /*211b80*/  VIADD R32, R32, 0x8 ;  /* 0x0000000820207836 */ /* 0x000fe20000000000 */
[----:B------:R-:W-:Y:S06]  /*211b90*/  @P2 BRA `(.L_x_10852) ;  /* 0xffffffec003c2947 */ /* 0x000fec000383ffff */
[----:B------:R-:W-:Y:S05]  /*211ba0*/  BSYNC B1 ;  /* 0x0000000000017941 */ /* 0x000fea0003800000 */
.L_x_10826:
[----:B------:R-:W-:Y:S05]  /*211bb0*/  BSYNC B2 ;  /* 0x0000000000027941 */ /* 0x000fea0003800000 */
.L_x_10825:
        /* <DEDUP_REMOVED lines=25> */
.L_x_10859:
[----:B------:R-:W0:Y:S02]  /*211d50*/  LDS.64 R12, [R33+0x8] ;  /* 0x00000800210c7984 */ /* 0x000e240000000a00 */
[----:B0-----:R-:W-:-:S05]  /*211d60*/  IADD3 R14, P0, PT, R12, 0x30, RZ ;  /* 0x000000300c0e7810 */ /* 0x001fca0007f1e0ff */
[----:B------:R-:W-:-:S07]  /*211d70*/  IMAD.X R15, RZ, RZ, R13, P0 ;  /* 0x000000ffff0f7224 */ /* 0x000fce00000e060d */
[----:B------:R-:W0:Y:S02]  /*211d80*/  ATOMS.CAST.SPIN.64 P0, [R33+0x8], R12, R14 ;  /* 0x0000080c2100758d */ /* 0x000e24000180040e */
[----:B0-----:R-:W-:Y:S05]  /*211d90*/  @!P0 BRA `(.L_x_10859) ;  /* 0xfffffffc00ec8947 */ /* 0x001fea000383ffff */
[----:B------:R-:W-:Y:S05]  /*211da0*/  BSYNC B5 ;  /* 0x0000000000057941 */ /* 0x000fea0003800000 */
.L_x_10858:
[----:B------:R-:W-:Y:S02]  /*211db0*/  IMAD.MOV.U32 R14, RZ, RZ, R12 ;  /* 0x000000ffff0e7224 */ /* 0x000fe400078e000c */
[----:B------:R-:W-:Y:S01]  /*211dc0*/  IMAD.MOV.U32 R15, RZ, RZ, R13 ;  /* 0x000000ffff0f7224 */ /* 0x000fe200078e000d */
[----:B------:R-:W-:Y:S06]  /*211dd0*/  BRA `(.L_x_10856) ;  /* 0x0000000000187947 */ /* 0x000fec0003800000 */
.L_x_10857:
[----:B------:R-:W-:Y:S02]  /*211de0*/  R2UR UR4, R38 ;  /* 0x00000000260472ca */ /* 0x000fe400000e0000 */
[----:B------:R-:W-:-:S13]  /*211df0*/  R2UR UR5, R39 ;  /* 0x00000000270572ca */ /* 0x000fda00000e0000 */
[----:B------:R-:W2:Y:S02]  /*211e00*/  LD.E.64 R14, desc[UR4][R36.64+0x8] ;  /* 0x00000804240e7980 */ /* 0x000ea4000c101b00 */
[----:B--2---:R-:W-:-:S05]  /*211e10*/  IADD3 R12, P0, PT, R14, 0x30, RZ ;  /* 0x000000300e0c7810 */ /* 0x004fca0007f1e0ff */
[----:B------:R-:W-:-:S05]  /*211e20*/  IMAD.X R13, RZ, RZ, R15, P0 ;  /* 0x000000ffff0d7224 */ /* 0x000fca00000e060f */
[----:B------:R0:W-:Y:S03]  /*211e30*/  ST.E.64 desc[UR4][R36.64+0x8], R12 ;  /* 0x0000080c24007985 */ /* 0x0001e6000c101b04 */
.L_x_10856:
[----:B------:R-:W-:Y:S05]  /*211e40*/  BSYNC B2 ;  /* 0x0000000000027941 */ /* 0x000fea0003800000 */
.L_x_10855:
        /* <DEDUP_REMOVED lines=51> */
.L_x_10861:
[----:B------:R-:W-:Y:S01]  /*212180*/  R2UR UR4, R38 ;  /* 0x00000000260472ca */ /* 0x000fe200000e0000 */
[----:B------:R-:W-:Y:S01]  /*212190*/  IMAD.MOV.U32 R11, RZ, RZ, 0x5272 ;  /* 0x00005272ff0b7424 */ /* 0x000fe200078e00ff */
[----:B------:R-:W-:Y:S01]  /*2121a0*/  R2UR UR5, R39 ;  /* 0x00000000270572ca */ /* 0x000fe200000e0000 */
[----:B------:R-:W-:Y:S01]  /*2121b0*/  IMAD.MOV.U32 R15, RZ, RZ, -0x1 ;  /* 0xffffffffff0f7424 */ /* 0x000fe200078e00ff */
[----:B------:R-:W-:-:S11]  /*2121c0*/  PLOP3.LUT P0, PT, PT, PT, PT, 0x8, 0x80 ;  /* 0x000000000080781c */ /* 0x000fd60003f0e170 */
[----:B------:R0:W-:Y:S02]  /*2121d0*/  ST.E desc[UR4][R30.64], R11 ;  /* 0x0000000b1e007985 */ /* 0x0001e4000c101904 */
.L_x_10862:
[----:B------:R-:W-:Y:S05]  /*2121e0*/  BSYNC B2 ;  /* 0x0000000000027941 */ /* 0x000fea0003800000 */
.L_x_10860:
        /* <DEDUP_REMOVED lines=39> */
.L_x_10864:
[----:B------:R-:W-:Y:S05]  /*212460*/  BSYNC B2 ;  /* 0x0000000000027941 */ /* 0x000fea0003800000 */
.L_x_10863:
[----:B------:R-:W-:Y:S02]  /*212470*/  R2UR UR4, R38 ;  /* 0x00000000260472ca */ /* 0x000fe400000e0000 */
[----:B------:R-:W-:-:S13]  /*212480*/  R2UR UR5, R39 ;  /* 0x00000000270572ca */ /* 0x000fda00000e0000 */
[----:B------:R4:W-:Y:S01]  /*212490*/  ST.E desc[UR4][R30.64], R13 ;  /* 0x0000000d1e007985 */ /* 0x0009e2000c101904 */
[----:B------:R-:W-:Y:S05]  /*2124a0*/  BRA `(.L_x_10853) ;  /* 0x0000000000147947 */ /* 0x000fea0003800000 */
.L_x_10854:
[----:B------:R-:W-:Y:S02]  /*2124b0*/  R2UR UR4, R38 ;  /* 0x00000000260472ca */ /* 0x000fe400000e0000 */
[----:B------:R-:W-:Y:S02]  /*2124c0*/  R2UR UR5, R39 ;  /* 0x00000000270572ca */ /* 0x000fe400000e0000 */
[----:B------:R-:W-:-:S05]  /*2124d0*/  LEA R8, P0, R22, R12, 0x2 ;  /* 0x0000000c16087211 */ /* 0x000fca00078010ff */
[----:B------:R-:W-:-:S06]  /*2124e0*/  IMAD.X R9, RZ, RZ, R13, P0 ;  /* 0x000000ffff097224 */ /* 0x000fcc00000e060d */
[----:B------:R3:W-:Y:S02]  /*2124f0*/  ST.E desc[UR4][R8.64+0x20], RZ ;  /* 0x000020ff08007985 */ /* 0x0007e4000c101904 */
.L_x_10853:
[----:B------:R-:W-:Y:S05]  /*212500*/  BSYNC B1 ;  /* 0x0000000000017941 */ /* 0x000fea0003800000 */
.L_x_10823:
[----:B------:R-:W-:-:S13]  /*212510*/  ISETP.GE.AND P0, PT, R19, 0x1, PT ;  /* 0x000000011300780c */ /* 0x000fda0003f06270 */
[----:B------:R-:W-:Y:S05]  /*212520*/  @!P0 BREAK B3 ;  /* 0x0000000000038942 */ /* 0x000fea0003800000 */
[----:B------:R-:W-:Y:S05]  /*212530*/  @!P0 BRA `(.L_x_10824) ;  /* 0x0000001400088947 */ /* 0x000fea0003800000 */
[----:B------:R-:W-:Y:S05]  /*212540*/  BSYNC B3 ;  /* 0x0000000000037941 */ /* 0x000fea0003800000 */
.L_x_10822:
[----:B------:R-:W-:Y:S02]  /*212550*/  IMAD.MOV R7, RZ, RZ, -R19 ;  /* 0x000000ffff077224 */ /* 0x000fe400078e0a13 */
[----:B------:R-:W-:Y:S02]  /*212560*/  IMAD.MOV.U32 R22, RZ, RZ, RZ ;  /* 0x000000ffff167224 */ /* 0x000fe400078e00ff */
[----:B------:R-:W-:-:S07]  /*212570*/  IMAD.MOV.U32 R32, RZ, RZ, RZ ;  /* 0x000000ffff207224 */ /* 0x000fce00078e00ff */
.L_x_10889:
        /* <DEDUP_REMOVED lines=11> */
[----:B------:R-:W3:Y:S01]  /*212630*/  S2R R8, SR_CgaCtaId ;  /* 0x0000000000087919 */ /* 0x000ee20000008800 */
[----:B------:R-:W-:Y:S02]  /*212640*/  MOV R33, 0x400 ;  /* 0x0000040000217802 */ /* 0x000fe40000000f00 */
[----:B------:R-:W-:Y:S02]  /*212650*/  R2UR UR4, R38 ;  /* 0x00000000260472ca */ /* 0x000fe400000e0000 */
[----:B------:R-:W-:Y:S02]  /*212660*/  R2UR UR5, R39 ;  /* 0x00000000270572ca */ /* 0x000fe400000e0000 */
[----:B---3--:R-:W-:-:S05]  /*212670*/  LEA R33, R8, R33, 0x18 ;  /* 0x0000002108217211 */ /* 0x008fca00078ec0ff */
[----:B01----:R-:W0:Y:S02]  /*212680*/  LDS.128 R8, [R33] ;  /* 0x0000000021087984 */ /* 0x003e240000000c00 */
        /* <DEDUP_REMOVED lines=19> */
.L_x_10872:
[----:B------:R-:W0:Y:S02]  /*2127c0*/  LDS.64 R12, [R35+0x8] ;  /* 0x00000800230c7984 */ /* 0x000e240000000a00 */
[----:B0-----:R-:W-:-:S05]  /*2127d0*/  IADD3 R14, P0, PT, R12, 0x30, RZ ;  /* 0x000000300c0e7810 */ /* 0x001fca0007f1e0ff */
[----:B------:R-:W-:-:S07]  /*2127e0*/  IMAD.X R15, RZ, RZ, R13, P0 ;  /* 0x000000ffff0f7224 */ /* 0x000fce00000e060d */
[----:B------:R-:W0:Y:S02]  /*2127f0*/  ATOMS.CAST.SPIN.64 P0, [R35+0x8], R12, R14 ;  /* 0x0000080c2300758d */ /* 0x000e24000180040e */
[----:B0-----:R-:W-:Y:S05]  /*212800*/  @!P0 BRA `(.L_x_10872) ;  /* 0xfffffffc00ec8947 */ /* 0x001fea000383ffff */
[----:B------:R-:W-:Y:S05]  /*212810*/  BSYNC B3 ;  /* 0x0000000000037941 */ /* 0x000fea0003800000 */
.L_x_10871:
[----:B------:R-:W-:Y:S02]  /*212820*/  IMAD.MOV.U32 R14, RZ, RZ, R12 ;  /* 0x000000ffff0e7224 */ /* 0x000fe400078e000c */
[----:B------:R-:W-:Y:S01]  /*212830*/  IMAD.MOV.U32 R15, RZ, RZ, R13 ;  /* 0x000000ffff0f7224 */ /* 0x000fe200078e000d */
[----:B------:R-:W-:Y:S06]  /*212840*/  BRA `(.L_x_10869) ;  /* 0x0000000000187947 */ /* 0x000fec0003800000 */
.L_x_10870:
[----:B------:R-:W-:Y:S02]  /*212850*/  R2UR UR4, R38 ;  /* 0x00000000260472ca */ /* 0x000fe400000e0000 */
[----:B------:R-:W-:-:S13]  /*212860*/  R2UR UR5, R39 ;  /* 0x00000000270572ca */ /* 0x000fda00000e0000 */
[----:B------:R-:W2:Y:S02]  /*212870*/  LD.E.64 R14, desc[UR4][R36.64+0x8] ;  /* 0x00000804240e7980 */ /* 0x000ea4000c101b00 */
[----:B--2---:R-:W-:-:S05]  /*212880*/  IADD3 R12, P0, PT, R14, 0x30, RZ ;  /* 0x000000300e0c7810 */ /* 0x004fca0007f1e0ff */
[----:B------:R-:W-:-:S05]  /*212890*/  IMAD.X R13, RZ, RZ, R15, P0 ;  /* 0x000000ffff0d7224 */ /* 0x000fca00000e060f */
[----:B------:R0:W-:Y:S03]  /*2128a0*/  ST.E.64 desc[UR4][R36.64+0x8], R12 ;  /* 0x0000080c24007985 */ /* 0x0001e6000c101b04 */
.L_x_10869:
[----:B------:R-:W-:Y:S05]  /*2128b0*/  BSYNC B2 ;  /* 0x0000000000027941 */ /* 0x000fea0003800000 */
.L_x_10868:
        /* <DEDUP_REMOVED lines=54> */
.L_x_10874:
[----:B------:R-:W-:Y:S05]  /*212c20*/  BSYNC B2 ;  /* 0x0000000000027941 */ /* 0x000fea0003800000 */
.L_x_10873:
        /* <DEDUP_REMOVED lines=40> */
.L_x_10876:
[----:B------:R-:W-:Y:S05]  /*212eb0*/  BSYNC B2 ;  /* 0x0000000000027941 */ /* 0x000fea0003800000 */
.L_x_10875:
[----:B------:R-:W-:Y:S02]  /*212ec0*/  R2UR UR4, R38 ;  /* 0x00000000260472ca */ /* 0x000fe400000e0000 */
[----:B------:R-:W-:Y:S02]  /*212ed0*/  R2UR UR5, R39 ;  /* 0x00000000270572ca */ /* 0x000fe400000e0000 */
[----:B------:R-:W-:-:S11]  /*212ee0*/  PRMT R15, RZ, 0x7610, R15 ;  /* 0x00007610ff0f7816 */ /* 0x000fd6000000000f */
[----:B------:R2:W-:Y:S01]  /*212ef0*/  ST.E desc[UR4][R30.64], R13 ;  /* 0x0000000d1e007985 */ /* 0x0005e2000c101904 */
[----:B------:R-:W-:Y:S05]  /*212f00*/  BRA `(.L_x_10866) ;  /* 0x0000000000147947 */ /* 0x000fea0003800000 */
.L_x_10867:
[----:B------:R-:W-:Y:S02]  /*212f10*/  R2UR UR4, R38 ;  /* 0x00000000260472ca */ /* 0x000fe400000e0000 */
[----:B------:R-:W-:Y:S02]  /*212f20*/  R2UR UR5, R39 ;  /* 0x00000000270572ca */ /* 0x000fe400000e0000 */
[----:B------:R-:W-:-:S05]  /*212f30*/  IADD3 R8, P0, PT, R22, R12, RZ ;  /* 0x0000000c16087210 */ /* 0x000fca0007f1e0ff */
[----:B------:R-:W-:-:S06]  /*212f40*/  IMAD.X R9, RZ, RZ, R13, P0 ;  /* 0x000000ffff097224 */ /* 0x000fcc00000e060d */
[----:B------:R3:W5:Y:S02]  /*212f50*/  LD.E.U8 R15, desc[UR4][R8.64+0x20] ;  /* 0x00002004080f7980 */ /* 0x000764000c101100 */
.L_x_10866:
[----:B------:R-:W-:Y:S05]  /*212f60*/  BSYNC B1 ;  /* 0x0000000000017941 */ /* 0x000fea0003800000 */
.L_x_10865:
[----:B------:R-:W-:Y:S01]  /*212f70*/  ISETP.NE.AND P0, PT, R29, -0x1, PT ;  /* 0xffffffff1d00780c */ /* 0x000fe20003f05270 */
[----:B------:R-:W-:-:S12]  /*212f80*/  BSSY B1, `(.L_x_10877) ;  /* 0x000009a000017945 */ /* 0x000fd80003800000 */
[----:B------:R-:W-:Y:S01]  /*212f90*/  @!P0 R2UR UR4, R38 ;  /* 0x00000000260482ca */ /* 0x000fe200000e0000 */
[----:B0--3--:R-:W-:Y:S01]  /*212fa0*/  @!P0 IMAD.MOV.U32 R9, RZ, RZ, 0x5368 ;  /* 0x00005368ff098424 */ /* 0x009fe200078e00ff */
[----:B------:R-:W-:-:S13]  /*212fb0*/  @!P0 R2UR UR5, R39 ;  /* 0x00000000270582ca */ /* 0x000fda00000e0000 */
[----:B------:R0:W-:Y:S01]  /*212fc0*/  @!P0 ST.E desc[UR4][R30.64], R9 ;  /* 0x000000091e008985 */ /* 0x0001e2000c101904 */
[----:B------:R-:W-:Y:S05]  /*212fd0*/  @!P0 BRA `(.L_x_10878) ;  /* 0x0000000800508947 */ /* 0x000fea0003800000 */
[----:B------:R-:W3:Y:S01]  /*212fe0*/  S2R R8, SR_CgaCtaId ;  /* 0x0000000000087919 */ /* 0x000ee20000008800 */
[----:B------:R-:W-:Y:S02]  /*212ff0*/  MOV R33, 0x400 ;  /* 0x0000040000217802 */ /* 0x000fe40000000f00 */
[----:B------:R-:W-:Y:S02]  /*213000*/  R2UR UR4, R38 ;  /* 0x00000000260472ca */ /* 0x000fe400000e0000 */
[----:B------:R-:W-:Y:S02]  /*213010*/  R2UR UR5, R39 ;  /* 0x00000000270572ca */ /* 0x000fe400000e0000 */
[----:B---3--:R-:W-:-:S05]  /*213020*/  LEA R33, R8, R33, 0x18 ;  /* 0x0000002108217211 */ /* 0x008fca00078ec0ff */
[----:B01----:R-:W2:Y:S02]  /*213030*/  LDS.128 R8, [R33] ;  /* 0x0000000021087984 */ /* 0x003ea40000000c00 */
        /* <DEDUP_REMOVED lines=18> */
.L_x_10884:
[----:B------:R-:W0:Y:S02]  /*213160*/  LDS.64 R12, [R35+0x8] ;  /* 0x00000800230c7984 */ /* 0x000e240000000a00 */
[----:B0-----:R-:W-:-:S05]  /*213170*/  IADD3 R14, P0, PT, R12, 0x30, RZ ;  /* 0x000000300c0e7810 */ /* 0x001fca0007f1e0ff */
[----:B------:R-:W-:-:S07]  /*213180*/  IMAD.X R15, RZ, RZ, R13, P0 ;  /* 0x000000ffff0f7224 */ /* 0x000fce00000e060d */
[----:B------:R-:W0:Y:S02]  /*213190*/  ATOMS.CAST.SPIN.64 P0, [R35+0x8], R12, R14 ;  /* 0x0000080c2300758d */ /* 0x000e24000180040e */
[----:B0-----:R-:W-:Y:S05]  /*2131a0*/  @!P0 BRA `(.L_x_10884) ;  /* 0xfffffffc00ec8947 */ /* 0x001fea000383ffff */
[----:B------:R-:W-:Y:S05]  /*2131b0*/  BSYNC B3 ;  /* 0x0000000000037941 */ /* 0x000fea0003800000 */
.L_x_10883:
[----:B------:R-:W-:Y:S02]  /*2131c0*/  IMAD.MOV.U32 R14, RZ, RZ, R12 ;  /* 0x000000ffff0e7224 */ /* 0x000fe400078e000c */
[----:B------:R-:W-:Y:S01]  /*2131d0*/  IMAD.MOV.U32 R15, RZ, RZ, R13 ;  /* 0x000000ffff0f7224 */ /* 0x000fe200078e000d */
[----:B------:R-:W-:Y:S06]  /*2131e0*/  BRA `(.L_x_10881) ;  /* 0x0000000000187947 */ /* 0x000fec0003800000 */
.L_x_10882:
[----:B------:R-:W-:Y:S02]  /*2131f0*/  R2UR UR4, R38 ;  /* 0x00000000260472ca */ /* 0x000fe400000e0000 */
[----:B------:R-:W-:-:S13]  /*213200*/  R2UR UR5, R39 ;  /* 0x00000000270572ca */ /* 0x000fda00000e0000 */
[----:B------:R-:W2:Y:S02]  /*213210*/  LD.E.64 R14, desc[UR4][R36.64+0x8] ;  /* 0x00000804240e7980 */ /* 0x000ea4000c101b00 */
[----:B--2---:R-:W-:-:S05]  /*213220*/  IADD3 R12, P0, PT, R14, 0x30, RZ ;  /* 0x000000300e0c7810 */ /* 0x004fca0007f1e0ff */
[----:B------:R-:W-:-:S05]  /*213230*/  IMAD.X R13, RZ, RZ, R15, P0 ;  /* 0x000000ffff0d7224 */ /* 0x000fca00000e060f */
[----:B------:R0:W-:Y:S03]  /*213240*/  ST.E.64 desc[UR4][R36.64+0x8], R12 ;  /* 0x0000080c24007985 */ /* 0x0001e6000c101b04 */
.L_x_10881:
[----:B------:R-:W-:Y:S05]  /*213250*/  BSYNC B2 ;  /* 0x0000000000027941 */ /* 0x000fea0003800000 */
.L_x_10880:
        /* <DEDUP_REMOVED lines=54> */
.L_x_10886:
[----:B------:R-:W-:Y:S05]  /*2135c0*/  BSYNC B2 ;  /* 0x0000000000027941 */ /* 0x000fea0003800000 */
.L_x_10885:
        /* <DEDUP_REMOVED lines=40> */
.L_x_10888:
[----:B------:R-:W-:Y:S05]  /*213850*/  BSYNC B2 ;  /* 0x0000000000027941 */ /* 0x000fea0003800000 */
.L_x_10887:
[----:B------:R-:W-:Y:S02]  /*213860*/  R2UR UR4, R38 ;  /* 0x00000000260472ca */ /* 0x000fe400000e0000 */
[----:B------:R-:W-:-:S13]  /*213870*/  R2UR UR5, R39 ;  /* 0x00000000270572ca */ /* 0x000fda00000e0000 */
[----:B------:R3:W-:Y:S01]  /*213880*/  ST.E desc[UR4][R30.64], R13 ;  /* 0x0000000d1e007985 */ /* 0x0007e2000c101904 */
[----:B------:R-:W-:Y:S05]  /*213890*/  BRA `(.L_x_10878) ;  /* 0x0000000000207947 */ /* 0x000fea0003800000 */
.L_x_10879:
        /* <DEDUP_REMOVED lines=8> */
.L_x_10878:
[----:B------:R-:W-:Y:S05]  /*213920*/  BSYNC B1 ;  /* 0x0000000000017941 */ /* 0x000fea0003800000 */
.L_x_10877:
[----:B------:R-:W-:Y:S02]  /*213930*/  VIADD R32, R32, 0x1 ;  /* 0x0000000120207836 */ /* 0x000fe40000000000 */
[----:B------:R-:W-:Y:S01]  /*213940*/  VIADD R22, R22, 0x4 ;  /* 0x0000000416167836 */ /* 0x000fe20000000000 */
[----:B------:R-:W-:Y:S06]  /*213950*/  @P2 BRA `(.L_x_10889) ;  /* 0xffffffec00082947 */ /* 0x000fec000383ffff */
.L_x_10824:
[----:B------:R-:W-:Y:S05]  /*213960*/  BSYNC B4 ;  /* 0x0000000000047941 */ /* 0x000fea0003800000 */
.L_x_10821:
        /* <DEDUP_REMOVED lines=9> */
[----:B---3--:R-:W0:Y:S02]  /*213a00*/  LDS.64 R8, [R7] ;  /* 0x0000000007087984 */ /* 0x008e240000000a00 */
[----:B0-----:R-:W-:-:S05]  /*213a10*/  IMAD.WIDE R8, R18, 0x10, R8 ;  /* 0x0000001012087825 */ /* 0x001fca00078e0208 */
[----:B------:R-:W-:Y:S04]  /*213a20*/  ST.E desc[UR4][R8.64+0x28], R19 ;  /* 0x0000281308007985 */ /* 0x000fe8000c101904 */
[----:B-1----:R-:W0:Y:S02]  /*213a30*/  LDS.64 R10, [R7] ;  /* 0x00000000070a7984 */ /* 0x002e240000000a00 */
[----:B0-----:R-:W-:-:S05]  /*213a40*/  IMAD.WIDE R10, R18, 0x10, R10 ;  /* 0x00000010120a7825 */ /* 0x001fca00078e020a */
[----:B------:R1:W-:Y:S02]  /*213a50*/  ST.E desc[UR4][R10.64+0x30], RZ ;  /* 0x000030ff0a007985 */ /* 0x0003e4000c101904 */
.L_x_10815:
[----:B------:R-:W-:Y:S05]  /*213a60*/  BSYNC B0 ;  /* 0x0000000000007941 */ /* 0x000fea0003800000 */
.L_x_10814:
[----:B------:R-:W-:Y:S02]  /*213a70*/  ISETP.NE.AND P0, PT, R3, -0x1, PT ;  /* 0xffffffff0300780c */ /* 0x000fe40003f05270 */
[----:B------:R-:W-:-:S11]  /*213a80*/  ISETP.NE.AND P1, PT, R18, -0x1, PT ;  /* 0xffffffff1200780c */ /* 0x000fd60003f25270 */
[C---:B------:R-:W-:Y:S01]  /*213a90*/  @!P0 R2UR UR4, R38.reuse ;  /* 0x00000000260482ca */ /* 0x040fe200000e0000 */
[----:B-12---:R-:W-:Y:S01]  /*213aa0*/  @!P0 IMAD.MOV.U32 R11, RZ, RZ, 0x5368 ;  /* 0x00005368ff0b8424 */ /* 0x006fe200078e00ff */
        /* <DEDUP_REMOVED lines=42> */
[----:B----4-:R-:W-:-:S05]  /*213d50*/  SHF.R.S32.HI R13, RZ, 0x1f, R12 ;  /* 0x0000001fff0d7819 */ /* 0x010fca000001140c */
[----:B------:R0:W2:Y:S01]  /*213d60*/  ATOM.E.ADD.64.STRONG.GPU P0, R8, desc[UR6][R36.64+0x8], R12 ;  /* 0x8000080c2408798a */ /* 0x0000a2000810f506 */
[----:B------:R-:W-:Y:S01]  /*213d70*/  BSSY B0, `(.L_x_10890) ;  /* 0x0000018000007945 */ /* 0x000fe20003800000 */
[----:B--2---:R-:W-:Y:S02]  /*213d80*/  IMAD.MOV.U32 R34, RZ, RZ, R8 ;  /* 0x000000ffff227224 */ /* 0x004fe400078e0008 */
[----:B------:R-:W-:Y:S01]  /*213d90*/  IMAD.MOV.U32 R35, RZ, RZ, R9 ;  /* 0x000000ffff237224 */ /* 0x000fe200078e0009 */
[----:B0--3--:R-:W-:Y:S06]  /*213da0*/  @P0 BRA `(.L_x_10891) ;  /* 0x0000000000500947 */ /* 0x009fec0003800000 */
[----:B------:R-:W0:Y:S02]  /*213db0*/  QSPC.E.S P0, RZ, [R36+0x8] ;  /* 0x0000080024ff73aa */ /* 0x000e240000000500 */
[----:B0-----:R-:W-:Y:S05]  /*213dc0*/  @!P0 BRA `(.L_x_10892) ;  /* 0x0000000000308947 */ /* 0x001fea0003800000 */
[----:B------:R-:W-:Y:S01]  /*213dd0*/  IMAD.MOV.U32 R8, RZ, RZ, R36 ;  /* 0x000000ffff087224 */ /* 0x000fe200078e0024 */
[----:B------:R-:W-:Y:S04]  /*213de0*/  BSSY B1, `(.L_x_10893) ;  /* 0x0000007000017945 */ /* 0x000fe80003800000 */
[----:B------:R-:W-:-:S07]  /*213df0*/  MOV R5, R8 ;  /* 0x0000000800057202 */ /* 0x000fce0000000f00 */
.L_x_10894:
[----:B------:R-:W0:Y:S02]  /*213e00*/  LDS.64 R8, [R5+0x8] ;  /* 0x0000080005087984 */ /* 0x000e240000000a00 */
[----:B0-----:R-:W-:-:S05]  /*213e10*/  IADD3 R10, P0, PT, R12, R8, RZ ;  /* 0x000000080c0a7210 */ /* 0x001fca0007f1e0ff */
[----:B------:R-:W-:-:S07]  /*213e20*/  IMAD.X R11, R13, 0x1, R9, P0 ;  /* 0x000000010d0b7824 */ /* 0x000fce00000e0609 */
[----:B------:R-:W0:Y:S02]  /*213e30*/  ATOMS.CAST.SPIN.64 P0, [R5+0x8], R8, R10 ;  /* 0x000008080500758d */ /* 0x000e24000180040a */
[----:B0-----:R-:W-:Y:S05]  /*213e40*/  @!P0 BRA `(.L_x_10894) ;  /* 0xfffffffc00ec8947 */ /* 0x001fea000383ffff */
[----:B------:R-:W-:Y:S05]  /*213e50*/  BSYNC B1 ;  /* 0x0000000000017941 */ /* 0x000fea0003800000 */
.L_x_10893:
[----:B------:R-:W-:Y:S02]  /*213e60*/  IMAD.MOV.U32 R34, RZ, RZ, R8 ;  /* 0x000000ffff227224 */ /* 0x000fe400078e0008 */
[----:B------:R-:W-:Y:S01]  /*213e70*/  IMAD.MOV.U32 R35, RZ, RZ, R9 ;  /* 0x000000ffff237224 */ /* 0x000fe200078e0009 */
[----:B------:R-:W-:Y:S06]  /*213e80*/  BRA `(.L_x_10891) ;  /* 0x0000000000187947 */ /* 0x000fec0003800000 */
.L_x_10892:
[----:B------:R-:W-:Y:S02]  /*213e90*/  R2UR UR4, R38 ;  /* 0x00000000260472ca */ /* 0x000fe400000e0000 */
[----:B------:R-:W-:-:S13]  /*213ea0*/  R2UR UR5, R39 ;  /* 0x00000000270572ca */ /* 0x000fda00000e0000 */
[----:B------:R-:W2:Y:S02]  /*213eb0*/  LD.E.64 R34, desc[UR4][R36.64+0x8] ;  /* 0x0000080424227980 */ /* 0x000ea4000c101b00 */
[----:B--2---:R-:W-:-:S05]  /*213ec0*/  IADD3 R8, P0, PT, R12, R34, RZ ;  /* 0x000000220c087210 */ /* 0x004fca0007f1e0ff */
[----:B------:R-:W-:-:S05]  /*213ed0*/  IMAD.X R9, R13, 0x1, R35, P0 ;  /* 0x000000010d097824 */ /* 0x000fca00000e0623 */
[----:B------:R0:W-:Y:S03]  /*213ee0*/  ST.E.64 desc[UR4][R36.64+0x8], R8 ;  /* 0x0000080824007985 */ /* 0x0001e6000c101b04 */
.L_x_10891:
[----:B------:R-:W-:Y:S05]  /*213ef0*/  BSYNC B0 ;  /* 0x0000000000007941 */ /* 0x000fea0003800000 */
.L_x_10890:
        /* <DEDUP_REMOVED lines=46> */
.L_x_10924:
        /* <DEDUP_REMOVED lines=29> */
.L_x_10905:
[----:B------:R-:W0:Y:S02]  /*2143b0*/  LDS.64 R12, [R35+0x8] ;  /* 0x00000800230c7984 */ /* 0x000e240000000a00 */
[----:B0-----:R-:W-:-:S05]  /*2143c0*/  IADD3 R14, P0, PT, R12, 0x30, RZ ;  /* 0x000000300c0e7810 */ /* 0x001fca0007f1e0ff */
[----:B------:R-:W-:-:S07]  /*2143d0*/  IMAD.X R15, RZ, RZ, R13, P0 ;  /* 0x000000ffff0f7224 */ /* 0x000fce00000e060d */
[----:B------:R-:W0:Y:S02]  /*2143e0*/  ATOMS.CAST.SPIN.64 P0, [R35+0x8], R12, R14 ;  /* 0x0000080c2300758d */ /* 0x000e24000180040e */
[----:B0-----:R-:W-:Y:S05]  /*2143f0*/  @!P0 BRA `(.L_x_10905) ;  /* 0xfffffffc00ec8947 */ /* 0x001fea000383ffff */
[----:B------:R-:W-:Y:S05]  /*214400*/  BSYNC B4 ;  /* 0x0000000000047941 */ /* 0x000fea0003800000 */
.L_x_10904:
[----:B------:R-:W-:Y:S02]  /*214410*/  IMAD.MOV.U32 R14, RZ, RZ, R12 ;  /* 0x000000ffff0e7224 */ /* 0x000fe400078e000c */
[----:B------:R-:W-:Y:S01]  /*214420*/  IMAD.MOV.U32 R15, RZ, RZ, R13 ;  /* 0x000000ffff0f7224 */ /* 0x000fe200078e000d */
[----:B------:R-:W-:Y:S06]  /*214430*/  BRA `(.L_x_10902) ;  /* 0x0000000000187947 */ /* 0x000fec0003800000 */
.L_x_10903:
[----:B------:R-:W-:Y:S02]  /*214440*/  R2UR UR4, R38 ;  /* 0x00000000260472ca */ /* 0x000fe400000e0000 */
[----:B------:R-:W-:-:S13]  /*214450*/  R2UR UR5, R39 ;  /* 0x00000000270572ca */ /* 0x000fda00000e0000 */
[----:B------:R-:W2:Y:S02]  /*214460*/  LD.E.64 R14, desc[UR4][R36.64+0x8] ;  /* 0x00000804240e7980 */ /* 0x000ea4000c101b00 */
[----:B--2---:R-:W-:-:S05]  /*214470*/  IADD3 R12, P0, PT, R14, 0x30, RZ ;  /* 0x000000300e0c7810 */ /* 0x004fca0007f1e0ff */
[----:B------:R-:W-:-:S05]  /*214480*/  IMAD.X R13, RZ, RZ, R15, P0 ;  /* 0x000000ffff0d7224 */ /* 0x000fca00000e060f */
[----:B------:R0:W-:Y:S03]  /*214490*/  ST.E.64 desc[UR4][R36.64+0x8], R12 ;  /* 0x0000080c24007985 */ /* 0x0001e6000c101b04 */
.L_x_10902:
[----:B------:R-:W-:Y:S05]  /*2144a0*/  BSYNC B3 ;  /* 0x0000000000037941 */ /* 0x000fea0003800000 */
.L_x_10901:
        /* <DEDUP_REMOVED lines=54> */
.L_x_10907:
[----:B------:R-:W-:Y:S05]  /*214810*/  BSYNC B3 ;  /* 0x0000000000037941 */ /* 0x000fea0003800000 */
.L_x_10906:
        /* <DEDUP_REMOVED lines=40> */
.L_x_10909:
[----:B------:R-:W-:Y:S05]  /*214aa0*/  BSYNC B3 ;  /* 0x0000000000037941 */ /* 0x000fea0003800000 */
.L_x_10908:
[----:B------:R-:W-:Y:S02]  /*214ab0*/  R2UR UR4, R38 ;  /* 0x00000000260472ca */ /* 0x000fe400000e0000 */
[----:B------:R-:W-:-:S13]  /*214ac0*/  R2UR UR5, R39 ;  /* 0x00000000270572ca */ /* 0x000fda00000e0000 */
[----:B------:R2:W-:Y:S01]  /*214ad0*/  ST.E desc[UR4][R30.64], R13 ;  /* 0x0000000d1e007985 */ /* 0x0005e2000c101904 */
[----:B------:R-:W-:Y:S05]  /*214ae0*/  BRA `(.L_x_10910) ;  /* 0x0000000000147947 */ /* 0x000fea0003800000 */
.L_x_10900:
[----:B------:R-:W-:Y:S02]  /*214af0*/  R2UR UR4, R38 ;  /* 0x00000000260472ca */ /* 0x000fe400000e0000 */
[----:B------:R-:W-:Y:S02]  /*214b00*/  R2UR UR5, R39 ;  /* 0x00000000270572ca */ /* 0x000fe400000e0000 */
[----:B------:R-:W-:-:S05]  /*214b10*/  IADD3 R8, P0, PT, R12, R22, RZ ;  /* 0x000000160c087210 */ /* 0x000fca0007f1e0ff */
[----:B------:R-:W-:-:S06]  /*214b20*/  IMAD.X R9, RZ, RZ, R13, P0 ;  /* 0x000000ffff097224 */ /* 0x000fcc00000e060d */
[----:B------:R3:W-:Y:S02]  /*214b30*/  ST.E desc[UR4][R8.64+0x20], RZ ;  /* 0x000020ff08007985 */ /* 0x0007e4000c101904 */
.L_x_10910:
[----:B------:R-:W-:Y:S05]  /*214b40*/  BSYNC B2 ;  /* 0x0000000000027941 */ /* 0x000fea0003800000 */
.L_x_10899:
        /* <DEDUP_REMOVED lines=26> */
.L_x_10917:
[----:B------:R-:W0:Y:S02]  /*214cf0*/  LDS.64 R12, [R35+0x8] ;  /* 0x00000800230c7984 */ /* 0x000e240000000a00 */
[----:B0-----:R-:W-:-:S05]  /*214d00*/  IADD3 R14, P0, PT, R12, 0x30, RZ ;  /* 0x000000300c0e7810 */ /* 0x001fca0007f1e0ff */
[----:B------:R-:W-:-:S07]  /*214d10*/  IMAD.X R15, RZ, RZ, R13, P0 ;  /* 0x000000ffff0f7224 */ /* 0x000fce00000e060d */
[----:B------:R-:W0:Y:S02]  /*214d20*/  ATOMS.CAST.SPIN.64 P0, [R35+0x8], R12, R14 ;  /* 0x0000080c2300758d */ /* 0x000e24000180040e */
[----:B0-----:R-:W-:Y:S05]  /*214d30*/  @!P0 BRA `(.L_x_10917) ;  /* 0xfffffffc00ec8947 */ /* 0x001fea000383ffff */
[----:B------:R-:W-:Y:S05]  /*214d40*/  BSYNC B4 ;  /* 0x0000000000047941 */ /* 0x000fea0003800000 */
.L_x_10916:
[----:B------:R-:W-:Y:S02]  /*214d50*/  IMAD.MOV.U32 R14, RZ, RZ, R12 ;  /* 0x000000ffff0e7224 */ /* 0x000fe400078e000c */
[----:B------:R-:W-:Y:S01]  /*214d60*/  IMAD.MOV.U32 R15, RZ, RZ, R13 ;  /* 0x000000ffff0f7224 */ /* 0x000fe200078e000d */
[----:B------:R-:W-:Y:S06]  /*214d70*/  BRA `(.L_x_10914) ;  /* 0x0000000000187947 */ /* 0x000fec0003800000 */
.L_x_10915:
[----:B------:R-:W-:Y:S02]  /*214d80*/  R2UR UR4, R38 ;  /* 0x00000000260472ca */ /* 0x000fe400000e0000 */
[----:B------:R-:W-:-:S13]  /*214d90*/  R2UR UR5, R39 ;  /* 0x00000000270572ca */ /* 0x000fda00000e0000 */
[----:B------:R-:W2:Y:S02]  /*214da0*/  LD.E.64 R14, desc[UR4][R36.64+0x8] ;  /* 0x00000804240e7980 */ /* 0x000ea4000c101b00 */
[----:B--2---:R-:W-:-:S05]  /*214db0*/  IADD3 R12, P0, PT, R14, 0x30, RZ ;  /* 0x000000300e0c7810 */ /* 0x004fca0007f1e0ff */
[----:B------:R-:W-:-:S05]  /*214dc0*/  IMAD.X R13, RZ, RZ, R15, P0 ;  /* 0x000000ffff0d7224 */ /* 0x000fca00000e060f */
[----:B------:R0:W-:Y:S03]  /*214dd0*/  ST.E.64 desc[UR4][R36.64+0x8], R12 ;  /* 0x0000080c24007985 */ /* 0x0001e6000c101b04 */
.L_x_10914:
[----:B------:R-:W-:Y:S05]  /*214de0*/  BSYNC B3 ;  /* 0x0000000000037941 */ /* 0x000fea0003800000 */
.L_x_10913:
        /* <DEDUP_REMOVED lines=51> */
.L_x_10919:
[----:B------:R-:W-:Y:S01]  /*215120*/  R2UR UR4, R38 ;  /* 0x00000000260472ca */ /* 0x000fe200000e0000 */
[----:B------:R-:W-:Y:S01]  /*215130*/  IMAD.MOV.U32 R11, RZ, RZ, 0x5272 ;  /* 0x00005272ff0b7424 */ /* 0x000fe200078e00ff */
[----:B------:R-:W-:Y:S01]  /*215140*/  R2UR UR5, R39 ;  /* 0x00000000270572ca */ /* 0x000fe200000e0000 */
[----:B------:R-:W-:Y:S01]  /*215150*/  IMAD.MOV.U32 R15, RZ, RZ, -0x1 ;  /* 0xffffffffff0f7424 */ /* 0x000fe200078e00ff */
[----:B------:R-:W-:-:S11]  /*215160*/  PLOP3.LUT P0, PT, PT, PT, PT, 0x8, 0x80 ;  /* 0x000000000080781c */ /* 0x000fd60003f0e170 */
[----:B------:R0:W-:Y:S02]  /*215170*/  ST.E desc[UR4][R30.64], R11 ;  /* 0x0000000b1e007985 */ /* 0x0001e4000c101904 */
.L_x_10920:
[----:B------:R-:W-:Y:S05]  /*215180*/  BSYNC B3 ;  /* 0x0000000000037941 */ /* 0x000fea0003800000 */
.L_x_10918:
        /* <DEDUP_REMOVED lines=39> */
.L_x_10922:
[----:B------:R-:W-:Y:S05]  /*215400*/  BSYNC B3 ;  /* 0x0000000000037941 */ /* 0x000fea0003800000 */
.L_x_10921:
[----:B------:R-:W-:Y:S02]  /*215410*/  R2UR UR4, R38 ;  /* 0x00000000260472ca */ /* 0x000fe400000e0000 */
[----:B------:R-:W-:-:S13]  /*215420*/  R2UR UR5, R39 ;  /* 0x00000000270572ca */ /* 0x000fda00000e0000 */
[----:B------:R2:W-:Y:S01]  /*215430*/  ST.E desc[UR4][R30.64], R13 ;  /* 0x0000000d1e007985 */ /* 0x0005e2000c101904 */
[----:B------:R-:W-:Y:S05]  /*215440*/  BRA `(.L_x_10923) ;  /* 0x0000000000187947 */ /* 0x000fea0003800000 */
.L_x_10912:
[----:B------:R-:W-:Y:S01]  /*215450*/  VIADD R9, R22, 0x4 ;  /* 0x0000000416097836 */ /* 0x000fe20000000000 */
[----:B------:R-:W-:Y:S02]  /*215460*/  R2UR UR4, R38 ;  /* 0x00000000260472ca */ /* 0x000fe400000e0000 */
[----:B------:R-:W-:Y:S02]  /*215470*/  R2UR UR5, R39 ;  /* 0x00000000270572ca */ /* 0x000fe400000e0000 */
[----:B------:R-:W-:-:S05]  /*215480*/  IADD3 R8, P0, PT, R12, R9, RZ ;  /* 0x000000090c087210 */ /* 0x000fca0007f1e0ff */
[----:B------:R-:W-:-:S06]  /*215490*/  IMAD.X R9, RZ, RZ, R13, P0 ;  /* 0x000000ffff097224 */ /* 0x000fcc00000e060d */
[----:B------:R0:W-:Y:S02]  /*2154a0*/  ST.E desc[UR4][R8.64+0x20], RZ ;  /* 0x000020ff08007985 */ /* 0x0001e4000c101904 */
.L_x_10923:
[----:B------:R-:W-:Y:S05]  /*2154b0*/  BSYNC B2 ;  /* 0x0000000000027941 */ /* 0x000fea0003800000 */
.L_x_10911:
[----:B------:R-:W-:Y:S02]  /*2154c0*/  VIADD R32, R32, 0x2 ;  /* 0x0000000220207836 */ /* 0x000fe40000000000 */
[----:B------:R-:W-:Y:S01]  /*2154d0*/  VIADD R22, R22, 0x8 ;  /* 0x0000000816167836 */ /* 0x000fe20000000000 */
[----:B------:R-:W-:Y:S06]  /*2154e0*/  @P2 BRA `(.L_x_10924) ;  /* 0xffffffec003c2947 */ /* 0x000fec000383ffff */
.L_x_10898:
[----:B------:R-:W-:Y:S05]  /*2154f0*/  BSYNC B0 ;  /* 0x0000000000007941 */ /* 0x000fea0003800000 */
.L_x_10897:
        /* <DEDUP_REMOVED lines=24> */
.L_x_10930:
[----:B------:R-:W0:Y:S02]  /*215680*/  LDS.64 R12, [R33+0x8] ;  /* 0x00000800210c7984 */ /* 0x000e240000000a00 */
[----:B0-----:R-:W-:-:S05]  /*215690*/  IADD3 R14, P0, PT, R12, 0x30, RZ ;  /* 0x000000300c0e7810 */ /* 0x001fca0007f1e0ff */
[----:B------:R-:W-:-:S07]  /*2156a0*/  IMAD.X R15, RZ, RZ, R13, P0 ;  /* 0x000000ffff0f7224 */ /* 0x000fce00000e060d */
[----:B------:R-:W0:Y:S02]  /*2156b0*/  ATOMS.CAST.SPIN.64 P0, [R33+0x8], R12, R14 ;  /* 0x0000080c2100758d */ /* 0x000e24000180040e */
[----:B0-----:R-:W-:Y:S05]  /*2156c0*/  @!P0 BRA `(.L_x_10930) ;  /* 0xfffffffc00ec8947 */ /* 0x001fea000383ffff */
[----:B------:R-:W-:Y:S05]  /*2156d0*/  BSYNC B2 ;  /* 0x0000000000027941 */ /* 0x000fea0003800000 */
.L_x_10929:
[----:B------:R-:W-:Y:S02]  /*2156e0*/  IMAD.MOV.U32 R14, RZ, RZ, R12 ;  /* 0x000000ffff0e7224 */ /* 0x000fe400078e000c */
[----:B------:R-:W-:Y:S01]  /*2156f0*/  IMAD.MOV.U32 R15, RZ, RZ, R13 ;  /* 0x000000ffff0f7224 */ /* 0x000fe200078e000d */
[----:B------:R-:W-:Y:S06]  /*215700*/  BRA `(.L_x_10927) ;  /* 0x0000000000187947 */ /* 0x000fec0003800000 */
.L_x_10928:
[----:B------:R-:W-:Y:S02]  /*215710*/  R2UR UR4, R38 ;  /* 0x00000000260472ca */ /* 0x000fe400000e0000 */
[----:B------:R-:W-:-:S13]  /*215720*/  R2UR UR5, R39 ;  /* 0x00000000270572ca */ /* 0x000fda00000e0000 */
[----:B------:R-:W2:Y:S02]  /*215730*/  LD.E.64 R14, desc[UR4][R36.64+0x8] ;  /* 0x00000804240e7980 */ /* 0x000ea4000c101b00 */
[----:B--2---:R-:W-:-:S05]  /*215740*/  IADD3 R12, P0, PT, R14, 0x30, RZ ;  /* 0x000000300e0c7810 */ /* 0x004fca0007f1e0ff */
[----:B------:R-:W-:-:S05]  /*215750*/  IMAD.X R13, RZ, RZ, R15, P0 ;  /* 0x000000ffff0d7224 */ /* 0x000fca00000e060f */
[----:B------:R0:W-:Y:S03]  /*215760*/  ST.E.64 desc[UR4][R36.64+0x8], R12 ;  /* 0x0000080c24007985 */ /* 0x0001e6000c101b04 */
.L_x_10927:
[----:B------:R-:W-:Y:S05]  /*215770*/  BSYNC B0 ;  /* 0x0000000000007941 */ /* 0x000fea0003800000 */
.L_x_10926:
        /* <DEDUP_REMOVED lines=51> */
.L_x_10932:
[----:B------:R-:W-:Y:S01]  /*215ab0*/  R2UR UR4, R38 ;  /* 0x00000000260472ca */ /* 0x000fe200000e0000 */
[----:B------:R-:W-:Y:S01]  /*215ac0*/  IMAD.MOV.U32 R11, RZ, RZ, 0x5272 ;  /* 0x00005272ff0b7424 */ /* 0x000fe200078e00ff */
[----:B------:R-:W-:Y:S01]  /*215ad0*/  R2UR UR5, R39 ;  /* 0x00000000270572ca */ /* 0x000fe200000e0000 */
[----:B------:R-:W-:Y:S01]  /*215ae0*/  IMAD.MOV.U32 R15, RZ, RZ, -0x1 ;  /* 0xffffffffff0f7424 */ /* 0x000fe200078e00ff */
[----:B------:R-:W-:-:S11]  /*215af0*/  PLOP3.LUT P0, PT, PT, PT, PT, 0x8, 0x80 ;  /* 0x000000000080781c */ /* 0x000fd60003f0e170 */
[----:B------:R0:W-:Y:S02]  /*215b00*/  ST.E desc[UR4][R30.64], R11 ;  /* 0x0000000b1e007985 */ /* 0x0001e4000c101904 */
.L_x_10933:
[----:B------:R-:W-:Y:S05]  /*215b10*/  BSYNC B0 ;  /* 0x0000000000007941 */ /* 0x000fea0003800000 */
.L_x_10931:
        /* <DEDUP_REMOVED lines=39> */
.L_x_10935:
[----:B------:R-:W-:Y:S05]  /*215d90*/  BSYNC B0 ;  /* 0x0000000000007941 */ /* 0x000fea0003800000 */
.L_x_10934:
[----:B------:R-:W-:Y:S02]  /*215da0*/  R2UR UR4, R38 ;  /* 0x00000000260472ca */ /* 0x000fe400000e0000 */
[----:B------:R-:W-:-:S13]  /*215db0*/  R2UR UR5, R39 ;  /* 0x00000000270572ca */ /* 0x000fda00000e0000 */
[----:B------:R3:W-:Y:S01]  /*215dc0*/  ST.E desc[UR4][R30.64], R13 ;  /* 0x0000000d1e007985 */ /* 0x0007e2000c101904 */
[----:B------:R-:W-:Y:S05]  /*215dd0*/  BRA `(.L_x_10896) ;  /* 0x0000000000147947 */ /* 0x000fea0003800000 */
.L_x_10925:
[----:B------:R-:W-:Y:S02]  /*215de0*/  R2UR UR4, R38 ;  /* 0x00000000260472ca */ /* 0x000fe400000e0000 */
[----:B------:R-:W-:Y:S02]  /*215df0*/  R2UR UR5, R39 ;  /* 0x00000000270572ca */ /* 0x000fe400000e0000 */
[----:B------:R-:W-:-:S05]  /*215e00*/  LEA R8, P0, R18, R12, 0x2 ;  /* 0x0000000c12087211 */ /* 0x000fca00078010ff */
[----:B------:R-:W-:-:S06]  /*215e10*/  IMAD.X R9, RZ, RZ, R13, P0 ;  /* 0x000000ffff097224 */ /* 0x000fcc00000e060d */
[----:B------:R4:W-:Y:S02]  /*215e20*/  ST.E desc[UR4][R8.64+0x20], RZ ;  /* 0x000020ff08007985 */ /* 0x0009e4000c101904 */
.L_x_10896:
[----:B------:R-:W-:Y:S05]  /*215e30*/  BSYNC B1 ;  /* 0x0000000000017941 */ /* 0x000fea0003800000 */
.L_x_10895:
[----:B------:R-:W-:Y:S01]  /*215e40*/  ISETP.GE.AND P0, PT, R0, 0x1, PT ;  /* 0x000000010000780c */ /* 0x000fe20003f06270 */
[----:B------:R-:W-:-:S12]  /*215e50*/  BSSY B0, `(.L_x_10936) ;  /* 0x0000142000007945 */ /* 0x000fd80003800000 */
[----:B------:R-:W-:Y:S05]  /*215e60*/  @!P0 BRA `(.L_x_10937) ;  /* 0x0000001400008947 */ /* 0x000fea0003800000 */
[----:B-1----:R-:W-:Y:S02]  /*215e70*/  IMAD.MOV R4, RZ, RZ, -R0 ;  /* 0x000000ffff047224 */ /* 0x002fe400078e0a00 */
[----:B------:R-:W-:Y:S02]  /*215e80*/  IMAD.MOV.U32 R7, RZ, RZ, RZ ;  /* 0x000000ffff077224 */ /* 0x000fe400078e00ff */
[----:B------:R-:W-:-:S07]  /*215e90*/  IMAD.MOV.U32 R18, RZ, RZ, RZ ;  /* 0x000000ffff127224 */ /* 0x000fce00078e00ff */
.L_x_10962:
        /* <DEDUP_REMOVED lines=35> */
.L_x_10945:
[----:B------:R-:W0:Y:S02]  /*2160d0*/  LDS.64 R12, [R33+0x8] ;  /* 0x00000800210c7984 */ /* 0x000e240000000a00 */
[----:B0-----:R-:W-:-:S05]  /*2160e0*/  IADD3 R14, P0, PT, R12, 0x30, RZ ;  /* 0x000000300c0e7810 */ /* 0x001fca0007f1e0ff */
[----:B------:R-:W-:-:S07]  /*2160f0*/  IMAD.X R15, RZ, RZ, R13, P0 ;  /* 0x000000ffff0f7224 */ /* 0x000fce00000e060d */
[----:B------:R-:W0:Y:S02]  /*216100*/  ATOMS.CAST.SPIN.64 P0, [R33+0x8], R12, R14 ;  /* 0x0000080c2100758d */ /* 0x000e24000180040e */
[----:B0-----:R-:W-:Y:S05]  /*216110*/  @!P0 BRA `(.L_x_10945) ;  /* 0xfffffffc00ec8947 */ /* 0x001fea000383ffff */
[----:B------:R-:W-:Y:S05]  /*216120*/  BSYNC B3 ;  /* 0x0000000000037941 */ /* 0x000fea0003800000 */
.L_x_10944:
[----:B------:R-:W-:Y:S02]  /*216130*/  IMAD.MOV.U32 R14, RZ, RZ, R12 ;  /* 0x000000ffff0e7224 */ /* 0x000fe400078e000c */
[----:B------:R-:W-:Y:S01]  /*216140*/  IMAD.MOV.U32 R15, RZ, RZ, R13 ;  /* 0x000000ffff0f7224 */ /* 0x000fe200078e000d */
[----:B------:R-:W-:Y:S06]  /*216150*/  BRA `(.L_x_10942) ;  /* 0x0000000000187947 */ /* 0x000fec0003800000 */
.L_x_10943:
[----:B------:R-:W-:Y:S02]  /*216160*/  R2UR UR4, R38 ;  /* 0x00000000260472ca */ /* 0x000fe400000e0000 */
[----:B------:R-:W-:-:S13]  /*216170*/  R2UR UR5, R39 ;  /* 0x00000000270572ca */ /* 0x000fda00000e0000 */
[----:B------:R-:W2:Y:S02]  /*216180*/  LD.E.64 R14, desc[UR4][R36.64+0x8] ;  /* 0x00000804240e7980 */ /* 0x000ea4000c101b00 */
[----:B--2---:R-:W-:-:S05]  /*216190*/  IADD3 R12, P0, PT, R14, 0x30, RZ ;  /* 0x000000300e0c7810 */ /* 0x004fca0007f1e0ff */
[----:B------:R-:W-:-:S05]  /*2161a0*/  IMAD.X R13, RZ, RZ, R15, P0 ;  /* 0x000000ffff0d7224 */ /* 0x000fca00000e060f */
[----:B------:R0:W-:Y:S03]  /*2161b0*/  ST.E.64 desc[UR4][R36.64+0x8], R12 ;  /* 0x0000080c24007985 */ /* 0x0001e6000c101b04 */
.L_x_10942:
[----:B------:R-:W-:Y:S05]  /*2161c0*/  BSYNC B2 ;  /* 0x0000000000027941 */ /* 0x000fea0003800000 */
.L_x_10941:
        /* <DEDUP_REMOVED lines=54> */
.L_x_10947:
[----:B------:R-:W-:Y:S05]  /*216530*/  BSYNC B2 ;  /* 0x0000000000027941 */ /* 0x000fea0003800000 */
.L_x_10946:
        /* <DEDUP_REMOVED lines=40> */
.L_x_10949:
[----:B------:R-:W-:Y:S05]  /*2167c0*/  BSYNC B2 ;  /* 0x0000000000027941 */ /* 0x000fea0003800000 */
.L_x_10948:
[----:B------:R-:W-:Y:S02]  /*2167d0*/  R2UR UR4, R38 ;  /* 0x00000000260472ca */ /* 0x000fe400000e0000 */
[----:B------:R-:W-:Y:S02]  /*2167e0*/  R2UR UR5, R39 ;  /* 0x00000000270572ca */ /* 0x000fe400000e0000 */
[----:B------:R-:W-:-:S11]  /*2167f0*/  PRMT R15, RZ, 0x7610, R15 ;  /* 0x00007610ff0f7816 */ /* 0x000fd6000000000f */
[----:B------:R4:W-:Y:S01]  /*216800*/  ST.E desc[UR4][R30.64], R13 ;  /* 0x0000000d1e007985 */ /* 0x0009e2000c101904 */
[----:B------:R-:W-:Y:S05]  /*216810*/  BRA `(.L_x_10939) ;  /* 0x0000000000147947 */ /* 0x000fea0003800000 */
.L_x_10940:
[----:B------:R-:W-:Y:S02]  /*216820*/  R2UR UR4, R38 ;  /* 0x00000000260472ca */ /* 0x000fe400000e0000 */
[----:B------:R-:W-:Y:S02]  /*216830*/  R2UR UR5, R39 ;  /* 0x00000000270572ca */ /* 0x000fe400000e0000 */
[----:B------:R-:W-:-:S05]  /*216840*/  IADD3 R8, P0, PT, R12, R7, RZ ;  /* 0x000000070c087210 */ /* 0x000fca0007f1e0ff */
[----:B------:R-:W-:-:S06]  /*216850*/  IMAD.X R9, RZ, RZ, R13, P0 ;  /* 0x000000ffff097224 */ /* 0x000fcc00000e060d */
[----:B------:R0:W5:Y:S02]  /*216860*/  LD.E.U8 R15, desc[UR4][R8.64+0x20] ;  /* 0x00002004080f7980 */ /* 0x000164000c101100 */
.L_x_10939:
[----:B------:R-:W-:Y:S05]  /*216870*/  BSYNC B1 ;  /* 0x0000000000017941 */ /* 0x000fea0003800000 */
.L_x_10938:
        /* <DEDUP_REMOVED lines=31> */
.L_x_10957:
[----:B------:R-:W0:Y:S02]  /*216a70*/  LDS.64 R12, [R33+0x8] ;  /* 0x00000800210c7984 */ /* 0x000e240000000a00 */
[----:B0-----:R-:W-:-:S05]  /*216a80*/  IADD3 R14, P0, PT, R12, 0x30, RZ ;  /* 0x000000300c0e7810 */ /* 0x001fca0007f1e0ff */
[----:B------:R-:W-:-:S07]  /*216a90*/  IMAD.X R15, RZ, RZ, R13, P0 ;  /* 0x000000ffff0f7224 */ /* 0x000fce00000e060d */
[----:B------:R-:W0:Y:S02]  /*216aa0*/  ATOMS.CAST.SPIN.64 P0, [R33+0x8], R12, R14 ;  /* 0x0000080c2100758d */ /* 0x000e24000180040e */
[----:B0-----:R-:W-:Y:S05]  /*216ab0*/  @!P0 BRA `(.L_x_10957) ;  /* 0xfffffffc00ec8947 */ /* 0x001fea000383ffff */
[----:B------:R-:W-:Y:S05]  /*216ac0*/  BSYNC B3 ;  /* 0x0000000000037941 */ /* 0x000fea0003800000 */
.L_x_10956:
[----:B------:R-:W-:Y:S02]  /*216ad0*/  IMAD.MOV.U32 R14, RZ, RZ, R12 ;  /* 0x000000ffff0e7224 */ /* 0x000fe400078e000c */
[----:B------:R-:W-:Y:S01]  /*216ae0*/  IMAD.MOV.U32 R15, RZ, RZ, R13 ;  /* 0x000000ffff0f7224 */ /* 0x000fe200078e000d */
[----:B------:R-:W-:Y:S06]  /*216af0*/  BRA `(.L_x_10954) ;  /* 0x0000000000187947 */ /* 0x000fec0003800000 */
.L_x_10955:
[----:B------:R-:W-:Y:S02]  /*216b00*/  R2UR UR4, R38 ;  /* 0x00000000260472ca */ /* 0x000fe400000e0000 */
[----:B------:R-:W-:-:S13]  /*216b10*/  R2UR UR5, R39 ;  /* 0x00000000270572ca */ /* 0x000fda00000e0000 */
[----:B------:R-:W2:Y:S02]  /*216b20*/  LD.E.64 R14, desc[UR4][R36.64+0x8] ;  /* 0x00000804240e7980 */ /* 0x000ea4000c101b00 */
[----:B--2---:R-:W-:-:S05]  /*216b30*/  IADD3 R12, P0, PT, R14, 0x30, RZ ;  /* 0x000000300e0c7810 */ /* 0x004fca0007f1e0ff */
[----:B------:R-:W-:-:S05]  /*216b40*/  IMAD.X R13, RZ, RZ, R15, P0 ;  /* 0x000000ffff0d7224 */ /* 0x000fca00000e060f */
[----:B------:R0:W-:Y:S03]  /*216b50*/  ST.E.64 desc[UR4][R36.64+0x8], R12 ;  /* 0x0000080c24007985 */ /* 0x0001e6000c101b04 */
.L_x_10954:
[----:B------:R-:W-:Y:S05]  /*216b60*/  BSYNC B2 ;  /* 0x0000000000027941 */ /* 0x000fea0003800000 */
.L_x_10953:
        /* <DEDUP_REMOVED lines=54> */
.L_x_10959:
[----:B------:R-:W-:Y:S05]  /*216ed0*/  BSYNC B2 ;  /* 0x0000000000027941 */ /* 0x000fea0003800000 */
.L_x_10958:
        /* <DEDUP_REMOVED lines=40> */
.L_x_10961:
[----:B------:R-:W-:Y:S05]  /*217160*/  BSYNC B2 ;  /* 0x0000000000027941 */ /* 0x000fea0003800000 */
.L_x_10960:
[----:B------:R-:W-:Y:S02]  /*217170*/  R2UR UR4, R38 ;  /* 0x00000000260472ca */ /* 0x000fe400000e0000 */
[----:B------:R-:W-:-:S13]  /*217180*/  R2UR UR5, R39 ;  /* 0x00000000270572ca */ /* 0x000fda00000e0000 */
[----:B------:R2:W-:Y:S01]  /*217190*/  ST.E desc[UR4][R30.64], R13 ;  /* 0x0000000d1e007985 */ /* 0x0005e2000c101904 */
[----:B------:R-:W-:Y:S05]  /*2171a0*/  BRA `(.L_x_10951) ;  /* 0x0000000000207947 */ /* 0x000fea0003800000 */
.L_x_10952:
        /* <DEDUP_REMOVED lines=8> */
.L_x_10951:
[----:B------:R-:W-:Y:S05]  /*217230*/  BSYNC B1 ;  /* 0x0000000000017941 */ /* 0x000fea0003800000 */
.L_x_10950:
[----:B------:R-:W-:Y:S02]  /*217240*/  VIADD R18, R18, 0x1 ;  /* 0x0000000112127836 */ /* 0x000fe40000000000 */
[----:B------:R-:W-:Y:S01]  /*217250*/  VIADD R7, R7, 0x4 ;  /* 0x0000000407077836 */ /* 0x000fe20000000000 */
[----:B------:R-:W-:Y:S06]  /*217260*/  @P2 BRA `(.L_x_10962) ;  /* 0xffffffec000c2947 */ /* 0x000fec000383ffff */
.L_x_10937:
[----:B------:R-:W-:Y:S05]  /*217270*/  BSYNC B0 ;  /* 0x0000000000007941 */ /* 0x000fea0003800000 */
.L_x_10936:
[----:B------:R-:W-:Y:S01]  /*217280*/  ISETP.GE.AND P0, PT, R19, 0x1, PT ;  /* 0x000000011300780c */ /* 0x000fe20003f06270 */
[----:B------:R-:W-:-:S12]  /*217290*/  BSSY B0, `(.L_x_10963) ;  /* 0x0000146000007945 */ /* 0x000fd80003800000 */
[----:B------:R-:W-:Y:S05]  /*2172a0*/  @!P0 BRA `(.L_x_10964) ;  /* 0x0000001400108947 */ /* 0x000fea0003800000 */
[----:B------:R-:W-:Y:S02]  /*2172b0*/  IMAD.MOV R19, RZ, RZ, -R19 ;  /* 0x000000ffff137224 */ /* 0x000fe400078e0a13 */
[----:B-1----:R-:W-:Y:S02]  /*2172c0*/  IMAD.SHL.U32 R4, R0, 0x4, RZ ;  /* 0x0000000400047824 */ /* 0x002fe400078e00ff */
[----:B------:R-:W-:Y:S02]  /*2172d0*/  IMAD.MOV.U32 R7, RZ, RZ, RZ ;  /* 0x000000ffff077224 */ /* 0x000fe400078e00ff */
[----:B------:R-:W-:-:S07]  /*2172e0*/  IMAD.MOV.U32 R18, RZ, RZ, RZ ;  /* 0x000000ffff127224 */ /* 0x000fce00078e00ff */
.L_x_10989:
        /* <DEDUP_REMOVED lines=35> */
.L_x_10972:
[----:B------:R-:W0:Y:S02]  /*217520*/  LDS.64 R12, [R29+0x8] ;  /* 0x000008001d0c7984 */ /* 0x000e240000000a00 */
[----:B0-----:R-:W-:-:S05]  /*217530*/  IADD3 R14, P0, PT, R12, 0x30, RZ ;  /* 0x000000300c0e7810 */ /* 0x001fca0007f1e0ff */
[----:B------:R-:W-:-:S07]  /*217540*/  IMAD.X R15, RZ, RZ, R13, P0 ;  /* 0x000000ffff0f7224 */ /* 0x000fce00000e060d */
[----:B------:R-:W0:Y:S02]  /*217550*/  ATOMS.CAST.SPIN.64 P0, [R29+0x8], R12, R14 ;  /* 0x0000080c1d00758d */ /* 0x000e24000180040e */
[----:B0-----:R-:W-:Y:S05]  /*217560*/  @!P0 BRA `(.L_x_10972) ;  /* 0xfffffffc00ec8947 */ /* 0x001fea000383ffff */
[----:B------:R-:W-:Y:S05]  /*217570*/  BSYNC B3 ;  /* 0x0000000000037941 */ /* 0x000fea0003800000 */
.L_x_10971:
[----:B------:R-:W-:Y:S02]  /*217580*/  IMAD.MOV.U32 R14, RZ, RZ, R12 ;  /* 0x000000ffff0e7224 */ /* 0x000fe400078e000c */
[----:B------:R-:W-:Y:S01]  /*217590*/  IMAD.MOV.U32 R15, RZ, RZ, R13 ;  /* 0x000000ffff0f7224 */ /* 0x000fe200078e000d */
[----:B------:R-:W-:Y:S06]  /*2175a0*/  BRA `(.L_x_10969) ;  /* 0x0000000000187947 */ /* 0x000fec0003800000 */
.L_x_10970:
[----:B------:R-:W-:Y:S02]  /*2175b0*/  R2UR UR4, R38 ;  /* 0x00000000260472ca */ /* 0x000fe400000e0000 */
[----:B------:R-:W-:-:S13]  /*2175c0*/  R2UR UR5, R39 ;  /* 0x00000000270572ca */ /* 0x000fda00000e0000 */
[----:B------:R-:W2:Y:S02]  /*2175d0*/  LD.E.64 R14, desc[UR4][R36.64+0x8] ;  /* 0x00000804240e7980 */ /* 0x000ea4000c101b00 */
[----:B--2---:R-:W-:-:S05]  /*2175e0*/  IADD3 R12, P0, PT, R14, 0x30, RZ ;  /* 0x000000300e0c7810 */ /* 0x004fca0007f1e0ff */
[----:B------:R-:W-:-:S05]  /*2175f0*/  IMAD.X R13, RZ, RZ, R15, P0 ;  /* 0x000000ffff0d7224 */ /* 0x000fca00000e060f */
[----:B------:R0:W-:Y:S03]  /*217600*/  ST.E.64 desc[UR4][R36.64+0x8], R12 ;  /* 0x0000080c24007985 */ /* 0x0001e6000c101b04 */
.L_x_10969:
[----:B------:R-:W-:Y:S05]  /*217610*/  BSYNC B2 ;  /* 0x0000000000027941 */ /* 0x000fea0003800000 */
.L_x_10968:
        /* <DEDUP_REMOVED lines=54> */
.L_x_10974:
[----:B------:R-:W-:Y:S05]  /*217980*/  BSYNC B2 ;  /* 0x0000000000027941 */ /* 0x000fea0003800000 */
.L_x_10973:
        /* <DEDUP_REMOVED lines=40> */
.L_x_10976:
[----:B------:R-:W-:Y:S05]  /*217c10*/  BSYNC B2 ;  /* 0x0000000000027941 */ /* 0x000fea0003800000 */
.L_x_10975:
[----:B------:R-:W-:Y:S02]  /*217c20*/  R2UR UR4, R38 ;  /* 0x00000000260472ca */ /* 0x000fe400000e0000 */
[----:B------:R-:W-:Y:S02]  /*217c30*/  R2UR UR5, R39 ;  /* 0x00000000270572ca */ /* 0x000fe400000e0000 */
[----:B------:R-:W-:-:S11]  /*217c40*/  PRMT R15, RZ, 0x7610, R15 ;  /* 0x00007610ff0f7816 */ /* 0x000fd6000000000f */
[----:B------:R4:W-:Y:S01]  /*217c50*/  ST.E desc[UR4][R30.64], R13 ;  /* 0x0000000d1e007985 */ /* 0x0009e2000c101904 */
[----:B------:R-:W-:Y:S05]  /*217c60*/  BRA `(.L_x_10966) ;  /* 0x0000000000147947 */ /* 0x000fea0003800000 */
.L_x_10967:
[----:B------:R-:W-:Y:S02]  /*217c70*/  R2UR UR4, R38 ;  /* 0x00000000260472ca */ /* 0x000fe400000e0000 */
[----:B------:R-:W-:Y:S02]  /*217c80*/  R2UR UR5, R39 ;  /* 0x00000000270572ca */ /* 0x000fe400000e0000 */
[----:B------:R-:W-:-:S05]  /*217c90*/  IADD3 R8, P0, PT, R12, R7, RZ ;  /* 0x000000070c087210 */ /* 0x000fca0007f1e0ff */
[----:B------:R-:W-:-:S06]  /*217ca0*/  IMAD.X R9, RZ, RZ, R13, P0 ;  /* 0x000000ffff097224 */ /* 0x000fcc00000e060d */
[----:B------:R0:W5:Y:S02]  /*217cb0*/  LD.E.U8 R15, desc[UR4][R8.64+0x20] ;  /* 0x00002004080f7980 */ /* 0x000164000c101100 */
.L_x_10966:
[----:B------:R-:W-:Y:S05]  /*217cc0*/  BSYNC B1 ;  /* 0x0000000000017941 */ /* 0x000fea0003800000 */
.L_x_10965:
        /* <DEDUP_REMOVED lines=32> */
.L_x_10984:
[----:B------:R-:W0:Y:S02]  /*217ed0*/  LDS.64 R12, [R29+0x8] ;  /* 0x000008001d0c7984 */ /* 0x000e240000000a00 */
[----:B0-----:R-:W-:-:S05]  /*217ee0*/  IADD3 R14, P0, PT, R12, 0x30, RZ ;  /* 0x000000300c0e7810 */ /* 0x001fca0007f1e0ff */
[----:B------:R-:W-:-:S07]  /*217ef0*/  IMAD.X R15, RZ, RZ, R13, P0 ;  /* 0x000000ffff0f7224 */ /* 0x000fce00000e060d */
[----:B------:R-:W0:Y:S02]  /*217f00*/  ATOMS.CAST.SPIN.64 P0, [R29+0x8], R12, R14 ;  /* 0x0000080c1d00758d */ /* 0x000e24000180040e */
[----:B0-----:R-:W-:Y:S05]  /*217f10*/  @!P0 BRA `(.L_x_10984) ;  /* 0xfffffffc00ec8947 */ /* 0x001fea000383ffff */
[----:B------:R-:W-:Y:S05]  /*217f20*/  BSYNC B3 ;  /* 0x0000000000037941 */ /* 0x000fea0003800000 */
.L_x_10983:
[----:B------:R-:W-:Y:S02]  /*217f30*/  IMAD.MOV.U32 R14, RZ, RZ, R12 ;  /* 0x000000ffff0e7224 */ /* 0x000fe400078e000c */
[----:B------:R-:W-:Y:S01]  /*217f40*/  IMAD.MOV.U32 R15, RZ, RZ, R13 ;  /* 0x000000ffff0f7224 */ /* 0x000fe200078e000d */
[----:B------:R-:W-:Y:S06]  /*217f50*/  BRA `(.L_x_10981) ;  /* 0x0000000000187947 */ /* 0x000fec0003800000 */
.L_x_10982:
[----:B------:R-:W-:Y:S02]  /*217f60*/  R2UR UR4, R38 ;  /* 0x00000000260472ca */ /* 0x000fe400000e0000 */
[----:B------:R-:W-:-:S13]  /*217f70*/  R2UR UR5, R39 ;  /* 0x00000000270572ca */ /* 0x000fda00000e0000 */
[----:B------:R-:W2:Y:S02]  /*217f80*/  LD.E.64 R14, desc[UR4][R36.64+0x8] ;  /* 0x00000804240e7980 */ /* 0x000ea4000c101b00 */
[----:B--2---:R-:W-:-:S05]  /*217f90*/  IADD3 R12, P0, PT, R14, 0x30, RZ ;  /* 0x000000300e0c7810 */ /* 0x004fca0007f1e0ff */
[----:B------:R-:W-:-:S05]  /*217fa0*/  IMAD.X R13, RZ, RZ, R15, P0 ;  /* 0x000000ffff0d7224 */ /* 0x000fca00000e060f */
[----:B------:R0:W-:Y:S03]  /*217fb0*/  ST.E.64 desc[UR4][R36.64+0x8], R12 ;  /* 0x0000080c24007985 */ /* 0x0001e6000c101b04 */
.L_x_10981:
[----:B------:R-:W-:Y:S05]  /*217fc0*/  BSYNC B2 ;  /* 0x0000000000027941 */ /* 0x000fea0003800000 */
.L_x_10980:
        /* <DEDUP_REMOVED lines=54> */
.L_x_10986:
[----:B------:R-:W-:Y:S05]  /*218330*/  BSYNC B2 ;  /* 0x0000000000027941 */ /* 0x000fea0003800000 */
.L_x_10985:
        /* <DEDUP_REMOVED lines=40> */
.L_x_10988:
[----:B------:R-:W-:Y:S05]  /*2185c0*/  BSYNC B2 ;  /* 0x0000000000027941 */ /* 0x000fea0003800000 */
.L_x_10987:
[----:B------:R-:W-:Y:S02]  /*2185d0*/  R2UR UR4, R38 ;  /* 0x00000000260472ca */ /* 0x000fe400000e0000 */
[----:B------:R-:W-:-:S13]  /*2185e0*/  R2UR UR5, R39 ;  /* 0x00000000270572ca */ /* 0x000fda00000e0000 */
[----:B------:R2:W-:Y:S01]  /*2185f0*/  ST.E desc[UR4][R30.64], R13 ;  /* 0x0000000d1e007985 */ /* 0x0005e2000c101904 */
[----:B------:R-:W-:Y:S05]  /*218600*/  BRA `(.L_x_10978) ;  /* 0x0000000000207947 */ /* 0x000fea0003800000 */
.L_x_10979:
        /* <DEDUP_REMOVED lines=8> */
.L_x_10978:
[----:B------:R-:W-:Y:S05]  /*218690*/  BSYNC B1 ;  /* 0x0000000000017941 */ /* 0x000fea0003800000 */
.L_x_10977:
[----:B------:R-:W-:Y:S02]  /*2186a0*/  VIADD R18, R18, 0x1 ;  /* 0x0000000112127836 */ /* 0x000fe40000000000 */
[----:B------:R-:W-:Y:S02]  /*2186b0*/  VIADD R4, R4, 0x4 ;  /* 0x0000000404047836 */ /* 0x000fe40000000000 */
[----:B------:R-:W-:Y:S02]  /*2186c0*/  VIADD R0, R0, 0x1 ;  /* 0x0000000100007836 */ /* 0x000fe40000000000 */
[----:B------:R-:W-:Y:S01]  /*2186d0*/  VIADD R7, R7, 0x4 ;  /* 0x0000000407077836 */ /* 0x000fe20000000000 */
[----:B------:R-:W-:Y:S06]  /*2186e0*/  @P2 BRA `(.L_x_10989) ;  /* 0xffffffec00002947 */ /* 0x000fec000383ffff */
.L_x_10964:
[----:B------:R-:W-:Y:S05]  /*2186f0*/  BSYNC B0 ;  /* 0x0000000000007941 */ /* 0x000fea0003800000 */
.L_x_10963:
        /* <DEDUP_REMOVED lines=19> */
.L_x_10994:
[----:B------:R-:W0:Y:S02]  /*218830*/  LDS.64 R8, [R3+0x8] ;  /* 0x0000080003087984 */ /* 0x000e240000000a00 */
[----:B0-----:R-:W-:-:S05]  /*218840*/  IADD3 R10, P0, PT, R8, 0x30, RZ ;  /* 0x00000030080a7810 */ /* 0x001fca0007f1e0ff */
[----:B------:R-:W-:-:S07]  /*218850*/  IMAD.X R11, RZ, RZ, R9, P0 ;  /* 0x000000ffff0b7224 */ /* 0x000fce00000e0609 */
[----:B------:R-:W0:Y:S02]  /*218860*/  ATOMS.CAST.SPIN.64 P0, [R3+0x8], R8, R10 ;  /* 0x000008080300758d */ /* 0x000e24000180040a */
[----:B0-----:R-:W-:Y:S05]  /*218870*/  @!P0 BRA `(.L_x_10994) ;  /* 0xfffffffc00ec8947 */ /* 0x001fea000383ffff */
[----:B------:R-:W-:Y:S05]  /*218880*/  BSYNC B1 ;  /* 0x0000000000017941 */ /* 0x000fea0003800000 */
.L_x_10993:
[----:B------:R-:W-:Y:S02]  /*218890*/  IMAD.MOV.U32 R10, RZ, RZ, R8 ;  /* 0x000000ffff0a7224 */ /* 0x000fe400078e0008 */
[----:B------:R-:W-:Y:S01]  /*2188a0*/  IMAD.MOV.U32 R11, RZ, RZ, R9 ;  /* 0x000000ffff0b7224 */ /* 0x000fe200078e0009 */
[----:B------:R-:W-:Y:S06]  /*2188b0*/  BRA `(.L_x_10991) ;  /* 0x0000000000187947 */ /* 0x000fec0003800000 */
.L_x_10992:
[----:B------:R-:W-:Y:S02]  /*2188c0*/  R2UR UR4, R38 ;  /* 0x00000000260472ca */ /* 0x000fe400000e0000 */
[----:B------:R-:W-:-:S13]  /*2188d0*/  R2UR UR5, R39 ;  /* 0x00000000270572ca */ /* 0x000fda00000e0000 */
[----:B------:R-:W2:Y:S02]  /*2188e0*/  LD.E.64 R10, desc[UR4][R36.64+0x8] ;  /* 0x00000804240a7980 */ /* 0x000ea4000c101b00 */
[----:B--2---:R-:W-:-:S05]  /*2188f0*/  IADD3 R8, P0, PT, R10, 0x30, RZ ;  /* 0x000000300a087810 */ /* 0x004fca0007f1e0ff */
[----:B------:R-:W-:-:S05]  /*218900*/  IMAD.X R9, RZ, RZ, R11, P0 ;  /* 0x000000ffff097224 */ /* 0x000fca00000e060b */
[----:B------:R0:W-:Y:S03]  /*218910*/  ST.E.64 desc[UR4][R36.64+0x8], R8 ;  /* 0x0000080824007985 */ /* 0x0001e6000c101b04 */
.L_x_10991:
[----:B------:R-:W-:Y:S05]  /*218920*/  BSYNC B0 ;  /* 0x0000000000007941 */ /* 0x000fea0003800000 */
.L_x_10990:
[C---:B-----5:R-:W-:Y:S01]  /*218930*/  IADD3 R3, P1, PT, R10.reuse, 0x38, RZ ;  /* 0x000000380a037810 */ /* 0x060fe20007f3e0ff */
        /* <DEDUP_REMOVED lines=64> */
.L_x_11001:
[----:B------:R-:W0:Y:S02]  /*218d40*/  LDS.64 R12, [R9+0x8] ;  /* 0x00000800090c7984 */ /* 0x000e240000000a00 */
[----:B0-----:R-:W-:-:S05]  /*218d50*/  IADD3 R14, P0, PT, R18, R12, RZ ;  /* 0x0000000c120e7210 */ /* 0x001fca0007f1e0ff */
[----:B------:R-:W-:-:S07]  /*218d60*/  IMAD.X R15, R19, 0x1, R13, P0 ;  /* 0x00000001130f7824 */ /* 0x000fce00000e060d */
[----:B------:R-:W0:Y:S02]  /*218d70*/  ATOMS.CAST.SPIN.64 P0, [R9+0x8], R12, R14 ;  /* 0x0000080c0900758d */ /* 0x000e24000180040e */
[----:B0-----:R-:W-:Y:S05]  /*218d80*/  @!P0 BRA `(.L_x_11001) ;  /* 0xfffffffc00ec8947 */ /* 0x001fea000383ffff */
[----:B------:R-:W-:Y:S05]  /*218d90*/  BSYNC B2 ;  /* 0x0000000000027941 */ /* 0x000fea0003800000 */
.L_x_11000:
[----:B------:R-:W-:Y:S05]  /*218da0*/  BRA `(.L_x_10998) ;  /* 0x0000000000187947 */ /* 0x000fea0003800000 */
.L_x_10999:
[----:B------:R-:W-:Y:S02]  /*218db0*/  R2UR UR4, R38 ;  /* 0x00000000260472ca */ /* 0x000fe400000e0000 */
[----:B------:R-:W-:-:S13]  /*218dc0*/  R2UR UR5, R39 ;  /* 0x00000000270572ca */ /* 0x000fda00000e0000 */
[----:B------:R-:W2:Y:S02]  /*218dd0*/  LD.E.64 R12, desc[UR4][R36.64+0x8] ;  /* 0x00000804240c7980 */ /* 0x000ea4000c101b00 */
[----:B--2---:R-:W-:-:S05]  /*218de0*/  IADD3 R8, P0, PT, R18, R12, RZ ;  /* 0x0000000c12087210 */ /* 0x004fca0007f1e0ff */
[----:B------:R-:W-:-:S05]  /*218df0*/  IMAD.X R9, R19, 0x1, R13, P0 ;  /* 0x0000000113097824 */ /* 0x000fca00000e060d */
[----:B------:R0:W-:Y:S03]  /*218e00*/  ST.E.64 desc[UR4][R36.64+0x8], R8 ;  /* 0x0000080824007985 */ /* 0x0001e6000c101b04 */
.L_x_10998:
[----:B------:R-:W-:Y:S05]  /*218e10*/  BSYNC B1 ;  /* 0x0000000000017941 */ /* 0x000fea0003800000 */
.L_x_10997:
        /* <DEDUP_REMOVED lines=47> */
.L_x_11033:
        /* <DEDUP_REMOVED lines=28> */
.L_x_11014:
[----:B------:R-:W0:Y:S02]  /*2192d0*/  LDS.64 R12, [R33+0x8] ;  /* 0x00000800210c7984 */ /* 0x000e240000000a00 */
[----:B0-----:R-:W-:-:S05]  /*2192e0*/  IADD3 R14, P0, PT, R12, 0x30, RZ ;  /* 0x000000300c0e7810 */ /* 0x001fca0007f1e0ff */
[----:B------:R-:W-:-:S07]  /*2192f0*/  IMAD.X R15, RZ, RZ, R13, P0 ;  /* 0x000000ffff0f7224 */ /* 0x000fce00000e060d */
[----:B------:R-:W0:Y:S02]  /*219300*/  ATOMS.CAST.SPIN.64 P0, [R33+0x8], R12, R14 ;  /* 0x0000080c2100758d */ /* 0x000e24000180040e */
[----:B0-----:R-:W-:Y:S05]  /*219310*/  @!P0 BRA `(.L_x_11014) ;  /* 0xfffffffc00ec8947 */ /* 0x001fea000383ffff */
[----:B------:R-:W-:Y:S05]  /*219320*/  BSYNC B7 ;  /* 0x0000000000077941 */ /* 0x000fea0003800000 */
.L_x_11013:
[----:B------:R-:W-:Y:S02]  /*219330*/  IMAD.MOV.U32 R14, RZ, RZ, R12 ;  /* 0x000000ffff0e7224 */ /* 0x000fe400078e000c */
[----:B------:R-:W-:Y:S01]  /*219340*/  IMAD.MOV.U32 R15, RZ, RZ, R13 ;  /* 0x000000ffff0f7224 */ /* 0x000fe200078e000d */
[----:B------:R-:W-:Y:S06]  /*219350*/  BRA `(.L_x_11011) ;  /* 0x0000000000187947 */ /* 0x000fec0003800000 */
.L_x_11012:
[----:B------:R-:W-:Y:S02]  /*219360*/  R2UR UR4, R38 ;  /* 0x00000000260472ca */ /* 0x000fe400000e0000 */
[----:B------:R-:W-:-:S13]  /*219370*/  R2UR UR5, R39 ;  /* 0x00000000270572ca */ /* 0x000fda00000e0000 */
[----:B------:R-:W2:Y:S02]  /*219380*/  LD.E.64 R14, desc[UR4][R36.64+0x8] ;  /* 0x00000804240e7980 */ /* 0x000ea4000c101b00 */
[----:B--2---:R-:W-:-:S05]  /*219390*/  IADD3 R12, P0, PT, R14, 0x30, RZ ;  /* 0x000000300e0c7810 */ /* 0x004fca0007f1e0ff */
[----:B------:R-:W-:-:S05]  /*2193a0*/  IMAD.X R13, RZ, RZ, R15, P0 ;  /* 0x000000ffff0d7224 */ /* 0x000fca00000e060f */
[----:B------:R0:W-:Y:S03]  /*2193b0*/  ST.E.64 desc[UR4][R36.64+0x8], R12 ;  /* 0x0000080c24007985 */ /* 0x0001e6000c101b04 */
.L_x_11011:
[----:B------:R-:W-:Y:S05]  /*2193c0*/  BSYNC B5 ;  /* 0x0000000000057941 */ /* 0x000fea0003800000 */
.L_x_11010:
        /* <DEDUP_REMOVED lines=54> */
.L_x_11016:
[----:B------:R-:W-:Y:S05]  /*219730*/  BSYNC B5 ;  /* 0x0000000000057941 */ /* 0x000fea0003800000 */
.L_x_11015:
        /* <DEDUP_REMOVED lines=40> */
.L_x_11018:
[----:B------:R-:W-:Y:S05]  /*2199c0*/  BSYNC B5 ;  /* 0x0000000000057941 */ /* 0x000fea0003800000 */
.L_x_11017:
[----:B------:R-:W-:Y:S02]  /*2199d0*/  R2UR UR4, R38 ;  /* 0x00000000260472ca */ /* 0x000fe400000e0000 */
[----:B------:R-:W-:-:S13]  /*2199e0*/  R2UR UR5, R39 ;  /* 0x00000000270572ca */ /* 0x000fda00000e0000 */
[----:B------:R2:W-:Y:S01]  /*2199f0*/  ST.E desc[UR4][R30.64], R13 ;  /* 0x0000000d1e007985 */ /* 0x0005e2000c101904 */
[----:B------:R-:W-:Y:S05]  /*219a00*/  BRA `(.L_x_11019) ;  /* 0x0000000000147947 */ /* 0x000fea0003800000 */
.L_x_11009:
[----:B------:R-:W-:Y:S02]  /*219a10*/  R2UR UR4, R38 ;  /* 0x00000000260472ca */ /* 0x000fe400000e0000 */
[----:B------:R-:W-:Y:S02]  /*219a20*/  R2UR UR5, R39 ;  /* 0x00000000270572ca */ /* 0x000fe400000e0000 */
[----:B------:R-:W-:-:S05]  /*219a30*/  IADD3 R8, P0, PT, R12, R19, RZ ;  /* 0x000000130c087210 */ /* 0x000fca0007f1e0ff */
[----:B------:R-:W-:-:S06]  /*219a40*/  IMAD.X R9, RZ, RZ, R13, P0 ;  /* 0x000000ffff097224 */ /* 0x000fcc00000e060d */
[----:B------:R0:W-:Y:S02]  /*219a50*/  ST.E desc[UR4][R8.64+0x20], RZ ;  /* 0x000020ff08007985 */ /* 0x0001e4000c101904 */
.L_x_11019:
[----:B------:R-:W-:Y:S05]  /*219a60*/  BSYNC B4 ;  /* 0x0000000000047941 */ /* 0x000fea0003800000 */
.L_x_11008:
        /* <DEDUP_REMOVED lines=27> */
.L_x_11026:
[----:B------:R-:W0:Y:S02]  /*219c20*/  LDS.64 R12, [R33+0x8] ;  /* 0x00000800210c7984 */ /* 0x000e240000000a00 */
[----:B0-----:R-:W-:-:S05]  /*219c30*/  IADD3 R14, P0, PT, R12, 0x30, RZ ;  /* 0x000000300c0e7810 */ /* 0x001fca0007f1e0ff */
[----:B------:R-:W-:-:S07]  /*219c40*/  IMAD.X R15, RZ, RZ, R13, P0 ;  /* 0x000000ffff0f7224 */ /* 0x000fce00000e060d */
[----:B------:R-:W0:Y:S02]  /*219c50*/  ATOMS.CAST.SPIN.64 P0, [R33+0x8], R12, R14 ;  /* 0x0000080c2100758d */ /* 0x000e24000180040e */
[----:B0-----:R-:W-:Y:S05]  /*219c60*/  @!P0 BRA `(.L_x_11026) ;  /* 0xfffffffc00ec8947 */ /* 0x001fea000383ffff */
[----:B------:R-:W-:Y:S05]  /*219c70*/  BSYNC B7 ;  /* 0x0000000000077941 */ /* 0x000fea0003800000 */
.L_x_11025:
[----:B------:R-:W-:Y:S02]  /*219c80*/  IMAD.MOV.U32 R14, RZ, RZ, R12 ;  /* 0x000000ffff0e7224 */ /* 0x000fe400078e000c */
[----:B------:R-:W-:Y:S01]  /*219c90*/  IMAD.MOV.U32 R15, RZ, RZ, R13 ;  /* 0x000000ffff0f7224 */ /* 0x000fe200078e000d */
[----:B------:R-:W-:Y:S06]  /*219ca0*/  BRA `(.L_x_11023) ;  /* 0x0000000000187947 */ /* 0x000fec0003800000 */
.L_x_11024:
[----:B------:R-:W-:Y:S02]  /*219cb0*/  R2UR UR4, R38 ;  /* 0x00000000260472ca */ /* 0x000fe400000e0000 */
[----:B------:R-:W-:-:S13]  /*219cc0*/  R2UR UR5, R39 ;  /* 0x00000000270572ca */ /* 0x000fda00000e0000 */
[----:B------:R-:W2:Y:S02]  /*219cd0*/  LD.E.64 R14, desc[UR4][R36.64+0x8] ;  /* 0x00000804240e7980 */ /* 0x000ea4000c101b00 */
[----:B--2---:R-:W-:-:S05]  /*219ce0*/  IADD3 R12, P0, PT, R14, 0x30, RZ ;  /* 0x000000300e0c7810 */ /* 0x004fca0007f1e0ff */
[----:B------:R-:W-:-:S05]  /*219cf0*/  IMAD.X R13, RZ, RZ, R15, P0 ;  /* 0x000000ffff0d7224 */ /* 0x000fca00000e060f */
[----:B------:R0:W-:Y:S03]  /*219d00*/  ST.E.64 desc[UR4][R36.64+0x8], R12 ;  /* 0x0000080c24007985 */ /* 0x0001e6000c101b04 */
.L_x_11023:
[----:B------:R-:W-:Y:S05]  /*219d10*/  BSYNC B5 ;  /* 0x0000000000057941 */ /* 0x000fea0003800000 */
.L_x_11022:
        /* <DEDUP_REMOVED lines=51> */
.L_x_11028:
[----:B------:R-:W-:Y:S01]  /*21a050*/  R2UR UR4, R38 ;  /* 0x00000000260472ca */ /* 0x000fe200000e0000 */
[----:B------:R-:W-:Y:S01]  /*21a060*/  IMAD.MOV.U32 R11, RZ, RZ, 0x5272 ;  /* 0x00005272ff0b7424 */ /* 0x000fe200078e00ff */
[----:B------:R-:W-:Y:S01]  /*21a070*/  R2UR UR5, R39 ;  /* 0x00000000270572ca */ /* 0x000fe200000e0000 */
[----:B------:R-:W-:Y:S01]  /*21a080*/  IMAD.MOV.U32 R15, RZ, RZ, -0x1 ;  /* 0xffffffffff0f7424 */ /* 0x000fe200078e00ff */
[----:B------:R-:W-:-:S11]  /*21a090*/  PLOP3.LUT P0, PT, PT, PT, PT, 0x8, 0x80 ;  /* 0x000000000080781c */ /* 0x000fd60003f0e170 */
[----:B------:R0:W-:Y:S02]  /*21a0a0*/  ST.E desc[UR4][R30.64], R11 ;  /* 0x0000000b1e007985 */ /* 0x0001e4000c101904 */
.L_x_11029:
[----:B------:R-:W-:Y:S05]  /*21a0b0*/  BSYNC B5 ;  /* 0x0000000000057941 */ /* 0x000fea0003800000 */
.L_x_11027:
        /* <DEDUP_REMOVED lines=39> */
.L_x_11031:
[----:B------:R-:W-:Y:S05]  /*21a330*/  BSYNC B5 ;  /* 0x0000000000057941 */ /* 0x000fea0003800000 */
.L_x_11030:
[----:B------:R-:W-:Y:S02]  /*21a340*/  R2UR UR4, R38 ;  /* 0x00000000260472ca */ /* 0x000fe400000e0000 */
[----:B------:R-:W-:-:S13]  /*21a350*/  R2UR UR5, R39 ;  /* 0x00000000270572ca */ /* 0x000fda00000e0000 */
[----:B------:R2:W-:Y:S01]  /*21a360*/  ST.E desc[UR4][R30.64], R13 ;  /* 0x0000000d1e007985 */ /* 0x0005e2000c101904 */
[----:B------:R-:W-:Y:S05]  /*21a370*/  BRA `(.L_x_11032) ;  /* 0x0000000000187947 */ /* 0x000fea0003800000 */
.L_x_11021:
[----:B------:R-:W-:Y:S01]  /*21a380*/  VIADD R9, R19, 0x4 ;  /* 0x0000000413097836 */ /* 0x000fe20000000000 */
[----:B------:R-:W-:Y:S02]  /*21a390*/  R2UR UR4, R38 ;  /* 0x00000000260472ca */ /* 0x000fe400000e0000 */
[----:B------:R-:W-:Y:S02]  /*21a3a0*/  R2UR UR5, R39 ;  /* 0x00000000270572ca */ /* 0x000fe400000e0000 */
[----:B------:R-:W-:-:S05]  /*21a3b0*/  IADD3 R8, P0, PT, R12, R9, RZ ;  /* 0x000000090c087210 */ /* 0x000fca0007f1e0ff */
[----:B------:R-:W-:-:S06]  /*21a3c0*/  IMAD.X R9, RZ, RZ, R13, P0 ;  /* 0x000000ffff097224 */ /* 0x000fcc00000e060d */
[----:B------:R3:W-:Y:S02]  /*21a3d0*/  ST.E desc[UR4][R8.64+0x20], RZ ;  /* 0x000020ff08007985 */ /* 0x0007e4000c101904 */
.L_x_11032:
[----:B------:R-:W-:Y:S05]  /*21a3e0*/  BSYNC B4 ;  /* 0x0000000000047941 */ /* 0x000fea0003800000 */
.L_x_11020:
[----:B------:R-:W-:Y:S02]  /*21a3f0*/  VIADD R22, R22, 0x2 ;  /* 0x0000000216167836 */ /* 0x000fe40000000000 */
[----:B------:R-:W-:Y:S01]  /*21a400*/  VIADD R19, R19, 0x8 ;  /* 0x0000000813137836 */ /* 0x000fe20000000000 */
[----:B------:R-:W-:Y:S06]  /*21a410*/  @P2 BRA `(.L_x_11033) ;  /* 0xffffffec003c2947 */ /* 0x000fec000383ffff */
.L_x_11007:
[----:B------:R-:W-:Y:S05]  /*21a420*/  BSYNC B1 ;  /* 0x0000000000017941 */ /* 0x000fea0003800000 */
.L_x_11006:
        /* <DEDUP_REMOVED lines=25> */
.L_x_11040:
[----:B------:R-:W0:Y:S02]  /*21a5c0*/  LDS.64 R12, [R19+0x8] ;  /* 0x00000800130c7984 */ /* 0x000e240000000a00 */
[----:B0-----:R-:W-:-:S05]  /*21a5d0*/  IADD3 R14, P0, PT, R12, 0x30, RZ ;  /* 0x000000300c0e7810 */ /* 0x001fca0007f1e0ff */
[----:B------:R-:W-:-:S07]  /*21a5e0*/  IMAD.X R15, RZ, RZ, R13, P0 ;  /* 0x000000ffff0f7224 */ /* 0x000fce00000e060d */
[----:B------:R-:W0:Y:S02]  /*21a5f0*/  ATOMS.CAST.SPIN.64 P0, [R19+0x8], R12, R14 ;  /* 0x0000080c1300758d */ /* 0x000e24000180040e */
[----:B0-----:R-:W-:Y:S05]  /*21a600*/  @!P0 BRA `(.L_x_11040) ;  /* 0xfffffffc00ec8947 */ /* 0x001fea000383ffff */
[----:B------:R-:W-:Y:S05]  /*21a610*/  BSYNC B5 ;  /* 0x0000000000057941 */ /* 0x000fea0003800000 */
.L_x_11039:
[----:B------:R-:W-:Y:S02]  /*21a620*/  IMAD.MOV.U32 R14, RZ, RZ, R12 ;  /* 0x000000ffff0e7224 */ /* 0x000fe400078e000c */
[----:B------:R-:W-:Y:S01]  /*21a630*/  IMAD.MOV.U32 R15, RZ, RZ, R13 ;  /* 0x000000ffff0f7224 */ /* 0x000fe200078e000d */
[----:B------:R-:W-:Y:S06]  /*21a640*/  BRA `(.L_x_11037) ;  /* 0x0000000000187947 */ /* 0x000fec0003800000 */
.L_x_11038:
[----:B------:R-:W-:Y:S02]  /*21a650*/  R2UR UR4, R38 ;  /* 0x00000000260472ca */ /* 0x000fe400000e0000 */
[----:B------:R-:W-:-:S13]  /*21a660*/  R2UR UR5, R39 ;  /* 0x00000000270572ca */ /* 0x000fda00000e0000 */
[----:B------:R-:W2:Y:S02]  /*21a670*/  LD.E.64 R14, desc[UR4][R36.64+0x8] ;  /* 0x00000804240e7980 */ /* 0x000ea4000c101b00 */
[----:B--2---:R-:W-:-:S05]  /*21a680*/  IADD3 R12, P0, PT, R14, 0x30, RZ ;  /* 0x000000300e0c7810 */ /* 0x004fca0007f1e0ff */
[----:B------:R-:W-:-:S05]  /*21a690*/  IMAD.X R13, RZ, RZ, R15, P0 ;  /* 0x000000ffff0d7224 */ /* 0x000fca00000e060f */
[----:B------:R0:W-:Y:S03]  /*21a6a0*/  ST.E.64 desc[UR4][R36.64+0x8], R12 ;  /* 0x0000080c24007985 */ /* 0x0001e6000c101b04 */
.L_x_11037:
[----:B------:R-:W-:Y:S05]  /*21a6b0*/  BSYNC B4 ;  /* 0x0000000000047941 */ /* 0x000fea0003800000 */
.L_x_11036:
        /* <DEDUP_REMOVED lines=51> */
.L_x_11042:
[----:B------:R-:W-:Y:S01]  /*21a9f0*/  R2UR UR4, R38 ;  /* 0x00000000260472ca */ /* 0x000fe200000e0000 */
[----:B------:R-:W-:Y:S01]  /*21aa00*/  IMAD.MOV.U32 R11, RZ, RZ, 0x5272 ;  /* 0x00005272ff0b7424 */ /* 0x000fe200078e00ff */
[----:B------:R-:W-:Y:S01]  /*21aa10*/  R2UR UR5, R39 ;  /* 0x00000000270572ca */ /* 0x000fe200000e0000 */
[----:B------:R-:W-:Y:S01]  /*21aa20*/  IMAD.MOV.U32 R15, RZ, RZ, -0x1 ;  /* 0xffffffffff0f7424 */ /* 0x000fe200078e00ff */
[----:B------:R-:W-:-:S11]  /*21aa30*/  PLOP3.LUT P0, PT, PT, PT, PT, 0x8, 0x80 ;  /* 0x000000000080781c */ /* 0x000fd60003f0e170 */
[----:B------:R0:W-:Y:S02]  /*21aa40*/  ST.E desc[UR4][R30.64], R11 ;  /* 0x0000000b1e007985 */ /* 0x0001e4000c101904 */
.L_x_11043:
[----:B------:R-:W-:Y:S05]  /*21aa50*/  BSYNC B4 ;  /* 0x0000000000047941 */ /* 0x000fea0003800000 */
.L_x_11041:
        /* <DEDUP_REMOVED lines=39> */
.L_x_11045:
[----:B------:R-:W-:Y:S05]  /*21acd0*/  BSYNC B4 ;  /* 0x0000000000047941 */ /* 0x000fea0003800000 */
.L_x_11044:
[----:B------:R-:W-:Y:S02]  /*21ace0*/  R2UR UR4, R38 ;  /* 0x00000000260472ca */ /* 0x000fe400000e0000 */
[----:B------:R-:W-:-:S13]  /*21acf0*/  R2UR UR5, R39 ;  /* 0x00000000270572ca */ /* 0x000fda00000e0000 */
[----:B------:R3:W-:Y:S01]  /*21ad00*/  ST.E desc[UR4][R30.64], R13 ;  /* 0x0000000d1e007985 */ /* 0x0007e2000c101904 */
[----:B------:R-:W-:Y:S05]  /*21ad10*/  BRA `(.L_x_11034) ;  /* 0x0000000000147947 */ /* 0x000fea0003800000 */
.L_x_11035:
[----:B------:R-:W-:Y:S02]  /*21ad20*/  R2UR UR4, R38 ;  /* 0x00000000260472ca */ /* 0x000fe400000e0000 */
[----:B------:R-:W-:Y:S02]  /*21ad30*/  R2UR UR5, R39 ;  /* 0x00000000270572ca */ /* 0x000fe400000e0000 */
[----:B------:R-:W-:-:S05]  /*21ad40*/  LEA R18, P0, R18, R12, 0x2 ;  /* 0x0000000c12127211 */ /* 0x000fca00078010ff */
[----:B------:R-:W-:-:S06]  /*21ad50*/  IMAD.X R19, RZ, RZ, R13, P0 ;  /* 0x000000ffff137224 */ /* 0x000fcc00000e060d */
[----:B------:R4:W-:Y:S02]  /*21ad60*/  ST.E desc[UR4][R18.64+0x20], RZ ;  /* 0x000020ff12007985 */ /* 0x0009e4000c101904 */
.L_x_11034:
[----:B------:R-:W-:Y:S05]  /*21ad70*/  BSYNC B1 ;  /* 0x0000000000017941 */ /* 0x000fea0003800000 */
.L_x_11004:
[----:B------:R-:W-:-:S13]  /*21ad80*/  ISETP.GE.AND P0, PT, R0, 0x1, PT ;  /* 0x000000010000780c */ /* 0x000fda0003f06270 */
[----:B------:R-:W-:Y:S05]  /*21ad90*/  @!P0 BREAK B2 ;  /* 0x0000000000028942 */ /* 0x000fea0003800000 */
[----:B------:R-:W-:Y:S05]  /*21ada0*/  @!P0 BRA `(.L_x_11005) ;  /* 0x0000001400008947 */ /* 0x000fea0003800000 */
[----:B------:R-:W-:Y:S05]  /*21adb0*/  BSYNC B2 ;  /* 0x0000000000027941 */ /* 0x000fea0003800000 */
.L_x_11003:
[----:B------:R-:W-:Y:S01]  /*21adc0*/  IMAD.MOV R4, RZ, RZ, -R0 ;  /* 0x000000ffff047224 */ /* 0x000fe200078e0a00 */
[----:B----4-:R-:W-:-:S07]  /*21add0*/  CS2R R18, SRZ ;  /* 0x0000000000127805 */ /* 0x010fce000001ff00 */
.L_x_11070:
        /* <DEDUP_REMOVED lines=35> */
.L_x_11053:
[----:B------:R-:W0:Y:S02]  /*21b010*/  LDS.64 R12, [R9+0x8] ;  /* 0x00000800090c7984 */ /* 0x000e240000000a00 */
[----:B0-----:R-:W-:-:S05]  /*21b020*/  IADD3 R14, P0, PT, R12, 0x30, RZ ;  /* 0x000000300c0e7810 */ /* 0x001fca0007f1e0ff */
[----:B------:R-:W-:-:S07]  /*21b030*/  IMAD.X R15, RZ, RZ, R13, P0 ;  /* 0x000000ffff0f7224 */ /* 0x000fce00000e060d */
[----:B------:R-:W0:Y:S02]  /*21b040*/  ATOMS.CAST.SPIN.64 P0, [R9+0x8], R12, R14 ;  /* 0x0000080c0900758d */ /* 0x000e24000180040e */
[----:B0-----:R-:W-:Y:S05]  /*21b050*/  @!P0 BRA `(.L_x_11053) ;  /* 0xfffffffc00ec8947 */ /* 0x001fea000383ffff */
[----:B------:R-:W-:Y:S05]  /*21b060*/  BSYNC B4 ;  /* 0x0000000000047941 */ /* 0x000fea0003800000 */
.L_x_11052:
[----:B------:R-:W-:Y:S02]  /*21b070*/  IMAD.MOV.U32 R14, RZ, RZ, R12 ;  /* 0x000000ffff0e7224 */ /* 0x000fe400078e000c */
[----:B------:R-:W-:Y:S01]  /*21b080*/  IMAD.MOV.U32 R15, RZ, RZ, R13 ;  /* 0x000000ffff0f7224 */ /* 0x000fe200078e000d */
[----:B------:R-:W-:Y:S06]  /*21b090*/  BRA `(.L_x_11050) ;  /* 0x0000000000187947 */ /* 0x000fec0003800000 */
.L_x_11051:
[----:B------:R-:W-:Y:S02]  /*21b0a0*/  R2UR UR4, R38 ;  /* 0x00000000260472ca */ /* 0x000fe400000e0000 */
[----:B------:R-:W-:-:S13]  /*21b0b0*/  R2UR UR5, R39 ;  /* 0x00000000270572ca */ /* 0x000fda00000e0000 */
[----:B------:R-:W2:Y:S02]  /*21b0c0*/  LD.E.64 R14, desc[UR4][R36.64+0x8] ;  /* 0x00000804240e7980 */ /* 0x000ea4000c101b00 */
[----:B--2---:R-:W-:-:S05]  /*21b0d0*/  IADD3 R12, P0, PT, R14, 0x30, RZ ;  /* 0x000000300e0c7810 */ /* 0x004fca0007f1e0ff */
[----:B------:R-:W-:-:S05]  /*21b0e0*/  IMAD.X R13, RZ, RZ, R15, P0 ;  /* 0x000000ffff0d7224 */ /* 0x000fca00000e060f */
[----:B------:R0:W-:Y:S03]  /*21b0f0*/  ST.E.64 desc[UR4][R36.64+0x8], R12 ;  /* 0x0000080c24007985 */ /* 0x0001e6000c101b04 */
.L_x_11050:
[----:B------:R-:W-:Y:S05]  /*21b100*/  BSYNC B2 ;  /* 0x0000000000027941 */ /* 0x000fea0003800000 */
.L_x_11049:
        /* <DEDUP_REMOVED lines=54> */
.L_x_11055:
[----:B------:R-:W-:Y:S05]  /*21b470*/  BSYNC B2 ;  /* 0x0000000000027941 */ /* 0x000fea0003800000 */
.L_x_11054:
        /* <DEDUP_REMOVED lines=40> */
.L_x_11057:
[----:B------:R-:W-:Y:S05]  /*21b700*/  BSYNC B2 ;  /* 0x0000000000027941 */ /* 0x000fea0003800000 */
.L_x_11056:
[----:B------:R-:W-:Y:S02]  /*21b710*/  R2UR UR4, R38 ;  /* 0x00000000260472ca */ /* 0x000fe400000e0000 */
[----:B------:R-:W-:Y:S02]  /*21b720*/  R2UR UR5, R39 ;  /* 0x00000000270572ca */ /* 0x000fe400000e0000 */
[----:B------:R-:W-:-:S11]  /*21b730*/  PRMT R15, RZ, 0x7610, R15 ;  /* 0x00007610ff0f7816 */ /* 0x000fd6000000000f */
[----:B------:R2:W-:Y:S01]  /*21b740*/  ST.E desc[UR4][R30.64], R13 ;  /* 0x0000000d1e007985 */ /* 0x0005e2000c101904 */
[----:B------:R-:W-:Y:S05]  /*21b750*/  BRA `(.L_x_11047) ;  /* 0x0000000000147947 */ /* 0x000fea0003800000 */
.L_x_11048:
[----:B------:R-:W-:Y:S02]  /*21b760*/  R2UR UR4, R38 ;  /* 0x00000000260472ca */ /* 0x000fe400000e0000 */
[----:B------:R-:W-:Y:S02]  /*21b770*/  R2UR UR5, R39 ;  /* 0x00000000270572ca */ /* 0x000fe400000e0000 */
[----:B------:R-:W-:-:S05]  /*21b780*/  IADD3 R8, P0, PT, R12, R18, RZ ;  /* 0x000000120c087210 */ /* 0x000fca0007f1e0ff */
[----:B------:R-:W-:-:S06]  /*21b790*/  IMAD.X R9, RZ, RZ, R13, P0 ;  /* 0x000000ffff097224 */ /* 0x000fcc00000e060d */
[----:B------:R4:W5:Y:S02]  /*21b7a0*/  LD.E.U8 R15, desc[UR4][R8.64+0x20] ;  /* 0x00002004080f7980 */ /* 0x000964000c101100 */
.L_x_11047:
[----:B------:R-:W-:Y:S05]  /*21b7b0*/  BSYNC B1 ;  /* 0x0000000000017941 */ /* 0x000fea0003800000 */
.L_x_11046:
        /* <DEDUP_REMOVED lines=31> */
.L_x_11065:
[----:B------:R-:W0:Y:S02]  /*21b9b0*/  LDS.64 R12, [R9+0x8] ;  /* 0x00000800090c7984 */ /* 0x000e240000000a00 */
[----:B0-----:R-:W-:-:S05]  /*21b9c0*/  IADD3 R14, P0, PT, R12, 0x30, RZ ;  /* 0x000000300c0e7810 */ /* 0x001fca0007f1e0ff */
[----:B------:R-:W-:-:S07]  /*21b9d0*/  IMAD.X R15, RZ, RZ, R13, P0 ;  /* 0x000000ffff0f7224 */ /* 0x000fce00000e060d */
[----:B------:R-:W0:Y:S02]  /*21b9e0*/  ATOMS.CAST.SPIN.64 P0, [R9+0x8], R12, R14 ;  /* 0x0000080c0900758d */ /* 0x000e24000180040e */
[----:B0-----:R-:W-:Y:S05]  /*21b9f0*/  @!P0 BRA `(.L_x_11065) ;  /* 0xfffffffc00ec8947 */ /* 0x001fea000383ffff */
[----:B------:R-:W-:Y:S05]  /*21ba00*/  BSYNC B4 ;  /* 0x0000000000047941 */ /* 0x000fea0003800000 */
.L_x_11064:
[----:B------:R-:W-:Y:S02]  /*21ba10*/  IMAD.MOV.U32 R14, RZ, RZ, R12 ;  /* 0x000000ffff0e7224 */ /* 0x000fe400078e000c */
[----:B------:R-:W-:Y:S01]  /*21ba20*/  IMAD.MOV.U32 R15, RZ, RZ, R13 ;  /* 0x000000ffff0f7224 */ /* 0x000fe200078e000d */
[----:B------:R-:W-:Y:S06]  /*21ba30*/  BRA `(.L_x_11062) ;  /* 0x0000000000187947 */ /* 0x000fec0003800000 */
.L_x_11063:
[----:B------:R-:W-:Y:S02]  /*21ba40*/  R2UR UR4, R38 ;  /* 0x00000000260472ca */ /* 0x000fe400000e0000 */
[----:B------:R-:W-:-:S13]  /*21ba50*/  R2UR UR5, R39 ;  /* 0x00000000270572ca */ /* 0x000fda00000e0000 */
[----:B------:R-:W2:Y:S02]  /*21ba60*/  LD.E.64 R14, desc[UR4][R36.64+0x8] ;  /* 0x00000804240e7980 */ /* 0x000ea4000c101b00 */
[----:B--2---:R-:W-:-:S05]  /*21ba70*/  IADD3 R12, P0, PT, R14, 0x30, RZ ;  /* 0x000000300e0c7810 */ /* 0x004fca0007f1e0ff */
[----:B------:R-:W-:-:S05]  /*21ba80*/  IMAD.X R13, RZ, RZ, R15, P0 ;  /* 0x000000ffff0d7224 */ /* 0x000fca00000e060f */
[----:B------:R0:W-:Y:S03]  /*21ba90*/  ST.E.64 desc[UR4][R36.64+0x8], R12 ;  /* 0x0000080c24007985 */ /* 0x0001e6000c101b04 */
.L_x_11062:
[----:B------:R-:W-:Y:S05]  /*21baa0*/  BSYNC B2 ;  /* 0x0000000000027941 */ /* 0x000fea0003800000 */
.L_x_11061:
        /* <DEDUP_REMOVED lines=54> */
.L_x_11067:
[----:B------:R-:W-:Y:S05]  /*21be10*/  BSYNC B2 ;  /* 0x0000000000027941 */ /* 0x000fea0003800000 */
.L_x_11066:
        /* <DEDUP_REMOVED lines=40> */
.L_x_11069:
[----:B------:R-:W-:Y:S05]  /*21c0a0*/  BSYNC B2 ;  /* 0x0000000000027941 */ /* 0x000fea0003800000 */
.L_x_11068:
[----:B------:R-:W-:Y:S02]  /*21c0b0*/  R2UR UR4, R38 ;  /* 0x00000000260472ca */ /* 0x000fe400000e0000 */
[----:B------:R-:W-:-:S13]  /*21c0c0*/  R2UR UR5, R39 ;  /* 0x00000000270572ca */ /* 0x000fda00000e0000 */
[----:B------:R4:W-:Y:S01]  /*21c0d0*/  ST.E desc[UR4][R30.64], R13 ;  /* 0x0000000d1e007985 */ /* 0x0009e2000c101904 */
[----:B------:R-:W-:Y:S05]  /*21c0e0*/  BRA `(.L_x_11059) ;  /* 0x0000000000207947 */ /* 0x000fea0003800000 */
.L_x_11060:
        /* <DEDUP_REMOVED lines=8> */
.L_x_11059:
[----:B------:R-:W-:Y:S05]  /*21c170*/  BSYNC B1 ;  /* 0x0000000000017941 */ /* 0x000fea0003800000 */
.L_x_11058:
[----:B------:R-:W-:Y:S02]  /*21c180*/  VIADD R19, R19, 0x1 ;  /* 0x0000000113137836 */ /* 0x000fe40000000000 */
[----:B------:R-:W-:Y:S01]  /*21c190*/  VIADD R18, R18, 0x4 ;  /* 0x0000000412127836 */ /* 0x000fe20000000000 */
[----:B------:R-:W-:Y:S06]  /*21c1a0*/  @P2 BRA `(.L_x_11070) ;  /* 0xffffffec000c2947 */ /* 0x000fec000383ffff */
.L_x_11005:
[----:B------:R-:W-:Y:S05]  /*21c1b0*/  BSYNC B3 ;  /* 0x0000000000037941 */ /* 0x000fea0003800000 */
.L_x_11002:
        /* <DEDUP_REMOVED lines=15> */
.L_x_10996:
[----:B------:R-:W-:Y:S05]  /*21c2b0*/  BSYNC B0 ;  /* 0x0000000000007941 */ /* 0x000fea0003800000 */
.L_x_10995:
        /* <DEDUP_REMOVED lines=15> */
.L_x_11075:
[----:B------:R-:W0:Y:S02]  /*21c3b0*/  LDS.64 R8, [R5+0x8] ;  /* 0x0000080005087984 */ /* 0x000e240000000a00 */
[----:B0-----:R-:W-:-:S05]  /*21c3c0*/  IADD3 R10, P0, PT, R8, 0x30, RZ ;  /* 0x00000030080a7810 */ /* 0x001fca0007f1e0ff */
[----:B------:R-:W-:-:S07]  /*21c3d0*/  IMAD.X R11, RZ, RZ, R9, P0 ;  /* 0x000000ffff0b7224 */ /* 0x000fce00000e0609 */
[----:B------:R-:W0:Y:S02]  /*21c3e0*/  ATOMS.CAST.SPIN.64 P0, [R5+0x8], R8, R10 ;  /* 0x000008080500758d */ /* 0x000e24000180040a */
[----:B0-----:R-:W-:Y:S05]  /*21c3f0*/  @!P0 BRA `(.L_x_11075) ;  /* 0xfffffffc00ec8947 */ /* 0x001fea000383ffff */
[----:B------:R-:W-:Y:S05]  /*21c400*/  BSYNC B1 ;  /* 0x0000000000017941 */ /* 0x000fea0003800000 */
.L_x_11074:
[----:B------:R-:W-:Y:S02]  /*21c410*/  IMAD.MOV.U32 R10, RZ, RZ, R8 ;  /* 0x000000ffff0a7224 */ /* 0x000fe400078e0008 */
[----:B------:R-:W-:Y:S01]  /*21c420*/  IMAD.MOV.U32 R11, RZ, RZ, R9 ;  /* 0x000000ffff0b7224 */ /* 0x000fe200078e0009 */
[----:B------:R-:W-:Y:S06]  /*21c430*/  BRA `(.L_x_11072) ;  /* 0x0000000000187947 */ /* 0x000fec0003800000 */
.L_x_11073:
[----:B------:R-:W-:Y:S02]  /*21c440*/  R2UR UR4, R38 ;  /* 0x00000000260472ca */ /* 0x000fe400000e0000 */
[----:B------:R-:W-:-:S13]  /*21c450*/  R2UR UR5, R39 ;  /* 0x00000000270572ca */ /* 0x000fda00000e0000 */
[----:B------:R-:W2:Y:S02]  /*21c460*/  LD.E.64 R10, desc[UR4][R36.64+0x8] ;  /* 0x00000804240a7980 */ /* 0x000ea4000c101b00 */
[----:B--2---:R-:W-:-:S05]  /*21c470*/  IADD3 R8, P0, PT, R10, 0x30, RZ ;  /* 0x000000300a087810 */ /* 0x004fca0007f1e0ff */
[----:B------:R-:W-:-:S05]  /*21c480*/  IMAD.X R9, RZ, RZ, R11, P0 ;  /* 0x000000ffff097224 */ /* 0x000fca00000e060b */
[----:B------:R0:W-:Y:S03]  /*21c490*/  ST.E.64 desc[UR4][R36.64+0x8], R8 ;  /* 0x0000080824007985 */ /* 0x0001e6000c101b04 */
.L_x_11072:
[----:B------:R-:W-:Y:S05]  /*21c4a0*/  BSYNC B0 ;  /* 0x0000000000007941 */ /* 0x000fea0003800000 */
.L_x_11071:
        /* <DEDUP_REMOVED lines=16> */
[----:B-1----:R-:W-:Y:S01]  /*21c5b0*/  SHF.R.S64 R7, RZ, 0x1c, R0 ;  /* 0x0000001cff077819 */ /* 0x002fe20000001000 */
        /* <DEDUP_REMOVED lines=48> */
.L_x_11077:
[----:B------:R-:W-:Y:S05]  /*21c8c0*/  BSYNC B0 ;  /* 0x0000000000007941 */ /* 0x000fea0003800000 */
.L_x_11076:
[----:B------:R-:W-:Y:S01]  /*21c8d0*/  @!P0 IMAD.MOV.U32 R0, RZ, RZ, -0x1 ;  /* 0xffffffffff008424 */ /* 0x000fe200078e00ff */
[----:B------:R-:W-:Y:S06]  /*21c8e0*/  @!P1 BRA `(.L_x_10732) ;  /* 0x00000104003c9947 */ /* 0x000fec0003800000 */
[----:B------:R-:W-:Y:S01]  /*21c8f0*/  BSSY B0, `(.L_x_11078) ;  /* 0x00000af000007945 */ /* 0x000fe20003800000 */
[----:B------:R-:W-:Y:S02]  /*21c900*/  IMAD.MOV.U32 R11, RZ, RZ, RZ ;  /* 0x000000ffff0b7224 */ /* 0x000fe400078e00ff */
[----:B--2---:R-:W-:-:S07]  /*21c910*/  IMAD.MOV.U32 R5, RZ, RZ, RZ ;  /* 0x000000ffff057224 */ /* 0x004fce00078e00ff */
.L_x_11092:
[----:B01-3--:R-:W0:Y:S01]  /*21c920*/  LDS.64 R8, [R4] ;  /* 0x0000000004087984 */ /* 0x00be220000000a00 */
[----:B------:R-:W-:Y:S05]  /*21c930*/  YIELD ;  /* 0x0000000000007946 */ /* 0x000fea0003800000 */
[----:B------:R-:W-:Y:S02]  /*21c940*/  R2UR UR4, R38 ;  /* 0x00000000260472ca */ /* 0x000fe400000e0000 */
[----:B------:R-:W-:-:S13]  /*21c950*/  R2UR UR5, R39 ;  /* 0x00000000270572ca */ /* 0x000fda00000e0000 */
[----:B0-2---:R-:W2:Y:S01]  /*21c960*/  LD.E R3, desc[UR4][R8.64+0x8] ;  /* 0x0000080408037980 */ /* 0x005ea2000c101900 */
[----:B------:R-:W-:Y:S01]  /*21c970*/  BSSY B1, `(.L_x_11079) ;  /* 0x00000a0000017945 */ /* 0x000fe20003800000 */
[----:B-1----:R-:W-:Y:S01]  /*21c980*/  IMAD.MOV.U32 R7, RZ, RZ, R5 ;  /* 0x000000ffff077224 */ /* 0x002fe200078e0005 */
[----:B--2---:R-:W-:-:S13]  /*21c990*/  ISETP.NE.AND P1, PT, R3, -0x1, PT ;  /* 0xffffffff0300780c */ /* 0x004fda0003f25270 */
[----:B------:R-:W-:Y:S01]  /*21c9a0*/  @!P1 R2UR UR4, R38 ;  /* 0x00000000260492ca */ /* 0x000fe200000e0000 */
[----:B-----5:R-:W-:Y:S01]  /*21c9b0*/  @!P1 IMAD.MOV.U32 R15, RZ, RZ, 0x5368 ;  /* 0x00005368ff0f9424 */ /* 0x020fe200078e00ff */
        /* <DEDUP_REMOVED lines=31> */
.L_x_11086:
[----:B------:R-:W0:Y:S02]  /*21cbb0*/  LDS.64 R8, [R13+0x8] ;  /* 0x000008000d087984 */ /* 0x000e240000000a00 */
[----:B0-----:R-:W-:-:S05]  /*21cbc0*/  IADD3 R10, P0, PT, R8, 0x30, RZ ;  /* 0x00000030080a7810 */ /* 0x001fca0007f1e0ff */
[----:B------:R-:W-:-:S07]  /*21cbd0*/  IMAD.X R11, RZ, RZ, R9, P0 ;  /* 0x000000ffff0b7224 */ /* 0x000fce00000e0609 */
[----:B------:R-:W0:Y:S02]  /*21cbe0*/  ATOMS.CAST.SPIN.64 P0, [R13+0x8], R8, R10 ;  /* 0x000008080d00758d */ /* 0x000e24000180040a */
[----:B0-----:R-:W-:Y:S05]  /*21cbf0*/  @!P0 BRA `(.L_x_11086) ;  /* 0xfffffffc00ec8947 */ /* 0x001fea000383ffff */
[----:B------:R-:W-:Y:S05]  /*21cc00*/  BSYNC B3 ;  /* 0x0000000000037941 */ /* 0x000fea0003800000 */
.L_x_11085:
[----:B------:R-:W-:Y:S02]  /*21cc10*/  IMAD.MOV.U32 R10, RZ, RZ, R8 ;  /* 0x000000ffff0a7224 */ /* 0x000fe400078e0008 */
[----:B------:R-:W-:Y:S01]  /*21cc20*/  IMAD.MOV.U32 R11, RZ, RZ, R9 ;  /* 0x000000ffff0b7224 */ /* 0x000fe200078e0009 */
[----:B------:R-:W-:Y:S06]  /*21cc30*/  BRA `(.L_x_11083) ;  /* 0x0000000000187947 */ /* 0x000fec0003800000 */
.L_x_11084:
[----:B------:R-:W-:Y:S02]  /*21cc40*/  R2UR UR4, R38 ;  /* 0x00000000260472ca */ /* 0x000fe400000e0000 */
[----:B------:R-:W-:-:S13]  /*21cc50*/  R2UR UR5, R39 ;  /* 0x00000000270572ca */ /* 0x000fda00000e0000 */
[----:B------:R-:W2:Y:S02]  /*21cc60*/  LD.E.64 R10, desc[UR4][R36.64+0x8] ;  /* 0x00000804240a7980 */ /* 0x000ea4000c101b00 */
[----:B--2---:R-:W-:-:S05]  /*21cc70*/  IADD3 R8, P0, PT, R10, 0x30, RZ ;  /* 0x000000300a087810 */ /* 0x004fca0007f1e0ff */
[----:B------:R-:W-:-:S05]  /*21cc80*/  IMAD.X R9, RZ, RZ, R11, P0 ;  /* 0x000000ffff097224 */ /* 0x000fca00000e060b */
[----:B------:R0:W-:Y:S03]  /*21cc90*/  ST.E.64 desc[UR4][R36.64+0x8], R8 ;  /* 0x0000080824007985 */ /* 0x0001e6000c101b04 */
.L_x_11083:
[----:B------:R-:W-:Y:S05]  /*21cca0*/  BSYNC B2 ;  /* 0x0000000000027941 */ /* 0x000fea0003800000 */
.L_x_11082:
        /* <DEDUP_REMOVED lines=54> */
.L_x_11088:
[----:B------:R-:W-:Y:S05]  /*21d010*/  BSYNC B2 ;  /* 0x0000000000027941 */ /* 0x000fea0003800000 */
.L_x_11087:
        /* <DEDUP_REMOVED lines=40> */
.L_x_11090:
[----:B------:R-:W-:Y:S05]  /*21d2a0*/  BSYNC B2 ;  /* 0x0000000000027941 */ /* 0x000fea0003800000 */
.L_x_11089:
[----:B------:R-:W-:Y:S01]  /*21d2b0*/  R2UR UR4, R38 ;  /* 0x00000000260472ca */ /* 0x000fe200000e0000 */
[----:B------:R-:W-:Y:S01]  /*21d2c0*/  IMAD.MOV.U32 R13, RZ, RZ, RZ ;  /* 0x000000ffff0d7224 */ /* 0x000fe200078e00ff */
[----:B------:R-:W-:Y:S02]  /*21d2d0*/  R2UR UR5, R39 ;  /* 0x00000000270572ca */ /* 0x000fe400000e0000 */
[----:B------:R-:W-:-:S11]  /*21d2e0*/  ISETP.EQ.AND P0, PT, R11, RZ, PT ;  /* 0x000000ff0b00720c */ /* 0x000fd60003f02270 */
[----:B------:R2:W-:Y:S01]  /*21d2f0*/  ST.E desc[UR4][R30.64], R11 ;  /* 0x0000000b1e007985 */ /* 0x0005e2000c101904 */
[----:B------:R-:W-:Y:S05]  /*21d300*/  BRA `(.L_x_11080) ;  /* 0x0000000000187947 */ /* 0x000fea0003800000 */
.L_x_11081:
[----:B------:R-:W-:Y:S02]  /*21d310*/  R2UR UR4, R38 ;  /* 0x00000000260472ca */ /* 0x000fe400000e0000 */
[----:B------:R-:W-:Y:S02]  /*21d320*/  R2UR UR5, R39 ;  /* 0x00000000270572ca */ /* 0x000fe400000e0000 */
[----:B------:R-:W-:-:S05]  /*21d330*/  LEA R8, P0, R5, R8, 0x2 ;  /* 0x0000000805087211 */ /* 0x000fca00078010ff */
[----:B------:R-:W-:-:S06]  /*21d340*/  IMAD.X R9, RZ, RZ, R9, P0 ;  /* 0x000000ffff097224 */ /* 0x000fcc00000e0609 */
[----:B------:R3:W5:Y:S01]  /*21d350*/  LD.E R13, desc[UR4][R8.64+0x20] ;  /* 0x00002004080d7980 */ /* 0x000762000c101900 */
[----:B------:R-:W-:-:S13]  /*21d360*/  PLOP3.LUT P0, PT, PT, PT, PT, 0x80, 0x8 ;  /* 0x000000000008781c */ /* 0x000fda0003f0f070 */
.L_x_11080:
[----:B------:R-:W-:Y:S05]  /*21d370*/  BSYNC B1 ;  /* 0x0000000000017941 */ /* 0x000fea0003800000 */
.L_x_11079:
[----:B------:R-:W-:Y:S01]  /*21d380*/  IMAD.MOV.U32 R3, RZ, RZ, RZ ;  /* 0x000000ffff037224 */ /* 0x000fe200078e00ff */
[----:B------:R-:W-:Y:S06]  /*21d390*/  @!P0 BRA `(.L_x_11091) ;  /* 0x0000000000108947 */ /* 0x000fec0003800000 */
[----:B-----5:R-:W-:-:S13]  /*21d3a0*/  ISETP.GT.AND P0, PT, R6, R13, PT ;  /* 0x0000000d0600720c */ /* 0x020fda0003f04270 */
[----:B------:R-:W-:Y:S01]  /*21d3b0*/  @P0 VIADD R5, R5, 0x1 ;  /* 0x0000000105050836 */ /* 0x000fe20000000000 */
[----:B------:R-:W-:Y:S06]  /*21d3c0*/  @P0 BRA `(.L_x_11092) ;  /* 0xfffffff400540947 */ /* 0x000fec000383ffff */
[----:B------:R-:W-:-:S07]  /*21d3d0*/  VIADD R3, R7, 0x1 ;  /* 0x0000000107037836 */ /* 0x000fce0000000000 */
.L_x_11091:
[----:B------:R-:W-:Y:S05]  /*21d3e0*/  BSYNC B0 ;  /* 0x0000000000007941 */ /* 0x000fea0003800000 */
.L_x_11078:
[----:B------:R-:W-:Y:S01]  /*21d3f0*/  ISETP.NE.AND P0, PT, R11, RZ, PT ;  /* 0x000000ff0b00720c */ /* 0x000fe20003f05270 */
[----:B------:R-:W-:Y:S01]  /*21d400*/  BSSY B0, `(.L_x_11093) ;  /* 0x0000692000007945 */ /* 0x000fe20003800000 */
[----:B------:R-:W-:-:S11]  /*21d410*/  CS2R R4, SRZ ;  /* 0x0000000000047805 */ /* 0x000fd6000001ff00 */
[----:B------:R-:W-:Y:S05]  /*21d420*/  @P0 BRA `(.L_x_11094) ;  /* 0x00000068003c0947 */ /* 0x000fea0003800000 */
[----:B------:R-:W-:Y:S01]  /*21d430*/  LEA R17, R3, 0x20, 0x2 ;  /* 0x0000002003117811 */ /* 0x000fe200078e10ff */
[----:B------:R-:W4:Y:S01]  /*21d440*/  S2UR UR5, SR_CgaCtaId ;  /* 0x00000000000579c3 */ /* 0x000f220000008800 */
        /* <DEDUP_REMOVED lines=9> */
[----:B----4-:R-:W-:-:S06]  /*21d4e0*/  ULEA UR4, UR5, UR4, 0x18 ;  /* 0x0000000405047291 */ /* 0x010fcc000f8ec0ff */
[----:B------:R-:W-:-:S05]  /*21d4f0*/  IMAD.U32 R32, RZ, RZ, UR4 ;  /* 0x00000004ff207e24 */ /* 0x000fca000f8e00ff */
[----:B------:R-:W-:Y:S01]  /*21d500*/  @P0 VIADD R17, R8, 0x28 ;  /* 0x0000002808110836 */ /* 0x000fe20000000000 */
[----:B-----5:R3:W4:Y:S03]  /*21d510*/  LDS.64 R12, [R32+0x8] ;  /* 0x00000800200c7984 */ /* 0x0207260000000a00 */
[----:B------:R-:W-:Y:S01]  /*21d520*/  IMAD.MOV.U32 R14, RZ, RZ, R17 ;  /* 0x000000ffff0e7224 */ /* 0x000fe200078e0011 */
[----:B------:R-:W-:-:S13]  /*21d530*/  LOP3.LUT P0, RZ, R17, 0xc, RZ, 0xc0, !PT ;  /* 0x0000000c11ff7812 */ /* 0x000fda000780c0ff */
[----:B------:R-:W-:-:S04]  /*21d540*/  @P0 SHF.R.S32.HI R8, RZ, 0x1f, R17 ;  /* 0x0000001fff080819 */ /* 0x000fc80000011411 */
[----:B------:R-:W-:-:S04]  /*21d550*/  @P0 LEA.HI R8, R8, R17, RZ, 0x4 ;  /* 0x0000001108080211 */ /* 0x000fc800078f20ff */
[----:B------:R-:W-:-:S05]  /*21d560*/  @P0 LOP3.LUT R8, R8, 0xfffffff0, RZ, 0xc0, !PT ;  /* 0xfffffff008080812 */ /* 0x000fca00078ec0ff */
[----:B------:R-:W-:-:S05]  /*21d570*/  @P0 VIADD R14, R8, 0x10 ;  /* 0x00000010080e0836 */ /* 0x000fca0000000000 */
[----:B0-----:R-:W-:-:S05]  /*21d580*/  SHF.R.S32.HI R15, RZ, 0x1f, R14 ;  /* 0x0000001fff0f7819 */ /* 0x001fca000001140e */
[----:B-1----:R0:W2:Y:S01]  /*21d590*/  ATOM.E.ADD.64.STRONG.GPU P0, R8, desc[UR6][R36.64+0x8], R14 ;  /* 0x8000080e2408798a */ /* 0x0020a2000810f506 */
        /* <DEDUP_REMOVED lines=9> */
.L_x_11099:
[----:B------:R-:W0:Y:S02]  /*21d630*/  LDS.64 R8, [R7+0x8] ;  /* 0x0000080007087984 */ /* 0x000e240000000a00 */
[----:B0-----:R-:W-:-:S05]  /*21d640*/  IADD3 R10, P0, PT, R14, R8, RZ ;  /* 0x000000080e0a7210 */ /* 0x001fca0007f1e0ff */
[----:B------:R-:W-:-:S07]  /*21d650*/  IMAD.X R11, R15, 0x1, R9, P0 ;  /* 0x000000010f0b7824 */ /* 0x000fce00000e0609 */
[----:B------:R-:W0:Y:S02]  /*21d660*/  ATOMS.CAST.SPIN.64 P0, [R7+0x8], R8, R10 ;  /* 0x000008080700758d */ /* 0x000e24000180040a */
[----:B0-----:R-:W-:Y:S05]  /*21d670*/  @!P0 BRA `(.L_x_11099) ;  /* 0xfffffffc00ec8947 */ /* 0x001fea000383ffff */
[----:B------:R-:W-:Y:S05]  /*21d680*/  BSYNC B2 ;  /* 0x0000000000027941 */ /* 0x000fea0003800000 */
.L_x_11098:
[----:B------:R-:W-:Y:S02]  /*21d690*/  IMAD.MOV.U32 R10, RZ, RZ, R8 ;  /* 0x000000ffff0a7224 */ /* 0x000fe400078e0008 */
[----:B------:R-:W-:Y:S01]  /*21d6a0*/  IMAD.MOV.U32 R11, RZ, RZ, R9 ;  /* 0x000000ffff0b7224 */ /* 0x000fe200078e0009 */
[----:B------:R-:W-:Y:S06]  /*21d6b0*/  BRA `(.L_x_11096) ;  /* 0x0000000000187947 */ /* 0x000fec0003800000 */
.L_x_11097:
[----:B------:R-:W-:Y:S02]  /*21d6c0*/  R2UR UR4, R38 ;  /* 0x00000000260472ca */ /* 0x000fe400000e0000 */
[----:B------:R-:W-:-:S13]  /*21d6d0*/  R2UR UR5, R39 ;  /* 0x00000000270572ca */ /* 0x000fda00000e0000 */
[----:B------:R-:W2:Y:S02]  /*21d6e0*/  LD.E.64 R10, desc[UR4][R36.64+0x8] ;  /* 0x00000804240a7980 */ /* 0x000ea4000c101b00 */
[----:B--2---:R-:W-:-:S05]  /*21d6f0*/  IADD3 R8, P0, PT, R14, R10, RZ ;  /* 0x0000000a0e087210 */ /* 0x004fca0007f1e0ff */
[----:B------:R-:W-:-:S05]  /*21d700*/  IMAD.X R9, R15, 0x1, R11, P0 ;  /* 0x000000010f097824 */ /* 0x000fca00000e060b */
[----:B------:R0:W-:Y:S03]  /*21d710*/  ST.E.64 desc[UR4][R36.64+0x8], R8 ;  /* 0x0000080824007985 */ /* 0x0001e6000c101b04 */
.L_x_11096:
[----:B------:R-:W-:Y:S05]  /*21d720*/  BSYNC B1 ;  /* 0x0000000000017941 */ /* 0x000fea0003800000 */
.L_x_11095:
        /* <DEDUP_REMOVED lines=45> */
.L_x_11129:
        /* <DEDUP_REMOVED lines=29> */
.L_x_11110:
[----:B------:R-:W0:Y:S02]  /*21dbd0*/  LDS.64 R12, [R9+0x8] ;  /* 0x00000800090c7984 */ /* 0x000e240000000a00 */
[----:B0-----:R-:W-:-:S05]  /*21dbe0*/  IADD3 R14, P0, PT, R12, 0x30, RZ ;  /* 0x000000300c0e7810 */ /* 0x001fca0007f1e0ff */
[----:B------:R-:W-:-:S07]  /*21dbf0*/  IMAD.X R15, RZ, RZ, R13, P0 ;  /* 0x000000ffff0f7224 */ /* 0x000fce00000e060d */
[----:B------:R-:W0:Y:S02]  /*21dc00*/  ATOMS.CAST.SPIN.64 P0, [R9+0x8], R12, R14 ;  /* 0x0000080c0900758d */ /* 0x000e24000180040e */
[----:B0-----:R-:W-:Y:S05]  /*21dc10*/  @!P0 BRA `(.L_x_11110) ;  /* 0xfffffffc00ec8947 */ /* 0x001fea000383ffff */
[----:B------:R-:W-:Y:S05]  /*21dc20*/  BSYNC B5 ;  /* 0x0000000000057941 */ /* 0x000fea0003800000 */
.L_x_11109:
[----:B------:R-:W-:Y:S02]  /*21dc30*/  IMAD.MOV.U32 R14, RZ, RZ, R12 ;  /* 0x000000ffff0e7224 */ /* 0x000fe400078e000c */
[----:B------:R-:W-:Y:S01]  /*21dc40*/  IMAD.MOV.U32 R15, RZ, RZ, R13 ;  /* 0x000000ffff0f7224 */ /* 0x000fe200078e000d */
[----:B------:R-:W-:Y:S06]  /*21dc50*/  BRA `(.L_x_11107) ;  /* 0x0000000000187947 */ /* 0x000fec0003800000 */
.L_x_11108:
[----:B------:R-:W-:Y:S02]  /*21dc60*/  R2UR UR4, R38 ;  /* 0x00000000260472ca */ /* 0x000fe400000e0000 */
[----:B------:R-:W-:-:S13]  /*21dc70*/  R2UR UR5, R39 ;  /* 0x00000000270572ca */ /* 0x000fda00000e0000 */
[----:B------:R-:W2:Y:S02]  /*21dc80*/  LD.E.64 R14, desc[UR4][R36.64+0x8] ;  /* 0x00000804240e7980 */ /* 0x000ea4000c101b00 */
[----:B--2---:R-:W-:-:S05]  /*21dc90*/  IADD3 R12, P0, PT, R14, 0x30, RZ ;  /* 0x000000300e0c7810 */ /* 0x004fca0007f1e0ff */
[----:B------:R-:W-:-:S05]  /*21dca0*/  IMAD.X R13, RZ, RZ, R15, P0 ;  /* 0x000000ffff0d7224 */ /* 0x000fca00000e060f */
[----:B------:R0:W-:Y:S03]  /*21dcb0*/  ST.E.64 desc[UR4][R36.64+0x8], R12 ;  /* 0x0000080c24007985 */ /* 0x0001e6000c101b04 */
.L_x_11107:
[----:B------:R-:W-:Y:S05]  /*21dcc0*/  BSYNC B4 ;  /* 0x0000000000047941 */ /* 0x000fea0003800000 */
.L_x_11106:
        /* <DEDUP_REMOVED lines=54> */
.L_x_11112:
[----:B------:R-:W-:Y:S05]  /*21e030*/  BSYNC B4 ;  /* 0x0000000000047941 */ /* 0x000fea0003800000 */
.L_x_11111:
        /* <DEDUP_REMOVED lines=40> */
.L_x_11114:
[----:B------:R-:W-:Y:S05]  /*21e2c0*/  BSYNC B4 ;  /* 0x0000000000047941 */ /* 0x000fea0003800000 */
.L_x_11113:
[----:B------:R-:W-:Y:S02]  /*21e2d0*/  R2UR UR4, R38 ;  /* 0x00000000260472ca */ /* 0x000fe400000e0000 */
[----:B------:R-:W-:-:S13]  /*21e2e0*/  R2UR UR5, R39 ;  /* 0x00000000270572ca */ /* 0x000fda00000e0000 */
[----:B------:R2:W-:Y:S01]  /*21e2f0*/  ST.E desc[UR4][R30.64], R9 ;  /* 0x000000091e007985 */ /* 0x0005e2000c101904 */
[----:B------:R-:W-:Y:S05]  /*21e300*/  BRA `(.L_x_11115) ;  /* 0x0000000000147947 */ /* 0x000fea0003800000 */
.L_x_11105:
[----:B------:R-:W-:Y:S02]  /*21e310*/  R2UR UR4, R38 ;  /* 0x00000000260472ca */ /* 0x000fe400000e0000 */
[----:B------:R-:W-:Y:S02]  /*21e320*/  R2UR UR5, R39 ;  /* 0x00000000270572ca */ /* 0x000fe400000e0000 */
[----:B------:R-:W-:-:S05]  /*21e330*/  IADD3 R8, P0, PT, R8, R18, RZ ;  /* 0x0000001208087210 */ /* 0x000fca0007f1e0ff */
[----:B------:R-:W-:-:S06]  /*21e340*/  IMAD.X R9, RZ, RZ, R9, P0 ;  /* 0x000000ffff097224 */ /* 0x000fcc00000e0609 */
[----:B------:R0:W-:Y:S02]  /*21e350*/  ST.E desc[UR4][R8.64+0x20], RZ ;  /* 0x000020ff08007985 */ /* 0x0001e4000c101904 */
.L_x_11115:
[----:B------:R-:W-:Y:S05]  /*21e360*/  BSYNC B3 ;  /* 0x0000000000037941 */ /* 0x000fea0003800000 */
.L_x_11104:
        /* <DEDUP_REMOVED lines=26> */
.L_x_11122:
[----:B------:R-:W0:Y:S02]  /*21e510*/  LDS.64 R12, [R9+0x8] ;  /* 0x00000800090c7984 */ /* 0x000e240000000a00 */
[----:B0-----:R-:W-:-:S05]  /*21e520*/  IADD3 R14, P0, PT, R12, 0x30, RZ ;  /* 0x000000300c0e7810 */ /* 0x001fca0007f1e0ff */
[----:B------:R-:W-:-:S07]  /*21e530*/  IMAD.X R15, RZ, RZ, R13, P0 ;  /* 0x000000ffff0f7224 */ /* 0x000fce00000e060d */
[----:B------:R-:W0:Y:S02]  /*21e540*/  ATOMS.CAST.SPIN.64 P0, [R9+0x8], R12, R14 ;  /* 0x0000080c0900758d */ /* 0x000e24000180040e */
[----:B0-----:R-:W-:Y:S05]  /*21e550*/  @!P0 BRA `(.L_x_11122) ;  /* 0xfffffffc00ec8947 */ /* 0x001fea000383ffff */
[----:B------:R-:W-:Y:S05]  /*21e560*/  BSYNC B5 ;  /* 0x0000000000057941 */ /* 0x000fea0003800000 */
.L_x_11121:
[----:B------:R-:W-:Y:S02]  /*21e570*/  IMAD.MOV.U32 R14, RZ, RZ, R12 ;  /* 0x000000ffff0e7224 */ /* 0x000fe400078e000c */
[----:B------:R-:W-:Y:S01]  /*21e580*/  IMAD.MOV.U32 R15, RZ, RZ, R13 ;  /* 0x000000ffff0f7224 */ /* 0x000fe200078e000d */
[----:B------:R-:W-:Y:S06]  /*21e590*/  BRA `(.L_x_11119) ;  /* 0x0000000000187947 */ /* 0x000fec0003800000 */
.L_x_11120:
[----:B------:R-:W-:Y:S02]  /*21e5a0*/  R2UR UR4, R38 ;  /* 0x00000000260472ca */ /* 0x000fe400000e0000 */
[----:B------:R-:W-:-:S13]  /*21e5b0*/  R2UR UR5, R39 ;  /* 0x00000000270572ca */ /* 0x000fda00000e0000 */
[----:B------:R-:W2:Y:S02]  /*21e5c0*/  LD.E.64 R14, desc[UR4][R36.64+0x8] ;  /* 0x00000804240e7980 */ /* 0x000ea4000c101b00 */
[----:B--2---:R-:W-:-:S05]  /*21e5d0*/  IADD3 R12, P0, PT, R14, 0x30, RZ ;  /* 0x000000300e0c7810 */ /* 0x004fca0007f1e0ff */
[----:B------:R-:W-:-:S05]  /*21e5e0*/  IMAD.X R13, RZ, RZ, R15, P0 ;  /* 0x000000ffff0d7224 */ /* 0x000fca00000e060f */
[----:B------:R0:W-:Y:S03]  /*21e5f0*/  ST.E.64 desc[UR4][R36.64+0x8], R12 ;  /* 0x0000080c24007985 */ /* 0x0001e6000c101b04 */
.L_x_11119:
[----:B------:R-:W-:Y:S05]  /*21e600*/  BSYNC B4 ;  /* 0x0000000000047941 */ /* 0x000fea0003800000 */
.L_x_11118:
        /* <DEDUP_REMOVED lines=51> */
.L_x_11124:
[----:B------:R-:W-:Y:S01]  /*21e940*/  R2UR UR4, R38 ;  /* 0x00000000260472ca */ /* 0x000fe200000e0000 */
[----:B------:R-:W-:Y:S01]  /*21e950*/  IMAD.MOV.U32 R9, RZ, RZ, 0x5272 ;  /* 0x00005272ff097424 */ /* 0x000fe200078e00ff */
[----:B------:R-:W-:Y:S01]  /*21e960*/  R2UR UR5, R39 ;  /* 0x00000000270572ca */ /* 0x000fe200000e0000 */
[----:B------:R-:W-:Y:S01]  /*21e970*/  IMAD.MOV.U32 R15, RZ, RZ, -0x1 ;  /* 0xffffffffff0f7424 */ /* 0x000fe200078e00ff */
[----:B------:R-:W-:-:S11]  /*21e980*/  PLOP3.LUT P0, PT, PT, PT, PT, 0x8, 0x80 ;  /* 0x000000000080781c */ /* 0x000fd60003f0e170 */
[----:B------:R1:W-:Y:S02]  /*21e990*/  ST.E desc[UR4][R30.64], R9 ;  /* 0x000000091e007985 */ /* 0x0003e4000c101904 */
.L_x_11125:
[----:B------:R-:W-:Y:S05]  /*21e9a0*/  BSYNC B4 ;  /* 0x0000000000047941 */ /* 0x000fea0003800000 */
.L_x_11123:
        /* <DEDUP_REMOVED lines=39> */
.L_x_11127:
[----:B------:R-:W-:Y:S05]  /*21ec20*/  BSYNC B4 ;  /* 0x0000000000047941 */ /* 0x000fea0003800000 */
.L_x_11126:
[----:B------:R-:W-:Y:S02]  /*21ec30*/  R2UR UR4, R38 ;  /* 0x00000000260472ca */ /* 0x000fe400000e0000 */
[----:B------:R-:W-:-:S13]  /*21ec40*/  R2UR UR5, R39 ;  /* 0x00000000270572ca */ /* 0x000fda00000e0000 */
[----:B------:R2:W-:Y:S01]  /*21ec50*/  ST.E desc[UR4][R30.64], R13 ;  /* 0x0000000d1e007985 */ /* 0x0005e2000c101904 */
[----:B------:R-:W-:Y:S05]  /*21ec60*/  BRA `(.L_x_11128) ;  /* 0x0000000000187947 */ /* 0x000fea0003800000 */
.L_x_11117:
[----:B------:R-:W-:Y:S01]  /*21ec70*/  VIADD R9, R18, 0x4 ;  /* 0x0000000412097836 */ /* 0x000fe20000000000 */
[----:B------:R-:W-:Y:S02]  /*21ec80*/  R2UR UR4, R38 ;  /* 0x00000000260472ca */ /* 0x000fe400000e0000 */
[----:B------:R-:W-:Y:S02]  /*21ec90*/  R2UR UR5, R39 ;  /* 0x00000000270572ca */ /* 0x000fe400000e0000 */
[----:B------:R-:W-:-:S05]  /*21eca0*/  IADD3 R8, P0, PT, R12, R9, RZ ;  /* 0x000000090c087210 */ /* 0x000fca0007f1e0ff */
[----:B------:R-:W-:-:S06]  /*21ecb0*/  IMAD.X R9, RZ, RZ, R13, P0 ;  /* 0x000000ffff097224 */ /* 0x000fcc00000e060d */
[----:B------:R0:W-:Y:S02]  /*21ecc0*/  ST.E desc[UR4][R8.64+0x20], RZ ;  /* 0x000020ff08007985 */ /* 0x0001e4000c101904 */
.L_x_11128:
[----:B------:R-:W-:Y:S05]  /*21ecd0*/  BSYNC B3 ;  /* 0x0000000000037941 */ /* 0x000fea0003800000 */
.L_x_11116:
[----:B------:R-:W-:Y:S02]  /*21ece0*/  VIADD R19, R19, 0x2 ;  /* 0x0000000213137836 */ /* 0x000fe40000000000 */
[----:B------:R-:W-:Y:S01]  /*21ecf0*/  VIADD R18, R18, 0x8 ;  /* 0x0000000812127836 */ /* 0x000fe20000000000 */
[----:B------:R-:W-:Y:S06]  /*21ed00*/  @P2 BRA `(.L_x_11129) ;  /* 0xffffffec003c2947 */ /* 0x000fec000383ffff */
.L_x_11103:
[----:B------:R-:W-:Y:S05]  /*21ed10*/  BSYNC B1 ;  /* 0x0000000000017941 */ /* 0x000fea0003800000 */
.L_x_11102:
        /* <DEDUP_REMOVED lines=24> */
.L_x_11135:
[----:B------:R-:W0:Y:S02]  /*21eea0*/  LDS.64 R12, [R9+0x8] ;  /* 0x00000800090c7984 */ /* 0x000e240000000a00 */
[----:B0-----:R-:W-:-:S05]  /*21eeb0*/  IADD3 R14, P0, PT, R12, 0x30, RZ ;  /* 0x000000300c0e7810 */ /* 0x001fca0007f1e0ff */
[----:B------:R-:W-:-:S07]  /*21eec0*/  IMAD.X R15, RZ, RZ, R13, P0 ;  /* 0x000000ffff0f7224 */ /* 0x000fce00000e060d */
[----:B------:R-:W0:Y:S02]  /*21eed0*/  ATOMS.CAST.SPIN.64 P0, [R9+0x8], R12, R14 ;  /* 0x0000080c0900758d */ /* 0x000e24000180040e */
[----:B0-----:R-:W-:Y:S05]  /*21eee0*/  @!P0 BRA `(.L_x_11135) ;  /* 0xfffffffc00ec8947 */ /* 0x001fea000383ffff */
[----:B------:R-:W-:Y:S05]  /*21eef0*/  BSYNC B3 ;  /* 0x0000000000037941 */ /* 0x000fea0003800000 */
.L_x_11134:
[----:B------:R-:W-:Y:S02]  /*21ef00*/  IMAD.MOV.U32 R14, RZ, RZ, R12 ;  /* 0x000000ffff0e7224 */ /* 0x000fe400078e000c */
[----:B------:R-:W-:Y:S01]  /*21ef10*/  IMAD.MOV.U32 R15, RZ, RZ, R13 ;  /* 0x000000ffff0f7224 */ /* 0x000fe200078e000d */
[----:B------:R-:W-:Y:S06]  /*21ef20*/  BRA `(.L_x_11132) ;  /* 0x0000000000187947 */ /* 0x000fec0003800000 */
.L_x_11133:
[----:B------:R-:W-:Y:S02]  /*21ef30*/  R2UR UR4, R38 ;  /* 0x00000000260472ca */ /* 0x000fe400000e0000 */
[----:B------:R-:W-:-:S13]  /*21ef40*/  R2UR UR5, R39 ;  /* 0x00000000270572ca */ /* 0x000fda00000e0000 */
[----:B------:R-:W2:Y:S02]  /*21ef50*/  LD.E.64 R14, desc[UR4][R36.64+0x8] ;  /* 0x00000804240e7980 */ /* 0x000ea4000c101b00 */
[----:B--2---:R-:W-:-:S05]  /*21ef60*/  IADD3 R12, P0, PT, R14, 0x30, RZ ;  /* 0x000000300e0c7810 */ /* 0x004fca0007f1e0ff */
[----:B------:R-:W-:-:S05]  /*21ef70*/  IMAD.X R13, RZ, RZ, R15, P0 ;  /* 0x000000ffff0d7224 */ /* 0x000fca00000e060f */
[----:B------:R0:W-:Y:S03]  /*21ef80*/  ST.E.64 desc[UR4][R36.64+0x8], R12 ;  /* 0x0000080c24007985 */ /* 0x0001e6000c101b04 */
.L_x_11132:
[----:B------:R-:W-:Y:S05]  /*21ef90*/  BSYNC B1 ;  /* 0x0000000000017941 */ /* 0x000fea0003800000 */
.L_x_11131:
        /* <DEDUP_REMOVED lines=51> */
.L_x_11137:
[----:B------:R-:W-:Y:S01]  /*21f2d0*/  R2UR UR4, R38 ;  /* 0x00000000260472ca */ /* 0x000fe200000e0000 */
[----:B------:R-:W-:Y:S01]  /*21f2e0*/  IMAD.MOV.U32 R9, RZ, RZ, 0x5272 ;  /* 0x00005272ff097424 */ /* 0x000fe200078e00ff */
[----:B------:R-:W-:Y:S01]  /*21f2f0*/  R2UR UR5, R39 ;  /* 0x00000000270572ca */ /* 0x000fe200000e0000 */
[----:B------:R-:W-:Y:S01]  /*21f300*/  IMAD.MOV.U32 R15, RZ, RZ, -0x1 ;  /* 0xffffffffff0f7424 */ /* 0x000fe200078e00ff */
[----:B------:R-:W-:-:S11]  /*21f310*/  PLOP3.LUT P0, PT, PT, PT, PT, 0x8, 0x80 ;  /* 0x000000000080781c */ /* 0x000fd60003f0e170 */
[----:B------:R1:W-:Y:S02]  /*21f320*/  ST.E desc[UR4][R30.64], R9 ;  /* 0x000000091e007985 */ /* 0x0003e4000c101904 */
.L_x_11138:
[----:B------:R-:W-:Y:S05]  /*21f330*/  BSYNC B1 ;  /* 0x0000000000017941 */ /* 0x000fea0003800000 */
.L_x_11136:
        /* <DEDUP_REMOVED lines=39> */
.L_x_11140:
[----:B------:R-:W-:Y:S05]  /*21f5b0*/  BSYNC B1 ;  /* 0x0000000000017941 */ /* 0x000fea0003800000 */
.L_x_11139:
[----:B------:R-:W-:Y:S02]  /*21f5c0*/  R2UR UR4, R38 ;  /* 0x00000000260472ca */ /* 0x000fe400000e0000 */
[----:B------:R-:W-:-:S13]  /*21f5d0*/  R2UR UR5, R39 ;  /* 0x00000000270572ca */ /* 0x000fda00000e0000 */
[----:B------:R4:W-:Y:S01]  /*21f5e0*/  ST.E desc[UR4][R30.64], R13 ;  /* 0x0000000d1e007985 */ /* 0x0009e2000c101904 */
[----:B------:R-:W-:Y:S05]  /*21f5f0*/  BRA `(.L_x_11101) ;  /* 0x0000000000147947 */ /* 0x000fea0003800000 */
.L_x_11130:
[----:B------:R-:W-:Y:S02]  /*21f600*/  R2UR UR4, R38 ;  /* 0x00000000260472ca */ /* 0x000fe400000e0000 */
[----:B------:R-:W-:Y:S02]  /*21f610*/  R2UR UR5, R39 ;  /* 0x00000000270572ca */ /* 0x000fe400000e0000 */
[----:B------:R-:W-:-:S05]  /*21f620*/  LEA R8, P0, R17, R12, 0x2 ;  /* 0x0000000c11087211 */ /* 0x000fca00078010ff */
[----:B------:R-:W-:-:S06]  /*21f630*/  IMAD.X R9, RZ, RZ, R13, P0 ;  /* 0x000000ffff097224 */ /* 0x000fcc00000e060d */
[----:B------:R3:W-:Y:S02]  /*21f640*/  ST.E desc[UR4][R8.64+0x20], RZ ;  /* 0x000020ff08007985 */ /* 0x0007e4000c101904 */
.L_x_11101:
[----:B------:R-:W-:Y:S05]  /*21f650*/  BSYNC B2 ;  /* 0x0000000000027941 */ /* 0x000fea0003800000 */
.L_x_11100:
[----:B------:R-:W-:-:S07]  /*21f660*/  IMAD.MOV.U32 R19, RZ, RZ, R3 ;  /* 0x000000ffff137224 */ /* 0x000fce00078e0003 */
.L_x_11190:
[----:B------:R-:W-:Y:S01]  /*21f670*/  ISETP.GT.AND P0, PT, R6, 0xffff, PT ;  /* 0x0000ffff0600780c */ /* 0x000fe20003f04270 */
[----:B------:R-:W-:Y:S05]  /*21f680*/  YIELD ;  /* 0x0000000000007946 */ /* 0x000fea0003800000 */
[----:B-1----:R-:W-:Y:S02]  /*21f690*/  IMAD.MOV.U32 R17, RZ, RZ, R19 ;  /* 0x000000ffff117224 */ /* 0x002fe400078e0013 */
[----:B------:R-:W-:-:S05]  /*21f6a0*/  IMAD.MOV.U32 R19, RZ, RZ, R6 ;  /* 0x000000ffff137224 */ /* 0x000fca00078e0006 */
[----:B--234-:R-:W-:Y:S05]  /*21f6b0*/  @!P0 BRA `(.L_x_11141) ;  /* 0x0000002800388947 */ /* 0x01cfea0003800000 */
[----:B0--3--:R-:W0:Y:S01]  /*21f6c0*/  S2R R9, SR_CgaCtaId ;  /* 0x0000000000097919 */ /* 0x009e220000008800 */
        /* <DEDUP_REMOVED lines=43> */
.L_x_11149:
[----:B------:R-:W0:Y:S02]  /*21f980*/  LDS.64 R8, [R13+0x8] ;  /* 0x000008000d087984 */ /* 0x000e240000000a00 */
[----:B0-----:R-:W-:-:S05]  /*21f990*/  IADD3 R10, P0, PT, R8, 0x30, RZ ;  /* 0x00000030080a7810 */ /* 0x001fca0007f1e0ff */
[----:B------:R-:W-:-:S07]  /*21f9a0*/  IMAD.X R11, RZ, RZ, R9, P0 ;  /* 0x000000ffff0b7224 */ /* 0x000fce00000e0609 */
[----:B------:R-:W0:Y:S02]  /*21f9b0*/  ATOMS.CAST.SPIN.64 P0, [R13+0x8], R8, R10 ;  /* 0x000008080d00758d */ /* 0x000e24000180040a */
[----:B0-----:R-:W-:Y:S05]  /*21f9c0*/  @!P0 BRA `(.L_x_11149) ;  /* 0xfffffffc00ec8947 */ /* 0x001fea000383ffff */
[----:B------:R-:W-:Y:S05]  /*21f9d0*/  BSYNC B3 ;  /* 0x0000000000037941 */ /* 0x000fea0003800000 */
.L_x_11148:
[----:B------:R-:W-:Y:S02]  /*21f9e0*/  IMAD.MOV.U32 R10, RZ, RZ, R8 ;  /* 0x000000ffff0a7224 */ /* 0x000fe400078e0008 */
[----:B------:R-:W-:Y:S01]  /*21f9f0*/  IMAD.MOV.U32 R11, RZ, RZ, R9 ;  /* 0x000000ffff0b7224 */ /* 0x000fe200078e0009 */
[----:B------:R-:W-:Y:S06]  /*21fa00*/  BRA `(.L_x_11146) ;  /* 0x0000000000187947 */ /* 0x000fec0003800000 */
.L_x_11147:
[----:B------:R-:W-:Y:S02]  /*21fa10*/  R2UR UR4, R38 ;  /* 0x00000000260472ca */ /* 0x000fe400000e0000 */
[----:B------:R-:W-:-:S13]  /*21fa20*/  R2UR UR5, R39 ;  /* 0x00000000270572ca */ /* 0x000fda00000e0000 */
[----:B------:R-:W2:Y:S02]  /*21fa30*/  LD.E.64 R10, desc[UR4][R36.64+0x8] ;  /* 0x00000804240a7980 */ /* 0x000ea4000c101b00 */
[----:B--2---:R-:W-:-:S05]  /*21fa40*/  IADD3 R8, P0, PT, R10, 0x30, RZ ;  /* 0x000000300a087810 */ /* 0x004fca0007f1e0ff */
[----:B------:R-:W-:-:S05]  /*21fa50*/  IMAD.X R9, RZ, RZ, R11, P0 ;  /* 0x000000ffff097224 */ /* 0x000fca00000e060b */
[----:B------:R1:W-:Y:S03]  /*21fa60*/  ST.E.64 desc[UR4][R36.64+0x8], R8 ;  /* 0x0000080824007985 */ /* 0x0003e6000c101b04 */
.L_x_11146:
[----:B------:R-:W-:Y:S05]  /*21fa70*/  BSYNC B2 ;  /* 0x0000000000027941 */ /* 0x000fea0003800000 */
.L_x_11145:
        /* <DEDUP_REMOVED lines=54> */
.L_x_11151:
[----:B------:R-:W-:Y:S05]  /*21fde0*/  BSYNC B2 ;  /* 0x0000000000027941 */ /* 0x000fea0003800000 */
.L_x_11150:
        /* <DEDUP_REMOVED lines=40> */
.L_x_11153:
[----:B------:R-:W-:Y:S05]  /*220070*/  BSYNC B2 ;  /* 0x0000000000027941 */ /* 0x000fea0003800000 */
.L_x_11152:
[----:B------:R-:W-:Y:S02]  /*220080*/  R2UR UR4, R38 ;  /* 0x00000000260472ca */ /* 0x000fe400000e0000 */
[----:B------:R-:W-:Y:S02]  /*220090*/  R2UR UR5, R39 ;  /* 0x00000000270572ca */ /* 0x000fe400000e0000 */
[----:B------:R-:W-:-:S11]  /*2200a0*/  PRMT R15, RZ, 0x7610, R15 ;  /* 0x00007610ff0f7816 */ /* 0x000fd6000000000f */
[----:B------:R2:W-:Y:S01]  /*2200b0*/  ST.E desc[UR4][R30.64], R11 ;  /* 0x0000000b1e007985 */ /* 0x0005e2000c101904 */
[----:B------:R-:W-:Y:S05]  /*2200c0*/  BRA `(.L_x_11143) ;  /* 0x0000000000207947 */ /* 0x000fea0003800000 */
.L_x_11144:
        /* <DEDUP_REMOVED lines=8> */
.L_x_11143:
[----:B------:R-:W-:Y:S05]  /*220150*/  BSYNC B1 ;  /* 0x0000000000017941 */ /* 0x000fea0003800000 */
.L_x_11142:
[----:B-----5:R-:W-:-:S13]  /*220160*/  ISETP.NE.AND P0, PT, R11, RZ, PT ;  /* 0x000000ff0b00720c */ /* 0x020fda0003f05270 */
        /* <DEDUP_REMOVED lines=32> */
.L_x_11161:
[----:B------:R-:W0:Y:S02]  /*220370*/  LDS.64 R12, [R9+0x8] ;  /* 0x00000800090c7984 */ /* 0x000e240000000a00 */
[----:B0-----:R-:W-:-:S05]  /*220380*/  IADD3 R14, P0, PT, R12, 0x30, RZ ;  /* 0x000000300c0e7810 */ /* 0x001fca0007f1e0ff */
[----:B------:R-:W-:-:S07]  /*220390*/  IMAD.X R15, RZ, RZ, R13, P0 ;  /* 0x000000ffff0f7224 */ /* 0x000fce00000e060d */
[----:B------:R-:W0:Y:S02]  /*2203a0*/  ATOMS.CAST.SPIN.64 P0, [R9+0x8], R12, R14 ;  /* 0x0000080c0900758d */ /* 0x000e24000180040e */
[----:B0-----:R-:W-:Y:S05]  /*2203b0*/  @!P0 BRA `(.L_x_11161) ;  /* 0xfffffffc00ec8947 */ /* 0x001fea000383ffff */
[----:B------:R-:W-:Y:S05]  /*2203c0*/  BSYNC B3 ;  /* 0x0000000000037941 */ /* 0x000fea0003800000 */
.L_x_11160:
[----:B------:R-:W-:Y:S02]  /*2203d0*/  IMAD.MOV.U32 R14, RZ, RZ, R12 ;  /* 0x000000ffff0e7224 */ /* 0x000fe400078e000c */
[----:B------:R-:W-:Y:S01]  /*2203e0*/  IMAD.MOV.U32 R15, RZ, RZ, R13 ;  /* 0x000000ffff0f7224 */ /* 0x000fe200078e000d */
[----:B------:R-:W-:Y:S06]  /*2203f0*/  BRA `(.L_x_11158) ;  /* 0x0000000000187947 */ /* 0x000fec0003800000 */
.L_x_11159:
[----:B------:R-:W-:Y:S02]  /*220400*/  R2UR UR4, R38 ;  /* 0x00000000260472ca */ /* 0x000fe400000e0000 */
[----:B------:R-:W-:-:S13]  /*220410*/  R2UR UR5, R39 ;  /* 0x00000000270572ca */ /* 0x000fda00000e0000 */
[----:B------:R-:W2:Y:S02]  /*220420*/  LD.E.64 R14, desc[UR4][R36.64+0x8] ;  /* 0x00000804240e7980 */ /* 0x000ea4000c101b00 */
[----:B--2---:R-:W-:-:S05]  /*220430*/  IADD3 R12, P0, PT, R14, 0x30, RZ ;  /* 0x000000300e0c7810 */ /* 0x004fca0007f1e0ff */
[----:B------:R-:W-:-:S05]  /*220440*/  IMAD.X R13, RZ, RZ, R15, P0 ;  /* 0x000000ffff0d7224 */ /* 0x000fca00000e060f */
[----:B------:R0:W-:Y:S03]  /*220450*/  ST.E.64 desc[UR4][R36.64+0x8], R12 ;  /* 0x0000080c24007985 */ /* 0x0001e6000c101b04 */
.L_x_11158:
[----:B------:R-:W-:Y:S05]  /*220460*/  BSYNC B2 ;  /* 0x0000000000027941 */ /* 0x000fea0003800000 */
.L_x_11157:
        /* <DEDUP_REMOVED lines=54> */
.L_x_11163:
[----:B------:R-:W-:Y:S05]  /*2207d0*/  BSYNC B2 ;  /* 0x0000000000027941 */ /* 0x000fea0003800000 */
.L_x_11162:
        /* <DEDUP_REMOVED lines=40> */
.L_x_11165:
[----:B------:R-:W-:Y:S05]  /*220a60*/  BSYNC B2 ;  /* 0x0000000000027941 */ /* 0x000fea0003800000 */
.L_x_11164:
[----:B------:R-:W-:Y:S02]  /*220a70*/  R2UR UR4, R38 ;  /* 0x00000000260472ca */ /* 0x000fe400000e0000 */
[----:B------:R-:W-:-:S13]  /*220a80*/  R2UR UR5, R39 ;  /* 0x00000000270572ca */ /* 0x000fda00000e0000 */
[----:B------:R3:W-:Y:S01]  /*220a90*/  ST.E desc[UR4][R30.64], R13 ;  /* 0x0000000d1e007985 */ /* 0x0007e2000c101904 */
[----:B------:R-:W-:Y:S05]  /*220aa0*/  BRA `(.L_x_11155) ;  /* 0x00000000002c7947 */ /* 0x000fea0003800000 */
.L_x_11156:
        /* <DEDUP_REMOVED lines=11> */
.L_x_11155:
[----:B------:R-:W-:Y:S05]  /*220b60*/  BSYNC B1 ;  /* 0x0000000000017941 */ /* 0x000fea0003800000 */
.L_x_11154:
        /* <DEDUP_REMOVED lines=36> */
.L_x_11173:
[----:B------:R-:W0:Y:S02]  /*220db0*/  LDS.64 R8, [R13+0x8] ;  /* 0x000008000d087984 */ /* 0x000e240000000a00 */
[----:B0-----:R-:W-:-:S05]  /*220dc0*/  IADD3 R10, P0, PT, R8, 0x30, RZ ;  /* 0x00000030080a7810 */ /* 0x001fca0007f1e0ff */
[----:B------:R-:W-:-:S07]  /*220dd0*/  IMAD.X R11, RZ, RZ, R9, P0 ;  /* 0x000000ffff0b7224 */ /* 0x000fce00000e0609 */
[----:B------:R-:W0:Y:S02]  /*220de0*/  ATOMS.CAST.SPIN.64 P0, [R13+0x8], R8, R10 ;  /* 0x000008080d00758d */ /* 0x000e24000180040a */
[----:B0-----:R-:W-:Y:S05]  /*220df0*/  @!P0 BRA `(.L_x_11173) ;  /* 0xfffffffc00ec8947 */ /* 0x001fea000383ffff */
[----:B------:R-:W-:Y:S05]  /*220e00*/  BSYNC B3 ;  /* 0x0000000000037941 */ /* 0x000fea0003800000 */
.L_x_11172:
[----:B------:R-:W-:Y:S02]  /*220e10*/  IMAD.MOV.U32 R10, RZ, RZ, R8 ;  /* 0x000000ffff0a7224 */ /* 0x000fe400078e0008 */
[----:B------:R-:W-:Y:S01]  /*220e20*/  IMAD.MOV.U32 R11, RZ, RZ, R9 ;  /* 0x000000ffff0b7224 */ /* 0x000fe200078e0009 */
[----:B------:R-:W-:Y:S06]  /*220e30*/  BRA `(.L_x_11170) ;  /* 0x0000000000187947 */ /* 0x000fec0003800000 */
.L_x_11171:
[----:B------:R-:W-:Y:S02]  /*220e40*/  R2UR UR4, R38 ;  /* 0x00000000260472ca */ /* 0x000fe400000e0000 */
[----:B------:R-:W-:-:S13]  /*220e50*/  R2UR UR5, R39 ;  /* 0x00000000270572ca */ /* 0x000fda00000e0000 */
[----:B------:R-:W2:Y:S02]  /*220e60*/  LD.E.64 R10, desc[UR4][R36.64+0x8] ;  /* 0x00000804240a7980 */ /* 0x000ea4000c101b00 */
[----:B--2---:R-:W-:-:S05]  /*220e70*/  IADD3 R8, P0, PT, R10, 0x30, RZ ;  /* 0x000000300a087810 */ /* 0x004fca0007f1e0ff */
[----:B------:R-:W-:-:S05]  /*220e80*/  IMAD.X R9, RZ, RZ, R11, P0 ;  /* 0x000000ffff097224 */ /* 0x000fca00000e060b */
[----:B------:R0:W-:Y:S03]  /*220e90*/  ST.E.64 desc[UR4][R36.64+0x8], R8 ;  /* 0x0000080824007985 */ /* 0x0001e6000c101b04 */
.L_x_11170:
[----:B------:R-:W-:Y:S05]  /*220ea0*/  BSYNC B2 ;  /* 0x0000000000027941 */ /* 0x000fea0003800000 */
.L_x_11169:
        /* <DEDUP_REMOVED lines=54> */
.L_x_11175:
[----:B------:R-:W-:Y:S05]  /*221210*/  BSYNC B2 ;  /* 0x0000000000027941 */ /* 0x000fea0003800000 */
.L_x_11174:
        /* <DEDUP_REMOVED lines=40> */
.L_x_11177:
[----:B------:R-:W-:Y:S05]  /*2214a0*/  BSYNC B2 ;  /* 0x0000000000027941 */ /* 0x000fea0003800000 */
.L_x_11176:
[----:B------:R-:W-:Y:S02]  /*2214b0*/  R2UR UR4, R38 ;  /* 0x00000000260472ca */ /* 0x000fe400000e0000 */
[----:B------:R-:W-:Y:S02]  /*2214c0*/  R2UR UR5, R39 ;  /* 0x00000000270572ca */ /* 0x000fe400000e0000 */
[----:B------:R-:W-:Y:S02]  /*2214d0*/  ISETP.EQ.AND P0, PT, R11, RZ, PT ;  /* 0x000000ff0b00720c */ /* 0x000fe40003f02270 */
[----:B------:R-:W-:-:S09]  /*2214e0*/  PRMT R15, RZ, 0x7610, R15 ;  /* 0x00007610ff0f7816 */ /* 0x000fd2000000000f */
[----:B------:R2:W-:Y:S01]  /*2214f0*/  ST.E desc[UR4][R30.64], R11 ;  /* 0x0000000b1e007985 */ /* 0x0005e2000c101904 */
[----:B------:R-:W-:Y:S05]  /*221500*/  BRA `(.L_x_11167) ;  /* 0x0000000000187947 */ /* 0x000fea0003800000 */
.L_x_11168:
[----:B------:R-:W-:Y:S02]  /*221510*/  R2UR UR4, R38 ;  /* 0x00000000260472ca */ /* 0x000fe400000e0000 */
[----:B------:R-:W-:Y:S02]  /*221520*/  R2UR UR5, R39 ;  /* 0x00000000270572ca */ /* 0x000fe400000e0000 */
[----:B------:R-:W-:-:S05]  /*221530*/  IADD3 R8, P0, PT, R22, R8, RZ ;  /* 0x0000000816087210 */ /* 0x000fca0007f1e0ff */
[----:B------:R-:W-:-:S06]  /*221540*/  IMAD.X R9, RZ, RZ, R9, P0 ;  /* 0x000000ffff097224 */ /* 0x000fcc00000e0609 */
[----:B------:R1:W5:Y:S01]  /*221550*/  LD.E.U8 R15, desc[UR4][R8.64+0x20] ;  /* 0x00002004080f7980 */ /* 0x000362000c101100 */
[----:B------:R-:W-:-:S13]  /*221560*/  PLOP3.LUT P0, PT, PT, PT, PT, 0x80, 0x8 ;  /* 0x000000000008781c */ /* 0x000fda0003f0f070 */
.L_x_11167:
[----:B------:R-:W-:Y:S05]  /*221570*/  BSYNC B1 ;  /* 0x0000000000017941 */ /* 0x000fea0003800000 */
.L_x_11166:
        /* <DEDUP_REMOVED lines=31> */
.L_x_11185:
[----:B------:R-:W0:Y:S02]  /*221770*/  LDS.64 R12, [R9+0x8] ;  /* 0x00000800090c7984 */ /* 0x000e240000000a00 */
[----:B0-----:R-:W-:-:S05]  /*221780*/  IADD3 R14, P0, PT, R12, 0x30, RZ ;  /* 0x000000300c0e7810 */ /* 0x001fca0007f1e0ff */
[----:B------:R-:W-:-:S07]  /*221790*/  IMAD.X R15, RZ, RZ, R13, P0 ;  /* 0x000000ffff0f7224 */ /* 0x000fce00000e060d */
[----:B------:R-:W0:Y:S02]  /*2217a0*/  ATOMS.CAST.SPIN.64 P0, [R9+0x8], R12, R14 ;  /* 0x0000080c0900758d */ /* 0x000e24000180040e */
[----:B0-----:R-:W-:Y:S05]  /*2217b0*/  @!P0 BRA `(.L_x_11185) ;  /* 0xfffffffc00ec8947 */ /* 0x001fea000383ffff */
[----:B------:R-:W-:Y:S05]  /*2217c0*/  BSYNC B3 ;  /* 0x0000000000037941 */ /* 0x000fea0003800000 */
.L_x_11184:
[----:B------:R-:W-:Y:S02]  /*2217d0*/  IMAD.MOV.U32 R14, RZ, RZ, R12 ;  /* 0x000000ffff0e7224 */ /* 0x000fe400078e000c */
[----:B------:R-:W-:Y:S01]  /*2217e0*/  IMAD.MOV.U32 R15, RZ, RZ, R13 ;  /* 0x000000ffff0f7224 */ /* 0x000fe200078e000d */
[----:B------:R-:W-:Y:S06]  /*2217f0*/  BRA `(.L_x_11182) ;  /* 0x0000000000187947 */ /* 0x000fec0003800000 */
.L_x_11183:
[----:B------:R-:W-:Y:S02]  /*221800*/  R2UR UR4, R38 ;  /* 0x00000000260472ca */ /* 0x000fe400000e0000 */
[----:B------:R-:W-:-:S13]  /*221810*/  R2UR UR5, R39 ;  /* 0x00000000270572ca */ /* 0x000fda00000e0000 */
[----:B------:R-:W2:Y:S02]  /*221820*/  LD.E.64 R14, desc[UR4][R36.64+0x8] ;  /* 0x00000804240e7980 */ /* 0x000ea4000c101b00 */
[----:B--2---:R-:W-:-:S05]  /*221830*/  IADD3 R12, P0, PT, R14, 0x30, RZ ;  /* 0x000000300e0c7810 */ /* 0x004fca0007f1e0ff */
[----:B------:R-:W-:-:S05]  /*221840*/  IMAD.X R13, RZ, RZ, R15, P0 ;  /* 0x000000ffff0d7224 */ /* 0x000fca00000e060f */
[----:B------:R0:W-:Y:S03]  /*221850*/  ST.E.64 desc[UR4][R36.64+0x8], R12 ;  /* 0x0000080c24007985 */ /* 0x0001e6000c101b04 */
.L_x_11182:
[----:B------:R-:W-:Y:S05]  /*221860*/  BSYNC B2 ;  /* 0x0000000000027941 */ /* 0x000fea0003800000 */
.L_x_11181:
        /* <DEDUP_REMOVED lines=54> */
.L_x_11187:
[----:B------:R-:W-:Y:S05]  /*221bd0*/  BSYNC B2 ;  /* 0x0000000000027941 */ /* 0x000fea0003800000 */
.L_x_11186:
        /* <DEDUP_REMOVED lines=40> */
.L_x_11189:
[----:B------:R-:W-:Y:S05]  /*221e60*/  BSYNC B2 ;  /* 0x0000000000027941 */ /* 0x000fea0003800000 */
.L_x_11188:
[----:B------:R-:W-:Y:S02]  /*221e70*/  R2UR UR4, R38 ;  /* 0x00000000260472ca */ /* 0x000fe400000e0000 */
[----:B------:R-:W-:-:S13]  /*221e80*/  R2UR UR5, R39 ;  /* 0x00000000270572ca */ /* 0x000fda00000e0000 */
[----:B------:R3:W-:Y:S01]  /*221e90*/  ST.E desc[UR4][R30.64], R13 ;  /* 0x0000000d1e007985 */ /* 0x0007e2000c101904 */
[----:B------:R-:W-:Y:S05]  /*221ea0*/  BRA `(.L_x_11179) ;  /* 0x00000000002c7947 */ /* 0x000fea0003800000 */
.L_x_11180:
        /* <DEDUP_REMOVED lines=11> */
.L_x_11179:
[----:B------:R-:W-:Y:S05]  /*221f60*/  BSYNC B1 ;  /* 0x0000000000017941 */ /* 0x000fea0003800000 */
.L_x_11178:
[----:B-----5:R-:W-:-:S13]  /*221f70*/  ISETP.NE.AND P0, PT, R13, RZ, PT ;  /* 0x000000ff0d00720c */ /* 0x020fda0003f05270 */
[----:B------:R-:W-:Y:S05]  /*221f80*/  @!P0 BRA `(.L_x_11190) ;  /* 0xffffffd400b88947 */ /* 0x000fea000383ffff */
[----:B------:R-:W-:Y:S05]  /*221f90*/  BRA `(.L_x_11094) ;  /* 0x0000001c00607947 */ /* 0x000fea0003800000 */
.L_x_11141:
[----:B------:R-:W1:Y:S01]  /*221fa0*/  S2UR UR5, SR_CgaCtaId ;  /* 0x00000000000579c3 */ /* 0x000e620000008800 */
[----:B------:R-:W-:Y:S01]  /*221fb0*/  UMOV UR4, 0x400 ;  /* 0x0000040000047882 */ /* 0x000fe20000000000 */
[----:B------:R-:W-:Y:S01]  /*221fc0*/  BSSY B1, `(.L_x_11191) ;  /* 0x0000158000017945 */ /* 0x000fe20003800000 */
[----:B-1----:R-:W-:-:S06]  /*221fd0*/  ULEA UR4, UR5, UR4, 0x18 ;  /* 0x0000000405047291 */ /* 0x002fcc000f8ec0ff */
[----:B------:R-:W-:-:S07]  /*221fe0*/  IMAD.U32 R6, RZ, RZ, UR4 ;  /* 0x00000004ff067e24 */ /* 0x000fce000f8e00ff */
.L_x_11217:
[----:B0-23--:R-:W2:Y:S01]  /*221ff0*/  LDS.64 R8, [R6] ;  /* 0x0000000006087984 */ /* 0x00dea20000000a00 */
        /* <DEDUP_REMOVED lines=46> */
.L_x_11199:
[----:B------:R-:W0:Y:S02]  /*2222e0*/  LDS.64 R8, [R29+0x8] ;  /* 0x000008001d087984 */ /* 0x000e240000000a00 */
[----:B0-----:R-:W-:-:S05]  /*2222f0*/  IADD3 R10, P0, PT, R8, 0x30, RZ ;  /* 0x00000030080a7810 */ /* 0x001fca0007f1e0ff */
[----:B------:R-:W-:-:S07]  /*222300*/  IMAD.X R11, RZ, RZ, R9, P0 ;  /* 0x000000ffff0b7224 */ /* 0x000fce00000e0609 */
[----:B------:R-:W0:Y:S02]  /*222310*/  ATOMS.CAST.SPIN.64 P0, [R29+0x8], R8, R10 ;  /* 0x000008081d00758d */ /* 0x000e24000180040a */
[----:B0-----:R-:W-:Y:S05]  /*222320*/  @!P0 BRA `(.L_x_11199) ;  /* 0xfffffffc00ec8947 */ /* 0x001fea000383ffff */
[----:B------:R-:W-:Y:S05]  /*222330*/  BSYNC B4 ;  /* 0x0000000000047941 */ /* 0x000fea0003800000 */
.L_x_11198:
[----:B------:R-:W-:Y:S02]  /*222340*/  IMAD.MOV.U32 R10, RZ, RZ, R8 ;  /* 0x000000ffff0a7224 */ /* 0x000fe400078e0008 */
[----:B------:R-:W-:Y:S01]  /*222350*/  IMAD.MOV.U32 R11, RZ, RZ, R9 ;  /* 0x000000ffff0b7224 */ /* 0x000fe200078e0009 */
[----:B------:R-:W-:Y:S06]  /*222360*/  BRA `(.L_x_11196) ;  /* 0x0000000000187947 */ /* 0x000fec0003800000 */
.L_x_11197:
[----:B------:R-:W-:Y:S02]  /*222370*/  R2UR UR4, R38 ;  /* 0x00000000260472ca */ /* 0x000fe400000e0000 */
[----:B------:R-:W-:-:S13]  /*222380*/  R2UR UR5, R39 ;  /* 0x00000000270572ca */ /* 0x000fda00000e0000 */
[----:B------:R-:W2:Y:S02]  /*222390*/  LD.E.64 R10, desc[UR4][R36.64+0x8] ;  /* 0x00000804240a7980 */ /* 0x000ea4000c101b00 */
[----:B--2---:R-:W-:-:S05]  /*2223a0*/  IADD3 R8, P0, PT, R10, 0x30, RZ ;  /* 0x000000300a087810 */ /* 0x004fca0007f1e0ff */
[----:B------:R-:W-:-:S05]  /*2223b0*/  IMAD.X R9, RZ, RZ, R11, P0 ;  /* 0x000000ffff097224 */ /* 0x000fca00000e060b */
[----:B------:R0:W-:Y:S03]  /*2223c0*/  ST.E.64 desc[UR4][R36.64+0x8], R8 ;  /* 0x0000080824007985 */ /* 0x0001e6000c101b04 */
.L_x_11196:
[----:B------:R-:W-:Y:S05]  /*2223d0*/  BSYNC B3 ;  /* 0x0000000000037941 */ /* 0x000fea0003800000 */
.L_x_11195:
        /* <DEDUP_REMOVED lines=54> */
.L_x_11201:
[----:B------:R-:W-:Y:S05]  /*222740*/  BSYNC B3 ;  /* 0x0000000000037941 */ /* 0x000fea0003800000 */
.L_x_11200:
        /* <DEDUP_REMOVED lines=40> */
.L_x_11203:
[----:B------:R-:W-:Y:S05]  /*2229d0*/  BSYNC B3 ;  /* 0x0000000000037941 */ /* 0x000fea0003800000 */
.L_x_11202:
[----:B------:R-:W-:Y:S02]  /*2229e0*/  R2UR UR4, R38 ;  /* 0x00000000260472ca */ /* 0x000fe400000e0000 */
[----:B------:R-:W-:Y:S02]  /*2229f0*/  R2UR UR5, R39 ;  /* 0x00000000270572ca */ /* 0x000fe400000e0000 */
[----:B------:R-:W-:-:S11]  /*222a00*/  PRMT R33, RZ, 0x7610, R33 ;  /* 0x00007610ff217816 */ /* 0x000fd60000000021 */
[----:B------:R2:W-:Y:S01]  /*222a10*/  ST.E desc[UR4][R30.64], R29 ;  /* 0x0000001d1e007985 */ /* 0x0005e2000c101904 */
[----:B------:R-:W-:Y:S05]  /*222a20*/  BRA `(.L_x_11193) ;  /* 0x0000000000247947 */ /* 0x000fea0003800000 */
.L_x_11194:
        /* <DEDUP_REMOVED lines=9> */
.L_x_11193:
[----:B------:R-:W-:Y:S05]  /*222ac0*/  BSYNC B2 ;  /* 0x0000000000027941 */ /* 0x000fea0003800000 */
.L_x_11192:
        /* <DEDUP_REMOVED lines=36> */
.L_x_11212:
[----:B------:R-:W0:Y:S02]  /*222d10*/  LDS.64 R12, [R29+0x8] ;  /* 0x000008001d0c7984 */ /* 0x000e240000000a00 */
[----:B0-----:R-:W-:-:S05]  /*222d20*/  IADD3 R14, P0, PT, R12, 0x30, RZ ;  /* 0x000000300c0e7810 */ /* 0x001fca0007f1e0ff */
[----:B------:R-:W-:-:S07]  /*222d30*/  IMAD.X R15, RZ, RZ, R13, P0 ;  /* 0x000000ffff0f7224 */ /* 0x000fce00000e060d */
[----:B------:R-:W0:Y:S02]  /*222d40*/  ATOMS.CAST.SPIN.64 P0, [R29+0x8], R12, R14 ;  /* 0x0000080c1d00758d */ /* 0x000e24000180040e */
[----:B0-----:R-:W-:Y:S05]  /*222d50*/  @!P0 BRA `(.L_x_11212) ;  /* 0xfffffffc00ec8947 */ /* 0x001fea000383ffff */
[----:B------:R-:W-:Y:S05]  /*222d60*/  BSYNC B4 ;  /* 0x0000000000047941 */ /* 0x000fea0003800000 */
.L_x_11211:
[----:B------:R-:W-:Y:S02]  /*222d70*/  IMAD.MOV.U32 R14, RZ, RZ, R12 ;  /* 0x000000ffff0e7224 */ /* 0x000fe400078e000c */
[----:B------:R-:W-:Y:S01]  /*222d80*/  IMAD.MOV.U32 R15, RZ, RZ, R13 ;  /* 0x000000ffff0f7224 */ /* 0x000fe200078e000d */
[----:B------:R-:W-:Y:S06]  /*222d90*/  BRA `(.L_x_11209) ;  /* 0x0000000000187947 */ /* 0x000fec0003800000 */
.L_x_11210:
[----:B------:R-:W-:Y:S02]  /*222da0*/  R2UR UR4, R38 ;  /* 0x00000000260472ca */ /* 0x000fe400000e0000 */
[----:B------:R-:W-:-:S13]  /*222db0*/  R2UR UR5, R39 ;  /* 0x00000000270572ca */ /* 0x000fda00000e0000 */
[----:B------:R-:W2:Y:S02]  /*222dc0*/  LD.E.64 R14, desc[UR4][R36.64+0x8] ;  /* 0x00000804240e7980 */ /* 0x000ea4000c101b00 */
[----:B--2---:R-:W-:-:S05]  /*222dd0*/  IADD3 R12, P0, PT, R14, 0x30, RZ ;  /* 0x000000300e0c7810 */ /* 0x004fca0007f1e0ff */
[----:B------:R-:W-:-:S05]  /*222de0*/  IMAD.X R13, RZ, RZ, R15, P0 ;  /* 0x000000ffff0d7224 */ /* 0x000fca00000e060f */
[----:B------:R0:W-:Y:S03]  /*222df0*/  ST.E.64 desc[UR4][R36.64+0x8], R12 ;  /* 0x0000080c24007985 */ /* 0x0001e6000c101b04 */
.L_x_11209:
[----:B------:R-:W-:Y:S05]  /*222e00*/  BSYNC B3 ;  /* 0x0000000000037941 */ /* 0x000fea0003800000 */
.L_x_11208:
        /* <DEDUP_REMOVED lines=54> */
.L_x_11214:
[----:B------:R-:W-:Y:S05]  /*223170*/  BSYNC B3 ;  /* 0x0000000000037941 */ /* 0x000fea0003800000 */
.L_x_11213:
        /* <DEDUP_REMOVED lines=40> */
.L_x_11216:
[----:B------:R-:W-:Y:S05]  /*223400*/  BSYNC B3 ;  /* 0x0000000000037941 */ /* 0x000fea0003800000 */
.L_x_11215:
[----:B------:R-:W-:Y:S02]  /*223410*/  R2UR UR4, R38 ;  /* 0x00000000260472ca */ /* 0x000fe400000e0000 */
[----:B------:R-:W-:-:S13]  /*223420*/  R2UR UR5, R39 ;  /* 0x00000000270572ca */ /* 0x000fda00000e0000 */
[----:B------:R2:W-:Y:S01]  /*223430*/  ST.E desc[UR4][R30.64], R29 ;  /* 0x0000001d1e007985 */ /* 0x0005e2000c101904 */
[----:B------:R-:W-:Y:S05]  /*223440*/  BRA `(.L_x_11206) ;  /* 0x00000000002c7947 */ /* 0x000fea0003800000 */
.L_x_11207:
        /* <DEDUP_REMOVED lines=11> */
.L_x_11206:
[----:B------:R-:W-:Y:S05]  /*223500*/  BSYNC B2 ;  /* 0x0000000000027941 */ /* 0x000fea0003800000 */
.L_x_11205:
[----:B------:R-:W-:Y:S02]  /*223510*/  ISETP.GT.U32.AND P0, PT, R18, 0x9, PT ;  /* 0x000000091200780c */ /* 0x000fe40003f04070 */
[----:B-----5:R-:W-:-:S13]  /*223520*/  ISETP.EQ.AND P1, PT, R29, RZ, PT ;  /* 0x000000ff1d00720c */ /* 0x020fda0003f22270 */
[----:B------:R-:W-:Y:S05]  /*223530*/  @P0 BRA P1, `(.L_x_11217) ;  /* 0xffffffe800ac0947 */ /* 0x000fea000083ffff */
.L_x_11204:
[----:B------:R-:W-:Y:S05]  /*223540*/  BSYNC B1 ;  /* 0x0000000000017941 */ /* 0x000fea0003800000 */
.L_x_11191:
        /* <DEDUP_REMOVED lines=20> */
.L_x_11222:
[----:B------:R-:W0:Y:S02]  /*223690*/  LDS.64 R8, [R15+0x8] ;  /* 0x000008000f087984 */ /* 0x000e240000000a00 */
[----:B0-----:R-:W-:-:S05]  /*2236a0*/  IADD3 R10, P0, PT, R8, 0x40, RZ ;  /* 0x00000040080a7810 */ /* 0x001fca0007f1e0ff */
[----:B------:R-:W-:-:S07]  /*2236b0*/  IMAD.X R11, RZ, RZ, R9, P0 ;  /* 0x000000ffff0b7224 */ /* 0x000fce00000e0609 */
[----:B------:R-:W0:Y:S02]  /*2236c0*/  ATOMS.CAST.SPIN.64 P0, [R15+0x8], R8, R10 ;  /* 0x000008080f00758d */ /* 0x000e24000180040a */
[----:B0-----:R-:W-:Y:S05]  /*2236d0*/  @!P0 BRA `(.L_x_11222) ;  /* 0xfffffffc00ec8947 */ /* 0x001fea000383ffff */
[----:B------:R-:W-:Y:S05]  /*2236e0*/  BSYNC B2 ;  /* 0x0000000000027941 */ /* 0x000fea0003800000 */
.L_x_11221:
[----:B------:R-:W-:Y:S02]  /*2236f0*/  IMAD.MOV.U32 R10, RZ, RZ, R8 ;  /* 0x000000ffff0a7224 */ /* 0x000fe400078e0008 */
[----:B------:R-:W-:Y:S01]  /*223700*/  IMAD.MOV.U32 R11, RZ, RZ, R9 ;  /* 0x000000ffff0b7224 */ /* 0x000fe200078e0009 */
[----:B------:R-:W-:Y:S06]  /*223710*/  BRA `(.L_x_11219) ;  /* 0x0000000000187947 */ /* 0x000fec0003800000 */
.L_x_11220:
[----:B------:R-:W-:Y:S02]  /*223720*/  R2UR UR4, R38 ;  /* 0x00000000260472ca */ /* 0x000fe400000e0000 */
[----:B------:R-:W-:-:S13]  /*223730*/  R2UR UR5, R39 ;  /* 0x00000000270572ca */ /* 0x000fda00000e0000 */
[----:B------:R-:W3:Y:S02]  /*223740*/  LD.E.64 R10, desc[UR4][R36.64+0x8] ;  /* 0x00000804240a7980 */ /* 0x000ee4000c101b00 */
[----:B---3--:R-:W-:-:S05]  /*223750*/  IADD3 R8, P0, PT, R10, 0x40, RZ ;  /* 0x000000400a087810 */ /* 0x008fca0007f1e0ff */
[----:B------:R-:W-:-:S05]  /*223760*/  IMAD.X R9, RZ, RZ, R11, P0 ;  /* 0x000000ffff097224 */ /* 0x000fca00000e060b */
[----:B------:R0:W-:Y:S03]  /*223770*/  ST.E.64 desc[UR4][R36.64+0x8], R8 ;  /* 0x0000080824007985 */ /* 0x0001e6000c101b04 */
.L_x_11219:
[----:B------:R-:W-:Y:S05]  /*223780*/  BSYNC B1 ;  /* 0x0000000000017941 */ /* 0x000fea0003800000 */
.L_x_11218:
        /* <DEDUP_REMOVED lines=89> */
.L_x_11094:
[----:B------:R-:W-:Y:S05]  /*223d20*/  BSYNC B0 ;  /* 0x0000000000007941 */ /* 0x000fea0003800000 */
.L_x_11093:
[----:B------:R-:W1:Y:S01]  /*223d30*/  S2UR UR5, SR_CgaCtaId ;  /* 0x00000000000579c3 */ /* 0x000e620000008800 */
[----:B------:R-:W-:Y:S01]  /*223d40*/  ISETP.NE.AND P0, PT, R0, -0x1, PT ;  /* 0xffffffff0000780c */ /* 0x000fe20003f05270 */
[----:B------:R-:W-:-:S12]  /*223d50*/  UMOV UR4, 0x400 ;  /* 0x0000040000047882 */ /* 0x000fd80000000000 */
[----:B------:R-:W-:Y:S01]  /*223d60*/  @!P0 R2UR UR6, R38 ;  /* 0x00000000260682ca */ /* 0x000fe200000e0000 */
[----:B0--3-5:R-:W-:Y:S01]  /*223d70*/  @!P0 IMAD.MOV.U32 R13, RZ, RZ, 0x5368 ;  /* 0x00005368ff0d8424 */ /* 0x029fe200078e00ff */
        /* <DEDUP_REMOVED lines=8> */
[----:B------:R-:W-:Y:S01]  /*223e00*/  @!P0 LDS.64 R6, [R32] ;  /* 0x0000000020068984 */ /* 0x000fe20000000a00 */
[----:B------:R-:W-:Y:S01]  /*223e10*/  @P0 IMAD.U32 R32, RZ, RZ, UR4 ;  /* 0x00000004ff200e24 */ /* 0x000fe2000f8e00ff */
[----:B------:R-:W-:-:S04]  /*223e20*/  @P0 R2UR UR4, R38 ;  /* 0x00000000260402ca */ /* 0x000fc800000e0000 */
[----:B------:R-:W0:Y:S01]  /*223e30*/  @P0 LDS.64 R6, [R32] ;  /* 0x0000000020060984 */ /* 0x000e220000000a00 */
[----:B------:R-:W-:Y:S02]  /*223e40*/  R2UR UR8, R38 ;  /* 0x00000000260872ca */ /* 0x000fe400000e0000 */
[----:B------:R-:W-:Y:S01]  /*223e50*/  R2UR UR9, R39 ;  /* 0x00000000270972ca */ /* 0x000fe200000e0000 */
[----:B------:R-:W-:Y:S01]  /*223e60*/  @!P0 IMAD.MOV.U32 R17, RZ, RZ, RZ ;  /* 0x000000ffff118224 */ /* 0x000fe200078e00ff */
[----:B----4-:R1:W3:Y:S01]  /*223e70*/  LDS.64 R14, [R32+0x8] ;  /* 0x00000800200e7984 */ /* 0x0102e20000000a00 */
[----:B0-----:R-:W-:Y:S01]  /*223e80*/  IADD3 R10, P1, PT, R4, R6, RZ ;  /* 0x00000006040a7210 */ /* 0x001fe20007f3e0ff */
[----:B------:R-:W-:-:S04]  /*223e90*/  @P0 IMAD.WIDE R8, R0, 0x10, R6 ;  /* 0x0000001000080825 */ /* 0x000fc800078e0206 */
[----:B--2---:R-:W-:Y:S01]  /*223ea0*/  IMAD.X R11, R5, 0x1, R7, P1 ;  /* 0x00000001050b7824 */ /* 0x004fe200008e0607 */
        /* <DEDUP_REMOVED lines=30> */
.L_x_11227:
[----:B------:R-:W0:Y:S02]  /*224090*/  LDS.64 R8, [R7+0x8] ;  /* 0x0000080007087984 */ /* 0x000e240000000a00 */
[----:B0-----:R-:W-:-:S05]  /*2240a0*/  IADD3 R10, P0, PT, R12, R8, RZ ;  /* 0x000000080c0a7210 */ /* 0x001fca0007f1e0ff */
[----:B------:R-:W-:-:S07]  /*2240b0*/  IMAD.X R11, R13, 0x1, R9, P0 ;  /* 0x000000010d0b7824 */ /* 0x000fce00000e0609 */
[----:B------:R-:W0:Y:S02]  /*2240c0*/  ATOMS.CAST.SPIN.64 P0, [R7+0x8], R8, R10 ;  /* 0x000008080700758d */ /* 0x000e24000180040a */
[----:B0-----:R-:W-:Y:S05]  /*2240d0*/  @!P0 BRA `(.L_x_11227) ;  /* 0xfffffffc00ec8947 */ /* 0x001fea000383ffff */
[----:B------:R-:W-:Y:S05]  /*2240e0*/  BSYNC B1 ;  /* 0x0000000000017941 */ /* 0x000fea0003800000 */
.L_x_11226:
[----:B------:R-:W-:Y:S02]  /*2240f0*/  IMAD.MOV.U32 R34, RZ, RZ, R8 ;  /* 0x000000ffff227224 */ /* 0x000fe400078e0008 */
[----:B------:R-:W-:Y:S01]  /*224100*/  IMAD.MOV.U32 R35, RZ, RZ, R9 ;  /* 0x000000ffff237224 */ /* 0x000fe200078e0009 */
[----:B------:R-:W-:Y:S06]  /*224110*/  BRA `(.L_x_11224) ;  /* 0x0000000000187947 */ /* 0x000fec0003800000 */
.L_x_11225:
[----:B------:R-:W-:Y:S02]  /*224120*/  R2UR UR4, R38 ;  /* 0x00000000260472ca */ /* 0x000fe400000e0000 */
[----:B------:R-:W-:-:S13]  /*224130*/  R2UR UR5, R39 ;  /* 0x00000000270572ca */ /* 0x000fda00000e0000 */
[----:B------:R-:W2:Y:S02]  /*224140*/  LD.E.64 R34, desc[UR4][R36.64+0x8] ;  /* 0x0000080424227980 */ /* 0x000ea4000c101b00 */
[----:B--2---:R-:W-:-:S05]  /*224150*/  IADD3 R6, P0, PT, R12, R34, RZ ;  /* 0x000000220c067210 */ /* 0x004fca0007f1e0ff */
[----:B------:R-:W-:-:S05]  /*224160*/  IMAD.X R7, R13, 0x1, R35, P0 ;  /* 0x000000010d077824 */ /* 0x000fca00000e0623 */
[----:B------:R0:W-:Y:S03]  /*224170*/  ST.E.64 desc[UR4][R36.64+0x8], R6 ;  /* 0x0000080624007985 */ /* 0x0001e6000c101b04 */
.L_x_11224:
[----:B------:R-:W-:Y:S05]  /*224180*/  BSYNC B0 ;  /* 0x0000000000007941 */ /* 0x000fea0003800000 */
.L_x_11223:
        /* <DEDUP_REMOVED lines=45> */
.L_x_11257:
        /* <DEDUP_REMOVED lines=29> */
.L_x_11238:
[----:B------:R-:W0:Y:S02]  /*224630*/  LDS.64 R12, [R9+0x8] ;  /* 0x00000800090c7984 */ /* 0x000e240000000a00 */
[----:B0-----:R-:W-:-:S05]  /*224640*/  IADD3 R14, P0, PT, R12, 0x30, RZ ;  /* 0x000000300c0e7810 */ /* 0x001fca0007f1e0ff */
[----:B------:R-:W-:-:S07]  /*224650*/  IMAD.X R15, RZ, RZ, R13, P0 ;  /* 0x000000ffff0f7224 */ /* 0x000fce00000e060d */
[----:B------:R-:W0:Y:S02]  /*224660*/  ATOMS.CAST.SPIN.64 P0, [R9+0x8], R12, R14 ;  /* 0x0000080c0900758d */ /* 0x000e24000180040e */
[----:B0-----:R-:W-:Y:S05]  /*224670*/  @!P0 BRA `(.L_x_11238) ;  /* 0xfffffffc00ec8947 */ /* 0x001fea000383ffff */
[----:B------:R-:W-:Y:S05]  /*224680*/  BSYNC B4 ;  /* 0x0000000000047941 */ /* 0x000fea0003800000 */
.L_x_11237:
[----:B------:R-:W-:Y:S02]  /*224690*/  IMAD.MOV.U32 R14, RZ, RZ, R12 ;  /* 0x000000ffff0e7224 */ /* 0x000fe400078e000c */
[----:B------:R-:W-:Y:S01]  /*2246a0*/  IMAD.MOV.U32 R15, RZ, RZ, R13 ;  /* 0x000000ffff0f7224 */ /* 0x000fe200078e000d */
[----:B------:R-:W-:Y:S06]  /*2246b0*/  BRA `(.L_x_11235) ;  /* 0x0000000000187947 */ /* 0x000fec0003800000 */
.L_x_11236:
[----:B------:R-:W-:Y:S02]  /*2246c0*/  R2UR UR4, R38 ;  /* 0x00000000260472ca */ /* 0x000fe400000e0000 */
[----:B------:R-:W-:-:S13]  /*2246d0*/  R2UR UR5, R39 ;  /* 0x00000000270572ca */ /* 0x000fda00000e0000 */
[----:B------:R-:W2:Y:S02]  /*2246e0*/  LD.E.64 R14, desc[UR4][R36.64+0x8] ;  /* 0x00000804240e7980 */ /* 0x000ea4000c101b00 */
[----:B--2---:R-:W-:-:S05]  /*2246f0*/  IADD3 R12, P0, PT, R14, 0x30, RZ ;  /* 0x000000300e0c7810 */ /* 0x004fca0007f1e0ff */
[----:B------:R-:W-:-:S05]  /*224700*/  IMAD.X R13, RZ, RZ, R15, P0 ;  /* 0x000000ffff0d7224 */ /* 0x000fca00000e060f */
[----:B------:R0:W-:Y:S03]  /*224710*/  ST.E.64 desc[UR4][R36.64+0x8], R12 ;  /* 0x0000080c24007985 */ /* 0x0001e6000c101b04 */
.L_x_11235:
[----:B------:R-:W-:Y:S05]  /*224720*/  BSYNC B3 ;  /* 0x0000000000037941 */ /* 0x000fea0003800000 */
.L_x_11234:
        /* <DEDUP_REMOVED lines=54> */
.L_x_11240:
[----:B------:R-:W-:Y:S05]  /*224a90*/  BSYNC B3 ;  /* 0x0000000000037941 */ /* 0x000fea0003800000 */
.L_x_11239:
        /* <DEDUP_REMOVED lines=40> */
.L_x_11242:
[----:B------:R-:W-:Y:S05]  /*224d20*/  BSYNC B3 ;  /* 0x0000000000037941 */ /* 0x000fea0003800000 */
.L_x_11241:
[----:B------:R-:W-:Y:S02]  /*224d30*/  R2UR UR4, R38 ;  /* 0x00000000260472ca */ /* 0x000fe400000e0000 */
[----:B------:R-:W-:-:S13]  /*224d40*/  R2UR UR5, R39 ;  /* 0x00000000270572ca */ /* 0x000fda00000e0000 */
[----:B------:R2:W-:Y:S01]  /*224d50*/  ST.E desc[UR4][R30.64], R9 ;  /* 0x000000091e007985 */ /* 0x0005e2000c101904 */
[----:B------:R-:W-:Y:S05]  /*224d60*/  BRA `(.L_x_11243) ;  /* 0x0000000000147947 */ /* 0x000fea0003800000 */
.L_x_11233:
[----:B------:R-:W-:Y:S02]  /*224d70*/  R2UR UR4, R38 ;  /* 0x00000000260472ca */ /* 0x000fe400000e0000 */
[----:B------:R-:W-:Y:S02]  /*224d80*/  R2UR UR5, R39 ;  /* 0x00000000270572ca */ /* 0x000fe400000e0000 */
[----:B------:R-:W-:-:S05]  /*224d90*/  IADD3 R8, P0, PT, R8, R18, RZ ;  /* 0x0000001208087210 */ /* 0x000fca0007f1e0ff */
[----:B------:R-:W-:-:S06]  /*224da0*/  IMAD.X R9, RZ, RZ, R9, P0 ;  /* 0x000000ffff097224 */ /* 0x000fcc00000e0609 */
[----:B------:R0:W-:Y:S02]  /*224db0*/  ST.E desc[UR4][R8.64+0x20], RZ ;  /* 0x000020ff08007985 */ /* 0x0001e4000c101904 */
.L_x_11243:
[----:B------:R-:W-:Y:S05]  /*224dc0*/  BSYNC B2 ;  /* 0x0000000000027941 */ /* 0x000fea0003800000 */
.L_x_11232:
        /* <DEDUP_REMOVED lines=26> */
.L_x_11250:
[----:B------:R-:W0:Y:S02]  /*224f70*/  LDS.64 R12, [R9+0x8] ;  /* 0x00000800090c7984 */ /* 0x000e240000000a00 */
[----:B0-----:R-:W-:-:S05]  /*224f80*/  IADD3 R14, P0, PT, R12, 0x30, RZ ;  /* 0x000000300c0e7810 */ /* 0x001fca0007f1e0ff */
[----:B------:R-:W-:-:S07]  /*224f90*/  IMAD.X R15, RZ, RZ, R13, P0 ;  /* 0x000000ffff0f7224 */ /* 0x000fce00000e060d */
[----:B------:R-:W0:Y:S02]  /*224fa0*/  ATOMS.CAST.SPIN.64 P0, [R9+0x8], R12, R14 ;  /* 0x0000080c0900758d */ /* 0x000e24000180040e */
[----:B0-----:R-:W-:Y:S05]  /*224fb0*/  @!P0 BRA `(.L_x_11250) ;  /* 0xfffffffc00ec8947 */ /* 0x001fea000383ffff */
[----:B------:R-:W-:Y:S05]  /*224fc0*/  BSYNC B4 ;  /* 0x0000000000047941 */ /* 0x000fea0003800000 */
.L_x_11249:
[----:B------:R-:W-:Y:S02]  /*224fd0*/  IMAD.MOV.U32 R14, RZ, RZ, R12 ;  /* 0x000000ffff0e7224 */ /* 0x000fe400078e000c */
[----:B------:R-:W-:Y:S01]  /*224fe0*/  IMAD.MOV.U32 R15, RZ, RZ, R13 ;  /* 0x000000ffff0f7224 */ /* 0x000fe200078e000d */
[----:B------:R-:W-:Y:S06]  /*224ff0*/  BRA `(.L_x_11247) ;  /* 0x0000000000187947 */ /* 0x000fec0003800000 */
.L_x_11248:
[----:B------:R-:W-:Y:S02]  /*225000*/  R2UR UR4, R38 ;  /* 0x00000000260472ca */ /* 0x000fe400000e0000 */
[----:B------:R-:W-:-:S13]  /*225010*/  R2UR UR5, R39 ;  /* 0x00000000270572ca */ /* 0x000fda00000e0000 */
[----:B------:R-:W2:Y:S02]  /*225020*/  LD.E.64 R14, desc[UR4][R36.64+0x8] ;  /* 0x00000804240e7980 */ /* 0x000ea4000c101b00 */
[----:B--2---:R-:W-:-:S05]  /*225030*/  IADD3 R12, P0, PT, R14, 0x30, RZ ;  /* 0x000000300e0c7810 */ /* 0x004fca0007f1e0ff */
[----:B------:R-:W-:-:S05]  /*225040*/  IMAD.X R13, RZ, RZ, R15, P0 ;  /* 0x000000ffff0d7224 */ /* 0x000fca00000e060f */
[----:B------:R0:W-:Y:S03]  /*225050*/  ST.E.64 desc[UR4][R36.64+0x8], R12 ;  /* 0x0000080c24007985 */ /* 0x0001e6000c101b04 */
.L_x_11247:
[----:B------:R-:W-:Y:S05]  /*225060*/  BSYNC B3 ;  /* 0x0000000000037941 */ /* 0x000fea0003800000 */
.L_x_11246:
        /* <DEDUP_REMOVED lines=51> */
.L_x_11252:
[----:B------:R-:W-:Y:S01]  /*2253a0*/  R2UR UR4, R38 ;  /* 0x00000000260472ca */ /* 0x000fe200000e0000 */
[----:B------:R-:W-:Y:S01]  /*2253b0*/  IMAD.MOV.U32 R9, RZ, RZ, 0x5272 ;  /* 0x00005272ff097424 */ /* 0x000fe200078e00ff */
[----:B------:R-:W-:Y:S01]  /*2253c0*/  R2UR UR5, R39 ;  /* 0x00000000270572ca */ /* 0x000fe200000e0000 */
[----:B------:R-:W-:Y:S01]  /*2253d0*/  IMAD.MOV.U32 R15, RZ, RZ, -0x1 ;  /* 0xffffffffff0f7424 */ /* 0x000fe200078e00ff */
[----:B------:R-:W-:-:S11]  /*2253e0*/  PLOP3.LUT P0, PT, PT, PT, PT, 0x8, 0x80 ;  /* 0x000000000080781c */ /* 0x000fd60003f0e170 */
[----:B------:R1:W-:Y:S02]  /*2253f0*/  ST.E desc[UR4][R30.64], R9 ;  /* 0x000000091e007985 */ /* 0x0003e4000c101904 */
.L_x_11253:
[----:B------:R-:W-:Y:S05]  /*225400*/  BSYNC B3 ;  /* 0x0000000000037941 */ /* 0x000fea0003800000 */
.L_x_11251:
        /* <DEDUP_REMOVED lines=39> */
.L_x_11255:
[----:B------:R-:W-:Y:S05]  /*225680*/  BSYNC B3 ;  /* 0x0000000000037941 */ /* 0x000fea0003800000 */
.L_x_11254:
[----:B------:R-:W-:Y:S02]  /*225690*/  R2UR UR4, R38 ;  /* 0x00000000260472ca */ /* 0x000fe400000e0000 */
[----:B------:R-:W-:-:S13]  /*2256a0*/  R2UR UR5, R39 ;  /* 0x00000000270572ca */ /* 0x000fda00000e0000 */
[----:B------:R2:W-:Y:S01]  /*2256b0*/  ST.E desc[UR4][R30.64], R13 ;  /* 0x0000000d1e007985 */ /* 0x0005e2000c101904 */
[----:B------:R-:W-:Y:S05]  /*2256c0*/  BRA `(.L_x_11256) ;  /* 0x0000000000187947 */ /* 0x000fea0003800000 */
.L_x_11245:
[----:B------:R-:W-:Y:S01]  /*2256d0*/  VIADD R9, R18, 0x4 ;  /* 0x0000000412097836 */ /* 0x000fe20000000000 */
[----:B------:R-:W-:Y:S02]  /*2256e0*/  R2UR UR4, R38 ;  /* 0x00000000260472ca */ /* 0x000fe400000e0000 */
[----:B------:R-:W-:Y:S02]  /*2256f0*/  R2UR UR5, R39 ;  /* 0x00000000270572ca */ /* 0x000fe400000e0000 */
[----:B------:R-:W-:-:S05]  /*225700*/  IADD3 R8, P0, PT, R12, R9, RZ ;  /* 0x000000090c087210 */ /* 0x000fca0007f1e0ff */
[----:B------:R-:W-:-:S06]  /*225710*/  IMAD.X R9, RZ, RZ, R13, P0 ;  /* 0x000000ffff097224 */ /* 0x000fcc00000e060d */
[----:B------:R3:W-:Y:S02]  /*225720*/  ST.E desc[UR4][R8.64+0x20], RZ ;  /* 0x000020ff08007985 */ /* 0x0007e4000c101904 */
.L_x_11256:
[----:B------:R-:W-:Y:S05]  /*225730*/  BSYNC B2 ;  /* 0x0000000000027941 */ /* 0x000fea0003800000 */
.L_x_11244:
[----:B------:R-:W-:Y:S02]  /*225740*/  VIADD R19, R19, 0x2 ;  /* 0x0000000213137836 */ /* 0x000fe40000000000 */
[----:B------:R-:W-:Y:S01]  /*225750*/  VIADD R18, R18, 0x8 ;  /* 0x0000000812127836 */ /* 0x000fe20000000000 */
[----:B------:R-:W-:Y:S06]  /*225760*/  @P2 BRA `(.L_x_11257) ;  /* 0xffffffec003c2947 */ /* 0x000fec000383ffff */
.L_x_11231:
[----:B------:R-:W-:Y:S05]  /*225770*/  BSYNC B0 ;  /* 0x0000000000007941 */ /* 0x000fea0003800000 */
.L_x_11230:
        /* <DEDUP_REMOVED lines=24> */
.L_x_11263:
[----:B------:R-:W0:Y:S02]  /*225900*/  LDS.64 R12, [R19+0x8] ;  /* 0x00000800130c7984 */ /* 0x000e240000000a00 */
[----:B0-----:R-:W-:-:S05]  /*225910*/  IADD3 R14, P0, PT, R12, 0x30, RZ ;  /* 0x000000300c0e7810 */ /* 0x001fca0007f1e0ff */
[----:B------:R-:W-:-:S07]  /*225920*/  IMAD.X R15, RZ, RZ, R13, P0 ;  /* 0x000000ffff0f7224 */ /* 0x000fce00000e060d */
[----:B------:R-:W0:Y:S02]  /*225930*/  ATOMS.CAST.SPIN.64 P0, [R19+0x8], R12, R14 ;  /* 0x0000080c1300758d */ /* 0x000e24000180040e */
[----:B0-----:R-:W-:Y:S05]  /*225940*/  @!P0 BRA `(.L_x_11263) ;  /* 0xfffffffc00ec8947 */ /* 0x001fea000383ffff */
[----:B------:R-:W-:Y:S05]  /*225950*/  BSYNC B2 ;  /* 0x0000000000027941 */ /* 0x000fea0003800000 */
.L_x_11262:
[----:B------:R-:W-:Y:S02]  /*225960*/  IMAD.MOV.U32 R14, RZ, RZ, R12 ;  /* 0x000000ffff0e7224 */ /* 0x000fe400078e000c */
[----:B------:R-:W-:Y:S01]  /*225970*/  IMAD.MOV.U32 R15, RZ, RZ, R13 ;  /* 0x000000ffff0f7224 */ /* 0x000fe200078e000d */
[----:B------:R-:W-:Y:S06]  /*225980*/  BRA `(.L_x_11260) ;  /* 0x0000000000187947 */ /* 0x000fec0003800000 */
.L_x_11261:
[----:B------:R-:W-:Y:S02]  /*225990*/  R2UR UR4, R38 ;  /* 0x00000000260472ca */ /* 0x000fe400000e0000 */
[----:B------:R-:W-:-:S13]  /*2259a0*/  R2UR UR5, R39 ;  /* 0x00000000270572ca */ /* 0x000fda00000e0000 */
[----:B------:R-:W2:Y:S02]  /*2259b0*/  LD.E.64 R14, desc[UR4][R36.64+0x8] ;  /* 0x00000804240e7980 */ /* 0x000ea4000c101b00 */
[----:B--2---:R-:W-:-:S05]  /*2259c0*/  IADD3 R12, P0, PT, R14, 0x30, RZ ;  /* 0x000000300e0c7810 */ /* 0x004fca0007f1e0ff */
[----:B------:R-:W-:-:S05]  /*2259d0*/  IMAD.X R13, RZ, RZ, R15, P0 ;  /* 0x000000ffff0d7224 */ /* 0x000fca00000e060f */
[----:B------:R0:W-:Y:S03]  /*2259e0*/  ST.E.64 desc[UR4][R36.64+0x8], R12 ;  /* 0x0000080c24007985 */ /* 0x0001e6000c101b04 */
.L_x_11260:
[----:B------:R-:W-:Y:S05]  /*2259f0*/  BSYNC B0 ;  /* 0x0000000000007941 */ /* 0x000fea0003800000 */
.L_x_11259:
        /* <DEDUP_REMOVED lines=51> */
.L_x_11265:
[----:B------:R-:W-:Y:S01]  /*225d30*/  R2UR UR4, R38 ;  /* 0x00000000260472ca */ /* 0x000fe200000e0000 */
[----:B------:R-:W-:Y:S01]  /*225d40*/  IMAD.MOV.U32 R11, RZ, RZ, 0x5272 ;  /* 0x00005272ff0b7424 */ /* 0x000fe200078e00ff */
[----:B------:R-:W-:Y:S01]  /*225d50*/  R2UR UR5, R39 ;  /* 0x00000000270572ca */ /* 0x000fe200000e0000 */
[----:B------:R-:W-:Y:S01]  /*225d60*/  IMAD.MOV.U32 R15, RZ, RZ, -0x1 ;  /* 0xffffffffff0f7424 */ /* 0x000fe200078e00ff */
[----:B------:R-:W-:-:S11]  /*225d70*/  PLOP3.LUT P0, PT, PT, PT, PT, 0x8, 0x80 ;  /* 0x000000000080781c */ /* 0x000fd60003f0e170 */
[----:B------:R0:W-:Y:S02]  /*225d80*/  ST.E desc[UR4][R30.64], R11 ;  /* 0x0000000b1e007985 */ /* 0x0001e4000c101904 */
.L_x_11266:
[----:B------:R-:W-:Y:S05]  /*225d90*/  BSYNC B0 ;  /* 0x0000000000007941 */ /* 0x000fea0003800000 */
.L_x_11264:
        /* <DEDUP_REMOVED lines=39> */
.L_x_11268:
[----:B------:R-:W-:Y:S05]  /*226010*/  BSYNC B0 ;  /* 0x0000000000007941 */ /* 0x000fea0003800000 */
.L_x_11267:
[----:B------:R-:W-:Y:S02]  /*226020*/  R2UR UR4, R38 ;  /* 0x00000000260472ca */ /* 0x000fe400000e0000 */
[----:B------:R-:W-:-:S13]  /*226030*/  R2UR UR5, R39 ;  /* 0x00000000270572ca */ /* 0x000fda00000e0000 */
[----:B------:R4:W-:Y:S01]  /*226040*/  ST.E desc[UR4][R30.64], R13 ;  /* 0x0000000d1e007985 */ /* 0x0009e2000c101904 */
[----:B------:R-:W-:Y:S05]  /*226050*/  BRA `(.L_x_11229) ;  /* 0x0000000000147947 */ /* 0x000fea0003800000 */
.L_x_11258:
[----:B------:R-:W-:Y:S02]  /*226060*/  R2UR UR4, R38 ;  /* 0x00000000260472ca */ /* 0x000fe400000e0000 */
[----:B------:R-:W-:Y:S02]  /*226070*/  R2UR UR5, R39 ;  /* 0x00000000270572ca */ /* 0x000fe400000e0000 */
[----:B------:R-:W-:-:S05]  /*226080*/  LEA R8, P0, R6, R12, 0x2 ;  /* 0x0000000c06087211 */ /* 0x000fca00078010ff */
[----:B------:R-:W-:-:S06]  /*226090*/  IMAD.X R9, RZ, RZ, R13, P0 ;  /* 0x000000ffff097224 */ /* 0x000fcc00000e060d */
[----:B------:R0:W-:Y:S02]  /*2260a0*/  ST.E desc[UR4][R8.64+0x20], RZ ;  /* 0x000020ff08007985 */ /* 0x0001e4000c101904 */
.L_x_11229:
[----:B------:R-:W-:Y:S05]  /*2260b0*/  BSYNC B1 ;  /* 0x0000000000017941 */ /* 0x000fea0003800000 */
.L_x_11228:
[----:B------:R-:W-:Y:S01]  /*2260c0*/  ISETP.GE.AND P0, PT, R3, 0x1, PT ;  /* 0x000000010300780c */ /* 0x000fe20003f06270 */
[----:B------:R-:W-:-:S12]  /*2260d0*/  BSSY B0, `(.L_x_11269) ;  /* 0x0000142000007945 */ /* 0x000fd80003800000 */
[----:B------:R-:W-:Y:S05]  /*2260e0*/  @!P0 BRA `(.L_x_11270) ;  /* 0x0000001400008947 */ /* 0x000fea0003800000 */
[----:B-1----:R-:W-:Y:S02]  /*2260f0*/  IMAD.MOV R4, RZ, RZ, -R3 ;  /* 0x000000ffff047224 */ /* 0x002fe400078e0a03 */
[----:B------:R-:W-:Y:S02]  /*226100*/  IMAD.MOV.U32 R6, RZ, RZ, RZ ;  /* 0x000000ffff067224 */ /* 0x000fe400078e00ff */
[----:B------:R-:W-:-:S07]  /*226110*/  IMAD.MOV.U32 R18, RZ, RZ, RZ ;  /* 0x000000ffff127224 */ /* 0x000fce00078e00ff */
.L_x_11295:
        /* <DEDUP_REMOVED lines=35> */
.L_x_11278:
[----:B------:R-:W0:Y:S02]  /*226350*/  LDS.64 R12, [R29+0x8] ;  /* 0x000008001d0c7984 */ /* 0x000e240000000a00 */
[----:B0-----:R-:W-:-:S05]  /*226360*/  IADD3 R14, P0, PT, R12, 0x30, RZ ;  /* 0x000000300c0e7810 */ /* 0x001fca0007f1e0ff */
[----:B------:R-:W-:-:S07]  /*226370*/  IMAD.X R15, RZ, RZ, R13, P0 ;  /* 0x000000ffff0f7224 */ /* 0x000fce00000e060d */
[----:B------:R-:W0:Y:S02]  /*226380*/  ATOMS.CAST.SPIN.64 P0, [R29+0x8], R12, R14 ;  /* 0x0000080c1d00758d */ /* 0x000e24000180040e */
[----:B0-----:R-:W-:Y:S05]  /*226390*/  @!P0 BRA `(.L_x_11278) ;  /* 0xfffffffc00ec8947 */ /* 0x001fea000383ffff */
[----:B------:R-:W-:Y:S05]  /*2263a0*/  BSYNC B3 ;  /* 0x0000000000037941 */ /* 0x000fea0003800000 */
.L_x_11277:
[----:B------:R-:W-:Y:S02]  /*2263b0*/  IMAD.MOV.U32 R14, RZ, RZ, R12 ;  /* 0x000000ffff0e7224 */ /* 0x000fe400078e000c */
[----:B------:R-:W-:Y:S01]  /*2263c0*/  IMAD.MOV.U32 R15, RZ, RZ, R13 ;  /* 0x000000ffff0f7224 */ /* 0x000fe200078e000d */
[----:B------:R-:W-:Y:S06]  /*2263d0*/  BRA `(.L_x_11275) ;  /* 0x0000000000187947 */ /* 0x000fec0003800000 */
.L_x_11276:
[----:B------:R-:W-:Y:S02]  /*2263e0*/  R2UR UR4, R38 ;  /* 0x00000000260472ca */ /* 0x000fe400000e0000 */
[----:B------:R-:W-:-:S13]  /*2263f0*/  R2UR UR5, R39 ;  /* 0x00000000270572ca */ /* 0x000fda00000e0000 */
[----:B------:R-:W2:Y:S02]  /*226400*/  LD.E.64 R14, desc[UR4][R36.64+0x8] ;  /* 0x00000804240e7980 */ /* 0x000ea4000c101b00 */
[----:B--2---:R-:W-:-:S05]  /*226410*/  IADD3 R12, P0, PT, R14, 0x30, RZ ;  /* 0x000000300e0c7810 */ /* 0x004fca0007f1e0ff */
[----:B------:R-:W-:-:S05]  /*226420*/  IMAD.X R13, RZ, RZ, R15, P0 ;  /* 0x000000ffff0d7224 */ /* 0x000fca00000e060f */
[----:B------:R0:W-:Y:S03]  /*226430*/  ST.E.64 desc[UR4][R36.64+0x8], R12 ;  /* 0x0000080c24007985 */ /* 0x0001e6000c101b04 */
.L_x_11275:
[----:B------:R-:W-:Y:S05]  /*226440*/  BSYNC B2 ;  /* 0x0000000000027941 */ /* 0x000fea0003800000 */
.L_x_11274:
        /* <DEDUP_REMOVED lines=54> */
.L_x_11280:
[----:B------:R-:W-:Y:S05]  /*2267b0*/  BSYNC B2 ;  /* 0x0000000000027941 */ /* 0x000fea0003800000 */
.L_x_11279:
        /* <DEDUP_REMOVED lines=40> */
.L_x_11282:
[----:B------:R-:W-:Y:S05]  /*226a40*/  BSYNC B2 ;  /* 0x0000000000027941 */ /* 0x000fea0003800000 */
.L_x_11281:
[----:B------:R-:W-:Y:S02]  /*226a50*/  R2UR UR4, R38 ;  /* 0x00000000260472ca */ /* 0x000fe400000e0000 */
[----:B------:R-:W-:Y:S02]  /*226a60*/  R2UR UR5, R39 ;  /* 0x00000000270572ca */ /* 0x000fe400000e0000 */
[----:B------:R-:W-:-:S11]  /*226a70*/  PRMT R15, RZ, 0x7610, R15 ;  /* 0x00007610ff0f7816 */ /* 0x000fd6000000000f */
[----:B------:R3:W-:Y:S01]  /*226a80*/  ST.E desc[UR4][R30.64], R13 ;  /* 0x0000000d1e007985 */ /* 0x0007e2000c101904 */
[----:B------:R-:W-:Y:S05]  /*226a90*/  BRA `(.L_x_11272) ;  /* 0x0000000000147947 */ /* 0x000fea0003800000 */
.L_x_11273:
[----:B------:R-:W-:Y:S02]  /*226aa0*/  R2UR UR4, R38 ;  /* 0x00000000260472ca */ /* 0x000fe400000e0000 */
[----:B------:R-:W-:Y:S02]  /*226ab0*/  R2UR UR5, R39 ;  /* 0x00000000270572ca */ /* 0x000fe400000e0000 */
[----:B------:R-:W-:-:S05]  /*226ac0*/  IADD3 R8, P0, PT, R12, R6, RZ ;  /* 0x000000060c087210 */ /* 0x000fca0007f1e0ff */
[----:B------:R-:W-:-:S06]  /*226ad0*/  IMAD.X R9, RZ, RZ, R13, P0 ;  /* 0x000000ffff097224 */ /* 0x000fcc00000e060d */
[----:B------:R0:W5:Y:S02]  /*226ae0*/  LD.E.U8 R15, desc[UR4][R8.64+0x20] ;  /* 0x00002004080f7980 */ /* 0x000164000c101100 */
.L_x_11272:
[----:B------:R-:W-:Y:S05]  /*226af0*/  BSYNC B1 ;  /* 0x0000000000017941 */ /* 0x000fea0003800000 */
.L_x_11271:
        /* <DEDUP_REMOVED lines=31> */
.L_x_11290:
[----:B------:R-:W0:Y:S02]  /*226cf0*/  LDS.64 R12, [R29+0x8] ;  /* 0x000008001d0c7984 */ /* 0x000e240000000a00 */
[----:B0-----:R-:W-:-:S05]  /*226d00*/  IADD3 R14, P0, PT, R12, 0x30, RZ ;  /* 0x000000300c0e7810 */ /* 0x001fca0007f1e0ff */
[----:B------:R-:W-:-:S07]  /*226d10*/  IMAD.X R15, RZ, RZ, R13, P0 ;  /* 0x000000ffff0f7224 */ /* 0x000fce00000e060d */
[----:B------:R-:W0:Y:S02]  /*226d20*/  ATOMS.CAST.SPIN.64 P0, [R29+0x8], R12, R14 ;  /* 0x0000080c1d00758d */ /* 0x000e24000180040e */
[----:B0-----:R-:W-:Y:S05]  /*226d30*/  @!P0 BRA `(.L_x_11290) ;  /* 0xfffffffc00ec8947 */ /* 0x001fea000383ffff */
[----:B------:R-:W-:Y:S05]  /*226d40*/  BSYNC B3 ;  /* 0x0000000000037941 */ /* 0x000fea0003800000 */
.L_x_11289:
[----:B------:R-:W-:Y:S02]  /*226d50*/  IMAD.MOV.U32 R14, RZ, RZ, R12 ;  /* 0x000000ffff0e7224 */ /* 0x000fe400078e000c */
[----:B------:R-:W-:Y:S01]  /*226d60*/  IMAD.MOV.U32 R15, RZ, RZ, R13 ;  /* 0x000000ffff0f7224 */ /* 0x000fe200078e000d */
[----:B------:R-:W-:Y:S06]  /*226d70*/  BRA `(.L_x_11287) ;  /* 0x0000000000187947 */ /* 0x000fec0003800000 */
.L_x_11288:
[----:B------:R-:W-:Y:S02]  /*226d80*/  R2UR UR4, R38 ;  /* 0x00000000260472ca */ /* 0x000fe400000e0000 */
[----:B------:R-:W-:-:S13]  /*226d90*/  R2UR UR5, R39 ;  /* 0x00000000270572ca */ /* 0x000fda00000e0000 */
[----:B------:R-:W2:Y:S02]  /*226da0*/  LD.E.64 R14, desc[UR4][R36.64+0x8] ;  /* 0x00000804240e7980 */ /* 0x000ea4000c101b00 */
[----:B--2---:R-:W-:-:S05]  /*226db0*/  IADD3 R12, P0, PT, R14, 0x30, RZ ;  /* 0x000000300e0c7810 */ /* 0x004fca0007f1e0ff */
[----:B------:R-:W-:-:S05]  /*226dc0*/  IMAD.X R13, RZ, RZ, R15, P0 ;  /* 0x000000ffff0d7224 */ /* 0x000fca00000e060f */
[----:B------:R0:W-:Y:S03]  /*226dd0*/  ST.E.64 desc[UR4][R36.64+0x8], R12 ;  /* 0x0000080c24007985 */ /* 0x0001e6000c101b04 */
.L_x_11287:
[----:B------:R-:W-:Y:S05]  /*226de0*/  BSYNC B2 ;  /* 0x0000000000027941 */ /* 0x000fea0003800000 */
.L_x_11286:
        /* <DEDUP_REMOVED lines=54> */
.L_x_11292:
[----:B------:R-:W-:Y:S05]  /*227150*/  BSYNC B2 ;  /* 0x0000000000027941 */ /* 0x000fea0003800000 */
.L_x_11291:
        /* <DEDUP_REMOVED lines=40> */
.L_x_11294:
[----:B------:R-:W-:Y:S05]  /*2273e0*/  BSYNC B2 ;  /* 0x0000000000027941 */ /* 0x000fea0003800000 */
.L_x_11293:
[----:B------:R-:W-:Y:S02]  /*2273f0*/  R2UR UR4, R38 ;  /* 0x00000000260472ca */ /* 0x000fe400000e0000 */
[----:B------:R-:W-:-:S13]  /*227400*/  R2UR UR5, R39 ;  /* 0x00000000270572ca */ /* 0x000fda00000e0000 */
[----:B------:R2:W-:Y:S01]  /*227410*/  ST.E desc[UR4][R30.64], R13 ;  /* 0x0000000d1e007985 */ /* 0x0005e2000c101904 */
[----:B------:R-:W-:Y:S05]  /*227420*/  BRA `(.L_x_11284) ;  /* 0x0000000000207947 */ /* 0x000fea0003800000 */
.L_x_11285:
        /* <DEDUP_REMOVED lines=8> */
.L_x_11284:
[----:B------:R-:W-:Y:S05]  /*2274b0*/  BSYNC B1 ;  /* 0x0000000000017941 */ /* 0x000fea0003800000 */
.L_x_11283:
[----:B------:R-:W-:Y:S02]  /*2274c0*/  VIADD R18, R18, 0x1 ;  /* 0x0000000112127836 */ /* 0x000fe40000000000 */
[----:B------:R-:W-:Y:S01]  /*2274d0*/  VIADD R6, R6, 0x4 ;  /* 0x0000000406067836 */ /* 0x000fe20000000000 */
[----:B------:R-:W-:Y:S06]  /*2274e0*/  @P2 BRA `(.L_x_11295) ;  /* 0xffffffec000c2947 */ /* 0x000fec000383ffff */
.L_x_11270:
[----:B------:R-:W-:Y:S05]  /*2274f0*/  BSYNC B0 ;  /* 0x0000000000007941 */ /* 0x000fea0003800000 */
.L_x_11269:
[----:B------:R-:W-:Y:S01]  /*227500*/  ISETP.GE.AND P0, PT, R0, 0x1, PT ;  /* 0x000000010000780c */ /* 0x000fe20003f06270 */
[----:B------:R-:W-:-:S12]  /*227510*/  BSSY B0, `(.L_x_11296) ;  /* 0x0000146000007945 */ /* 0x000fd80003800000 */
[----:B------:R-:W-:Y:S05]  /*227520*/  @!P0 BRA `(.L_x_11297) ;  /* 0x0000001400108947 */ /* 0x000fea0003800000 */
[----:B------:R-:W-:Y:S02]  /*227530*/  IMAD.MOV R0, RZ, RZ, -R0 ;  /* 0x000000ffff007224 */ /* 0x000fe400078e0a00 */
[----:B-1----:R-:W-:Y:S02]  /*227540*/  IMAD.SHL.U32 R4, R3, 0x4, RZ ;  /* 0x0000000403047824 */ /* 0x002fe400078e00ff */
[----:B------:R-:W-:Y:S02]  /*227550*/  IMAD.MOV.U32 R6, RZ, RZ, RZ ;  /* 0x000000ffff067224 */ /* 0x000fe400078e00ff */
[----:B-----5:R-:W-:-:S07]  /*227560*/  IMAD.MOV.U32 R17, RZ, RZ, RZ ;  /* 0x000000ffff117224 */ /* 0x020fce00078e00ff */
.L_x_11322:
        /* <DEDUP_REMOVED lines=35> */
.L_x_11305:
[----:B------:R-:W0:Y:S02]  /*2277a0*/  LDS.64 R12, [R9+0x8] ;  /* 0x00000800090c7984 */ /* 0x000e240000000a00 */
[----:B0-----:R-:W-:-:S05]  /*2277b0*/  IADD3 R14, P0, PT, R12, 0x30, RZ ;  /* 0x000000300c0e7810 */ /* 0x001fca0007f1e0ff */
[----:B------:R-:W-:-:S07]  /*2277c0*/  IMAD.X R15, RZ, RZ, R13, P0 ;  /* 0x000000ffff0f7224 */ /* 0x000fce00000e060d */
[----:B------:R-:W0:Y:S02]  /*2277d0*/  ATOMS.CAST.SPIN.64 P0, [R9+0x8], R12, R14 ;  /* 0x0000080c0900758d */ /* 0x000e24000180040e */
[----:B0-----:R-:W-:Y:S05]  /*2277e0*/  @!P0 BRA `(.L_x_11305) ;  /* 0xfffffffc00ec8947 */ /* 0x001fea000383ffff */
[----:B------:R-:W-:Y:S05]  /*2277f0*/  BSYNC B3 ;  /* 0x0000000000037941 */ /* 0x000fea0003800000 */
.L_x_11304:
[----:B------:R-:W-:Y:S02]  /*227800*/  IMAD.MOV.U32 R14, RZ, RZ, R12 ;  /* 0x000000ffff0e7224 */ /* 0x000fe400078e000c */
[----:B------:R-:W-:Y:S01]  /*227810*/  IMAD.MOV.U32 R15, RZ, RZ, R13 ;  /* 0x000000ffff0f7224 */ /* 0x000fe200078e000d */
[----:B------:R-:W-:Y:S06]  /*227820*/  BRA `(.L_x_11302) ;  /* 0x0000000000187947 */ /* 0x000fec0003800000 */
.L_x_11303:
[----:B------:R-:W-:Y:S02]  /*227830*/  R2UR UR4, R38 ;  /* 0x00000000260472ca */ /* 0x000fe400000e0000 */
[----:B------:R-:W-:-:S13]  /*227840*/  R2UR UR5, R39 ;  /* 0x00000000270572ca */ /* 0x000fda00000e0000 */
[----:B------:R-:W2:Y:S02]  /*227850*/  LD.E.64 R14, desc[UR4][R36.64+0x8] ;  /* 0x00000804240e7980 */ /* 0x000ea4000c101b00 */
[----:B--2---:R-:W-:-:S05]  /*227860*/  IADD3 R12, P0, PT, R14, 0x30, RZ ;  /* 0x000000300e0c7810 */ /* 0x004fca0007f1e0ff */
[----:B------:R-:W-:-:S05]  /*227870*/  IMAD.X R13, RZ, RZ, R15, P0 ;  /* 0x000000ffff0d7224 */ /* 0x000fca00000e060f */
[----:B------:R0:W-:Y:S03]  /*227880*/  ST.E.64 desc[UR4][R36.64+0x8], R12 ;  /* 0x0000080c24007985 */ /* 0x0001e6000c101b04 */
.L_x_11302:
[----:B------:R-:W-:Y:S05]  /*227890*/  BSYNC B2 ;  /* 0x0000000000027941 */ /* 0x000fea0003800000 */
.L_x_11301:
        /* <DEDUP_REMOVED lines=54> */
.L_x_11307:
[----:B------:R-:W-:Y:S05]  /*227c00*/  BSYNC B2 ;  /* 0x0000000000027941 */ /* 0x000fea0003800000 */
.L_x_11306:
        /* <DEDUP_REMOVED lines=40> */
.L_x_11309:
[----:B------:R-:W-:Y:S05]  /*227e90*/  BSYNC B2 ;  /* 0x0000000000027941 */ /* 0x000fea0003800000 */
.L_x_11308:
[----:B------:R-:W-:Y:S02]  /*227ea0*/  R2UR UR4, R38 ;  /* 0x00000000260472ca */ /* 0x000fe400000e0000 */
[----:B------:R-:W-:Y:S02]  /*227eb0*/  R2UR UR5, R39 ;  /* 0x00000000270572ca */ /* 0x000fe400000e0000 */
[----:B------:R-:W-:-:S11]  /*227ec0*/  PRMT R15, RZ, 0x7610, R15 ;  /* 0x00007610ff0f7816 */ /* 0x000fd6000000000f */
[----:B------:R3:W-:Y:S01]  /*227ed0*/  ST.E desc[UR4][R30.64], R13 ;  /* 0x0000000d1e007985 */ /* 0x0007e2000c101904 */
[----:B------:R-:W-:Y:S05]  /*227ee0*/  BRA `(.L_x_11299) ;  /* 0x0000000000147947 */ /* 0x000fea0003800000 */
.L_x_11300:
[----:B------:R-:W-:Y:S02]  /*227ef0*/  R2UR UR4, R38 ;  /* 0x00000000260472ca */ /* 0x000fe400000e0000 */
[----:B------:R-:W-:Y:S02]  /*227f00*/  R2UR UR5, R39 ;  /* 0x00000000270572ca */ /* 0x000fe400000e0000 */
[----:B------:R-:W-:-:S05]  /*227f10*/  IADD3 R8, P0, PT, R12, R6, RZ ;  /* 0x000000060c087210 */ /* 0x000fca0007f1e0ff */
[----:B------:R-:W-:-:S06]  /*227f20*/  IMAD.X R9, RZ, RZ, R13, P0 ;  /* 0x000000ffff097224 */ /* 0x000fcc00000e060d */
[----:B------:R0:W5:Y:S02]  /*227f30*/  LD.E.U8 R15, desc[UR4][R8.64+0x20] ;  /* 0x00002004080f7980 */ /* 0x000164000c101100 */
.L_x_11299:
[----:B------:R-:W-:Y:S05]  /*227f40*/  BSYNC B1 ;  /* 0x0000000000017941 */ /* 0x000fea0003800000 */
.L_x_11298:
        /* <DEDUP_REMOVED lines=32> */
.L_x_11317:
[----:B------:R-:W0:Y:S02]  /*228150*/  LDS.64 R12, [R9+0x8] ;  /* 0x00000800090c7984 */ /* 0x000e240000000a00 */
[----:B0-----:R-:W-:-:S05]  /*228160*/  IADD3 R14, P0, PT, R12, 0x30, RZ ;  /* 0x000000300c0e7810 */ /* 0x001fca0007f1e0ff */
[----:B------:R-:W-:-:S07]  /*228170*/  IMAD.X R15, RZ, RZ, R13, P0 ;  /* 0x000000ffff0f7224 */ /* 0x000fce00000e060d */
[----:B------:R-:W0:Y:S02]  /*228180*/  ATOMS.CAST.SPIN.64 P0, [R9+0x8], R12, R14 ;  /* 0x0000080c0900758d */ /* 0x000e24000180040e */
[----:B0-----:R-:W-:Y:S05]  /*228190*/  @!P0 BRA `(.L_x_11317) ;  /* 0xfffffffc00ec8947 */ /* 0x001fea000383ffff */
[----:B------:R-:W-:Y:S05]  /*2281a0*/  BSYNC B3 ;  /* 0x0000000000037941 */ /* 0x000fea0003800000 */
.L_x_11316:
[----:B------:R-:W-:Y:S02]  /*2281b0*/  IMAD.MOV.U32 R14, RZ, RZ, R12 ;  /* 0x000000ffff0e7224 */ /* 0x000fe400078e000c */
[----:B------:R-:W-:Y:S01]  /*2281c0*/  IMAD.MOV.U32 R15, RZ, RZ, R13 ;  /* 0x000000ffff0f7224 */ /* 0x000fe200078e000d */
[----:B------:R-:W-:Y:S06]  /*2281d0*/  BRA `(.L_x_11314) ;  /* 0x0000000000187947 */ /* 0x000fec0003800000 */
.L_x_11315:
[----:B------:R-:W-:Y:S02]  /*2281e0*/  R2UR UR4, R38 ;  /* 0x00000000260472ca */ /* 0x000fe400000e0000 */
[----:B------:R-:W-:-:S13]  /*2281f0*/  R2UR UR5, R39 ;  /* 0x00000000270572ca */ /* 0x000fda00000e0000 */
[----:B------:R-:W2:Y:S02]  /*228200*/  LD.E.64 R14, desc[UR4][R36.64+0x8] ;  /* 0x00000804240e7980 */ /* 0x000ea4000c101b00 */
[----:B--2---:R-:W-:-:S05]  /*228210*/  IADD3 R12, P0, PT, R14, 0x30, RZ ;  /* 0x000000300e0c7810 */ /* 0x004fca0007f1e0ff */
[----:B------:R-:W-:-:S05]  /*228220*/  IMAD.X R13, RZ, RZ, R15, P0 ;  /* 0x000000ffff0d7224 */ /* 0x000fca00000e060f */
[----:B------:R0:W-:Y:S03]  /*228230*/  ST.E.64 desc[UR4][R36.64+0x8], R12 ;  /* 0x0000080c24007985 */ /* 0x0001e6000c101b04 */
.L_x_11314:
[----:B------:R-:W-:Y:S05]  /*228240*/  BSYNC B2 ;  /* 0x0000000000027941 */ /* 0x000fea0003800000 */
.L_x_11313:
        /* <DEDUP_REMOVED lines=54> */
.L_x_11319:
[----:B------:R-:W-:Y:S05]  /*2285b0*/  BSYNC B2 ;  /* 0x0000000000027941 */ /* 0x000fea0003800000 */
.L_x_11318:
        /* <DEDUP_REMOVED lines=40> */
.L_x_11321:
[----:B------:R-:W-:Y:S05]  /*228840*/  BSYNC B2 ;  /* 0x0000000000027941 */ /* 0x000fea0003800000 */
.L_x_11320:
[----:B------:R-:W-:Y:S02]  /*228850*/  R2UR UR4, R38 ;  /* 0x00000000260472ca */ /* 0x000fe400000e0000 */
[----:B------:R-:W-:-:S13]  /*228860*/  R2UR UR5, R39 ;  /* 0x00000000270572ca */ /* 0x000fda00000e0000 */
[----:B------:R2:W-:Y:S01]  /*228870*/  ST.E desc[UR4][R30.64], R13 ;  /* 0x0000000d1e007985 */ /* 0x0005e2000c101904 */
[----:B------:R-:W-:Y:S05]  /*228880*/  BRA `(.L_x_11311) ;  /* 0x0000000000207947 */ /* 0x000fea0003800000 */
.L_x_11312:
        /* <DEDUP_REMOVED lines=8> */
.L_x_11311:
[----:B------:R-:W-:Y:S05]  /*228910*/  BSYNC B1 ;  /* 0x0000000000017941 */ /* 0x000fea0003800000 */
.L_x_11310:
[----:B------:R-:W-:Y:S02]  /*228920*/  VIADD R17, R17, 0x1 ;  /* 0x0000000111117836 */ /* 0x000fe40000000000 */
[----:B------:R-:W-:Y:S02]  /*228930*/  VIADD R4, R4, 0x4 ;  /* 0x0000000404047836 */ /* 0x000fe40000000000 */
[----:B------:R-:W-:Y:S02]  /*228940*/  VIADD R3, R3, 0x1 ;  /* 0x0000000103037836 */ /* 0x000fe40000000000 */
[----:B------:R-:W-:Y:S01]  /*228950*/  VIADD R6, R6, 0x4 ;  /* 0x0000000406067836 */ /* 0x000fe20000000000 */
[----:B------:R-:W-:Y:S06]  /*228960*/  @P2 BRA `(.L_x_11322) ;  /* 0xffffffec00002947 */ /* 0x000fec000383ffff */
.L_x_11297:
[----:B------:R-:W-:Y:S05]  /*228970*/  BSYNC B0 ;  /* 0x0000000000007941 */ /* 0x000fea0003800000 */
.L_x_11296:
        /* <DEDUP_REMOVED lines=19> */
.L_x_11327:
[----:B------:R-:W0:Y:S02]  /*228ab0*/  LDS.64 R8, [R3+0x8] ;  /* 0x0000080003087984 */ /* 0x000e240000000a00 */
[----:B0-----:R-:W-:-:S05]  /*228ac0*/  IADD3 R10, P0, PT, R8, 0x30, RZ ;  /* 0x00000030080a7810 */ /* 0x001fca0007f1e0ff */
[----:B------:R-:W-:-:S07]  /*228ad0*/  IMAD.X R11, RZ, RZ, R9, P0 ;  /* 0x000000ffff0b7224 */ /* 0x000fce00000e0609 */
[----:B------:R-:W0:Y:S02]  /*228ae0*/  ATOMS.CAST.SPIN.64 P0, [R3+0x8], R8, R10 ;  /* 0x000008080300758d */ /* 0x000e24000180040a */
[----:B0-----:R-:W-:Y:S05]  /*228af0*/  @!P0 BRA `(.L_x_11327) ;  /* 0xfffffffc00ec8947 */ /* 0x001fea000383ffff */
[----:B------:R-:W-:Y:S05]  /*228b00*/  BSYNC B1 ;  /* 0x0000000000017941 */ /* 0x000fea0003800000 */
.L_x_11326:
[----:B------:R-:W-:Y:S02]  /*228b10*/  IMAD.MOV.U32 R10, RZ, RZ, R8 ;  /* 0x000000ffff0a7224 */ /* 0x000fe400078e0008 */
[----:B------:R-:W-:Y:S01]  /*228b20*/  IMAD.MOV.U32 R11, RZ, RZ, R9 ;  /* 0x000000ffff0b7224 */ /* 0x000fe200078e0009 */
[----:B------:R-:W-:Y:S06]  /*228b30*/  BRA `(.L_x_11324) ;  /* 0x0000000000187947 */ /* 0x000fec0003800000 */
.L_x_11325:
[----:B------:R-:W-:Y:S02]  /*228b40*/  R2UR UR4, R38 ;  /* 0x00000000260472ca */ /* 0x000fe400000e0000 */
[----:B------:R-:W-:-:S13]  /*228b50*/  R2UR UR5, R39 ;  /* 0x00000000270572ca */ /* 0x000fda00000e0000 */
[----:B------:R-:W2:Y:S02]  /*228b60*/  LD.E.64 R10, desc[UR4][R36.64+0x8] ;  /* 0x00000804240a7980 */ /* 0x000ea4000c101b00 */
[----:B--2---:R-:W-:-:S05]  /*228b70*/  IADD3 R8, P0, PT, R10, 0x30, RZ ;  /* 0x000000300a087810 */ /* 0x004fca0007f1e0ff */
[----:B------:R-:W-:-:S05]  /*228b80*/  IMAD.X R9, RZ, RZ, R11, P0 ;  /* 0x000000ffff097224 */ /* 0x000fca00000e060b */
[----:B------:R0:W-:Y:S03]  /*228b90*/  ST.E.64 desc[UR4][R36.64+0x8], R8 ;  /* 0x0000080824007985 */ /* 0x0001e6000c101b04 */
.L_x_11324:
[----:B------:R-:W-:Y:S05]  /*228ba0*/  BSYNC B0 ;  /* 0x0000000000007941 */ /* 0x000fea0003800000 */
.L_x_11323:
        /* <DEDUP_REMOVED lines=15> */
[----:B----4-:R-:W-:Y:S01]  /*228ca0*/  IMAD.MOV.U32 R13, RZ, RZ, 0xb59 ;  /* 0x00000b59ff0d7424 */ /* 0x010fe200078e00ff */
        /* <DEDUP_REMOVED lines=49> */
.L_x_11334:
[----:B------:R-:W0:Y:S02]  /*228fc0*/  LDS.64 R12, [R5+0x8] ;  /* 0x00000800050c7984 */ /* 0x000e240000000a00 */
[----:B0-----:R-:W-:-:S05]  /*228fd0*/  IADD3 R14, P0, PT, R8, R12, RZ ;  /* 0x0000000c080e7210 */ /* 0x001fca0007f1e0ff */
[----:B------:R-:W-:-:S07]  /*228fe0*/  IMAD.X R15, R9, 0x1, R13, P0 ;  /* 0x00000001090f7824 */ /* 0x000fce00000e060d */
[----:B------:R-:W0:Y:S02]  /*228ff0*/  ATOMS.CAST.SPIN.64 P0, [R5+0x8], R12, R14 ;  /* 0x0000080c0500758d */ /* 0x000e24000180040e */
[----:B0-----:R-:W-:Y:S05]  /*229000*/  @!P0 BRA `(.L_x_11334) ;  /* 0xfffffffc00ec8947 */ /* 0x001fea000383ffff */
[----:B------:R-:W-:Y:S05]  /*229010*/  BSYNC B2 ;  /* 0x0000000000027941 */ /* 0x000fea0003800000 */
.L_x_11333:
[----:B------:R-:W-:Y:S05]  /*229020*/  BRA `(.L_x_11331) ;  /* 0x0000000000187947 */ /* 0x000fea0003800000 */
.L_x_11332:
[----:B------:R-:W-:Y:S02]  /*229030*/  R2UR UR4, R38 ;  /* 0x00000000260472ca */ /* 0x000fe400000e0000 */
[----:B------:R-:W-:-:S13]  /*229040*/  R2UR UR5, R39 ;  /* 0x00000000270572ca */ /* 0x000fda00000e0000 */
[----:B------:R-:W2:Y:S02]  /*229050*/  LD.E.64 R12, desc[UR4][R36.64+0x8] ;  /* 0x00000804240c7980 */ /* 0x000ea4000c101b00 */
[----:B--2---:R-:W-:-:S05]  /*229060*/  IADD3 R4, P0, PT, R8, R12, RZ ;  /* 0x0000000c08047210 */ /* 0x004fca0007f1e0ff */
[----:B------:R-:W-:-:S05]  /*229070*/  IMAD.X R5, R9, 0x1, R13, P0 ;  /* 0x0000000109057824 */ /* 0x000fca00000e060d */
[----:B------:R0:W-:Y:S03]  /*229080*/  ST.E.64 desc[UR4][R36.64+0x8], R4 ;  /* 0x0000080424007985 */ /* 0x0001e6000c101b04 */
.L_x_11331:
[----:B------:R-:W-:Y:S05]  /*229090*/  BSYNC B1 ;  /* 0x0000000000017941 */ /* 0x000fea0003800000 */
.L_x_11330:
        /* <DEDUP_REMOVED lines=47> */
.L_x_11366:
        /* <DEDUP_REMOVED lines=29> */
.L_x_11347:
[----:B------:R-:W0:Y:S02]  /*229560*/  LDS.64 R12, [R17+0x8] ;  /* 0x00000800110c7984 */ /* 0x000e240000000a00 */
[----:B0-----:R-:W-:-:S05]  /*229570*/  IADD3 R14, P0, PT, R12, 0x30, RZ ;  /* 0x000000300c0e7810 */ /* 0x001fca0007f1e0ff */
[----:B------:R-:W-:-:S07]  /*229580*/  IMAD.X R15, RZ, RZ, R13, P0 ;  /* 0x000000ffff0f7224 */ /* 0x000fce00000e060d */
[----:B------:R-:W0:Y:S02]  /*229590*/  ATOMS.CAST.SPIN.64 P0, [R17+0x8], R12, R14 ;  /* 0x0000080c1100758d */ /* 0x000e24000180040e */
[----:B0-----:R-:W-:Y:S05]  /*2295a0*/  @!P0 BRA `(.L_x_11347) ;  /* 0xfffffffc00ec8947 */ /* 0x001fea000383ffff */
[----:B------:R-:W-:Y:S05]  /*2295b0*/  BSYNC B7 ;  /* 0x0000000000077941 */ /* 0x000fea0003800000 */
.L_x_11346:
[----:B------:R-:W-:Y:S02]  /*2295c0*/  IMAD.MOV.U32 R14, RZ, RZ, R12 ;  /* 0x000000ffff0e7224 */ /* 0x000fe400078e000c */
[----:B------:R-:W-:Y:S01]  /*2295d0*/  IMAD.MOV.U32 R15, RZ, RZ, R13 ;  /* 0x000000ffff0f7224 */ /* 0x000fe200078e000d */
[----:B------:R-:W-:Y:S06]  /*2295e0*/  BRA `(.L_x_11344) ;  /* 0x0000000000187947 */ /* 0x000fec0003800000 */
.L_x_11345:
[----:B------:R-:W-:Y:S02]  /*2295f0*/  R2UR UR4, R38 ;  /* 0x00000000260472ca */ /* 0x000fe400000e0000 */
[----:B------:R-:W-:-:S13]  /*229600*/  R2UR UR5, R39 ;  /* 0x00000000270572ca */ /* 0x000fda00000e0000 */
[----:B------:R-:W2:Y:S02]  /*229610*/  LD.E.64 R14, desc[UR4][R36.64+0x8] ;  /* 0x00000804240e7980 */ /* 0x000ea4000c101b00 */
[----:B--2---:R-:W-:-:S05]  /*229620*/  IADD3 R12, P0, PT, R14, 0x30, RZ ;  /* 0x000000300e0c7810 */ /* 0x004fca0007f1e0ff */
[----:B------:R-:W-:-:S05]  /*229630*/  IMAD.X R13, RZ, RZ, R15, P0 ;  /* 0x000000ffff0d7224 */ /* 0x000fca00000e060f */
[----:B------:R0:W-:Y:S03]  /*229640*/  ST.E.64 desc[UR4][R36.64+0x8], R12 ;  /* 0x0000080c24007985 */ /* 0x0001e6000c101b04 */
.L_x_11344:
[----:B------:R-:W-:Y:S05]  /*229650*/  BSYNC B5 ;  /* 0x0000000000057941 */ /* 0x000fea0003800000 */
.L_x_11343:
        /* <DEDUP_REMOVED lines=54> */
.L_x_11349:
[----:B------:R-:W-:Y:S05]  /*2299c0*/  BSYNC B5 ;  /* 0x0000000000057941 */ /* 0x000fea0003800000 */
.L_x_11348:
        /* <DEDUP_REMOVED lines=40> */
.L_x_11351:
[----:B------:R-:W-:Y:S05]  /*229c50*/  BSYNC B5 ;  /* 0x0000000000057941 */ /* 0x000fea0003800000 */
.L_x_11350:
[----:B------:R-:W-:Y:S02]  /*229c60*/  R2UR UR4, R38 ;  /* 0x00000000260472ca */ /* 0x000fe400000e0000 */
[----:B------:R-:W-:-:S13]  /*229c70*/  R2UR UR5, R39 ;  /* 0x00000000270572ca */ /* 0x000fda00000e0000 */
[----:B------:R2:W-:Y:S01]  /*229c80*/  ST.E desc[UR4][R30.64], R13 ;  /* 0x0000000d1e007985 */ /* 0x0005e2000c101904 */
[----:B------:R-:W-:Y:S05]  /*229c90*/  BRA `(.L_x_11352) ;  /* 0x0000000000147947 */ /* 0x000fea0003800000 */
.L_x_11342:
[----:B------:R-:W-:Y:S02]  /*229ca0*/  R2UR UR4, R38 ;  /* 0x00000000260472ca */ /* 0x000fe400000e0000 */
[----:B------:R-:W-:Y:S02]  /*229cb0*/  R2UR UR5, R39 ;  /* 0x00000000270572ca */ /* 0x000fe400000e0000 */
[----:B------:R-:W-:-:S05]  /*229cc0*/  IADD3 R8, P0, PT, R12, R6, RZ ;  /* 0x000000060c087210 */ /* 0x000fca0007f1e0ff */
[----:B------:R-:W-:-:S06]  /*229cd0*/  IMAD.X R9, RZ, RZ, R13, P0 ;  /* 0x000000ffff097224 */ /* 0x000fcc00000e060d */
[----:B------:R0:W-:Y:S02]  /*229ce0*/  ST.E desc[UR4][R8.64+0x20], RZ ;  /* 0x000020ff08007985 */ /* 0x0001e4000c101904 */
.L_x_11352:
[----:B------:R-:W-:Y:S05]  /*229cf0*/  BSYNC B4 ;  /* 0x0000000000047941 */ /* 0x000fea0003800000 */
.L_x_11341:
        /* <DEDUP_REMOVED lines=26> */
.L_x_11359:
[----:B------:R-:W0:Y:S02]  /*229ea0*/  LDS.64 R12, [R29+0x8] ;  /* 0x000008001d0c7984 */ /* 0x000e240000000a00 */
[----:B0-----:R-:W-:-:S05]  /*229eb0*/  IADD3 R14, P0, PT, R12, 0x30, RZ ;  /* 0x000000300c0e7810 */ /* 0x001fca0007f1e0ff */
[----:B------:R-:W-:-:S07]  /*229ec0*/  IMAD.X R15, RZ, RZ, R13, P0 ;  /* 0x000000ffff0f7224 */ /* 0x000fce00000e060d */
[----:B------:R-:W0:Y:S02]  /*229ed0*/  ATOMS.CAST.SPIN.64 P0, [R29+0x8], R12, R14 ;  /* 0x0000080c1d00758d */ /* 0x000e24000180040e */
[----:B0-----:R-:W-:Y:S05]  /*229ee0*/  @!P0 BRA `(.L_x_11359) ;  /* 0xfffffffc00ec8947 */ /* 0x001fea000383ffff */
[----:B------:R-:W-:Y:S05]  /*229ef0*/  BSYNC B7 ;  /* 0x0000000000077941 */ /* 0x000fea0003800000 */
.L_x_11358:
[----:B------:R-:W-:Y:S02]  /*229f00*/  IMAD.MOV.U32 R14, RZ, RZ, R12 ;  /* 0x000000ffff0e7224 */ /* 0x000fe400078e000c */
[----:B------:R-:W-:Y:S01]  /*229f10*/  IMAD.MOV.U32 R15, RZ, RZ, R13 ;  /* 0x000000ffff0f7224 */ /* 0x000fe200078e000d */
[----:B------:R-:W-:Y:S06]  /*229f20*/  BRA `(.L_x_11356) ;  /* 0x0000000000187947 */ /* 0x000fec0003800000 */
.L_x_11357:
[----:B------:R-:W-:Y:S02]  /*229f30*/  R2UR UR4, R38 ;  /* 0x00000000260472ca */ /* 0x000fe400000e0000 */
[----:B------:R-:W-:-:S13]  /*229f40*/  R2UR UR5, R39 ;  /* 0x00000000270572ca */ /* 0x000fda00000e0000 */
[----:B------:R-:W2:Y:S02]  /*229f50*/  LD.E.64 R14, desc[UR4][R36.64+0x8] ;  /* 0x00000804240e7980 */ /* 0x000ea4000c101b00 */
[----:B--2---:R-:W-:-:S05]  /*229f60*/  IADD3 R12, P0, PT, R14, 0x30, RZ ;  /* 0x000000300e0c7810 */ /* 0x004fca0007f1e0ff */
[----:B------:R-:W-:-:S05]  /*229f70*/  IMAD.X R13, RZ, RZ, R15, P0 ;  /* 0x000000ffff0d7224 */ /* 0x000fca00000e060f */
[----:B------:R0:W-:Y:S03]  /*229f80*/  ST.E.64 desc[UR4][R36.64+0x8], R12 ;  /* 0x0000080c24007985 */ /* 0x0001e6000c101b04 */
.L_x_11356:
[----:B------:R-:W-:Y:S05]  /*229f90*/  BSYNC B5 ;  /* 0x0000000000057941 */ /* 0x000fea0003800000 */
.L_x_11355:
        /* <DEDUP_REMOVED lines=51> */
.L_x_11361:
[----:B------:R-:W-:Y:S01]  /*22a2d0*/  R2UR UR4, R38 ;  /* 0x00000000260472ca */ /* 0x000fe200000e0000 */
[----:B------:R-:W-:Y:S01]  /*22a2e0*/  IMAD.MOV.U32 R11, RZ, RZ, 0x5272 ;  /* 0x00005272ff0b7424 */ /* 0x000fe200078e00ff */
[----:B------:R-:W-:Y:S01]  /*22a2f0*/  R2UR UR5, R39 ;  /* 0x00000000270572ca */ /* 0x000fe200000e0000 */
[----:B------:R-:W-:Y:S01]  /*22a300*/  IMAD.MOV.U32 R15, RZ, RZ, -0x1 ;  /* 0xffffffffff0f7424 */ /* 0x000fe200078e00ff */
[----:B------:R-:W-:-:S11]  /*22a310*/  PLOP3.LUT P0, PT, PT, PT, PT, 0x8, 0x80 ;  /* 0x000000000080781c */ /* 0x000fd60003f0e170 */
[----:B------:R0:W-:Y:S02]  /*22a320*/  ST.E desc[UR4][R30.64], R11 ;  /* 0x0000000b1e007985 */ /* 0x0001e4000c101904 */
.L_x_11362:
[----:B------:R-:W-:Y:S05]  /*22a330*/  BSYNC B5 ;  /* 0x0000000000057941 */ /* 0x000fea0003800000 */
.L_x_11360:
        /* <DEDUP_REMOVED lines=39> */
.L_x_11364:
[----:B------:R-:W-:Y:S05]  /*22a5b0*/  BSYNC B5 ;  /* 0x0000000000057941 */ /* 0x000fea0003800000 */
.L_x_11363:
[----:B------:R-:W-:Y:S02]  /*22a5c0*/  R2UR UR4, R38 ;  /* 0x00000000260472ca */ /* 0x000fe400000e0000 */
[----:B------:R-:W-:-:S13]  /*22a5d0*/  R2UR UR5, R39 ;  /* 0x00000000270572ca */ /* 0x000fda00000e0000 */
[----:B------:R2:W-:Y:S01]  /*22a5e0*/  ST.E desc[UR4][R30.64], R13 ;  /* 0x0000000d1e007985 */ /* 0x0005e2000c101904 */
[----:B------:R-:W-:Y:S05]  /*22a5f0*/  BRA `(.L_x_11365) ;  /* 0x0000000000187947 */ /* 0x000fea0003800000 */
.L_x_11354:
[----:B------:R-:W-:Y:S01]  /*22a600*/  VIADD R9, R6, 0x4 ;  /* 0x0000000406097836 */ /* 0x000fe20000000000 */
[----:B------:R-:W-:Y:S02]  /*22a610*/  R2UR UR4, R38 ;  /* 0x00000000260472ca */ /* 0x000fe400000e0000 */
[----:B------:R-:W-:Y:S02]  /*22a620*/  R2UR UR5, R39 ;  /* 0x00000000270572ca */ /* 0x000fe400000e0000 */
[----:B------:R-:W-:-:S05]  /*22a630*/  IADD3 R8, P0, PT, R12, R9, RZ ;  /* 0x000000090c087210 */ /* 0x000fca0007f1e0ff */
[----:B------:R-:W-:-:S06]  /*22a640*/  IMAD.X R9, RZ, RZ, R13, P0 ;  /* 0x000000ffff097224 */ /* 0x000fcc00000e060d */
[----:B------:R0:W-:Y:S02]  /*22a650*/  ST.E desc[UR4][R8.64+0x20], RZ ;  /* 0x000020ff08007985 */ /* 0x0001e4000c101904 */
.L_x_11365:
[----:B------:R-:W-:Y:S05]  /*22a660*/  BSYNC B4 ;  /* 0x0000000000047941 */ /* 0x000fea0003800000 */
.L_x_11353:
[----:B------:R-:W-:Y:S02]  /*22a670*/  VIADD R18, R18, 0x2 ;  /* 0x0000000212127836 */ /* 0x000fe40000000000 */
[----:B------:R-:W-:Y:S01]  /*22a680*/  VIADD R6, R6, 0x8 ;  /* 0x0000000806067836 */ /* 0x000fe20000000000 */
[----:B------:R-:W-:Y:S06]  /*22a690*/  @P2 BRA `(.L_x_11366) ;  /* 0xffffffec003c2947 */ /* 0x000fec000383ffff */
.L_x_11340:
[----:B------:R-:W-:Y:S05]  /*22a6a0*/  BSYNC B1 ;  /* 0x0000000000017941 */ /* 0x000fea0003800000 */
.L_x_11339:
        /* <DEDUP_REMOVED lines=25> */
.L_x_11373:
[----:B------:R-:W0:Y:S02]  /*22a840*/  LDS.64 R12, [R19+0x8] ;  /* 0x00000800130c7984 */ /* 0x000e240000000a00 */
[----:B0-----:R-:W-:-:S05]  /*22a850*/  IADD3 R14, P0, PT, R12, 0x30, RZ ;  /* 0x000000300c0e7810 */ /* 0x001fca0007f1e0ff */
[----:B------:R-:W-:-:S07]  /*22a860*/  IMAD.X R15, RZ, RZ, R13, P0 ;  /* 0x000000ffff0f7224 */ /* 0x000fce00000e060d */
[----:B------:R-:W0:Y:S02]  /*22a870*/  ATOMS.CAST.SPIN.64 P0, [R19+0x8], R12, R14 ;  /* 0x0000080c1300758d */ /* 0x000e24000180040e */
[----:B0-----:R-:W-:Y:S05]  /*22a880*/  @!P0 BRA `(.L_x_11373) ;  /* 0xfffffffc00ec8947 */ /* 0x001fea000383ffff */
[----:B------:R-:W-:Y:S05]  /*22a890*/  BSYNC B5 ;  /* 0x0000000000057941 */ /* 0x000fea0003800000 */
.L_x_11372:
[----:B------:R-:W-:Y:S02]  /*22a8a0*/  IMAD.MOV.U32 R14, RZ, RZ, R12 ;  /* 0x000000ffff0e7224 */ /* 0x000fe400078e000c */
[----:B------:R-:W-:Y:S01]  /*22a8b0*/  IMAD.MOV.U32 R15, RZ, RZ, R13 ;  /* 0x000000ffff0f7224 */ /* 0x000fe200078e000d */
[----:B------:R-:W-:Y:S06]  /*22a8c0*/  BRA `(.L_x_11370) ;  /* 0x0000000000187947 */ /* 0x000fec0003800000 */
.L_x_11371:
[----:B------:R-:W-:Y:S02]  /*22a8d0*/  R2UR UR4, R38 ;  /* 0x00000000260472ca */ /* 0x000fe400000e0000 */
[----:B------:R-:W-:-:S13]  /*22a8e0*/  R2UR UR5, R39 ;  /* 0x00000000270572ca */ /* 0x000fda00000e0000 */
[----:B------:R-:W2:Y:S02]  /*22a8f0*/  LD.E.64 R14, desc[UR4][R36.64+0x8] ;  /* 0x00000804240e7980 */ /* 0x000ea4000c101b00 */
[----:B--2---:R-:W-:-:S05]  /*22a900*/  IADD3 R12, P0, PT, R14, 0x30, RZ ;  /* 0x000000300e0c7810 */ /* 0x004fca0007f1e0ff */
[----:B------:R-:W-:-:S05]  /*22a910*/  IMAD.X R13, RZ, RZ, R15, P0 ;  /* 0x000000ffff0d7224 */ /* 0x000fca00000e060f */
[----:B------:R0:W-:Y:S03]  /*22a920*/  ST.E.64 desc[UR4][R36.64+0x8], R12 ;  /* 0x0000080c24007985 */ /* 0x0001e6000c101b04 */
.L_x_11370:
[----:B------:R-:W-:Y:S05]  /*22a930*/  BSYNC B4 ;  /* 0x0000000000047941 */ /* 0x000fea0003800000 */
.L_x_11369:
        /* <DEDUP_REMOVED lines=51> */
.L_x_11375:
[----:B------:R-:W-:Y:S01]  /*22ac70*/  R2UR UR4, R38 ;  /* 0x00000000260472ca */ /* 0x000fe200000e0000 */
[----:B------:R-:W-:Y:S01]  /*22ac80*/  IMAD.MOV.U32 R11, RZ, RZ, 0x5272 ;  /* 0x00005272ff0b7424 */ /* 0x000fe200078e00ff */
[----:B------:R-:W-:Y:S01]  /*22ac90*/  R2UR UR5, R39 ;  /* 0x00000000270572ca */ /* 0x000fe200000e0000 */
[----:B------:R-:W-:Y:S01]  /*22aca0*/  IMAD.MOV.U32 R15, RZ, RZ, -0x1 ;  /* 0xffffffffff0f7424 */ /* 0x000fe200078e00ff */
[----:B------:R-:W-:-:S11]  /*22acb0*/  PLOP3.LUT P0, PT, PT, PT, PT, 0x8, 0x80 ;  /* 0x000000000080781c */ /* 0x000fd60003f0e170 */
[----:B------:R0:W-:Y:S02]  /*22acc0*/  ST.E desc[UR4][R30.64], R11 ;  /* 0x0000000b1e007985 */ /* 0x0001e4000c101904 */
.L_x_11376:
[----:B------:R-:W-:Y:S05]  /*22acd0*/  BSYNC B4 ;  /* 0x0000000000047941 */ /* 0x000fea0003800000 */
.L_x_11374:
        /* <DEDUP_REMOVED lines=39> */
.L_x_11378:
[----:B------:R-:W-:Y:S05]  /*22af50*/  BSYNC B4 ;  /* 0x0000000000047941 */ /* 0x000fea0003800000 */
.L_x_11377:
[----:B------:R-:W-:Y:S02]  /*22af60*/  R2UR UR4, R38 ;  /* 0x00000000260472ca */ /* 0x000fe400000e0000 */
[----:B------:R-:W-:-:S13]  /*22af70*/  R2UR UR5, R39 ;  /* 0x00000000270572ca */ /* 0x000fda00000e0000 */
[----:B------:R4:W-:Y:S01]  /*22af80*/  ST.E desc[UR4][R30.64], R13 ;  /* 0x0000000d1e007985 */ /* 0x0009e2000c101904 */
[----:B------:R-:W-:Y:S05]  /*22af90*/  BRA `(.L_x_11367) ;  /* 0x0000000000147947 */ /* 0x000fea0003800000 */
.L_x_11368:
[----:B------:R-:W-:Y:S02]  /*22afa0*/  R2UR UR4, R38 ;  /* 0x00000000260472ca */ /* 0x000fe400000e0000 */
[----:B------:R-:W-:Y:S02]  /*22afb0*/  R2UR UR5, R39 ;  /* 0x00000000270572ca */ /* 0x000fe400000e0000 */
[----:B------:R-:W-:-:S05]  /*22afc0*/  LEA R8, P0, R4, R12, 0x2 ;  /* 0x0000000c04087211 */ /* 0x000fca00078010ff */
[----:B------:R-:W-:-:S06]  /*22afd0*/  IMAD.X R9, RZ, RZ, R13, P0 ;  /* 0x000000ffff097224 */ /* 0x000fcc00000e060d */
[----:B------:R3:W-:Y:S02]  /*22afe0*/  ST.E desc[UR4][R8.64+0x20], RZ ;  /* 0x000020ff08007985 */ /* 0x0007e4000c101904 */
.L_x_11367:
[----:B------:R-:W-:Y:S05]  /*22aff0*/  BSYNC B1 ;  /* 0x0000000000017941 */ /* 0x000fea0003800000 */
.L_x_11337:
[----:B------:R-:W-:-:S13]  /*22b000*/  ISETP.GE.AND P0, PT, R3, 0x1, PT ;  /* 0x000000010300780c */ /* 0x000fda0003f06270 */
[----:B------:R-:W-:Y:S05]  /*22b010*/  @!P0 BREAK B2 ;  /* 0x0000000000028942 */ /* 0x000fea0003800000 */
[----:B------:R-:W-:Y:S05]  /*22b020*/  @!P0 BRA `(.L_x_11338) ;  /* 0x0000001400048947 */ /* 0x000fea0003800000 */
[----:B------:R-:W-:Y:S05]  /*22b030*/  BSYNC B2 ;  /* 0x0000000000027941 */ /* 0x000fea0003800000 */
.L_x_11336:
[----:B------:R-:W-:Y:S02]  /*22b040*/  IMAD.MOV R4, RZ, RZ, -R3 ;  /* 0x000000ffff047224 */ /* 0x000fe400078e0a03 */
[----:B------:R-:W-:Y:S02]  /*22b050*/  IMAD.MOV.U32 R6, RZ, RZ, RZ ;  /* 0x000000ffff067224 */ /* 0x000fe400078e00ff */
[----:B------:R-:W-:-:S07]  /*22b060*/  IMAD.MOV.U32 R17, RZ, RZ, RZ ;  /* 0x000000ffff117224 */ /* 0x000fce00078e00ff */
.L_x_11403:
        /* <DEDUP_REMOVED lines=35> */
.L_x_11386:
[----:B------:R-:W0:Y:S02]  /*22b2a0*/  LDS.64 R12, [R9+0x8] ;  /* 0x00000800090c7984 */ /* 0x000e240000000a00 */
[----:B0-----:R-:W-:-:S05]  /*22b2b0*/  IADD3 R14, P0, PT, R12, 0x30, RZ ;  /* 0x000000300c0e7810 */ /* 0x001fca0007f1e0ff */
[----:B------:R-:W-:-:S07]  /*22b2c0*/  IMAD.X R15, RZ, RZ, R13, P0 ;  /* 0x000000ffff0f7224 */ /* 0x000fce00000e060d */
[----:B------:R-:W0:Y:S02]  /*22b2d0*/  ATOMS.CAST.SPIN.64 P0, [R9+0x8], R12, R14 ;  /* 0x0000080c0900758d */ /* 0x000e24000180040e */
[----:B0-----:R-:W-:Y:S05]  /*22b2e0*/  @!P0 BRA `(.L_x_11386) ;  /* 0xfffffffc00ec8947 */ /* 0x001fea000383ffff */
[----:B------:R-:W-:Y:S05]  /*22b2f0*/  BSYNC B4 ;  /* 0x0000000000047941 */ /* 0x000fea0003800000 */
.L_x_11385:
[----:B------:R-:W-:Y:S02]  /*22b300*/  IMAD.MOV.U32 R14, RZ, RZ, R12 ;  /* 0x000000ffff0e7224 */ /* 0x000fe400078e000c */
[----:B------:R-:W-:Y:S01]  /*22b310*/  IMAD.MOV.U32 R15, RZ, RZ, R13 ;  /* 0x000000ffff0f7224 */ /* 0x000fe200078e000d */
[----:B------:R-:W-:Y:S06]  /*22b320*/  BRA `(.L_x_11383) ;  /* 0x0000000000187947 */ /* 0x000fec0003800000 */
.L_x_11384:
[----:B------:R-:W-:Y:S02]  /*22b330*/  R2UR UR4, R38 ;  /* 0x00000000260472ca */ /* 0x000fe400000e0000 */
[----:B------:R-:W-:-:S13]  /*22b340*/  R2UR UR5, R39 ;  /* 0x00000000270572ca */ /* 0x000fda00000e0000 */
[----:B------:R-:W2:Y:S02]  /*22b350*/  LD.E.64 R14, desc[UR4][R36.64+0x8] ;  /* 0x00000804240e7980 */ /* 0x000ea4000c101b00 */
[----:B--2---:R-:W-:-:S05]  /*22b360*/  IADD3 R12, P0, PT, R14, 0x30, RZ ;  /* 0x000000300e0c7810 */ /* 0x004fca0007f1e0ff */
[----:B------:R-:W-:-:S05]  /*22b370*/  IMAD.X R13, RZ, RZ, R15, P0 ;  /* 0x000000ffff0d7224 */ /* 0x000fca00000e060f */
[----:B------:R0:W-:Y:S03]  /*22b380*/  ST.E.64 desc[UR4][R36.64+0x8], R12 ;  /* 0x0000080c24007985 */ /* 0x0001e6000c101b04 */
.L_x_11383:
[----:B------:R-:W-:Y:S05]  /*22b390*/  BSYNC B2 ;  /* 0x0000000000027941 */ /* 0x000fea0003800000 */
.L_x_11382:
        /* <DEDUP_REMOVED lines=54> */
.L_x_11388:
[----:B------:R-:W-:Y:S05]  /*22b700*/  BSYNC B2 ;  /* 0x0000000000027941 */ /* 0x000fea0003800000 */
.L_x_11387:
        /* <DEDUP_REMOVED lines=40> */
.L_x_11390:
[----:B------:R-:W-:Y:S05]  /*22b990*/  BSYNC B2 ;  /* 0x0000000000027941 */ /* 0x000fea0003800000 */
.L_x_11389:
[----:B------:R-:W-:Y:S02]  /*22b9a0*/  R2UR UR4, R38 ;  /* 0x00000000260472ca */ /* 0x000fe400000e0000 */
[----:B------:R-:W-:Y:S02]  /*22b9b0*/  R2UR UR5, R39 ;  /* 0x00000000270572ca */ /* 0x000fe400000e0000 */
[----:B------:R-:W-:-:S11]  /*22b9c0*/  PRMT R15, RZ, 0x7610, R15 ;  /* 0x00007610ff0f7816 */ /* 0x000fd6000000000f */
[----:B------:R2:W-:Y:S01]  /*22b9d0*/  ST.E desc[UR4][R30.64], R13 ;  /* 0x0000000d1e007985 */ /* 0x0005e2000c101904 */
[----:B------:R-:W-:Y:S05]  /*22b9e0*/  BRA `(.L_x_11380) ;  /* 0x0000000000147947 */ /* 0x000fea0003800000 */
.L_x_11381:
[----:B------:R-:W-:Y:S02]  /*22b9f0*/  R2UR UR4, R38 ;  /* 0x00000000260472ca */ /* 0x000fe400000e0000 */
[----:B------:R-:W-:Y:S02]  /*22ba00*/  R2UR UR5, R39 ;  /* 0x00000000270572ca */ /* 0x000fe400000e0000 */
[----:B------:R-:W-:-:S05]  /*22ba10*/  IADD3 R8, P0, PT, R12, R6, RZ ;  /* 0x000000060c087210 */ /* 0x000fca0007f1e0ff */
[----:B------:R-:W-:-:S06]  /*22ba20*/  IMAD.X R9, RZ, RZ, R13, P0 ;  /* 0x000000ffff097224 */ /* 0x000fcc00000e060d */
[----:B------:R3:W5:Y:S02]  /*22ba30*/  LD.E.U8 R15, desc[UR4][R8.64+0x20] ;  /* 0x00002004080f7980 */ /* 0x000764000c101100 */
.L_x_11380:
[----:B------:R-:W-:Y:S05]  /*22ba40*/  BSYNC B1 ;  /* 0x0000000000017941 */ /* 0x000fea0003800000 */
.L_x_11379:
        /* <DEDUP_REMOVED lines=31> */
.L_x_11398:
[----:B------:R-:W0:Y:S02]  /*22bc40*/  LDS.64 R12, [R9+0x8] ;  /* 0x00000800090c7984 */ /* 0x000e240000000a00 */
[----:B0-----:R-:W-:-:S05]  /*22bc50*/  IADD3 R14, P0, PT, R12, 0x30, RZ ;  /* 0x000000300c0e7810 */ /* 0x001fca0007f1e0ff */
[----:B------:R-:W-:-:S07]  /*22bc60*/  IMAD.X R15, RZ, RZ, R13, P0 ;  /* 0x000000ffff0f7224 */ /* 0x000fce00000e060d */
[----:B------:R-:W0:Y:S02]  /*22bc70*/  ATOMS.CAST.SPIN.64 P0, [R9+0x8], R12, R14 ;  /* 0x0000080c0900758d */ /* 0x000e24000180040e */
[----:B0-----:R-:W-:Y:S05]  /*22bc80*/  @!P0 BRA `(.L_x_11398) ;  /* 0xfffffffc00ec8947 */ /* 0x001fea000383ffff */
[----:B------:R-:W-:Y:S05]  /*22bc90*/  BSYNC B4 ;  /* 0x0000000000047941 */ /* 0x000fea0003800000 */
.L_x_11397:
[----:B------:R-:W-:Y:S02]  /*22bca0*/  IMAD.MOV.U32 R14, RZ, RZ, R12 ;  /* 0x000000ffff0e7224 */ /* 0x000fe400078e000c */
[----:B------:R-:W-:Y:S01]  /*22bcb0*/  IMAD.MOV.U32 R15, RZ, RZ, R13 ;  /* 0x000000ffff0f7224 */ /* 0x000fe200078e000d */
[----:B------:R-:W-:Y:S06]  /*22bcc0*/  BRA `(.L_x_11395) ;  /* 0x0000000000187947 */ /* 0x000fec0003800000 */
.L_x_11396:
[----:B------:R-:W-:Y:S02]  /*22bcd0*/  R2UR UR4, R38 ;  /* 0x00000000260472ca */ /* 0x000fe400000e0000 */
[----:B------:R-:W-:-:S13]  /*22bce0*/  R2UR UR5, R39 ;  /* 0x00000000270572ca */ /* 0x000fda00000e0000 */
[----:B------:R-:W2:Y:S02]  /*22bcf0*/  LD.E.64 R14, desc[UR4][R36.64+0x8] ;  /* 0x00000804240e7980 */ /* 0x000ea4000c101b00 */
[----:B--2---:R-:W-:-:S05]  /*22bd00*/  IADD3 R12, P0, PT, R14, 0x30, RZ ;  /* 0x000000300e0c7810 */ /* 0x004fca0007f1e0ff */
[----:B------:R-:W-:-:S05]  /*22bd10*/  IMAD.X R13, RZ, RZ, R15, P0 ;  /* 0x000000ffff0d7224 */ /* 0x000fca00000e060f */
[----:B------:R0:W-:Y:S03]  /*22bd20*/  ST.E.64 desc[UR4][R36.64+0x8], R12 ;  /* 0x0000080c24007985 */ /* 0x0001e6000c101b04 */
.L_x_11395:
[----:B------:R-:W-:Y:S05]  /*22bd30*/  BSYNC B2 ;  /* 0x0000000000027941 */ /* 0x000fea0003800000 */
.L_x_11394:
        /* <DEDUP_REMOVED lines=54> */
.L_x_11400:
[----:B------:R-:W-:Y:S05]  /*22c0a0*/  BSYNC B2 ;  /* 0x0000000000027941 */ /* 0x000fea0003800000 */
.L_x_11399:
        /* <DEDUP_REMOVED lines=40> */
.L_x_11402:
[----:B------:R-:W-:Y:S05]  /*22c330*/  BSYNC B2 ;  /* 0x0000000000027941 */ /* 0x000fea0003800000 */
.L_x_11401:
[----:B------:R-:W-:Y:S02]  /*22c340*/  R2UR UR4, R38 ;  /* 0x00000000260472ca */ /* 0x000fe400000e0000 */
[----:B------:R-:W-:-:S13]  /*22c350*/  R2UR UR5, R39 ;  /* 0x00000000270572ca */ /* 0x000fda00000e0000 */
[----:B------:R3:W-:Y:S01]  /*22c360*/  ST.E desc[UR4][R30.64], R13 ;  /* 0x0000000d1e007985 */ /* 0x0007e2000c101904 */
[----:B------:R-:W-:Y:S05]  /*22c370*/  BRA `(.L_x_11392) ;  /* 0x0000000000207947 */ /* 0x000fea0003800000 */
.L_x_11393:
        /* <DEDUP_REMOVED lines=8> */
.L_x_11392:
[----:B------:R-:W-:Y:S05]  /*22c400*/  BSYNC B1 ;  /* 0x0000000000017941 */ /* 0x000fea0003800000 */
.L_x_11391:
[----:B------:R-:W-:Y:S02]  /*22c410*/  VIADD R17, R17, 0x1 ;  /* 0x0000000111117836 */ /* 0x000fe40000000000 */
[----:B------:R-:W-:Y:S01]  /*22c420*/  VIADD R6, R6, 0x4 ;  /* 0x0000000406067836 */ /* 0x000fe20000000000 */
[----:B------:R-:W-:Y:S06]  /*22c430*/  @P2 BRA `(.L_x_11403) ;  /* 0xffffffec000c2947 */ /* 0x000fec000383ffff */
.L_x_11338:
[----:B------:R-:W-:Y:S05]  /*22c440*/  BSYNC B3 ;  /* 0x0000000000037941 */ /* 0x000fea0003800000 */
.L_x_11335:
        /* <DEDUP_REMOVED lines=9> */
[----:B-1-3--:R-:W0:Y:S02]  /*22c4e0*/  LDS.64 R8, [R17] ;  /* 0x0000000011087984 */ /* 0x00ae240000000a00 */
[----:B0-----:R-:W-:-:S05]  /*22c4f0*/  IMAD.WIDE R8, R0, 0x10, R8 ;  /* 0x0000001000087825 */ /* 0x001fca00078e0208 */
[----:B------:R-:W-:Y:S04]  /*22c500*/  ST.E desc[UR4][R8.64+0x28], R3 ;  /* 0x0000280308007985 */ /* 0x000fe8000c101904 */
[----:B------:R-:W0:Y:S02]  /*22c510*/  LDS.64 R10, [R17] ;  /* 0x00000000110a7984 */ /* 0x000e240000000a00 */
[----:B0-----:R-:W-:-:S05]  /*22c520*/  IMAD.WIDE R10, R0, 0x10, R10 ;  /* 0x00000010000a7825 */ /* 0x001fca00078e020a */
[----:B------:R3:W-:Y:S02]  /*22c530*/  ST.E desc[UR4][R10.64+0x30], RZ ;  /* 0x000030ff0a007985 */ /* 0x0007e4000c101904 */
.L_x_11329:
[----:B------:R-:W-:Y:S05]  /*22c540*/  BSYNC B0 ;  /* 0x0000000000007941 */ /* 0x000fea0003800000 */
.L_x_11328:
[----:B------:R-:W-:Y:S01]  /*22c550*/  R2UR UR4, R38 ;  /* 0x00000000260472ca */ /* 0x000fe200000e0000 */
[----:B------:R-:W-:Y:S01]  /*22c560*/  IMAD.MOV.U32 R4, RZ, RZ, 0x30 ;  /* 0x00000030ff047424 */ /* 0x000fe200078e00ff */
[----:B------:R-:W-:Y:S01]  /*22c570*/  R2UR UR5, R39 ;  /* 0x00000000270572ca */ /* 0x000fe200000e0000 */
[----:B------:R-:W-:Y:S01]  /*22c580*/  IMAD.MOV.U32 R5, RZ, RZ, 0x0 ;  /* 0x00000000ff057424 */ /* 0x000fe200078e00ff */
[----:B0-----:R0:W0:Y:S11]  /*22c590*/  LDS.64 R8, [R17+0x8] ;  /* 0x0000080011087984 */ /* 0x0010360000000a00 */
        /* <DEDUP_REMOVED lines=10> */
.L_x_11408:
[----:B------:R-:W0:Y:S02]  /*22c640*/  LDS.64 R4, [R3+0x8] ;  /* 0x0000080003047984 */ /* 0x000e240000000a00 */
[----:B0-----:R-:W-:-:S05]  /*22c650*/  IADD3 R6, P0, PT, R4, 0x30, RZ ;  /* 0x0000003004067810 */ /* 0x001fca0007f1e0ff */
[----:B------:R-:W-:-:S07]  /*22c660*/  IMAD.X R7, RZ, RZ, R5, P0 ;  /* 0x000000ffff077224 */ /* 0x000fce00000e0605 */
[----:B------:R-:W0:Y:S02]  /*22c670*/  ATOMS.CAST.SPIN.64 P0, [R3+0x8], R4, R6 ;  /* 0x000008040300758d */ /* 0x000e240001800406 */
[----:B0-----:R-:W-:Y:S05]  /*22c680*/  @!P0 BRA `(.L_x_11408) ;  /* 0xfffffffc00ec8947 */ /* 0x001fea000383ffff */
[----:B------:R-:W-:Y:S05]  /*22c690*/  BSYNC B1 ;  /* 0x0000000000017941 */ /* 0x000fea0003800000 */
.L_x_11407:
[----:B------:R-:W-:Y:S02]  /*22c6a0*/  IMAD.MOV.U32 R6, RZ, RZ, R4 ;  /* 0x000000ffff067224 */ /* 0x000fe400078e0004 */
[----:B------:R-:W-:Y:S01]  /*22c6b0*/  IMAD.MOV.U32 R7, RZ, RZ, R5 ;  /* 0x000000ffff077224 */ /* 0x000fe200078e0005 */
[----:B------:R-:W-:Y:S06]  /*22c6c0*/  BRA `(.L_x_11405) ;  /* 0x0000000000187947 */ /* 0x000fec0003800000 */
.L_x_11406:
[----:B------:R-:W-:Y:S02]  /*22c6d0*/  R2UR UR4, R38 ;  /* 0x00000000260472ca */ /* 0x000fe400000e0000 */
[----:B------:R-:W-:-:S13]  /*22c6e0*/  R2UR UR5, R39 ;  /* 0x00000000270572ca */ /* 0x000fda00000e0000 */
[----:B------:R-:W2:Y:S02]  /*22c6f0*/  LD.E.64 R6, desc[UR4][R36.64+0x8] ;  /* 0x0000080424067980 */ /* 0x000ea4000c101b00 */
[----:B--2---:R-:W-:-:S05]  /*22c700*/  IADD3 R4, P0, PT, R6, 0x30, RZ ;  /* 0x0000003006047810 */ /* 0x004fca0007f1e0ff */
[----:B------:R-:W-:-:S05]  /*22c710*/  IMAD.X R5, RZ, RZ, R7, P0 ;  /* 0x000000ffff057224 */ /* 0x000fca00000e0607 */
[----:B------:R0:W-:Y:S03]  /*22c720*/  ST.E.64 desc[UR4][R36.64+0x8], R4 ;  /* 0x0000080424007985 */ /* 0x0001e6000c101b04 */
.L_x_11405:
[----:B------:R-:W-:Y:S05]  /*22c730*/  BSYNC B0 ;  /* 0x0000000000007941 */ /* 0x000fea0003800000 */
.L_x_11404:
        /* <DEDUP_REMOVED lines=65> */
.L_x_11410:
[----:B------:R-:W-:Y:S05]  /*22cb50*/  BSYNC B0 ;  /* 0x0000000000007941 */ /* 0x000fea0003800000 */
.L_x_11409:
        /* <DEDUP_REMOVED lines=9> */
[----:B-1-3-5:R-:W-:Y:S05]  /*22cbf0*/  CALL.REL.NOINC `($_Z5entryPcS_PiPxS1_S0_S0_P19HostDeviceInterfacei$_Z41invoke_java_lang_StringBuilder_toString9_PciPi) ;  /* 0xffffe16c007c7944 */ /* 0x02afea0003c3ffff */
        /* <DEDUP_REMOVED lines=15> */
[----:B------:R-:W2:Y:S01]  /*22ccf0*/  LD.E R0, desc[UR6][R30.64] ;  /* 0x000000061e007980 */ /* 0x000ea2000c101900 */
[----:B------:R-:W-:Y:S01]  /*22cd00*/  IMAD.MOV.U32 R17, RZ, RZ, R2 ;  /* 0x000000ffff117224 */ /* 0x000fe200078e0002 */
[----:B--2---:R-:W-:-:S13]  /*22cd10*/  ISETP.NE.AND P0, PT, R0, RZ, PT ;  /* 0x000000ff0000720c */ /* 0x004fda0003f05270 */
[----:B----4-:R-:W-:Y:S05]  /*22cd20*/  @P0 BRA `(.L_x_10732) ;  /* 0x00000000002c0947 */ /* 0x010fea0003800000 */
        /* <DEDUP_REMOVED lines=10> */
[----:B----4-:R-:W-:-:S09]  /*22cdd0*/  P2R R16, PR, RZ, 0x1 ;  /* 0x00000001ff107803 */ /* 0x010fd20000000000 */
.L_x_10732:
[----:B------:R-:W-:Y:S05]  /*22cde0*/  BSYNC B6 ;  /* 0x0000000000067941 */ /* 0x000fea0003800000 */
.L_x_10731:
[----:B------:R-:W-:Y:S01]  /*22cdf0*/  ISETP.NE.AND P0, PT, R16, RZ, PT ;  /* 0x000000ff1000720c */ /* 0x000fe20003f05270 */
[----:B0-----:R-:W-:-:S12]  /*22ce00*/  IMAD.MOV.U32 R4, RZ, RZ, RZ ;  /* 0x000000ffff047224 */ /* 0x001fd800078e00ff */
[----:B------:R-:W-:Y:S05]  /*22ce10*/  @!P0 BRA `(.L_x_5202) ;  /* 0x00000038009c8947 */ /* 0x000fea0003800000 */
[----:B------:R-:W-:Y:S02]  /*22ce20*/  R2UR UR4, R38 ;  /* 0x00000000260472ca */ /* 0x000fe400000e0000 */
[----:B------:R-:W-:-:S13]  /*22ce30*/  R2UR UR5, R39 ;  /* 0x00000000270572ca */ /* 0x000fda00000e0000 */
[----:B------:R0:W-:Y:S01]  /*22ce40*/  ST.E desc[UR4][R30.64], R17 ;  /* 0x000000111e007985 */ /* 0x0001e2000c101904 */
[----:B------:R-:W-:Y:S05]  /*22ce50*/  BRA `(.L_x_5202) ;  /* 0x00000038008c7947 */ /* 0x000fea0003800000 */
.L_x_10725:
        /* <DEDUP_REMOVED lines=21> */
[----:B---3--:R-:W-:Y:S05]  /*22cfb0*/  @P0 BRA `(.L_x_5202) ;  /* 0x0000003800340947 */ /* 0x008fea0003800000 */
[C---:B------:R-:W-:Y:S01]  /*22cfc0*/  LOP3.LUT P0, R29, R8.reuse, 0x1, RZ, 0xc0, !PT ;  /* 0x00000001081d7812 */ /* 0x040fe2000780c0ff */
[----:B------:R-:W-:Y:S01]  /*22cfd0*/  IMAD.SHL.U32 R2, R8, 0x4, RZ ;  /* 0x0000000408027824 */ /* 0x000fe200078e00ff */
[----:B------:R-:W-:Y:S01]  /*22cfe0*/  R2UR UR4, R38 ;  /* 0x00000000260472ca */ /* 0x000fe200000e0000 */
[----:B------:R0:W1:Y:S01]  /*22cff0*/  LDS.64 R10, [R18+0x8] ;  /* 0x00000800120a7984 */ /* 0x0000620000000a00 */
        /* <DEDUP_REMOVED lines=21> */
.L_x_11415:
[----:B------:R-:W0:Y:S02]  /*22d150*/  LDS.64 R12, [R33+0x8] ;  /* 0x00000800210c7984 */ /* 0x000e240000000a00 */
[----:B0-----:R-:W-:-:S05]  /*22d160*/  IADD3 R14, P0, PT, R16, R12, RZ ;  /* 0x0000000c100e7210 */ /* 0x001fca0007f1e0ff */
[----:B------:R-:W-:-:S07]  /*22d170*/  IMAD.X R15, R17, 0x1, R13, P0 ;  /* 0x00000001110f7824 */ /* 0x000fce00000e060d */
[----:B------:R-:W0:Y:S02]  /*22d180*/  ATOMS.CAST.SPIN.64 P0, [R33+0x8], R12, R14 ;  /* 0x0000080c2100758d */ /* 0x000e24000180040e */
[----:B0-----:R-:W-:Y:S05]  /*22d190*/  @!P0 BRA `(.L_x_11415) ;  /* 0xfffffffc00ec8947 */ /* 0x001fea000383ffff */
[----:B------:R-:W-:Y:S05]  /*22d1a0*/  BSYNC B1 ;  /* 0x0000000000017941 */ /* 0x000fea0003800000 */
.L_x_11414:
[----:B------:R-:W-:Y:S02]  /*22d1b0*/  IMAD.MOV.U32 R14, RZ, RZ, R12 ;  /* 0x000000ffff0e7224 */ /* 0x000fe400078e000c */
[----:B------:R-:W-:Y:S01]  /*22d1c0*/  IMAD.MOV.U32 R15, RZ, RZ, R13 ;  /* 0x000000ffff0f7224 */ /* 0x000fe200078e000d */
[----:B------:R-:W-:Y:S06]  /*22d1d0*/  BRA `(.L_x_11412) ;  /* 0x0000000000187947 */ /* 0x000fec0003800000 */
.L_x_11413:
[----:B------:R-:W-:Y:S02]  /*22d1e0*/  R2UR UR4, R38 ;  /* 0x00000000260472ca */ /* 0x000fe400000e0000 */
[----:B------:R-:W-:-:S13]  /*22d1f0*/  R2UR UR5, R39 ;  /* 0x00000000270572ca */ /* 0x000fda00000e0000 */
[----:B------:R-:W2:Y:S02]  /*22d200*/  LD.E.64 R14, desc[UR4][R36.64+0x8] ;  /* 0x00000804240e7980 */ /* 0x000ea4000c101b00 */
[----:B--2---:R-:W-:-:S05]  /*22d210*/  IADD3 R12, P0, PT, R16, R14, RZ ;  /* 0x0000000e100c7210 */ /* 0x004fca0007f1e0ff */
[----:B------:R-:W-:-:S05]  /*22d220*/  IMAD.X R13, R17, 0x1, R15, P0 ;  /* 0x00000001110d7824 */ /* 0x000fca00000e060f */
[----:B------:R0:W-:Y:S03]  /*22d230*/  ST.E.64 desc[UR4][R36.64+0x8], R12 ;  /* 0x0000080c24007985 */ /* 0x0001e6000c101b04 */
.L_x_11412:
[----:B------:R-:W-:Y:S05]  /*22d240*/  BSYNC B0 ;  /* 0x0000000000007941 */ /* 0x000fea0003800000 */
.L_x_11411:
        /* <DEDUP_REMOVED lines=28> */
[----:B------:R-:W-:Y:S01]  /*22d410*/  ISETP.NE.AND P0, PT, R8, RZ, PT ;  /* 0x000000ff0800720c */ /* 0x000fe20003f05270 */
        /* <DEDUP_REMOVED lines=15> */
.L_x_11445:
[----:B0--3--:R-:W0:Y:S01]  /*22d510*/  LDS.128 R16, [R18] ;  /* 0x0000000012107984 */ /* 0x009e220000000c00 */
        /* <DEDUP_REMOVED lines=10> */
[----:B-1----:R-:W-:Y:S05]  /*22d5c0*/  @!P0 BRA `(.L_x_11421) ;  /* 0x0000000800148947 */ /* 0x002fea0003800000 */
        /* <DEDUP_REMOVED lines=17> */
.L_x_11426:
[----:B------:R-:W0:Y:S02]  /*22d6e0*/  LDS.64 R12, [R33+0x8] ;  /* 0x00000800210c7984 */ /* 0x000e240000000a00 */
[----:B0-----:R-:W-:-:S05]  /*22d6f0*/  IADD3 R14, P0, PT, R12, 0x30, RZ ;  /* 0x000000300c0e7810 */ /* 0x001fca0007f1e0ff */
[----:B------:R-:W-:-:S07]  /*22d700*/  IMAD.X R15, RZ, RZ, R13, P0 ;  /* 0x000000ffff0f7224 */ /* 0x000fce00000e060d */
[----:B------:R-:W0:Y:S02]  /*22d710*/  ATOMS.CAST.SPIN.64 P0, [R33+0x8], R12, R14 ;  /* 0x0000080c2100758d */ /* 0x000e24000180040e */
[----:B0-----:R-:W-:Y:S05]  /*22d720*/  @!P0 BRA `(.L_x_11426) ;  /* 0xfffffffc00ec8947 */ /* 0x001fea000383ffff */
[----:B------:R-:W-:Y:S05]  /*22d730*/  BSYNC B4 ;  /* 0x0000000000047941 */ /* 0x000fea0003800000 */
.L_x_11425:
[----:B------:R-:W-:Y:S02]  /*22d740*/  IMAD.MOV.U32 R14, RZ, RZ, R12 ;  /* 0x000000ffff0e7224 */ /* 0x000fe400078e000c */
[----:B------:R-:W-:Y:S01]  /*22d750*/  IMAD.MOV.U32 R15, RZ, RZ, R13 ;  /* 0x000000ffff0f7224 */ /* 0x000fe200078e000d */
[----:B------:R-:W-:Y:S06]  /*22d760*/  BRA `(.L_x_11423) ;  /* 0x0000000000187947 */ /* 0x000fec0003800000 */
.L_x_11424:
[----:B------:R-:W-:Y:S02]  /*22d770*/  R2UR UR4, R38 ;  /* 0x00000000260472ca */ /* 0x000fe400000e0000 */
[----:B------:R-:W-:-:S13]  /*22d780*/  R2UR UR5, R39 ;  /* 0x00000000270572ca */ /* 0x000fda00000e0000 */
[----:B------:R-:W2:Y:S02]  /*22d790*/  LD.E.64 R14, desc[UR4][R36.64+0x8] ;  /* 0x00000804240e7980 */ /* 0x000ea4000c101b00 */
[----:B--2---:R-:W-:-:S05]  /*22d7a0*/  IADD3 R12, P0, PT, R14, 0x30, RZ ;  /* 0x000000300e0c7810 */ /* 0x004fca0007f1e0ff */
[----:B------:R-:W-:-:S05]  /*22d7b0*/  IMAD.X R13, RZ, RZ, R15, P0 ;  /* 0x000000ffff0d7224 */ /* 0x000fca00000e060f */
[----:B------:R0:W-:Y:S03]  /*22d7c0*/  ST.E.64 desc[UR4][R36.64+0x8], R12 ;  /* 0x0000080c24007985 */ /* 0x0001e6000c101b04 */
.L_x_11423:
[----:B------:R-:W-:Y:S05]  /*22d7d0*/  BSYNC B3 ;  /* 0x0000000000037941 */ /* 0x000fea0003800000 */
.L_x_11422:
        /* <DEDUP_REMOVED lines=54> */
.L_x_11428:
[----:B------:R-:W-:Y:S05]  /*22db40*/  BSYNC B3 ;  /* 0x0000000000037941 */ /* 0x000fea0003800000 */
.L_x_11427:
        /* <DEDUP_REMOVED lines=40> */
.L_x_11430:
[----:B------:R-:W-:Y:S05]  /*22ddd0*/  BSYNC B3 ;  /* 0x0000000000037941 */ /* 0x000fea0003800000 */
.L_x_11429:
[----:B------:R-:W-:Y:S02]  /*22dde0*/  R2UR UR4, R38 ;  /* 0x00000000260472ca */ /* 0x000fe400000e0000 */
[----:B------:R-:W-:-:S13]  /*22ddf0*/  R2UR UR5, R39 ;  /* 0x00000000270572ca */ /* 0x000fda00000e0000 */
[----:B------:R2:W-:Y:S01]  /*22de00*/  ST.E desc[UR4][R30.64], R15 ;  /* 0x0000000f1e007985 */ /* 0x0005e2000c101904 */
[----:B------:R-:W-:Y:S05]  /*22de10*/  BRA `(.L_x_11431) ;  /* 0x0000000000147947 */ /* 0x000fea0003800000 */
.L_x_11421:
[----:B------:R-:W-:Y:S02]  /*22de20*/  R2UR UR4, R38 ;  /* 0x00000000260472ca */ /* 0x000fe400000e0000 */
[----:B------:R-:W-:Y:S02]  /*22de30*/  R2UR UR5, R39 ;  /* 0x00000000270572ca */ /* 0x000fe400000e0000 */
[----:B------:R-:W-:-:S05]  /*22de40*/  IADD3 R12, P0, PT, R12, R4, RZ ;  /* 0x000000040c0c7210 */ /* 0x000fca0007f1e0ff */
[----:B------:R-:W-:-:S06]  /*22de50*/  IMAD.X R13, RZ, RZ, R13, P0 ;  /* 0x000000ffff0d7224 */ /* 0x000fcc00000e060d */
[----:B------:R3:W-:Y:S02]  /*22de60*/  ST.E desc[UR4][R12.64+0x20], RZ ;  /* 0x000020ff0c007985 */ /* 0x0007e4000c101904 */
.L_x_11431:
[----:B------:R-:W-:Y:S05]  /*22de70*/  BSYNC B2 ;  /* 0x0000000000027941 */ /* 0x000fea0003800000 */
.L_x_11420:
[----:B------:R-:W4:Y:S01]  /*22de80*/  S2UR UR5, SR_CgaCtaId ;  /* 0x00000000000579c3 */ /* 0x000f220000008800 */
[----:B------:R-:W-:Y:S02]  /*22de90*/  UMOV UR4, 0x400 ;  /* 0x0000040000047882 */ /* 0x000fe40000000000 */
[----:B----4-:R-:W-:Y:S01]  /*22dea0*/  ULEA UR4, UR5, UR4, 0x18 ;  /* 0x0000000405047291 */ /* 0x010fe2000f8ec0ff */
[----:B------:R-:W-:-:S05]  /*22deb0*/  R2UR UR5, R39 ;  /* 0x00000000270572ca */ /* 0x000fca00000e0000 */
[----:B------:R-:W-:Y:S01]  /*22dec0*/  IMAD.U32 R18, RZ, RZ, UR4 ;  /* 0x00000004ff127e24 */ /* 0x000fe2000f8e00ff */
[----:B------:R-:W-:-:S04]  /*22ded0*/  R2UR UR4, R38 ;  /* 0x00000000260472ca */ /* 0x000fc800000e0000 */
[----:B0123--:R-:W0:Y:S02]  /*22dee0*/  LDS.128 R12, [R18] ;  /* 0x00000000120c7984 */ /* 0x00fe240000000c00 */
        /* <DEDUP_REMOVED lines=19> */
.L_x_11438:
[----:B------:R-:W0:Y:S02]  /*22e020*/  LDS.64 R32, [R17+0x8] ;  /* 0x0000080011207984 */ /* 0x000e240000000a00 */
[----:B0-----:R-:W-:-:S05]  /*22e030*/  IADD3 R34, P0, PT, R32, 0x30, RZ ;  /* 0x0000003020227810 */ /* 0x001fca0007f1e0ff */
[----:B------:R-:W-:-:S07]  /*22e040*/  IMAD.X R35, RZ, RZ, R33, P0 ;  /* 0x000000ffff237224 */ /* 0x000fce00000e0621 */
[----:B------:R-:W0:Y:S02]  /*22e050*/  ATOMS.CAST.SPIN.64 P0, [R17+0x8], R32, R34 ;  /* 0x000008201100758d */ /* 0x000e240001800422 */
[----:B0-----:R-:W-:Y:S05]  /*22e060*/  @!P0 BRA `(.L_x_11438) ;  /* 0xfffffffc00ec8947 */ /* 0x001fea000383ffff */
[----:B------:R-:W-:Y:S05]  /*22e070*/  BSYNC B4 ;  /* 0x0000000000047941 */ /* 0x000fea0003800000 */
.L_x_11437:
[----:B------:R-:W-:Y:S02]  /*22e080*/  IMAD.MOV.U32 R34, RZ, RZ, R32 ;  /* 0x000000ffff227224 */ /* 0x000fe400078e0020 */
[----:B------:R-:W-:Y:S01]  /*22e090*/  IMAD.MOV.U32 R35, RZ, RZ, R33 ;  /* 0x000000ffff237224 */ /* 0x000fe200078e0021 */
[----:B------:R-:W-:Y:S06]  /*22e0a0*/  BRA `(.L_x_11435) ;  /* 0x0000000000187947 */ /* 0x000fec0003800000 */
.L_x_11436:
[----:B------:R-:W-:Y:S02]  /*22e0b0*/  R2UR UR4, R38 ;  /* 0x00000000260472ca */ /* 0x000fe400000e0000 */
[----:B------:R-:W-:-:S13]  /*22e0c0*/  R2UR UR5, R39 ;  /* 0x00000000270572ca */ /* 0x000fda00000e0000 */
[----:B------:R-:W2:Y:S02]  /*22e0d0*/  LD.E.64 R34, desc[UR4][R36.64+0x8] ;  /* 0x0000080424227980 */ /* 0x000ea4000c101b00 */
[----:B--2---:R-:W-:-:S05]  /*22e0e0*/  IADD3 R32, P0, PT, R34, 0x30, RZ ;  /* 0x0000003022207810 */ /* 0x004fca0007f1e0ff */
[----:B------:R-:W-:-:S05]  /*22e0f0*/  IMAD.X R33, RZ, RZ, R35, P0 ;  /* 0x000000ffff217224 */ /* 0x000fca00000e0623 */
[----:B------:R0:W-:Y:S03]  /*22e100*/  ST.E.64 desc[UR4][R36.64+0x8], R32 ;  /* 0x0000082024007985 */ /* 0x0001e6000c101b04 */
.L_x_11435:
[----:B------:R-:W-:Y:S05]  /*22e110*/  BSYNC B3 ;  /* 0x0000000000037941 */ /* 0x000fea0003800000 */
.L_x_11434:
        /* <DEDUP_REMOVED lines=51> */
.L_x_11440:
[----:B------:R-:W-:Y:S01]  /*22e450*/  R2UR UR4, R38 ;  /* 0x00000000260472ca */ /* 0x000fe200000e0000 */
[----:B------:R-:W-:Y:S01]  /*22e460*/  IMAD.MOV.U32 R15, RZ, RZ, 0x5272 ;  /* 0x00005272ff0f7424 */ /* 0x000fe200078e00ff */
[----:B------:R-:W-:Y:S01]  /*22e470*/  R2UR UR5, R39 ;  /* 0x00000000270572ca */ /* 0x000fe200000e0000 */
[----:B------:R-:W-:Y:S01]  /*22e480*/  IMAD.MOV.U32 R17, RZ, RZ, -0x1 ;  /* 0xffffffffff117424 */ /* 0x000fe200078e00ff */
[----:B------:R-:W-:-:S11]  /*22e490*/  PLOP3.LUT P0, PT, PT, PT, PT, 0x8, 0x80 ;  /* 0x000000000080781c */ /* 0x000fd60003f0e170 */
[----:B------:R1:W-:Y:S02]  /*22e4a0*/  ST.E desc[UR4][R30.64], R15 ;  /* 0x0000000f1e007985 */ /* 0x0003e4000c101904 */
.L_x_11441:
[----:B------:R-:W-:Y:S05]  /*22e4b0*/  BSYNC B3 ;  /* 0x0000000000037941 */ /* 0x000fea0003800000 */
.L_x_11439:
[----:B------:R-:W-:Y:S01]  /*22e4c0*/  BSSY B3, `(.L_x_11442) ;  /* 0x0000027000037945 */ /* 0x000fe20003800000 */
[----:B------:R-:W-:-:S03]  /*22e4d0*/  IMAD.MOV.U32 R19, RZ, RZ, RZ ;  /* 0x000000ffff137224 */ /* 0x000fc600078e00ff */
[----:B------:R-:W-:Y:S05]  /*22e4e0*/  @!P0 BRA `(.L_x_11443) ;  /* 0x0000000000908947 */ /* 0x000fea0003800000 */
        /* <DEDUP_REMOVED lines=36> */
.L_x_11443:
[----:B------:R-:W-:Y:S05]  /*22e730*/  BSYNC B3 ;  /* 0x0000000000037941 */ /* 0x000fea0003800000 */
.L_x_11442:
[----:B------:R-:W-:Y:S02]  /*22e740*/  R2UR UR4, R38 ;  /* 0x00000000260472ca */ /* 0x000fe400000e0000 */
[----:B------:R-:W-:-:S13]  /*22e750*/  R2UR UR5, R39 ;  /* 0x00000000270572ca */ /* 0x000fda00000e0000 */
[----:B------:R3:W-:Y:S01]  /*22e760*/  ST.E desc[UR4][R30.64], R19 ;  /* 0x000000131e007985 */ /* 0x0007e2000c101904 */
[----:B------:R-:W-:Y:S05]  /*22e770*/  BRA `(.L_x_11444) ;  /* 0x0000000000187947 */ /* 0x000fea0003800000 */
.L_x_11433:
[----:B------:R-:W-:Y:S01]  /*22e780*/  VIADD R13, R4, 0x4 ;  /* 0x00000004040d7836 */ /* 0x000fe20000000000 */
[----:B------:R-:W-:Y:S02]  /*22e790*/  R2UR UR4, R38 ;  /* 0x00000000260472ca */ /* 0x000fe400000e0000 */
[----:B------:R-:W-:Y:S02]  /*22e7a0*/  R2UR UR5, R39 ;  /* 0x00000000270572ca */ /* 0x000fe400000e0000 */
[----:B------:R-:W-:-:S05]  /*22e7b0*/  IADD3 R12, P0, PT, R32, R13, RZ ;  /* 0x0000000d200c7210 */ /* 0x000fca0007f1e0ff */
[----:B------:R-:W-:-:S06]  /*22e7c0*/  IMAD.X R13, RZ, RZ, R33, P0 ;  /* 0x000000ffff0d7224 */ /* 0x000fcc00000e0621 */
[----:B------:R0:W-:Y:S02]  /*22e7d0*/  ST.E desc[UR4][R12.64+0x20], RZ ;  /* 0x000020ff0c007985 */ /* 0x0001e4000c101904 */
.L_x_11444:
[----:B------:R-:W-:Y:S05]  /*22e7e0*/  BSYNC B2 ;  /* 0x0000000000027941 */ /* 0x000fea0003800000 */
.L_x_11432:
[----:B------:R-:W-:Y:S02]  /*22e7f0*/  VIADD R5, R5, 0x2 ;  /* 0x0000000205057836 */ /* 0x000fe40000000000 */
[----:B------:R-:W-:Y:S01]  /*22e800*/  VIADD R4, R4, 0x8 ;  /* 0x0000000804047836 */ /* 0x000fe20000000000 */
[----:B------:R-:W-:Y:S06]  /*22e810*/  @P2 BRA `(.L_x_11445) ;  /* 0xffffffec003c2947 */ /* 0x000fec000383ffff */
.L_x_11419:
[----:B------:R-:W-:Y:S05]  /*22e820*/  BSYNC B0 ;  /* 0x0000000000007941 */ /* 0x000fea0003800000 */
.L_x_11418:
        /* <DEDUP_REMOVED lines=23> */
.L_x_11451:
[----:B------:R-:W0:Y:S02]  /*22e9a0*/  LDS.64 R32, [R13+0x8] ;  /* 0x000008000d207984 */ /* 0x000e240000000a00 */
[----:B0-----:R-:W-:-:S05]  /*22e9b0*/  IADD3 R34, P0, PT, R32, 0x30, RZ ;  /* 0x0000003020227810 */ /* 0x001fca0007f1e0ff */
[----:B------:R-:W-:-:S07]  /*22e9c0*/  IMAD.X R35, RZ, RZ, R33, P0 ;  /* 0x000000ffff237224 */ /* 0x000fce00000e0621 */
[----:B------:R-:W0:Y:S02]  /*22e9d0*/  ATOMS.CAST.SPIN.64 P0, [R13+0x8], R32, R34 ;  /* 0x000008200d00758d */ /* 0x000e240001800422 */
[----:B0-----:R-:W-:Y:S05]  /*22e9e0*/  @!P0 BRA `(.L_x_11451) ;  /* 0xfffffffc00ec8947 */ /* 0x001fea000383ffff */
[----:B------:R-:W-:Y:S05]  /*22e9f0*/  BSYNC B2 ;  /* 0x0000000000027941 */ /* 0x000fea0003800000 */
.L_x_11450:
[----:B------:R-:W-:Y:S05]  /*22ea00*/  BRA `(.L_x_11448) ;  /* 0x0000000000187947 */ /* 0x000fea0003800000 */
.L_x_11449:
[----:B------:R-:W-:Y:S02]  /*22ea10*/  R2UR UR4, R38 ;  /* 0x00000000260472ca */ /* 0x000fe400000e0000 */
[----:B------:R-:W-:-:S13]  /*22ea20*/  R2UR UR5, R39 ;  /* 0x00000000270572ca */ /* 0x000fda00000e0000 */
[----:B------:R-:W2:Y:S02]  /*22ea30*/  LD.E.64 R32, desc[UR4][R36.64+0x8] ;  /* 0x0000080424207980 */ /* 0x000ea4000c101b00 */
[----:B--2---:R-:W-:-:S05]  /*22ea40*/  IADD3 R12, P0, PT, R32, 0x30, RZ ;  /* 0x00000030200c7810 */ /* 0x004fca0007f1e0ff */
[----:B------:R-:W-:-:S05]  /*22ea50*/  IMAD.X R13, RZ, RZ, R33, P0 ;  /* 0x000000ffff0d7224 */ /* 0x000fca00000e0621 */
[----:B------:R0:W-:Y:S03]  /*22ea60*/  ST.E.64 desc[UR4][R36.64+0x8], R12 ;  /* 0x0000080c24007985 */ /* 0x0001e6000c101b04 */
.L_x_11448:
[----:B------:R-:W-:Y:S05]  /*22ea70*/  BSYNC B0 ;  /* 0x0000000000007941 */ /* 0x000fea0003800000 */
.L_x_11447:
        /* <DEDUP_REMOVED lines=9> */
[----:B---3--:R-:W-:Y:S01]  /*22eb10*/  SHF.R.S64 R19, RZ, 0x1c, R32 ;  /* 0x0000001cff137819 */ /* 0x008fe20000001020 */
        /* <DEDUP_REMOVED lines=41> */
.L_x_11453:
[----:B------:R-:W-:Y:S01]  /*22edb0*/  R2UR UR4, R38 ;  /* 0x00000000260472ca */ /* 0x000fe200000e0000 */
[----:B------:R-:W-:Y:S01]  /*22edc0*/  IMAD.MOV.U32 R13, RZ, RZ, 0x5272 ;  /* 0x00005272ff0d7424 */ /* 0x000fe200078e00ff */
[----:B------:R-:W-:Y:S01]  /*22edd0*/  R2UR UR5, R39 ;  /* 0x00000000270572ca */ /* 0x000fe200000e0000 */
[----:B------:R-:W-:Y:S01]  /*22ede0*/  IMAD.MOV.U32 R17, RZ, RZ, -0x1 ;  /* 0xffffffffff117424 */ /* 0x000fe200078e00ff */
[----:B------:R-:W-:-:S11]  /*22edf0*/  PLOP3.LUT P0, PT, PT, PT, PT, 0x8, 0x80 ;  /* 0x000000000080781c */ /* 0x000fd60003f0e170 */
[----:B------:R0:W-:Y:S02]  /*22ee00*/  ST.E desc[UR4][R30.64], R13 ;  /* 0x0000000d1e007985 */ /* 0x0001e4000c101904 */
.L_x_11454:
[----:B------:R-:W-:Y:S05]  /*22ee10*/  BSYNC B0 ;  /* 0x0000000000007941 */ /* 0x000fea0003800000 */
.L_x_11452:
        /* <DEDUP_REMOVED lines=16> */
[----:B------:R-:W4:Y:S02]  /*22ef20*/  LD.E R4, desc[UR6][R30.64] ;  /* 0x000000061e047980 */ /* 0x000f24000c101900 */
[----:B----4-:R-:W-:-:S13]  /*22ef30*/  ISETP.NE.AND P0, PT, R4, RZ, PT ;  /* 0x000000ff0400720c */ /* 0x010fda0003f05270 */
        /* <DEDUP_REMOVED lines=19> */
[----:B----4-:R-:W-:-:S04]  /*22f070*/  ISETP.NE.AND P0, PT, R2, RZ, PT ;  /* 0x000000ff0200720c */ /* 0x010fc80003f05270 */
[----:B--2---:R-:W-:-:S09]  /*22f080*/  SEL R15, R17, RZ, !P0 ;  /* 0x000000ff110f7207 */ /* 0x004fd20004000000 */
.L_x_11456:
[----:B------:R-:W-:Y:S05]  /*22f090*/  BSYNC B0 ;  /* 0x0000000000007941 */ /* 0x000fea0003800000 */
.L_x_11455:
[----:B------:R-:W-:Y:S02]  /*22f0a0*/  R2UR UR4, R38 ;  /* 0x00000000260472ca */ /* 0x000fe400000e0000 */
[----:B------:R-:W-:-:S13]  /*22f0b0*/  R2UR UR5, R39 ;  /* 0x00000000270572ca */ /* 0x000fda00000e0000 */
[----:B------:R2:W-:Y:S01]  /*22f0c0*/  ST.E desc[UR4][R30.64], R15 ;  /* 0x0000000f1e007985 */ /* 0x0005e2000c101904 */
[----:B------:R-:W-:Y:S05]  /*22f0d0*/  BRA `(.L_x_11417) ;  /* 0x0000000000147947 */ /* 0x000fea0003800000 */
.L_x_11446:
[----:B------:R-:W-:Y:S02]  /*22f0e0*/  R2UR UR4, R38 ;  /* 0x00000000260472ca */ /* 0x000fe400000e0000 */
[----:B------:R-:W-:Y:S02]  /*22f0f0*/  R2UR UR5, R39 ;  /* 0x00000000270572ca */ /* 0x000fe400000e0000 */
[----:B------:R-:W-:-:S05]  /*22f100*/  LEA R4, P0, R2, R12, 0x2 ;  /* 0x0000000c02047211 */ /* 0x000fca00078010ff */
[----:B------:R-:W-:-:S06]  /*22f110*/  IMAD.X R5, RZ, RZ, R13, P0 ;  /* 0x000000ffff057224 */ /* 0x000fcc00000e060d */
[----:B------:R4:W-:Y:S02]  /*22f120*/  ST.E desc[UR4][R4.64+0x20], RZ ;  /* 0x000020ff04007985 */ /* 0x0009e4000c101904 */
.L_x_11417:
[----:B------:R-:W-:Y:S05]  /*22f130*/  BSYNC B1 ;  /* 0x0000000000017941 */ /* 0x000fea0003800000 */
.L_x_11416:
[----:B-1-3--:R-:W4:Y:S01]  /*22f140*/  LDS.64 R18, [R18] ;  /* 0x0000000012127984 */ /* 0x00af220000000a00 */
[C---:B------:R-:W-:Y:S02]  /*22f150*/  R2UR UR6, R38.reuse ;  /* 0x00000000260672ca */ /* 0x040fe400000e0000 */
[C---:B------:R-:W-:Y:S02]  /*22f160*/  R2UR UR7, R39.reuse ;  /* 0x00000000270772ca */ /* 0x040fe400000e0000 */
[----:B------:R-:W-:Y:S02]  /*22f170*/  R2UR UR4, R38 ;  /* 0x00000000260472ca */ /* 0x000fe400000e0000 */
[----:B------:R-:W-:-:S09]  /*22f180*/  R2UR UR5, R39 ;  /* 0x00000000270572ca */ /* 0x000fd200000e0000 */
[----:B------:R-:W3:Y:S01]  /*22f190*/  LD.E R10, desc[UR6][R30.64] ;  /* 0x000000061e0a7980 */ /* 0x000ee2000c101900 */
[----:B----4-:R-:W-:-:S05]  /*22f1a0*/  IMAD.WIDE R4, R6, 0x10, R18 ;  /* 0x0000001006047825 */ /* 0x010fca00078e0212 */
[----:B------:R-:W4:Y:S01]  /*22f1b0*/  LD.E R2, desc[UR4][R4.64+0xc] ;  /* 0x00000c0404027980 */ /* 0x000f22000c101900 */
[----:B------:R-:W-:Y:S01]  /*22f1c0*/  BSSY B2, `(.L_x_11457) ;  /* 0x000015c000027945 */ /* 0x000fe20003800000 */
[----:B------:R-:W-:Y:S01]  /*22f1d0*/  PLOP3.LUT P0, PT, PT, PT, PT, 0x8, 0x80 ;  /* 0x000000000080781c */ /* 0x000fe20003f0e170 */
[----:B0-----:R-:W-:Y:S01]  /*22f1e0*/  IMAD.MOV.U32 R13, RZ, RZ, RZ ;  /* 0x000000ffff0d7224 */ /* 0x001fe200078e00ff */
[----:B---3--:R-:W-:Y:S02]  /*22f1f0*/  ISETP.NE.AND P1, PT, R10, RZ, PT ;  /* 0x000000ff0a00720c */ /* 0x008fe40003f25270 */
[----:B----4-:R-:W-:-:S11]  /*22f200*/  VIADDMNMX R8, R2, -R7, R8, PT ;  /* 0x8000000702087246 */ /* 0x010fd60003800108 */
[----:B------:R-:W-:Y:S05]  /*22f210*/  @P1 BRA `(.L_x_11458) ;  /* 0x0000001400581947 */ /* 0x000fea0003800000 */
[C---:B------:R-:W-:Y:S01]  /*22f220*/  R2UR UR6, R38.reuse ;  /* 0x00000000260672ca */ /* 0x040fe200000e0000 */
[----:B------:R-:W-:Y:S01]  /*22f230*/  IMAD.WIDE R18, R11, 0x10, R18 ;  /* 0x000000100b127825 */ /* 0x000fe200078e0212 */
[C---:B------:R-:W-:Y:S02]  /*22f240*/  R2UR UR7, R39.reuse ;  /* 0x00000000270772ca */ /* 0x040fe400000e0000 */
[----:B------:R-:W-:Y:S02]  /*22f250*/  R2UR UR4, R38 ;  /* 0x00000000260472ca */ /* 0x000fe400000e0000 */
[----:B------:R-:W-:-:S09]  /*22f260*/  R2UR UR5, R39 ;  /* 0x00000000270572ca */ /* 0x000fd200000e0000 */
[----:B------:R-:W3:Y:S04]  /*22f270*/  LD.E R18, desc[UR6][R18.64+0x4] ;  /* 0x0000040612127980 */ /* 0x000ee8000c101900 */
[----:B------:R-:W4:Y:S01]  /*22f280*/  LD.E R4, desc[UR4][R4.64+0x4] ;  /* 0x0000040404047980 */ /* 0x000f22000c101900 */
[----:B------:R-:W-:Y:S01]  /*22f290*/  BSSY B1, `(.L_x_11459) ;  /* 0x000014d000017945 */ /* 0x000fe20003800000 */
[----:B---3--:R-:W-:-:S04]  /*22f2a0*/  ISETP.NE.AND P0, PT, R18, 0x10ef, PT ;  /* 0x000010ef1200780c */ /* 0x008fc80003f05270 */
[----:B----4-:R-:W-:Y:S02]  /*22f2b0*/  ISETP.NE.OR P1, PT, R4, 0x10ef, P0 ;  /* 0x000010ef0400780c */ /* 0x010fe40000725670 */
[----:B------:R-:W-:Y:S02]  /*22f2c0*/  PLOP3.LUT P0, PT, PT, PT, PT, 0x80, 0x8 ;  /* 0x000000000008781c */ /* 0x000fe40003f0f070 */
[----:B------:R-:W-:-:S13]  /*22f2d0*/  ISETP.LT.OR P1, PT, R8, 0x1, P1 ;  /* 0x000000010800780c */ /* 0x000fda0000f21670 */
[----:B------:R-:W-:Y:S05]  /*22f2e0*/  @P1 BRA `(.L_x_11460) ;  /* 0x00000014001c1947 */ /* 0x000fea0003800000 */
[C---:B------:R-:W-:Y:S01]  /*22f2f0*/  IMAD.SHL.U32 R2, R8.reuse, 0x4, RZ ;  /* 0x0000000408027824 */ /* 0x040fe200078e00ff */
[----:B------:R-:W-:Y:S01]  /*22f300*/  BSSY B0, `(.L_x_11461) ;  /* 0x0000141000007945 */ /* 0x000fe20003800000 */
[C---:B------:R-:W-:Y:S02]  /*22f310*/  IMAD.IADD R5, R8.reuse, 0x1, R7 ;  /* 0x0000000108057824 */ /* 0x040fe400078e0207 */
[----:B------:R-:W-:Y:S02]  /*22f320*/  VIADD R4, R8, 0xffffffff ;  /* 0xffffffff08047836 */ /* 0x000fe40000000000 */
[----:B------:R-:W-:-:S07]  /*22f330*/  IMAD R7, R7, 0x4, R2 ;  /* 0x0000000407077824 */ /* 0x000fce00078e0202 */
.L_x_11486:
[----:B------:R-:W-:Y:S01]  /*22f340*/  ISETP.NE.AND P0, PT, R6, -0x1, PT ;  /* 0xffffffff0600780c */ /* 0x000fe20003f05270 */
[----:B------:R-:W-:Y:S05]  /*22f350*/  YIELD ;  /* 0x0000000000007946 */ /* 0x000fea0003800000 */
[----:B------:R-:W-:Y:S01]  /*22f360*/  BSSY B3, `(.L_x_11462) ;  /* 0x0000099000037945 */ /* 0x000fe20003800000 */
[----:B------:R-:W-:Y:S02]  /*22f370*/  VIADD R5, R5, 0xffffffff ;  /* 0xffffffff05057836 */ /* 0x000fe40000000000 */
[----:B------:R-:W-:-:S04]  /*22f380*/  VIADD R7, R7, 0xfffffffc ;  /* 0xfffffffc07077836 */ /* 0x000fc80000000000 */
[----:B------:R-:W-:Y:S01]  /*22f390*/  @!P0 R2UR UR4, R38 ;  /* 0x00000000260482ca */ /* 0x000fe200000e0000 */
[----:B01----:R-:W-:Y:S01]  /*22f3a0*/  @!P0 IMAD.MOV.U32 R13, RZ, RZ, 0x5368 ;  /* 0x00005368ff0d8424 */ /* 0x003fe200078e00ff */
[----:B------:R-:W-:Y:S02]  /*22f3b0*/  @!P0 R2UR UR5, R39 ;  /* 0x00000000270582ca */ /* 0x000fe400000e0000 */
[----:B-----5:R-:W-:-:S11]  /*22f3c0*/  @!P0 PRMT R17, RZ, 0x7610, R17 ;  /* 0x00007610ff118816 */ /* 0x020fd60000000011 */
        /* <DEDUP_REMOVED lines=26> */
.L_x_11469:
[----:B------:R-:W0:Y:S02]  /*22f570*/  LDS.64 R16, [R13+0x8] ;  /* 0x000008000d107984 */ /* 0x000e240000000a00 */
[----:B0-----:R-:W-:-:S05]  /*22f580*/  IADD3 R18, P0, PT, R16, 0x30, RZ ;  /* 0x0000003010127810 */ /* 0x001fca0007f1e0ff */
[----:B------:R-:W-:-:S07]  /*22f590*/  IMAD.X R19, RZ, RZ, R17, P0 ;  /* 0x000000ffff137224 */ /* 0x000fce00000e0611 */
[----:B------:R-:W0:Y:S02]  /*22f5a0*/  ATOMS.CAST.SPIN.64 P0, [R13+0x8], R16, R18 ;  /* 0x000008100d00758d */ /* 0x000e240001800412 */
[----:B0-----:R-:W-:Y:S05]  /*22f5b0*/  @!P0 BRA `(.L_x_11469) ;  /* 0xfffffffc00ec8947 */ /* 0x001fea000383ffff */
[----:B------:R-:W-:Y:S05]  /*22f5c0*/  BSYNC B5 ;  /* 0x0000000000057941 */ /* 0x000fea0003800000 */
.L_x_11468:
[----:B------:R-:W-:Y:S05]  /*22f5d0*/  BRA `(.L_x_11466) ;  /* 0x0000000000187947 */ /* 0x000fea0003800000 */
.L_x_11467:
[----:B------:R-:W-:Y:S02]  /*22f5e0*/  R2UR UR4, R38 ;  /* 0x00000000260472ca */ /* 0x000fe400000e0000 */
[----:B------:R-:W-:-:S13]  /*22f5f0*/  R2UR UR5, R39 ;  /* 0x00000000270572ca */ /* 0x000fda00000e0000 */
[----:B------:R-:W2:Y:S02]  /*22f600*/  LD.E.64 R16, desc[UR4][R36.64+0x8] ;  /* 0x0000080424107980 */ /* 0x000ea4000c101b00 */
[----:B--2---:R-:W-:-:S05]  /*22f610*/  IADD3 R12, P0, PT, R16, 0x30, RZ ;  /* 0x00000030100c7810 */ /* 0x004fca0007f1e0ff */
[----:B------:R-:W-:-:S05]  /*22f620*/  IMAD.X R13, RZ, RZ, R17, P0 ;  /* 0x000000ffff0d7224 */ /* 0x000fca00000e0611 */
[----:B------:R0:W-:Y:S03]  /*22f630*/  ST.E.64 desc[UR4][R36.64+0x8], R12 ;  /* 0x0000080c24007985 */ /* 0x0001e6000c101b04 */
.L_x_11466:
[----:B------:R-:W-:Y:S05]  /*22f640*/  BSYNC B4 ;  /* 0x0000000000047941 */ /* 0x000fea0003800000 */
.L_x_11465:
        /* <DEDUP_REMOVED lines=54> */
.L_x_11471:
[----:B------:R-:W-:Y:S05]  /*22f9b0*/  BSYNC B4 ;  /* 0x0000000000047941 */ /* 0x000fea0003800000 */
.L_x_11470:
        /* <DEDUP_REMOVED lines=40> */
.L_x_11473:
[----:B------:R-:W-:Y:S05]  /*22fc40*/  BSYNC B4 ;  /* 0x0000000000047941 */ /* 0x000fea0003800000 */
.L_x_11472:
[----:B------:R-:W-:Y:S02]  /*22fc50*/  R2UR UR4, R38 ;  /* 0x00000000260472ca */ /* 0x000fe400000e0000 */
[----:B------:R-:W-:Y:S02]  /*22fc60*/  R2UR UR5, R39 ;  /* 0x00000000270572ca */ /* 0x000fe400000e0000 */
[----:B------:R-:W-:-:S11]  /*22fc70*/  PRMT R17, RZ, 0x7610, R17 ;  /* 0x00007610ff117816 */ /* 0x000fd60000000011 */
[----:B------:R3:W-:Y:S01]  /*22fc80*/  ST.E desc[UR4][R30.64], R15 ;  /* 0x0000000f1e007985 */ /* 0x0007e2000c101904 */
[----:B------:R-:W-:Y:S05]  /*22fc90*/  BRA `(.L_x_11463) ;  /* 0x0000000000147947 */ /* 0x000fea0003800000 */
.L_x_11464:
[----:B------:R-:W-:Y:S02]  /*22fca0*/  R2UR UR4, R38 ;  /* 0x00000000260472ca */ /* 0x000fe400000e0000 */
[----:B------:R-:W-:Y:S02]  /*22fcb0*/  R2UR UR5, R39 ;  /* 0x00000000270572ca */ /* 0x000fe400000e0000 */
[----:B------:R-:W-:-:S05]  /*22fcc0*/  IADD3 R12, P0, PT, R7, R12, RZ ;  /* 0x0000000c070c7210 */ /* 0x000fca0007f1e0ff */
[----:B------:R-:W-:-:S06]  /*22fcd0*/  IMAD.X R13, RZ, RZ, R13, P0 ;  /* 0x000000ffff0d7224 */ /* 0x000fcc00000e060d */
[----:B------:R4:W5:Y:S02]  /*22fce0*/  LD.E.U8 R17, desc[UR4][R12.64+0x20] ;  /* 0x000020040c117980 */ /* 0x000964000c101100 */
.L_x_11463:
[----:B------:R-:W-:Y:S05]  /*22fcf0*/  BSYNC B3 ;  /* 0x0000000000037941 */ /* 0x000fea0003800000 */
.L_x_11462:
        /* <DEDUP_REMOVED lines=32> */
.L_x_11481:
[----:B------:R-:W0:Y:S02]  /*22ff00*/  LDS.64 R16, [R13+0x8] ;  /* 0x000008000d107984 */ /* 0x000e240000000a00 */
[----:B0-----:R-:W-:-:S05]  /*22ff10*/  IADD3 R18, P0, PT, R16, 0x30, RZ ;  /* 0x0000003010127810 */ /* 0x001fca0007f1e0ff */
[----:B------:R-:W-:-:S07]  /*22ff20*/  IMAD.X R19, RZ, RZ, R17, P0 ;  /* 0x000000ffff137224 */ /* 0x000fce00000e0611 */
[----:B------:R-:W0:Y:S02]  /*22ff30*/  ATOMS.CAST.SPIN.64 P0, [R13+0x8], R16, R18 ;  /* 0x000008100d00758d */ /* 0x000e240001800412 */
[----:B0-----:R-:W-:Y:S05]  /*22ff40*/  @!P0 BRA `(.L_x_11481) ;  /* 0xfffffffc00ec8947 */ /* 0x001fea000383ffff */
[----:B------:R-:W-:Y:S05]  /*22ff50*/  BSYNC B5 ;  /* 0x0000000000057941 */ /* 0x000fea0003800000 */
.L_x_11480:
[----:B------:R-:W-:Y:S05]  /*22ff60*/  BRA `(.L_x_11478) ;  /* 0x0000000000187947 */ /* 0x000fea0003800000 */
.L_x_11479:
[----:B------:R-:W-:Y:S02]  /*22ff70*/  R2UR UR4, R38 ;  /* 0x00000000260472ca */ /* 0x000fe400000e0000 */
[----:B------:R-:W-:-:S13]  /*22ff80*/  R2UR UR5, R39 ;  /* 0x00000000270572ca */ /* 0x000fda00000e0000 */
[----:B------:R-:W2:Y:S02]  /*22ff90*/  LD.E.64 R16, desc[UR4][R36.64+0x8] ;  /* 0x0000080424107980 */ /* 0x000ea4000c101b00 */
[----:B--2---:R-:W-:-:S05]  /*22ffa0*/  IADD3 R12, P0, PT, R16, 0x30, RZ ;  /* 0x00000030100c7810 */ /* 0x004fca0007f1e0ff */
[----:B------:R-:W-:-:S05]  /*22ffb0*/  IMAD.X R13, RZ, RZ, R17, P0 ;  /* 0x000000ffff0d7224 */ /* 0x000fca00000e0611 */
[----:B------:R0:W-:Y:S03]  /*22ffc0*/  ST.E.64 desc[UR4][R36.64+0x8], R12 ;  /* 0x0000080c24007985 */ /* 0x0001e6000c101b04 */
.L_x_11478:
[----:B------:R-:W-:Y:S05]  /*22ffd0*/  BSYNC B4 ;  /* 0x0000000000047941 */ /* 0x000fea0003800000 */
.L_x_11477:
        /* <DEDUP_REMOVED lines=54> */
.L_x_11483:
[----:B------:R-:W-:Y:S05]  /*230340*/  BSYNC B4 ;  /* 0x0000000000047941 */ /* 0x000fea0003800000 */
.L_x_11482:
        /* <DEDUP_REMOVED lines=40> */
.L_x_11485:
[----:B------:R-:W-:Y:S05]  /*2305d0*/  BSYNC B4 ;  /* 0x0000000000047941 */ /* 0x000fea0003800000 */
.L_x_11484:
[----:B------:R-:W-:Y:S02]  /*2305e0*/  R2UR UR4, R38 ;  /* 0x00000000260472ca */ /* 0x000fe400000e0000 */
[----:B------:R-:W-:-:S13]  /*2305f0*/  R2UR UR5, R39 ;  /* 0x00000000270572ca */ /* 0x000fda00000e0000 */
[----:B------:R4:W-:Y:S01]  /*230600*/  ST.E desc[UR4][R30.64], R15 ;  /* 0x0000000f1e007985 */ /* 0x0009e2000c101904 */
[----:B------:R-:W-:Y:S05]  /*230610*/  BRA `(.L_x_11475) ;  /* 0x0000000000247947 */ /* 0x000fea0003800000 */
.L_x_11476:
        /* <DEDUP_REMOVED lines=9> */
.L_x_11475:
[----:B------:R-:W-:Y:S05]  /*2306b0*/  BSYNC B3 ;  /* 0x0000000000037941 */ /* 0x000fea0003800000 */
.L_x_11474:
[C---:B------:R-:W-:Y:S02]  /*2306c0*/  VIADD R8, R4.reuse, 0x1 ;  /* 0x0000000104087836 */ /* 0x040fe40000000000 */
[----:B------:R-:W-:Y:S02]  /*2306d0*/  VIADD R4, R4, 0xffffffff ;  /* 0xffffffff04047836 */ /* 0x000fe40000000000 */
[----:B------:R-:W-:Y:S01]  /*2306e0*/  VIADD R2, R2, 0xfffffffc ;  /* 0xfffffffc02027836 */ /* 0x000fe20000000000 */
[----:B------:R-:W-:-:S13]  /*2306f0*/  ISETP.GT.U32.AND P0, PT, R8, 0x1, PT ;  /* 0x000000010800780c */ /* 0x000fda0003f04070 */
[----:B------:R-:W-:Y:S05]  /*230700*/  @P0 BRA `(.L_x_11486) ;  /* 0xffffffec000c0947 */ /* 0x000fea000383ffff */
[----:B------:R-:W-:Y:S05]  /*230710*/  BSYNC B0 ;  /* 0x0000000000007941 */ /* 0x000fea0003800000 */
.L_x_11461:
[----:B------:R-:W-:Y:S02]  /*230720*/  R2UR UR4, R38 ;  /* 0x00000000260472ca */ /* 0x000fe400000e0000 */
[----:B------:R-:W-:-:S13]  /*230730*/  R2UR UR5, R39 ;  /* 0x00000000270572ca */ /* 0x000fda00000e0000 */
[----:B------:R-:W2:Y:S02]  /*230740*/  LD.E R2, desc[UR4][R30.64] ;  /* 0x000000041e027980 */ /* 0x000ea4000c101900 */
[----:B--2---:R-:W-:-:S13]  /*230750*/  ISETP.EQ.AND P0, PT, R2, RZ, PT ;  /* 0x000000ff0200720c */ /* 0x004fda0003f02270 */
.L_x_11460:
[----:B------:R-:W-:Y:S05]  /*230760*/  BSYNC B1 ;  /* 0x0000000000017941 */ /* 0x000fea0003800000 */
.L_x_11459:
[----:B01----:R-:W-:-:S07]  /*230770*/  SEL R13, R11, RZ, P0 ;  /* 0x000000ff0b0d7207 */ /* 0x003fce0000000000 */
.L_x_11458:
[----:B------:R-:W-:Y:S05]  /*230780*/  BSYNC B2 ;  /* 0x0000000000027941 */ /* 0x000fea0003800000 */
.L_x_11457:
[----:B------:R-:W-:Y:S01]  /*230790*/  IMAD.MOV.U32 R4, RZ, RZ, RZ ;  /* 0x000000ffff047224 */ /* 0x000fe200078e00ff */
[----:B------:R-:W-:Y:S06]  /*2307a0*/  @!P0 BRA `(.L_x_5202) ;  /* 0x0000000000388947 */ /* 0x000fec0003800000 */
[----:B------:R-:W0:Y:S01]  /*2307b0*/  S2UR UR5, SR_CgaCtaId ;  /* 0x00000000000579c3 */ /* 0x000e220000008800 */
[----:B------:R-:W-:Y:S01]  /*2307c0*/  UMOV UR4, 0x400 ;  /* 0x0000040000047882 */ /* 0x000fe20000000000 */
[----:B------:R-:W-:Y:S02]  /*2307d0*/  R2UR UR6, R38 ;  /* 0x00000000260672ca */ /* 0x000fe400000e0000 */
[C---:B------:R-:W-:Y:S01]  /*2307e0*/  R2UR UR7, R39.reuse ;  /* 0x00000000270772ca */ /* 0x040fe200000e0000 */
[----:B0-----:R-:W-:Y:S01]  /*2307f0*/  ULEA UR4, UR5, UR4, 0x18 ;  /* 0x0000000405047291 */ /* 0x001fe2000f8ec0ff */
[----:B------:R-:W-:-:S08]  /*230800*/  R2UR UR5, R39 ;  /* 0x00000000270572ca */ /* 0x000fd000000e0000 */
[----:B------:R-:W0:Y:S01]  /*230810*/  LDS.64 R4, [UR4] ;  /* 0x00000004ff047984 */ /* 0x000e220008000a00 */
[----:B------:R-:W-:Y:S02]  /*230820*/  R2UR UR4, R38 ;  /* 0x00000000260472ca */ /* 0x000fe400000e0000 */
[----:B0-----:R-:W-:-:S05]  /*230830*/  IADD3 R2, P0, PT, R4, R9, RZ ;  /* 0x0000000904027210 */ /* 0x001fca0007f1e0ff */
[----:B------:R-:W-:-:S06]  /*230840*/  IMAD.X R3, R5, 0x1, R3, P0 ;  /* 0x0000000105037824 */ /* 0x000fcc00000e0603 */
[----:B------:R0:W-:Y:S04]  /*230850*/  ST.E desc[UR4][R2.64+0x20], R13 ;  /* 0x0000200d02007985 */ /* 0x0001e8000c101904 */
[----:B--234-:R-:W2:Y:S02]  /*230860*/  LD.E R30, desc[UR6][R30.64] ;  /* 0x000000061e1e7980 */ /* 0x01cea4000c101900 */
[----:B--2---:R-:W-:-:S04]  /*230870*/  ISETP.NE.AND P0, PT, R30, RZ, PT ;  /* 0x000000ff1e00720c */ /* 0x004fc80003f05270 */
[----:B0-----:R-:W-:-:S09]  /*230880*/  SEL R4, R0, RZ, !P0 ;  /* 0x000000ff00047207 */ /* 0x001fd20004000000 */
.L_x_5202:
[----:B------:R-:W-:Y:S05]  /*230890*/  BSYNC B11 ;  /* 0x00000000000b7941 */ /* 0x000fea0003800000 */
.L_x_5201:
[----:B------:R-:W3:Y:S01]  /*2308a0*/  LDL R20, [R1+0x14] ;  /* 0x0000140001147983 */ /* 0x000ee20000100800 */
[----:B------:R4:W-:Y:S05]  /*2308b0*/  BMOV.32 B6, R23 ;  /* 0x0000001706007356 */ /* 0x0009ea0000000000 */
[----:B------:R-:W3:Y:S01]  /*2308c0*/  LDL R21, [R1+0x18] ;  /* 0x0000180001157983 */ /* 0x000ee20000100800 */
[----:B------:R4:W-:Y:S05]  /*2308d0*/  BMOV.32 B7, R24 ;  /* 0x0000001807007356 */ /* 0x0009ea0000000000 */
[----:B------:R4:W-:Y:S05]  /*2308e0*/  BMOV.32 B8, R25 ;  /* 0x0000001908007356 */ /* 0x0009ea0000000000 */
[----:B------:R4:W-:Y:S05]  /*2308f0*/  BMOV.32 B9, R26 ;  /* 0x0000001a09007356 */ /* 0x0009ea0000000000 */
[----:B------:R4:W-:Y:S05]  /*230900*/  BMOV.32 B10, R27 ;  /* 0x0000001b0a007356 */ /* 0x0009ea0000000000 */
[----:B------:R4:W-:Y:S05]  /*230910*/  BMOV.32 B11, R28 ;  /* 0x0000001c0b007356 */ /* 0x0009ea0000000000 */
[----:B------:R-:W3:Y:S04]  /*230920*/  LDL R2, [R1] ;  /* 0x0000000001027983 */ /* 0x000ee80000100800 */
[----:B------:R-:W3:Y:S04]  /*230930*/  LDL R16, [R1+0x4] ;  /* 0x0000040001107983 */ /* 0x000ee80000100800 */
[----:B012--5:R-:W2:Y:S04]  /*230940*/  LDL R17, [R1+0x8] ;  /* 0x0000080001117983 */ /* 0x027ea80000100800 */
[----:B------:R-:W2:Y:S04]  /*230950*/  LDL R18, [R1+0xc] ;  /* 0x00000c0001127983 */ /* 0x000ea80000100800 */
[----:B------:R-:W2:Y:S04]  /*230960*/  LDL R19, [R1+0x10] ;  /* 0x0000100001137983 */ /* 0x000ea80000100800 */
[----:B------:R-:W2:Y:S04]  /*230970*/  LDL R22, [R1+0x1c] ;  /* 0x00001c0001167983 */ /* 0x000ea80000100800 */
[----:B----4-:R-:W2:Y:S04]  /*230980*/  LDL R23, [R1+0x20] ;  /* 0x0000200001177983 */ /* 0x010ea80000100800 */
[----:B------:R-:W2:Y:S04]  /*230990*/  LDL R24, [R1+0x24] ;  /* 0x0000240001187983 */ /* 0x000ea80000100800 */
[----:B------:R-:W2:Y:S04]  /*2309a0*/  LDL R25, [R1+0x28] ;  /* 0x0000280001197983 */ /* 0x000ea80000100800 */
[----:B------:R-:W2:Y:S04]  /*2309b0*/  LDL R26, [R1+0x2c] ;  /* 0x00002c00011a7983 */ /* 0x000ea80000100800 */
[----:B------:R-:W2:Y:S04]  /*2309c0*/  LDL R27, [R1+0x30] ;  /* 0x00003000011b7983 */ /* 0x000ea80000100800 */
[----:B------:R-:W2:Y:S04]  /*2309d0*/  LDL R28, [R1+0x34] ;  /* 0x00003400011c7983 */ /* 0x000ea80000100800 */
[----:B------:R-:W2:Y:S04]  /*2309e0*/  LDL R29, [R1+0x38] ;  /* 0x00003800011d7983 */ /* 0x000ea80000100800 */
[----:B---3--:R-:W2:Y:S04]  /*2309f0*/  LDL R30, [R1+0x3c] ;  /* 0x00003c00011e7983 */ /* 0x008ea80000100800 */
[----:B------:R-:W2:Y:S04]  /*230a00*/  LDL R31, [R1+0x40] ;  /* 0x00004000011f7983 */ /* 0x000ea80000100800 */
        /* <DEDUP_REMOVED lines=8> */
[----:B------:R0:W2:Y:S02]  /*230a90*/  LDL R53, [R1+0x64] ;  /* 0x0000640001357983 */ /* 0x0000a40000100800 */
[----:B0-----:R-:W-:Y:S01]  /*230aa0*/  VIADD R1, R1, 0x68 ;  /* 0x0000006801017836 */ /* 0x001fe20000000000 */
[----:B--2---:R-:W-:Y:S06]  /*230ab0*/  RET.REL.NODEC R20 `(_Z5entryPcS_PiPxS1_S0_S0_P19HostDeviceInterfacei) ;  /* 0xffffdcf414507950 */ /* 0x004fec0003c3ffff */
        .type           $_Z5entryPcS_PiPxS1_S0_S0_P19HostDeviceInterfacei$_Z66edu_syr_pcpratts_rootbeer_runtime_HamaPeer_getCurrentStringMessagePcPi,@function
        .size           $_Z5entryPcS_PiPxS1_S0_S0_P19HostDeviceInterfacei$_Z66edu_syr_pcpratts_rootbeer_runtime_HamaPeer_getCurrentStringMessagePcPi,($_Z5entryPcS_PiPxS1_S0_S0_P19HostDeviceInterfacei$_Z73at_illecker_hama_hybrid_examples_kmeans_KMeansHybridKernelOld_gpuMethod0_PciPi - $_Z5entryPcS_PiPxS1_S0_S0_P19HostDeviceInterfacei$_Z66edu_syr_pcpratts_rootbeer_runtime_HamaPeer_getCurrentStringMessagePcPi)
$_Z5entryPcS_PiPxS1_S0_S0_P19HostDeviceInterfacei$_Z66edu_syr_pcpratts_rootbeer_runtime_HamaPeer_getCurrentStringMessagePcPi:
[----:B------:R-:W0:Y:S01]  /*230ac0*/  S2R R37, SR_TID.X ;  /* 0x0000000000257919 */ /* 0x000e220000002100 */
[----:B------:R-:W1:Y:S01]  /*230ad0*/  LDCU UR5, c[0x0][0x2fc] ;  /* 0x00005f80ff0577ac */ /* 0x000e620008000800 */
[----:B------:R-:W0:Y:S01]  /*230ae0*/  S2UR UR6, SR_CTAID.X ;  /* 0x00000000000679c3 */ /* 0x000e220000002500 */
[----:B------:R-:W-:Y:S01]  /*230af0*/  VIADD R40, R1, 0x158 ;  /* 0x0000015801287836 */ /* 0x000fe20000000000 */
[----:B------:R-:W2:Y:S01]  /*230b00*/  LDCU UR4, c[0x0][0x2f8] ;  /* 0x00005f00ff0477ac */ /* 0x000ea20008000800 */
[----:B------:R-:W-:Y:S02]  /*230b10*/  IMAD.MOV.U32 R43, RZ, RZ, RZ ;  /* 0x000000ffff2b7224 */ /* 0x000fe400078e00ff */
[----:B------:R-:W-:-:S03]  /*230b20*/  IMAD.MOV.U32 R41, RZ, RZ, RZ ;  /* 0x000000ffff297224 */ /* 0x000fc600078e00ff */
[----:B------:R-:W0:Y:S01]  /*230b30*/  LDC R0, c[0x0][0x360] ;  /* 0x0000d800ff007b82 */ /* 0x000e220000000800 */
[----:B------:R-:W-:-:S07]  /*230b40*/  IMAD.MOV.U32 R5, RZ, RZ, RZ ;  /* 0x000000ffff057224 */ /* 0x000fce00078e00ff */
[----:B------:R-:W3:Y:S01]  /*230b50*/  LDC R32, c[0x0][0x2f8] ;  /* 0x0000be00ff207b82 */ /* 0x000ee20000000800 */
[----:B--2---:R-:W-:-:S07]  /*230b60*/  IADD3 R40, P0, PT, R40, UR4, RZ ;  /* 0x0000000428287c10 */ /* 0x004fce000ff1e0ff */
[----:B------:R-:W2:Y:S01]  /*230b70*/  LDC.64 R46, c[0x0][0x358] ;  /* 0x0000d600ff2e7b82 */ /* 0x000ea20000000a00 */
[----:B-1----:R-:W-:Y:S02]  /*230b80*/  IMAD.X R34, RZ, RZ, UR5, P0 ;  /* 0x00000005ff227e24 */ /* 0x002fe400080e06ff */
[----:B0-----:R-:W-:Y:S01]  /*230b90*/  IMAD R37, R0, UR6, R37 ;  /* 0x0000000600257c24 */ /* 0x001fe2000f8e0225 */
[----:B------:R-:W-:Y:S02]  /*230ba0*/  PRMT R0, RZ, 0x7610, R0 ;  /* 0x00007610ff007816 */ /* 0x000fe40000000000 */
[----:B---3--:R-:W-:-:S07]  /*230bb0*/  IADD3 R32, PT, PT, -R32, UR42, RZ ;  /* 0x0000002a20207c10 */ /* 0x008fce000fffe1ff */
.L_x_11602:
[----:B------:R-:W-:Y:S01]  /*230bc0*/  ISETP.NE.AND P0, PT, R43, 0x186a0, PT ;  /* 0x000186a02b00780c */ /* 0x000fe20003f05270 */
[----:B------:R-:W-:-:S12]  /*230bd0*/  YIELD ;  /* 0x0000000000007946 */ /* 0x000fd80003800000 */
[----:B012--5:R-:W-:Y:S05]  /*230be0*/  @!P0 BRA `(.L_x_11487) ;  /* 0x0000006800cc8947 */ /* 0x027fea0003800000 */
[----:B------:R-:W-:Y:S01]  /*230bf0*/  LOP3.LUT P0, RZ, R0, 0xff, RZ, 0xc0, !PT ;  /* 0x000000ff00ff7812 */ /* 0x000fe2000780c0ff */
[----:B------:R-:W-:Y:S05]  /*230c00*/  WARPSYNC.ALL ;  /* 0x0000000000007948 */ /* 0x000fea0003800000 */
[----:B------:R-:W-:Y:S07]  /*230c10*/  BAR.SYNC.DEFER_BLOCKING 0x0 ;  /* 0x0000000000007b1d */ /* 0x000fee0000010000 */
[----:B------:R-:W-:Y:S05]  /*230c20*/  @P0 BRA `(.L_x_11487) ;  /* 0x0000006800bc0947 */ /* 0x000fea0003800000 */
[----:B------:R-:W0:Y:S01]  /*230c30*/  LDC.64 R48, c[0x4][0x10] ;  /* 0x01000400ff307b82 */ /* 0x000e220000000a00 */
[----:B--2---:R-:W-:Y:S02]  /*230c40*/  R2UR UR4, R46 ;  /* 0x000000002e0472ca */ /* 0x004fe400000e0000 */
[----:B------:R-:W-:-:S13]  /*230c50*/  R2UR UR5, R47 ;  /* 0x000000002f0572ca */ /* 0x000fda00000e0000 */
[----:B0-----:R-:W2:Y:S01]  /*230c60*/  LDG.E.64 R6, desc[UR4][R48.64] ;  /* 0x0000000430067981 */ /* 0x001ea2000c1e1b00 */
        /* <DEDUP_REMOVED lines=16> */
[----:B------:R-:W-:Y:S01]  /*230d70*/  IMAD.MOV.U32 R12, RZ, RZ, R37 ;  /* 0x000000ffff0c7224 */ /* 0x000fe200078e0025 */
[----:B------:R-:W-:Y:S01]  /*230d80*/  MOV R0, 0x0 ;  /* 0x0000000000007802 */ /* 0x000fe20000000f00 */
[----:B------:R-:W0:Y:S01]  /*230d90*/  LDCU.64 UR4, c[0x4][0x50] ;  /* 0x01000a00ff0477ac */ /* 0x000e220008000a00 */
[----:B------:R-:W-:Y:S02]  /*230da0*/  IMAD.MOV.U32 R6, RZ, RZ, R40 ;  /* 0x000000ffff067224 */ /* 0x000fe400078e0028 */
[----:B------:R1:W3:Y:S01]  /*230db0*/  LDC.64 R10, c[0x4][R0] ;  /* 0x01000000000a7b82 */ /* 0x0002e20000000a00 */
[----:B------:R-:W-:Y:S02]  /*230dc0*/  IMAD.MOV.U32 R7, RZ, RZ, R34 ;  /* 0x000000ffff077224 */ /* 0x000fe400078e0022 */
[----:B0-----:R-:W-:Y:S02]  /*230dd0*/  IMAD.U32 R4, RZ, RZ, UR4 ;  /* 0x00000004ff047e24 */ /* 0x001fe4000f8e00ff */
[----:B------:R-:W-:Y:S01]  /*230de0*/  IMAD.U32 R5, RZ, RZ, UR5 ;  /* 0x00000005ff057e24 */ /* 0x000fe2000f8e00ff */
[----:B--23--:R1:W-:Y:S06]  /*230df0*/  STL.64 [R1+0x158], R12 ;  /* 0x0001580c01007387 */ /* 0x00c3ec0000100a00 */
[----:B------:R-:W-:-:S07]  /*230e00*/  LEPC R20, `(.L_x_11492) ;  /* 0x000000001014794e */ /* 0x000fce0000000000 */
[----:B-1----:R-:W-:Y:S05]  /*230e10*/  CALL.ABS.NOINC R10 ;  /* 0x000000000a007343 */ /* 0x002fea0003c00000 */
.L_x_11492:
[----:B------:R-:W-:Y:S02]  /*230e20*/  R2UR UR4, R46 ;  /* 0x000000002e0472ca */ /* 0x000fe400000e0000 */
[----:B------:R-:W-:-:S13]  /*230e30*/  R2UR UR5, R47 ;  /* 0x000000002f0572ca */ /* 0x000fda00000e0000 */
[----:B------:R0:W5:Y:S02]  /*230e40*/  LDG.E.64 R8, desc[UR4][R48.64] ;  /* 0x0000000430087981 */ /* 0x000164000c1e1b00 */
.L_x_11491:
[----:B------:R-:W-:Y:S05]  /*230e50*/  BSYNC B10 ;  /* 0x00000000000a7941 */ /* 0x000fea0003800000 */
.L_x_11490:
[----:B------:R-:W-:Y:S01]  /*230e60*/  BSSY B0, `(.L_x_11493) ;  /* 0x000000a000007945 */ /* 0x000fe20003800000 */
[----:B------:R-:W-:-:S07]  /*230e70*/  IMAD.MOV.U32 R0, RZ, RZ, RZ ;  /* 0x000000ffff007224 */ /* 0x000fce00078e00ff */
.L_x_11494:
[----:B------:R-:W-:Y:S05]  /*230e80*/  YIELD ;  /* 0x0000000000007946 */ /* 0x000fea0003800000 */
[----:B------:R-:W-:Y:S02]  /*230e90*/  R2UR UR4, R46 ;  /* 0x000000002e0472ca */ /* 0x000fe400000e0000 */
[----:B------:R-:W-:-:S13]  /*230ea0*/  R2UR UR5, R47 ;  /* 0x000000002f0572ca */ /* 0x000fda00000e0000 */
[----:B-----5:R-:W2:Y:S01]  /*230eb0*/  LD.E.U8.STRONG.SYS R3, desc[UR4][R8.64+0x8] ;  /* 0x0000080408037980 */ /* 0x020ea2000c115100 */
[C---:B------:R-:W-:Y:S01]  /*230ec0*/  ISETP.GE.U32.AND P0, PT, R0.reuse, 0x2710, PT ;  /* 0x000027100000780c */ /* 0x040fe20003f06070 */
[----:B------:R-:W-:Y:S01]  /*230ed0*/  VIADD R0, R0, 0x1 ;  /* 0x0000000100007836 */ /* 0x000fe20000000000 */
[----:B--2---:R-:W-:-:S13]  /*230ee0*/  ISETP.NE.AND P1, PT, R3, RZ, PT ;  /* 0x000000ff0300720c */ /* 0x004fda0003f25270 */
[----:B------:R-:W-:Y:S05]  /*230ef0*/  @!P0 BRA P1, `(.L_x_11494) ;  /* 0xfffffffc00e08947 */ /* 0x000fea000083ffff */
[----:B------:R-:W-:Y:S05]  /*230f00*/  BSYNC B0 ;  /* 0x0000000000007941 */ /* 0x000fea0003800000 */
.L_x_11493:
        /* <DEDUP_REMOVED lines=10> */
[C---:B------:R-:W-:Y:S01]  /*230fb0*/  R2UR UR11, R47.reuse ;  /* 0x000000002f0b72ca */ /* 0x040fe200000e0000 */
[----:B------:R1:W-:Y:S01]  /*230fc0*/  ST.E.STRONG.SYS desc[UR4][R8.64+0xc], R3 ;  /* 0x00000c0308007985 */ /* 0x0003e2000c115904 */
[C---:B------:R-:W-:Y:S02]  /*230fd0*/  R2UR UR12, R46.reuse ;  /* 0x000000002e0c72ca */ /* 0x040fe400000e0000 */
[C---:B------:R-:W-:Y:S01]  /*230fe0*/  R2UR UR13, R47.reuse ;  /* 0x000000002f0d72ca */ /* 0x040fe200000e0000 */
[----:B------:R1:W-:Y:S01]  /*230ff0*/  ST.E.STRONG.SYS desc[UR6][R8.64+0x950], R5 ;  /* 0x0009500508007985 */ /* 0x0003e2000c115906 */
[----:B------:R-:W-:Y:S02]  /*231000*/  R2UR UR14, R46 ;  /* 0x000000002e0e72ca */ /* 0x000fe400000e0000 */
[----:B------:R-:W-:Y:S01]  /*231010*/  R2UR UR15, R47 ;  /* 0x000000002f0f72ca */ /* 0x000fe200000e0000 */
[----:B------:R1:W-:Y:S04]  /*231020*/  ST.E.STRONG.SYS desc[UR8][R8.64+0x954], R3 ;  /* 0x0009540308007985 */ /* 0x0003e8000c115908 */
[----:B------:R1:W-:Y:S04]  /*231030*/  ST.E.STRONG.SYS desc[UR10][R8.64+0x958], R3 ;  /* 0x0009580308007985 */ /* 0x0003e8000c11590a */
        /* <DEDUP_REMOVED lines=16> */
[----:B-1----:R-:W-:Y:S05]  /*231140*/  @P0 BRA `(.L_x_11496) ;  /* 0x0000000400200947 */ /* 0x002fea0003800000 */
[----:B------:R-:W-:-:S07]  /*231150*/  IMAD.MOV.U32 R0, RZ, RZ, RZ ;  /* 0x000000ffff007224 */ /* 0x000fce00078e00ff */
.L_x_11497:
        /* <DEDUP_REMOVED lines=71> */
.L_x_11496:
[----:B------:R-:W-:Y:S05]  /*2315d0*/  BSYNC B0 ;  /* 0x0000000000007941 */ /* 0x000fea0003800000 */
.L_x_11495:
[----:B------:R-:W-:Y:S01]  /*2315e0*/  BSSY B0, `(.L_x_11498) ;  /* 0x000000c000007945 */ /* 0x000fe20003800000 */
[----:B------:R-:W-:-:S07]  /*2315f0*/  IMAD.MOV.U32 R3, RZ, RZ, RZ ;  /* 0x000000ffff037224 */ /* 0x000fce00078e00ff */
.L_x_11499:
[----:B------:R-:W-:Y:S05]  /*231600*/  YIELD ;  /* 0x0000000000007946 */ /* 0x000fea0003800000 */
[----:B------:R-:W-:Y:S02]  /*231610*/  R2UR UR4, R46 ;  /* 0x000000002e0472ca */ /* 0x000fe400000e0000 */
[----:B------:R-:W-:Y:S02]  /*231620*/  R2UR UR5, R47 ;  /* 0x000000002f0572ca */ /* 0x000fe400000e0000 */
[----:B0----5:R-:W-:-:S05]  /*231630*/  IADD3 R4, P0, PT, R3, R48, RZ ;  /* 0x0000003003047210 */ /* 0x021fca0007f1e0ff */
[----:B------:R-:W-:-:S06]  /*231640*/  IMAD.X R5, RZ, RZ, R49, P0 ;  /* 0x000000ffff057224 */ /* 0x000fcc00000e0631 */
[----:B------:R-:W2:Y:S01]  /*231650*/  LD.E.U8.STRONG.SYS R4, desc[UR4][R4.64+0x50] ;  /* 0x0000500404047980 */ /* 0x000ea2000c115100 */
[----:B------:R-:W-:Y:S02]  /*231660*/  IMAD.MOV.U32 R0, RZ, RZ, R3 ;  /* 0x000000ffff007224 */ /* 0x000fe400078e0003 */
[----:B------:R-:W-:Y:S01]  /*231670*/  VIADD R3, R3, 0x1 ;  /* 0x0000000103037836 */ /* 0x000fe20000000000 */
[----:B--2---:R-:W-:-:S13]  /*231680*/  ISETP.NE.AND P0, PT, R4, RZ, PT ;  /* 0x000000ff0400720c */ /* 0x004fda0003f05270 */
[----:B------:R-:W-:Y:S05]  /*231690*/  @P0 BRA `(.L_x_11499) ;  /* 0xfffffffc00d80947 */ /* 0x000fea000383ffff */
[----:B------:R-:W-:Y:S05]  /*2316a0*/  BSYNC B0 ;  /* 0x0000000000007941 */ /* 0x000fea0003800000 */
.L_x_11498:
        /* <DEDUP_REMOVED lines=61> */
[C---:B0-----:R-:W-:Y:S01]  /*231a80*/  LOP3.LUT R13, R0.reuse, 0xfffffffe, RZ, 0xc0, !PT ;  /* 0xfffffffe000d7812 */ /* 0x041fe200078ec0ff */
[----:B------:R-:W-:Y:S01]  /*231a90*/  IMAD.MOV.U32 R7, RZ, RZ, RZ ;  /* 0x000000ffff077224 */ /* 0x000fe200078e00ff */
[----:B------:R-:W-:Y:S01]  /*231aa0*/  LOP3.LUT R6, R0, 0x7ffffffe, RZ, 0xc0, !PT ;  /* 0x7ffffffe00067812 */ /* 0x000fe200078ec0ff */
[----:B------:R-:W-:Y:S02]  /*231ab0*/  IMAD.MOV.U32 R12, RZ, RZ, RZ ;  /* 0x000000ffff0c7224 */ /* 0x000fe400078e00ff */
[----:B------:R-:W-:-:S07]  /*231ac0*/  IMAD.MOV R13, RZ, RZ, -R13 ;  /* 0x000000ffff0d7224 */ /* 0x000fce00078e0a0d */
.L_x_11521:
[----:B0-2---:R-:W0:Y:S01]  /*231ad0*/  LDS.128 R8, [R15] ;  /* 0x000000000f087984 */ /* 0x005e220000000c00 */
[----:B------:R-:W-:Y:S05]  /*231ae0*/  YIELD ;  /* 0x0000000000007946 */ /* 0x000fea0003800000 */
[----:B------:R-:W-:Y:S02]  /*231af0*/  R2UR UR4, R46 ;  /* 0x000000002e0472ca */ /* 0x000fe400000e0000 */
[----:B------:R-:W-:Y:S01]  /*231b00*/  R2UR UR5, R47 ;  /* 0x000000002f0572ca */ /* 0x000fe200000e0000 */
[----:B01----:R-:W-:-:S12]  /*231b10*/  IMAD.WIDE R4, R3, 0x10, R8 ;  /* 0x0000001003047825 */ /* 0x003fd800078e0208 */
        /* <DEDUP_REMOVED lines=67> */
.L_x_11509:
[----:B------:R-:W-:Y:S05]  /*231f50*/  BSYNC B4 ;  /* 0x0000000000047941 */ /* 0x000fea0003800000 */
.L_x_11508:
        /* <DEDUP_REMOVED lines=32> */
.L_x_11511:
[----:B------:R-:W-:Y:S05]  /*232160*/  BSYNC B4 ;  /* 0x0000000000047941 */ /* 0x000fea0003800000 */
.L_x_11510:
[----:B------:R2:W-:Y:S01]  /*232170*/  STL [R32], R9 ;  /* 0x0000000920007387 */ /* 0x0005e20000100800 */
[----:B------:R-:W-:Y:S05]  /*232180*/  BRA `(.L_x_11512) ;  /* 0x0000000000147947 */ /* 0x000fea0003800000 */
.L_x_11507:
[----:B------:R-:W-:Y:S02]  /*232190*/  R2UR UR4, R46 ;  /* 0x000000002e0472ca */ /* 0x000fe400000e0000 */
[----:B------:R-:W-:Y:S02]  /*2321a0*/  R2UR UR5, R47 ;  /* 0x000000002f0572ca */ /* 0x000fe400000e0000 */
[----:B------:R-:W-:-:S05]  /*2321b0*/  IADD3 R4, P0, PT, R4, R7, RZ ;  /* 0x0000000704047210 */ /* 0x000fca0007f1e0ff */
[----:B------:R-:W-:-:S06]  /*2321c0*/  IMAD.X R5, RZ, RZ, R5, P0 ;  /* 0x000000ffff057224 */ /* 0x000fcc00000e0605 */
[----:B------:R3:W-:Y:S02]  /*2321d0*/  ST.E desc[UR4][R4.64+0x20], RZ ;  /* 0x000020ff04007985 */ /* 0x0007e4000c101904 */
.L_x_11512:
[----:B------:R-:W-:Y:S05]  /*2321e0*/  BSYNC B3 ;  /* 0x0000000000037941 */ /* 0x000fea0003800000 */
.L_x_11506:
[----:B------:R-:W4:Y:S01]  /*2321f0*/  S2UR UR5, SR_CgaCtaId ;  /* 0x00000000000579c3 */ /* 0x000f220000008800 */
[----:B------:R-:W-:Y:S02]  /*232200*/  UMOV UR4, 0x400 ;  /* 0x0000040000047882 */ /* 0x000fe40000000000 */
[----:B----4-:R-:W-:Y:S01]  /*232210*/  ULEA UR4, UR5, UR4, 0x18 ;  /* 0x0000000405047291 */ /* 0x010fe2000f8ec0ff */
[----:B------:R-:W-:-:S05]  /*232220*/  R2UR UR5, R47 ;  /* 0x000000002f0572ca */ /* 0x000fca00000e0000 */
[----:B------:R-:W-:Y:S01]  /*232230*/  IMAD.U32 R15, RZ, RZ, UR4 ;  /* 0x00000004ff0f7e24 */ /* 0x000fe2000f8e00ff */
[----:B------:R-:W-:-:S04]  /*232240*/  R2UR UR4, R46 ;  /* 0x000000002e0472ca */ /* 0x000fc800000e0000 */
[----:B0-2---:R-:W1:Y:S02]  /*232250*/  LDS.128 R8, [R15] ;  /* 0x000000000f087984 */ /* 0x005e640000000c00 */
[----:B-1-3--:R-:W-:-:S07]  /*232260*/  IMAD.WIDE R4, R3, 0x10, R8 ;  /* 0x0000001003047825 */ /* 0x00afce00078e0208 */
        /* <DEDUP_REMOVED lines=59> */
.L_x_11516:
[----:B------:R-:W-:Y:S01]  /*232620*/  IMAD.MOV.U32 R5, RZ, RZ, 0x5272 ;  /* 0x00005272ff057424 */ /* 0x000fe200078e00ff */
[----:B------:R-:W-:Y:S01]  /*232630*/  PLOP3.LUT P0, PT, PT, PT, PT, 0x8, 0x80 ;  /* 0x000000000080781c */ /* 0x000fe20003f0e170 */
[----:B------:R-:W-:-:S03]  /*232640*/  IMAD.MOV.U32 R9, RZ, RZ, -0x1 ;  /* 0xffffffffff097424 */ /* 0x000fc600078e00ff */
[----:B------:R0:W-:Y:S09]  /*232650*/  STL [R32], R5 ;  /* 0x0000000520007387 */ /* 0x0001f20000100800 */
.L_x_11517:
[----:B------:R-:W-:Y:S05]  /*232660*/  BSYNC B4 ;  /* 0x0000000000047941 */ /* 0x000fea0003800000 */
.L_x_11515:
        /* <DEDUP_REMOVED lines=31> */
.L_x_11519:
[----:B------:R-:W-:Y:S05]  /*232860*/  BSYNC B4 ;  /* 0x0000000000047941 */ /* 0x000fea0003800000 */
.L_x_11518:
[----:B------:R2:W-:Y:S01]  /*232870*/  STL [R32], R11 ;  /* 0x0000000b20007387 */ /* 0x0005e20000100800 */
[----:B------:R-:W-:Y:S05]  /*232880*/  BRA `(.L_x_11520) ;  /* 0x0000000000187947 */ /* 0x000fea0003800000 */
.L_x_11514:
[----:B------:R-:W-:Y:S01]  /*232890*/  VIADD R9, R7, 0x4 ;  /* 0x0000000407097836 */ /* 0x000fe20000000000 */
[----:B------:R-:W-:Y:S02]  /*2328a0*/  R2UR UR4, R46 ;  /* 0x000000002e0472ca */ /* 0x000fe400000e0000 */
[----:B------:R-:W-:Y:S02]  /*2328b0*/  R2UR UR5, R47 ;  /* 0x000000002f0572ca */ /* 0x000fe400000e0000 */
[----:B------:R-:W-:-:S05]  /*2328c0*/  IADD3 R4, P0, PT, R4, R9, RZ ;  /* 0x0000000904047210 */ /* 0x000fca0007f1e0ff */
[----:B------:R-:W-:-:S06]  /*2328d0*/  IMAD.X R5, RZ, RZ, R5, P0 ;  /* 0x000000ffff057224 */ /* 0x000fcc00000e0605 */
[----:B------:R0:W-:Y:S02]  /*2328e0*/  ST.E desc[UR4][R4.64+0x20], RZ ;  /* 0x000020ff04007985 */ /* 0x0001e4000c101904 */
.L_x_11520:
[----:B------:R-:W-:Y:S05]  /*2328f0*/  BSYNC B3 ;  /* 0x0000000000037941 */ /* 0x000fea0003800000 */
.L_x_11513:
[----:B------:R-:W-:Y:S02]  /*232900*/  VIADD R12, R12, 0x2 ;  /* 0x000000020c0c7836 */ /* 0x000fe40000000000 */
[----:B------:R-:W-:Y:S01]  /*232910*/  VIADD R7, R7, 0x8 ;  /* 0x0000000807077836 */ /* 0x000fe20000000000 */
[----:B------:R-:W-:Y:S06]  /*232920*/  @P2 BRA `(.L_x_11521) ;  /* 0xfffffff000682947 */ /* 0x000fec000383ffff */
.L_x_11505:
[----:B------:R-:W-:Y:S05]  /*232930*/  BSYNC B1 ;  /* 0x0000000000017941 */ /* 0x000fea0003800000 */
.L_x_11504:
[----:B------:R-:W-:Y:S01]  /*232940*/  ISETP.NE.AND P0, PT, R20, RZ, PT ;  /* 0x000000ff1400720c */ /* 0x000fe20003f05270 */
[----:B------:R-:W-:-:S12]  /*232950*/  BSSY B1, `(.L_x_11502) ;  /* 0x000006c000017945 */ /* 0x000fd80003800000 */
        /* <DEDUP_REMOVED lines=63> */
.L_x_11525:
[----:B------:R-:W-:Y:S01]  /*232d50*/  IMAD.MOV.U32 R5, RZ, RZ, 0x5272 ;  /* 0x00005272ff057424 */ /* 0x000fe200078e00ff */
[----:B------:R-:W-:Y:S01]  /*232d60*/  PLOP3.LUT P0, PT, PT, PT, PT, 0x8, 0x80 ;  /* 0x000000000080781c */ /* 0x000fe20003f0e170 */
[----:B------:R-:W-:-:S03]  /*232d70*/  IMAD.MOV.U32 R11, RZ, RZ, -0x1 ;  /* 0xffffffffff0b7424 */ /* 0x000fc600078e00ff */
[----:B------:R0:W-:Y:S09]  /*232d80*/  STL [R32], R5 ;  /* 0x0000000520007387 */ /* 0x0001f20000100800 */
.L_x_11526:
[----:B------:R-:W-:Y:S05]  /*232d90*/  BSYNC B3 ;  /* 0x0000000000037941 */ /* 0x000fea0003800000 */
.L_x_11524:
        /* <DEDUP_REMOVED lines=31> */
.L_x_11528:
[----:B------:R-:W-:Y:S05]  /*232f90*/  BSYNC B3 ;  /* 0x0000000000037941 */ /* 0x000fea0003800000 */
.L_x_11527:
[----:B------:R3:W-:Y:S01]  /*232fa0*/  STL [R32], R9 ;  /* 0x0000000920007387 */ /* 0x0007e20000100800 */
[----:B------:R-:W-:Y:S05]  /*232fb0*/  BRA `(.L_x_11522) ;  /* 0x0000000000147947 */ /* 0x000fea0003800000 */
.L_x_11523:
[----:B------:R-:W-:Y:S02]  /*232fc0*/  R2UR UR4, R46 ;  /* 0x000000002e0472ca */ /* 0x000fe400000e0000 */
[----:B------:R-:W-:Y:S02]  /*232fd0*/  R2UR UR5, R47 ;  /* 0x000000002f0572ca */ /* 0x000fe400000e0000 */
[----:B------:R-:W-:-:S05]  /*232fe0*/  LEA R6, P0, R6, R4, 0x2 ;  /* 0x0000000406067211 */ /* 0x000fca00078010ff */
[----:B------:R-:W-:-:S06]  /*232ff0*/  IMAD.X R7, RZ, RZ, R5, P0 ;  /* 0x000000ffff077224 */ /* 0x000fcc00000e0605 */
[----:B------:R4:W-:Y:S02]  /*233000*/  ST.E desc[UR4][R6.64+0x20], RZ ;  /* 0x000020ff06007985 */ /* 0x0009e4000c101904 */
.L_x_11522:
[----:B------:R-:W-:Y:S05]  /*233010*/  BSYNC B1 ;  /* 0x0000000000017941 */ /* 0x000fea0003800000 */
.L_x_11502:
[----:B------:R-:W-:-:S13]  /*233020*/  ISETP.NE.AND P0, PT, R0, RZ, PT ;  /* 0x000000ff0000720c */ /* 0x000fda0003f05270 */
[----:B------:R-:W-:Y:S05]  /*233030*/  @!P0 BREAK B2 ;  /* 0x0000000000028942 */ /* 0x000fea0003800000 */
[----:B------:R-:W-:Y:S05]  /*233040*/  @!P0 BRA `(.L_x_11503) ;  /* 0x0000001400f48947 */ /* 0x000fea0003800000 */
[----:B------:R-:W-:Y:S05]  /*233050*/  BSYNC B2 ;  /* 0x0000000000027941 */ /* 0x000fea0003800000 */
.L_x_11501:
[----:B------:R-:W-:Y:S01]  /*233060*/  ISETP.NE.AND P0, PT, R0, 0x1, PT ;  /* 0x000000010000780c */ /* 0x000fe20003f05270 */
[----:B------:R-:W-:Y:S01]  /*233070*/  BSSY B1, `(.L_x_11529) ;  /* 0x00000fe000017945 */ /* 0x000fe20003800000 */
[----:B----4-:R-:W-:-:S11]  /*233080*/  IMAD.MOV.U32 R7, RZ, RZ, RZ ;  /* 0x000000ffff077224 */ /* 0x010fd600078e00ff */
[----:B------:R-:W-:Y:S05]  /*233090*/  @!P0 BRA `(.L_x_11530) ;  /* 0x0000000c00ec8947 */ /* 0x000fea0003800000 */
[----:B------:R-:W-:Y:S01]  /*2330a0*/  LOP3.LUT R7, R0, 0x7ffffffe, RZ, 0xc0, !PT ;  /* 0x7ffffffe00077812 */ /* 0x000fe200078ec0ff */
[----:B0-----:R-:W-:Y:S01]  /*2330b0*/  IMAD.MOV.U32 R0, RZ, RZ, RZ ;  /* 0x000000ffff007224 */ /* 0x001fe200078e00ff */
[----:B------:R-:W-:-:S13]  /*2330c0*/  ISETP.NE.AND P2, PT, R3, -0x1, PT ;  /* 0xffffffff0300780c */ /* 0x000fda0003f45270 */
.L_x_11547:
[----:B------:R-:W-:Y:S05]  /*2330d0*/  YIELD ;  /* 0x0000000000007946 */ /* 0x000fea0003800000 */
[----:B------:R-:W-:Y:S02]  /*2330e0*/  R2UR UR4, R46 ;  /* 0x000000002e0472ca */ /* 0x000fe400000e0000 */
[----:B------:R-:W-:Y:S02]  /*2330f0*/  R2UR UR5, R47 ;  /* 0x000000002f0572ca */ /* 0x000fe400000e0000 */
[----:B---3--:R-:W-:Y:S01]  /*233100*/  IADD3 R4, P0, PT, R0, R48, RZ ;  /* 0x0000003000047210 */ /* 0x008fe20007f1e0ff */
[----:B01-3--:R-:W-:-:S04]  /*233110*/  @!P2 IMAD.MOV.U32 R9, RZ, RZ, 0x5368 ;  /* 0x00005368ff09a424 */ /* 0x00bfc800078e00ff */
[----:B-1--4-:R-:W-:-:S06]  /*233120*/  IMAD.X R5, RZ, RZ, R49, P0 ;  /* 0x000000ffff057224 */ /* 0x012fcc00000e0631 */
[----:B-----5:R0:W5:Y:S01]  /*233130*/  LD.E.U8.STRONG.SYS R21, desc[UR4][R4.64+0x50] ;  /* 0x0000500404157980 */ /* 0x020162000c115100 */
[----:B------:R-:W-:Y:S03]  /*233140*/  BSSY B2, `(.L_x_11531) ;  /* 0x0000072000027945 */ /* 0x000fe60003800000 */
        /* <DEDUP_REMOVED lines=69> */
.L_x_11535:
[----:B------:R-:W-:Y:S05]  /*2335a0*/  BSYNC B3 ;  /* 0x0000000000037941 */ /* 0x000fea0003800000 */
.L_x_11534:
        /* <DEDUP_REMOVED lines=32> */
.L_x_11537:
[----:B------:R-:W-:Y:S05]  /*2337b0*/  BSYNC B3 ;  /* 0x0000000000037941 */ /* 0x000fea0003800000 */
.L_x_11536:
[----:B------:R1:W-:Y:S01]  /*2337c0*/  STL [R32], R11 ;  /* 0x0000000b20007387 */ /* 0x0003e20000100800 */
[----:B------:R-:W-:Y:S05]  /*2337d0*/  BRA `(.L_x_11532) ;  /* 0x0000000000207947 */ /* 0x000fea0003800000 */
.L_x_11533:
        /* <DEDUP_REMOVED lines=8> */
.L_x_11532:
[----:B------:R-:W-:Y:S05]  /*233860*/  BSYNC B2 ;  /* 0x0000000000027941 */ /* 0x000fea0003800000 */
.L_x_11531:
[----:B------:R-:W-:Y:S02]  /*233870*/  R2UR UR4, R46 ;  /* 0x000000002e0472ca */ /* 0x000fe400000e0000 */
[----:B------:R-:W-:Y:S02]  /*233880*/  R2UR UR5, R47 ;  /* 0x000000002f0572ca */ /* 0x000fe400000e0000 */
[----:B------:R-:W-:Y:S01]  /*233890*/  ISETP.NE.AND P0, PT, R3, -0x1, PT ;  /* 0xffffffff0300780c */ /* 0x000fe20003f05270 */
[----:B------:R-:W-:Y:S10]  /*2338a0*/  BSSY B2, `(.L_x_11538) ;  /* 0x0000077000027945 */ /* 0x000ff40003800000 */
[----:B------:R4:W5:Y:S02]  /*2338b0*/  LD.E.U8.STRONG.SYS R15, desc[UR4][R4.64+0x51] ;  /* 0x00005104040f7980 */ /* 0x000964000c115100 */
[----:B------:R-:W-:Y:S05]  /*2338c0*/  @!P0 BRA `(.L_x_11539) ;  /* 0x0000000400c88947 */ /* 0x000fea0003800000 */
[----:B0---4-:R-:W0:Y:S01]  /*2338d0*/  S2R R5, SR_CgaCtaId ;  /* 0x0000000000057919 */ /* 0x011e220000008800 */
[----:B------:R-:W-:Y:S02]  /*2338e0*/  MOV R4, 0x400 ;  /* 0x0000040000047802 */ /* 0x000fe40000000f00 */
[----:B------:R-:W-:Y:S02]  /*2338f0*/  R2UR UR4, R46 ;  /* 0x000000002e0472ca */ /* 0x000fe400000e0000 */
[----:B------:R-:W-:Y:S02]  /*233900*/  R2UR UR5, R47 ;  /* 0x000000002f0572ca */ /* 0x000fe400000e0000 */
[----:B0-----:R-:W-:-:S05]  /*233910*/  LEA R4, R5, R4, 0x18 ;  /* 0x0000000405047211 */ /* 0x001fca00078ec0ff */
[----:B-123--:R-:W0:Y:S02]  /*233920*/  LDS.128 R8, [R4] ;  /* 0x0000000004087984 */ /* 0x00ee240000000c00 */
        /* <DEDUP_REMOVED lines=60> */
.L_x_11542:
[----:B------:R-:W-:Y:S01]  /*233cf0*/  IMAD.MOV.U32 R9, RZ, RZ, 0x5272 ;  /* 0x00005272ff097424 */ /* 0x000fe200078e00ff */
[----:B------:R-:W-:Y:S01]  /*233d00*/  PLOP3.LUT P0, PT, PT, PT, PT, 0x8, 0x80 ;  /* 0x000000000080781c */ /* 0x000fe20003f0e170 */
[----:B------:R-:W-:-:S03]  /*233d10*/  IMAD.MOV.U32 R13, RZ, RZ, -0x1 ;  /* 0xffffffffff0d7424 */ /* 0x000fc600078e00ff */
[----:B------:R0:W-:Y:S09]  /*233d20*/  STL [R32], R9 ;  /* 0x0000000920007387 */ /* 0x0001f20000100800 */
.L_x_11543:
[----:B------:R-:W-:Y:S05]  /*233d30*/  BSYNC B3 ;  /* 0x0000000000037941 */ /* 0x000fea0003800000 */
.L_x_11541:
        /* <DEDUP_REMOVED lines=31> */
.L_x_11545:
[----:B------:R-:W-:Y:S05]  /*233f30*/  BSYNC B3 ;  /* 0x0000000000037941 */ /* 0x000fea0003800000 */
.L_x_11544:
[----:B------:R2:W-:Y:S01]  /*233f40*/  STL [R32], R11 ;  /* 0x0000000b20007387 */ /* 0x0005e20000100800 */
[----:B------:R-:W-:Y:S05]  /*233f50*/  BRA `(.L_x_11546) ;  /* 0x00000000002c7947 */ /* 0x000fea0003800000 */
.L_x_11540:
        /* <DEDUP_REMOVED lines=9> */
.L_x_11539:
[----:B0---4-:R-:W-:-:S05]  /*233ff0*/  IMAD.MOV.U32 R5, RZ, RZ, 0x5368 ;  /* 0x00005368ff057424 */ /* 0x011fca00078e00ff */
[----:B------:R4:W-:Y:S02]  /*234000*/  STL [R32], R5 ;  /* 0x0000000520007387 */ /* 0x0009e40000100800 */
.L_x_11546:
[----:B------:R-:W-:Y:S05]  /*234010*/  BSYNC B2 ;  /* 0x0000000000027941 */ /* 0x000fea0003800000 */
.L_x_11538:
[----:B------:R-:W-:-:S05]  /*234020*/  VIADD R0, R0, 0x2 ;  /* 0x0000000200007836 */ /* 0x000fca0000000000 */
[----:B------:R-:W-:-:S13]  /*234030*/  ISETP.NE.AND P0, PT, R0, R7, PT ;  /* 0x000000070000720c */ /* 0x000fda0003f05270 */
[----:B------:R-:W-:Y:S05]  /*234040*/  @P0 BRA `(.L_x_11547) ;  /* 0xfffffff000200947 */ /* 0x000fea000383ffff */
.L_x_11530:
[----:B------:R-:W-:Y:S05]  /*234050*/  BSYNC B1 ;  /* 0x0000000000017941 */ /* 0x000fea0003800000 */
.L_x_11529:
[----:B------:R-:W-:-:S13]  /*234060*/  ISETP.NE.AND P0, PT, R20, RZ, PT ;  /* 0x000000ff1400720c */ /* 0x000fda0003f05270 */
[----:B------:R-:W-:Y:S05]  /*234070*/  @!P0 BRA `(.L_x_11503) ;  /* 0x0000000400e88947 */ /* 0x000fea0003800000 */
[----:B0--3--:R-:W-:Y:S02]  /*234080*/  IADD3 R4, P0, PT, R7, R48, RZ ;  /* 0x0000003007047210 */ /* 0x009fe40007f1e0ff */
[----:B------:R-:W-:Y:S02]  /*234090*/  R2UR UR4, R46 ;  /* 0x000000002e0472ca */ /* 0x000fe400000e0000 */
[----:B------:R-:W-:Y:S01]  /*2340a0*/  R2UR UR5, R47 ;  /* 0x000000002f0572ca */ /* 0x000fe200000e0000 */
[----:B-1--4-:R-:W-:Y:S01]  /*2340b0*/  IMAD.X R5, RZ, RZ, R49, P0 ;  /* 0x000000ffff057224 */ /* 0x012fe200000e0631 */
[----:B------:R-:W-:-:S11]  /*2340c0*/  ISETP.NE.AND P0, PT, R3, -0x1, PT ;  /* 0xffffffff0300780c */ /* 0x000fd60003f05270 */
[----:B-----5:R0:W5:Y:S02]  /*2340d0*/  LD.E.U8.STRONG.SYS R15, desc[UR4][R4.64+0x50] ;  /* 0x00005004040f7980 */ /* 0x020164000c115100 */
        /* <DEDUP_REMOVED lines=41> */
[----:B-----5:R-:W-:Y:S02]  /*234370*/  SHF.R.S32.HI R15, RZ, 0x1c, R6 ;  /* 0x0000001cff0f7819 */ /* 0x020fe40000011406 */
        /* <DEDUP_REMOVED lines=24> */
.L_x_11551:
[----:B------:R-:W-:Y:S01]  /*234500*/  IMAD.MOV.U32 R5, RZ, RZ, 0x5272 ;  /* 0x00005272ff057424 */ /* 0x000fe200078e00ff */
[----:B------:R-:W-:Y:S01]  /*234510*/  PLOP3.LUT P0, PT, PT, PT, PT, 0x8, 0x80 ;  /* 0x000000000080781c */ /* 0x000fe20003f0e170 */
[----:B------:R-:W-:-:S03]  /*234520*/  IMAD.MOV.U32 R13, RZ, RZ, -0x1 ;  /* 0xffffffffff0d7424 */ /* 0x000fc600078e00ff */
[----:B------:R0:W-:Y:S09]  /*234530*/  STL [R32], R5 ;  /* 0x0000000520007387 */ /* 0x0001f20000100800 */
.L_x_11552:
[----:B------:R-:W-:Y:S05]  /*234540*/  BSYNC B1 ;  /* 0x0000000000017941 */ /* 0x000fea0003800000 */
.L_x_11550:
[----:B------:R-:W-:Y:S01]  /*234550*/  BSSY B1, `(.L_x_11553) ;  /* 0x000001f000017945 */ /* 0x000fe20003800000 */
[----:B------:R-:W-:-:S03]  /*234560*/  IMAD.MOV.U32 R11, RZ, RZ, RZ ;  /* 0x000000ffff0b7224 */ /* 0x000fc600078e00ff */
[----:B------:R-:W-:Y:S05]  /*234570*/  @!P0 BRA `(.L_x_11554) ;  /* 0x0000000000708947 */ /* 0x000fea0003800000 */
[----:B------:R-:W-:-:S13]  /*234580*/  ISETP.NE.AND P0, PT, R13, -0x1, PT ;  /* 0xffffffff0d00780c */ /* 0x000fda0003f05270 */
[----:B0-----:R-:W-:-:S05]  /*234590*/  @!P0 IMAD.MOV.U32 R5, RZ, RZ, 0x5368 ;  /* 0x00005368ff058424 */ /* 0x001fca00078e00ff */
[----:B------:R1:W-:Y:S01]  /*2345a0*/  @!P0 STL [R32], R5 ;  /* 0x0000000520008387 */ /* 0x0003e20000100800 */
[----:B------:R-:W-:Y:S05]  /*2345b0*/  @!P0 BRA `(.L_x_11554) ;  /* 0x0000000000608947 */ /* 0x000fea0003800000 */
[----:B------:R-:W0:Y:S01]  /*2345c0*/  LDS.64 R8, [R0] ;  /* 0x0000000000087984 */ /* 0x000e220000000a00 */
[----:B------:R-:W-:Y:S02]  /*2345d0*/  R2UR UR4, R46 ;  /* 0x000000002e0472ca */ /* 0x000fe400000e0000 */
[----:B------:R-:W-:Y:S01]  /*2345e0*/  R2UR UR5, R47 ;  /* 0x000000002f0572ca */ /* 0x000fe200000e0000 */
[----:B0-----:R-:W-:-:S12]  /*2345f0*/  IMAD.WIDE R8, R13, 0x10, R8 ;  /* 0x000000100d087825 */ /* 0x001fd800078e0208 */
[----:B------:R2:W-:Y:S04]  /*234600*/  ST.E desc[UR4][R8.64+0x28], R4 ;  /* 0x0000280408007985 */ /* 0x0005e8000c101904 */
[----:B-1----:R-:W3:Y:S02]  /*234610*/  LDL R5, [R32] ;  /* 0x0000000020057983 */ /* 0x002ee40000100800 */
        /* <DEDUP_REMOVED lines=18> */
.L_x_11554:
[----:B------:R-:W-:Y:S05]  /*234740*/  BSYNC B1 ;  /* 0x0000000000017941 */ /* 0x000fea0003800000 */
.L_x_11553:
[----:B------:R2:W-:Y:S01]  /*234750*/  STL [R32], R11 ;  /* 0x0000000b20007387 */ /* 0x0005e20000100800 */
[----:B------:R-:W-:Y:S05]  /*234760*/  BRA `(.L_x_11503) ;  /* 0x00000000002c7947 */ /* 0x000fea0003800000 */
.L_x_11549:
        /* <DEDUP_REMOVED lines=9> */
.L_x_11548:
[----:B0-----:R-:W-:-:S05]  /*234800*/  IMAD.MOV.U32 R5, RZ, RZ, 0x5368 ;  /* 0x00005368ff057424 */ /* 0x001fca00078e00ff */
[----:B------:R0:W-:Y:S02]  /*234810*/  STL [R32], R5 ;  /* 0x0000000520007387 */ /* 0x0001e40000100800 */
.L_x_11503:
[----:B------:R-:W-:Y:S05]  /*234820*/  BSYNC B0 ;  /* 0x0000000000007941 */ /* 0x000fea0003800000 */
.L_x_11500:
[----:B------:R-:W-:Y:S01]  /*234830*/  R2UR UR4, R46 ;  /* 0x000000002e0472ca */ /* 0x000fe200000e0000 */
[----:B----4-:R-:W-:Y:S01]  /*234840*/  IMAD.MOV.U32 R6, RZ, RZ, 0x30 ;  /* 0x00000030ff067424 */ /* 0x010fe200078e00ff */
[----:B------:R-:W-:Y:S01]  /*234850*/  R2UR UR5, R47 ;  /* 0x000000002f0572ca */ /* 0x000fe200000e0000 */
[----:B------:R-:W-:-:S12]  /*234860*/  IMAD.MOV.U32 R7, RZ, RZ, 0x0 ;  /* 0x00000000ff077424 */ /* 0x000fd800078e00ff */
[----:B------:R-:W4:Y:S01]  /*234870*/  ATOMG.E.ADD.64.STRONG.GPU PT, R6, desc[UR4][R44.64+0x8], R6 ;  /* 0x800008062c0679a8 */ /* 0x000f2200081ef504 */
[----:B------:R-:W1:Y:S01]  /*234880*/  S2UR UR5, SR_CgaCtaId ;  /* 0x00000000000579c3 */ /* 0x000e620000008800 */
[----:B------:R-:W-:Y:S01]  /*234890*/  UMOV UR4, 0x400 ;  /* 0x0000040000047882 */ /* 0x000fe20000000000 */
[----:B------:R-:W-:Y:S01]  /*2348a0*/  BSSY B3, `(.L_x_11555) ;  /* 0x00002b7000037945 */ /* 0x000fe20003800000 */
[----:B-1----:R-:W-:-:S06]  /*2348b0*/  ULEA UR4, UR5, UR4, 0x18 ;  /* 0x0000000405047291 */ /* 0x002fcc000f8ec0ff */
[----:B0--3--:R-:W-:-:S05]  /*2348c0*/  IMAD.U32 R4, RZ, RZ, UR4 ;  /* 0x00000004ff047e24 */ /* 0x009fca000f8e00ff */
[----:B--2---:R-:W0:Y:S01]  /*2348d0*/  LDS.128 R8, [R4] ;  /* 0x0000000004087984 */ /* 0x004e220000000c00 */
        /* <DEDUP_REMOVED lines=93> */
[----:B------:R-:W-:-:S07]  /*234eb0*/  IMAD.MOV.U32 R13, RZ, RZ, RZ ;  /* 0x000000ffff0d7224 */ /* 0x000fce00078e00ff */
.L_x_11578:
        /* <DEDUP_REMOVED lines=68> */
.L_x_11566:
[----:B------:R-:W-:Y:S05]  /*235300*/  BSYNC B5 ;  /* 0x0000000000057941 */ /* 0x000fea0003800000 */
.L_x_11565:
        /* <DEDUP_REMOVED lines=32> */
.L_x_11568:
[----:B------:R-:W-:Y:S05]  /*235510*/  BSYNC B5 ;  /* 0x0000000000057941 */ /* 0x000fea0003800000 */
.L_x_11567:
[----:B------:R1:W-:Y:S01]  /*235520*/  STL [R32], R11 ;  /* 0x0000000b20007387 */ /* 0x0003e20000100800 */
[----:B------:R-:W-:Y:S05]  /*235530*/  BRA `(.L_x_11569) ;  /* 0x0000000000147947 */ /* 0x000fea0003800000 */
.L_x_11564:
[----:B------:R-:W-:Y:S02]  /*235540*/  R2UR UR4, R46 ;  /* 0x000000002e0472ca */ /* 0x000fe400000e0000 */
[----:B------:R-:W-:Y:S02]  /*235550*/  R2UR UR5, R47 ;  /* 0x000000002f0572ca */ /* 0x000fe400000e0000 */
[----:B------:R-:W-:-:S05]  /*235560*/  LEA R8, P0, R13, R14, 0x2 ;  /* 0x0000000e0d087211 */ /* 0x000fca00078010ff */
[----:B------:R-:W-:-:S06]  /*235570*/  IMAD.X R9, RZ, RZ, R15, P0 ;  /* 0x000000ffff097224 */ /* 0x000fcc00000e060f */
[----:B------:R2:W-:Y:S02]  /*235580*/  ST.E desc[UR4][R8.64+0x20], RZ ;  /* 0x000020ff08007985 */ /* 0x0005e4000c101904 */
.L_x_11569:
[----:B------:R-:W-:Y:S05]  /*235590*/  BSYNC B4 ;  /* 0x0000000000047941 */ /* 0x000fea0003800000 */
.L_x_11563:
        /* <DEDUP_REMOVED lines=68> */
.L_x_11573:
[----:B------:R-:W-:Y:S01]  /*2359e0*/  IMAD.MOV.U32 R9, RZ, RZ, 0x5272 ;  /* 0x00005272ff097424 */ /* 0x000fe200078e00ff */
[----:B------:R-:W-:Y:S01]  /*2359f0*/  PLOP3.LUT P0, PT, PT, PT, PT, 0x8, 0x80 ;  /* 0x000000000080781c */ /* 0x000fe20003f0e170 */
[----:B------:R-:W-:-:S03]  /*235a00*/  IMAD.MOV.U32 R11, RZ, RZ, -0x1 ;  /* 0xffffffffff0b7424 */ /* 0x000fc600078e00ff */
[----:B------:R0:W-:Y:S09]  /*235a10*/  STL [R32], R9 ;  /* 0x0000000920007387 */ /* 0x0001f20000100800 */
.L_x_11574:
[----:B------:R-:W-:Y:S05]  /*235a20*/  BSYNC B5 ;  /* 0x0000000000057941 */ /* 0x000fea0003800000 */
.L_x_11572:
        /* <DEDUP_REMOVED lines=31> */
.L_x_11576:
[----:B------:R-:W-:Y:S05]  /*235c20*/  BSYNC B5 ;  /* 0x0000000000057941 */ /* 0x000fea0003800000 */
.L_x_11575:
[----:B------:R2:W-:Y:S01]  /*235c30*/  STL [R32], R15 ;  /* 0x0000000f20007387 */ /* 0x0005e20000100800 */
[----:B------:R-:W-:Y:S05]  /*235c40*/  BRA `(.L_x_11577) ;  /* 0x0000000000147947 */ /* 0x000fea0003800000 */
.L_x_11571:
[----:B------:R-:W-:Y:S02]  /*235c50*/  R2UR UR4, R46 ;  /* 0x000000002e0472ca */ /* 0x000fe400000e0000 */
[----:B------:R-:W-:Y:S02]  /*235c60*/  R2UR UR5, R47 ;  /* 0x000000002f0572ca */ /* 0x000fe400000e0000 */
[----:B------:R-:W-:-:S05]  /*235c70*/  LEA R8, P0, R12, R14, 0x2 ;  /* 0x0000000e0c087211 */ /* 0x000fca00078010ff */
[----:B------:R-:W-:-:S06]  /*235c80*/  IMAD.X R9, RZ, RZ, R15, P0 ;  /* 0x000000ffff097224 */ /* 0x000fcc00000e060f */
[----:B------:R0:W-:Y:S02]  /*235c90*/  ST.E desc[UR4][R8.64+0x20], RZ ;  /* 0x000020ff08007985 */ /* 0x0001e4000c101904 */
.L_x_11577:
[----:B------:R-:W-:Y:S05]  /*235ca0*/  BSYNC B4 ;  /* 0x0000000000047941 */ /* 0x000fea0003800000 */
.L_x_11570:
[----:B------:R-:W-:-:S05]  /*235cb0*/  VIADD R13, R13, 0x2 ;  /* 0x000000020d0d7836 */ /* 0x000fca0000000000 */
[----:B------:R-:W-:-:S13]  /*235cc0*/  ISETP.NE.AND P0, PT, R13, R6, PT ;  /* 0x000000060d00720c */ /* 0x000fda0003f05270 */
[----:B------:R-:W-:Y:S05]  /*235cd0*/  @P0 BRA `(.L_x_11578) ;  /* 0xfffffff000780947 */ /* 0x000fea000383ffff */
.L_x_11562:
[----:B------:R-:W-:Y:S05]  /*235ce0*/  BSYNC B0 ;  /* 0x0000000000007941 */ /* 0x000fea0003800000 */
.L_x_11561:
        /* <DEDUP_REMOVED lines=66> */
.L_x_11582:
[----:B------:R-:W-:Y:S01]  /*236110*/  IMAD.MOV.U32 R9, RZ, RZ, 0x5272 ;  /* 0x00005272ff097424 */ /* 0x000fe200078e00ff */
[----:B------:R-:W-:Y:S01]  /*236120*/  PLOP3.LUT P0, PT, PT, PT, PT, 0x8, 0x80 ;  /* 0x000000000080781c */ /* 0x000fe20003f0e170 */
[----:B------:R-:W-:-:S03]  /*236130*/  IMAD.MOV.U32 R15, RZ, RZ, -0x1 ;  /* 0xffffffffff0f7424 */ /* 0x000fc600078e00ff */
[----:B------:R0:W-:Y:S09]  /*236140*/  STL [R32], R9 ;  /* 0x0000000920007387 */ /* 0x0001f20000100800 */
.L_x_11583:
[----:B------:R-:W-:Y:S05]  /*236150*/  BSYNC B4 ;  /* 0x0000000000047941 */ /* 0x000fea0003800000 */
.L_x_11581:
        /* <DEDUP_REMOVED lines=31> */
.L_x_11585:
[----:B------:R-:W-:Y:S05]  /*236350*/  BSYNC B4 ;  /* 0x0000000000047941 */ /* 0x000fea0003800000 */
.L_x_11584:
[----:B------:R3:W-:Y:S01]  /*236360*/  STL [R32], R11 ;  /* 0x0000000b20007387 */ /* 0x0007e20000100800 */
[----:B------:R-:W-:Y:S05]  /*236370*/  BRA `(.L_x_11579) ;  /* 0x0000000000147947 */ /* 0x000fea0003800000 */
.L_x_11580:
[----:B------:R-:W-:Y:S02]  /*236380*/  R2UR UR4, R46 ;  /* 0x000000002e0472ca */ /* 0x000fe400000e0000 */
[----:B------:R-:W-:Y:S02]  /*236390*/  R2UR UR5, R47 ;  /* 0x000000002f0572ca */ /* 0x000fe400000e0000 */
[----:B------:R-:W-:-:S05]  /*2363a0*/  LEA R8, P0, R6, R14, 0x2 ;  /* 0x0000000e06087211 */ /* 0x000fca00078010ff */
[----:B------:R-:W-:-:S06]  /*2363b0*/  IMAD.X R9, RZ, RZ, R15, P0 ;  /* 0x000000ffff097224 */ /* 0x000fcc00000e060f */
[----:B------:R0:W-:Y:S02]  /*2363c0*/  ST.E desc[UR4][R8.64+0x20], RZ ;  /* 0x000020ff08007985 */ /* 0x0001e4000c101904 */
.L_x_11579:
[----:B------:R-:W-:Y:S05]  /*2363d0*/  BSYNC B0 ;  /* 0x0000000000007941 */ /* 0x000fea0003800000 */
.L_x_11559:
[----:B------:R-:W-:-:S13]  /*2363e0*/  ISETP.GE.AND P0, PT, R0, 0x1, PT ;  /* 0x000000010000780c */ /* 0x000fda0003f06270 */
[----:B------:R-:W-:Y:S05]  /*2363f0*/  @!P0 BREAK B1 ;  /* 0x0000000000018942 */ /* 0x000fea0003800000 */
[----:B------:R-:W-:Y:S05]  /*236400*/  @!P0 BRA `(.L_x_11560) ;  /* 0x0000000c00bc8947 */ /* 0x000fea0003800000 */
[----:B------:R-:W-:Y:S05]  /*236410*/  BSYNC B1 ;  /* 0x0000000000017941 */ /* 0x000fea0003800000 */
.L_x_11558:
[----:B------:R-:W-:Y:S01]  /*236420*/  ISETP.NE.AND P2, PT, R3, -0x1, PT ;  /* 0xffffffff0300780c */ /* 0x000fe20003f45270 */
[----:B------:R-:W-:-:S12]  /*236430*/  IMAD.MOV.U32 R13, RZ, RZ, RZ ;  /* 0x000000ffff0d7224 */ /* 0x000fd800078e00ff */
.L_x_11600:
[----:B01--4-:R-:W-:Y:S01]  /*236440*/  @!P2 IMAD.MOV.U32 R9, RZ, RZ, 0x5368 ;  /* 0x00005368ff09a424 */ /* 0x013fe200078e00ff */
[----:B------:R-:W-:Y:S05]  /*236450*/  YIELD ;  /* 0x0000000000007946 */ /* 0x000fea0003800000 */
[----:B------:R0:W-:Y:S01]  /*236460*/  @!P2 STL [R32], R9 ;  /* 0x000000092000a387 */ /* 0x0001e20000100800 */
[----:B------:R-:W-:Y:S01]  /*236470*/  BSSY B0, `(.L_x_11586) ;  /* 0x0000071000007945 */ /* 0x000fe20003800000 */
[----:B------:R-:W-:Y:S01]  /*236480*/  IMAD.SHL.U32 R4, R13, 0x4, RZ ;  /* 0x000000040d047824 */ /* 0x000fe200078e00ff */
[----:B-----5:R-:W-:Y:S02]  /*236490*/  @!P2 PRMT R21, RZ, 0x7610, R21 ;  /* 0x00007610ff15a816 */ /* 0x020fe40000000015 */
[----:B------:R-:W-:Y:S05]  /*2364a0*/  @!P2 BRA `(.L_x_11587) ;  /* 0x0000000400b4a947 */ /* 0x000fea0003800000 */
        /* <DEDUP_REMOVED lines=67> */
.L_x_11590:
[----:B------:R-:W-:Y:S05]  /*2368e0*/  BSYNC B1 ;  /* 0x0000000000017941 */ /* 0x000fea0003800000 */
.L_x_11589:
        /* <DEDUP_REMOVED lines=32> */
.L_x_11592:
[----:B------:R-:W-:Y:S05]  /*236af0*/  BSYNC B1 ;  /* 0x0000000000017941 */ /* 0x000fea0003800000 */
.L_x_11591:
[----:B------:R1:W-:Y:S01]  /*236b00*/  STL [R32], R11 ;  /* 0x0000000b20007387 */ /* 0x0003e20000100800 */
[----:B------:R-:W-:Y:S01]  /*236b10*/  PRMT R21, RZ, 0x7610, R21 ;  /* 0x00007610ff157816 */ /* 0x000fe20000000015 */
[----:B------:R-:W-:Y:S06]  /*236b20*/  BRA `(.L_x_11587) ;  /* 0x0000000000147947 */ /* 0x000fec0003800000 */
.L_x_11588:
[----:B------:R-:W-:Y:S02]  /*236b30*/  R2UR UR4, R46 ;  /* 0x000000002e0472ca */ /* 0x000fe400000e0000 */
[----:B------:R-:W-:Y:S02]  /*236b40*/  R2UR UR5, R47 ;  /* 0x000000002f0572ca */ /* 0x000fe400000e0000 */
[----:B------:R-:W-:-:S05]  /*236b50*/  IADD3 R8, P0, PT, R4, R14, RZ ;  /* 0x0000000e04087210 */ /* 0x000fca0007f1e0ff */
[----:B------:R-:W-:-:S06]  /*236b60*/  IMAD.X R9, RZ, RZ, R15, P0 ;  /* 0x000000ffff097224 */ /* 0x000fcc00000e060f */
[----:B------:R4:W5:Y:S02]  /*236b70*/  LD.E.U8 R21, desc[UR4][R8.64+0x20] ;  /* 0x0000200408157980 */ /* 0x000964000c101100 */
.L_x_11587:
[----:B------:R-:W-:Y:S05]  /*236b80*/  BSYNC B0 ;  /* 0x0000000000007941 */ /* 0x000fea0003800000 */
.L_x_11586:
        /* <DEDUP_REMOVED lines=71> */
.L_x_11597:
[----:B------:R-:W-:Y:S05]  /*237000*/  BSYNC B1 ;  /* 0x0000000000017941 */ /* 0x000fea0003800000 */
.L_x_11596:
        /* <DEDUP_REMOVED lines=32> */
.L_x_11599:
[----:B------:R-:W-:Y:S05]  /*237210*/  BSYNC B1 ;  /* 0x0000000000017941 */ /* 0x000fea0003800000 */
.L_x_11598:
[----:B------:R1:W-:Y:S01]  /*237220*/  STL [R32], R11 ;  /* 0x0000000b20007387 */ /* 0x0003e20000100800 */
[----:B------:R-:W-:Y:S05]  /*237230*/  BRA `(.L_x_11594) ;  /* 0x0000000000207947 */ /* 0x000fea0003800000 */
.L_x_11595:
        /* <DEDUP_REMOVED lines=8> */
.L_x_11594:
[----:B------:R-:W-:Y:S05]  /*2372c0*/  BSYNC B0 ;  /* 0x0000000000007941 */ /* 0x000fea0003800000 */
.L_x_11593:
[----:B------:R-:W-:-:S05]  /*2372d0*/  VIADD R13, R13, 0x1 ;  /* 0x000000010d0d7836 */ /* 0x000fca0000000000 */
[----:B------:R-:W-:-:S13]  /*2372e0*/  ISETP.NE.AND P0, PT, R13, R0, PT ;  /* 0x000000000d00720c */ /* 0x000fda0003f05270 */
[----:B------:R-:W-:Y:S05]  /*2372f0*/  @P0 BRA `(.L_x_11600) ;  /* 0xfffffff000500947 */ /* 0x000fea000383ffff */
.L_x_11560:
[----:B------:R-:W-:Y:S05]  /*237300*/  BSYNC B2 ;  /* 0x0000000000027941 */ /* 0x000fea0003800000 */
.L_x_11557:
        /* <DEDUP_REMOVED lines=9> */
[----:B---3--:R-:W0:Y:S02]  /*2373a0*/  LDS.64 R10, [UR4] ;  /* 0x00000004ff0a7984 */ /* 0x008e240008000a00 */
[----:B0-----:R-:W-:-:S05]  /*2373b0*/  IMAD.WIDE R10, R5, 0x10, R10 ;  /* 0x00000010050a7825 */ /* 0x001fca00078e020a */
[----:B------:R-:W-:Y:S04]  /*2373c0*/  ST.E desc[UR6][R10.64+0x28], R0 ;  /* 0x000028000a007985 */ /* 0x000fe8000c101906 */
[----:B------:R-:W0:Y:S01]  /*2373d0*/  LDS.64 R12, [UR4] ;  /* 0x00000004ff0c7984 */ /* 0x000e220008000a00 */
[----:B------:R-:W-:Y:S01]  /*2373e0*/  R2UR UR4, R46 ;  /* 0x000000002e0472ca */ /* 0x000fe200000e0000 */
[----:B0-----:R-:W-:-:S12]  /*2373f0*/  IMAD.WIDE R12, R5, 0x10, R12 ;  /* 0x00000010050c7825 */ /* 0x001fd800078e020c */
[----:B------:R1:W-:Y:S02]  /*237400*/  ST.E desc[UR4][R12.64+0x30], RZ ;  /* 0x000030ff0c007985 */ /* 0x0003e4000c101904 */
.L_x_11556:
[----:B------:R-:W-:Y:S05]  /*237410*/  BSYNC B3 ;  /* 0x0000000000037941 */ /* 0x000fea0003800000 */
.L_x_11555:
[----:B0-----:R-:W0:Y:S01]  /*237420*/  LDC.64 R6, c[0x4][0x10] ;  /* 0x01000400ff067b82 */ /* 0x001e220000000a00 */
[----:B------:R-:W-:Y:S02]  /*237430*/  R2UR UR4, R46 ;  /* 0x000000002e0472ca */ /* 0x000fe400000e0000 */
[----:B------:R-:W-:-:S13]  /*237440*/  R2UR UR5, R47 ;  /* 0x000000002f0572ca */ /* 0x000fda00000e0000 */
[----:B0-----:R-:W3:Y:S01]  /*237450*/  LDG.E.64 R6, desc[UR4][R6.64] ;  /* 0x0000000406067981 */ /* 0x001ee2000c1e1b00 */
        /* <DEDUP_REMOVED lines=17> */
[----:B------:R-:W-:Y:S01]  /*237570*/  R2UR UR19, R47 ;  /* 0x000000002f1372ca */ /* 0x000fe200000e0000 */
[----:B---3--:R0:W-:Y:S04]  /*237580*/  ST.E.U8.STRONG.SYS desc[UR4][R6.64+0x50], RZ ;  /* 0x000050ff06007985 */ /* 0x0081e8000c115104 */
[----:B------:R0:W-:Y:S04]  /*237590*/  ST.E.U8.STRONG.SYS desc[UR6][R6.64+0x19], RZ ;  /* 0x000019ff06007985 */ /* 0x0001e8000c115106 */
[----:B------:R0:W-:Y:S04]  /*2375a0*/  ST.E.STRONG.SYS desc[UR8][R6.64+0xc], R3 ;  /* 0x00000c0306007985 */ /* 0x0001e8000c115908 */
        /* <DEDUP_REMOVED lines=14> */
[----:B------:R-:W-:Y:S05]  /*237690*/  BRA `(.L_x_11601) ;  /* 0x0000000000107947 */ /* 0x000fea0003800000 */
.L_x_11489:
[C---:B------:R-:W-:Y:S01]  /*2376a0*/  ISETP.GT.AND P0, PT, R41.reuse, 0x31, PT ;  /* 0x000000312900780c */ /* 0x040fe20003f04270 */
[----:B------:R-:W-:Y:S01]  /*2376b0*/  VIADD R41, R41, 0x1 ;  /* 0x0000000129297836 */ /* 0x000fe20000000000 */
[----:B------:R-:W-:-:S04]  /*2376c0*/  PRMT R0, RZ, 0x7610, R0 ;  /* 0x00007610ff007816 */ /* 0x000fc80000000000 */
[----:B------:R-:W-:-:S07]  /*2376d0*/  SEL R41, R41, RZ, !P0 ;  /* 0x000000ff29297207 */ /* 0x000fce0004000000 */
.L_x_11601:
[----:B------:R-:W-:Y:S05]  /*2376e0*/  BSYNC B8 ;  /* 0x0000000000087941 */ /* 0x000fea0003800000 */
.L_x_11488:
[----:B------:R-:W-:Y:S01]  /*2376f0*/  ISETP.GE.AND P0, PT, R41, 0x64, PT ;  /* 0x000000642900780c */ /* 0x000fe20003f06270 */
[----:B------:R-:W-:-:S12]  /*237700*/  VIADD R43, R43, 0x1 ;  /* 0x000000012b2b7836 */ /* 0x000fd80000000000 */
[----:B------:R-:W-:Y:S05]  /*237710*/  @!P0 BRA `(.L_x_11602) ;  /* 0xffffff9400288947 */ /* 0x000fea000383ffff */
.L_x_11487:
[----:B------:R-:W-:Y:S02]  /*237720*/  IMAD.MOV.U32 R43, RZ, RZ, 0x0 ;  /* 0x00000000ff2b7424 */ /* 0x000fe400078e00ff */
[----:B--2---:R-:W-:Y:S02]  /*237730*/  IMAD.MOV.U32 R32, RZ, RZ, R5 ;  /* 0x000000ffff207224 */ /* 0x004fe400078e0005 */
[----:B01---5:R-:W-:Y:S05]  /*237740*/  RET.REL.NODEC R42 `(_Z5entryPcS_PiPxS1_S0_S0_P19HostDeviceInterfacei) ;  /* 0xffffdc882a2c7950 */ /* 0x023fea0003c3ffff */
        .type           $_Z5entryPcS_PiPxS1_S0_S0_P19HostDeviceInterfacei$_Z73at_illecker_hama_hybrid_examples_kmeans_KMeansHybridKernelOld_gpuMethod0_PciPi,@function
        .size           $_Z5entryPcS_PiPxS1_S0_S0_P19HostDeviceInterfacei$_Z73at_illecker_hama_hybrid_examples_kmeans_KMeansHybridKernelOld_gpuMethod0_PciPi,($__internal_0_$__cuda_sm20_div_rn_f64_full - $_Z5entryPcS_PiPxS1_S0_S0_P19HostDeviceInterfacei$_Z73at_illecker_hama_hybrid_examples_kmeans_KMeansHybridKernelOld_gpuMethod0_PciPi)
$_Z5entryPcS_PiPxS1_S0_S0_P19HostDeviceInterfacei$_Z73at_illecker_hama_hybrid_examples_kmeans_KMeansHybridKernelOld_gpuMethod0_PciPi:
[----:B------:R-:W0:Y:S02]  /*237750*/  LDCU UR41, c[0x0][0x2f8] ;  /* 0x00005f00ff2977ac */ /* 0x000e240008000800 */
[----:B0-----:R-:W-:-:S09]  /*237760*/  UIADD3 UR45, UPT, UPT, -UR41, UR42, URZ ;  /* 0x0000002a292d7290 */ /* 0x001fd2000fffe1ff */
[----:B------:R-:W2:Y:S01]  /*237770*/  LDL R0, [UR45] ;  /* 0x0000002dff007983 */ /* 0x000ea20008100800 */
[----:B------:R-:W0:Y:S01]  /*237780*/  LDCU UR40, c[0x0][0x2fc] ;  /* 0x00005f80ff2877ac */ /* 0x000e220008000800 */
[----:B------:R-:W-:Y:S01]  /*237790*/  IMAD.MOV.U32 R23, RZ, RZ, 0x0 ;  /* 0x00000000ff177424 */ /* 0x000fe200078e00ff */
[----:B------:R-:W-:Y:S01]  /*2377a0*/  UIADD3 UR46, UPT, UPT, UR44, 0x8, URZ ;  /* 0x000000082c2e7890 */ /* 0x000fe2000fffe0ff */
[----:B------:R-:W1:Y:S03]  /*2377b0*/  LDCU.64 UR36, c[0x0][0x358] ;  /* 0x00006b00ff2477ac */ /* 0x000e660008000a00 */
[----:B------:R-:W-:-:S04]  /*2377c0*/  UIADD3 UR41, UP0, UPT, UR46, UR41, URZ ;  /* 0x000000292e297290 */ /* 0x000fc8000ff1e0ff */
[----:B0-----:R-:W-:Y:S01]  /*2377d0*/  UIADD3.X UR40, UPT, UPT, URZ, UR40, URZ, UP0, !UPT ;  /* 0x00000028ff287290 */ /* 0x001fe200087fe4ff */
[----:B--2---:R-:W-:-:S13]  /*2377e0*/  ISETP.NE.AND P0, PT, R0, RZ, PT ;  /* 0x000000ff0000720c */ /* 0x004fda0003f05270 */
[----:B-1----:R-:W-:Y:S05]  /*2377f0*/  @P0 RET.REL.NODEC R22 `(_Z5entryPcS_PiPxS1_S0_S0_P19HostDeviceInterfacei) ;  /* 0xffffdc8816000950 */ /* 0x002fea0003c3ffff */
[----:B------:R-:W0:Y:S01]  /*237800*/  LDC R17, c[0x0][0x360] ;  /* 0x0000d800ff117b82 */ /* 0x000e220000000800 */
[----:B------:R-:W1:Y:S01]  /*237810*/  S2R R0, SR_TID.X ;  /* 0x0000000000007919 */ /* 0x000e620000002100 */
[----:B------:R-:W-:Y:S01]  /*237820*/  IMAD.U32 R18, RZ, RZ, UR46 ;  /* 0x0000002eff127e24 */ /* 0x000fe2000f8e00ff */
[----:B------:R-:W-:Y:S01]  /*237830*/  BSSY B9, `(.L_x_11603) ;  /* 0x000b520000097945 */ /* 0x000fe20003800000 */
[----:B------:R-:W-:-:S04]  /*237840*/  IMAD.MOV.U32 R29, RZ, RZ, RZ ;  /* 0x000000ffff1d7224 */ /* 0x000fc800078e00ff */
[----:B------:R-:W1:Y:S08]  /*237850*/  S2UR UR4, SR_CTAID.X ;  /* 0x00000000000479c3 */ /* 0x000e700000002500 */
[----:B------:R-:W2:Y:S01]  /*237860*/  LDC.64 R38, c[0x0][0x380] ;  /* 0x0000e000ff267b82 */ /* 0x000ea20000000a00 */
[----:B0-----:R-:W-:-:S04]  /*237870*/  IMAD R23, R17, R17, RZ ;  /* 0x0000001111177224 */ /* 0x001fc800078e02ff */
[C---:B------:R-:W-:Y:S01]  /*237880*/  IMAD.SHL.U32 R19, R23.reuse, 0x8, RZ ;  /* 0x0000000817137824 */ /* 0x040fe200078e00ff */
[----:B------:R-:W-:-:S03]  /*237890*/  LOP3.LUT R2, R23, 0x1, RZ, 0xc0, !PT ;  /* 0x0000000117027812 */ /* 0x000fc600078ec0ff */
[C---:B------:R-:W-:Y:S01]  /*2378a0*/  VIADD R24, R19.reuse, 0x20 ;  /* 0x0000002013187836 */ /* 0x040fe20000000000 */
[----:B------:R-:W-:Y:S01]  /*2378b0*/  ISETP.NE.U32.AND P0, PT, R2, 0x1, PT ;  /* 0x000000010200780c */ /* 0x000fe20003f05070 */
[----:B------:R-:W-:Y:S02]  /*2378c0*/  VIADD R19, R19, 0x28 ;  /* 0x0000002813137836 */ /* 0x000fe40000000000 */
[C---:B------:R-:W-:Y:S02]  /*2378d0*/  VIADD R2, R18.reuse, 0x50 ;  /* 0x0000005012027836 */ /* 0x040fe40000000000 */
[----:B-1----:R-:W-:Y:S01]  /*2378e0*/  IMAD R17, R17, UR4, R0 ;  /* 0x0000000411117c24 */ /* 0x002fe2000f8e0200 */
[----:B------:R-:W-:Y:S01]  /*2378f0*/  SEL R28, R19, R24, !P0 ;  /* 0x00000018131c7207 */ /* 0x000fe20004000000 */
[----:B--2---:R-:W-:-:S07]  /*237900*/  VIADD R18, R18, 0x8 ;  /* 0x0000000812127836 */ /* 0x004fce0000000000 */
.L_x_15403:
[----:B------:R-:W-:Y:S01]  /*237910*/  ISETP.NE.AND P0, PT, R17, RZ, PT ;  /* 0x000000ff1100720c */ /* 0x000fe20003f05270 */
[----:B------:R-:W-:Y:S05]  /*237920*/  YIELD ;  /* 0x0000000000007946 */ /* 0x000fea0003800000 */
[----:B------:R-:W-:Y:S07]  /*237930*/  BSSY B0, `(.L_x_11604) ;  /* 0x0000521000007945 */ /* 0x000fee0003800000 */
[----:B------:R-:W-:Y:S05]  /*237940*/  @P0 BRA `(.L_x_11605) ;  /* 0x00000050007c0947 */ /* 0x000fea0003800000 */
[C---:B------:R-:W-:Y:S01]  /*237950*/  ISETP.NE.AND P0, PT, R25.reuse, -0x1, PT ;  /* 0xffffffff1900780c */ /* 0x040fe20003f05270 */
[----:B------:R-:W-:Y:S01]  /*237960*/  BSSY.RECONVERGENT B1, `(.L_x_11606) ;  /* 0x000000d000017945 */ /* 0x000fe20003800200 */
[----:B------:R-:W-:-:S11]  /*237970*/  ISETP.NE.AND P1, PT, R25, -0x1, PT ;  /* 0xffffffff1900780c */ /* 0x000fd60003f25270 */
[----:B------:R-:W-:Y:S01]  /*237980*/  @!P0 IMAD.MOV.U32 R0, RZ, RZ, 0x5368 ;  /* 0x00005368ff008424 */ /* 0x000fe200078e00ff */
[----:B------:R-:W-:-:S04]  /*237990*/  @!P0 CS2R R6, SRZ ;  /* 0x0000000000068805 */ /* 0x000fc8000001ff00 */
[----:B------:R0:W-:Y:S01]  /*2379a0*/  @!P0 STL [UR45], R0 ;  /* 0x00000000ff008987 */ /* 0x0001e2000810082d */
[----:B------:R-:W-:Y:S05]  /*2379b0*/  @!P0 BRA `(.L_x_11607) ;  /* 0x00000000001c8947 */ /* 0x000fea0003800000 */
[----:B------:R-:W1:Y:S01]  /*2379c0*/  S2UR UR5, SR_CgaCtaId ;  /* 0x00000000000579c3 */ /* 0x000e620000008800 */
[----:B------:R-:W-:Y:S02]  /*2379d0*/  UMOV UR4, 0x400 ;  /* 0x0000040000047882 */ /* 0x000fe40000000000 */
[----:B-1----:R-:W-:-:S09]  /*2379e0*/  ULEA UR4, UR5, UR4, 0x18 ;  /* 0x0000000405047291 */ /* 0x002fd2000f8ec0ff */
[----:B------:R-:W1:Y:S02]  /*2379f0*/  LDS.64 R4, [UR4] ;  /* 0x00000004ff047984 */ /* 0x000e640008000a00 */
[----:B-1----:R-:W-:-:S06]  /*237a00*/  IMAD.WIDE R4, R25, 0x10, R4 ;  /* 0x0000001019047825 */ /* 0x002fcc00078e0204 */
[----:B------:R-:W2:Y:S02]  /*237a10*/  LD.E R4, desc[UR36][R4.64+0x24] ;  /* 0x0000242404047980 */ /* 0x000ea4000c101900 */
[----:B--2---:R-:W-:-:S07]  /*237a20*/  IMAD.WIDE R6, R4, 0x10, RZ ;  /* 0x0000001004067825 */ /* 0x004fce00078e02ff */
.L_x_11607:
[----:B------:R-:W-:Y:S05]  /*237a30*/  BSYNC.RECONVERGENT B1 ;  /* 0x0000000000017941 */ /* 0x000fea0003800200 */
.L_x_11606:
[----:B------:R-:W-:Y:S01]  /*237a40*/  IMAD.MOV.U32 R4, RZ, RZ, R22 ;  /* 0x000000ffff047224 */ /* 0x000fe200078e0016 */
[----:B------:R-:W-:Y:S05]  /*237a50*/  @!P1 BREAK B0 ;  /* 0x0000000000009942 */ /* 0x000fea0003800000 */
[----:B------:R-:W-:Y:S01]  /*237a60*/  IMAD.MOV.U32 R5, RZ, RZ, 0x0 ;  /* 0x00000000ff057424 */ /* 0x000fe200078e00ff */
[----:B------:R-:W-:Y:S05]  /*237a70*/  @!P1 BREAK B9 ;  /* 0x0000000000099942 */ /* 0x000fea0003800000 */
[----:B0-----:R-:W-:Y:S05]  /*237a80*/  @!P1 RET.REL.NODEC R4 `(_Z5entryPcS_PiPxS1_S0_S0_P19HostDeviceInterfacei) ;  /* 0xffffdc84045c9950 */ /* 0x001fea0003c3ffff */
[----:B------:R-:W0:Y:S01]  /*237a90*/  S2R R3, SR_CgaCtaId ;  /* 0x0000000000037919 */ /* 0x000e220000008800 */
[----:B------:R-:W-:-:S04]  /*237aa0*/  MOV R4, 0x400 ;  /* 0x0000040000047802 */ /* 0x000fc80000000f00 */
[----:B0-----:R-:W-:-:S05]  /*237ab0*/  LEA R4, R3, R4, 0x18 ;  /* 0x0000000403047211 */ /* 0x001fca00078ec0ff */
[----:B------:R-:W0:Y:S02]  /*237ac0*/  LDS.64 R10, [R4] ;  /* 0x00000000040a7984 */ /* 0x000e240000000a00 */
[----:B0-----:R-:W-:-:S05]  /*237ad0*/  IMAD.WIDE R12, R25, 0x10, R10 ;  /* 0x00000010190c7825 */ /* 0x001fca00078e020a */
[----:B------:R-:W2:Y:S01]  /*237ae0*/  LD.E R3, desc[UR36][R12.64+0x24] ;  /* 0x000024240c037980 */ /* 0x000ea2000c101900 */
[----:B------:R-:W-:-:S05]  /*237af0*/  IADD3 R6, P0, PT, R10, R6, RZ ;  /* 0x000000060a067210 */ /* 0x000fca0007f1e0ff */
[----:B------:R-:W-:-:S05]  /*237b00*/  IMAD.X R7, R11, 0x1, R7, P0 ;  /* 0x000000010b077824 */ /* 0x000fca00000e0607 */
[----:B------:R0:W5:Y:S01]  /*237b10*/  LD.E R0, desc[UR36][R6.64+0xc] ;  /* 0x00000c2406007980 */ /* 0x000162000c101900 */
[----:B------:R-:W-:Y:S01]  /*237b20*/  BSSY.RECONVERGENT B1, `(.L_x_11608) ;  /* 0x000005a000017945 */ /* 0x000fe20003800200 */
[----:B--2---:R-:W-:-:S13]  /*237b30*/  ISETP.NE.AND P1, PT, R3, -0x1, PT ;  /* 0xffffffff0300780c */ /* 0x004fda0003f25270 */
[----:B------:R-:W-:Y:S01]  /*237b40*/  @!P1 IMAD.MOV.U32 R5, RZ, RZ, 0x5368 ;  /* 0x00005368ff059424 */ /* 0x000fe200078e00ff */
[----:B------:R-:W-:Y:S02]  /*237b50*/  @!P1 PLOP3.LUT P0, PT, PT, PT, PT, 0x8, 0x80 ;  /* 0x000000000080981c */ /* 0x000fe40003f0e170 */
[----:B------:R-:W-:Y:S02]  /*237b60*/  @!P1 CS2R R8, SRZ ;  /* 0x0000000000089805 */ /* 0x000fe4000001ff00 */
[----:B------:R0:W-:Y:S01]  /*237b70*/  @!P1 STL [UR45], R5 ;  /* 0x00000005ff009987 */ /* 0x0001e2000810082d */
[----:B------:R-:W-:Y:S08]  /*237b80*/  @!P1 BRA `(.L_x_11609) ;  /* 0x00000004004c9947 */ /* 0x000ff00003800000 */
[----:B0-----:R-:W-:-:S05]  /*237b90*/  IMAD.WIDE R6, R3, 0x10, R10 ;  /* 0x0000001003067825 */ /* 0x001fca00078e020a */
[----:B------:R-:W2:Y:S02]  /*237ba0*/  LD.E R5, desc[UR36][R6.64+0xc] ;  /* 0x00000c2406057980 */ /* 0x000ea4000c101900 */
[----:B--2---:R-:W-:-:S13]  /*237bb0*/  ISETP.GT.AND P0, PT, R5, RZ, PT ;  /* 0x000000ff0500720c */ /* 0x004fda0003f04270 */
[----:B------:R-:W-:Y:S05]  /*237bc0*/  @P0 BRA `(.L_x_11610) ;  /* 0x0000000400300947 */ /* 0x000fea0003800000 */
[----:B------:R-:W-:Y:S01]  /*237bd0*/  IMAD.MOV.U32 R6, RZ, RZ, 0x30 ;  /* 0x00000030ff067424 */ /* 0x000fe200078e00ff */
[----:B------:R-:W0:Y:S01]  /*237be0*/  LDS.64 R8, [R4+0x8] ;  /* 0x0000080004087984 */ /* 0x000e220000000a00 */
[----:B------:R-:W-:-:S06]  /*237bf0*/  IMAD.MOV.U32 R7, RZ, RZ, 0x0 ;  /* 0x00000000ff077424 */ /* 0x000fcc00078e00ff */
[----:B------:R-:W2:Y:S01]  /*237c00*/  ATOMG.E.ADD.64.STRONG.GPU PT, R6, desc[UR36][R38.64+0x8], R6 ;  /* 0x80000806260679a8 */ /* 0x000ea200081ef524 */
[----:B------:R-:W-:Y:S01]  /*237c10*/  BSSY.RECONVERGENT B2, `(.L_x_11611) ;  /* 0x0000027000027945 */ /* 0x000fe20003800200 */
[C---:B--2---:R-:W-:Y:S02]  /*237c20*/  IADD3 R13, P0, PT, R6.reuse, 0x38, RZ ;  /* 0x00000038060d7810 */ /* 0x044fe40007f1e0ff */
[--C-:B------:R-:W-:Y:S02]  /*237c30*/  SHF.R.U64 R15, R6, 0x4, R7.reuse ;  /* 0x00000004060f7819 */ /* 0x100fe40000001207 */
[----:B0-----:R-:W-:Y:S01]  /*237c40*/  ISETP.LT.U32.AND P1, PT, R13, R8, PT ;  /* 0x000000080d00720c */ /* 0x001fe20003f21070 */
[----:B------:R-:W-:Y:S01]  /*237c50*/  IMAD.X R21, RZ, RZ, R7, P0 ;  /* 0x000000ffff157224 */ /* 0x000fe200000e0607 */
[----:B------:R-:W-:-:S04]  /*237c60*/  ISETP.NE.AND P0, PT, R15, -0x1, PT ;  /* 0xffffffff0f00780c */ /* 0x000fc80003f05270 */
[----:B------:R-:W-:-:S13]  /*237c70*/  ISETP.LT.U32.AND.EX P0, PT, R21, R9, P0, P1 ;  /* 0x000000091500720c */ /* 0x000fda0000701110 */
[----:B------:R-:W-:Y:S01]  /*237c80*/  @!P0 IMAD.MOV.U32 R8, RZ, RZ, 0x5272 ;  /* 0x00005272ff088424 */ /* 0x000fe200078e00ff */
[----:B------:R-:W-:-:S04]  /*237c90*/  @!P0 PLOP3.LUT P1, PT, PT, PT, PT, 0x8, 0x80 ;  /* 0x000000000080881c */ /* 0x000fc80003f2e170 */
[----:B------:R0:W-:Y:S01]  /*237ca0*/  @!P0 STL [UR45], R8 ;  /* 0x00000008ff008987 */ /* 0x0001e2000810082d */
[----:B------:R-:W-:Y:S08]  /*237cb0*/  @!P0 BRA `(.L_x_11612) ;  /* 0x0000000000708947 */ /* 0x000ff00003800000 */
[--C-:B------:R-:W-:Y:S01]  /*237cc0*/  SHF.R.S64 R21, RZ, 0x1c, R15.reuse ;  /* 0x0000001cff157819 */ /* 0x100fe2000000100f */
[----:B------:R-:W-:Y:S01]  /*237cd0*/  IMAD.MOV.U32 R9, RZ, RZ, 0x1 ;  /* 0x00000001ff097424 */ /* 0x000fe200078e00ff */
[----:B------:R-:W-:Y:S01]  /*237ce0*/  SHF.R.S32.HI R31, RZ, 0x1c, R15 ;  /* 0x0000001cff1f7819 */ /* 0x000fe2000001140f */
[----:B------:R-:W-:Y:S01]  /*237cf0*/  IMAD.MOV.U32 R13, RZ, RZ, 0xe18 ;  /* 0x00000e18ff0d7424 */ /* 0x000fe200078e00ff */
[----:B------:R-:W-:Y:S01]  /*237d00*/  IADD3 R6, P1, PT, R10, R21, RZ ;  /* 0x000000150a067210 */ /* 0x000fe20007f3e0ff */
[----:B------:R-:W-:Y:S02]  /*237d10*/  IMAD.MOV.U32 R33, RZ, RZ, 0x30 ;  /* 0x00000030ff217424 */ /* 0x000fe400078e00ff */
[----:B------:R-:W-:Y:S02]  /*237d20*/  IMAD.MOV.U32 R35, RZ, RZ, -0x1 ;  /* 0xffffffffff237424 */ /* 0x000fe400078e00ff */
        /* <DEDUP_REMOVED lines=19> */
[----:B------:R-:W2:Y:S02]  /*237e60*/  LDL R6, [UR45] ;  /* 0x0000002dff067983 */ /* 0x000ea40008100800 */
[----:B-12---:R-:W-:-:S13]  /*237e70*/  ISETP.EQ.AND P1, PT, R6, RZ, PT ;  /* 0x000000ff0600720c */ /* 0x006fda0003f22270 */
.L_x_11612:
[----:B------:R-:W-:Y:S05]  /*237e80*/  BSYNC.RECONVERGENT B2 ;  /* 0x0000000000027941 */ /* 0x000fea0003800200 */
.L_x_11611:
[----:B------:R-:W-:Y:S01]  /*237e90*/  BSSY.RECONVERGENT B2, `(.L_x_11613) ;  /* 0x000001b000027945 */ /* 0x000fe20003800200 */
[----:B------:R-:W-:Y:S02]  /*237ea0*/  IMAD.MOV.U32 R10, RZ, RZ, RZ ;  /* 0x000000ffff0a7224 */ /* 0x000fe400078e00ff */
[----:B------:R-:W-:Y:S01]  /*237eb0*/  @!P0 IMAD.MOV.U32 R15, RZ, RZ, -0x1 ;  /* 0xffffffffff0f8424 */ /* 0x000fe200078e00ff */
[----:B------:R-:W-:Y:S06]  /*237ec0*/  @!P1 BRA `(.L_x_11614) ;  /* 0x00000000005c9947 */ /* 0x000fec0003800000 */
[----:B------:R-:W-:-:S13]  /*237ed0*/  ISETP.NE.AND P0, PT, R15, -0x1, PT ;  /* 0xffffffff0f00780c */ /* 0x000fda0003f05270 */
[----:B------:R-:W-:-:S05]  /*237ee0*/  @!P0 IMAD.MOV.U32 R6, RZ, RZ, 0x5368 ;  /* 0x00005368ff068424 */ /* 0x000fca00078e00ff */
[----:B------:R1:W-:Y:S01]  /*237ef0*/  @!P0 STL [UR45], R6 ;  /* 0x00000006ff008987 */ /* 0x0003e2000810082d */
[----:B------:R-:W-:Y:S05]  /*237f00*/  @!P0 BRA `(.L_x_11614) ;  /* 0x00000000004c8947 */ /* 0x000fea0003800000 */
[----:B-1----:R-:W1:Y:S02]  /*237f10*/  LDS.64 R6, [R4] ;  /* 0x0000000004067984 */ /* 0x002e640000000a00 */
[----:B-1----:R-:W-:-:S05]  /*237f20*/  IMAD.WIDE R6, R15, 0x10, R6 ;  /* 0x000000100f067825 */ /* 0x002fca00078e0206 */
[----:B------:R2:W-:Y:S04]  /*237f30*/  ST.E desc[UR36][R6.64+0x28], R5 ;  /* 0x0000280506007985 */ /* 0x0005e8000c101924 */
[----:B0-----:R-:W3:Y:S02]  /*237f40*/  LDL R8, [UR45] ;  /* 0x0000002dff087983 */ /* 0x001ee40008100800 */
[----:B---3--:R-:W-:-:S13]  /*237f50*/  ISETP.NE.AND P0, PT, R8, RZ, PT ;  /* 0x000000ff0800720c */ /* 0x008fda0003f05270 */
[----:B--2---:R-:W-:Y:S05]  /*237f60*/  @P0 BRA `(.L_x_11614) ;  /* 0x0000000000340947 */ /* 0x004fea0003800000 */
[----:B------:R-:W0:Y:S02]  /*237f70*/  LDS.64 R6, [R4] ;  /* 0x0000000004067984 */ /* 0x000e240000000a00 */
[----:B0-----:R-:W-:-:S05]  /*237f80*/  IMAD.WIDE R6, R15, 0x10, R6 ;  /* 0x000000100f067825 */ /* 0x001fca00078e0206 */
[----:B------:R2:W-:Y:S04]  /*237f90*/  ST.E desc[UR36][R6.64+0x24], RZ ;  /* 0x000024ff06007985 */ /* 0x0005e8000c101924 */
[----:B------:R-:W3:Y:S01]  /*237fa0*/  LDL R5, [UR45] ;  /* 0x0000002dff057983 */ /* 0x000ee20008100800 */
[----:B------:R-:W-:Y:S01]  /*237fb0*/  IMAD.MOV.U32 R10, RZ, RZ, RZ ;  /* 0x000000ffff0a7224 */ /* 0x000fe200078e00ff */
[----:B---3--:R-:W-:-:S13]  /*237fc0*/  ISETP.NE.AND P0, PT, R5, RZ, PT ;  /* 0x000000ff0500720c */ /* 0x008fda0003f05270 */
[----:B--2---:R-:W-:Y:S05]  /*237fd0*/  @P0 BRA `(.L_x_11614) ;  /* 0x0000000000180947 */ /* 0x004fea0003800000 */
[----:B------:R-:W0:Y:S02]  /*237fe0*/  LDS.64 R6, [R4] ;  /* 0x0000000004067984 */ /* 0x000e240000000a00 */
[----:B0-----:R-:W-:-:S05]  /*237ff0*/  IMAD.WIDE R6, R15, 0x10, R6 ;  /* 0x000000100f067825 */ /* 0x001fca00078e0206 */
[----:B------:R2:W-:Y:S04]  /*238000*/  ST.E desc[UR36][R6.64+0x20], R3 ;  /* 0x0000200306007985 */ /* 0x0005e8000c101924 */
[----:B------:R-:W3:Y:S02]  /*238010*/  LDL R5, [UR45] ;  /* 0x0000002dff057983 */ /* 0x000ee40008100800 */
[----:B---3--:R-:W-:-:S04]  /*238020*/  ISETP.NE.AND P0, PT, R5, RZ, PT ;  /* 0x000000ff0500720c */ /* 0x008fc80003f05270 */
[----:B--2---:R-:W-:-:S09]  /*238030*/  SEL R10, R15, RZ, !P0 ;  /* 0x000000ff0f0a7207 */ /* 0x004fd20004000000 */
.L_x_11614:
[----:B------:R-:W-:Y:S05]  /*238040*/  BSYNC.RECONVERGENT B2 ;  /* 0x0000000000027941 */ /* 0x000fea0003800200 */
.L_x_11613:
[----:B------:R2:W-:Y:S01]  /*238050*/  STL [UR45], R10 ;  /* 0x0000000aff007987 */ /* 0x0005e2000810082d */
[----:B------:R-:W-:Y:S02]  /*238060*/  ISETP.EQ.AND P0, PT, R10, RZ, PT ;  /* 0x000000ff0a00720c */ /* 0x000fe40003f02270 */
[----:B0-----:R-:W-:Y:S01]  /*238070*/  CS2R R8, SRZ ;  /* 0x0000000000087805 */ /* 0x001fe2000001ff00 */
[----:B------:R-:W-:Y:S10]  /*238080*/  BRA `(.L_x_11609) ;  /* 0x00000000000c7947 */ /* 0x000ff40003800000 */
.L_x_11610:
[----:B------:R-:W2:Y:S01]  /*238090*/  LD.E R6, desc[UR36][R6.64+0x20] ;  /* 0x0000202406067980 */ /* 0x000ea2000c101900 */
[----:B------:R-:W-:Y:S01]  /*2380a0*/  PLOP3.LUT P0, PT, PT, PT, PT, 0x80, 0x8 ;  /* 0x000000000008781c */ /* 0x000fe20003f0f070 */
[----:B--2---:R-:W-:-:S12]  /*2380b0*/  IMAD.WIDE R8, R6, 0x10, RZ ;  /* 0x0000001006087825 */ /* 0x004fd800078e02ff */
.L_x_11609:
[----:B------:R-:W-:Y:S05]  /*2380c0*/  BSYNC.RECONVERGENT B1 ;  /* 0x0000000000017941 */ /* 0x000fea0003800200 */
.L_x_11608:
[----:B01----:R-:W-:Y:S01]  /*2380d0*/  IMAD.MOV.U32 R6, RZ, RZ, R22 ;  /* 0x000000ffff067224 */ /* 0x003fe200078e0016 */
[----:B------:R-:W-:Y:S05]  /*2380e0*/  @!P0 BREAK B0 ;  /* 0x0000000000008942 */ /* 0x000fea0003800000 */
[----:B------:R-:W-:Y:S01]  /*2380f0*/  IMAD.MOV.U32 R7, RZ, RZ, 0x0 ;  /* 0x00000000ff077424 */ /* 0x000fe200078e00ff */
[----:B------:R-:W-:Y:S05]  /*238100*/  @!P0 BREAK B9 ;  /* 0x0000000000098942 */ /* 0x000fea0003800000 */
[----:B--2--5:R-:W-:Y:S05]  /*238110*/  @!P0 RET.REL.NODEC R6 `(_Z5entryPcS_PiPxS1_S0_S0_P19HostDeviceInterfacei) ;  /* 0xffffdc7c06b88950 */ /* 0x024fea0003c3ffff */
[----:B------:R-:W0:Y:S01]  /*238120*/  LDS.128 R4, [R4] ;  /* 0x0000000004047984 */ /* 0x000e220000000c00 */
[C---:B------:R-:W-:Y:S01]  /*238130*/  LOP3.LUT R3, R0.reuse, 0x1, RZ, 0xc0, !PT ;  /* 0x0000000100037812 */ /* 0x040fe200078ec0ff */
[----:B------:R-:W-:-:S03]  /*238140*/  IMAD.SHL.U32 R10, R0, 0x8, RZ ;  /* 0x00000008000a7824 */ /* 0x000fc600078e00ff */
[----:B------:R-:W-:Y:S01]  /*238150*/  ISETP.NE.U32.AND P0, PT, R3, 0x1, PT ;  /* 0x000000010300780c */ /* 0x000fe20003f05070 */
[----:B------:R-:W-:-:S04]  /*238160*/  VIADD R14, R10, 0x20 ;  /* 0x000000200a0e7836 */ /* 0x000fc80000000000 */
[----:B------:R-:W-:-:S08]  /*238170*/  IMAD.MOV.U32 R11, RZ, RZ, R14 ;  /* 0x000000ffff0b7224 */ /* 0x000fd000078e000e */
[----:B------:R-:W-:-:S04]  /*238180*/  @!P0 SHF.R.S32.HI R3, RZ, 0x1f, R14 ;  /* 0x0000001fff038819 */ /* 0x000fc8000001140e */
[----:B------:R-:W-:-:S04]  /*238190*/  @!P0 LEA.HI R3, R3, R14, RZ, 0x4 ;  /* 0x0000000e03038211 */ /* 0x000fc800078f20ff */
[----:B------:R-:W-:-:S04]  /*2381a0*/  @!P0 LOP3.LUT R3, R3, 0xfffffff0, RZ, 0xc0, !PT ;  /* 0xfffffff003038812 */ /* 0x000fc800078ec0ff */
[----:B------:R-:W-:-:S05]  /*2381b0*/  @!P0 IADD3 R3, PT, PT, R10, R3, -R14 ;  /* 0x000000030a038210 */ /* 0x000fca0007ffe80e */
[----:B------:R-:W-:Y:S01]  /*2381c0*/  @!P0 VIADD R11, R3, 0x30 ;  /* 0x00000030030b8836 */ /* 0x000fe20000000000 */
[----:B0-----:R-:W-:-:S03]  /*2381d0*/  IADD3 R12, P1, PT, R4, R8, RZ ;  /* 0x00000008040c7210 */ /* 0x001fc60007f3e0ff */
[----:B------:R-:W-:Y:S02]  /*2381e0*/  IMAD.MOV.U32 R8, RZ, RZ, R11 ;  /* 0x000000ffff087224 */ /* 0x000fe400078e000b */
[----:B------:R-:W-:Y:S01]  /*2381f0*/  IMAD.X R13, R5, 0x1, R9, P1 ;  /* 0x00000001050d7824 */ /* 0x000fe200008e0609 */
[----:B------:R-:W-:-:S04]  /*238200*/  SHF.R.S32.HI R9, RZ, 0x1f, R11 ;  /* 0x0000001fff097819 */ /* 0x000fc8000001140b */
[----:B------:R0:W5:Y:S04]  /*238210*/  LD.E R3, desc[UR36][R12.64+0xc] ;  /* 0x00000c240c037980 */ /* 0x000168000c101900 */
[----:B------:R-:W2:Y:S01]  /*238220*/  ATOMG.E.ADD.64.STRONG.GPU PT, R8, desc[UR36][R38.64+0x8], R8 ;  /* 0x80000808260879a8 */ /* 0x000ea200081ef524 */
[----:B------:R-:W-:Y:S01]  /*238230*/  SHF.R.S32.HI R11, RZ, 0x1f, R10 ;  /* 0x0000001fff0b7819 */ /* 0x000fe2000001140a */
        /* <DEDUP_REMOVED lines=9> */
[----:B------:R0:W-:Y:S01]  /*2382d0*/  @!P0 STL [UR45], R6 ;  /* 0x00000006ff008987 */ /* 0x0001e2000810082d */
[----:B------:R-:W-:Y:S05]  /*2382e0*/  @!P0 BRA `(.L_x_11616) ;  /* 0x0000002c00108947 */ /* 0x000fea0003800000 */
[----:B------:R-:W-:Y:S01]  /*2382f0*/  IMAD.WIDE R4, R11, 0x10, R4 ;  /* 0x000000100b047825 */ /* 0x000fe200078e0204 */
[----:B------:R-:W-:-:S03]  /*238300*/  ISETP.GE.AND P0, PT, R0, 0x1, PT ;  /* 0x000000010000780c */ /* 0x000fc60003f06270 */
[----:B------:R-:W-:Y:S01]  /*238310*/  IMAD.MOV.U32 R7, RZ, RZ, 0xb4e ;  /* 0x00000b4eff077424 */ /* 0x000fe200078e00ff */
[----:B------:R1:W-:Y:S01]  /*238320*/  ST.E desc[UR36][R4.64+0x8], R14 ;  /* 0x0000080e04007985 */ /* 0x0003e2000c101924 */
[----:B0-----:R-:W-:-:S03]  /*238330*/  IMAD.MOV.U32 R6, RZ, RZ, 0x1 ;  /* 0x00000001ff067424 */ /* 0x001fc600078e00ff */
[----:B------:R1:W-:Y:S04]  /*238340*/  ST.E desc[UR36][R4.64+0x4], R7 ;  /* 0x0000040704007985 */ /* 0x0003e8000c101924 */
[----:B------:R1:W-:Y:S04]  /*238350*/  ST.E.U8 desc[UR36][R4.64], RZ ;  /* 0x000000ff04007985 */ /* 0x0003e8000c101124 */
[----:B------:R1:W-:Y:S04]  /*238360*/  ST.E.U8 desc[UR36][R4.64+0x1], RZ ;  /* 0x000001ff04007985 */ /* 0x0003e8000c101124 */
[----:B------:R1:W-:Y:S04]  /*238370*/  ST.E desc[UR36][R4.64+0xc], R0 ;  /* 0x00000c0004007985 */ /* 0x0003e8000c101924 */
[----:B------:R1:W-:Y:S01]  /*238380*/  ST.E.U8 desc[UR36][R4.64+0x3], R6 ;  /* 0x0000030604007985 */ /* 0x0003e2000c101124 */
[----:B------:R-:W-:Y:S05]  /*238390*/  @!P0 BRA `(.L_x_11616) ;  /* 0x0000002800e48947 */ /* 0x000fea0003800000 */
[C---:B-----5:R-:W-:Y:S01]  /*2383a0*/  IMAD.SHL.U32 R16, R3.reuse, 0x8, RZ ;  /* 0x0000000803107824 */ /* 0x060fe200078e00ff */
[C---:B------:R-:W-:Y:S01]  /*2383b0*/  LOP3.LUT P0, R35, R3.reuse, 0x1, RZ, 0xc0, !PT ;  /* 0x0000000103237812 */ /* 0x040fe2000780c0ff */
[C---:B------:R-:W-:Y:S01]  /*2383c0*/  VIADD R36, R3.reuse, 0xffffffff ;  /* 0xffffffff03247836 */ /* 0x040fe20000000000 */
[----:B------:R-:W-:Y:S01]  /*2383d0*/  LOP3.LUT R12, R3, 0x7ffffffe, RZ, 0xc0, !PT ;  /* 0x7ffffffe030c7812 */ /* 0x000fe200078ec0ff */
[C---:B------:R-:W-:Y:S01]  /*2383e0*/  VIADD R10, R16.reuse, 0x20 ;  /* 0x00000020100a7836 */ /* 0x040fe20000000000 */
[C---:B------:R-:W-:Y:S01]  /*2383f0*/  IADD3 R13, P1, PT, R16.reuse, 0x28, RZ ;  /* 0x00000028100d7810 */ /* 0x040fe20007f3e0ff */
[----:B------:R-:W-:Y:S02]  /*238400*/  IMAD.MOV.U32 R15, RZ, RZ, RZ ;  /* 0x000000ffff0f7224 */ /* 0x000fe400078e00ff */
[----:B-1----:R-:W-:Y:S01]  /*238410*/  IMAD.MOV R14, RZ, RZ, -R12 ;  /* 0x000000ffff0e7224 */ /* 0x002fe200078e0a0c */
[----:B------:R-:W-:Y:S02]  /*238420*/  SHF.R.S32.HI R5, RZ, 0x1f, R10 ;  /* 0x0000001fff057819 */ /* 0x000fe4000001140a */
[----:B------:R-:W-:-:S02]  /*238430*/  LEA.HI.X.SX32 R16, R16, RZ, 0x1, P1 ;  /* 0x000000ff10107211 */ /* 0x000fc400008f0eff */
[----:B------:R-:W-:-:S04]  /*238440*/  LEA.HI R5, R5, R10, RZ, 0x4 ;  /* 0x0000000a05057211 */ /* 0x000fc800078f20ff */
[----:B------:R-:W-:-:S05]  /*238450*/  LOP3.LUT R5, R5, 0xfffffff0, RZ, 0xc0, !PT ;  /* 0xfffffff005057812 */ /* 0x000fca00078ec0ff */
[----:B------:R-:W-:-:S05]  /*238460*/  VIADD R5, R5, 0x10 ;  /* 0x0000001005057836 */ /* 0x000fca0000000000 */
[----:B------:R-:W-:-:S04]  /*238470*/  SEL R8, R10, R5, !P0 ;  /* 0x000000050a087207 */ /* 0x000fc80004000000 */
[----:B------:R-:W-:-:S07]  /*238480*/  SHF.R.S32.HI R9, RZ, 0x1f, R8 ;  /* 0x0000001fff097819 */ /* 0x000fce0000011408 */
.L_x_11680:
[----:B------:R-:W-:Y:S05]  /*238490*/  YIELD ;  /* 0x0000000000007946 */ /* 0x000fea0003800000 */
[----:B0-2---:R-:W2:Y:S01]  /*2384a0*/  ATOMG.E.ADD.64.STRONG.GPU PT, R20, desc[UR36][R38.64+0x8], R8 ;  /* 0x80000808261479a8 */ /* 0x005ea200081ef524 */
[----:B------:R-:W0:Y:S01]  /*2384b0*/  S2UR UR5, SR_CgaCtaId ;  /* 0x00000000000579c3 */ /* 0x000e220000008800 */
[----:B------:R-:W-:Y:S01]  /*2384c0*/  UMOV UR4, 0x400 ;  /* 0x0000040000047882 */ /* 0x000fe20000000000 */
[----:B------:R-:W-:Y:S01]  /*2384d0*/  BSSY B4, `(.L_x_11617) ;  /* 0x000012d000047945 */ /* 0x000fe20003800000 */
[----:B0-----:R-:W-:-:S06]  /*2384e0*/  ULEA UR4, UR5, UR4, 0x18 ;  /* 0x0000000405047291 */ /* 0x001fcc000f8ec0ff */
[----:B------:R-:W-:-:S05]  /*2384f0*/  IMAD.U32 R33, RZ, RZ, UR4 ;  /* 0x00000004ff217e24 */ /* 0x000fca000f8e00ff */
[----:B-1-34-:R-:W0:Y:S01]  /*238500*/  LDS.128 R4, [R33] ;  /* 0x0000000021047984 */ /* 0x01ae220000000c00 */
[----:B--2---:R-:W-:-:S05]  /*238510*/  IADD3 R31, P0, PT, R20, R13, RZ ;  /* 0x0000000d141f7210 */ /* 0x004fca0007f1e0ff */
[----:B------:R-:W-:Y:S01]  /*238520*/  IMAD.X R37, R21, 0x1, R16, P0 ;  /* 0x0000000115257824 */ /* 0x000fe200000e0610 */
[----:B0-----:R-:W-:Y:S02]  /*238530*/  ISETP.GE.U32.AND P0, PT, R31, R6, PT ;  /* 0x000000061f00720c */ /* 0x001fe40003f06070 */
        /* <DEDUP_REMOVED lines=10> */
[----:B------:R1:W-:Y:S01]  /*2385e0*/  ST.E.U8 desc[UR36][R4.64], RZ ;  /* 0x000000ff04007985 */ /* 0x0003e2000c101124 */
[----:B0-----:R-:W-:-:S03]  /*2385f0*/  IMAD.MOV.U32 R6, RZ, RZ, 0x1 ;  /* 0x00000001ff067424 */ /* 0x001fc600078e00ff */
[----:B------:R1:W-:Y:S04]  /*238600*/  ST.E desc[UR36][R4.64+0x4], R7 ;  /* 0x0000040704007985 */ /* 0x0003e8000c101924 */
[----:B------:R1:W-:Y:S04]  /*238610*/  ST.E.U8 desc[UR36][R4.64+0x1], RZ ;  /* 0x000001ff04007985 */ /* 0x0003e8000c101124 */
[----:B------:R1:W-:Y:S04]  /*238620*/  ST.E desc[UR36][R4.64+0x8], R10 ;  /* 0x0000080a04007985 */ /* 0x0003e8000c101924 */
[----:B------:R1:W-:Y:S04]  /*238630*/  ST.E desc[UR36][R4.64+0xc], R3 ;  /* 0x00000c0304007985 */ /* 0x0003e8000c101924 */
[----:B------:R1:W-:Y:S01]  /*238640*/  ST.E.U8 desc[UR36][R4.64+0x3], R6 ;  /* 0x0000030604007985 */ /* 0x0003e2000c101124 */
        /* <DEDUP_REMOVED lines=9> */
.L_x_11637:
[----:B012---:R-:W0:Y:S02]  /*2386e0*/  LDS.128 R4, [R33] ;  /* 0x0000000021047984 */ /* 0x007e240000000c00 */
[----:B0-----:R-:W-:-:S05]  /*2386f0*/  IMAD.WIDE R40, R21, 0x10, R4 ;  /* 0x0000001015287825 */ /* 0x001fca00078e0204 */
[----:B------:R-:W2:Y:S01]  /*238700*/  LD.E R34, desc[UR36][R40.64+0xc] ;  /* 0x00000c2428227980 */ /* 0x000ea2000c101900 */
[----:B------:R-:W-:Y:S01]  /*238710*/  VIADD R30, R30, 0x2 ;  /* 0x000000021e1e7836 */ /* 0x000fe20000000000 */
[----:B------:R-:W-:Y:S05]  /*238720*/  YIELD ;  /* 0x0000000000007946 */ /* 0x000fea0003800000 */
[----:B------:R-:W-:Y:S01]  /*238730*/  BSSY.RECONVERGENT B5, `(.L_x_11622) ;  /* 0x0000053000057945 */ /* 0x000fe20003800200 */
[----:B------:R-:W-:Y:S01]  /*238740*/  ISETP.NE.AND P2, PT, R30, RZ, PT ;  /* 0x000000ff1e00720c */ /* 0x000fe20003f45270 */
[C---:B------:R-:W-:Y:S01]  /*238750*/  VIADD R32, R31.reuse, 0x1 ;  /* 0x000000011f207836 */ /* 0x040fe20000000000 */
[----:B--2---:R-:W-:-:S13]  /*238760*/  ISETP.GE.AND P0, PT, R31, R34, PT ;  /* 0x000000221f00720c */ /* 0x004fda0003f06270 */
[----:B------:R-:W-:Y:S05]  /*238770*/  @!P0 BRA `(.L_x_11623) ;  /* 0x00000004002c8947 */ /* 0x000fea0003800000 */
[----:B------:R-:W-:Y:S02]  /*238780*/  IMAD.MOV.U32 R40, RZ, RZ, 0x30 ;  /* 0x00000030ff287424 */ /* 0x000fe400078e00ff */
[----:B------:R-:W-:-:S06]  /*238790*/  IMAD.MOV.U32 R41, RZ, RZ, 0x0 ;  /* 0x00000000ff297424 */ /* 0x000fcc00078e00ff */
[----:B------:R-:W2:Y:S01]  /*2387a0*/  ATOMG.E.ADD.64.STRONG.GPU PT, R40, desc[UR36][R38.64+0x8], R40 ;  /* 0x80000828262879a8 */ /* 0x000ea200081ef524 */
[----:B------:R-:W-:Y:S01]  /*2387b0*/  BSSY.RECONVERGENT B6, `(.L_x_11624) ;  /* 0x000002a000067945 */ /* 0x000fe20003800200 */
        /* <DEDUP_REMOVED lines=11> */
[----:B------:R0:W-:Y:S01]  /*238870*/  @!P0 STL [UR45], R7 ;  /* 0x00000007ff008987 */ /* 0x0001e2000810082d */
[----:B------:R-:W-:Y:S08]  /*238880*/  @!P0 BRA `(.L_x_11625) ;  /* 0x0000000000708947 */ /* 0x000ff00003800000 */
[--C-:B------:R-:W-:Y:S01]  /*238890*/  SHF.R.S64 R37, RZ, 0x1c, R33.reuse ;  /* 0x0000001cff257819 */ /* 0x100fe20000001021 */
[----:B0-----:R-:W-:Y:S01]  /*2388a0*/  IMAD.MOV.U32 R7, RZ, RZ, 0x1 ;  /* 0x00000001ff077424 */ /* 0x001fe200078e00ff */
        /* <DEDUP_REMOVED lines=26> */
.L_x_11625:
[----:B------:R-:W-:Y:S05]  /*238a50*/  BSYNC.RECONVERGENT B6 ;  /* 0x0000000000067941 */ /* 0x000fea0003800200 */
.L_x_11624:
        /* <DEDUP_REMOVED lines=16> */
[----:B------:R2:W-:Y:S04]  /*238b60*/  ST.E desc[UR36][R4.64+0x24], R31 ;  /* 0x0000241f04007985 */ /* 0x0005e8000c101924 */
[----:B------:R-:W3:Y:S02]  /*238b70*/  LDL R7, [UR45] ;  /* 0x0000002dff077983 */ /* 0x000ee40008100800 */
        /* <DEDUP_REMOVED lines=8> */
.L_x_11627:
[----:B------:R-:W-:Y:S05]  /*238c00*/  BSYNC.RECONVERGENT B6 ;  /* 0x0000000000067941 */ /* 0x000fea0003800200 */
.L_x_11626:
[----:B------:R2:W-:Y:S01]  /*238c10*/  STL [UR45], R6 ;  /* 0x00000006ff007987 */ /* 0x0005e2000810082d */
[----:B------:R-:W-:Y:S05]  /*238c20*/  BRA `(.L_x_11628) ;  /* 0x00000000000c7947 */ /* 0x000fea0003800000 */
.L_x_11623:
[----:B------:R-:W-:-:S05]  /*238c30*/  IADD3 R4, P0, PT, R40, R20, RZ ;  /* 0x0000001428047210 */ /* 0x000fca0007f1e0ff */
[----:B------:R-:W-:-:S05]  /*238c40*/  IMAD.X R5, RZ, RZ, R41, P0 ;  /* 0x000000ffff057224 */ /* 0x000fca00000e0629 */
[----:B------:R3:W-:Y:S03]  /*238c50*/  ST.E.64 desc[UR36][R4.64+0x20], RZ ;  /* 0x000020ff04007985 */ /* 0x0007e6000c101b24 */
.L_x_11628:
[----:B------:R-:W-:Y:S05]  /*238c60*/  BSYNC.RECONVERGENT B5 ;  /* 0x0000000000057941 */ /* 0x000fea0003800200 */
.L_x_11622:
[----:B------:R-:W4:Y:S01]  /*238c70*/  S2UR UR5, SR_CgaCtaId ;  /* 0x00000000000579c3 */ /* 0x000f220000008800 */
[----:B------:R-:W-:Y:S02]  /*238c80*/  UMOV UR4, 0x400 ;  /* 0x0000040000047882 */ /* 0x000fe40000000000 */
[----:B----4-:R-:W-:-:S06]  /*238c90*/  ULEA UR4, UR5, UR4, 0x18 ;  /* 0x0000000405047291 */ /* 0x010fcc000f8ec0ff */
[----:B------:R-:W-:-:S05]  /*238ca0*/  IMAD.U32 R33, RZ, RZ, UR4 ;  /* 0x00000004ff217e24 */ /* 0x000fca000f8e00ff */
[----:B0123--:R-:W0:Y:S02]  /*238cb0*/  LDS.128 R4, [R33] ;  /* 0x0000000021047984 */ /* 0x00fe240000000c00 */
[----:B0-----:R-:W-:-:S05]  /*238cc0*/  IMAD.WIDE R40, R21, 0x10, R4 ;  /* 0x0000001015287825 */ /* 0x001fca00078e0204 */
[----:B------:R-:W2:Y:S01]  /*238cd0*/  LD.E R47, desc[UR36][R40.64+0xc] ;  /* 0x00000c24282f7980 */ /* 0x000ea2000c101900 */
[----:B------:R-:W-:Y:S01]  /*238ce0*/  BSSY.RECONVERGENT B5, `(.L_x_11629) ;  /* 0x0000051000057945 */ /* 0x000fe20003800200 */
[----:B--2---:R-:W-:-:S13]  /*238cf0*/  ISETP.GE.AND P0, PT, R32, R47, PT ;  /* 0x0000002f2000720c */ /* 0x004fda0003f06270 */
[----:B------:R-:W-:Y:S05]  /*238d00*/  @!P0 BRA `(.L_x_11630) ;  /* 0x0000000400288947 */ /* 0x000fea0003800000 */
[----:B------:R-:W-:Y:S02]  /*238d10*/  IMAD.MOV.U32 R40, RZ, RZ, 0x30 ;  /* 0x00000030ff287424 */ /* 0x000fe400078e00ff */
[----:B------:R-:W-:-:S06]  /*238d20*/  IMAD.MOV.U32 R41, RZ, RZ, 0x0 ;  /* 0x00000000ff297424 */ /* 0x000fcc00078e00ff */
[----:B------:R-:W2:Y:S01]  /*238d30*/  ATOMG.E.ADD.64.STRONG.GPU PT, R40, desc[UR36][R38.64+0x8], R40 ;  /* 0x80000828262879a8 */ /* 0x000ea200081ef524 */
[----:B------:R-:W-:Y:S01]  /*238d40*/  BSSY.RECONVERGENT B6, `(.L_x_11631) ;  /* 0x000002a000067945 */ /* 0x000fe20003800200 */
[C---:B--2---:R-:W-:Y:S02]  /*238d50*/  IADD3 R37, P0, PT, R40.reuse, 0x38, RZ ;  /* 0x0000003828257810 */ /* 0x044fe40007f1e0ff */
[--C-:B------:R-:W-:Y:S02]  /*238d60*/  SHF.R.U64 R34, R40, 0x4, R41.reuse ;  /* 0x0000000428227819 */ /* 0x100fe40000001229 */
[----:B------:R-:W-:Y:S01]  /*238d70*/  ISETP.GE.U32.AND P1, PT, R37, R6, PT ;  /* 0x000000062500720c */ /* 0x000fe20003f26070 */
[----:B------:R-:W-:Y:S01]  /*238d80*/  IMAD.X R6, RZ, RZ, R41, P0 ;  /* 0x000000ffff067224 */ /* 0x000fe200000e0629 */
[----:B------:R-:W-:-:S04]  /*238d90*/  ISETP.NE.AND P0, PT, R34, -0x1, PT ;  /* 0xffffffff2200780c */ /* 0x000fc80003f05270 */
[----:B------:R-:W-:-:S13]  /*238da0*/  ISETP.GE.U32.OR.EX P0, PT, R6, R7, !P0, P1 ;  /* 0x000000070600720c */ /* 0x000fda0004706510 */
[----:B------:R-:W-:Y:S05]  /*238db0*/  @P0 BRA `(.L_x_11632) ;  /* 0x0000000000780947 */ /* 0x000fea0003800000 */
        /* <DEDUP_REMOVED lines=26> */
[----:B------:R-:W2:Y:S01]  /*238f60*/  LDL R4, [UR45] ;  /* 0x0000002dff047983 */ /* 0x000ea20008100800 */
[----:B------:R-:W-:Y:S01]  /*238f70*/  IMAD.MOV.U32 R37, RZ, RZ, R34 ;  /* 0x000000ffff257224 */ /* 0x000fe200078e0022 */
[----:B--2---:R-:W-:Y:S01]  /*238f80*/  ISETP.EQ.AND P0, PT, R4, RZ, PT ;  /* 0x000000ff0400720c */ /* 0x004fe20003f02270 */
[----:B-1----:R-:W-:-:S12]  /*238f90*/  BRA `(.L_x_11633) ;  /* 0x0000000000107947 */ /* 0x002fd80003800000 */
.L_x_11632:
[----:B------:R-:W-:Y:S01]  /*238fa0*/  IMAD.MOV.U32 R4, RZ, RZ, 0x5272 ;  /* 0x00005272ff047424 */ /* 0x000fe200078e00ff */
[----:B------:R-:W-:Y:S01]  /*238fb0*/  PLOP3.LUT P0, PT, PT, PT, PT, 0x8, 0x80 ;  /* 0x000000000080781c */ /* 0x000fe20003f0e170 */
[----:B------:R-:W-:-:S03]  /*238fc0*/  IMAD.MOV.U32 R37, RZ, RZ, -0x1 ;  /* 0xffffffffff257424 */ /* 0x000fc600078e00ff */
[----:B------:R0:W-:Y:S09]  /*238fd0*/  STL [UR45], R4 ;  /* 0x00000004ff007987 */ /* 0x0001f2000810082d */
.L_x_11633:
[----:B------:R-:W-:Y:S05]  /*238fe0*/  BSYNC.RECONVERGENT B6 ;  /* 0x0000000000067941 */ /* 0x000fea0003800200 */
.L_x_11631:
[----:B------:R-:W-:Y:S01]  /*238ff0*/  BSSY.RECONVERGENT B6, `(.L_x_11634) ;  /* 0x0000019000067945 */ /* 0x000fe20003800200 */
[----:B------:R-:W-:-:S03]  /*239000*/  IMAD.MOV.U32 R6, RZ, RZ, RZ ;  /* 0x000000ffff067224 */ /* 0x000fc600078e00ff */
[----:B------:R-:W-:Y:S05]  /*239010*/  @!P0 BRA `(.L_x_11635) ;  /* 0x0000000000588947 */ /* 0x000fea0003800000 */
[----:B------:R-:W-:-:S13]  /*239020*/  ISETP.NE.AND P0, PT, R37, -0x1, PT ;  /* 0xffffffff2500780c */ /* 0x000fda0003f05270 */
[----:B0-----:R-:W-:-:S05]  /*239030*/  @!P0 IMAD.MOV.U32 R4, RZ, RZ, 0x5368 ;  /* 0x00005368ff048424 */ /* 0x001fca00078e00ff */
[----:B------:R1:W-:Y:S01]  /*239040*/  @!P0 STL [UR45], R4 ;  /* 0x00000004ff008987 */ /* 0x0003e2000810082d */
[----:B------:R-:W-:Y:S05]  /*239050*/  @!P0 BRA `(.L_x_11635) ;  /* 0x0000000000488947 */ /* 0x000fea0003800000 */
[----:B-1----:R-:W0:Y:S02]  /*239060*/  LDS.64 R4, [R33] ;  /* 0x0000000021047984 */ /* 0x002e240000000a00 */
        /* <DEDUP_REMOVED lines=17> */
.L_x_11635:
[----:B------:R-:W-:Y:S05]  /*239180*/  BSYNC.RECONVERGENT B6 ;  /* 0x0000000000067941 */ /* 0x000fea0003800200 */
.L_x_11634:
[----:B------:R2:W-:Y:S01]  /*239190*/  STL [UR45], R6 ;  /* 0x00000006ff007987 */ /* 0x0005e2000810082d */
[----:B------:R-:W-:Y:S05]  /*2391a0*/  BRA `(.L_x_11636) ;  /* 0x0000000000107947 */ /* 0x000fea0003800000 */
.L_x_11630:
[----:B------:R-:W-:-:S05]  /*2391b0*/  VIADD R5, R20, 0x8 ;  /* 0x0000000814057836 */ /* 0x000fca0000000000 */
[----:B------:R-:W-:-:S05]  /*2391c0*/  IADD3 R4, P0, PT, R40, R5, RZ ;  /* 0x0000000528047210 */ /* 0x000fca0007f1e0ff */
[----:B------:R-:W-:-:S05]  /*2391d0*/  IMAD.X R5, RZ, RZ, R41, P0 ;  /* 0x000000ffff057224 */ /* 0x000fca00000e0629 */
[----:B------:R0:W-:Y:S03]  /*2391e0*/  ST.E.64 desc[UR36][R4.64+0x20], RZ ;  /* 0x000020ff04007985 */ /* 0x0001e6000c101b24 */
.L_x_11636:
[----:B------:R-:W-:Y:S05]  /*2391f0*/  BSYNC.RECONVERGENT B5 ;  /* 0x0000000000057941 */ /* 0x000fea0003800200 */
.L_x_11629:
[----:B------:R-:W-:Y:S02]  /*239200*/  VIADD R31, R31, 0x2 ;  /* 0x000000021f1f7836 */ /* 0x000fe40000000000 */
[----:B------:R-:W-:Y:S01]  /*239210*/  VIADD R20, R20, 0x10 ;  /* 0x0000001014147836 */ /* 0x000fe20000000000 */
[----:B------:R-:W-:Y:S06]  /*239220*/  @P2 BRA `(.L_x_11637) ;  /* 0xfffffff4002c2947 */ /* 0x000fec000383ffff */
[----:B------:R-:W-:Y:S05]  /*239230*/  BSYNC B2 ;  /* 0x0000000000027941 */ /* 0x000fea0003800000 */
.L_x_11621:
[----:B------:R-:W-:-:S07]  /*239240*/  IMAD.MOV.U32 R20, RZ, RZ, R12 ;  /* 0x000000ffff147224 */ /* 0x000fce00078e000c */
.L_x_11620:
[----:B------:R-:W-:Y:S05]  /*239250*/  BSYNC B3 ;  /* 0x0000000000037941 */ /* 0x000fea0003800000 */
.L_x_11619:
[----:B------:R-:W-:-:S13]  /*239260*/  ISETP.NE.AND P0, PT, R35, RZ, PT ;  /* 0x000000ff2300720c */ /* 0x000fda0003f05270 */
[----:B------:R-:W-:Y:S05]  /*239270*/  @!P0 BRA `(.L_x_11618) ;  /* 0x0000000400488947 */ /* 0x000fea0003800000 */
[----:B012---:R-:W0:Y:S02]  /*239280*/  LDS.128 R4, [R33] ;  /* 0x0000000021047984 */ /* 0x007e240000000c00 */
[----:B0-----:R-:W-:-:S05]  /*239290*/  IMAD.WIDE R30, R21, 0x10, R4 ;  /* 0x00000010151e7825 */ /* 0x001fca00078e0204 */
[----:B------:R-:W2:Y:S02]  /*2392a0*/  LD.E R45, desc[UR36][R30.64+0xc] ;  /* 0x00000c241e2d7980 */ /* 0x000ea4000c101900 */
        /* <DEDUP_REMOVED lines=42> */
[----:B0-----:R-:W-:-:S12]  /*239550*/  BRA `(.L_x_11641) ;  /* 0x0000000000107947 */ /* 0x001fd80003800000 */
.L_x_11640:
[----:B------:R-:W-:Y:S01]  /*239560*/  IMAD.MOV.U32 R4, RZ, RZ, 0x5272 ;  /* 0x00005272ff047424 */ /* 0x000fe200078e00ff */
[----:B------:R-:W-:Y:S01]  /*239570*/  PLOP3.LUT P0, PT, PT, PT, PT, 0x8, 0x80 ;  /* 0x000000000080781c */ /* 0x000fe20003f0e170 */
[----:B------:R-:W-:-:S03]  /*239580*/  IMAD.MOV.U32 R31, RZ, RZ, -0x1 ;  /* 0xffffffffff1f7424 */ /* 0x000fc600078e00ff */
[----:B------:R0:W-:Y:S09]  /*239590*/  STL [UR45], R4 ;  /* 0x00000004ff007987 */ /* 0x0001f2000810082d */
.L_x_11641:
[----:B------:R-:W-:Y:S05]  /*2395a0*/  BSYNC.RECONVERGENT B2 ;  /* 0x0000000000027941 */ /* 0x000fea0003800200 */
.L_x_11639:
        /* <DEDUP_REMOVED lines=25> */
.L_x_11643:
[----:B------:R-:W-:Y:S05]  /*239740*/  BSYNC.RECONVERGENT B2 ;  /* 0x0000000000027941 */ /* 0x000fea0003800200 */
.L_x_11642:
[----:B------:R3:W-:Y:S01]  /*239750*/  STL [UR45], R6 ;  /* 0x00000006ff007987 */ /* 0x0007e2000810082d */
[----:B------:R-:W-:Y:S05]  /*239760*/  BRA `(.L_x_11618) ;  /* 0x00000000000c7947 */ /* 0x000fea0003800000 */
.L_x_11638:
[----:B------:R-:W-:-:S05]  /*239770*/  LEA R4, P0, R20, R30, 0x3 ;  /* 0x0000001e14047211 */ /* 0x000fca00078018ff */
[----:B------:R-:W-:-:S05]  /*239780*/  IMAD.X R5, RZ, RZ, R31, P0 ;  /* 0x000000ffff057224 */ /* 0x000fca00000e061f */
[----:B------:R4:W-:Y:S03]  /*239790*/  ST.E.64 desc[UR36][R4.64+0x20], RZ ;  /* 0x000020ff04007985 */ /* 0x0009e6000c101b24 */
.L_x_11618:
[----:B------:R-:W-:Y:S05]  /*2397a0*/  BSYNC B4 ;  /* 0x0000000000047941 */ /* 0x000fea0003800000 */
.L_x_11617:
[----:B01234-:R-:W0:Y:S02]  /*2397b0*/  LDS.128 R4, [R33] ;  /* 0x0000000021047984 */ /* 0x01fe240000000c00 */
        /* <DEDUP_REMOVED lines=47> */
.L_x_11647:
[----:B------:R-:W-:Y:S05]  /*239ab0*/  BSYNC.RECONVERGENT B3 ;  /* 0x0000000000037941 */ /* 0x000fea0003800200 */
.L_x_11646:
[----:B------:R-:W-:Y:S01]  /*239ac0*/  BSSY.RECONVERGENT B3, `(.L_x_11648) ;  /* 0x000001a000037945 */ /* 0x000fe20003800200 */
[----:B0-----:R-:W-:Y:S02]  /*239ad0*/  IMAD.MOV.U32 R6, RZ, RZ, RZ ;  /* 0x000000ffff067224 */ /* 0x001fe400078e00ff */
[----:B------:R-:W-:Y:S01]  /*239ae0*/  @!P0 IMAD.MOV.U32 R37, RZ, RZ, -0x1 ;  /* 0xffffffffff258424 */ /* 0x000fe200078e00ff */
[----:B------:R-:W-:Y:S06]  /*239af0*/  @!P1 BRA `(.L_x_11649) ;  /* 0x0000000000589947 */ /* 0x000fec0003800000 */
[----:B------:R-:W-:-:S13]  /*239b00*/  ISETP.NE.AND P0, PT, R37, -0x1, PT ;  /* 0xffffffff2500780c */ /* 0x000fda0003f05270 */
[----:B------:R-:W-:-:S05]  /*239b10*/  @!P0 IMAD.MOV.U32 R4, RZ, RZ, 0x5368 ;  /* 0x00005368ff048424 */ /* 0x000fca00078e00ff */
[----:B------:R0:W-:Y:S01]  /*239b20*/  @!P0 STL [UR45], R4 ;  /* 0x00000004ff008987 */ /* 0x0001e2000810082d */
[----:B------:R-:W-:Y:S05]  /*239b30*/  @!P0 BRA `(.L_x_11649) ;  /* 0x0000000000488947 */ /* 0x000fea0003800000 */
[----:B0-----:R-:W0:Y:S02]  /*239b40*/  LDS.64 R4, [R33] ;  /* 0x0000000021047984 */ /* 0x001e240000000a00 */
[----:B0-----:R-:W-:-:S05]  /*239b50*/  IMAD.WIDE R4, R37, 0x10, R4 ;  /* 0x0000001025047825 */ /* 0x001fca00078e0204 */
[----:B------:R1:W-:Y:S04]  /*239b60*/  ST.E desc[UR36][R4.64+0x28], R20 ;  /* 0x0000281404007985 */ /* 0x0003e8000c101924 */
[----:B------:R-:W2:Y:S02]  /*239b70*/  LDL R7, [UR45] ;  /* 0x0000002dff077983 */ /* 0x000ea40008100800 */
[----:B--2---:R-:W-:-:S13]  /*239b80*/  ISETP.NE.AND P0, PT, R7, RZ, PT ;  /* 0x000000ff0700720c */ /* 0x004fda0003f05270 */
[----:B-1----:R-:W-:Y:S05]  /*239b90*/  @P0 BRA `(.L_x_11649) ;  /* 0x0000000000300947 */ /* 0x002fea0003800000 */
[----:B------:R-:W0:Y:S02]  /*239ba0*/  LDS.64 R4, [R33] ;  /* 0x0000000021047984 */ /* 0x000e240000000a00 */
        /* <DEDUP_REMOVED lines=9> */
[----:B--2---:R-:W-:-:S04]  /*239c40*/  ISETP.NE.AND P0, PT, R6, RZ, PT ;  /* 0x000000ff0600720c */ /* 0x004fc80003f05270 */
[----:B-1----:R-:W-:-:S09]  /*239c50*/  SEL R6, R37, RZ, !P0 ;  /* 0x000000ff25067207 */ /* 0x002fd20004000000 */
.L_x_11649:
[----:B------:R-:W-:Y:S05]  /*239c60*/  BSYNC.RECONVERGENT B3 ;  /* 0x0000000000037941 */ /* 0x000fea0003800200 */
.L_x_11648:
[----:B------:R1:W-:Y:S01]  /*239c70*/  STL [UR45], R6 ;  /* 0x00000006ff007987 */ /* 0x0003e2000810082d */
[----:B------:R-:W-:Y:S05]  /*239c80*/  BRA `(.L_x_11650) ;  /* 0x00000000000c7947 */ /* 0x000fea0003800000 */
.L_x_11645:
[----:B------:R-:W-:-:S05]  /*239c90*/  LEA R4, P0, R15, R30, 0x2 ;  /* 0x0000001e0f047211 */ /* 0x000fca00078010ff */
[----:B------:R-:W-:-:S05]  /*239ca0*/  IMAD.X R5, RZ, RZ, R31, P0 ;  /* 0x000000ffff057224 */ /* 0x000fca00000e061f */
[----:B------:R0:W-:Y:S03]  /*239cb0*/  ST.E desc[UR36][R4.64+0x20], R21 ;  /* 0x0000201504007985 */ /* 0x0001e6000c101924 */
.L_x_11650:
[----:B------:R-:W-:Y:S05]  /*239cc0*/  BSYNC.RECONVERGENT B2 ;  /* 0x0000000000027941 */ /* 0x000fea0003800200 */
.L_x_11644:
        /* <DEDUP_REMOVED lines=10> */
.L_x_11672:
[----:B01-3--:R-:W-:Y:S01]  /*239d70*/  @!P2 IMAD.MOV.U32 R4, RZ, RZ, 0x5368 ;  /* 0x00005368ff04a424 */ /* 0x00bfe200078e00ff */
[----:B------:R-:W-:Y:S05]  /*239d80*/  YIELD ;  /* 0x0000000000007946 */ /* 0x000fea0003800000 */
[----:B------:R0:W-:Y:S01]  /*239d90*/  @!P2 STL [UR45], R4 ;  /* 0x00000004ff00a987 */ /* 0x0001e2000810082d */
[----:B------:R-:W-:Y:S04]  /*239da0*/  BSSY.RECONVERGENT B5, `(.L_x_11656) ;  /* 0x0000055000057945 */ /* 0x000fe80003800200 */
[----:B--2---:R-:W-:Y:S05]  /*239db0*/  @!P2 BRA `(.L_x_11657) ;  /* 0x00000004004ca947 */ /* 0x004fea0003800000 */
[----:B------:R-:W2:Y:S01]  /*239dc0*/  S2R R5, SR_CgaCtaId ;  /* 0x0000000000057919 */ /* 0x000ea20000008800 */
[----:B------:R-:W-:-:S04]  /*239dd0*/  MOV R20, 0x400 ;  /* 0x0000040000147802 */ /* 0x000fc80000000f00 */
[----:B--2---:R-:W-:-:S05]  /*239de0*/  LEA R20, R5, R20, 0x18 ;  /* 0x0000001405147211 */ /* 0x004fca00078ec0ff */
[----:B01----:R-:W0:Y:S02]  /*239df0*/  LDS.128 R4, [R20] ;  /* 0x0000000014047984 */ /* 0x003e240000000c00 */
        /* <DEDUP_REMOVED lines=46> */
.L_x_11660:
[----:B------:R-:W-:Y:S05]  /*23a0e0*/  BSYNC.RECONVERGENT B6 ;  /* 0x0000000000067941 */ /* 0x000fea0003800200 */
.L_x_11659:
        /* <DEDUP_REMOVED lines=26> */
.L_x_11662:
[----:B------:R-:W-:Y:S05]  /*23a290*/  BSYNC.RECONVERGENT B6 ;  /* 0x0000000000067941 */ /* 0x000fea0003800200 */
.L_x_11661:
[----:B------:R2:W-:Y:S01]  /*23a2a0*/  STL [UR45], R6 ;  /* 0x00000006ff007987 */ /* 0x0005e2000810082d */
[----:B------:R-:W-:Y:S05]  /*23a2b0*/  BRA `(.L_x_11657) ;  /* 0x00000000000c7947 */ /* 0x000fea0003800000 */
.L_x_11658:
[----:B------:R-:W-:-:S05]  /*23a2c0*/  LEA R4, P0, R31, R32, 0x3 ;  /* 0x000000201f047211 */ /* 0x000fca00078018ff */
[----:B------:R-:W-:-:S05]  /*23a2d0*/  IMAD.X R5, RZ, RZ, R33, P0 ;  /* 0x000000ffff057224 */ /* 0x000fca00000e0621 */
[----:B------:R3:W-:Y:S03]  /*23a2e0*/  ST.E.64 desc[UR36][R4.64+0x20], RZ ;  /* 0x000020ff04007985 */ /* 0x0007e6000c101b24 */
.L_x_11657:
[----:B------:R-:W-:Y:S05]  /*23a2f0*/  BSYNC.RECONVERGENT B5 ;  /* 0x0000000000057941 */ /* 0x000fea0003800200 */
.L_x_11656:
[----:B------:R-:W-:Y:S01]  /*23a300*/  ISETP.NE.AND P0, PT, R21, -0x1, PT ;  /* 0xffffffff1500780c */ /* 0x000fe20003f05270 */
[----:B------:R-:W-:-:S12]  /*23a310*/  BSSY.RECONVERGENT B5, `(.L_x_11663) ;  /* 0x000005b000057945 */ /* 0x000fd80003800200 */
[----:B------:R-:W-:Y:S05]  /*23a320*/  @!P0 BRA `(.L_x_11664) ;  /* 0x00000004005c8947 */ /* 0x000fea0003800000 */
[----:B---3--:R-:W3:Y:S01]  /*23a330*/  S2R R5, SR_CgaCtaId ;  /* 0x0000000000057919 */ /* 0x008ee20000008800 */
[----:B------:R-:W-:-:S04]  /*23a340*/  MOV R20, 0x400 ;  /* 0x0000040000147802 */ /* 0x000fc80000000f00 */
[----:B---3--:R-:W-:-:S05]  /*23a350*/  LEA R20, R5, R20, 0x18 ;  /* 0x0000001405147211 */ /* 0x008fca00078ec0ff */
[----:B012---:R-:W0:Y:S02]  /*23a360*/  LDS.128 R4, [R20] ;  /* 0x0000000014047984 */ /* 0x007e240000000c00 */
[----:B0-----:R-:W-:-:S05]  /*23a370*/  IMAD.WIDE R32, R21, 0x10, R4 ;  /* 0x0000001015207825 */ /* 0x001fca00078e0204 */
[----:B------:R-:W2:Y:S01]  /*23a380*/  LD.E R45, desc[UR36][R32.64+0xc] ;  /* 0x00000c24202d7980 */ /* 0x000ea2000c101900 */
[----:B------:R-:W-:-:S05]  /*23a390*/  VIADD R30, R31, 0x1 ;  /* 0x000000011f1e7836 */ /* 0x000fca0000000000 */
        /* <DEDUP_REMOVED lines=43> */
.L_x_11667:
[----:B------:R-:W-:Y:S01]  /*23a650*/  IMAD.MOV.U32 R4, RZ, RZ, 0x5272 ;  /* 0x00005272ff047424 */ /* 0x000fe200078e00ff */
[----:B------:R-:W-:Y:S01]  /*23a660*/  PLOP3.LUT P0, PT, PT, PT, PT, 0x8, 0x80 ;  /* 0x000000000080781c */ /* 0x000fe20003f0e170 */
[----:B------:R-:W-:-:S03]  /*23a670*/  IMAD.MOV.U32 R33, RZ, RZ, -0x1 ;  /* 0xffffffffff217424 */ /* 0x000fc600078e00ff */
[----:B------:R0:W-:Y:S09]  /*23a680*/  STL [UR45], R4 ;  /* 0x00000004ff007987 */ /* 0x0001f2000810082d */
.L_x_11668:
[----:B------:R-:W-:Y:S05]  /*23a690*/  BSYNC.RECONVERGENT B6 ;  /* 0x0000000000067941 */ /* 0x000fea0003800200 */
.L_x_11666:
        /* <DEDUP_REMOVED lines=25> */
.L_x_11670:
[----:B------:R-:W-:Y:S05]  /*23a830*/  BSYNC.RECONVERGENT B6 ;  /* 0x0000000000067941 */ /* 0x000fea0003800200 */
.L_x_11669:
[----:B------:R2:W-:Y:S01]  /*23a840*/  STL [UR45], R6 ;  /* 0x00000006ff007987 */ /* 0x0005e2000810082d */
[----:B------:R-:W-:Y:S05]  /*23a850*/  BRA `(.L_x_11671) ;  /* 0x0000000000187947 */ /* 0x000fea0003800000 */
.L_x_11665:
[----:B------:R-:W-:-:S05]  /*23a860*/  LEA R4, P0, R30, R32, 0x3 ;  /* 0x000000201e047211 */ /* 0x000fca00078018ff */
[----:B------:R-:W-:-:S05]  /*23a870*/  IMAD.X R5, RZ, RZ, R33, P0 ;  /* 0x000000ffff057224 */ /* 0x000fca00000e0621 */
[----:B------:R0:W-:Y:S01]  /*23a880*/  ST.E.64 desc[UR36][R4.64+0x20], RZ ;  /* 0x000020ff04007985 */ /* 0x0001e2000c101b24 */
[----:B------:R-:W-:Y:S05]  /*23a890*/  BRA `(.L_x_11671) ;  /* 0x0000000000087947 */ /* 0x000fea0003800000 */
.L_x_11664:
[----:B0--3--:R-:W-:-:S05]  /*23a8a0*/  IMAD.MOV.U32 R4, RZ, RZ, 0x5368 ;  /* 0x00005368ff047424 */ /* 0x009fca00078e00ff */
[----:B------:R3:W-:Y:S02]  /*23a8b0*/  STL [UR45], R4 ;  /* 0x00000004ff007987 */ /* 0x0007e4000810082d */
.L_x_11671:
[----:B------:R-:W-:Y:S05]  /*23a8c0*/  BSYNC.RECONVERGENT B5 ;  /* 0x0000000000057941 */ /* 0x000fea0003800200 */
.L_x_11663:
[----:B------:R-:W-:-:S05]  /*23a8d0*/  VIADD R31, R31, 0x2 ;  /* 0x000000021f1f7836 */ /* 0x000fca0000000000 */
[----:B------:R-:W-:-:S13]  /*23a8e0*/  ISETP.NE.AND P0, PT, R31, R12, PT ;  /* 0x0000000c1f00720c */ /* 0x000fda0003f05270 */
[----:B------:R-:W-:Y:S05]  /*23a8f0*/  @P0 BRA `(.L_x_11672) ;  /* 0xfffffff4001c0947 */ /* 0x000fea000383ffff */
[----:B------:R-:W-:Y:S05]  /*23a900*/  BSYNC B2 ;  /* 0x0000000000027941 */ /* 0x000fea0003800000 */
.L_x_11655:
[----:B------:R-:W-:-:S07]  /*23a910*/  IMAD.MOV.U32 R20, RZ, RZ, R12 ;  /* 0x000000ffff147224 */ /* 0x000fce00078e000c */
.L_x_11654:
[----:B------:R-:W-:Y:S05]  /*23a920*/  BSYNC B3 ;  /* 0x0000000000037941 */ /* 0x000fea0003800000 */
.L_x_11653:
[----:B------:R-:W-:-:S13]  /*23a930*/  ISETP.NE.AND P0, PT, R35, RZ, PT ;  /* 0x000000ff2300720c */ /* 0x000fda0003f05270 */
[----:B------:R-:W-:Y:S05]  /*23a940*/  @!P0 BRA `(.L_x_11652) ;  /* 0x0000000400688947 */ /* 0x000fea0003800000 */
[----:B------:R-:W-:-:S13]  /*23a950*/  ISETP.NE.AND P0, PT, R21, -0x1, PT ;  /* 0xffffffff1500780c */ /* 0x000fda0003f05270 */
[----:B------:R-:W-:Y:S05]  /*23a960*/  @!P0 BRA `(.L_x_11673) ;  /* 0x0000000400588947 */ /* 0x000fea0003800000 */
[----:B0-----:R-:W0:Y:S01]  /*23a970*/  S2R R5, SR_CgaCtaId ;  /* 0x0000000000057919 */ /* 0x001e220000008800 */
[----:B------:R-:W-:-:S04]  /*23a980*/  MOV R30, 0x400 ;  /* 0x00000400001e7802 */ /* 0x000fc80000000f00 */
[----:B0-----:R-:W-:-:S05]  /*23a990*/  LEA R30, R5, R30, 0x18 ;  /* 0x0000001e051e7211 */ /* 0x001fca00078ec0ff */
[----:B-123--:R-:W0:Y:S02]  /*23a9a0*/  LDS.128 R4, [R30] ;  /* 0x000000001e047984 */ /* 0x00ee240000000c00 */
        /* <DEDUP_REMOVED lines=45> */
.L_x_11676:
[----:B------:R-:W-:Y:S01]  /*23ac80*/  IMAD.MOV.U32 R4, RZ, RZ, 0x5272 ;  /* 0x00005272ff047424 */ /* 0x000fe200078e00ff */
[----:B------:R-:W-:Y:S01]  /*23ac90*/  PLOP3.LUT P0, PT, PT, PT, PT, 0x8, 0x80 ;  /* 0x000000000080781c */ /* 0x000fe20003f0e170 */
[----:B------:R-:W-:-:S03]  /*23aca0*/  IMAD.MOV.U32 R33, RZ, RZ, -0x1 ;  /* 0xffffffffff217424 */ /* 0x000fc600078e00ff */
[----:B------:R0:W-:Y:S09]  /*23acb0*/  STL [UR45], R4 ;  /* 0x00000004ff007987 */ /* 0x0001f2000810082d */
.L_x_11677:
[----:B------:R-:W-:Y:S05]  /*23acc0*/  BSYNC.RECONVERGENT B2 ;  /* 0x0000000000027941 */ /* 0x000fea0003800200 */
.L_x_11675:
        /* <DEDUP_REMOVED lines=25> */
.L_x_11679:
[----:B------:R-:W-:Y:S05]  /*23ae60*/  BSYNC.RECONVERGENT B2 ;  /* 0x0000000000027941 */ /* 0x000fea0003800200 */
.L_x_11678:
[----:B------:R2:W-:Y:S01]  /*23ae70*/  STL [UR45], R6 ;  /* 0x00000006ff007987 */ /* 0x0005e2000810082d */
[----:B------:R-:W-:Y:S05]  /*23ae80*/  BRA `(.L_x_11652) ;  /* 0x0000000000187947 */ /* 0x000fea0003800000 */
.L_x_11674:
[----:B------:R-:W-:-:S05]  /*23ae90*/  LEA R4, P0, R20, R32, 0x3 ;  /* 0x0000002014047211 */ /* 0x000fca00078018ff */
[----:B------:R-:W-:-:S05]  /*23aea0*/  IMAD.X R5, RZ, RZ, R33, P0 ;  /* 0x000000ffff057224 */ /* 0x000fca00000e0621 */
[----:B------:R0:W-:Y:S01]  /*23aeb0*/  ST.E.64 desc[UR36][R4.64+0x20], RZ ;  /* 0x000020ff04007985 */ /* 0x0001e2000c101b24 */
[----:B------:R-:W-:Y:S05]  /*23aec0*/  BRA `(.L_x_11652) ;  /* 0x0000000000087947 */ /* 0x000fea0003800000 */
.L_x_11673:
[----:B01-3--:R-:W-:-:S05]  /*23aed0*/  IMAD.MOV.U32 R4, RZ, RZ, 0x5368 ;  /* 0x00005368ff047424 */ /* 0x00bfca00078e00ff */
[----:B------:R4:W-:Y:S02]  /*23aee0*/  STL [UR45], R4 ;  /* 0x00000004ff007987 */ /* 0x0009e4000810082d */
.L_x_11652:
[----:B------:R-:W-:Y:S05]  /*23aef0*/  BSYNC B4 ;  /* 0x0000000000047941 */ /* 0x000fea0003800000 */
.L_x_11651:
[----:B------:R-:W-:-:S05]  /*23af00*/  VIADD R15, R15, 0x1 ;  /* 0x000000010f0f7836 */ /* 0x000fca0000000000 */
[----:B------:R-:W-:-:S13]  /*23af10*/  ISETP.NE.AND P0, PT, R15, R0, PT ;  /* 0x000000000f00720c */ /* 0x000fda0003f05270 */
[----:B------:R-:W-:Y:S05]  /*23af20*/  @P0 BRA `(.L_x_11680) ;  /* 0xffffffd400580947 */ /* 0x000fea000383ffff */
.L_x_11616:
[----:B------:R-:W-:Y:S05]  /*23af30*/  BSYNC B1 ;  /* 0x0000000000017941 */ /* 0x000fea0003800000 */
.L_x_11615:
[----:B------:R-:W0:Y:S01]  /*23af40*/  S2UR UR5, SR_CgaCtaId ;  /* 0x00000000000579c3 */ /* 0x000e220000008800 */
[----:B------:R-:W-:Y:S02]  /*23af50*/  UMOV UR4, 0x400 ;  /* 0x0000040000047882 */ /* 0x000fe40000000000 */
[----:B0-----:R-:W-:-:S06]  /*23af60*/  ULEA UR4, UR5, UR4, 0x18 ;  /* 0x0000000405047291 */ /* 0x001fcc000f8ec0ff */
[----:B------:R-:W-:-:S05]  /*23af70*/  IMAD.U32 R9, RZ, RZ, UR4 ;  /* 0x00000004ff097e24 */ /* 0x000fca000f8e00ff */
[----:B-1-34-:R-:W0:Y:S02]  /*23af80*/  LDS.64 R4, [R9] ;  /* 0x0000000009047984 */ /* 0x01ae240000000a00 */
[----:B0-----:R-:W-:-:S05]  /*23af90*/  IMAD.WIDE R4, R25, 0x10, R4 ;  /* 0x0000001019047825 */ /* 0x001fca00078e0204 */
[----:B------:R0:W-:Y:S04]  /*23afa0*/  ST.E desc[UR36][R4.64+0x28], R11 ;  /* 0x0000280b04007985 */ /* 0x0001e8000c101924 */
[----:B------:R-:W3:Y:S01]  /*23afb0*/  LDL R0, [UR45] ;  /* 0x0000002dff007983 */ /* 0x000ee20008100800 */
[----:B--2---:R-:W-:Y:S02]  /*23afc0*/  IMAD.MOV.U32 R6, RZ, RZ, R22 ;  /* 0x000000ffff067224 */ /* 0x004fe400078e0016 */
[----:B------:R-:W-:Y:S01]  /*23afd0*/  IMAD.MOV.U32 R7, RZ, RZ, 0x0 ;  /* 0x00000000ff077424 */ /* 0x000fe200078e00ff */
[----:B---3--:R-:W-:-:S13]  /*23afe0*/  ISETP.NE.AND P0, PT, R0, RZ, PT ;  /* 0x000000ff0000720c */ /* 0x008fda0003f05270 */
[----:B------:R-:W-:Y:S05]  /*23aff0*/  @P0 BREAK B0 ;  /* 0x0000000000000942 */ /* 0x000fea0003800000 */
[----:B------:R-:W-:Y:S05]  /*23b000*/  @P0 BREAK B9 ;  /* 0x0000000000090942 */ /* 0x000fea0003800000 */
[----:B0----5:R-:W-:Y:S05]  /*23b010*/  @P0 RET.REL.NODEC R6 `(_Z5entryPcS_PiPxS1_S0_S0_P19HostDeviceInterfacei) ;  /* 0xffffdc4c06f80950 */ /* 0x021fea0003c3ffff */
[----:B------:R-:W0:Y:S02]  /*23b020*/  LDS.128 R4, [R9] ;  /* 0x0000000009047984 */ /* 0x000e240000000c00 */
[----:B0-----:R-:W-:-:S06]  /*23b030*/  IMAD.WIDE R10, R25, 0x10, R4 ;  /* 0x00000010190a7825 */ /* 0x001fcc00078e0204 */
[----:B------:R-:W2:Y:S02]  /*23b040*/  LD.E R11, desc[UR36][R10.64+0x24] ;  /* 0x000024240a0b7980 */ /* 0x000ea4000c101900 */
[----:B--2---:R-:W-:-:S05]  /*23b050*/  IMAD.WIDE R12, R11, 0x10, R4 ;  /* 0x000000100b0c7825 */ /* 0x004fca00078e0204 */
        /* <DEDUP_REMOVED lines=40> */
[----:B------:R-:W-:Y:S01]  /*23b2e0*/  ISETP.NE.AND P0, PT, R0, 0x1, PT ;  /* 0x000000010000780c */ /* 0x000fe20003f05270 */
[----:B------:R-:W-:Y:S01]  /*23b2f0*/  BSSY B2, `(.L_x_11683) ;  /* 0x00000b7000027945 */ /* 0x000fe20003800000 */
[----:B------:R-:W-:-:S11]  /*23b300*/  IMAD.MOV.U32 R8, RZ, RZ, RZ ;  /* 0x000000ffff087224 */ /* 0x000fd600078e00ff */
[----:B------:R-:W-:Y:S05]  /*23b310*/  @!P0 BRA `(.L_x_11684) ;  /* 0x0000000800d08947 */ /* 0x000fea0003800000 */
[----:B------:R-:W-:Y:S01]  /*23b320*/  LOP3.LUT R8, R0, 0x7ffffffe, RZ, 0xc0, !PT ;  /* 0x7ffffffe00087812 */ /* 0x000fe200078ec0ff */
[----:B------:R-:W-:-:S07]  /*23b330*/  IMAD.MOV.U32 R11, RZ, RZ, RZ ;  /* 0x000000ffff0b7224 */ /* 0x000fce00078e00ff */
.L_x_11700:
[----:B0123--:R-:W0:Y:S02]  /*23b340*/  LDS.128 R4, [R9] ;  /* 0x0000000009047984 */ /* 0x00fe240000000c00 */
[----:B0-----:R-:W-:-:S05]  /*23b350*/  IMAD.WIDE R12, R3, 0x10, R4 ;  /* 0x00000010030c7825 */ /* 0x001fca00078e0204 */
[----:B------:R-:W2:Y:S01]  /*23b360*/  LD.E R10, desc[UR36][R12.64+0xc] ;  /* 0x00000c240c0a7980 */ /* 0x000ea2000c101900 */
[----:B------:R-:W-:Y:S05]  /*23b370*/  YIELD ;  /* 0x0000000000007946 */ /* 0x000fea0003800000 */
[----:B------:R-:W-:Y:S01]  /*23b380*/  BSSY.RECONVERGENT B3, `(.L_x_11685) ;  /* 0x0000051000037945 */ /* 0x000fe20003800200 */
        /* <DEDUP_REMOVED lines=47> */
.L_x_11688:
[----:B------:R-:W-:Y:S05]  /*23b680*/  BSYNC.RECONVERGENT B4 ;  /* 0x0000000000047941 */ /* 0x000fea0003800200 */
.L_x_11687:
        /* <DEDUP_REMOVED lines=26> */
.L_x_11690:
[----:B------:R-:W-:Y:S05]  /*23b830*/  BSYNC.RECONVERGENT B4 ;  /* 0x0000000000047941 */ /* 0x000fea0003800200 */
.L_x_11689:
[----:B------:R2:W-:Y:S01]  /*23b840*/  STL [UR45], R6 ;  /* 0x00000006ff007987 */ /* 0x0005e2000810082d */
[----:B------:R-:W-:Y:S05]  /*23b850*/  BRA `(.L_x_11691) ;  /* 0x00000000000c7947 */ /* 0x000fea0003800000 */
.L_x_11686:
[----:B------:R-:W-:-:S05]  /*23b860*/  LEA R4, P0, R11, R12, 0x2 ;  /* 0x0000000c0b047211 */ /* 0x000fca00078010ff */
[----:B------:R-:W-:-:S05]  /*23b870*/  IMAD.X R5, RZ, RZ, R13, P0 ;  /* 0x000000ffff057224 */ /* 0x000fca00000e060d */
[----:B------:R3:W-:Y:S03]  /*23b880*/  ST.E desc[UR36][R4.64+0x20], RZ ;  /* 0x000020ff04007985 */ /* 0x0007e6000c101924 */
.L_x_11691:
[----:B------:R-:W-:Y:S05]  /*23b890*/  BSYNC.RECONVERGENT B3 ;  /* 0x0000000000037941 */ /* 0x000fea0003800200 */
.L_x_11685:
[----:B------:R-:W4:Y:S01]  /*23b8a0*/  S2UR UR5, SR_CgaCtaId ;  /* 0x00000000000579c3 */ /* 0x000f220000008800 */
[----:B------:R-:W-:Y:S02]  /*23b8b0*/  UMOV UR4, 0x400 ;  /* 0x0000040000047882 */ /* 0x000fe40000000000 */
[----:B----4-:R-:W-:-:S06]  /*23b8c0*/  ULEA UR4, UR5, UR4, 0x18 ;  /* 0x0000000405047291 */ /* 0x010fcc000f8ec0ff */
[----:B------:R-:W-:-:S05]  /*23b8d0*/  IMAD.U32 R9, RZ, RZ, UR4 ;  /* 0x00000004ff097e24 */ /* 0x000fca000f8e00ff */
[----:B0123--:R-:W0:Y:S02]  /*23b8e0*/  LDS.128 R4, [R9] ;  /* 0x0000000009047984 */ /* 0x00fe240000000c00 */
[----:B0-----:R-:W-:-:S05]  /*23b8f0*/  IMAD.WIDE R12, R3, 0x10, R4 ;  /* 0x00000010030c7825 */ /* 0x001fca00078e0204 */
[----:B------:R-:W2:Y:S01]  /*23b900*/  LD.E R16, desc[UR36][R12.64+0xc] ;  /* 0x00000c240c107980 */ /* 0x000ea2000c101900 */
[----:B------:R-:W-:Y:S01]  /*23b910*/  VIADD R33, R11, 0x1 ;  /* 0x000000010b217836 */ /* 0x000fe20000000000 */
[----:B------:R-:W-:Y:S04]  /*23b920*/  BSSY.RECONVERGENT B3, `(.L_x_11692) ;  /* 0x0000050000037945 */ /* 0x000fe80003800200 */
        /* <DEDUP_REMOVED lines=43> */
.L_x_11695:
[----:B------:R-:W-:Y:S01]  /*23bbe0*/  IMAD.MOV.U32 R4, RZ, RZ, 0x5272 ;  /* 0x00005272ff047424 */ /* 0x000fe200078e00ff */
[----:B------:R-:W-:Y:S01]  /*23bbf0*/  PLOP3.LUT P0, PT, PT, PT, PT, 0x8, 0x80 ;  /* 0x000000000080781c */ /* 0x000fe20003f0e170 */
[----:B------:R-:W-:-:S03]  /*23bc00*/  IMAD.MOV.U32 R13, RZ, RZ, -0x1 ;  /* 0xffffffffff0d7424 */ /* 0x000fc600078e00ff */
[----:B------:R0:W-:Y:S09]  /*23bc10*/  STL [UR45], R4 ;  /* 0x00000004ff007987 */ /* 0x0001f2000810082d */
.L_x_11696:
[----:B------:R-:W-:Y:S05]  /*23bc20*/  BSYNC.RECONVERGENT B4 ;  /* 0x0000000000047941 */ /* 0x000fea0003800200 */
.L_x_11694:
        /* <DEDUP_REMOVED lines=25> */
.L_x_11698:
[----:B------:R-:W-:Y:S05]  /*23bdc0*/  BSYNC.RECONVERGENT B4 ;  /* 0x0000000000047941 */ /* 0x000fea0003800200 */
.L_x_11697:
[----:B------:R2:W-:Y:S01]  /*23bdd0*/  STL [UR45], R6 ;  /* 0x00000006ff007987 */ /* 0x0005e2000810082d */
[----:B------:R-:W-:Y:S05]  /*23bde0*/  BRA `(.L_x_11699) ;  /* 0x00000000000c7947 */ /* 0x000fea0003800000 */
.L_x_11693:
[----:B------:R-:W-:-:S05]  /*23bdf0*/  LEA R4, P0, R33, R12, 0x2 ;  /* 0x0000000c21047211 */ /* 0x000fca00078010ff */
[----:B------:R-:W-:-:S05]  /*23be00*/  IMAD.X R5, RZ, RZ, R13, P0 ;  /* 0x000000ffff057224 */ /* 0x000fca00000e060d */
[----:B------:R3:W-:Y:S03]  /*23be10*/  ST.E desc[UR36][R4.64+0x20], RZ ;  /* 0x000020ff04007985 */ /* 0x0007e6000c101924 */
.L_x_11699:
[----:B------:R-:W-:Y:S05]  /*23be20*/  BSYNC.RECONVERGENT B3 ;  /* 0x0000000000037941 */ /* 0x000fea0003800200 */
.L_x_11692:
[----:B------:R-:W-:-:S05]  /*23be30*/  VIADD R11, R11, 0x2 ;  /* 0x000000020b0b7836 */ /* 0x000fca0000000000 */
[----:B------:R-:W-:-:S13]  /*23be40*/  ISETP.NE.AND P0, PT, R11, R8, PT ;  /* 0x000000080b00720c */ /* 0x000fda0003f05270 */
[----:B------:R-:W-:Y:S05]  /*23be50*/  @P0 BRA `(.L_x_11700) ;  /* 0xfffffff400380947 */ /* 0x000fea000383ffff */
.L_x_11684:
[----:B------:R-:W-:Y:S05]  /*23be60*/  BSYNC B2 ;  /* 0x0000000000027941 */ /* 0x000fea0003800000 */
.L_x_11683:
[----:B-1----:R-:W-:-:S04]  /*23be70*/  LOP3.LUT R0, R0, 0x1, RZ, 0xc0, !PT ;  /* 0x0000000100007812 */ /* 0x002fc800078ec0ff */
[----:B------:R-:W-:-:S13]  /*23be80*/  ISETP.NE.U32.AND P0, PT, R0, 0x1, PT ;  /* 0x000000010000780c */ /* 0x000fda0003f05070 */
[----:B------:R-:W-:Y:S05]  /*23be90*/  @P0 BRA `(.L_x_11682) ;  /* 0x0000000400480947 */ /* 0x000fea0003800000 */
[----:B0-23--:R-:W0:Y:S02]  /*23bea0*/  LDS.128 R4, [R9] ;  /* 0x0000000009047984 */ /* 0x00de240000000c00 */
        /* <DEDUP_REMOVED lines=45> */
.L_x_11703:
[----:B------:R-:W-:Y:S01]  /*23c180*/  IMAD.MOV.U32 R0, RZ, RZ, 0x5272 ;  /* 0x00005272ff007424 */ /* 0x000fe200078e00ff */
[----:B------:R-:W-:Y:S01]  /*23c190*/  PLOP3.LUT P0, PT, PT, PT, PT, 0x8, 0x80 ;  /* 0x000000000080781c */ /* 0x000fe20003f0e170 */
[----:B------:R-:W-:-:S03]  /*23c1a0*/  IMAD.MOV.U32 R11, RZ, RZ, -0x1 ;  /* 0xffffffffff0b7424 */ /* 0x000fc600078e00ff */
[----:B------:R0:W-:Y:S09]  /*23c1b0*/  STL [UR45], R0 ;  /* 0x00000000ff007987 */ /* 0x0001f2000810082d */
.L_x_11704:
[----:B------:R-:W-:Y:S05]  /*23c1c0*/  BSYNC.RECONVERGENT B2 ;  /* 0x0000000000027941 */ /* 0x000fea0003800200 */
.L_x_11702:
[----:B------:R-:W-:Y:S01]  /*23c1d0*/  BSSY.RECONVERGENT B2, `(.L_x_11705) ;  /* 0x0000019000027945 */ /* 0x000fe20003800200 */
[----:B0-----:R-:W-:-:S03]  /*23c1e0*/  IMAD.MOV.U32 R0, RZ, RZ, RZ ;  /* 0x000000ffff007224 */ /* 0x001fc600078e00ff */
[----:B------:R-:W-:Y:S05]  /*23c1f0*/  @!P0 BRA `(.L_x_11706) ;  /* 0x0000000000588947 */ /* 0x000fea0003800000 */
        /* <DEDUP_REMOVED lines=22> */
.L_x_11706:
[----:B------:R-:W-:Y:S05]  /*23c360*/  BSYNC.RECONVERGENT B2 ;  /* 0x0000000000027941 */ /* 0x000fea0003800200 */
.L_x_11705:
[----:B------:R4:W-:Y:S01]  /*23c370*/  STL [UR45], R0 ;  /* 0x00000000ff007987 */ /* 0x0009e2000810082d */
[----:B------:R-:W-:Y:S05]  /*23c380*/  BRA `(.L_x_11682) ;  /* 0x00000000000c7947 */ /* 0x000fea0003800000 */
.L_x_11701:
[----:B------:R-:W-:-:S05]  /*23c390*/  LEA R4, P0, R8, R10, 0x2 ;  /* 0x0000000a08047211 */ /* 0x000fca00078010ff */
[----:B------:R-:W-:-:S05]  /*23c3a0*/  IMAD.X R5, RZ, RZ, R11, P0 ;  /* 0x000000ffff057224 */ /* 0x000fca00000e060b */
[----:B------:R0:W-:Y:S03]  /*23c3b0*/  ST.E desc[UR36][R4.64+0x20], RZ ;  /* 0x000020ff04007985 */ /* 0x0001e6000c101924 */
.L_x_11682:
[----:B------:R-:W-:Y:S05]  /*23c3c0*/  BSYNC B1 ;  /* 0x0000000000017941 */ /* 0x000fea0003800000 */
.L_x_11681:
[----:B01-3--:R-:W0:Y:S02]  /*23c3d0*/  LDS.64 R4, [R9] ;  /* 0x0000000009047984 */ /* 0x00be240000000a00 */
[----:B0-----:R-:W-:-:S05]  /*23c3e0*/  IMAD.WIDE R4, R25, 0x10, R4 ;  /* 0x0000001019047825 */ /* 0x001fca00078e0204 */
[----:B------:R0:W-:Y:S04]  /*23c3f0*/  ST.E desc[UR36][R4.64+0x2c], R3 ;  /* 0x00002c0304007985 */ /* 0x0001e8000c101924 */
[----:B----4-:R-:W3:Y:S01]  /*23c400*/  LDL R0, [UR45] ;  /* 0x0000002dff007983 */ /* 0x010ee20008100800 */
[----:B--2---:R-:W-:Y:S02]  /*23c410*/  IMAD.MOV.U32 R6, RZ, RZ, R22 ;  /* 0x000000ffff067224 */ /* 0x004fe400078e0016 */
[----:B------:R-:W-:Y:S01]  /*23c420*/  IMAD.MOV.U32 R7, RZ, RZ, 0x0 ;  /* 0x00000000ff077424 */ /* 0x000fe200078e00ff */
[----:B---3--:R-:W-:-:S13]  /*23c430*/  ISETP.NE.AND P0, PT, R0, RZ, PT ;  /* 0x000000ff0000720c */ /* 0x008fda0003f05270 */
[----:B------:R-:W-:Y:S05]  /*23c440*/  @P0 BREAK B0 ;  /* 0x0000000000000942 */ /* 0x000fea0003800000 */
[----:B------:R-:W-:Y:S05]  /*23c450*/  @P0 BREAK B9 ;  /* 0x0000000000090942 */ /* 0x000fea0003800000 */
[----:B0-----:R-:W-:Y:S05]  /*23c460*/  @P0 RET.REL.NODEC R6 `(_Z5entryPcS_PiPxS1_S0_S0_P19HostDeviceInterfacei) ;  /* 0xffffdc3806e40950 */ /* 0x001fea0003c3ffff */
[----:B------:R-:W-:-:S07]  /*23c470*/  IMAD.MOV.U32 R0, RZ, RZ, RZ ;  /* 0x000000ffff007224 */ /* 0x000fce00078e00ff */
.L_x_11714:
[----:B012---:R-:W0:Y:S02]  /*23c480*/  LDS.128 R4, [R9] ;  /* 0x0000000009047984 */ /* 0x007e240000000c00 */
[----:B0-----:R-:W-:-:S05]  /*23c490*/  IMAD.WIDE R10, R25, 0x10, R4 ;  /* 0x00000010190a7825 */ /* 0x001fca00078e0204 */
[----:B------:R-:W2:Y:S02]  /*23c4a0*/  LD.E R13, desc[UR36][R10.64+0x24] ;  /* 0x000024240a0d7980 */ /* 0x000ea4000c101900 */
[----:B--2---:R-:W-:-:S06]  /*23c4b0*/  IMAD.WIDE R12, R13, 0x10, R4 ;  /* 0x000000100d0c7825 */ /* 0x004fcc00078e0204 */
[----:B------:R-:W2:Y:S01]  /*23c4c0*/  LD.E R13, desc[UR36][R12.64+0xc] ;  /* 0x00000c240c0d7980 */ /* 0x000ea2000c101900 */
[----:B------:R-:W-:Y:S05]  /*23c4d0*/  YIELD ;  /* 0x0000000000007946 */ /* 0x000fea0003800000 */
[----:B--2---:R-:W-:-:S13]  /*23c4e0*/  ISETP.GE.AND P0, PT, R0, R13, PT ;  /* 0x0000000d0000720c */ /* 0x004fda0003f06270 */
[----:B---3--:R-:W-:Y:S05]  /*23c4f0*/  @P0 BRA `(.L_x_11605) ;  /* 0x0000000400900947 */ /* 0x008fea0003800000 */
[----:B------:R-:W2:Y:S01]  /*23c500*/  LD.E R3, desc[UR36][R10.64+0x2c] ;  /* 0x00002c240a037980 */ /* 0x000ea2000c101900 */
[----:B------:R-:W-:Y:S01]  /*23c510*/  BSSY.RECONVERGENT B1, `(.L_x_11707) ;  /* 0x000005b000017945 */ /* 0x000fe20003800200 */
[----:B--2---:R-:W-:-:S13]  /*23c520*/  ISETP.NE.AND P0, PT, R3, -0x1, PT ;  /* 0xffffffff0300780c */ /* 0x004fda0003f05270 */
[----:B------:R-:W-:Y:S02]  /*23c530*/  @!P0 IMAD.MOV.U32 R12, RZ, RZ, 0x5368 ;  /* 0x00005368ff0c8424 */ /* 0x000fe400078e00ff */
[----:B------:R-:W-:-:S03]  /*23c540*/  @!P0 IMAD.MOV.U32 R8, RZ, RZ, 0x5368 ;  /* 0x00005368ff088424 */ /* 0x000fc600078e00ff */
[----:B------:R0:W-:Y:S01]  /*23c550*/  @!P0 STL [UR45], R12 ;  /* 0x0000000cff008987 */ /* 0x0001e2000810082d */
[----:B------:R-:W-:Y:S05]  /*23c560*/  @!P0 BRA `(.L_x_11708) ;  /* 0x0000000400548947 */ /* 0x000fea0003800000 */
[----:B------:R-:W-:-:S05]  /*23c570*/  IMAD.WIDE R10, R3, 0x10, R4 ;  /* 0x00000010030a7825 */ /* 0x000fca00078e0204 */
[----:B------:R-:W2:Y:S02]  /*23c580*/  LD.E R15, desc[UR36][R10.64+0xc] ;  /* 0x00000c240a0f7980 */ /* 0x000ea4000c101900 */
[----:B--2---:R-:W-:-:S13]  /*23c590*/  ISETP.GE.AND P0, PT, R0, R15, PT ;  /* 0x0000000f0000720c */ /* 0x004fda0003f06270 */
[----:B------:R-:W-:Y:S05]  /*23c5a0*/  @!P0 BRA `(.L_x_11709) ;  /* 0x0000000400308947 */ /* 0x000fea0003800000 */
[----:B------:R-:W-:Y:S02]  /*23c5b0*/  IMAD.MOV.U32 R8, RZ, RZ, 0x30 ;  /* 0x00000030ff087424 */ /* 0x000fe400078e00ff */
[----:B------:R-:W-:-:S06]  /*23c5c0*/  IMAD.MOV.U32 R9, RZ, RZ, 0x0 ;  /* 0x00000000ff097424 */ /* 0x000fcc00078e00ff */
[----:B------:R-:W2:Y:S01]  /*23c5d0*/  ATOMG.E.ADD.64.STRONG.GPU PT, R8, desc[UR36][R38.64+0x8], R8 ;  /* 0x80000808260879a8 */ /* 0x000ea200081ef524 */
[----:B------:R-:W1:Y:S01]  /*23c5e0*/  S2UR UR5, SR_CgaCtaId ;  /* 0x00000000000579c3 */ /* 0x000e620000008800 */
[----:B------:R-:W-:Y:S01]  /*23c5f0*/  UMOV UR4, 0x400 ;  /* 0x0000040000047882 */ /* 0x000fe20000000000 */
[----:B------:R-:W-:Y:S01]  /*23c600*/  BSSY.RECONVERGENT B2, `(.L_x_11710) ;  /* 0x0000029000027945 */ /* 0x000fe20003800200 */
[----:B-1----:R-:W-:Y:S01]  /*23c610*/  ULEA UR4, UR5, UR4, 0x18 ;  /* 0x0000000405047291 */ /* 0x002fe2000f8ec0ff */
[C---:B--2---:R-:W-:Y:S02]  /*23c620*/  IADD3 R11, P0, PT, R8.reuse, 0x38, RZ ;  /* 0x00000038080b7810 */ /* 0x044fe40007f1e0ff */
[--C-:B------:R-:W-:Y:S02]  /*23c630*/  SHF.R.U64 R21, R8, 0x4, R9.reuse ;  /* 0x0000000408157819 */ /* 0x100fe40000001209 */
[----:B------:R-:W-:Y:S01]  /*23c640*/  ISETP.LT.U32.AND P1, PT, R11, R6, PT ;  /* 0x000000060b00720c */ /* 0x000fe20003f21070 */
[----:B------:R-:W-:Y:S01]  /*23c650*/  IMAD.X R6, RZ, RZ, R9, P0 ;  /* 0x000000ffff067224 */ /* 0x000fe200000e0609 */
[----:B------:R-:W-:Y:S01]  /*23c660*/  ISETP.NE.AND P0, PT, R21, -0x1, PT ;  /* 0xffffffff1500780c */ /* 0x000fe20003f05270 */
[----:B------:R-:W-:-:S03]  /*23c670*/  IMAD.U32 R9, RZ, RZ, UR4 ;  /* 0x00000004ff097e24 */ /* 0x000fc6000f8e00ff */
        /* <DEDUP_REMOVED lines=19> */
[----:B-1----:R-:W1:Y:S02]  /*23c7b0*/  LDS.64 R6, [R9] ;  /* 0x0000000009067984 */ /* 0x002e640000000a00 */
        /* <DEDUP_REMOVED lines=11> */
[----:B------:R-:W3:Y:S02]  /*23c870*/  LDL R4, [UR45] ;  /* 0x0000002dff047983 */ /* 0x000ee40008100800 */
[----:B--23--:R-:W-:-:S13]  /*23c880*/  ISETP.EQ.AND P1, PT, R4, RZ, PT ;  /* 0x000000ff0400720c */ /* 0x00cfda0003f22270 */
.L_x_11711:
[----:B------:R-:W-:Y:S05]  /*23c890*/  BSYNC.RECONVERGENT B2 ;  /* 0x0000000000027941 */ /* 0x000fea0003800200 */
.L_x_11710:
        /* <DEDUP_REMOVED lines=8> */
[----:B--2---:R-:W2:Y:S02]  /*23c920*/  LDS.64 R4, [R9] ;  /* 0x0000000009047984 */ /* 0x004ea40000000a00 */
[----:B--2---:R-:W-:-:S05]  /*23c930*/  IMAD.WIDE R4, R21, 0x10, R4 ;  /* 0x0000001015047825 */ /* 0x004fca00078e0204 */
[----:B------:R3:W-:Y:S04]  /*23c940*/  ST.E desc[UR36][R4.64+0x28], R15 ;  /* 0x0000280f04007985 */ /* 0x0007e8000c101924 */
[----:B-1----:R-:W2:Y:S02]  /*23c950*/  LDL R6, [UR45] ;  /* 0x0000002dff067983 */ /* 0x002ea40008100800 */
[----:B--2---:R-:W-:-:S13]  /*23c960*/  ISETP.NE.AND P0, PT, R6, RZ, PT ;  /* 0x000000ff0600720c */ /* 0x004fda0003f05270 */
[----:B---3--:R-:W-:Y:S05]  /*23c970*/  @P0 BRA `(.L_x_11713) ;  /* 0x0000000000300947 */ /* 0x008fea0003800000 */
[----:B------:R-:W1:Y:S02]  /*23c980*/  LDS.64 R4, [R9] ;  /* 0x0000000009047984 */ /* 0x000e640000000a00 */
[----:B-1----:R-:W-:-:S05]  /*23c990*/  IMAD.WIDE R4, R21, 0x10, R4 ;  /* 0x0000001015047825 */ /* 0x002fca00078e0204 */
[----:B------:R3:W-:Y:S04]  /*23c9a0*/  ST.E desc[UR36][R4.64+0x24], R0 ;  /* 0x0000240004007985 */ /* 0x0007e8000c101924 */
[----:B------:R-:W2:Y:S02]  /*23c9b0*/  LDL R6, [UR45] ;  /* 0x0000002dff067983 */ /* 0x000ea40008100800 */
[----:B--2---:R-:W-:-:S13]  /*23c9c0*/  ISETP.NE.AND P0, PT, R6, RZ, PT ;  /* 0x000000ff0600720c */ /* 0x004fda0003f05270 */
[----:B---3--:R-:W-:Y:S05]  /*23c9d0*/  @P0 BRA `(.L_x_11713) ;  /* 0x0000000000180947 */ /* 0x008fea0003800000 */
[----:B------:R-:W1:Y:S02]  /*23c9e0*/  LDS.64 R4, [R9] ;  /* 0x0000000009047984 */ /* 0x000e640000000a00 */
[----:B-1----:R-:W-:-:S05]  /*23c9f0*/  IMAD.WIDE R4, R21, 0x10, R4 ;  /* 0x0000001015047825 */ /* 0x002fca00078e0204 */
[----:B------:R3:W-:Y:S04]  /*23ca00*/  ST.E desc[UR36][R4.64+0x20], R3 ;  /* 0x0000200304007985 */ /* 0x0007e8000c101924 */
[----:B------:R-:W2:Y:S02]  /*23ca10*/  LDL R6, [UR45] ;  /* 0x0000002dff067983 */ /* 0x000ea40008100800 */
[----:B--2---:R-:W-:-:S04]  /*23ca20*/  ISETP.NE.AND P0, PT, R6, RZ, PT ;  /* 0x000000ff0600720c */ /* 0x004fc80003f05270 */
[----:B---3--:R-:W-:-:S09]  /*23ca30*/  SEL R8, R21, RZ, !P0 ;  /* 0x000000ff15087207 */ /* 0x008fd20004000000 */
.L_x_11713:
[----:B------:R-:W-:Y:S05]  /*23ca40*/  BSYNC.RECONVERGENT B2 ;  /* 0x0000000000027941 */ /* 0x000fea0003800200 */
.L_x_11712:
[----:B------:R3:W-:Y:S01]  /*23ca50*/  STL [UR45], R8 ;  /* 0x00000008ff007987 */ /* 0x0007e2000810082d */
[----:B------:R-:W-:Y:S05]  /*23ca60*/  BRA `(.L_x_11708) ;  /* 0x0000000000147947 */ /* 0x000fea0003800000 */
.L_x_11709:
[----:B------:R-:W-:Y:S01]  /*23ca70*/  LEA R4, P0, R0, R10, 0x2 ;  /* 0x0000000a00047211 */ /* 0x000fe200078010ff */
[----:B------:R-:W-:-:S04]  /*23ca80*/  IMAD.MOV.U32 R3, RZ, RZ, -0x1 ;  /* 0xffffffffff037424 */ /* 0x000fc800078e00ff */
[----:B------:R-:W-:-:S05]  /*23ca90*/  IMAD.X R5, RZ, RZ, R11, P0 ;  /* 0x000000ffff057224 */ /* 0x000fca00000e060b */
[----:B------:R1:W-:Y:S04]  /*23caa0*/  ST.E desc[UR36][R4.64+0x20], R3 ;  /* 0x0000200304007985 */ /* 0x0003e8000c101924 */
[----:B------:R-:W5:Y:S02]  /*23cab0*/  LDL R8, [UR45] ;  /* 0x0000002dff087983 */ /* 0x000f640008100800 */
.L_x_11708:
[----:B------:R-:W-:Y:S05]  /*23cac0*/  BSYNC.RECONVERGENT B1 ;  /* 0x0000000000017941 */ /* 0x000fea0003800200 */
.L_x_11707:
[----:B-----5:R-:W-:Y:S01]  /*23cad0*/  ISETP.NE.AND P0, PT, R8, RZ, PT ;  /* 0x000000ff0800720c */ /* 0x020fe20003f05270 */
[----:B------:R-:W-:-:S12]  /*23cae0*/  VIADD R0, R0, 0x1 ;  /* 0x0000000100007836 */ /* 0x000fd80000000000 */
[----:B------:R-:W-:Y:S05]  /*23caf0*/  @P0 BREAK B0 ;  /* 0x0000000000000942 */ /* 0x000fea0003800000 */
[----:B------:R-:W-:Y:S05]  /*23cb00*/  @P0 BREAK B9 ;  /* 0x0000000000090942 */ /* 0x000fea0003800000 */
[----:B------:R-:W-:Y:S05]  /*23cb10*/  @!P0 BRA `(.L_x_11714) ;  /* 0xfffffff800588947 */ /* 0x000fea000383ffff */
[----:B------:R-:W-:-:S04]  /*23cb20*/  IMAD.MOV.U32 R23, RZ, RZ, 0x0 ;  /* 0x00000000ff177424 */ /* 0x000fc800078e00ff */
[----:B0123--:R-:W-:Y:S05]  /*23cb30*/  RET.REL.NODEC R22 `(_Z5entryPcS_PiPxS1_S0_S0_P19HostDeviceInterfacei) ;  /* 0xffffdc3416307950 */ /* 0x00ffea0003c3ffff */
.L_x_11605:
[----:B------:R-:W-:Y:S05]  /*23cb40*/  BSYNC B0 ;  /* 0x0000000000007941 */ /* 0x000fea0003800000 */
.L_x_11604:
[----:B------:R-:W-:Y:S01]  /*23cb50*/  IMAD.MOV.U32 R0, RZ, RZ, 0x1 ;  /* 0x00000001ff007424 */ /* 0x000fe200078e00ff */
[----:B------:R-:W-:Y:S01]  /*23cb60*/  PRMT R9, RZ, 0x7610, R9 ;  /* 0x00007610ff097816 */ /* 0x000fe20000000009 */
[----:B------:R-:W-:-:S07]  /*23cb70*/  IMAD.MOV.U32 R32, RZ, RZ, RZ ;  /* 0x000000ffff207224 */ /* 0x000fce00078e00ff */
.L_x_12946:
[----:B------:R-:W-:Y:S01]  /*23cb80*/  LOP3.LUT P0, RZ, R0, 0xff, RZ, 0xc0, !PT ;  /* 0x000000ff00ff7812 */ /* 0x000fe2000780c0ff */
[----:B------:R-:W-:-:S12]  /*23cb90*/  YIELD ;  /* 0x0000000000007946 */ /* 0x000fd80003800000 */
[----:B------:R-:W-:Y:S05]  /*23cba0*/  @!P0 BRA `(.L_x_11715) ;  /* 0x0000039400f88947 */ /* 0x000fea0003800000 */
[----:B------:R-:W-:Y:S01]  /*23cbb0*/  ISETP.NE.AND P0, PT, R17, RZ, PT ;  /* 0x000000ff1100720c */ /* 0x000fe20003f05270 */
[----:B------:R-:W-:Y:S01]  /*23cbc0*/  BSSY B6, `(.L_x_11716) ;  /* 0x00032ed000067945 */ /* 0x000fe20003800000 */
[----:B------:R-:W-:Y:S02]  /*23cbd0*/  IMAD.MOV.U32 R0, RZ, RZ, 0x1 ;  /* 0x00000001ff007424 */ /* 0x000fe400078e00ff */
[----:B------:R-:W-:Y:S02]  /*23cbe0*/  IMAD.MOV.U32 R16, RZ, RZ, RZ ;  /* 0x000000ffff107224 */ /* 0x000fe400078e00ff */
[----:B------:R-:W-:Y:S02]  /*23cbf0*/  IMAD.MOV.U32 R33, RZ, RZ, -0x1 ;  /* 0xffffffffff217424 */ /* 0x000fe400078e00ff */
[----:B------:R-:W-:-:S05]  /*23cc00*/  IMAD.MOV.U32 R8, RZ, RZ, R32 ;  /* 0x000000ffff087224 */ /* 0x000fca00078e0020 */
[----:B------:R-:W-:Y:S05]  /*23cc10*/  @P0 BRA `(.L_x_11717) ;  /* 0x0000032c009c0947 */ /* 0x000fea0003800000 */
[C---:B------:R-:W-:Y:S01]  /*23cc20*/  ISETP.NE.AND P1, PT, R25.reuse, -0x1, PT ;  /* 0xffffffff1900780c */ /* 0x040fe20003f25270 */
[----:B------:R-:W-:Y:S01]  /*23cc30*/  BSSY.RECONVERGENT B0, `(.L_x_11718) ;  /* 0x000000d000007945 */ /* 0x000fe20003800200 */
[----:B------:R-:W-:-:S11]  /*23cc40*/  ISETP.NE.AND P2, PT, R25, -0x1, PT ;  /* 0xffffffff1900780c */ /* 0x000fd60003f45270 */
[----:B------:R-:W-:Y:S01]  /*23cc50*/  @!P1 IMAD.MOV.U32 R0, RZ, RZ, 0x5368 ;  /* 0x00005368ff009424 */ /* 0x000fe200078e00ff */
[----:B------:R-:W-:-:S04]  /*23cc60*/  @!P1 PLOP3.LUT P0, PT, PT, PT, PT, 0x80, 0x8 ;  /* 0x000000000008981c */ /* 0x000fc80003f0f070 */
[----:B------:R0:W-:Y:S01]  /*23cc70*/  @!P1 STL [UR45], R0 ;  /* 0x00000000ff009987 */ /* 0x0001e2000810082d */
[----:B------:R-:W-:Y:S08]  /*23cc80*/  @!P1 BRA `(.L_x_11719) ;  /* 0x00000000001c9947 */ /* 0x000ff00003800000 */
[----:B------:R-:W1:Y:S01]  /*23cc90*/  S2UR UR5, SR_CgaCtaId ;  /* 0x00000000000579c3 */ /* 0x000e620000008800 */
[----:B------:R-:W-:Y:S02]  /*23cca0*/  UMOV UR4, 0x400 ;  /* 0x0000040000047882 */ /* 0x000fe40000000000 */
[----:B-1----:R-:W-:-:S09]  /*23ccb0*/  ULEA UR4, UR5, UR4, 0x18 ;  /* 0x0000000405047291 */ /* 0x002fd2000f8ec0ff */
[----:B------:R-:W1:Y:S02]  /*23ccc0*/  LDS.64 R4, [UR4] ;  /* 0x00000004ff047984 */ /* 0x000e640008000a00 */
[----:B-1----:R-:W-:-:S06]  /*23ccd0*/  IMAD.WIDE R4, R25, 0x10, R4 ;  /* 0x0000001019047825 */ /* 0x002fcc00078e0204 */
[----:B------:R-:W2:Y:S02]  /*23cce0*/  LD.E R4, desc[UR36][R4.64+0x20] ;  /* 0x0000202404047980 */ /* 0x000ea4000c101900 */
[----:B--2---:R-:W-:-:S13]  /*23ccf0*/  ISETP.NE.AND P0, PT, R4, -0x1, PT ;  /* 0xffffffff0400780c */ /* 0x004fda0003f05270 */
.L_x_11719:
[----:B------:R-:W-:Y:S05]  /*23cd00*/  BSYNC.RECONVERGENT B0 ;  /* 0x0000000000007941 */ /* 0x000fea0003800200 */
.L_x_11718:
[----:B------:R-:W-:Y:S01]  /*23cd10*/  IMAD.MOV.U32 R4, RZ, RZ, R22 ;  /* 0x000000ffff047224 */ /* 0x000fe200078e0016 */
[----:B------:R-:W-:Y:S05]  /*23cd20*/  @!P2 BREAK B6 ;  /* 0x000000000006a942 */ /* 0x000fea0003800000 */
[----:B------:R-:W-:Y:S01]  /*23cd30*/  IMAD.MOV.U32 R5, RZ, RZ, 0x0 ;  /* 0x00000000ff057424 */ /* 0x000fe200078e00ff */
[----:B------:R-:W-:Y:S05]  /*23cd40*/  @!P2 BREAK B9 ;  /* 0x000000000009a942 */ /* 0x000fea0003800000 */
[----:B0-----:R-:W-:Y:S05]  /*23cd50*/  @!P2 RET.REL.NODEC R4 `(_Z5entryPcS_PiPxS1_S0_S0_P19HostDeviceInterfacei) ;  /* 0xffffdc3004a8a950 */ /* 0x001fea0003c3ffff */
[----:B------:R-:W-:-:S04]  /*23cd60*/  LOP3.LUT P1, RZ, R9, 0xff, RZ, 0xc0, !PT ;  /* 0x000000ff09ff7812 */ /* 0x000fc8000782c0ff */
[----:B------:R-:W-:-:S13]  /*23cd70*/  PLOP3.LUT P0, PT, P0, P1, PT, 0x8f, 0xf8 ;  /* 0x0000000000f8781c */ /* 0x000fda0000703177 */
[----:B------:R-:W-:Y:S05]  /*23cd80*/  @P0 BRA `(.L_x_11720) ;  /* 0x0000006000440947 */ /* 0x000fea0003800000 */
[----:B------:R-:W-:Y:S02]  /*23cd90*/  IMAD.MOV.U32 R3, RZ, RZ, RZ ;  /* 0x000000ffff037224 */ /* 0x000fe400078e00ff */
[----:B------:R-:W-:-:S07]  /*23cda0*/  IMAD.MOV.U32 R33, RZ, RZ, -0x1 ;  /* 0xffffffffff217424 */ /* 0x000fce00078e00ff */
.L_x_11856:
[C---:B------:R-:W-:Y:S01]  /*23cdb0*/  ISETP.NE.AND P0, PT, R3.reuse, R23, PT ;  /* 0x000000170300720c */ /* 0x040fe20003f05270 */
[----:B------:R-:W-:Y:S05]  /*23cdc0*/  YIELD ;  /* 0x0000000000007946 */ /* 0x000fea0003800000 */
[----:B------:R-:W-:Y:S01]  /*23cdd0*/  IMAD.MOV.U32 R0, RZ, RZ, 0x1 ;  /* 0x00000001ff007424 */ /* 0x000fe200078e00ff */
[----:B------:R-:W-:Y:S01]  /*23cde0*/  PRMT R9, RZ, 0x7610, R9 ;  /* 0x00007610ff097816 */ /* 0x000fe20000000009 */
[----:B------:R-:W-:Y:S02]  /*23cdf0*/  IMAD.IADD R8, R3, 0x1, R32 ;  /* 0x0000000103087824 */ /* 0x000fe400078e0220 */
[----:B------:R-:W-:-:S03]  /*23ce00*/  IMAD.MOV.U32 R16, RZ, RZ, R23 ;  /* 0x000000ffff107224 */ /* 0x000fc600078e0017 */
[----:B------:R-:W-:Y:S05]  /*23ce10*/  @!P0 BRA `(.L_x_11717) ;  /* 0x0000032c001c8947 */ /* 0x000fea0003800000 */
[----:B------:R-:W0:Y:S01]  /*23ce20*/  S2R R0, SR_CgaCtaId ;  /* 0x0000000000007919 */ /* 0x000e220000008800 */
[----:B------:R-:W-:-:S04]  /*23ce30*/  MOV R9, 0x400 ;  /* 0x0000040000097802 */ /* 0x000fc80000000f00 */
[----:B0-----:R-:W-:-:S05]  /*23ce40*/  LEA R9, R0, R9, 0x18 ;  /* 0x0000000900097211 */ /* 0x001fca00078ec0ff */
[----:B------:R-:W0:Y:S02]  /*23ce50*/  LDS.128 R4, [R9] ;  /* 0x0000000009047984 */ /* 0x000e240000000c00 */
[----:B0-----:R-:W-:-:S06]  /*23ce60*/  IMAD.WIDE R12, R25, 0x10, R4 ;  /* 0x00000010190c7825 */ /* 0x001fcc00078e0204 */
[----:B------:R-:W2:Y:S01]  /*23ce70*/  LD.E R13, desc[UR36][R12.64+0x20] ;  /* 0x000020240c0d7980 */ /* 0x000ea2000c101900 */
[----:B------:R-:W-:Y:S01]  /*23ce80*/  BSSY.RECONVERGENT B0, `(.L_x_11721) ;  /* 0x000000b000007945 */ /* 0x000fe20003800200 */
[C---:B--2---:R-:W-:Y:S02]  /*23ce90*/  ISETP.NE.AND P0, PT, R13.reuse, -0x1, PT ;  /* 0xffffffff0d00780c */ /* 0x044fe40003f05270 */
[----:B------:R-:W-:-:S11]  /*23cea0*/  ISETP.NE.AND P1, PT, R13, -0x1, PT ;  /* 0xffffffff0d00780c */ /* 0x000fd60003f25270 */
[----:B------:R-:W-:Y:S02]  /*23ceb0*/  @!P0 IMAD.MOV.U32 R0, RZ, RZ, 0x5368 ;  /* 0x00005368ff008424 */ /* 0x000fe400078e00ff */
[----:B------:R-:W-:Y:S02]  /*23cec0*/  @!P0 IMAD.MOV.U32 R14, RZ, RZ, 0x5368 ;  /* 0x00005368ff0e8424 */ /* 0x000fe400078e00ff */
[----:B------:R-:W-:Y:S01]  /*23ced0*/  @!P0 IMAD.MOV.U32 R11, RZ, RZ, RZ ;  /* 0x000000ffff0b8224 */ /* 0x000fe200078e00ff */
[----:B------:R0:W-:Y:S01]  /*23cee0*/  @!P0 STL [UR45], R0 ;  /* 0x00000000ff008987 */ /* 0x0001e2000810082d */
[----:B------:R-:W-:Y:S05]  /*23cef0*/  @!P0 BRA `(.L_x_11722) ;  /* 0x00000000000c8947 */ /* 0x000fea0003800000 */
[----:B------:R-:W-:-:S06]  /*23cf00*/  IMAD.WIDE R10, R13, 0x10, R4 ;  /* 0x000000100d0a7825 */ /* 0x000fcc00078e0204 */
[----:B------:R1:W5:Y:S01]  /*23cf10*/  LD.E R11, desc[UR36][R10.64+0x20] ;  /* 0x000020240a0b7980 */ /* 0x000362000c101900 */
[----:B------:R-:W-:-:S07]  /*23cf20*/  IMAD.MOV.U32 R14, RZ, RZ, RZ ;  /* 0x000000ffff0e7224 */ /* 0x000fce00078e00ff */
.L_x_11722:
[----:B------:R-:W-:Y:S05]  /*23cf30*/  BSYNC.RECONVERGENT B0 ;  /* 0x0000000000007941 */ /* 0x000fea0003800200 */
.L_x_11721:
[----:B------:R-:W-:Y:S01]  /*23cf40*/  BSSY.RECONVERGENT B0, `(.L_x_11723) ;  /* 0x0000060000007945 */ /* 0x000fe20003800200 */
[----:B0-----:R-:W-:-:S03]  /*23cf50*/  IMAD.MOV.U32 R0, RZ, RZ, RZ ;  /* 0x000000ffff007224 */ /* 0x001fc600078e00ff */
[----:B------:R-:W-:Y:S05]  /*23cf60*/  @!P1 BRA `(.L_x_11724) ;  /* 0x0000000400749947 */ /* 0x000fea0003800000 */
[----:B-----5:R-:W-:Y:S01]  /*23cf70*/  ISETP.NE.AND P0, PT, R11, -0x1, PT ;  /* 0xffffffff0b00780c */ /* 0x020fe20003f05270 */
[----:B------:R-:W-:-:S12]  /*23cf80*/  BSSY.RECONVERGENT B1, `(.L_x_11725) ;  /* 0x0000059000017945 */ /* 0x000fd80003800200 */
[----:B-1----:R-:W-:Y:S02]  /*23cf90*/  @!P0 IMAD.MOV.U32 R10, RZ, RZ, 0x5368 ;  /* 0x00005368ff0a8424 */ /* 0x002fe400078e00ff */
[----:B------:R-:W-:Y:S02]  /*23cfa0*/  @!P0 IMAD.MOV.U32 R14, RZ, RZ, 0x5368 ;  /* 0x00005368ff0e8424 */ /* 0x000fe400078e00ff */
[----:B------:R-:W-:Y:S01]  /*23cfb0*/  @!P0 IMAD.MOV.U32 R0, RZ, RZ, RZ ;  /* 0x000000ffff008224 */ /* 0x000fe200078e00ff */
[----:B------:R0:W-:Y:S01]  /*23cfc0*/  @!P0 STL [UR45], R10 ;  /* 0x0000000aff008987 */ /* 0x0001e2000810082d */
[----:B------:R-:W-:Y:S05]  /*23cfd0*/  @!P0 BRA `(.L_x_11726) ;  /* 0x00000004004c8947 */ /* 0x000fea0003800000 */
[----:B------:R-:W-:-:S05]  /*23cfe0*/  IMAD.WIDE R12, R11, 0x10, R4 ;  /* 0x000000100b0c7825 */ /* 0x000fca00078e0204 */
[----:B------:R-:W2:Y:S01]  /*23cff0*/  LD.E R37, desc[UR36][R12.64+0xc] ;  /* 0x00000c240c257980 */ /* 0x000ea2000c101900 */
[C---:B------:R-:W-:Y:S02]  /*23d000*/  ISETP.GT.AND P1, PT, R8.reuse, -0x1, PT ;  /* 0xffffffff0800780c */ /* 0x040fe40003f24270 */
[----:B--2---:R-:W-:-:S13]  /*23d010*/  ISETP.GE.AND P0, PT, R8, R37, PT ;  /* 0x000000250800720c */ /* 0x004fda0003f06270 */
[----:B------:R-:W-:Y:S05]  /*23d020*/  @!P0 BRA P1, `(.L_x_11727) ;  /* 0x0000000400248947 */ /* 0x000fea0000800000 */
        /* <DEDUP_REMOVED lines=15> */
[----:B-1----:R-:W-:Y:S01]  /*23d120*/  IMAD.MOV.U32 R0, RZ, RZ, 0x1 ;  /* 0x00000001ff007424 */ /* 0x002fe200078e00ff */
        /* <DEDUP_REMOVED lines=24> */
[----:B------:R-:W3:Y:S02]  /*23d2b0*/  LDL R0, [UR45] ;  /* 0x0000002dff007983 */ /* 0x000ee40008100800 */
[----:B--23--:R-:W-:-:S13]  /*23d2c0*/  ISETP.EQ.AND P1, PT, R0, RZ, PT ;  /* 0x000000ff0000720c */ /* 0x00cfda0003f22270 */
.L_x_11729:
[----:B------:R-:W-:Y:S05]  /*23d2d0*/  BSYNC.RECONVERGENT B2 ;  /* 0x0000000000027941 */ /* 0x000fea0003800200 */
.L_x_11728:
[----:B------:R-:W-:Y:S01]  /*23d2e0*/  BSSY.RECONVERGENT B2, `(.L_x_11730) ;  /* 0x000001a000027945 */ /* 0x000fe20003800200 */
[----:B------:R-:W-:Y:S02]  /*23d2f0*/  IMAD.MOV.U32 R14, RZ, RZ, RZ ;  /* 0x000000ffff0e7224 */ /* 0x000fe400078e00ff */
[----:B------:R-:W-:Y:S01]  /*23d300*/  @!P0 IMAD.MOV.U32 R21, RZ, RZ, -0x1 ;  /* 0xffffffffff158424 */ /* 0x000fe200078e00ff */
[----:B------:R-:W-:Y:S06]  /*23d310*/  @!P1 BRA `(.L_x_11731) ;  /* 0x0000000000589947 */ /* 0x000fec0003800000 */
[----:B------:R-:W-:-:S13]  /*23d320*/  ISETP.NE.AND P0, PT, R21, -0x1, PT ;  /* 0xffffffff1500780c */ /* 0x000fda0003f05270 */
[----:B-1----:R-:W-:-:S05]  /*23d330*/  @!P0 IMAD.MOV.U32 R0, RZ, RZ, 0x5368 ;  /* 0x00005368ff008424 */ /* 0x002fca00078e00ff */
[----:B------:R2:W-:Y:S01]  /*23d340*/  @!P0 STL [UR45], R0 ;  /* 0x00000000ff008987 */ /* 0x0005e2000810082d */
[----:B------:R-:W-:Y:S05]  /*23d350*/  @!P0 BRA `(.L_x_11731) ;  /* 0x0000000000488947 */ /* 0x000fea0003800000 */
[----:B------:R-:W1:Y:S02]  /*23d360*/  LDS.64 R4, [R9] ;  /* 0x0000000009047984 */ /* 0x000e640000000a00 */
[----:B-1----:R-:W-:-:S05]  /*23d370*/  IMAD.WIDE R4, R21, 0x10, R4 ;  /* 0x0000001015047825 */ /* 0x002fca00078e0204 */
[----:B------:R3:W-:Y:S04]  /*23d380*/  ST.E desc[UR36][R4.64+0x28], R37 ;  /* 0x0000282504007985 */ /* 0x0007e8000c101924 */
[----:B--2---:R-:W2:Y:S02]  /*23d390*/  LDL R0, [UR45] ;  /* 0x0000002dff007983 */ /* 0x004ea40008100800 */
        /* <DEDUP_REMOVED lines=14> */
.L_x_11731:
[----:B------:R-:W-:Y:S05]  /*23d480*/  BSYNC.RECONVERGENT B2 ;  /* 0x0000000000027941 */ /* 0x000fea0003800200 */
.L_x_11730:
[----:B------:R3:W-:Y:S01]  /*23d490*/  STL [UR45], R14 ;  /* 0x0000000eff007987 */ /* 0x0007e2000810082d */
[----:B-12---:R-:W-:Y:S01]  /*23d4a0*/  IMAD.MOV.U32 R0, RZ, RZ, RZ ;  /* 0x000000ffff007224 */ /* 0x006fe200078e00ff */
[----:B------:R-:W-:Y:S06]  /*23d4b0*/  BRA `(.L_x_11726) ;  /* 0x0000000000147947 */ /* 0x000fec0003800000 */
.L_x_11727:
[----:B------:R-:W-:-:S04]  /*23d4c0*/  LEA R5, R8, 0x20, 0x2 ;  /* 0x0000002008057811 */ /* 0x000fc800078e10ff */
[----:B------:R-:W-:-:S05]  /*23d4d0*/  IADD3 R4, P0, PT, R12, R5, RZ ;  /* 0x000000050c047210 */ /* 0x000fca0007f1e0ff */
[----:B------:R-:W-:-:S05]  /*23d4e0*/  IMAD.X R5, RZ, RZ, R13, P0 ;  /* 0x000000ffff057224 */ /* 0x000fca00000e060d */
[----:B------:R1:W5:Y:S01]  /*23d4f0*/  LD.E R0, desc[UR36][R4.64] ;  /* 0x0000002404007980 */ /* 0x000362000c101900 */
[----:B------:R-:W-:-:S07]  /*23d500*/  IMAD.MOV.U32 R14, RZ, RZ, RZ ;  /* 0x000000ffff0e7224 */ /* 0x000fce00078e00ff */
.L_x_11726:
[----:B------:R-:W-:Y:S05]  /*23d510*/  BSYNC.RECONVERGENT B1 ;  /* 0x0000000000017941 */ /* 0x000fea0003800200 */
.L_x_11725:
[----:B------:R-:W-:-:S04]  /*23d520*/  ISETP.NE.AND P0, PT, R14, RZ, PT ;  /* 0x000000ff0e00720c */ /* 0x000fc80003f05270 */
[----:B-----5:R-:W-:-:S09]  /*23d530*/  SEL R0, R0, RZ, !P0 ;  /* 0x000000ff00007207 */ /* 0x020fd20004000000 */
.L_x_11724:
[----:B------:R-:W-:Y:S05]  /*23d540*/  BSYNC.RECONVERGENT B0 ;  /* 0x0000000000007941 */ /* 0x000fea0003800200 */
.L_x_11723:
[----:B------:R-:W-:Y:S01]  /*23d550*/  ISETP.NE.AND P0, PT, R14, RZ, PT ;  /* 0x000000ff0e00720c */ /* 0x000fe20003f05270 */
[----:B-1----:R-:W-:Y:S02]  /*23d560*/  IMAD.MOV.U32 R4, RZ, RZ, R22 ;  /* 0x000000ffff047224 */ /* 0x002fe400078e0016 */
[----:B------:R-:W-:-:S10]  /*23d570*/  IMAD.MOV.U32 R5, RZ, RZ, 0x0 ;  /* 0x00000000ff057424 */ /* 0x000fd400078e00ff */
[----:B------:R-:W-:Y:S05]  /*23d580*/  @P0 BREAK B6 ;  /* 0x0000000000060942 */ /* 0x000fea0003800000 */
[----:B------:R-:W-:Y:S05]  /*23d590*/  @P0 BREAK B9 ;  /* 0x0000000000090942 */ /* 0x000fea0003800000 */
[----:B0--3-5:R-:W-:Y:S05]  /*23d5a0*/  @P0 RET.REL.NODEC R4 `(_Z5entryPcS_PiPxS1_S0_S0_P19HostDeviceInterfacei) ;  /* 0xffffdc2804940950 */ /* 0x029fea0003c3ffff */
[----:B------:R-:W-:Y:S01]  /*23d5b0*/  ISETP.NE.AND P0, PT, R33, -0x1, PT ;  /* 0xffffffff2100780c */ /* 0x000fe20003f05270 */
[----:B------:R-:W-:-:S12]  /*23d5c0*/  BSSY B0, `(.L_x_11732) ;  /* 0x00002dc000007945 */ /* 0x000fd80003800000 */
[----:B------:R-:W-:Y:S05]  /*23d5d0*/  @P0 BRA `(.L_x_11733) ;  /* 0x0000002c00680947 */ /* 0x000fea0003800000 */
[C---:B------:R-:W-:Y:S01]  /*23d5e0*/  ISETP.NE.AND P0, PT, R0.reuse, -0x1, PT ;  /* 0xffffffff0000780c */ /* 0x040fe20003f05270 */
[----:B------:R-:W-:Y:S01]  /*23d5f0*/  BSSY.RECONVERGENT B1, `(.L_x_11734) ;  /* 0x0000009000017945 */ /* 0x000fe20003800200 */
[----:B------:R-:W-:-:S11]  /*23d600*/  ISETP.NE.AND P1, PT, R0, -0x1, PT ;  /* 0xffffffff0000780c */ /* 0x000fd60003f25270 */
[----:B------:R-:W-:Y:S02]  /*23d610*/  @!P0 IMAD.MOV.U32 R4, RZ, RZ, 0x5368 ;  /* 0x00005368ff048424 */ /* 0x000fe400078e00ff */
[----:B------:R-:W-:-:S03]  /*23d620*/  @!P0 IMAD.MOV.U32 R10, RZ, RZ, RZ ;  /* 0x000000ffff0a8224 */ /* 0x000fc600078e00ff */
[----:B------:R0:W-:Y:S01]  /*23d630*/  @!P0 STL [UR45], R4 ;  /* 0x00000004ff008987 */ /* 0x0001e2000810082d */
[----:B------:R-:W-:Y:S05]  /*23d640*/  @!P0 BRA `(.L_x_11735) ;  /* 0x00000000000c8947 */ /* 0x000fea0003800000 */
[----:B0-----:R-:W0:Y:S02]  /*23d650*/  LDS.64 R4, [R9] ;  /* 0x0000000009047984 */ /* 0x001e240000000a00 */
[----:B0-----:R-:W-:-:S05]  /*23d660*/  IMAD.WIDE R4, R0, 0x10, R4 ;  /* 0x0000001000047825 */ /* 0x001fca00078e0204 */
[----:B------:R1:W5:Y:S02]  /*23d670*/  LD.E R10, desc[UR36][R4.64+0x28] ;  /* 0x00002824040a7980 */ /* 0x000364000c101900 */
.L_x_11735:
[----:B------:R-:W-:Y:S05]  /*23d680*/  BSYNC.RECONVERGENT B1 ;  /* 0x0000000000017941 */ /* 0x000fea0003800200 */
.L_x_11734:
[----:B01----:R-:W-:Y:S01]  /*23d690*/  IMAD.MOV.U32 R4, RZ, RZ, R22 ;  /* 0x000000ffff047224 */ /* 0x003fe200078e0016 */
[----:B------:R-:W-:Y:S05]  /*23d6a0*/  @!P1 BREAK B0 ;  /* 0x0000000000009942 */ /* 0x000fea0003800000 */
[----:B------:R-:W-:Y:S01]  /*23d6b0*/  IMAD.MOV.U32 R5, RZ, RZ, 0x0 ;  /* 0x00000000ff057424 */ /* 0x000fe200078e00ff */
[----:B------:R-:W-:Y:S05]  /*23d6c0*/  @!P1 BREAK B6 ;  /* 0x0000000000069942 */ /* 0x000fea0003800000 */
[----:B------:R-:W-:Y:S05]  /*23d6d0*/  @!P1 BREAK B9 ;  /* 0x0000000000099942 */ /* 0x000fea0003800000 */
[----:B-----5:R-:W-:Y:S05]  /*23d6e0*/  @!P1 RET.REL.NODEC R4 `(_Z5entryPcS_PiPxS1_S0_S0_P19HostDeviceInterfacei) ;  /* 0xffffdc2804449950 */ /* 0x020fea0003c3ffff */
[----:B------:R-:W2:Y:S04]  /*23d6f0*/  ATOMG.E.ADD.64.STRONG.GPU PT, R12, desc[UR36][R38.64+0x8], R28 ;  /* 0x8000081c260c79a8 */ /* 0x000ea800081ef524 */
[----:B------:R-:W0:Y:S01]  /*23d700*/  LDS.128 R4, [R9] ;  /* 0x0000000009047984 */ /* 0x000e220000000c00 */
[----:B--2---:R-:W-:Y:S02]  /*23d710*/  IADD3 R11, P1, PT, R19, R12, RZ ;  /* 0x0000000c130b7210 */ /* 0x004fe40007f3e0ff */
[--C-:B------:R-:W-:Y:S02]  /*23d720*/  SHF.R.U64 R12, R12, 0x4, R13.reuse ;  /* 0x000000040c0c7819 */ /* 0x100fe4000000120d */
[----:B0-----:R-:W-:Y:S01]  /*23d730*/  ISETP.GE.U32.AND P0, PT, R11, R6, PT ;  /* 0x000000060b00720c */ /* 0x001fe20003f06070 */
[----:B------:R-:W-:-:S05]  /*23d740*/  IMAD.X R6, RZ, RZ, R13, P1 ;  /* 0x000000ffff067224 */ /* 0x000fca00008e060d */
[----:B------:R-:W-:-:S04]  /*23d750*/  ISETP.GE.U32.AND.EX P0, PT, R6, R7, PT, P0 ;  /* 0x000000070600720c */ /* 0x000fc80003f06100 */
[----:B------:R-:W-:-:S04]  /*23d760*/  SEL R33, R12, 0xffffffff, !P0 ;  /* 0xffffffff0c217807 */ /* 0x000fc80004000000 */
[----:B------:R-:W-:-:S13]  /*23d770*/  ISETP.NE.AND P0, PT, R33, -0x1, PT ;  /* 0xffffffff2100780c */ /* 0x000fda0003f05270 */
[----:B------:R-:W-:Y:S02]  /*23d780*/  @!P0 IMAD.MOV.U32 R6, RZ, RZ, 0x5368 ;  /* 0x00005368ff068424 */ /* 0x000fe400078e00ff */
[----:B------:R-:W-:-:S03]  /*23d790*/  @!P0 IMAD.MOV.U32 R33, RZ, RZ, -0x1 ;  /* 0xffffffffff218424 */ /* 0x000fc600078e00ff */
[----:B------:R0:W-:Y:S01]  /*23d7a0*/  @!P0 STL [UR45], R6 ;  /* 0x00000006ff008987 */ /* 0x0001e2000810082d */
[----:B------:R-:W-:Y:S05]  /*23d7b0*/  @!P0 BRA `(.L_x_11733) ;  /* 0x0000002800f08947 */ /* 0x000fea0003800000 */
[C---:B------:R-:W-:Y:S01]  /*23d7c0*/  IMAD.SHL.U32 R20, R10.reuse, 0x8, RZ ;  /* 0x000000080a147824 */ /* 0x040fe200078e00ff */
[C---:B------:R-:W-:Y:S01]  /*23d7d0*/  LOP3.LUT P0, R12, R10.reuse, 0x1, RZ, 0xc0, !PT ;  /* 0x000000010a0c7812 */ /* 0x040fe2000780c0ff */
[----:B------:R-:W-:Y:S01]  /*23d7e0*/  IMAD.WIDE R4, R33, 0x10, R4 ;  /* 0x0000001021047825 */ /* 0x000fe200078e0204 */
[----:B------:R-:W-:Y:S02]  /*23d7f0*/  LOP3.LUT R15, R10, 0x7ffffffe, RZ, 0xc0, !PT ;  /* 0x7ffffffe0a0f7812 */ /* 0x000fe400078ec0ff */
[C---:B------:R-:W-:Y:S01]  /*23d800*/  IADD3 R13, P1, PT, R20.reuse, 0x28, RZ ;  /* 0x00000028140d7810 */ /* 0x040fe20007f3e0ff */
[C---:B------:R-:W-:Y:S01]  /*23d810*/  VIADD R11, R20.reuse, 0x20 ;  /* 0x00000020140b7836 */ /* 0x040fe20000000000 */
[----:B------:R-:W-:Y:S01]  /*23d820*/  ST.E.U8 desc[UR36][R4.64], RZ ;  /* 0x000000ff04007985 */ /* 0x000fe2000c101124 */
[----:B------:R-:W-:Y:S01]  /*23d830*/  IMAD.MOV.U32 R7, RZ, RZ, 0xb4e ;  /* 0x00000b4eff077424 */ /* 0x000fe200078e00ff */
[----:B------:R-:W-:Y:S01]  /*23d840*/  LEA.HI.X.SX32 R20, R20, RZ, 0x1, P1 ;  /* 0x000000ff14147211 */ /* 0x000fe200008f0eff */
[----:B------:R-:W-:Y:S01]  /*23d850*/  IMAD.MOV.U32 R9, RZ, RZ, 0x1 ;  /* 0x00000001ff097424 */ /* 0x000fe200078e00ff */
[----:B0-----:R-:W-:Y:S01]  /*23d860*/  SHF.R.S32.HI R6, RZ, 0x1f, R11 ;  /* 0x0000001fff067819 */ /* 0x001fe2000001140b */
[----:B------:R-:W-:Y:S01]  /*23d870*/  ST.E.U8 desc[UR36][R4.64+0x1], RZ ;  /* 0x000001ff04007985 */ /* 0x000fe2000c101124 */
[----:B------:R-:W-:-:S02]  /*23d880*/  VIADD R14, R10, 0xffffffff ;  /* 0xffffffff0a0e7836 */ /* 0x000fc40000000000 */
[----:B------:R-:W-:Y:S01]  /*23d890*/  LEA.HI R6, R6, R11, RZ, 0x4 ;  /* 0x0000000b06067211 */ /* 0x000fe200078f20ff */
[----:B------:R-:W-:Y:S01]  /*23d8a0*/  ST.E desc[UR36][R4.64+0x4], R7 ;  /* 0x0000040704007985 */ /* 0x000fe2000c101924 */
[----:B------:R-:W-:Y:S02]  /*23d8b0*/  IMAD.MOV.U32 R16, RZ, RZ, RZ ;  /* 0x000000ffff107224 */ /* 0x000fe400078e00ff */
[----:B------:R-:W-:Y:S01]  /*23d8c0*/  LOP3.LUT R6, R6, 0xfffffff0, RZ, 0xc0, !PT ;  /* 0xfffffff006067812 */ /* 0x000fe200078ec0ff */
[----:B------:R-:W-:Y:S04]  /*23d8d0*/  ST.E desc[UR36][R4.64+0x8], R24 ;  /* 0x0000081804007985 */ /* 0x000fe8000c101924 */
[----:B------:R-:W-:Y:S01]  /*23d8e0*/  ST.E desc[UR36][R4.64+0xc], R23 ;  /* 0x00000c1704007985 */ /* 0x000fe2000c101924 */
[----:B------:R-:W-:-:S03]  /*23d8f0*/  VIADD R6, R6, 0x10 ;  /* 0x0000001006067836 */ /* 0x000fc60000000000 */
[----:B------:R0:W-:Y:S02]  /*23d900*/  ST.E.U8 desc[UR36][R4.64+0x3], R9 ;  /* 0x0000030904007985 */ /* 0x0001e4000c101124 */
[----:B------:R-:W-:-:S04]  /*23d910*/  SEL R8, R11, R6, !P0 ;  /* 0x000000060b087207 */ /* 0x000fc80004000000 */
[----:B0-----:R-:W-:-:S07]  /*23d920*/  SHF.R.S32.HI R9, RZ, 0x1f, R8 ;  /* 0x0000001fff097819 */ /* 0x001fce0000011408 */
.L_x_11799:
[----:B------:R-:W-:Y:S05]  /*23d930*/  YIELD ;  /* 0x0000000000007946 */ /* 0x000fea0003800000 */
[----:B--23--:R-:W2:Y:S01]  /*23d940*/  ATOMG.E.ADD.64.STRONG.GPU PT, R34, desc[UR36][R38.64+0x8], R8 ;  /* 0x80000808262279a8 */ /* 0x00cea200081ef524 */
[----:B0-----:R-:W0:Y:S01]  /*23d950*/  S2UR UR5, SR_CgaCtaId ;  /* 0x00000000000579c3 */ /* 0x001e220000008800 */
[----:B------:R-:W-:Y:S01]  /*23d960*/  UMOV UR4, 0x400 ;  /* 0x0000040000047882 */ /* 0x000fe20000000000 */
[----:B------:R-:W-:Y:S01]  /*23d970*/  BSSY B3, `(.L_x_11736) ;  /* 0x0000128000037945 */ /* 0x000fe20003800000 */
[----:B0-----:R-:W-:-:S06]  /*23d980*/  ULEA UR4, UR5, UR4, 0x18 ;  /* 0x0000000405047291 */ /* 0x001fcc000f8ec0ff */
[----:B------:R-:W-:-:S05]  /*23d990*/  IMAD.U32 R31, RZ, RZ, UR4 ;  /* 0x00000004ff1f7e24 */ /* 0x000fca000f8e00ff */
[----:B-1--4-:R-:W0:Y:S01]  /*23d9a0*/  LDS.128 R4, [R31] ;  /* 0x000000001f047984 */ /* 0x012e220000000c00 */
        /* <DEDUP_REMOVED lines=26> */
[----:B------:R-:W-:-:S07]  /*23db50*/  IMAD.MOV.U32 R30, RZ, RZ, RZ ;  /* 0x000000ffff1e7224 */ /* 0x000fce00078e00ff */
.L_x_11756:
[----:B012---:R-:W0:Y:S02]  /*23db60*/  LDS.128 R4, [R31] ;  /* 0x000000001f047984 */ /* 0x007e240000000c00 */
[----:B0--3--:R-:W-:-:S05]  /*23db70*/  IMAD.WIDE R34, R21, 0x10, R4 ;  /* 0x0000001015227825 */ /* 0x009fca00078e0204 */
        /* <DEDUP_REMOVED lines=50> */
.L_x_11744:
[----:B------:R-:W-:Y:S05]  /*23dea0*/  BSYNC.RECONVERGENT B5 ;  /* 0x0000000000057941 */ /* 0x000fea0003800200 */
.L_x_11743:
        /* <DEDUP_REMOVED lines=26> */
.L_x_11746:
[----:B------:R-:W-:Y:S05]  /*23e050*/  BSYNC.RECONVERGENT B5 ;  /* 0x0000000000057941 */ /* 0x000fea0003800200 */
.L_x_11745:
[----:B------:R2:W-:Y:S01]  /*23e060*/  STL [UR45], R6 ;  /* 0x00000006ff007987 */ /* 0x0005e2000810082d */
[----:B------:R-:W-:Y:S05]  /*23e070*/  BRA `(.L_x_11747) ;  /* 0x00000000000c7947 */ /* 0x000fea0003800000 */
.L_x_11742:
[----:B------:R-:W-:-:S05]  /*23e080*/  LEA R4, P0, R30, R34, 0x3 ;  /* 0x000000221e047211 */ /* 0x000fca00078018ff */
[----:B------:R-:W-:-:S05]  /*23e090*/  IMAD.X R5, RZ, RZ, R35, P0 ;  /* 0x000000ffff057224 */ /* 0x000fca00000e0623 */
[----:B------:R0:W-:Y:S03]  /*23e0a0*/  ST.E.64 desc[UR36][R4.64+0x20], RZ ;  /* 0x000020ff04007985 */ /* 0x0001e6000c101b24 */
.L_x_11747:
[----:B------:R-:W-:Y:S05]  /*23e0b0*/  BSYNC.RECONVERGENT B4 ;  /* 0x0000000000047941 */ /* 0x000fea0003800200 */
.L_x_11741:
[----:B------:R-:W3:Y:S01]  /*23e0c0*/  S2UR UR5, SR_CgaCtaId ;  /* 0x00000000000579c3 */ /* 0x000ee20000008800 */
[----:B------:R-:W-:Y:S02]  /*23e0d0*/  UMOV UR4, 0x400 ;  /* 0x0000040000047882 */ /* 0x000fe40000000000 */
[----:B---3--:R-:W-:-:S06]  /*23e0e0*/  ULEA UR4, UR5, UR4, 0x18 ;  /* 0x0000000405047291 */ /* 0x008fcc000f8ec0ff */
[----:B------:R-:W-:-:S05]  /*23e0f0*/  IMAD.U32 R31, RZ, RZ, UR4 ;  /* 0x00000004ff1f7e24 */ /* 0x000fca000f8e00ff */
[----:B012---:R-:W0:Y:S02]  /*23e100*/  LDS.128 R4, [R31] ;  /* 0x000000001f047984 */ /* 0x007e240000000c00 */
        /* <DEDUP_REMOVED lines=47> */
.L_x_11751:
[----:B------:R-:W-:Y:S01]  /*23e400*/  IMAD.MOV.U32 R4, RZ, RZ, 0x5272 ;  /* 0x00005272ff047424 */ /* 0x000fe200078e00ff */
[----:B------:R-:W-:Y:S01]  /*23e410*/  PLOP3.LUT P0, PT, PT, PT, PT, 0x8, 0x80 ;  /* 0x000000000080781c */ /* 0x000fe20003f0e170 */
[----:B------:R-:W-:-:S03]  /*23e420*/  IMAD.MOV.U32 R35, RZ, RZ, -0x1 ;  /* 0xffffffffff237424 */ /* 0x000fc600078e00ff */
[----:B------:R0:W-:Y:S09]  /*23e430*/  STL [UR45], R4 ;  /* 0x00000004ff007987 */ /* 0x0001f2000810082d */
.L_x_11752:
[----:B------:R-:W-:Y:S05]  /*23e440*/  BSYNC.RECONVERGENT B5 ;  /* 0x0000000000057941 */ /* 0x000fea0003800200 */
.L_x_11750:
        /* <DEDUP_REMOVED lines=25> */
.L_x_11754:
[----:B------:R-:W-:Y:S05]  /*23e5e0*/  BSYNC.RECONVERGENT B5 ;  /* 0x0000000000057941 */ /* 0x000fea0003800200 */
.L_x_11753:
[----:B------:R2:W-:Y:S01]  /*23e5f0*/  STL [UR45], R6 ;  /* 0x00000006ff007987 */ /* 0x0005e2000810082d */
[----:B------:R-:W-:Y:S05]  /*23e600*/  BRA `(.L_x_11755) ;  /* 0x00000000000c7947 */ /* 0x000fea0003800000 */
.L_x_11749:
[----:B------:R-:W-:-:S05]  /*23e610*/  LEA R34, P0, R34, R36, 0x3 ;  /* 0x0000002422227211 */ /* 0x000fca00078018ff */
[----:B------:R-:W-:-:S05]  /*23e620*/  IMAD.X R35, RZ, RZ, R37, P0 ;  /* 0x000000ffff237224 */ /* 0x000fca00000e0625 */
[----:B------:R3:W-:Y:S03]  /*23e630*/  ST.E.64 desc[UR36][R34.64+0x20], RZ ;  /* 0x000020ff22007985 */ /* 0x0007e6000c101b24 */
.L_x_11755:
[----:B------:R-:W-:Y:S05]  /*23e640*/  BSYNC.RECONVERGENT B4 ;  /* 0x0000000000047941 */ /* 0x000fea0003800200 */
.L_x_11748:
[----:B------:R-:W-:-:S05]  /*23e650*/  VIADD R30, R30, 0x2 ;  /* 0x000000021e1e7836 */ /* 0x000fca0000000000 */
[----:B------:R-:W-:-:S13]  /*23e660*/  ISETP.NE.AND P0, PT, R30, R15, PT ;  /* 0x0000000f1e00720c */ /* 0x000fda0003f05270 */
[----:B------:R-:W-:Y:S05]  /*23e670*/  @P0 BRA `(.L_x_11756) ;  /* 0xfffffff400380947 */ /* 0x000fea000383ffff */
[----:B------:R-:W-:Y:S05]  /*23e680*/  BSYNC B1 ;  /* 0x0000000000017941 */ /* 0x000fea0003800000 */
.L_x_11740:
[----:B------:R-:W-:-:S07]  /*23e690*/  IMAD.MOV.U32 R30, RZ, RZ, R15 ;  /* 0x000000ffff1e7224 */ /* 0x000fce00078e000f */
.L_x_11739:
[----:B------:R-:W-:Y:S05]  /*23e6a0*/  BSYNC B2 ;  /* 0x0000000000027941 */ /* 0x000fea0003800000 */
.L_x_11738:
[----:B------:R-:W-:-:S13]  /*23e6b0*/  ISETP.NE.AND P0, PT, R12, RZ, PT ;  /* 0x000000ff0c00720c */ /* 0x000fda0003f05270 */
[----:B------:R-:W-:Y:S05]  /*23e6c0*/  @!P0 BRA `(.L_x_11737) ;  /* 0x0000000400488947 */ /* 0x000fea0003800000 */
[----:B012---:R-:W3:Y:S02]  /*23e6d0*/  LDS.128 R4, [R31] ;  /* 0x000000001f047984 */ /* 0x007ee40000000c00 */
[----:B---3--:R-:W-:-:S05]  /*23e6e0*/  IMAD.WIDE R34, R21, 0x10, R4 ;  /* 0x0000001015227825 */ /* 0x008fca00078e0204 */
        /* <DEDUP_REMOVED lines=44> */
.L_x_11759:
[----:B------:R-:W-:Y:S01]  /*23e9b0*/  IMAD.MOV.U32 R4, RZ, RZ, 0x5272 ;  /* 0x00005272ff047424 */ /* 0x000fe200078e00ff */
[----:B------:R-:W-:Y:S01]  /*23e9c0*/  PLOP3.LUT P0, PT, PT, PT, PT, 0x8, 0x80 ;  /* 0x000000000080781c */ /* 0x000fe20003f0e170 */
[----:B------:R-:W-:-:S03]  /*23e9d0*/  IMAD.MOV.U32 R35, RZ, RZ, -0x1 ;  /* 0xffffffffff237424 */ /* 0x000fc600078e00ff */
[----:B------:R0:W-:Y:S09]  /*23e9e0*/  STL [UR45], R4 ;  /* 0x00000004ff007987 */ /* 0x0001f2000810082d */
.L_x_11760:
[----:B------:R-:W-:Y:S05]  /*23e9f0*/  BSYNC.RECONVERGENT B1 ;  /* 0x0000000000017941 */ /* 0x000fea0003800200 */
.L_x_11758:
        /* <DEDUP_REMOVED lines=25> */
.L_x_11762:
[----:B------:R-:W-:Y:S05]  /*23eb90*/  BSYNC.RECONVERGENT B1 ;  /* 0x0000000000017941 */ /* 0x000fea0003800200 */
.L_x_11761:
[----:B------:R4:W-:Y:S01]  /*23eba0*/  STL [UR45], R6 ;  /* 0x00000006ff007987 */ /* 0x0009e2000810082d */
[----:B------:R-:W-:Y:S05]  /*23ebb0*/  BRA `(.L_x_11737) ;  /* 0x00000000000c7947 */ /* 0x000fea0003800000 */
.L_x_11757:
[----:B------:R-:W-:-:S05]  /*23ebc0*/  LEA R4, P0, R30, R34, 0x3 ;  /* 0x000000221e047211 */ /* 0x000fca00078018ff */
[----:B------:R-:W-:-:S05]  /*23ebd0*/  IMAD.X R5, RZ, RZ, R35, P0 ;  /* 0x000000ffff057224 */ /* 0x000fca00000e0623 */
[----:B------:R0:W-:Y:S03]  /*23ebe0*/  ST.E.64 desc[UR36][R4.64+0x20], RZ ;  /* 0x000020ff04007985 */ /* 0x0001e6000c101b24 */
.L_x_11737:
[----:B------:R-:W-:Y:S05]  /*23ebf0*/  BSYNC B3 ;  /* 0x0000000000037941 */ /* 0x000fea0003800000 */
.L_x_11736:
[----:B012-4-:R-:W3:Y:S02]  /*23ec00*/  LDS.128 R4, [R31] ;  /* 0x000000001f047984 */ /* 0x017ee40000000c00 */
[----:B---3--:R-:W-:-:S05]  /*23ec10*/  IMAD.WIDE R34, R33, 0x10, R4 ;  /* 0x0000001021227825 */ /* 0x008fca00078e0204 */
        /* <DEDUP_REMOVED lines=46> */
.L_x_11766:
[----:B------:R-:W-:Y:S05]  /*23ef00*/  BSYNC.RECONVERGENT B2 ;  /* 0x0000000000027941 */ /* 0x000fea0003800200 */
.L_x_11765:
        /* <DEDUP_REMOVED lines=26> */
.L_x_11768:
[----:B------:R-:W-:Y:S05]  /*23f0b0*/  BSYNC.RECONVERGENT B2 ;  /* 0x0000000000027941 */ /* 0x000fea0003800200 */
.L_x_11767:
[----:B------:R1:W-:Y:S01]  /*23f0c0*/  STL [UR45], R6 ;  /* 0x00000006ff007987 */ /* 0x0003e2000810082d */
[----:B------:R-:W-:Y:S05]  /*23f0d0*/  BRA `(.L_x_11769) ;  /* 0x00000000000c7947 */ /* 0x000fea0003800000 */
.L_x_11764:
[----:B------:R-:W-:-:S05]  /*23f0e0*/  LEA R4, P0, R16, R34, 0x2 ;  /* 0x0000002210047211 */ /* 0x000fca00078010ff */
[----:B------:R-:W-:-:S05]  /*23f0f0*/  IMAD.X R5, RZ, RZ, R35, P0 ;  /* 0x000000ffff057224 */ /* 0x000fca00000e0623 */
[----:B------:R0:W-:Y:S03]  /*23f100*/  ST.E desc[UR36][R4.64+0x20], R21 ;  /* 0x0000201504007985 */ /* 0x0001e6000c101924 */
.L_x_11769:
[----:B------:R-:W-:Y:S05]  /*23f110*/  BSYNC.RECONVERGENT B1 ;  /* 0x0000000000017941 */ /* 0x000fea0003800200 */
.L_x_11763:
        /* <DEDUP_REMOVED lines=10> */
.L_x_11791:
[----:B01--4-:R-:W-:Y:S01]  /*23f1c0*/  @!P2 IMAD.MOV.U32 R4, RZ, RZ, 0x5368 ;  /* 0x00005368ff04a424 */ /* 0x013fe200078e00ff */
[----:B------:R-:W-:Y:S05]  /*23f1d0*/  YIELD ;  /* 0x0000000000007946 */ /* 0x000fea0003800000 */
[----:B------:R0:W-:Y:S01]  /*23f1e0*/  @!P2 STL [UR45], R4 ;  /* 0x00000004ff00a987 */ /* 0x0001e2000810082d */
[----:B------:R-:W-:Y:S04]  /*23f1f0*/  BSSY.RECONVERGENT B4, `(.L_x_11775) ;  /* 0x0000055000047945 */ /* 0x000fe80003800200 */
[----:B--23--:R-:W-:Y:S05]  /*23f200*/  @!P2 BRA `(.L_x_11776) ;  /* 0x00000004004ca947 */ /* 0x00cfea0003800000 */
[----:B0-----:R-:W0:Y:S01]  /*23f210*/  S2R R4, SR_CgaCtaId ;  /* 0x0000000000047919 */ /* 0x001e220000008800 */
[----:B------:R-:W-:-:S04]  /*23f220*/  MOV R31, 0x400 ;  /* 0x00000400001f7802 */ /* 0x000fc80000000f00 */
[----:B0-----:R-:W-:-:S05]  /*23f230*/  LEA R31, R4, R31, 0x18 ;  /* 0x0000001f041f7211 */ /* 0x001fca00078ec0ff */
[----:B-1----:R-:W0:Y:S02]  /*23f240*/  LDS.128 R4, [R31] ;  /* 0x000000001f047984 */ /* 0x002e240000000c00 */
        /* <DEDUP_REMOVED lines=46> */
.L_x_11779:
[----:B------:R-:W-:Y:S05]  /*23f530*/  BSYNC.RECONVERGENT B5 ;  /* 0x0000000000057941 */ /* 0x000fea0003800200 */
.L_x_11778:
        /* <DEDUP_REMOVED lines=26> */
.L_x_11781:
[----:B------:R-:W-:Y:S05]  /*23f6e0*/  BSYNC.RECONVERGENT B5 ;  /* 0x0000000000057941 */ /* 0x000fea0003800200 */
.L_x_11780:
[----:B------:R2:W-:Y:S01]  /*23f6f0*/  STL [UR45], R6 ;  /* 0x00000006ff007987 */ /* 0x0005e2000810082d */
[----:B------:R-:W-:Y:S05]  /*23f700*/  BRA `(.L_x_11776) ;  /* 0x00000000000c7947 */ /* 0x000fea0003800000 */
.L_x_11777:
[----:B------:R-:W-:-:S05]  /*23f710*/  LEA R4, P0, R30, R34, 0x3 ;  /* 0x000000221e047211 */ /* 0x000fca00078018ff */
[----:B------:R-:W-:-:S05]  /*23f720*/  IMAD.X R5, RZ, RZ, R35, P0 ;  /* 0x000000ffff057224 */ /* 0x000fca00000e0623 */
[----:B------:R3:W-:Y:S03]  /*23f730*/  ST.E.64 desc[UR36][R4.64+0x20], RZ ;  /* 0x000020ff04007985 */ /* 0x0007e6000c101b24 */
.L_x_11776:
[----:B------:R-:W-:Y:S05]  /*23f740*/  BSYNC.RECONVERGENT B4 ;  /* 0x0000000000047941 */ /* 0x000fea0003800200 */
.L_x_11775:
[----:B------:R-:W-:Y:S01]  /*23f750*/  ISETP.NE.AND P0, PT, R21, -0x1, PT ;  /* 0xffffffff1500780c */ /* 0x000fe20003f05270 */
[----:B------:R-:W-:-:S12]  /*23f760*/  BSSY.RECONVERGENT B4, `(.L_x_11782) ;  /* 0x000005b000047945 */ /* 0x000fd80003800200 */
[----:B------:R-:W-:Y:S05]  /*23f770*/  @!P0 BRA `(.L_x_11783) ;  /* 0x00000004005c8947 */ /* 0x000fea0003800000 */
[----:B0--3--:R-:W0:Y:S01]  /*23f780*/  S2R R4, SR_CgaCtaId ;  /* 0x0000000000047919 */ /* 0x009e220000008800 */
[----:B------:R-:W-:-:S04]  /*23f790*/  MOV R31, 0x400 ;  /* 0x00000400001f7802 */ /* 0x000fc80000000f00 */
[----:B0-----:R-:W-:-:S05]  /*23f7a0*/  LEA R31, R4, R31, 0x18 ;  /* 0x0000001f041f7211 */ /* 0x001fca00078ec0ff */
[----:B-12---:R-:W0:Y:S02]  /*23f7b0*/  LDS.128 R4, [R31] ;  /* 0x000000001f047984 */ /* 0x006e240000000c00 */
        /* <DEDUP_REMOVED lines=46> */
.L_x_11786:
[----:B------:R-:W-:Y:S01]  /*23faa0*/  IMAD.MOV.U32 R4, RZ, RZ, 0x5272 ;  /* 0x00005272ff047424 */ /* 0x000fe200078e00ff */
[----:B------:R-:W-:Y:S01]  /*23fab0*/  PLOP3.LUT P0, PT, PT, PT, PT, 0x8, 0x80 ;  /* 0x000000000080781c */ /* 0x000fe20003f0e170 */
[----:B------:R-:W-:-:S03]  /*23fac0*/  IMAD.MOV.U32 R35, RZ, RZ, -0x1 ;  /* 0xffffffffff237424 */ /* 0x000fc600078e00ff */
[----:B------:R0:W-:Y:S09]  /*23fad0*/  STL [UR45], R4 ;  /* 0x00000004ff007987 */ /* 0x0001f2000810082d */
.L_x_11787:
[----:B------:R-:W-:Y:S05]  /*23fae0*/  BSYNC.RECONVERGENT B5 ;  /* 0x0000000000057941 */ /* 0x000fea0003800200 */
.L_x_11785:
        /* <DEDUP_REMOVED lines=25> */
.L_x_11789:
[----:B------:R-:W-:Y:S05]  /*23fc80*/  BSYNC.RECONVERGENT B5 ;  /* 0x0000000000057941 */ /* 0x000fea0003800200 */
.L_x_11788:
[----:B------:R2:W-:Y:S01]  /*23fc90*/  STL [UR45], R6 ;  /* 0x00000006ff007987 */ /* 0x0005e2000810082d */
[----:B------:R-:W-:Y:S05]  /*23fca0*/  BRA `(.L_x_11790) ;  /* 0x0000000000187947 */ /* 0x000fea0003800000 */
.L_x_11784:
[----:B------:R-:W-:-:S05]  /*23fcb0*/  LEA R34, P0, R34, R36, 0x3 ;  /* 0x0000002422227211 */ /* 0x000fca00078018ff */
[----:B------:R-:W-:-:S05]  /*23fcc0*/  IMAD.X R35, RZ, RZ, R37, P0 ;  /* 0x000000ffff237224 */ /* 0x000fca00000e0625 */
[----:B------:R3:W-:Y:S01]  /*23fcd0*/  ST.E.64 desc[UR36][R34.64+0x20], RZ ;  /* 0x000020ff22007985 */ /* 0x0007e2000c101b24 */
[----:B------:R-:W-:Y:S05]  /*23fce0*/  BRA `(.L_x_11790) ;  /* 0x0000000000087947 */ /* 0x000fea0003800000 */
.L_x_11783:
[----:B0--3--:R-:W-:-:S05]  /*23fcf0*/  IMAD.MOV.U32 R4, RZ, RZ, 0x5368 ;  /* 0x00005368ff047424 */ /* 0x009fca00078e00ff */
[----:B------:R4:W-:Y:S02]  /*23fd00*/  STL [UR45], R4 ;  /* 0x00000004ff007987 */ /* 0x0009e4000810082d */
.L_x_11790:
[----:B------:R-:W-:Y:S05]  /*23fd10*/  BSYNC.RECONVERGENT B4 ;  /* 0x0000000000047941 */ /* 0x000fea0003800200 */
.L_x_11782:
[----:B------:R-:W-:-:S05]  /*23fd20*/  VIADD R30, R30, 0x2 ;  /* 0x000000021e1e7836 */ /* 0x000fca0000000000 */
[----:B------:R-:W-:-:S13]  /*23fd30*/  ISETP.NE.AND P0, PT, R30, R15, PT ;  /* 0x0000000f1e00720c */ /* 0x000fda0003f05270 */
[----:B------:R-:W-:Y:S05]  /*23fd40*/  @P0 BRA `(.L_x_11791) ;  /* 0xfffffff4001c0947 */ /* 0x000fea000383ffff */
[----:B------:R-:W-:Y:S05]  /*23fd50*/  BSYNC B1 ;  /* 0x0000000000017941 */ /* 0x000fea0003800000 */
.L_x_11774:
[----:B------:R-:W-:-:S07]  /*23fd60*/  IMAD.MOV.U32 R30, RZ, RZ, R15 ;  /* 0x000000ffff1e7224 */ /* 0x000fce00078e000f */
.L_x_11773:
[----:B------:R-:W-:Y:S05]  /*23fd70*/  BSYNC B2 ;  /* 0x0000000000027941 */ /* 0x000fea0003800000 */
.L_x_11772:
[----:B------:R-:W-:-:S13]  /*23fd80*/  ISETP.NE.AND P0, PT, R12, RZ, PT ;  /* 0x000000ff0c00720c */ /* 0x000fda0003f05270 */
[----:B------:R-:W-:Y:S05]  /*23fd90*/  @!P0 BRA `(.L_x_11771) ;  /* 0x0000000400688947 */ /* 0x000fea0003800000 */
[----:B------:R-:W-:-:S13]  /*23fda0*/  ISETP.NE.AND P0, PT, R21, -0x1, PT ;  /* 0xffffffff1500780c */ /* 0x000fda0003f05270 */
[----:B------:R-:W-:Y:S05]  /*23fdb0*/  @!P0 BRA `(.L_x_11792) ;  /* 0x0000000400588947 */ /* 0x000fea0003800000 */
[----:B01--4-:R-:W0:Y:S01]  /*23fdc0*/  S2R R4, SR_CgaCtaId ;  /* 0x0000000000047919 */ /* 0x013e220000008800 */
[----:B------:R-:W-:-:S04]  /*23fdd0*/  MOV R31, 0x400 ;  /* 0x00000400001f7802 */ /* 0x000fc80000000f00 */
[----:B0-----:R-:W-:-:S05]  /*23fde0*/  LEA R31, R4, R31, 0x18 ;  /* 0x0000001f041f7211 */ /* 0x001fca00078ec0ff */
[----:B--2---:R-:W3:Y:S02]  /*23fdf0*/  LDS.128 R4, [R31] ;  /* 0x000000001f047984 */ /* 0x004ee40000000c00 */
        /* <DEDUP_REMOVED lines=45> */
.L_x_11795:
[----:B------:R-:W-:Y:S01]  /*2400d0*/  IMAD.MOV.U32 R4, RZ, RZ, 0x5272 ;  /* 0x00005272ff047424 */ /* 0x000fe200078e00ff */
[----:B------:R-:W-:Y:S01]  /*2400e0*/  PLOP3.LUT P0, PT, PT, PT, PT, 0x8, 0x80 ;  /* 0x000000000080781c */ /* 0x000fe20003f0e170 */
[----:B------:R-:W-:-:S03]  /*2400f0*/  IMAD.MOV.U32 R35, RZ, RZ, -0x1 ;  /* 0xffffffffff237424 */ /* 0x000fc600078e00ff */
[----:B------:R0:W-:Y:S09]  /*240100*/  STL [UR45], R4 ;  /* 0x00000004ff007987 */ /* 0x0001f2000810082d */
.L_x_11796:
[----:B------:R-:W-:Y:S05]  /*240110*/  BSYNC.RECONVERGENT B1 ;  /* 0x0000000000017941 */ /* 0x000fea0003800200 */
.L_x_11794:
        /* <DEDUP_REMOVED lines=25> */
.L_x_11798:
[----:B------:R-:W-:Y:S05]  /*2402b0*/  BSYNC.RECONVERGENT B1 ;  /* 0x0000000000017941 */ /* 0x000fea0003800200 */
.L_x_11797:
[----:B------:R2:W-:Y:S01]  /*2402c0*/  STL [UR45], R6 ;  /* 0x00000006ff007987 */ /* 0x0005e2000810082d */
[----:B------:R-:W-:Y:S05]  /*2402d0*/  BRA `(.L_x_11771) ;  /* 0x0000000000187947 */ /* 0x000fea0003800000 */
.L_x_11793:
[----:B------:R-:W-:-:S05]  /*2402e0*/  LEA R4, P0, R30, R34, 0x3 ;  /* 0x000000221e047211 */ /* 0x000fca00078018ff */
[----:B------:R-:W-:-:S05]  /*2402f0*/  IMAD.X R5, RZ, RZ, R35, P0 ;  /* 0x000000ffff057224 */ /* 0x000fca00000e0623 */
[----:B------:R0:W-:Y:S01]  /*240300*/  ST.E.64 desc[UR36][R4.64+0x20], RZ ;  /* 0x000020ff04007985 */ /* 0x0001e2000c101b24 */
[----:B------:R-:W-:Y:S05]  /*240310*/  BRA `(.L_x_11771) ;  /* 0x0000000000087947 */ /* 0x000fea0003800000 */
.L_x_11792:
[----:B01--4-:R-:W-:-:S05]  /*240320*/  IMAD.MOV.U32 R4, RZ, RZ, 0x5368 ;  /* 0x00005368ff047424 */ /* 0x013fca00078e00ff */
[----:B------:R0:W-:Y:S02]  /*240330*/  STL [UR45], R4 ;  /* 0x00000004ff007987 */ /* 0x0001e4000810082d */
.L_x_11771:
[----:B------:R-:W-:Y:S05]  /*240340*/  BSYNC B3 ;  /* 0x0000000000037941 */ /* 0x000fea0003800000 */
.L_x_11770:
[----:B------:R-:W-:-:S05]  /*240350*/  VIADD R16, R16, 0x1 ;  /* 0x0000000110107836 */ /* 0x000fca0000000000 */
[----:B------:R-:W-:-:S13]  /*240360*/  ISETP.NE.AND P0, PT, R16, R23, PT ;  /* 0x000000171000720c */ /* 0x000fda0003f05270 */
[----:B------:R-:W-:Y:S05]  /*240370*/  @P0 BRA `(.L_x_11799) ;  /* 0xffffffd4006c0947 */ /* 0x000fea000383ffff */
.L_x_11733:
[----:B------:R-:W-:Y:S05]  /*240380*/  BSYNC B0 ;  /* 0x0000000000007941 */ /* 0x000fea0003800000 */
.L_x_11732:
[----:B------:R-:W-:-:S13]  /*240390*/  ISETP.NE.AND P0, PT, R0, -0x1, PT ;  /* 0xffffffff0000780c */ /* 0x000fda0003f05270 */
[----:B------:R-:W-:Y:S01]  /*2403a0*/  @!P0 IMAD.MOV.U32 R7, RZ, RZ, 0x5368 ;  /* 0x00005368ff078424 */ /* 0x000fe200078e00ff */
[----:B0-----:R-:W0:Y:S01]  /*2403b0*/  @P0 S2R R5, SR_CgaCtaId ;  /* 0x0000000000050919 */ /* 0x001e220000008800 */
[----:B-1--4-:R-:W-:-:S03]  /*2403c0*/  @P0 MOV R4, 0x400 ;  /* 0x0000040000040802 */ /* 0x012fc60000000f00 */
[----:B------:R-:W-:Y:S04]  /*2403d0*/  @!P0 STL [UR45], R7 ;  /* 0x00000007ff008987 */ /* 0x000fe8000810082d */
[----:B--2---:R-:W2:Y:S01]  /*2403e0*/  @P0 LDL R6, [UR45] ;  /* 0x0000002dff060983 */ /* 0x004ea20008100800 */
[----:B0-----:R-:W-:-:S05]  /*2403f0*/  @P0 LEA R9, R5, R4, 0x18 ;  /* 0x0000000405090211 */ /* 0x001fca00078ec0ff */
[----:B------:R-:W0:Y:S01]  /*240400*/  @P0 LDS.64 R4, [R9] ;  /* 0x0000000009040984 */ /* 0x000e220000000a00 */
[----:B------:R-:W-:Y:S01]  /*240410*/  @!P0 IMAD.MOV.U32 R11, RZ, RZ, RZ ;  /* 0x000000ffff0b8224 */ /* 0x000fe200078e00ff */
[----:B------:R-:W-:Y:S01]  /*240420*/  BSSY B1, `(.L_x_11800) ;  /* 0x0000224000017945 */ /* 0x000fe20003800000 */
[----:B------:R-:W-:Y:S01]  /*240430*/  PLOP3.LUT P1, PT, PT, PT, PT, 0x8, 0x80 ;  /* 0x000000000080781c */ /* 0x000fe20003f2e170 */
[----:B------:R-:W-:Y:S02]  /*240440*/  IMAD.MOV.U32 R8, RZ, RZ, RZ ;  /* 0x000000ffff087224 */ /* 0x000fe400078e00ff */
[----:B0-----:R-:W-:-:S05]  /*240450*/  @P0 IMAD.WIDE R4, R0, 0x10, R4 ;  /* 0x0000001000040825 */ /* 0x001fca00078e0204 */
[----:B------:R0:W5:Y:S01]  /*240460*/  @P0 LD.E R11, desc[UR36][R4.64+0x28] ;  /* 0x00002824040b0980 */ /* 0x000162000c101900 */
[----:B--2---:R-:W-:-:S13]  /*240470*/  ISETP.EQ.AND P0, PT, R6, RZ, P0 ;  /* 0x000000ff0600720c */ /* 0x004fda0000702270 */
[----:B0-----:R-:W-:Y:S05]  /*240480*/  @!P0 BRA `(.L_x_11801) ;  /* 0x0000002000748947 */ /* 0x001fea0003800000 */
[C---:B-----5:R-:W-:Y:S01]  /*240490*/  LOP3.LUT P0, R14, R11.reuse, 0x1, RZ, 0xc0, !PT ;  /* 0x000000010b0e7812 */ /* 0x060fe2000780c0ff */
[----:B------:R-:W-:-:S04]  /*2404a0*/  IMAD.SHL.U32 R13, R11, 0x8, RZ ;  /* 0x000000080b0d7824 */ /* 0x000fc800078e00ff */
[----:B------:R-:W-:-:S04]  /*2404b0*/  VIADD R21, R13, 0x20 ;  /* 0x000000200d157836 */ /* 0x000fc80000000000 */
[----:B------:R-:W-:-:S04]  /*2404c0*/  IMAD.MOV.U32 R8, RZ, RZ, R21 ;  /* 0x000000ffff087224 */ /* 0x000fc800078e0015 */
[----:B------:R-:W-:-:S04]  /*2404d0*/  @P0 SHF.R.S32.HI R4, RZ, 0x1f, R21 ;  /* 0x0000001fff040819 */ /* 0x000fc80000011415 */
[----:B------:R-:W-:-:S04]  /*2404e0*/  @P0 LEA.HI R4, R4, R21, RZ, 0x4 ;  /* 0x0000001504040211 */ /* 0x000fc800078f20ff */
[----:B------:R-:W-:-:S04]  /*2404f0*/  @P0 LOP3.LUT R4, R4, 0xfffffff0, RZ, 0xc0, !PT ;  /* 0xfffffff004040812 */ /* 0x000fc800078ec0ff */
[----:B------:R-:W-:-:S05]  /*240500*/  @P0 IADD3 R4, PT, PT, R13, R4, -R21 ;  /* 0x000000040d040210 */ /* 0x000fca0007ffe815 */
[----:B------:R-:W-:-:S05]  /*240510*/  @P0 VIADD R8, R4, 0x30 ;  /* 0x0000003004080836 */ /* 0x000fca0000000000 */
[----:B------:R-:W-:-:S06]  /*240520*/  SHF.R.S32.HI R9, RZ, 0x1f, R8 ;  /* 0x0000001fff097819 */ /* 0x000fcc0000011408 */
[----:B------:R-:W2:Y:S01]  /*240530*/  ATOMG.E.ADD.64.STRONG.GPU PT, R8, desc[UR36][R38.64+0x8], R8 ;  /* 0x80000808260879a8 */ /* 0x000ea200081ef524 */
[----:B------:R-:W0:Y:S01]  /*240540*/  S2UR UR5, SR_CgaCtaId ;  /* 0x00000000000579c3 */ /* 0x000e220000008800 */
[----:B------:R-:W-:Y:S01]  /*240550*/  UMOV UR4, 0x400 ;  /* 0x0000040000047882 */ /* 0x000fe20000000000 */
[----:B------:R-:W-:Y:S01]  /*240560*/  BSSY B0, `(.L_x_11802) ;  /* 0x0000127000007945 */ /* 0x000fe20003800000 */
[----:B0-----:R-:W-:-:S06]  /*240570*/  ULEA UR4, UR5, UR4, 0x18 ;  /* 0x0000000405047291 */ /* 0x001fcc000f8ec0ff */
[----:B------:R-:W-:-:S05]  /*240580*/  IMAD.U32 R10, RZ, RZ, UR4 ;  /* 0x00000004ff0a7e24 */ /* 0x000fca000f8e00ff */
[----:B------:R-:W0:Y:S01]  /*240590*/  LDS.128 R4, [R10] ;  /* 0x000000000a047984 */ /* 0x000e220000000c00 */
[----:B--2---:R-:W-:Y:S02]  /*2405a0*/  IADD3 R15, P1, P2, R13, 0x28, R8 ;  /* 0x000000280d0f7810 */ /* 0x004fe40007a3e008 */
[----:B------:R-:W-:Y:S02]  /*2405b0*/  SHF.R.S32.HI R13, RZ, 0x1f, R13 ;  /* 0x0000001fff0d7819 */ /* 0x000fe4000001140d */
[----:B0-----:R-:W-:Y:S02]  /*2405c0*/  ISETP.GE.U32.AND P0, PT, R15, R6, PT ;  /* 0x000000060f00720c */ /* 0x001fe40003f06070 */
        /* <DEDUP_REMOVED lines=24> */
[----:B-1----:R-:W-:-:S07]  /*240750*/  IMAD.MOV.U32 R11, RZ, RZ, RZ ;  /* 0x000000ffff0b7224 */ /* 0x002fce00078e00ff */
.L_x_11821:
        /* <DEDUP_REMOVED lines=26> */
[----:B---3--:R-:W-:Y:S01]  /*240900*/  SHF.R.S32.HI R35, RZ, 0x1c, R15 ;  /* 0x0000001cff237819 */ /* 0x008fe2000001140f */
        /* <DEDUP_REMOVED lines=25> */
.L_x_11809:
[----:B------:R-:W-:Y:S05]  /*240aa0*/  BSYNC.RECONVERGENT B4 ;  /* 0x0000000000047941 */ /* 0x000fea0003800200 */
.L_x_11808:
        /* <DEDUP_REMOVED lines=11> */
[----:B0-----:R-:W4:Y:S02]  /*240b60*/  LDL R7, [UR45] ;  /* 0x0000002dff077983 */ /* 0x001f240008100800 */
[----:B----4-:R-:W-:-:S13]  /*240b70*/  ISETP.NE.AND P0, PT, R7, RZ, PT ;  /* 0x000000ff0700720c */ /* 0x010fda0003f05270 */
[----:B--2---:R-:W-:Y:S05]  /*240b80*/  @P0 BRA `(.L_x_11811) ;  /* 0x0000000000300947 */ /* 0x004fea0003800000 */
[----:B------:R-:W0:Y:S02]  /*240b90*/  LDS.64 R4, [R10] ;  /* 0x000000000a047984 */ /* 0x000e240000000a00 */
[----:B0-----:R-:W-:-:S05]  /*240ba0*/  IMAD.WIDE R4, R15, 0x10, R4 ;  /* 0x000000100f047825 */ /* 0x001fca00078e0204 */
[----:B------:R2:W-:Y:S04]  /*240bb0*/  ST.E desc[UR36][R4.64+0x24], R11 ;  /* 0x0000240b04007985 */ /* 0x0005e8000c101924 */
[----:B------:R-:W4:Y:S02]  /*240bc0*/  LDL R7, [UR45] ;  /* 0x0000002dff077983 */ /* 0x000f240008100800 */
[----:B----4-:R-:W-:-:S13]  /*240bd0*/  ISETP.NE.AND P0, PT, R7, RZ, PT ;  /* 0x000000ff0700720c */ /* 0x010fda0003f05270 */
[----:B--2---:R-:W-:Y:S05]  /*240be0*/  @P0 BRA `(.L_x_11811) ;  /* 0x0000000000180947 */ /* 0x004fea0003800000 */
[----:B------:R-:W0:Y:S02]  /*240bf0*/  LDS.64 R4, [R10] ;  /* 0x000000000a047984 */ /* 0x000e240000000a00 */
[----:B0-----:R-:W-:-:S05]  /*240c00*/  IMAD.WIDE R4, R15, 0x10, R4 ;  /* 0x000000100f047825 */ /* 0x001fca00078e0204 */
[----:B------:R2:W-:Y:S04]  /*240c10*/  ST.E desc[UR36][R4.64+0x20], R9 ;  /* 0x0000200904007985 */ /* 0x0005e8000c101924 */
[----:B------:R-:W4:Y:S02]  /*240c20*/  LDL R6, [UR45] ;  /* 0x0000002dff067983 */ /* 0x000f240008100800 */
[----:B----4-:R-:W-:-:S04]  /*240c30*/  ISETP.NE.AND P0, PT, R6, RZ, PT ;  /* 0x000000ff0600720c */ /* 0x010fc80003f05270 */
[----:B--2---:R-:W-:-:S09]  /*240c40*/  SEL R6, R15, RZ, !P0 ;  /* 0x000000ff0f067207 */ /* 0x004fd20004000000 */
.L_x_11811:
[----:B------:R-:W-:Y:S05]  /*240c50*/  BSYNC.RECONVERGENT B4 ;  /* 0x0000000000047941 */ /* 0x000fea0003800200 */
.L_x_11810:
[----:B------:R2:W-:Y:S01]  /*240c60*/  STL [UR45], R6 ;  /* 0x00000006ff007987 */ /* 0x0005e2000810082d */
[----:B------:R-:W-:Y:S05]  /*240c70*/  BRA `(.L_x_11812) ;  /* 0x00000000000c7947 */ /* 0x000fea0003800000 */
.L_x_11807:
[----:B------:R-:W-:-:S05]  /*240c80*/  LEA R4, P0, R11, R12, 0x3 ;  /* 0x0000000c0b047211 */ /* 0x000fca00078018ff */
[----:B------:R-:W-:-:S05]  /*240c90*/  IMAD.X R5, RZ, RZ, R13, P0 ;  /* 0x000000ffff057224 */ /* 0x000fca00000e060d */
[----:B------:R0:W-:Y:S03]  /*240ca0*/  ST.E.64 desc[UR36][R4.64+0x20], RZ ;  /* 0x000020ff04007985 */ /* 0x0001e6000c101b24 */
.L_x_11812:
[----:B------:R-:W-:Y:S05]  /*240cb0*/  BSYNC.RECONVERGENT B3 ;  /* 0x0000000000037941 */ /* 0x000fea0003800200 */
.L_x_11806:
[----:B------:R-:W4:Y:S01]  /*240cc0*/  S2UR UR5, SR_CgaCtaId ;  /* 0x00000000000579c3 */ /* 0x000f220000008800 */
[----:B------:R-:W-:Y:S02]  /*240cd0*/  UMOV UR4, 0x400 ;  /* 0x0000040000047882 */ /* 0x000fe40000000000 */
[----:B----4-:R-:W-:-:S06]  /*240ce0*/  ULEA UR4, UR5, UR4, 0x18 ;  /* 0x0000000405047291 */ /* 0x010fcc000f8ec0ff */
[----:B------:R-:W-:-:S05]  /*240cf0*/  IMAD.U32 R10, RZ, RZ, UR4 ;  /* 0x00000004ff0a7e24 */ /* 0x000fca000f8e00ff */
[----:B012---:R-:W0:Y:S02]  /*240d00*/  LDS.128 R4, [R10] ;  /* 0x000000000a047984 */ /* 0x007e240000000c00 */
[----:B0-----:R-:W-:-:S05]  /*240d10*/  IMAD.WIDE R12, R9, 0x10, R4 ;  /* 0x00000010090c7825 */ /* 0x001fca00078e0204 */
[----:B------:R-:W2:Y:S01]  /*240d20*/  LD.E R30, desc[UR36][R12.64+0xc] ;  /* 0x00000c240c1e7980 */ /* 0x000ea2000c101900 */
[----:B---3--:R-:W-:Y:S01]  /*240d30*/  VIADD R35, R11, 0x1 ;  /* 0x000000010b237836 */ /* 0x008fe20000000000 */
        /* <DEDUP_REMOVED lines=44> */
.L_x_11816:
[----:B------:R-:W-:Y:S01]  /*241000*/  IMAD.MOV.U32 R4, RZ, RZ, 0x5272 ;  /* 0x00005272ff047424 */ /* 0x000fe200078e00ff */
[----:B------:R-:W-:Y:S01]  /*241010*/  PLOP3.LUT P0, PT, PT, PT, PT, 0x8, 0x80 ;  /* 0x000000000080781c */ /* 0x000fe20003f0e170 */
[----:B------:R-:W-:-:S03]  /*241020*/  IMAD.MOV.U32 R13, RZ, RZ, -0x1 ;  /* 0xffffffffff0d7424 */ /* 0x000fc600078e00ff */
[----:B------:R0:W-:Y:S09]  /*241030*/  STL [UR45], R4 ;  /* 0x00000004ff007987 */ /* 0x0001f2000810082d */
.L_x_11817:
[----:B------:R-:W-:Y:S05]  /*241040*/  BSYNC.RECONVERGENT B4 ;  /* 0x0000000000047941 */ /* 0x000fea0003800200 */
.L_x_11815:
        /* <DEDUP_REMOVED lines=25> */
.L_x_11819:
[----:B------:R-:W-:Y:S05]  /*2411e0*/  BSYNC.RECONVERGENT B4 ;  /* 0x0000000000047941 */ /* 0x000fea0003800200 */
.L_x_11818:
[----:B------:R2:W-:Y:S01]  /*2411f0*/  STL [UR45], R6 ;  /* 0x00000006ff007987 */ /* 0x0005e2000810082d */
[----:B------:R-:W-:Y:S05]  /*241200*/  BRA `(.L_x_11820) ;  /* 0x00000000000c7947 */ /* 0x000fea0003800000 */
.L_x_11814:
[----:B------:R-:W-:-:S05]  /*241210*/  LEA R4, P0, R35, R12, 0x3 ;  /* 0x0000000c23047211 */ /* 0x000fca00078018ff */
[----:B------:R-:W-:-:S05]  /*241220*/  IMAD.X R5, RZ, RZ, R13, P0 ;  /* 0x000000ffff057224 */ /* 0x000fca00000e060d */
[----:B------:R3:W-:Y:S03]  /*241230*/  ST.E.64 desc[UR36][R4.64+0x20], RZ ;  /* 0x000020ff04007985 */ /* 0x0007e6000c101b24 */
.L_x_11820:
[----:B------:R-:W-:Y:S05]  /*241240*/  BSYNC.RECONVERGENT B3 ;  /* 0x0000000000037941 */ /* 0x000fea0003800200 */
.L_x_11813:
[----:B------:R-:W-:-:S05]  /*241250*/  VIADD R11, R11, 0x2 ;  /* 0x000000020b0b7836 */ /* 0x000fca0000000000 */
[----:B------:R-:W-:-:S13]  /*241260*/  ISETP.NE.AND P0, PT, R11, R8, PT ;  /* 0x000000080b00720c */ /* 0x000fda0003f05270 */
[----:B------:R-:W-:Y:S05]  /*241270*/  @P0 BRA `(.L_x_11821) ;  /* 0xfffffff400380947 */ /* 0x000fea000383ffff */
.L_x_11805:
[----:B------:R-:W-:Y:S05]  /*241280*/  BSYNC B2 ;  /* 0x0000000000027941 */ /* 0x000fea0003800000 */
.L_x_11804:
[----:B------:R-:W-:-:S13]  /*241290*/  ISETP.NE.AND P0, PT, R14, RZ, PT ;  /* 0x000000ff0e00720c */ /* 0x000fda0003f05270 */
[----:B------:R-:W-:Y:S05]  /*2412a0*/  @!P0 BRA `(.L_x_11803) ;  /* 0x0000000400488947 */ /* 0x000fea0003800000 */
[----:B0123--:R-:W0:Y:S02]  /*2412b0*/  LDS.128 R4, [R10] ;  /* 0x000000000a047984 */ /* 0x00fe240000000c00 */
        /* <DEDUP_REMOVED lines=45> */
.L_x_11824:
[----:B------:R-:W-:Y:S01]  /*241590*/  IMAD.MOV.U32 R4, RZ, RZ, 0x5272 ;  /* 0x00005272ff047424 */ /* 0x000fe200078e00ff */
[----:B------:R-:W-:Y:S01]  /*2415a0*/  PLOP3.LUT P0, PT, PT, PT, PT, 0x8, 0x80 ;  /* 0x000000000080781c */ /* 0x000fe20003f0e170 */
[----:B------:R-:W-:-:S03]  /*2415b0*/  IMAD.MOV.U32 R13, RZ, RZ, -0x1 ;  /* 0xffffffffff0d7424 */ /* 0x000fc600078e00ff */
[----:B------:R0:W-:Y:S09]  /*2415c0*/  STL [UR45], R4 ;  /* 0x00000004ff007987 */ /* 0x0001f2000810082d */
.L_x_11825:
[----:B------:R-:W-:Y:S05]  /*2415d0*/  BSYNC.RECONVERGENT B2 ;  /* 0x0000000000027941 */ /* 0x000fea0003800200 */
.L_x_11823:
        /* <DEDUP_REMOVED lines=25> */
.L_x_11827:
[----:B------:R-:W-:Y:S05]  /*241770*/  BSYNC.RECONVERGENT B2 ;  /* 0x0000000000027941 */ /* 0x000fea0003800200 */
.L_x_11826:
[----:B------:R4:W-:Y:S01]  /*241780*/  STL [UR45], R6 ;  /* 0x00000006ff007987 */ /* 0x0009e2000810082d */
[----:B------:R-:W-:Y:S05]  /*241790*/  BRA `(.L_x_11803) ;  /* 0x00000000000c7947 */ /* 0x000fea0003800000 */
.L_x_11822:
[----:B------:R-:W-:-:S05]  /*2417a0*/  LEA R4, P0, R8, R12, 0x3 ;  /* 0x0000000c08047211 */ /* 0x000fca00078018ff */
[----:B------:R-:W-:-:S05]  /*2417b0*/  IMAD.X R5, RZ, RZ, R13, P0 ;  /* 0x000000ffff057224 */ /* 0x000fca00000e060d */
[----:B------:R0:W-:Y:S03]  /*2417c0*/  ST.E.64 desc[UR36][R4.64+0x20], RZ ;  /* 0x000020ff04007985 */ /* 0x0001e6000c101b24 */
.L_x_11803:
[----:B------:R-:W-:Y:S05]  /*2417d0*/  BSYNC B0 ;  /* 0x0000000000007941 */ /* 0x000fea0003800000 */
.L_x_11802:
[----:B------:R-:W-:Y:S01]  /*2417e0*/  BSSY B0, `(.L_x_11828) ;  /* 0x00000e6000007945 */ /* 0x000fe20003800000 */
[----:B------:R-:W-:Y:S01]  /*2417f0*/  ISETP.NE.AND P2, PT, R0, -0x1, PT ;  /* 0xffffffff0000780c */ /* 0x000fe20003f45270 */
[----:B------:R-:W-:-:S12]  /*241800*/  IMAD.MOV.U32 R10, RZ, RZ, RZ ;  /* 0x000000ffff0a7224 */ /* 0x000fd800078e00ff */
.L_x_11846:
[----:B01-3--:R-:W0:Y:S01]  /*241810*/  @P2 S2R R5, SR_CgaCtaId ;  /* 0x0000000000052919 */ /* 0x00be220000008800 */
[----:B------:R-:W-:Y:S01]  /*241820*/  @P2 MOV R4, 0x400 ;  /* 0x0000040000042802 */ /* 0x000fe20000000f00 */
[----:B--2-4-:R-:W-:Y:S02]  /*241830*/  @!P2 IMAD.MOV.U32 R6, RZ, RZ, 0x5368 ;  /* 0x00005368ff06a424 */ /* 0x014fe400078e00ff */
[----:B------:R-:W-:-:S03]  /*241840*/  @!P2 IMAD.MOV.U32 R14, RZ, RZ, 0x5368 ;  /* 0x00005368ff0ea424 */ /* 0x000fc600078e00ff */
[----:B------:R-:W-:Y:S04]  /*241850*/  @!P2 STL [UR45], R6 ;  /* 0x00000006ff00a987 */ /* 0x000fe8000810082d */
[----:B------:R-:W2:Y:S01]  /*241860*/  @P2 LDL R14, [UR45] ;  /* 0x0000002dff0e2983 */ /* 0x000ea20008100800 */
[----:B0-----:R-:W-:-:S05]  /*241870*/  @P2 LEA R11, R5, R4, 0x18 ;  /* 0x00000004050b2211 */ /* 0x001fca00078ec0ff */
[----:B------:R-:W0:Y:S01]  /*241880*/  @P2 LDS.64 R4, [R11] ;  /* 0x000000000b042984 */ /* 0x000e220000000a00 */
[----:B------:R-:W-:Y:S02]  /*241890*/  @!P2 IMAD.MOV.U32 R7, RZ, RZ, RZ ;  /* 0x000000ffff07a224 */ /* 0x000fe400078e00ff */
[----:B0-----:R-:W-:-:S05]  /*2418a0*/  @P2 IMAD.WIDE R4, R0, 0x10, R4 ;  /* 0x0000001000042825 */ /* 0x001fca00078e0204 */
[----:B------:R0:W5:Y:S01]  /*2418b0*/  @P2 LD.E R7, desc[UR36][R4.64+0x28] ;  /* 0x0000282404072980 */ /* 0x000162000c101900 */
[----:B------:R-:W-:Y:S05]  /*2418c0*/  YIELD ;  /* 0x0000000000007946 */ /* 0x000fea0003800000 */
[----:B------:R-:W-:Y:S01]  /*2418d0*/  IMAD.MOV.U32 R8, RZ, RZ, RZ ;  /* 0x000000ffff087224 */ /* 0x000fe200078e00ff */
[----:B--2---:R-:W-:-:S13]  /*2418e0*/  ISETP.NE.AND P0, PT, R14, RZ, PT ;  /* 0x000000ff0e00720c */ /* 0x004fda0003f05270 */
[----:B0-----:R-:W-:Y:S05]  /*2418f0*/  @P0 BRA `(.L_x_11829) ;  /* 0x0000000c00500947 */ /* 0x001fea0003800000 */
[----:B-----5:R-:W-:Y:S01]  /*241900*/  ISETP.GE.AND P0, PT, R10, R7, PT ;  /* 0x000000070a00720c */ /* 0x020fe20003f06270 */
[----:B------:R-:W-:Y:S02]  /*241910*/  IMAD.MOV.U32 R14, RZ, RZ, RZ ;  /* 0x000000ffff0e7224 */ /* 0x000fe400078e00ff */
[----:B------:R-:W-:-:S10]  /*241920*/  IMAD.MOV.U32 R8, RZ, RZ, R9 ;  /* 0x000000ffff087224 */ /* 0x000fd400078e0009 */
[----:B------:R-:W-:Y:S05]  /*241930*/  @P0 BRA `(.L_x_11829) ;  /* 0x0000000c00400947 */ /* 0x000fea0003800000 */
[C---:B------:R-:W-:Y:S01]  /*241940*/  ISETP.NE.AND P0, PT, R0.reuse, -0x1, PT ;  /* 0xffffffff0000780c */ /* 0x040fe20003f05270 */
[----:B------:R-:W-:Y:S01]  /*241950*/  BSSY.RECONVERGENT B2, `(.L_x_11830) ;  /* 0x000000e000027945 */ /* 0x000fe20003800200 */
[----:B------:R-:W-:-:S11]  /*241960*/  ISETP.NE.AND P1, PT, R0, -0x1, PT ;  /* 0xffffffff0000780c */ /* 0x000fd60003f25270 */
[----:B------:R-:W-:Y:S02]  /*241970*/  @!P0 IMAD.MOV.U32 R5, RZ, RZ, 0x5368 ;  /* 0x00005368ff058424 */ /* 0x000fe400078e00ff */
[----:B------:R-:W-:Y:S02]  /*241980*/  @!P0 IMAD.MOV.U32 R14, RZ, RZ, 0x5368 ;  /* 0x00005368ff0e8424 */ /* 0x000fe400078e00ff */
[----:B------:R-:W-:Y:S01]  /*241990*/  @!P0 IMAD.MOV.U32 R4, RZ, RZ, RZ ;  /* 0x000000ffff048224 */ /* 0x000fe200078e00ff */
[----:B------:R0:W-:Y:S01]  /*2419a0*/  @!P0 STL [UR45], R5 ;  /* 0x00000005ff008987 */ /* 0x0001e2000810082d */
[----:B------:R-:W-:Y:S05]  /*2419b0*/  @!P0 BRA `(.L_x_11831) ;  /* 0x00000000001c8947 */ /* 0x000fea0003800000 */
[----:B------:R-:W1:Y:S01]  /*2419c0*/  S2UR UR5, SR_CgaCtaId ;  /* 0x00000000000579c3 */ /* 0x000e620000008800 */
[----:B------:R-:W-:Y:S02]  /*2419d0*/  UMOV UR4, 0x400 ;  /* 0x0000040000047882 */ /* 0x000fe40000000000 */
[----:B-1----:R-:W-:-:S09]  /*2419e0*/  ULEA UR4, UR5, UR4, 0x18 ;  /* 0x0000000405047291 */ /* 0x002fd2000f8ec0ff */
[----:B0-----:R-:W0:Y:S02]  /*2419f0*/  LDS.64 R4, [UR4] ;  /* 0x00000004ff047984 */ /* 0x001e240008000a00 */
[----:B0-----:R-:W-:-:S06]  /*241a00*/  IMAD.WIDE R4, R0, 0x10, R4 ;  /* 0x0000001000047825 */ /* 0x001fcc00078e0204 */
[----:B------:R1:W5:Y:S01]  /*241a10*/  LD.E R4, desc[UR36][R4.64+0x20] ;  /* 0x0000202404047980 */ /* 0x000362000c101900 */
[----:B------:R-:W-:-:S07]  /*241a20*/  IMAD.MOV.U32 R14, RZ, RZ, RZ ;  /* 0x000000ffff0e7224 */ /* 0x000fce00078e00ff */
.L_x_11831:
[----:B------:R-:W-:Y:S05]  /*241a30*/  BSYNC.RECONVERGENT B2 ;  /* 0x0000000000027941 */ /* 0x000fea0003800200 */
.L_x_11830:
[----:B------:R-:W-:Y:S01]  /*241a40*/  IMAD.MOV.U32 R8, RZ, RZ, RZ ;  /* 0x000000ffff087224 */ /* 0x000fe200078e00ff */
[----:B------:R-:W-:Y:S06]  /*241a50*/  @!P1 BRA `(.L_x_11829) ;  /* 0x0000000800f89947 */ /* 0x000fec0003800000 */
[----:B-----5:R-:W-:Y:S01]  /*241a60*/  ISETP.NE.AND P0, PT, R4, -0x1, PT ;  /* 0xffffffff0400780c */ /* 0x020fe20003f05270 */
[----:B------:R-:W-:Y:S01]  /*241a70*/  BSSY.RECONVERGENT B2, `(.L_x_11832) ;  /* 0x000005c000027945 */ /* 0x000fe20003800200 */
[----:B------:R-:W-:Y:S01]  /*241a80*/  IMAD.SHL.U32 R11, R10, 0x8, RZ ;  /* 0x000000080a0b7824 */ /* 0x000fe200078e00ff */
[----:B------:R-:W-:-:S10]  /*241a90*/  CS2R R12, SRZ ;  /* 0x00000000000c7805 */ /* 0x000fd4000001ff00 */
[----:B01----:R-:W-:Y:S02]  /*241aa0*/  @!P0 IMAD.MOV.U32 R5, RZ, RZ, 0x5368 ;  /* 0x00005368ff058424 */ /* 0x003fe400078e00ff */
[----:B------:R-:W-:-:S03]  /*241ab0*/  @!P0 IMAD.MOV.U32 R14, RZ, RZ, 0x5368 ;  /* 0x00005368ff0e8424 */ /* 0x000fc600078e00ff */
[----:B------:R0:W-:Y:S01]  /*241ac0*/  @!P0 STL [UR45], R5 ;  /* 0x00000005ff008987 */ /* 0x0001e2000810082d */
[----:B------:R-:W-:Y:S05]  /*241ad0*/  @!P0 BRA `(.L_x_11833) ;  /* 0x0000000400548947 */ /* 0x000fea0003800000 */
[----:B------:R-:W1:Y:S01]  /*241ae0*/  S2R R6, SR_CgaCtaId ;  /* 0x0000000000067919 */ /* 0x000e620000008800 */
[----:B0-----:R-:W-:-:S04]  /*241af0*/  MOV R5, 0x400 ;  /* 0x0000040000057802 */ /* 0x001fc80000000f00 */
[----:B-1----:R-:W-:-:S05]  /*241b00*/  LEA R16, R6, R5, 0x18 ;  /* 0x0000000506107211 */ /* 0x002fca00078ec0ff */
[----:B------:R-:W0:Y:S02]  /*241b10*/  LDS.64 R20, [R16] ;  /* 0x0000000010147984 */ /* 0x000e240000000a00 */
[----:B0-----:R-:W-:-:S05]  /*241b20*/  IMAD.WIDE R6, R4, 0x10, R20 ;  /* 0x0000001004067825 */ /* 0x001fca00078e0214 */
[----:B------:R-:W2:Y:S02]  /*241b30*/  LD.E R41, desc[UR36][R6.64+0xc] ;  /* 0x00000c2406297980 */ /* 0x000ea4000c101900 */
[----:B--2---:R-:W-:-:S13]  /*241b40*/  ISETP.GE.AND P0, PT, R10, R41, PT ;  /* 0x000000290a00720c */ /* 0x004fda0003f06270 */
[----:B------:R-:W-:Y:S05]  /*241b50*/  @!P0 BRA `(.L_x_11834) ;  /* 0x0000000400248947 */ /* 0x000fea0003800000 */
        /* <DEDUP_REMOVED lines=43> */
.L_x_11836:
[----:B------:R-:W-:Y:S05]  /*241e10*/  BSYNC.RECONVERGENT B3 ;  /* 0x0000000000037941 */ /* 0x000fea0003800200 */
.L_x_11835:
        /* <DEDUP_REMOVED lines=26> */
.L_x_11838:
[----:B------:R-:W-:Y:S05]  /*241fc0*/  BSYNC.RECONVERGENT B3 ;  /* 0x0000000000037941 */ /* 0x000fea0003800200 */
.L_x_11837:
[----:B------:R1:W-:Y:S01]  /*241fd0*/  STL [UR45], R14 ;  /* 0x0000000eff007987 */ /* 0x0003e2000810082d */
[----:B------:R-:W-:Y:S05]  /*241fe0*/  BRA `(.L_x_11833) ;  /* 0x0000000000107947 */ /* 0x000fea0003800000 */
.L_x_11834:
[----:B------:R-:W-:-:S05]  /*241ff0*/  IADD3 R12, P0, PT, R11, R6, RZ ;  /* 0x000000060b0c7210 */ /* 0x000fca0007f1e0ff */
[----:B------:R-:W-:-:S06]  /*242000*/  IMAD.X R13, RZ, RZ, R7, P0 ;  /* 0x000000ffff0d7224 */ /* 0x000fcc00000e0607 */
[----:B------:R-:W5:Y:S01]  /*242010*/  LD.E.64 R12, desc[UR36][R12.64+0x20] ;  /* 0x000020240c0c7980 */ /* 0x000f62000c101b00 */
[----:B------:R-:W-:-:S07]  /*242020*/  IMAD.MOV.U32 R14, RZ, RZ, RZ ;  /* 0x000000ffff0e7224 */ /* 0x000fce00078e00ff */
.L_x_11833:
[----:B------:R-:W-:Y:S05]  /*242030*/  BSYNC.RECONVERGENT B2 ;  /* 0x0000000000027941 */ /* 0x000fea0003800200 */
.L_x_11832:
[----:B------:R-:W-:-:S13]  /*242040*/  ISETP.NE.AND P0, PT, R14, RZ, PT ;  /* 0x000000ff0e00720c */ /* 0x000fda0003f05270 */
[----:B------:R-:W-:Y:S05]  /*242050*/  @P0 BRA `(.L_x_11829) ;  /* 0x0000000400780947 */ /* 0x000fea0003800000 */
[----:B------:R-:W-:Y:S01]  /*242060*/  ISETP.NE.AND P0, PT, R9, -0x1, PT ;  /* 0xffffffff0900780c */ /* 0x000fe20003f05270 */
[----:B------:R-:W-:-:S12]  /*242070*/  BSSY.RECONVERGENT B2, `(.L_x_11839) ;  /* 0x0000059000027945 */ /* 0x000fd80003800200 */
[----:B------:R-:W-:Y:S02]  /*242080*/  @!P0 IMAD.MOV.U32 R4, RZ, RZ, 0x5368 ;  /* 0x00005368ff048424 */ /* 0x000fe400078e00ff */
[----:B-1----:R-:W-:-:S03]  /*242090*/  @!P0 IMAD.MOV.U32 R14, RZ, RZ, 0x5368 ;  /* 0x00005368ff0e8424 */ /* 0x002fc600078e00ff */
[----:B------:R1:W-:Y:S01]  /*2420a0*/  @!P0 STL [UR45], R4 ;  /* 0x00000004ff008987 */ /* 0x0003e2000810082d */
[----:B------:R-:W-:Y:S05]  /*2420b0*/  @!P0 BRA `(.L_x_11840) ;  /* 0x0000000400508947 */ /* 0x000fea0003800000 */
[----:B0-----:R-:W0:Y:S01]  /*2420c0*/  S2R R5, SR_CgaCtaId ;  /* 0x0000000000057919 */ /* 0x001e220000008800 */
[----:B-1----:R-:W-:-:S04]  /*2420d0*/  MOV R4, 0x400 ;  /* 0x0000040000047802 */ /* 0x002fc80000000f00 */
[----:B0-----:R-:W-:-:S05]  /*2420e0*/  LEA R16, R5, R4, 0x18 ;  /* 0x0000000405107211 */ /* 0x001fca00078ec0ff */
[----:B------:R-:W0:Y:S02]  /*2420f0*/  LDS.128 R4, [R16] ;  /* 0x0000000010047984 */ /* 0x000e240000000c00 */
[----:B0-----:R-:W-:-:S05]  /*242100*/  IMAD.WIDE R14, R9, 0x10, R4 ;  /* 0x00000010090e7825 */ /* 0x001fca00078e0204 */
[----:B------:R-:W2:Y:S02]  /*242110*/  LD.E R35, desc[UR36][R14.64+0xc] ;  /* 0x00000c240e237980 */ /* 0x000ea4000c101900 */
[----:B--2---:R-:W-:-:S13]  /*242120*/  ISETP.GE.AND P0, PT, R10, R35, PT ;  /* 0x000000230a00720c */ /* 0x004fda0003f06270 */
[----:B------:R-:W-:Y:S05]  /*242130*/  @!P0 BRA `(.L_x_11841) ;  /* 0x0000000400208947 */ /* 0x000fea0003800000 */
[----:B-----5:R-:W-:Y:S02]  /*242140*/  IMAD.MOV.U32 R12, RZ, RZ, 0x30 ;  /* 0x00000030ff0c7424 */ /* 0x020fe400078e00ff */
        /* <DEDUP_REMOVED lines=41> */
.L_x_11843:
[----:B------:R-:W-:Y:S05]  /*2423e0*/  BSYNC.RECONVERGENT B3 ;  /* 0x0000000000037941 */ /* 0x000fea0003800200 */
.L_x_11842:
        /* <DEDUP_REMOVED lines=26> */
.L_x_11845:
[----:B------:R-:W-:Y:S05]  /*242590*/  BSYNC.RECONVERGENT B3 ;  /* 0x0000000000037941 */ /* 0x000fea0003800200 */
.L_x_11844:
[----:B------:R2:W-:Y:S01]  /*2425a0*/  STL [UR45], R14 ;  /* 0x0000000eff007987 */ /* 0x0005e2000810082d */
[----:B------:R-:W-:Y:S05]  /*2425b0*/  BRA `(.L_x_11840) ;  /* 0x0000000000107947 */ /* 0x000fea0003800000 */
.L_x_11841:
[----:B------:R-:W-:-:S05]  /*2425c0*/  IADD3 R4, P0, PT, R11, R14, RZ ;  /* 0x0000000e0b047210 */ /* 0x000fca0007f1e0ff */
[----:B------:R-:W-:-:S05]  /*2425d0*/  IMAD.X R5, RZ, RZ, R15, P0 ;  /* 0x000000ffff057224 */ /* 0x000fca00000e060f */
[----:B-----5:R3:W-:Y:S04]  /*2425e0*/  ST.E.64 desc[UR36][R4.64+0x20], R12 ;  /* 0x0000200c04007985 */ /* 0x0207e8000c101b24 */
[----:B------:R-:W5:Y:S02]  /*2425f0*/  LDL R14, [UR45] ;  /* 0x0000002dff0e7983 */ /* 0x000f640008100800 */
.L_x_11840:
[----:B------:R-:W-:Y:S05]  /*242600*/  BSYNC.RECONVERGENT B2 ;  /* 0x0000000000027941 */ /* 0x000fea0003800200 */
.L_x_11839:
[----:B-----5:R-:W-:Y:S01]  /*242610*/  ISETP.NE.AND P0, PT, R14, RZ, PT ;  /* 0x000000ff0e00720c */ /* 0x020fe20003f05270 */
[----:B------:R-:W-:-:S12]  /*242620*/  VIADD R10, R10, 0x1 ;  /* 0x000000010a0a7836 */ /* 0x000fd80000000000 */
[----:B------:R-:W-:Y:S05]  /*242630*/  @!P0 BRA `(.L_x_11846) ;  /* 0xfffffff000748947 */ /* 0x000fea000383ffff */
.L_x_11829:
[----:B------:R-:W-:Y:S05]  /*242640*/  BSYNC B0 ;  /* 0x0000000000007941 */ /* 0x000fea0003800000 */
.L_x_11828:
[----:B------:R-:W-:-:S13]  /*242650*/  ISETP.EQ.AND P1, PT, R14, RZ, PT ;  /* 0x000000ff0e00720c */ /* 0x000fda0003f22270 */
.L_x_11801:
[----:B------:R-:W-:Y:S05]  /*242660*/  BSYNC B1 ;  /* 0x0000000000017941 */ /* 0x000fea0003800000 */
.L_x_11800:
[----:B-1-3-5:R-:W-:Y:S01]  /*242670*/  IMAD.MOV.U32 R4, RZ, RZ, R22 ;  /* 0x000000ffff047224 */ /* 0x02afe200078e0016 */
[----:B------:R-:W-:Y:S05]  /*242680*/  @!P1 BREAK B6 ;  /* 0x0000000000069942 */ /* 0x000fea0003800000 */
[----:B0-----:R-:W-:Y:S01]  /*242690*/  IMAD.MOV.U32 R5, RZ, RZ, 0x0 ;  /* 0x00000000ff057424 */ /* 0x001fe200078e00ff */
[----:B------:R-:W-:Y:S05]  /*2426a0*/  @!P1 BREAK B9 ;  /* 0x0000000000099942 */ /* 0x000fea0003800000 */
[----:B--2---:R-:W-:Y:S05]  /*2426b0*/  @!P1 RET.REL.NODEC R4 `(_Z5entryPcS_PiPxS1_S0_S0_P19HostDeviceInterfacei) ;  /* 0xffffdbd804509950 */ /* 0x004fea0003c3ffff */
[----:B------:R-:W-:Y:S01]  /*2426c0*/  ISETP.NE.AND P0, PT, R33, -0x1, PT ;  /* 0xffffffff2100780c */ /* 0x000fe20003f05270 */
[----:B------:R-:W-:-:S12]  /*2426d0*/  BSSY.RECONVERGENT B0, `(.L_x_11847) ;  /* 0x0000059000007945 */ /* 0x000fd80003800200 */
[----:B------:R-:W-:Y:S02]  /*2426e0*/  @!P0 IMAD.MOV.U32 R4, RZ, RZ, 0x5368 ;  /* 0x00005368ff048424 */ /* 0x000fe400078e00ff */
[----:B------:R-:W-:-:S03]  /*2426f0*/  @!P0 IMAD.MOV.U32 R0, RZ, RZ, 0x5368 ;  /* 0x00005368ff008424 */ /* 0x000fc600078e00ff */
[----:B------:R0:W-:Y:S01]  /*242700*/  @!P0 STL [UR45], R4 ;  /* 0x00000004ff008987 */ /* 0x0001e2000810082d */
[----:B------:R-:W-:Y:S05]  /*242710*/  @!P0 BRA `(.L_x_11848) ;  /* 0x0000000400508947 */ /* 0x000fea0003800000 */
[----:B------:R-:W1:Y:S01]  /*242720*/  S2R R5, SR_CgaCtaId ;  /* 0x0000000000057919 */ /* 0x000e620000008800 */
[----:B------:R-:W-:-:S04]  /*242730*/  MOV R0, 0x400 ;  /* 0x0000040000007802 */ /* 0x000fc80000000f00 */
[----:B-1----:R-:W-:-:S05]  /*242740*/  LEA R14, R5, R0, 0x18 ;  /* 0x00000000050e7211 */ /* 0x002fca00078ec0ff */
[----:B0-----:R-:W0:Y:S02]  /*242750*/  LDS.128 R4, [R14] ;  /* 0x000000000e047984 */ /* 0x001e240000000c00 */
        /* <DEDUP_REMOVED lines=46> */
.L_x_11851:
[----:B------:R-:W-:Y:S05]  /*242a40*/  BSYNC.RECONVERGENT B1 ;  /* 0x0000000000017941 */ /* 0x000fea0003800200 */
.L_x_11850:
        /* <DEDUP_REMOVED lines=26> */
.L_x_11853:
[----:B------:R-:W-:Y:S05]  /*242bf0*/  BSYNC.RECONVERGENT B1 ;  /* 0x0000000000017941 */ /* 0x000fea0003800200 */
.L_x_11852:
[----:B------:R2:W-:Y:S01]  /*242c00*/  STL [UR45], R0 ;  /* 0x00000000ff007987 */ /* 0x0005e2000810082d */
[----:B------:R-:W-:Y:S05]  /*242c10*/  BRA `(.L_x_11848) ;  /* 0x0000000000107947 */ /* 0x000fea0003800000 */
.L_x_11849:
[----:B------:R-:W-:-:S05]  /*242c20*/  LEA R4, P0, R3, R10, 0x2 ;  /* 0x0000000a03047211 */ /* 0x000fca00078010ff */
[----:B------:R-:W-:-:S05]  /*242c30*/  IMAD.X R5, RZ, RZ, R11, P0 ;  /* 0x000000ffff057224 */ /* 0x000fca00000e060b */
[----:B------:R1:W-:Y:S04]  /*242c40*/  ST.E desc[UR36][R4.64+0x20], R8 ;  /* 0x0000200804007985 */ /* 0x0003e8000c101924 */
[----:B------:R-:W5:Y:S02]  /*242c50*/  LDL R0, [UR45] ;  /* 0x0000002dff007983 */ /* 0x000f640008100800 */
.L_x_11848:
[----:B------:R-:W-:Y:S05]  /*242c60*/  BSYNC.RECONVERGENT B0 ;  /* 0x0000000000007941 */ /* 0x000fea0003800200 */
.L_x_11847:
[----:B-----5:R-:W-:Y:S01]  /*242c70*/  ISETP.NE.AND P0, PT, R0, RZ, PT ;  /* 0x000000ff0000720c */ /* 0x020fe20003f05270 */
[----:B01----:R-:W-:Y:S02]  /*242c80*/  IMAD.MOV.U32 R4, RZ, RZ, R22 ;  /* 0x000000ffff047224 */ /* 0x003fe400078e0016 */
[----:B------:R-:W-:-:S10]  /*242c90*/  IMAD.MOV.U32 R5, RZ, RZ, 0x0 ;  /* 0x00000000ff057424 */ /* 0x000fd400078e00ff */
[----:B------:R-:W-:Y:S05]  /*242ca0*/  @P0 BREAK B6 ;  /* 0x0000000000060942 */ /* 0x000fea0003800000 */
[----:B------:R-:W-:Y:S05]  /*242cb0*/  @P0 BREAK B9 ;  /* 0x0000000000090942 */ /* 0x000fea0003800000 */
[----:B--2---:R-:W-:Y:S05]  /*242cc0*/  @P0 RET.REL.NODEC R4 `(_Z5entryPcS_PiPxS1_S0_S0_P19HostDeviceInterfacei) ;  /* 0xffffdbd004cc0950 */ /* 0x004fea0003c3ffff */
[----:B------:R-:W0:Y:S01]  /*242cd0*/  S2UR UR5, SR_CgaCtaId ;  /* 0x00000000000579c3 */ /* 0x000e220000008800 */
[----:B------:R-:W-:Y:S02]  /*242ce0*/  UMOV UR4, 0x400 ;  /* 0x0000040000047882 */ /* 0x000fe40000000000 */
[----:B0-----:R-:W-:-:S09]  /*242cf0*/  ULEA UR4, UR5, UR4, 0x18 ;  /* 0x0000000405047291 */ /* 0x001fd2000f8ec0ff */
[----:B------:R-:W0:Y:S02]  /*242d00*/  LDS.64 R4, [UR4] ;  /* 0x00000004ff047984 */ /* 0x000e240008000a00 */
[----:B0-----:R-:W-:-:S06]  /*242d10*/  IMAD.WIDE R6, R25, 0x10, R4 ;  /* 0x0000001019067825 */ /* 0x001fcc00078e0204 */
[----:B------:R-:W2:Y:S01]  /*242d20*/  LD.E R7, desc[UR36][R6.64+0x20] ;  /* 0x0000202406077980 */ /* 0x000ea2000c101900 */
[----:B------:R-:W-:Y:S01]  /*242d30*/  BSSY.RECONVERGENT B0, `(.L_x_11854) ;  /* 0x000000a000007945 */ /* 0x000fe20003800200 */
[----:B------:R-:W-:Y:S01]  /*242d40*/  VIADD R3, R3, 0x1 ;  /* 0x0000000103037836 */ /* 0x000fe20000000000 */
[C---:B--2---:R-:W-:Y:S02]  /*242d50*/  ISETP.NE.AND P0, PT, R7.reuse, -0x1, PT ;  /* 0xffffffff0700780c */ /* 0x044fe40003f05270 */
[----:B------:R-:W-:-:S11]  /*242d60*/  ISETP.NE.AND P1, PT, R7, -0x1, PT ;  /* 0xffffffff0700780c */ /* 0x000fd60003f25270 */
[----:B------:R-:W-:Y:S02]  /*242d70*/  @!P0 IMAD.MOV.U32 R0, RZ, RZ, 0x5368 ;  /* 0x00005368ff008424 */ /* 0x000fe400078e00ff */
[----:B------:R-:W-:-:S03]  /*242d80*/  @!P0 IMAD.MOV.U32 R9, RZ, RZ, RZ ;  /* 0x000000ffff098224 */ /* 0x000fc600078e00ff */
[----:B------:R0:W-:Y:S01]  /*242d90*/  @!P0 STL [UR45], R0 ;  /* 0x00000000ff008987 */ /* 0x0001e2000810082d */
[----:B------:R-:W-:Y:S05]  /*242da0*/  @!P0 BRA `(.L_x_11855) ;  /* 0x0000000000088947 */ /* 0x000fea0003800000 */
[----:B------:R-:W-:-:S05]  /*242db0*/  IMAD.WIDE R4, R7, 0x10, R4 ;  /* 0x0000001007047825 */ /* 0x000fca00078e0204 */
[----:B------:R1:W5:Y:S02]  /*242dc0*/  LD.E R9, desc[UR36][R4.64+0x28] ;  /* 0x0000282404097980 */ /* 0x000364000c101900 */
.L_x_11855:
[----:B------:R-:W-:Y:S05]  /*242dd0*/  BSYNC.RECONVERGENT B0 ;  /* 0x0000000000007941 */ /* 0x000fea0003800200 */
.L_x_11854:
[----:B-1----:R-:W-:Y:S01]  /*242de0*/  IMAD.MOV.U32 R4, RZ, RZ, R22 ;  /* 0x000000ffff047224 */ /* 0x002fe200078e0016 */
[----:B------:R-:W-:Y:S05]  /*242df0*/  @!P1 BREAK B6 ;  /* 0x0000000000069942 */ /* 0x000fea0003800000 */
[----:B------:R-:W-:Y:S01]  /*242e00*/  IMAD.MOV.U32 R5, RZ, RZ, 0x0 ;  /* 0x00000000ff057424 */ /* 0x000fe200078e00ff */
[----:B------:R-:W-:Y:S05]  /*242e10*/  @!P1 BREAK B9 ;  /* 0x0000000000099942 */ /* 0x000fea0003800000 */
[----:B------:R-:W-:Y:S01]  /*242e20*/  IMAD.IADD R8, R3, 0x1, R32 ;  /* 0x0000000103087824 */ /* 0x000fe200078e0220 */
[----:B0----5:R-:W-:Y:S06]  /*242e30*/  @!P1 RET.REL.NODEC R4 `(_Z5entryPcS_PiPxS1_S0_S0_P19HostDeviceInterfacei) ;  /* 0xffffdbd004709950 */ /* 0x021fec0003c3ffff */
[----:B------:R-:W-:-:S13]  /*242e40*/  ISETP.NE.AND P0, PT, R8, R9, PT ;  /* 0x000000090800720c */ /* 0x000fda0003f05270 */
[----:B------:R-:W-:Y:S05]  /*242e50*/  @P0 BRA `(.L_x_11856) ;  /* 0xffffff9c00d40947 */ /* 0x000fea000383ffff */
[----:B------:R-:W-:Y:S01]  /*242e60*/  IMAD.MOV.U32 R16, RZ, RZ, R3 ;  /* 0x000000ffff107224 */ /* 0x000fe200078e0003 */
[----:B------:R-:W-:Y:S02]  /*242e70*/  PRMT R9, RZ, 0x7610, R9 ;  /* 0x00007610ff097816 */ /* 0x000fe40000000009 */
[----:B------:R-:W-:Y:S01]  /*242e80*/  PRMT R0, RZ, 0x7610, R0 ;  /* 0x00007610ff007816 */ /* 0x000fe20000000000 */
[----:B------:R-:W-:Y:S06]  /*242e90*/  BRA `(.L_x_11717) ;  /* 0x000002c800fc7947 */ /* 0x000fec0003800000 */
.L_x_11720:
[----:B------:R-:W0:Y:S01]  /*242ea0*/  S2UR UR5, SR_CgaCtaId ;  /* 0x00000000000579c3 */ /* 0x000e220000008800 */
[----:B------:R-:W-:Y:S02]  /*242eb0*/  UMOV UR4, 0x400 ;  /* 0x0000040000047882 */ /* 0x000fe40000000000 */
[----:B0-----:R-:W-:-:S06]  /*242ec0*/  ULEA UR4, UR5, UR4, 0x18 ;  /* 0x0000000405047291 */ /* 0x001fcc000f8ec0ff */
[----:B------:R-:W-:-:S05]  /*242ed0*/  IMAD.U32 R8, RZ, RZ, UR4 ;  /* 0x00000004ff087e24 */ /* 0x000fca000f8e00ff */
[----:B------:R-:W0:Y:S02]  /*242ee0*/  LDS.128 R4, [R8] ;  /* 0x0000000008047984 */ /* 0x000e240000000c00 */
[----:B0-----:R-:W-:-:S06]  /*242ef0*/  IMAD.WIDE R10, R25, 0x10, R4 ;  /* 0x00000010190a7825 */ /* 0x001fcc00078e0204 */
[----:B------:R-:W2:Y:S01]  /*242f00*/  LD.E R10, desc[UR36][R10.64+0x20] ;  /* 0x000020240a0a7980 */ /* 0x000ea2000c101900 */
[----:B------:R-:W-:Y:S01]  /*242f10*/  BSSY B0, `(.L_x_11857) ;  /* 0x000011b000007945 */ /* 0x000fe20003800000 */
[----:B--2---:R-:W-:-:S13]  /*242f20*/  ISETP.NE.AND P0, PT, R10, -0x1, PT ;  /* 0xffffffff0a00780c */ /* 0x004fda0003f05270 */
[----:B------:R-:W-:Y:S05]  /*242f30*/  @P0 BRA `(.L_x_11858) ;  /* 0x0000001000600947 */ /* 0x000fea0003800000 */
[----:B------:R-:W-:Y:S02]  /*242f40*/  IMAD.MOV.U32 R10, RZ, RZ, 0x30 ;  /* 0x00000030ff0a7424 */ /* 0x000fe400078e00ff */
[----:B------:R-:W-:-:S06]  /*242f50*/  IMAD.MOV.U32 R11, RZ, RZ, 0x0 ;  /* 0x00000000ff0b7424 */ /* 0x000fcc00078e00ff */
        /* <DEDUP_REMOVED lines=9> */
[----:B------:R-:W-:Y:S01]  /*242ff0*/  @!P0 PLOP3.LUT P1, PT, PT, PT, PT, 0x8, 0x80 ;  /* 0x000000000080881c */ /* 0x000fe20003f2e170 */
[----:B------:R-:W-:-:S03]  /*243000*/  @!P0 IMAD.MOV.U32 R13, RZ, RZ, -0x1 ;  /* 0xffffffffff0d8424 */ /* 0x000fc600078e00ff */
[----:B------:R0:W-:Y:S01]  /*243010*/  @!P0 STL [UR45], R3 ;  /* 0x00000003ff008987 */ /* 0x0001e2000810082d */
[----:B------:R-:W-:Y:S08]  /*243020*/  @!P0 BRA `(.L_x_11860) ;  /* 0x0000000c00d88947 */ /* 0x000ff00003800000 */
[--C-:B0-----:R-:W-:Y:S01]  /*243030*/  SHF.R.S64 R3, RZ, 0x1c, R0.reuse ;  /* 0x0000001cff037819 */ /* 0x101fe20000001000 */
[----:B------:R-:W-:Y:S01]  /*243040*/  IMAD.MOV.U32 R16, RZ, RZ, 0x1 ;  /* 0x00000001ff107424 */ /* 0x000fe200078e00ff */
[----:B------:R-:W-:Y:S01]  /*243050*/  SHF.R.S32.HI R9, RZ, 0x1c, R0 ;  /* 0x0000001cff097819 */ /* 0x000fe20000011400 */
[----:B------:R-:W-:Y:S01]  /*243060*/  IMAD.MOV.U32 R11, RZ, RZ, 0xb5f ;  /* 0x00000b5fff0b7424 */ /* 0x000fe200078e00ff */
[----:B------:R-:W-:Y:S01]  /*243070*/  IADD3 R4, P0, PT, R4, R3, RZ ;  /* 0x0000000304047210 */ /* 0x000fe20007f1e0ff */
[----:B------:R-:W-:Y:S02]  /*243080*/  IMAD.MOV.U32 R21, RZ, RZ, 0x30 ;  /* 0x00000030ff157424 */ /* 0x000fe400078e00ff */
[----:B------:R-:W-:Y:S02]  /*243090*/  IMAD.MOV.U32 R33, RZ, RZ, -0x1 ;  /* 0xffffffffff217424 */ /* 0x000fe400078e00ff */
[----:B------:R-:W-:Y:S02]  /*2430a0*/  IMAD.X R5, R5, 0x1, R9, P0 ;  /* 0x0000000105057824 */ /* 0x000fe400000e0609 */
[----:B------:R-:W-:-:S03]  /*2430b0*/  IMAD.MOV.U32 R20, RZ, RZ, 0x40 ;  /* 0x00000040ff147424 */ /* 0x000fc600078e00ff */
[----:B------:R-:W-:Y:S04]  /*2430c0*/  ST.E desc[UR36][R4.64+0x4], R11 ;  /* 0x0000040b04007985 */ /* 0x000fe8000c101924 */
[----:B------:R0:W-:Y:S04]  /*2430d0*/  ST.E desc[UR36][R4.64+0x8], R21 ;  /* 0x0000081504007985 */ /* 0x0001e8000c101924 */
[----:B------:R-:W-:Y:S04]  /*2430e0*/  ST.E.U8 desc[UR36][R4.64+0x1], RZ ;  /* 0x000001ff04007985 */ /* 0x000fe8000c101124 */
[----:B------:R-:W-:Y:S04]  /*2430f0*/  ST.E.U8 desc[UR36][R4.64], R16 ;  /* 0x0000001004007985 */ /* 0x000fe8000c101124 */
[----:B------:R-:W-:Y:S01]  /*243100*/  ST.E.U8 desc[UR36][R4.64+0x3], R16 ;  /* 0x0000031004007985 */ /* 0x000fe2000c101124 */
[----:B0-----:R-:W-:-:S03]  /*243110*/  IMAD.MOV.U32 R21, RZ, RZ, 0x0 ;  /* 0x00000000ff157424 */ /* 0x001fc600078e00ff */
        /* <DEDUP_REMOVED lines=9> */
[----:B------:R-:W2:Y:S01]  /*2431b0*/  ATOMG.E.ADD.64.STRONG.GPU PT, R10, desc[UR36][R38.64+0x8], R20 ;  /* 0x80000814260a79a8 */ /* 0x000ea200081ef524 */
[----:B------:R-:W-:Y:S03]  /*2431c0*/  BSSY B2, `(.L_x_11861) ;  /* 0x00000cb000027945 */ /* 0x000fe60003800000 */
[----:B------:R-:W0:Y:S01]  /*2431d0*/  LDS.128 R4, [R8] ;  /* 0x0000000008047984 */ /* 0x000e220000000c00 */
[----:B--2---:R-:W-:-:S04]  /*2431e0*/  IADD3 R31, P1, PT, R10, 0x48, RZ ;  /* 0x000000480a1f7810 */ /* 0x004fc80007f3e0ff */
[----:B0-----:R-:W-:Y:S01]  /*2431f0*/  ISETP.GE.U32.AND P0, PT, R31, R6, PT ;  /* 0x000000061f00720c */ /* 0x001fe20003f06070 */
[--C-:B------:R-:W-:Y:S01]  /*243200*/  IMAD.X R6, RZ, RZ, R11.reuse, P1 ;  /* 0x000000ffff067224 */ /* 0x100fe200008e060b */
[----:B------:R-:W-:-:S04]  /*243210*/  SHF.R.U64 R11, R10, 0x4, R11 ;  /* 0x000000040a0b7819 */ /* 0x000fc8000000120b */
[----:B------:R-:W-:-:S04]  /*243220*/  ISETP.GE.U32.AND.EX P0, PT, R6, R7, PT, P0 ;  /* 0x000000070600720c */ /* 0x000fc80003f06100 */
[----:B------:R-:W-:-:S04]  /*243230*/  SEL R11, R11, 0xffffffff, !P0 ;  /* 0xffffffff0b0b7807 */ /* 0x000fc80004000000 */
[----:B------:R-:W-:-:S13]  /*243240*/  ISETP.NE.AND P0, PT, R11, -0x1, PT ;  /* 0xffffffff0b00780c */ /* 0x000fda0003f05270 */
[----:B------:R-:W-:-:S05]  /*243250*/  @!P0 IMAD.MOV.U32 R6, RZ, RZ, 0x5368 ;  /* 0x00005368ff068424 */ /* 0x000fca00078e00ff */
[----:B------:R0:W-:Y:S01]  /*243260*/  @!P0 STL [UR45], R6 ;  /* 0x00000006ff008987 */ /* 0x0001e2000810082d */
[----:B------:R-:W-:Y:S05]  /*243270*/  @!P0 BRA `(.L_x_11862) ;  /* 0x0000000800fc8947 */ /* 0x000fea0003800000 */
[----:B------:R-:W-:-:S04]  /*243280*/  IMAD.WIDE R4, R11, 0x10, R4 ;  /* 0x000000100b047825 */ /* 0x000fc800078e0204 */
[----:B------:R-:W-:Y:S01]  /*243290*/  IMAD.MOV.U32 R7, RZ, RZ, 0x2d1e ;  /* 0x00002d1eff077424 */ /* 0x000fe200078e00ff */
[----:B------:R1:W-:Y:S01]  /*2432a0*/  ST.E.U8 desc[UR36][R4.64+0x3], R16 ;  /* 0x0000031004007985 */ /* 0x0003e2000c101124 */
[----:B------:R-:W-:Y:S02]  /*2432b0*/  IMAD.MOV.U32 R13, RZ, RZ, 0x40 ;  /* 0x00000040ff0d7424 */ /* 0x000fe400078e00ff */
[----:B------:R-:W-:Y:S01]  /*2432c0*/  IMAD.MOV.U32 R15, RZ, RZ, 0x8 ;  /* 0x00000008ff0f7424 */ /* 0x000fe200078e00ff */
[----:B------:R1:W-:Y:S01]  /*2432d0*/  ST.E desc[UR36][R4.64+0x4], R7 ;  /* 0x0000040704007985 */ /* 0x0003e2000c101924 */
[----:B------:R-:W-:-:S03]  /*2432e0*/  IMAD.MOV.U32 R10, RZ, RZ, RZ ;  /* 0x000000ffff0a7224 */ /* 0x000fc600078e00ff */
[----:B------:R1:W-:Y:S04]  /*2432f0*/  ST.E desc[UR36][R4.64+0x8], R13 ;  /* 0x0000080d04007985 */ /* 0x0003e8000c101924 */
[----:B------:R1:W-:Y:S04]  /*243300*/  ST.E desc[UR36][R4.64+0xc], R15 ;  /* 0x00000c0f04007985 */ /* 0x0003e8000c101924 */
[----:B------:R1:W-:Y:S04]  /*243310*/  ST.E.U8 desc[UR36][R4.64], RZ ;  /* 0x000000ff04007985 */ /* 0x0003e8000c101124 */
[----:B------:R1:W-:Y:S02]  /*243320*/  ST.E.U8 desc[UR36][R4.64+0x1], RZ ;  /* 0x000001ff04007985 */ /* 0x0003e4000c101124 */
.L_x_11878:
        /* <DEDUP_REMOVED lines=52> */
.L_x_11866:
[----:B------:R-:W-:Y:S05]  /*243670*/  BSYNC.RECONVERGENT B4 ;  /* 0x0000000000047941 */ /* 0x000fea0003800200 */
.L_x_11865:
        /* <DEDUP_REMOVED lines=26> */
.L_x_11868:
[----:B------:R-:W-:Y:S05]  /*243820*/  BSYNC.RECONVERGENT B4 ;  /* 0x0000000000047941 */ /* 0x000fea0003800200 */
.L_x_11867:
[----:B------:R2:W-:Y:S01]  /*243830*/  STL [UR45], R6 ;  /* 0x00000006ff007987 */ /* 0x0005e2000810082d */
[----:B------:R-:W-:Y:S05]  /*243840*/  BRA `(.L_x_11869) ;  /* 0x0000000000107947 */ /* 0x000fea0003800000 */
.L_x_11864:
[----:B------:R-:W-:Y:S01]  /*243850*/  LEA R4, P0, R10, R12, 0x2 ;  /* 0x0000000c0a047211 */ /* 0x000fe200078010ff */
[----:B------:R-:W-:-:S04]  /*243860*/  IMAD.MOV.U32 R7, RZ, RZ, -0x1 ;  /* 0xffffffffff077424 */ /* 0x000fc800078e00ff */
[----:B------:R-:W-:-:S05]  /*243870*/  IMAD.X R5, RZ, RZ, R13, P0 ;  /* 0x000000ffff057224 */ /* 0x000fca00000e060d */
[----:B------:R0:W-:Y:S03]  /*243880*/  ST.E desc[UR36][R4.64+0x20], R7 ;  /* 0x0000200704007985 */ /* 0x0001e6000c101924 */
.L_x_11869:
[----:B------:R-:W-:Y:S05]  /*243890*/  BSYNC.RECONVERGENT B3 ;  /* 0x0000000000037941 */ /* 0x000fea0003800200 */
.L_x_11863:
        /* <DEDUP_REMOVED lines=52> */
.L_x_11873:
[----:B------:R-:W-:Y:S01]  /*243be0*/  IMAD.MOV.U32 R4, RZ, RZ, 0x5272 ;  /* 0x00005272ff047424 */ /* 0x000fe200078e00ff */
[----:B------:R-:W-:Y:S01]  /*243bf0*/  PLOP3.LUT P0, PT, PT, PT, PT, 0x8, 0x80 ;  /* 0x000000000080781c */ /* 0x000fe20003f0e170 */
[----:B------:R-:W-:-:S03]  /*243c00*/  IMAD.MOV.U32 R13, RZ, RZ, -0x1 ;  /* 0xffffffffff0d7424 */ /* 0x000fc600078e00ff */
[----:B------:R0:W-:Y:S09]  /*243c10*/  STL [UR45], R4 ;  /* 0x00000004ff007987 */ /* 0x0001f2000810082d */
.L_x_11874:
[----:B------:R-:W-:Y:S05]  /*243c20*/  BSYNC.RECONVERGENT B4 ;  /* 0x0000000000047941 */ /* 0x000fea0003800200 */
.L_x_11872:
        /* <DEDUP_REMOVED lines=25> */
.L_x_11876:
[----:B------:R-:W-:Y:S05]  /*243dc0*/  BSYNC.RECONVERGENT B4 ;  /* 0x0000000000047941 */ /* 0x000fea0003800200 */
.L_x_11875:
[----:B------:R2:W-:Y:S01]  /*243dd0*/  STL [UR45], R6 ;  /* 0x00000006ff007987 */ /* 0x0005e2000810082d */
[----:B------:R-:W-:Y:S05]  /*243de0*/  BRA `(.L_x_11877) ;  /* 0x0000000000107947 */ /* 0x000fea0003800000 */
.L_x_11871:
[----:B------:R-:W-:Y:S01]  /*243df0*/  LEA R4, P0, R35, R12, 0x2 ;  /* 0x0000000c23047211 */ /* 0x000fe200078010ff */
[----:B------:R-:W-:-:S04]  /*243e00*/  IMAD.MOV.U32 R7, RZ, RZ, -0x1 ;  /* 0xffffffffff077424 */ /* 0x000fc800078e00ff */
[----:B------:R-:W-:-:S05]  /*243e10*/  IMAD.X R5, RZ, RZ, R13, P0 ;  /* 0x000000ffff057224 */ /* 0x000fca00000e060d */
[----:B------:R3:W-:Y:S03]  /*243e20*/  ST.E desc[UR36][R4.64+0x20], R7 ;  /* 0x0000200704007985 */ /* 0x0007e6000c101924 */
.L_x_11877:
[----:B------:R-:W-:Y:S05]  /*243e30*/  BSYNC.RECONVERGENT B3 ;  /* 0x0000000000037941 */ /* 0x000fea0003800200 */
.L_x_11870:
[----:B------:R-:W-:-:S05]  /*243e40*/  VIADD R10, R10, 0x2 ;  /* 0x000000020a0a7836 */ /* 0x000fca0000000000 */
[----:B------:R-:W-:-:S13]  /*243e50*/  ISETP.NE.AND P0, PT, R10, 0x8, PT ;  /* 0x000000080a00780c */ /* 0x000fda0003f05270 */
[----:B------:R-:W-:Y:S05]  /*243e60*/  @P0 BRA `(.L_x_11878) ;  /* 0xfffffff400300947 */ /* 0x000fea000383ffff */
.L_x_11862:
[----:B------:R-:W-:Y:S05]  /*243e70*/  BSYNC B2 ;  /* 0x0000000000027941 */ /* 0x000fea0003800000 */
.L_x_11861:
[----:B01-3--:R-:W0:Y:S02]  /*243e80*/  LDS.64 R4, [R8] ;  /* 0x0000000008047984 */ /* 0x00be240000000a00 */
[----:B0-----:R-:W-:-:S05]  /*243e90*/  IADD3 R4, P0, PT, R4, R3, RZ ;  /* 0x0000000304047210 */ /* 0x001fca0007f1e0ff */
[----:B------:R-:W-:-:S05]  /*243ea0*/  IMAD.X R5, R5, 0x1, R9, P0 ;  /* 0x0000000105057824 */ /* 0x000fca00000e0609 */
[----:B------:R1:W-:Y:S04]  /*243eb0*/  ST.E desc[UR36][R4.64+0x20], R11 ;  /* 0x0000200b04007985 */ /* 0x0003e8000c101924 */
[----:B--2---:R-:W2:Y:S01]  /*243ec0*/  LDL R6, [UR45] ;  /* 0x0000002dff067983 */ /* 0x004ea20008100800 */
[----:B------:R-:W-:Y:S01]  /*243ed0*/  PLOP3.LUT P1, PT, PT, PT, PT, 0x8, 0x80 ;  /* 0x000000000080781c */ /* 0x000fe20003f2e170 */
[----:B------:R-:W-:Y:S01]  /*243ee0*/  IMAD.MOV.U32 R13, RZ, RZ, RZ ;  /* 0x000000ffff0d7224 */ /* 0x000fe200078e00ff */
[----:B--2---:R-:W-:-:S13]  /*243ef0*/  ISETP.NE.AND P0, PT, R6, RZ, PT ;  /* 0x000000ff0600720c */ /* 0x004fda0003f05270 */
[----:B-1----:R-:W-:Y:S05]  /*243f00*/  @P0 BRA `(.L_x_11860) ;  /* 0x0000000000200947 */ /* 0x002fea0003800000 */
[----:B------:R-:W0:Y:S02]  /*243f10*/  LDS.64 R4, [R8] ;  /* 0x0000000008047984 */ /* 0x000e240000000a00 */
[----:B0-----:R-:W-:-:S05]  /*243f20*/  IADD3 R4, P0, PT, R4, R3, RZ ;  /* 0x0000000304047210 */ /* 0x001fca0007f1e0ff */
[----:B------:R-:W-:-:S05]  /*243f30*/  IMAD.X R5, R5, 0x1, R9, P0 ;  /* 0x0000000105057824 */ /* 0x000fca00000e0609 */
[----:B------:R1:W-:Y:S04]  /*243f40*/  ST.E desc[UR36][R4.64+0x28], RZ ;  /* 0x000028ff04007985 */ /* 0x0003e8000c101924 */
[----:B------:R-:W2:Y:S02]  /*243f50*/  LDL R3, [UR45] ;  /* 0x0000002dff037983 */ /* 0x000ea40008100800 */
[----:B--2---:R-:W-:-:S04]  /*243f60*/  ISETP.NE.AND P0, PT, R3, RZ, PT ;  /* 0x000000ff0300720c */ /* 0x004fc80003f05270 */
[----:B------:R-:W-:Y:S02]  /*243f70*/  PLOP3.LUT P1, PT, P0, PT, PT, 0x8, 0x80 ;  /* 0x000000000080781c */ /* 0x000fe4000072e170 */
[----:B-1----:R-:W-:-:S11]  /*243f80*/  SEL R13, R0, RZ, !P0 ;  /* 0x000000ff000d7207 */ /* 0x002fd60004000000 */
.L_x_11860:
[----:B------:R-:W-:Y:S05]  /*243f90*/  BSYNC B1 ;  /* 0x0000000000017941 */ /* 0x000fea0003800000 */
.L_x_11859:
[----:B------:R-:W-:Y:S01]  /*243fa0*/  IMAD.MOV.U32 R4, RZ, RZ, R22 ;  /* 0x000000ffff047224 */ /* 0x000fe200078e0016 */
[----:B------:R-:W-:Y:S05]  /*243fb0*/  @!P1 BREAK B0 ;  /* 0x0000000000009942 */ /* 0x000fea0003800000 */
[----:B------:R-:W-:Y:S01]  /*243fc0*/  IMAD.MOV.U32 R5, RZ, RZ, 0x0 ;  /* 0x00000000ff057424 */ /* 0x000fe200078e00ff */
[----:B------:R-:W-:Y:S05]  /*243fd0*/  @!P1 BREAK B6 ;  /* 0x0000000000069942 */ /* 0x000fea0003800000 */
[----:B------:R-:W-:Y:S05]  /*243fe0*/  @!P1 BREAK B9 ;  /* 0x0000000000099942 */ /* 0x000fea0003800000 */
[----:B0-----:R-:W-:Y:S05]  /*243ff0*/  @!P1 RET.REL.NODEC R4 `(_Z5entryPcS_PiPxS1_S0_S0_P19HostDeviceInterfacei) ;  /* 0xffffdbc004009950 */ /* 0x001fea0003c3ffff */
[----:B------:R-:W0:Y:S02]  /*244000*/  LDS.64 R4, [R8] ;  /* 0x0000000008047984 */ /* 0x000e240000000a00 */
[----:B0-----:R-:W-:-:S05]  /*244010*/  IMAD.WIDE R4, R25, 0x10, R4 ;  /* 0x0000001019047825 */ /* 0x001fca00078e0204 */
[----:B------:R0:W-:Y:S04]  /*244020*/  ST.E desc[UR36][R4.64+0x20], R13 ;  /* 0x0000200d04007985 */ /* 0x0001e8000c101924 */
[----:B------:R-:W2:Y:S01]  /*244030*/  LDL R0, [UR45] ;  /* 0x0000002dff007983 */ /* 0x000ea20008100800 */
[----:B------:R-:W-:Y:S02]  /*244040*/  IMAD.MOV.U32 R6, RZ, RZ, R22 ;  /* 0x000000ffff067224 */ /* 0x000fe400078e0016 */
[----:B------:R-:W-:Y:S01]  /*244050*/  IMAD.MOV.U32 R7, RZ, RZ, 0x0 ;  /* 0x00000000ff077424 */ /* 0x000fe200078e00ff */
[----:B--2---:R-:W-:-:S13]  /*244060*/  ISETP.NE.AND P0, PT, R0, RZ, PT ;  /* 0x000000ff0000720c */ /* 0x004fda0003f05270 */
[----:B------:R-:W-:Y:S05]  /*244070*/  @P0 BREAK B0 ;  /* 0x0000000000000942 */ /* 0x000fea0003800000 */
[----:B------:R-:W-:Y:S05]  /*244080*/  @P0 BREAK B6 ;  /* 0x0000000000060942 */ /* 0x000fea0003800000 */
[----:B------:R-:W-:Y:S05]  /*244090*/  @P0 BREAK B9 ;  /* 0x0000000000090942 */ /* 0x000fea0003800000 */
[----:B0-----:R-:W-:Y:S05]  /*2440a0*/  @P0 RET.REL.NODEC R6 `(_Z5entryPcS_PiPxS1_S0_S0_P19HostDeviceInterfacei) ;  /* 0xffffdbbc06d40950 */ /* 0x001fea0003c3ffff */
[----:B------:R0:W1:Y:S02]  /*2440b0*/  LDS.64 R6, [R8+0x8] ;  /* 0x0000080008067984 */ /* 0x0000640000000a00 */
.L_x_11858:
[----:B------:R-:W-:Y:S05]  /*2440c0*/  BSYNC B0 ;  /* 0x0000000000007941 */ /* 0x000fea0003800000 */
.L_x_11857:
[----:B------:R-:W-:Y:S02]  /*2440d0*/  IMAD.MOV.U32 R4, RZ, RZ, 0x20 ;  /* 0x00000020ff047424 */ /* 0x000fe400078e00ff */
[----:B------:R-:W-:-:S06]  /*2440e0*/  IMAD.MOV.U32 R5, RZ, RZ, 0x0 ;  /* 0x00000000ff057424 */ /* 0x000fcc00078e00ff */
[----:B------:R-:W2:Y:S01]  /*2440f0*/  ATOMG.E.ADD.64.STRONG.GPU PT, R4, desc[UR36][R38.64+0x8], R4 ;  /* 0x80000804260479a8 */ /* 0x000ea200081ef524 */
[----:B------:R-:W-:Y:S01]  /*244100*/  BSSY.RECONVERGENT B0, `(.L_x_11879) ;  /* 0x000001a000007945 */ /* 0x000fe20003800200 */
[----:B------:R-:W-:Y:S02]  /*244110*/  IMAD.MOV.U32 R10, RZ, RZ, 0x30 ;  /* 0x00000030ff0a7424 */ /* 0x000fe400078e00ff */
[----:B------:R-:W-:Y:S01]  /*244120*/  IMAD.MOV.U32 R11, RZ, RZ, 0x0 ;  /* 0x00000000ff0b7424 */ /* 0x000fe200078e00ff */
[C---:B--2---:R-:W-:Y:S02]  /*244130*/  IADD3 R3, P0, PT, R4.reuse, 0x28, RZ ;  /* 0x0000002804037810 */ /* 0x044fe40007f1e0ff */
[--C-:B------:R-:W-:Y:S02]  /*244140*/  SHF.R.U64 R9, R4, 0x4, R5.reuse ;  /* 0x0000000404097819 */ /* 0x100fe40000001205 */
[----:B-1----:R-:W-:Y:S01]  /*244150*/  ISETP.LT.U32.AND P1, PT, R3, R6, PT ;  /* 0x000000060300720c */ /* 0x002fe20003f21070 */
[----:B------:R-:W-:Y:S01]  /*244160*/  IMAD.X R0, RZ, RZ, R5, P0 ;  /* 0x000000ffff007224 */ /* 0x000fe200000e0605 */
[----:B------:R-:W-:-:S04]  /*244170*/  ISETP.NE.AND P0, PT, R9, -0x1, PT ;  /* 0xffffffff0900780c */ /* 0x000fc80003f05270 */
[----:B------:R-:W-:-:S13]  /*244180*/  ISETP.LT.U32.AND.EX P0, PT, R0, R7, P0, P1 ;  /* 0x000000070000720c */ /* 0x000fda0000701110 */
[----:B------:R-:W-:-:S05]  /*244190*/  @!P0 IMAD.MOV.U32 R0, RZ, RZ, 0x5368 ;  /* 0x00005368ff008424 */ /* 0x000fca00078e00ff */
[----:B------:R1:W-:Y:S01]  /*2441a0*/  @!P0 STL [UR45], R0 ;  /* 0x00000000ff008987 */ /* 0x0003e2000810082d */
[----:B------:R-:W-:Y:S05]  /*2441b0*/  @!P0 BRA `(.L_x_11880) ;  /* 0x0000000000388947 */ /* 0x000fea0003800000 */
[----:B------:R-:W2:Y:S01]  /*2441c0*/  LDS.64 R4, [R8] ;  /* 0x0000000008047984 */ /* 0x000ea20000000a00 */
[----:B------:R-:W-:Y:S01]  /*2441d0*/  SHF.R.S64 R3, RZ, 0x1c, R9 ;  /* 0x0000001cff037819 */ /* 0x000fe20000001009 */
[----:B-1----:R-:W-:Y:S02]  /*2441e0*/  IMAD.MOV.U32 R0, RZ, RZ, 0x1 ;  /* 0x00000001ff007424 */ /* 0x002fe400078e00ff */
[----:B------:R-:W-:Y:S01]  /*2441f0*/  IMAD.MOV.U32 R13, RZ, RZ, 0x20 ;  /* 0x00000020ff0d7424 */ /* 0x000fe200078e00ff */
[----:B--2---:R-:W-:Y:S01]  /*244200*/  IADD3 R4, P1, PT, R3, R4, RZ ;  /* 0x0000000403047210 */ /* 0x004fe20007f3e0ff */
[----:B------:R-:W-:-:S03]  /*244210*/  IMAD.MOV.U32 R3, RZ, RZ, 0x10ef ;  /* 0x000010efff037424 */ /* 0x000fc600078e00ff */
[----:B------:R-:W-:-:S05]  /*244220*/  LEA.HI.X.SX32 R5, R9, R5, 0x4, P1 ;  /* 0x0000000509057211 */ /* 0x000fca00008f26ff */
[----:B------:R2:W-:Y:S04]  /*244230*/  ST.E desc[UR36][R4.64+0x4], R3 ;  /* 0x0000040304007985 */ /* 0x0005e8000c101924 */
[----:B------:R2:W-:Y:S04]  /*244240*/  ST.E desc[UR36][R4.64+0x8], R13 ;  /* 0x0000080d04007985 */ /* 0x0005e8000c101924 */
[----:B------:R2:W-:Y:S04]  /*244250*/  ST.E.U8 desc[UR36][R4.64+0x3], R0 ;  /* 0x0000030004007985 */ /* 0x0005e8000c101124 */
[----:B------:R2:W-:Y:S04]  /*244260*/  ST.E.U8 desc[UR36][R4.64], RZ ;  /* 0x000000ff04007985 */ /* 0x0005e8000c101124 */
[----:B------:R2:W-:Y:S04]  /*244270*/  ST.E.U8 desc[UR36][R4.64+0x1], RZ ;  /* 0x000001ff04007985 */ /* 0x0005e8000c101124 */
[----:B------:R2:W-:Y:S04]  /*244280*/  ST.E desc[UR36][R4.64+0xc], RZ ;  /* 0x00000cff04007985 */ /* 0x0005e8000c101924 */
[----:B------:R2:W3:Y:S02]  /*244290*/  LDS.64 R6, [R8+0x8] ;  /* 0x0000080008067984 */ /* 0x0004e40000000a00 */
.L_x_11880:
[----:B------:R-:W-:Y:S05]  /*2442a0*/  BSYNC.RECONVERGENT B0 ;  /* 0x0000000000007941 */ /* 0x000fea0003800200 */
.L_x_11879:
[----:B--2---:R-:W2:Y:S01]  /*2442b0*/  ATOMG.E.ADD.64.STRONG.GPU PT, R4, desc[UR36][R38.64+0x8], R10 ;  /* 0x8000080a260479a8 */ /* 0x004ea200081ef524 */
[----:B------:R-:W-:Y:S01]  /*2442c0*/  BSSY B3, `(.L_x_11881) ;  /* 0x0000225000037945 */ /* 0x000fe20003800000 */
[C---:B--2---:R-:W-:Y:S02]  /*2442d0*/  IADD3 R3, P2, PT, R4.reuse, 0x38, RZ ;  /* 0x0000003804037810 */ /* 0x044fe40007f5e0ff */
[--C-:B-1----:R-:W-:Y:S02]  /*2442e0*/  SHF.R.U64 R0, R4, 0x4, R5.reuse ;  /* 0x0000000404007819 */ /* 0x102fe40000001205 */
[----:B---3--:R-:W-:Y:S01]  /*2442f0*/  ISETP.GE.U32.AND P1, PT, R3, R6, PT ;  /* 0x000000060300720c */ /* 0x008fe20003f26070 */
[----:B------:R-:W-:Y:S02]  /*244300*/  IMAD.X R12, RZ, RZ, R5, P2 ;  /* 0x000000ffff0c7224 */ /* 0x000fe400010e0605 */
[----:B------:R-:W-:Y:S02]  /*244310*/  IMAD.MOV.U32 R3, RZ, RZ, R9 ;  /* 0x000000ffff037224 */ /* 0x000fe400078e0009 */
[----:B------:R-:W-:Y:S01]  /*244320*/  @!P0 IMAD.MOV.U32 R3, RZ, RZ, -0x1 ;  /* 0xffffffffff038424 */ /* 0x000fe200078e00ff */
[----:B------:R-:W-:-:S04]  /*244330*/  ISETP.GE.U32.AND.EX P1, PT, R12, R7, PT, P1 ;  /* 0x000000070c00720c */ /* 0x000fc80003f26110 */
[----:B------:R-:W-:-:S04]  /*244340*/  SEL R0, R0, 0xffffffff, !P1 ;  /* 0xffffffff00007807 */ /* 0x000fc80004800000 */
[----:B------:R-:W-:-:S13]  /*244350*/  ISETP.NE.AND P1, PT, R0, -0x1, PT ;  /* 0xffffffff0000780c */ /* 0x000fda0003f25270 */
[----:B------:R-:W-:-:S05]  /*244360*/  @!P1 IMAD.MOV.U32 R4, RZ, RZ, 0x5368 ;  /* 0x00005368ff049424 */ /* 0x000fca00078e00ff */
[----:B------:R1:W-:Y:S01]  /*244370*/  @!P1 STL [UR45], R4 ;  /* 0x00000004ff009987 */ /* 0x0003e2000810082d */
[----:B------:R-:W-:Y:S05]  /*244380*/  @!P1 BRA `(.L_x_11882) ;  /* 0x0000002000609947 */ /* 0x000fea0003800000 */
[----:B------:R-:W2:Y:S01]  /*244390*/  LDS.64 R10, [R8] ;  /* 0x00000000080a7984 */ /* 0x000ea20000000a00 */
[----:B------:R-:W-:Y:S02]  /*2443a0*/  IMAD.MOV.U32 R21, RZ, RZ, 0xb59 ;  /* 0x00000b59ff157424 */ /* 0x000fe400078e00ff */
[----:B------:R-:W-:Y:S02]  /*2443b0*/  IMAD.MOV.U32 R16, RZ, RZ, 0x1 ;  /* 0x00000001ff107424 */ /* 0x000fe400078e00ff */
[----:B------:R-:W-:Y:S02]  /*2443c0*/  IMAD.MOV.U32 R31, RZ, RZ, 0x30 ;  /* 0x00000030ff1f7424 */ /* 0x000fe400078e00ff */
[----:B------:R-:W-:Y:S02]  /*2443d0*/  IMAD.MOV.U32 R33, RZ, RZ, -0x1 ;  /* 0xffffffffff217424 */ /* 0x000fe400078e00ff */
[----:B--2---:R-:W-:-:S05]  /*2443e0*/  IMAD.WIDE R10, R0, 0x10, R10 ;  /* 0x00000010000a7825 */ /* 0x004fca00078e020a */
[----:B------:R-:W-:Y:S04]  /*2443f0*/  ST.E desc[UR36][R10.64+0x4], R21 ;  /* 0x000004150a007985 */ /* 0x000fe8000c101924 */
[----:B------:R-:W-:Y:S04]  /*244400*/  ST.E desc[UR36][R10.64+0x8], R31 ;  /* 0x0000081f0a007985 */ /* 0x000fe8000c101924 */
[----:B------:R-:W-:Y:S04]  /*244410*/  ST.E desc[UR36][R10.64+0x10], R33 ;  /* 0x000010210a007985 */ /* 0x000fe8000c101924 */
[----:B------:R-:W-:Y:S04]  /*244420*/  ST.E.U8 desc[UR36][R10.64+0x1], RZ ;  /* 0x000001ff0a007985 */ /* 0x000fe8000c101124 */
[----:B------:R-:W-:Y:S04]  /*244430*/  ST.E.U8 desc[UR36][R10.64], R16 ;  /* 0x000000100a007985 */ /* 0x000fe8000c101124 */
[----:B------:R-:W-:Y:S04]  /*244440*/  ST.E.U8 desc[UR36][R10.64+0x3], R16 ;  /* 0x000003100a007985 */ /* 0x000fe8000c101124 */
[----:B-1----:R-:W1:Y:S02]  /*244450*/  LDS.128 R4, [R8] ;  /* 0x0000000008047984 */ /* 0x002e640000000c00 */
[----:B-1----:R-:W-:-:S05]  /*244460*/  IMAD.WIDE R12, R3, 0x10, R4 ;  /* 0x00000010030c7825 */ /* 0x002fca00078e0204 */
        /* <DEDUP_REMOVED lines=33> */
[----:B------:R2:W-:Y:S04]  /*244680*/  ST.E desc[UR36][R4.64+0x8], R15 ;  /* 0x0000080f04007985 */ /* 0x0005e8000c101924 */
[----:B------:R2:W-:Y:S04]  /*244690*/  ST.E desc[UR36][R4.64+0x4], R7 ;  /* 0x0000040704007985 */ /* 0x0005e8000c101924 */
[----:B------:R2:W-:Y:S01]  /*2446a0*/  ST.E.U8 desc[UR36][R4.64+0x3], R16 ;  /* 0x0000031004007985 */ /* 0x0005e2000c101124 */
[----:B------:R-:W-:Y:S05]  /*2446b0*/  @!P0 BREAK B1 ;  /* 0x0000000000018942 */ /* 0x000fea0003800000 */
        /* <DEDUP_REMOVED lines=9> */
[----:B------:R-:W-:-:S07]  /*244750*/  IMAD.MOV.U32 R13, RZ, RZ, RZ ;  /* 0x000000ffff0d7224 */ /* 0x000fce00078e00ff */
.L_x_11904:
[----:B012---:R-:W1:Y:S02]  /*244760*/  LDS.128 R4, [R8] ;  /* 0x0000000008047984 */ /* 0x007e640000000c00 */
[----:B-1----:R-:W-:-:S05]  /*244770*/  IMAD.WIDE R14, R11, 0x10, R4 ;  /* 0x000000100b0e7825 */ /* 0x002fca00078e0204 */
        /* <DEDUP_REMOVED lines=50> */
.L_x_11892:
[----:B------:R-:W-:Y:S05]  /*244aa0*/  BSYNC.RECONVERGENT B5 ;  /* 0x0000000000057941 */ /* 0x000fea0003800200 */
.L_x_11891:
        /* <DEDUP_REMOVED lines=26> */
.L_x_11894:
[----:B------:R-:W-:Y:S05]  /*244c50*/  BSYNC.RECONVERGENT B5 ;  /* 0x0000000000057941 */ /* 0x000fea0003800200 */
.L_x_11893:
[----:B------:R2:W-:Y:S01]  /*244c60*/  STL [UR45], R6 ;  /* 0x00000006ff007987 */ /* 0x0005e2000810082d */
[----:B------:R-:W-:Y:S05]  /*244c70*/  BRA `(.L_x_11895) ;  /* 0x0000000000107947 */ /* 0x000fea0003800000 */
.L_x_11890:
[----:B------:R-:W-:-:S05]  /*244c80*/  LEA R4, P0, R13, R14, 0x2 ;  /* 0x0000000e0d047211 */ /* 0x000fca00078010ff */
[----:B------:R-:W-:-:S05]  /*244c90*/  IMAD.X R5, RZ, RZ, R15, P0 ;  /* 0x000000ffff057224 */ /* 0x000fca00000e060f */
[----:B------:R3:W-:Y:S04]  /*244ca0*/  ST.E desc[UR36][R4.64+0x20], RZ ;  /* 0x000020ff04007985 */ /* 0x0007e8000c101924 */
[----:B------:R3:W-:Y:S02]  /*244cb0*/  ST.E.U8 desc[UR36][R4.64+0x20], RZ ;  /* 0x000020ff04007985 */ /* 0x0007e4000c101124 */
.L_x_11895:
[----:B------:R-:W-:Y:S05]  /*244cc0*/  BSYNC.RECONVERGENT B4 ;  /* 0x0000000000047941 */ /* 0x000fea0003800200 */
.L_x_11889:
[----:B------:R-:W4:Y:S01]  /*244cd0*/  S2UR UR5, SR_CgaCtaId ;  /* 0x00000000000579c3 */ /* 0x000f220000008800 */
[----:B------:R-:W-:Y:S02]  /*244ce0*/  UMOV UR4, 0x400 ;  /* 0x0000040000047882 */ /* 0x000fe40000000000 */
[----:B----4-:R-:W-:-:S06]  /*244cf0*/  ULEA UR4, UR5, UR4, 0x18 ;  /* 0x0000000405047291 */ /* 0x010fcc000f8ec0ff */
[----:B0-----:R-:W-:-:S05]  /*244d00*/  IMAD.U32 R8, RZ, RZ, UR4 ;  /* 0x00000004ff087e24 */ /* 0x001fca000f8e00ff */
[----:B-123--:R-:W0:Y:S02]  /*244d10*/  LDS.128 R4, [R8] ;  /* 0x0000000008047984 */ /* 0x00ee240000000c00 */
        /* <DEDUP_REMOVED lines=47> */
.L_x_11899:
[----:B------:R-:W-:Y:S01]  /*245010*/  IMAD.MOV.U32 R4, RZ, RZ, 0x5272 ;  /* 0x00005272ff047424 */ /* 0x000fe200078e00ff */
[----:B------:R-:W-:Y:S01]  /*245020*/  PLOP3.LUT P0, PT, PT, PT, PT, 0x8, 0x80 ;  /* 0x000000000080781c */ /* 0x000fe20003f0e170 */
[----:B------:R-:W-:-:S03]  /*245030*/  IMAD.MOV.U32 R15, RZ, RZ, -0x1 ;  /* 0xffffffffff0f7424 */ /* 0x000fc600078e00ff */
[----:B------:R0:W-:Y:S09]  /*245040*/  STL [UR45], R4 ;  /* 0x00000004ff007987 */ /* 0x0001f2000810082d */
.L_x_11900:
[----:B------:R-:W-:Y:S05]  /*245050*/  BSYNC.RECONVERGENT B5 ;  /* 0x0000000000057941 */ /* 0x000fea0003800200 */
.L_x_11898:
        /* <DEDUP_REMOVED lines=25> */
.L_x_11902:
[----:B------:R-:W-:Y:S05]  /*2451f0*/  BSYNC.RECONVERGENT B5 ;  /* 0x0000000000057941 */ /* 0x000fea0003800200 */
.L_x_11901:
[----:B------:R2:W-:Y:S01]  /*245200*/  STL [UR45], R6 ;  /* 0x00000006ff007987 */ /* 0x0005e2000810082d */
[----:B------:R-:W-:Y:S05]  /*245210*/  BRA `(.L_x_11903) ;  /* 0x0000000000107947 */ /* 0x000fea0003800000 */
.L_x_11897:
[----:B------:R-:W-:-:S05]  /*245220*/  LEA R4, P0, R35, R14, 0x2 ;  /* 0x0000000e23047211 */ /* 0x000fca00078010ff */
[----:B------:R-:W-:-:S05]  /*245230*/  IMAD.X R5, RZ, RZ, R15, P0 ;  /* 0x000000ffff057224 */ /* 0x000fca00000e060f */
[----:B------:R0:W-:Y:S04]  /*245240*/  ST.E desc[UR36][R4.64+0x20], RZ ;  /* 0x000020ff04007985 */ /* 0x0001e8000c101924 */
[----:B------:R0:W-:Y:S02]  /*245250*/  ST.E.U8 desc[UR36][R4.64+0x20], RZ ;  /* 0x000020ff04007985 */ /* 0x0001e4000c101124 */
.L_x_11903:
[----:B------:R-:W-:Y:S05]  /*245260*/  BSYNC.RECONVERGENT B4 ;  /* 0x0000000000047941 */ /* 0x000fea0003800200 */
.L_x_11896:
[----:B------:R-:W-:-:S05]  /*245270*/  VIADD R13, R13, 0x2 ;  /* 0x000000020d0d7836 */ /* 0x000fca0000000000 */
[----:B------:R-:W-:-:S13]  /*245280*/  ISETP.NE.AND P0, PT, R13, R10, PT ;  /* 0x0000000a0d00720c */ /* 0x000fda0003f05270 */
[----:B------:R-:W-:Y:S05]  /*245290*/  @P0 BRA `(.L_x_11904) ;  /* 0xfffffff400300947 */ /* 0x000fea000383ffff */
.L_x_11888:
[----:B------:R-:W-:Y:S05]  /*2452a0*/  BSYNC B0 ;  /* 0x0000000000007941 */ /* 0x000fea0003800000 */
.L_x_11887:
[----:B012---:R-:W-:Y:S01]  /*2452b0*/  LOP3.LUT R4, R9, 0x1, RZ, 0xc0, !PT ;  /* 0x0000000109047812 */ /* 0x007fe200078ec0ff */
[----:B------:R-:W-:Y:S03]  /*2452c0*/  BSSY.RECONVERGENT B0, `(.L_x_11885) ;  /* 0x0000056000007945 */ /* 0x000fe60003800200 */
[----:B------:R-:W-:-:S13]  /*2452d0*/  ISETP.NE.U32.AND P0, PT, R4, 0x1, PT ;  /* 0x000000010400780c */ /* 0x000fda0003f05070 */
[----:B------:R-:W-:Y:S05]  /*2452e0*/  @P0 BRA `(.L_x_11905) ;  /* 0x00000004004c0947 */ /* 0x000fea0003800000 */
[----:B------:R-:W0:Y:S02]  /*2452f0*/  LDS.128 R4, [R8] ;  /* 0x0000000008047984 */ /* 0x000e240000000c00 */
        /* <DEDUP_REMOVED lines=45> */
.L_x_11908:
[----:B------:R-:W-:Y:S01]  /*2455d0*/  IMAD.MOV.U32 R4, RZ, RZ, 0x5272 ;  /* 0x00005272ff047424 */ /* 0x000fe200078e00ff */
[----:B------:R-:W-:Y:S01]  /*2455e0*/  PLOP3.LUT P0, PT, PT, PT, PT, 0x8, 0x80 ;  /* 0x000000000080781c */ /* 0x000fe20003f0e170 */
[----:B------:R-:W-:-:S03]  /*2455f0*/  IMAD.MOV.U32 R13, RZ, RZ, -0x1 ;  /* 0xffffffffff0d7424 */ /* 0x000fc600078e00ff */
[----:B------:R0:W-:Y:S09]  /*245600*/  STL [UR45], R4 ;  /* 0x00000004ff007987 */ /* 0x0001f2000810082d */
.L_x_11909:
[----:B------:R-:W-:Y:S05]  /*245610*/  BSYNC.RECONVERGENT B4 ;  /* 0x0000000000047941 */ /* 0x000fea0003800200 */
.L_x_11907:
        /* <DEDUP_REMOVED lines=25> */
.L_x_11911:
[----:B------:R-:W-:Y:S05]  /*2457b0*/  BSYNC.RECONVERGENT B4 ;  /* 0x0000000000047941 */ /* 0x000fea0003800200 */
.L_x_11910:
[----:B------:R2:W-:Y:S01]  /*2457c0*/  STL [UR45], R6 ;  /* 0x00000006ff007987 */ /* 0x0005e2000810082d */
[----:B------:R-:W-:Y:S05]  /*2457d0*/  BRA `(.L_x_11905) ;  /* 0x0000000000107947 */ /* 0x000fea0003800000 */
.L_x_11906:
[----:B------:R-:W-:-:S05]  /*2457e0*/  LEA R4, P0, R10, R12, 0x2 ;  /* 0x0000000c0a047211 */ /* 0x000fca00078010ff */
[----:B------:R-:W-:-:S05]  /*2457f0*/  IMAD.X R5, RZ, RZ, R13, P0 ;  /* 0x000000ffff057224 */ /* 0x000fca00000e060d */
[----:B------:R0:W-:Y:S04]  /*245800*/  ST.E desc[UR36][R4.64+0x20], RZ ;  /* 0x000020ff04007985 */ /* 0x0001e8000c101924 */
[----:B------:R0:W-:Y:S02]  /*245810*/  ST.E.U8 desc[UR36][R4.64+0x20], RZ ;  /* 0x000020ff04007985 */ /* 0x0001e4000c101124 */
.L_x_11905:
[----:B------:R-:W-:Y:S05]  /*245820*/  BSYNC.RECONVERGENT B0 ;  /* 0x0000000000007941 */ /* 0x000fea0003800200 */
.L_x_11885:
[----:B------:R-:W-:-:S13]  /*245830*/  ISETP.GE.AND P0, PT, R9, 0x1, PT ;  /* 0x000000010900780c */ /* 0x000fda0003f06270 */
[----:B------:R-:W-:Y:S05]  /*245840*/  @!P0 BREAK B1 ;  /* 0x0000000000018942 */ /* 0x000fea0003800000 */
[----:B------:R-:W-:Y:S05]  /*245850*/  @!P0 BRA `(.L_x_11886) ;  /* 0x0000000800f08947 */ /* 0x000fea0003800000 */
[----:B------:R-:W-:Y:S05]  /*245860*/  BSYNC B1 ;  /* 0x0000000000017941 */ /* 0x000fea0003800000 */
.L_x_11884:
[----:B------:R-:W-:Y:S01]  /*245870*/  ISETP.NE.AND P2, PT, R3, -0x1, PT ;  /* 0xffffffff0300780c */ /* 0x000fe20003f45270 */
[----:B0-----:R-:W-:-:S12]  /*245880*/  IMAD.MOV.U32 R8, RZ, RZ, RZ ;  /* 0x000000ffff087224 */ /* 0x001fd800078e00ff */
.L_x_11926:
[----:B01--4-:R-:W-:Y:S01]  /*245890*/  @!P2 IMAD.MOV.U32 R4, RZ, RZ, 0x5368 ;  /* 0x00005368ff04a424 */ /* 0x013fe200078e00ff */
[----:B------:R-:W-:Y:S05]  /*2458a0*/  YIELD ;  /* 0x0000000000007946 */ /* 0x000fea0003800000 */
[----:B------:R0:W-:Y:S01]  /*2458b0*/  @!P2 STL [UR45], R4 ;  /* 0x00000004ff00a987 */ /* 0x0001e2000810082d */
[----:B------:R-:W-:Y:S01]  /*2458c0*/  BSSY.RECONVERGENT B0, `(.L_x_11912) ;  /* 0x0000058000007945 */ /* 0x000fe20003800200 */
[----:B------:R-:W-:Y:S01]  /*2458d0*/  IMAD.SHL.U32 R10, R8, 0x4, RZ ;  /* 0x00000004080a7824 */ /* 0x000fe200078e00ff */
[----:B-----5:R-:W-:Y:S02]  /*2458e0*/  @!P2 PRMT R15, RZ, 0x7610, R15 ;  /* 0x00007610ff0fa816 */ /* 0x020fe4000000000f */
[----:B---3--:R-:W-:Y:S05]  /*2458f0*/  @!P2 BRA `(.L_x_11913) ;  /* 0x000000040050a947 */ /* 0x008fea0003800000 */
[----:B------:R-:W1:Y:S01]  /*245900*/  S2R R5, SR_CgaCtaId ;  /* 0x0000000000057919 */ /* 0x000e620000008800 */
[----:B0-----:R-:W-:-:S04]  /*245910*/  MOV R4, 0x400 ;  /* 0x0000040000047802 */ /* 0x001fc80000000f00 */
[----:B-1----:R-:W-:-:S05]  /*245920*/  LEA R16, R5, R4, 0x18 ;  /* 0x0000000405107211 */ /* 0x002fca00078ec0ff */
[----:B--2---:R-:W0:Y:S02]  /*245930*/  LDS.128 R4, [R16] ;  /* 0x0000000010047984 */ /* 0x004e240000000c00 */
        /* <DEDUP_REMOVED lines=46> */
.L_x_11916:
[----:B------:R-:W-:Y:S05]  /*245c20*/  BSYNC.RECONVERGENT B1 ;  /* 0x0000000000017941 */ /* 0x000fea0003800200 */
.L_x_11915:
        /* <DEDUP_REMOVED lines=26> */
.L_x_11918:
[----:B------:R-:W-:Y:S05]  /*245dd0*/  BSYNC.RECONVERGENT B1 ;  /* 0x0000000000017941 */ /* 0x000fea0003800200 */
.L_x_11917:
[----:B------:R1:W-:Y:S01]  /*245de0*/  STL [UR45], R6 ;  /* 0x00000006ff007987 */ /* 0x0003e2000810082d */
[----:B------:R-:W-:Y:S01]  /*245df0*/  PRMT R15, RZ, 0x7610, R15 ;  /* 0x00007610ff0f7816 */ /* 0x000fe2000000000f */
[----:B------:R-:W-:Y:S06]  /*245e00*/  BRA `(.L_x_11913) ;  /* 0x00000000000c7947 */ /* 0x000fec0003800000 */
.L_x_11914:
[----:B------:R-:W-:-:S05]  /*245e10*/  IADD3 R4, P0, PT, R10, R12, RZ ;  /* 0x0000000c0a047210 */ /* 0x000fca0007f1e0ff */
[----:B------:R-:W-:-:S05]  /*245e20*/  IMAD.X R5, RZ, RZ, R13, P0 ;  /* 0x000000ffff057224 */ /* 0x000fca00000e060d */
[----:B------:R3:W5:Y:S03]  /*245e30*/  LD.E.U8 R15, desc[UR36][R4.64+0x20] ;  /* 0x00002024040f7980 */ /* 0x000766000c101100 */
.L_x_11913:
[----:B------:R-:W-:Y:S05]  /*245e40*/  BSYNC.RECONVERGENT B0 ;  /* 0x0000000000007941 */ /* 0x000fea0003800200 */
.L_x_11912:
[----:B------:R-:W-:Y:S01]  /*245e50*/  ISETP.NE.AND P0, PT, R11, -0x1, PT ;  /* 0xffffffff0b00780c */ /* 0x000fe20003f05270 */
[----:B------:R-:W-:-:S12]  /*245e60*/  BSSY.RECONVERGENT B0, `(.L_x_11919) ;  /* 0x0000058000007945 */ /* 0x000fd80003800200 */
[----:B0--3--:R-:W-:-:S05]  /*245e70*/  @!P0 IMAD.MOV.U32 R4, RZ, RZ, 0x5368 ;  /* 0x00005368ff048424 */ /* 0x009fca00078e00ff */
[----:B------:R0:W-:Y:S01]  /*245e80*/  @!P0 STL [UR45], R4 ;  /* 0x00000004ff008987 */ /* 0x0001e2000810082d */
[----:B------:R-:W-:Y:S05]  /*245e90*/  @!P0 BRA `(.L_x_11920) ;  /* 0x0000000400508947 */ /* 0x000fea0003800000 */
[----:B------:R-:W3:Y:S01]  /*245ea0*/  S2R R5, SR_CgaCtaId ;  /* 0x0000000000057919 */ /* 0x000ee20000008800 */
[----:B0-----:R-:W-:-:S04]  /*245eb0*/  MOV R4, 0x400 ;  /* 0x0000040000047802 */ /* 0x001fc80000000f00 */
[----:B---3--:R-:W-:-:S05]  /*245ec0*/  LEA R16, R5, R4, 0x18 ;  /* 0x0000000405107211 */ /* 0x008fca00078ec0ff */
[----:B-12---:R-:W0:Y:S02]  /*245ed0*/  LDS.128 R4, [R16] ;  /* 0x0000000010047984 */ /* 0x006e240000000c00 */
        /* <DEDUP_REMOVED lines=46> */
.L_x_11923:
[----:B------:R-:W-:Y:S05]  /*2461c0*/  BSYNC.RECONVERGENT B1 ;  /* 0x0000000000017941 */ /* 0x000fea0003800200 */
.L_x_11922:
        /* <DEDUP_REMOVED lines=26> */
.L_x_11925:
[----:B------:R-:W-:Y:S05]  /*246370*/  BSYNC.RECONVERGENT B1 ;  /* 0x0000000000017941 */ /* 0x000fea0003800200 */
.L_x_11924:
[----:B------:R3:W-:Y:S01]  /*246380*/  STL [UR45], R6 ;  /* 0x00000006ff007987 */ /* 0x0007e2000810082d */
[----:B------:R-:W-:Y:S05]  /*246390*/  BRA `(.L_x_11920) ;  /* 0x0000000000107947 */ /* 0x000fea0003800000 */
.L_x_11921:
[----:B------:R-:W-:-:S05]  /*2463a0*/  IADD3 R4, P0, PT, R10, R12, RZ ;  /* 0x0000000c0a047210 */ /* 0x000fca0007f1e0ff */
[----:B------:R-:W-:-:S05]  /*2463b0*/  IMAD.X R5, RZ, RZ, R13, P0 ;  /* 0x000000ffff057224 */ /* 0x000fca00000e060d */
[----:B------:R4:W-:Y:S04]  /*2463c0*/  ST.E desc[UR36][R4.64+0x20], RZ ;  /* 0x000020ff04007985 */ /* 0x0009e8000c101924 */
[----:B-----5:R4:W-:Y:S02]  /*2463d0*/  ST.E.U8 desc[UR36][R4.64+0x20], R15 ;  /* 0x0000200f04007985 */ /* 0x0209e4000c101124 */
.L_x_11920:
[----:B------:R-:W-:Y:S05]  /*2463e0*/  BSYNC.RECONVERGENT B0 ;  /* 0x0000000000007941 */ /* 0x000fea0003800200 */
.L_x_11919:
[----:B------:R-:W-:-:S05]  /*2463f0*/  VIADD R8, R8, 0x1 ;  /* 0x0000000108087836 */ /* 0x000fca0000000000 */
[----:B------:R-:W-:-:S13]  /*246400*/  ISETP.NE.AND P0, PT, R8, R9, PT ;  /* 0x000000090800720c */ /* 0x000fda0003f05270 */
[----:B------:R-:W-:Y:S05]  /*246410*/  @P0 BRA `(.L_x_11926) ;  /* 0xfffffff4001c0947 */ /* 0x000fea000383ffff */
.L_x_11886:
[----:B------:R-:W-:Y:S05]  /*246420*/  BSYNC B2 ;  /* 0x0000000000027941 */ /* 0x000fea0003800000 */
.L_x_11883:
[----:B------:R-:W0:Y:S01]  /*246430*/  S2UR UR5, SR_CgaCtaId ;  /* 0x00000000000579c3 */ /* 0x000e220000008800 */
[----:B------:R-:W-:Y:S02]  /*246440*/  UMOV UR4, 0x400 ;  /* 0x0000040000047882 */ /* 0x000fe40000000000 */
[----:B0-----:R-:W-:-:S06]  /*246450*/  ULEA UR4, UR5, UR4, 0x18 ;  /* 0x0000000405047291 */ /* 0x001fcc000f8ec0ff */
[----:B------:R-:W-:-:S05]  /*246460*/  IMAD.U32 R8, RZ, RZ, UR4 ;  /* 0x00000004ff087e24 */ /* 0x000fca000f8e00ff */
[----:B-12-4-:R-:W0:Y:S02]  /*246470*/  LDS.64 R4, [R8] ;  /* 0x0000000008047984 */ /* 0x016e240000000a00 */
[----:B0-----:R-:W-:-:S05]  /*246480*/  IMAD.WIDE R4, R0, 0x10, R4 ;  /* 0x0000001000047825 */ /* 0x001fca00078e0204 */
[----:B------:R-:W-:Y:S04]  /*246490*/  ST.E desc[UR36][R4.64+0x20], R11 ;  /* 0x0000200b04007985 */ /* 0x000fe8000c101924 */
[----:B---3--:R-:W0:Y:S02]  /*2464a0*/  LDS.64 R6, [R8] ;  /* 0x0000000008067984 */ /* 0x008e240000000a00 */
[----:B0-----:R-:W-:-:S05]  /*2464b0*/  IMAD.WIDE R12, R0, 0x10, R6 ;  /* 0x00000010000c7825 */ /* 0x001fca00078e0206 */
[----:B------:R-:W-:Y:S04]  /*2464c0*/  ST.E desc[UR36][R12.64+0x28], R9 ;  /* 0x000028090c007985 */ /* 0x000fe8000c101924 */
[----:B------:R-:W0:Y:S02]  /*2464d0*/  LDS.64 R6, [R8] ;  /* 0x0000000008067984 */ /* 0x000e240000000a00 */
[----:B0----5:R-:W-:-:S05]  /*2464e0*/  IMAD.WIDE R14, R0, 0x10, R6 ;  /* 0x00000010000e7825 */ /* 0x021fca00078e0206 */
[----:B------:R2:W-:Y:S04]  /*2464f0*/  ST.E desc[UR36][R14.64+0x30], RZ ;  /* 0x000030ff0e007985 */ /* 0x0005e8000c101924 */
[----:B------:R2:W3:Y:S02]  /*246500*/  LDS.64 R6, [R8+0x8] ;  /* 0x0000080008067984 */ /* 0x0004e40000000a00 */
.L_x_11882:
[----:B------:R-:W-:Y:S05]  /*246510*/  BSYNC B3 ;  /* 0x0000000000037941 */ /* 0x000fea0003800000 */
.L_x_11881:
[----:B-1----:R-:W-:Y:S02]  /*246520*/  IMAD.MOV.U32 R4, RZ, RZ, 0x30 ;  /* 0x00000030ff047424 */ /* 0x002fe400078e00ff */
[----:B------:R-:W-:-:S06]  /*246530*/  IMAD.MOV.U32 R5, RZ, RZ, 0x0 ;  /* 0x00000000ff057424 */ /* 0x000fcc00078e00ff */
[----:B------:R-:W4:Y:S01]  /*246540*/  ATOMG.E.ADD.64.STRONG.GPU PT, R4, desc[UR36][R38.64+0x8], R4 ;  /* 0x80000804260479a8 */ /* 0x000f2200081ef524 */
[----:B------:R-:W-:Y:S01]  /*246550*/  BSSY.RECONVERGENT B0, `(.L_x_11927) ;  /* 0x0000035000007945 */ /* 0x000fe20003800200 */
[C---:B----4-:R-:W-:Y:S02]  /*246560*/  IADD3 R3, P0, PT, R4.reuse, 0x38, RZ ;  /* 0x0000003804037810 */ /* 0x050fe40007f1e0ff */
[--C-:B--2---:R-:W-:Y:S02]  /*246570*/  SHF.R.U64 R14, R4, 0x4, R5.reuse ;  /* 0x00000004040e7819 */ /* 0x104fe40000001205 */
[----:B---3--:R-:W-:Y:S01]  /*246580*/  ISETP.LT.U32.AND P1, PT, R3, R6, PT ;  /* 0x000000060300720c */ /* 0x008fe20003f21070 */
        /* <DEDUP_REMOVED lines=8> */
[----:B------:R-:W2:Y:S01]  /*246610*/  LDS.64 R4, [R8] ;  /* 0x0000000008047984 */ /* 0x000ea20000000a00 */
[--C-:B------:R-:W-:Y:S01]  /*246620*/  SHF.R.S64 R15, RZ, 0x1c, R14.reuse ;  /* 0x0000001cff0f7819 */ /* 0x100fe2000000100e */
[----:B-1----:R-:W-:Y:S01]  /*246630*/  IMAD.MOV.U32 R3, RZ, RZ, 0x2 ;  /* 0x00000002ff037424 */ /* 0x002fe200078e00ff */
[----:B------:R-:W-:Y:S01]  /*246640*/  SHF.R.S32.HI R21, RZ, 0x1c, R14 ;  /* 0x0000001cff157819 */ /* 0x000fe2000001140e */
[----:B------:R-:W-:Y:S02]  /*246650*/  IMAD.MOV.U32 R7, RZ, RZ, 0x1 ;  /* 0x00000001ff077424 */ /* 0x000fe400078e00ff */
[----:B------:R-:W-:Y:S02]  /*246660*/  IMAD.MOV.U32 R9, RZ, RZ, 0xd5d ;  /* 0x00000d5dff097424 */ /* 0x000fe400078e00ff */
[----:B------:R-:W-:Y:S02]  /*246670*/  IMAD.MOV.U32 R31, RZ, RZ, 0x30 ;  /* 0x00000030ff1f7424 */ /* 0x000fe400078e00ff */
[----:B------:R-:W-:Y:S01]  /*246680*/  IMAD.MOV.U32 R33, RZ, RZ, -0x1 ;  /* 0xffffffffff217424 */ /* 0x000fe200078e00ff */
[----:B--2---:R-:W-:-:S05]  /*246690*/  IADD3 R4, P0, PT, R15, R4, RZ ;  /* 0x000000040f047210 */ /* 0x004fca0007f1e0ff */
[----:B------:R-:W-:-:S05]  /*2466a0*/  IMAD.X R5, R21, 0x1, R5, P0 ;  /* 0x0000000115057824 */ /* 0x000fca00000e0605 */
[----:B------:R-:W-:Y:S04]  /*2466b0*/  ST.E desc[UR36][R4.64+0x4], R9 ;  /* 0x0000040904007985 */ /* 0x000fe8000c101924 */
[----:B------:R-:W-:Y:S04]  /*2466c0*/  ST.E desc[UR36][R4.64+0x8], R31 ;  /* 0x0000081f04007985 */ /* 0x000fe8000c101924 */
[----:B------:R-:W-:Y:S04]  /*2466d0*/  ST.E.U8 desc[UR36][R4.64], R3 ;  /* 0x0000000304007985 */ /* 0x000fe8000c101124 */
[----:B------:R-:W-:Y:S04]  /*2466e0*/  ST.E.U8 desc[UR36][R4.64+0x3], R7 ;  /* 0x0000030704007985 */ /* 0x000fe8000c101124 */
[----:B------:R-:W-:Y:S04]  /*2466f0*/  ST.E.U8 desc[UR36][R4.64+0x1], RZ ;  /* 0x000001ff04007985 */ /* 0x000fe8000c101124 */
[----:B------:R-:W-:Y:S04]  /*246700*/  ST.E desc[UR36][R4.64+0x10], R33 ;  /* 0x0000102104007985 */ /* 0x000fe8000c101924 */
[----:B------:R-:W1:Y:S02]  /*246710*/  LDS.64 R6, [R8] ;  /* 0x0000000008067984 */ /* 0x000e640000000a00 */
[----:B-1----:R-:W-:-:S05]  /*246720*/  IADD3 R10, P0, PT, R6, R15, RZ ;  /* 0x0000000f060a7210 */ /* 0x002fca0007f1e0ff */
[----:B------:R-:W-:-:S05]  /*246730*/  IMAD.X R11, R7, 0x1, R21, P0 ;  /* 0x00000001070b7824 */ /* 0x000fca00000e0615 */
        /* <DEDUP_REMOVED lines=8> */
[----:B------:R2:W-:Y:S04]  /*2467c0*/  ST.E desc[UR36][R6.64+0x20], R0 ;  /* 0x0000200006007985 */ /* 0x0005e8000c101924 */
[----:B------:R-:W3:Y:S01]  /*2467d0*/  LDL R3, [UR45] ;  /* 0x0000002dff037983 */ /* 0x000ee20008100800 */
[----:B------:R-:W-:Y:S01]  /*2467e0*/  PLOP3.LUT P1, PT, PT, PT, PT, 0x8, 0x80 ;  /* 0x000000000080781c */ /* 0x000fe20003f2e170 */
[----:B------:R-:W-:Y:S01]  /*2467f0*/  IMAD.MOV.U32 R30, RZ, RZ, RZ ;  /* 0x000000ffff1e7224 */ /* 0x000fe200078e00ff */
[----:B---3--:R-:W-:-:S13]  /*246800*/  ISETP.NE.AND P0, PT, R3, RZ, PT ;  /* 0x000000ff0300720c */ /* 0x008fda0003f05270 */
[----:B--2---:R-:W-:Y:S05]  /*246810*/  @P0 BRA `(.L_x_11928) ;  /* 0x0000000000200947 */ /* 0x004fea0003800000 */
[----:B0-----:R-:W0:Y:S02]  /*246820*/  LDS.64 R8, [R8] ;  /* 0x0000000008087984 */ /* 0x001e240000000a00 */
[----:B0-----:R-:W-:-:S05]  /*246830*/  IADD3 R4, P0, PT, R8, R15, RZ ;  /* 0x0000000f08047210 */ /* 0x001fca0007f1e0ff */
[----:B------:R-:W-:-:S05]  /*246840*/  IMAD.X R5, R9, 0x1, R21, P0 ;  /* 0x0000000109057824 */ /* 0x000fca00000e0615 */
[----:B------:R2:W-:Y:S04]  /*246850*/  ST.E desc[UR36][R4.64+0x24], R33 ;  /* 0x0000242104007985 */ /* 0x0005e8000c101924 */
[----:B------:R-:W3:Y:S02]  /*246860*/  LDL R0, [UR45] ;  /* 0x0000002dff007983 */ /* 0x000ee40008100800 */
[----:B---3--:R-:W-:-:S04]  /*246870*/  ISETP.NE.AND P0, PT, R0, RZ, PT ;  /* 0x000000ff0000720c */ /* 0x008fc80003f05270 */
[----:B------:R-:W-:Y:S02]  /*246880*/  PLOP3.LUT P1, PT, P0, PT, PT, 0x8, 0x80 ;  /* 0x000000000080781c */ /* 0x000fe4000072e170 */
[----:B--2---:R-:W-:-:S11]  /*246890*/  SEL R30, R14, RZ, !P0 ;  /* 0x000000ff0e1e7207 */ /* 0x004fd60004000000 */
.L_x_11928:
[----:B------:R-:W-:Y:S05]  /*2468a0*/  BSYNC.RECONVERGENT B0 ;  /* 0x0000000000007941 */ /* 0x000fea0003800200 */
.L_x_11927:
[----:B------:R-:W-:Y:S01]  /*2468b0*/  IMAD.MOV.U32 R4, RZ, RZ, R22 ;  /* 0x000000ffff047224 */ /* 0x000fe200078e0016 */
[----:B------:R-:W-:Y:S05]  /*2468c0*/  @!P1 BREAK B6 ;  /* 0x0000000000069942 */ /* 0x000fea0003800000 */
[----:B------:R-:W-:Y:S01]  /*2468d0*/  IMAD.MOV.U32 R5, RZ, RZ, 0x0 ;  /* 0x00000000ff057424 */ /* 0x000fe200078e00ff */
[----:B------:R-:W-:Y:S05]  /*2468e0*/  @!P1 BREAK B9 ;  /* 0x0000000000099942 */ /* 0x000fea0003800000 */
[----:B01----:R-:W-:Y:S05]  /*2468f0*/  @!P1 RET.REL.NODEC R4 `(_Z5entryPcS_PiPxS1_S0_S0_P19HostDeviceInterfacei) ;  /* 0xffffdb9404c09950 */ /* 0x003fea0003c3ffff */
[----:B------:R-:W-:Y:S02]  /*246900*/  IMAD.MOV.U32 R33, RZ, RZ, -0x1 ;  /* 0xffffffffff217424 */ /* 0x000fe400078e00ff */
[----:B------:R-:W-:-:S07]  /*246910*/  IMAD.MOV.U32 R16, RZ, RZ, RZ ;  /* 0x000000ffff107224 */ /* 0x000fce00078e00ff */
.L_x_12812:
[----:B------:R-:W-:Y:S01]  /*246920*/  ISETP.NE.AND P0, PT, R30, -0x1, PT ;  /* 0xffffffff1e00780c */ /* 0x000fe20003f05270 */
[----:B------:R-:W-:Y:S05]  /*246930*/  YIELD ;  /* 0x0000000000007946 */ /* 0x000fea0003800000 */
[----:B------:R-:W-:Y:S04]  /*246940*/  BSSY B7, `(.L_x_11929) ;  /* 0x00004e7000077945 */ /* 0x000fe80003800000 */
[----:B------:R-:W-:Y:S03]  /*246950*/  BSSY.RELIABLE B8, `(.L_x_11930) ;  /* 0x000003f000087945 */ /* 0x000fe60003800100 */
[----:B------:R-:W0:Y:S01]  /*246960*/  @!P0 S2R R3, SR_CgaCtaId ;  /* 0x0000000000038919 */ /* 0x000e220000008800 */
[----:B------:R-:W-:Y:S01]  /*246970*/  @!P0 MOV R0, 0x400 ;  /* 0x0000040000008802 */ /* 0x000fe20000000f00 */
[----:B------:R-:W-:-:S03]  /*246980*/  @!P0 IMAD.MOV.U32 R9, RZ, RZ, RZ ;  /* 0x000000ffff098224 */ /* 0x000fc600078e00ff */
[----:B0-----:R-:W-:Y:S01]  /*246990*/  @!P0 LEA R4, R3, R0, 0x18 ;  /* 0x0000000003048211 */ /* 0x001fe200078ec0ff */
[----:B------:R-:W-:Y:S02]  /*2469a0*/  @!P0 IMAD.MOV.U32 R0, RZ, RZ, 0x5368 ;  /* 0x00005368ff008424 */ /* 0x000fe400078e00ff */
[----:B------:R-:W-:-:S03]  /*2469b0*/  @!P0 IMAD.MOV.U32 R3, RZ, RZ, RZ ;  /* 0x000000ffff038224 */ /* 0x000fc600078e00ff */
[----:B------:R-:W0:Y:S04]  /*2469c0*/  @!P0 LDS.64 R4, [R4] ;  /* 0x0000000004048984 */ /* 0x000e280000000a00 */
[----:B------:R1:W-:Y:S01]  /*2469d0*/  @!P0 STL [UR45], R0 ;  /* 0x00000000ff008987 */ /* 0x0003e2000810082d */
[----:B------:R-:W-:Y:S05]  /*2469e0*/  @!P0 BRA `(.L_x_11931) ;  /* 0x00000000002c8947 */ /* 0x000fea0003800000 */
[----:B------:R-:W2:Y:S01]  /*2469f0*/  S2UR UR5, SR_CgaCtaId ;  /* 0x00000000000579c3 */ /* 0x000ea20000008800 */
[----:B------:R-:W-:Y:S02]  /*246a00*/  UMOV UR4, 0x400 ;  /* 0x0000040000047882 */ /* 0x000fe40000000000 */
[----:B--2---:R-:W-:-:S09]  /*246a10*/  ULEA UR4, UR5, UR4, 0x18 ;  /* 0x0000000405047291 */ /* 0x004fd2000f8ec0ff */
[----:B0-----:R-:W0:Y:S02]  /*246a20*/  LDS.64 R4, [UR4] ;  /* 0x00000004ff047984 */ /* 0x001e240008000a00 */
[----:B0-----:R-:W-:-:S05]  /*246a30*/  IMAD.WIDE R6, R30, 0x10, R4 ;  /* 0x000000101e067825 */ /* 0x001fca00078e0204 */
[----:B------:R-:W2:Y:S04]  /*246a40*/  LD.E R9, desc[UR36][R6.64+0x20] ;  /* 0x0000202406097980 */ /* 0x000ea8000c101900 */
[----:B------:R3:W5:Y:S01]  /*246a50*/  LD.E R3, desc[UR36][R6.64+0x24] ;  /* 0x0000242406037980 */ /* 0x000762000c101900 */
[----:B------:R-:W-:Y:S02]  /*246a60*/  IMAD.MOV.U32 R41, RZ, RZ, 0x7 ;  /* 0x00000007ff297424 */ /* 0x000fe400078e00ff */
[----:B-1----:R-:W-:Y:S01]  /*246a70*/  IMAD.MOV.U32 R0, RZ, RZ, -0x1 ;  /* 0xffffffffff007424 */ /* 0x002fe200078e00ff */
[----:B--2---:R-:W-:-:S13]  /*246a80*/  ISETP.NE.AND P0, PT, R9, -0x1, PT ;  /* 0xffffffff0900780c */ /* 0x004fda0003f05270 */
[----:B---3--:R-:W-:Y:S05]  /*246a90*/  @!P0 BRA `(.L_x_11932) ;  /* 0x0000000000a88947 */ /* 0x008fea0003800000 */
.L_x_11931:
[----:B0-----:R-:W-:-:S05]  /*246aa0*/  IMAD.WIDE R6, R9, 0x10, R4 ;  /* 0x0000001009067825 */ /* 0x001fca00078e0204 */
[----:B------:R-:W2:Y:S01]  /*246ab0*/  LD.E R11, desc[UR36][R6.64+0x4] ;  /* 0x00000424060b7980 */ /* 0x000ea2000c101900 */
[----:B------:R-:W-:Y:S01]  /*246ac0*/  IMAD.MOV.U32 R41, RZ, RZ, RZ ;  /* 0x000000ffff297224 */ /* 0x000fe200078e00ff */
[----:B--2---:R-:W-:-:S13]  /*246ad0*/  ISETP.GT.AND P0, PT, R11, 0x315e, PT ;  /* 0x0000315e0b00780c */ /* 0x004fda0003f04270 */
[----:B------:R-:W-:Y:S05]  /*246ae0*/  @P0 BRA `(.L_x_11933) ;  /* 0x00000000002c0947 */ /* 0x000fea0003800000 */
[----:B------:R-:W-:-:S13]  /*246af0*/  ISETP.NE.AND P0, PT, R11, 0xb59, PT ;  /* 0x00000b590b00780c */ /* 0x000fda0003f05270 */
[----:B------:R-:W-:Y:S05]  /*246b00*/  @!P0 BRA `(.L_x_11934) ;  /* 0x0000000000188947 */ /* 0x000fea0003800000 */
[----:B------:R-:W-:-:S13]  /*246b10*/  ISETP.NE.AND P0, PT, R11, 0x315d, PT ;  /* 0x0000315d0b00780c */ /* 0x000fda0003f05270 */
[----:B------:R-:W-:Y:S05]  /*246b20*/  @P0 BREAK.RELIABLE B8 ;  /* 0x0000000000080942 */ /* 0x000fea0003800100 */
[----:B------:R-:W-:Y:S05]  /*246b30*/  @P0 BRA `(.L_x_11935) ;  /* 0x0000000000400947 */ /* 0x000fea0003800000 */
[----:B-1----:R-:W-:Y:S02]  /*246b40*/  IMAD.MOV.U32 R0, RZ, RZ, R9 ;  /* 0x000000ffff007224 */ /* 0x002fe400078e0009 */
[----:B------:R-:W-:Y:S01]  /*246b50*/  IMAD.MOV.U32 R41, RZ, RZ, 0x3 ;  /* 0x00000003ff297424 */ /* 0x000fe200078e00ff */
[----:B------:R-:W-:Y:S06]  /*246b60*/  BRA `(.L_x_11932) ;  /* 0x0000000000747947 */ /* 0x000fec0003800000 */
.L_x_11934:
[----:B-1----:R-:W-:Y:S02]  /*246b70*/  IMAD.MOV.U32 R0, RZ, RZ, R9 ;  /* 0x000000ffff007224 */ /* 0x002fe400078e0009 */
[----:B------:R-:W-:Y:S01]  /*246b80*/  IMAD.MOV.U32 R41, RZ, RZ, 0x4 ;  /* 0x00000004ff297424 */ /* 0x000fe200078e00ff */
[----:B------:R-:W-:Y:S06]  /*246b90*/  BRA `(.L_x_11932) ;  /* 0x0000000000687947 */ /* 0x000fec0003800000 */
.L_x_11933:
[----:B-1----:R-:W-:-:S05]  /*246ba0*/  IMAD.MOV.U32 R0, RZ, RZ, -0x315f ;  /* 0xffffcea1ff007424 */ /* 0x002fca00078e00ff */
[----:B------:R-:W-:-:S05]  /*246bb0*/  VIADDMNMX.U32 R0, R11, R0, 0x5, PT ;  /* 0x000000050b007446 */ /* 0x000fca0003800000 */
[----:B------:R-:W-:-:S04]  /*246bc0*/  IMAD.SHL.U32 R0, R0, 0x4, RZ ;  /* 0x0000000400007824 */ /* 0x000fc800078e00ff */
[----:B------:R-:W0:Y:S02]  /*246bd0*/  LDC R6, c[0x2][R0+0x20] ;  /* 0x0080080000067b82 */ /* 0x000e240000000800 */
[----:B0-----:R-:W-:-:S04]  /*246be0*/  SHF.R.S32.HI R7, RZ, 0x1f, R6 ;  /* 0x0000001fff077819 */ /* 0x001fc80000011406 */
.L_x_15460:
[----:B------:R-:W-:Y:S05]  /*246bf0*/  BRX R6 -0x246c00                                                                                                                                      (*"BRANCH_TARGETS .L_x_15461,.L_x_15462,.L_x_15465"*) ;  /* 0xffffdb9406007949 */ /* 0x000fea000383ffff */
.L_x_15462:
[----:B------:R-:W-:Y:S01]  /*246c00*/  ISETP.NE.AND P0, PT, R11, 0x3167, PT ;  /* 0x000031670b00780c */ /* 0x000fe20003f05270 */
[----:B------:R-:W-:-:S12]  /*246c10*/  IMAD.MOV.U32 R0, RZ, RZ, R9 ;  /* 0x000000ffff007224 */ /* 0x000fd800078e0009 */
[----:B------:R-:W-:Y:S05]  /*246c20*/  @P0 BREAK.RELIABLE B8 ;  /* 0x0000000000080942 */ /* 0x000fea0003800100 */
[----:B------:R-:W-:Y:S05]  /*246c30*/  @!P0 BRA `(.L_x_11932) ;  /* 0x0000000000408947 */ /* 0x000fea0003800000 */
.L_x_11935:
[----:B-1----:R-:W-:Y:S01]  /*246c40*/  MOV R0, 0x0 ;  /* 0x0000000000007802 */ /* 0x002fe20000000f00 */
[----:B------:R-:W0:Y:S01]  /*246c50*/  LDCU.64 UR4, c[0x4][0x58] ;  /* 0x01000b00ff0477ac */ /* 0x000e220008000a00 */
[----:B------:R-:W-:Y:S02]  /*246c60*/  CS2R R6, SRZ ;  /* 0x0000000000067805 */ /* 0x000fe4000001ff00 */
[----:B------:R1:W2:Y:S01]  /*246c70*/  LDC.64 R8, c[0x4][R0] ;  /* 0x0100000000087b82 */ /* 0x0002a20000000a00 */
[----:B0-----:R-:W-:Y:S02]  /*246c80*/  IMAD.U32 R4, RZ, RZ, UR4 ;  /* 0x00000004ff047e24 */ /* 0x001fe4000f8e00ff */
[----:B------:R-:W-:Y:S01]  /*246c90*/  IMAD.U32 R5, RZ, RZ, UR5 ;  /* 0x00000005ff057e24 */ /* 0x000fe2000f8e00ff */
[----:B-1----:R-:W-:Y:S06]  /*246ca0*/  BMOV.32.CLEAR RZ, B5 ;  /* 0x0000000005ff7355 */ /* 0x002fec0000100000 */
[----:B------:R-:W-:-:S07]  /*246cb0*/  LEPC R20, `(.L_x_11936) ;  /* 0x000000001014794e */ /* 0x000fce0000000000 */
[----:B--2--5:R-:W-:Y:S05]  /*246cc0*/  CALL.ABS.NOINC R8 ;  /* 0x0000000008007343 */ /* 0x024fea0003c00000 */
.L_x_11936:
[----:B------:R-:W-:Y:S01]  /*246cd0*/  PLOP3.LUT P0, PT, PT, PT, PT, 0x80, 0x8 ;  /* 0x000000000008781c */ /* 0x000fe20003f0f070 */
[----:B------:R-:W-:-:S12]  /*246ce0*/  BRA `(.L_x_11937) ;  /* 0x0000004800b07947 */ /* 0x000fd80003800000 */
.L_x_15461:
[----:B------:R-:W-:Y:S02]  /*246cf0*/  IMAD.MOV.U32 R0, RZ, RZ, R9 ;  /* 0x000000ffff007224 */ /* 0x000fe400078e0009 */
[----:B------:R-:W-:Y:S01]  /*246d00*/  IMAD.MOV.U32 R41, RZ, RZ, 0x1 ;  /* 0x00000001ff297424 */ /* 0x000fe200078e00ff */
[----:B------:R-:W-:Y:S06]  /*246d10*/  BRA `(.L_x_11932) ;  /* 0x0000000000087947 */ /* 0x000fec0003800000 */
.L_x_15465:
[----:B------:R-:W-:Y:S02]  /*246d20*/  IMAD.MOV.U32 R0, RZ, RZ, R9 ;  /* 0x000000ffff007224 */ /* 0x000fe400078e0009 */
[----:B------:R-:W-:-:S07]  /*246d30*/  IMAD.MOV.U32 R41, RZ, RZ, 0x2 ;  /* 0x00000002ff297424 */ /* 0x000fce00078e00ff */
.L_x_11932:
[----:B------:R-:W-:Y:S05]  /*246d40*/  BSYNC.RELIABLE B8 ;  /* 0x0000000000087941 */ /* 0x000fea0003800100 */
.L_x_11930:
[----:B-----5:R-:W-:Y:S01]  /*246d50*/  ISETP.NE.AND P0, PT, R3, -0x1, PT ;  /* 0xffffffff0300780c */ /* 0x020fe20003f05270 */
[----:B------:R-:W-:Y:S01]  /*246d60*/  BSSY.RELIABLE B8, `(.L_x_11938) ;  /* 0x0000026000087945 */ /* 0x000fe20003800100 */
[----:B------:R-:W-:-:S11]  /*246d70*/  IMAD.MOV.U32 R37, RZ, RZ, 0x7 ;  /* 0x00000007ff257424 */ /* 0x000fd600078e00ff */
[----:B------:R-:W-:Y:S05]  /*246d80*/  @!P0 BRA `(.L_x_11939) ;  /* 0x00000000008c8947 */ /* 0x000fea0003800000 */
[----:B------:R-:W-:-:S06]  /*246d90*/  IMAD.WIDE R4, R3, 0x10, R4 ;  /* 0x0000001003047825 */ /* 0x000fcc00078e0204 */
        /* <DEDUP_REMOVED lines=9> */
[----:B------:R-:W-:Y:S01]  /*246e30*/  IMAD.MOV.U32 R37, RZ, RZ, 0x3 ;  /* 0x00000003ff257424 */ /* 0x000fe200078e00ff */
[----:B------:R-:W-:Y:S06]  /*246e40*/  BRA `(.L_x_11939) ;  /* 0x00000000005c7947 */ /* 0x000fec0003800000 */
.L_x_11941:
[----:B------:R-:W-:Y:S01]  /*246e50*/  IMAD.MOV.U32 R37, RZ, RZ, 0x4 ;  /* 0x00000004ff257424 */ /* 0x000fe200078e00ff */
[----:B------:R-:W-:Y:S06]  /*246e60*/  BRA `(.L_x_11939) ;  /* 0x0000000000547947 */ /* 0x000fec0003800000 */
.L_x_11940:
[----:B------:R-:W-:-:S05]  /*246e70*/  IMAD.MOV.U32 R5, RZ, RZ, -0x315f ;  /* 0xffffcea1ff057424 */ /* 0x000fca00078e00ff */
[----:B------:R-:W-:-:S05]  /*246e80*/  VIADDMNMX.U32 R4, R4, R5, 0x9, PT ;  /* 0x0000000904047446 */ /* 0x000fca0003800005 */
[----:B------:R-:W-:-:S04]  /*246e90*/  IMAD.SHL.U32 R6, R4, 0x4, RZ ;  /* 0x0000000404067824 */ /* 0x000fc800078e00ff */
[----:B------:R-:W0:Y:S02]  /*246ea0*/  LDC R4, c[0x2][R6+0x38] ;  /* 0x00800e0006047b82 */ /* 0x000e240000000800 */
[----:B0-----:R-:W-:-:S04]  /*246eb0*/  SHF.R.S32.HI R5, RZ, 0x1f, R4 ;  /* 0x0000001fff057819 */ /* 0x001fc80000011404 */
.L_x_15467:
[----:B------:R-:W-:Y:S05]  /*246ec0*/  BRX R4 -0x246ed0                                                                                                                                      (*"BRANCH_TARGETS .L_x_15468,.L_x_15469,.L_x_15472,.L_x_11939"*) ;  /* 0xffffdb90044c7949 */ /* 0x000fea000383ffff */
.L_x_15469:
[----:B------:R-:W-:Y:S05]  /*246ed0*/  BREAK.RELIABLE B8 ;  /* 0x0000000000087942 */ /* 0x000fea0003800100 */
.L_x_11942:
[----:B------:R-:W-:Y:S01]  /*246ee0*/  MOV R0, 0x0 ;  /* 0x0000000000007802 */ /* 0x000fe20000000f00 */
[----:B------:R-:W0:Y:S01]  /*246ef0*/  LDCU.64 UR4, c[0x4][0x60] ;  /* 0x01000c00ff0477ac */ /* 0x000e220008000a00 */
[----:B------:R-:W-:Y:S02]  /*246f00*/  CS2R R6, SRZ ;  /* 0x0000000000067805 */ /* 0x000fe4000001ff00 */
[----:B------:R1:W2:Y:S01]  /*246f10*/  LDC.64 R8, c[0x4][R0] ;  /* 0x0100000000087b82 */ /* 0x0002a20000000a00 */
[----:B0-----:R-:W-:Y:S02]  /*246f20*/  IMAD.U32 R4, RZ, RZ, UR4 ;  /* 0x00000004ff047e24 */ /* 0x001fe4000f8e00ff */
[----:B------:R-:W-:Y:S01]  /*246f30*/  IMAD.U32 R5, RZ, RZ, UR5 ;  /* 0x00000005ff057e24 */ /* 0x000fe2000f8e00ff */
[----:B-1----:R-:W-:Y:S06]  /*246f40*/  BMOV.32.CLEAR RZ, B5 ;  /* 0x0000000005ff7355 */ /* 0x002fec0000100000 */
[----:B------:R-:W-:-:S07]  /*246f50*/  LEPC R20, `(.L_x_11943) ;  /* 0x000000001014794e */ /* 0x000fce0000000000 */
[----:B--2---:R-:W-:Y:S05]  /*246f60*/  CALL.ABS.NOINC R8 ;  /* 0x0000000008007343 */ /* 0x004fea0003c00000 */
.L_x_11943:
[----:B------:R-:W-:Y:S01]  /*246f70*/  PLOP3.LUT P0, PT, PT, PT, PT, 0x80, 0x8 ;  /* 0x000000000008781c */ /* 0x000fe20003f0f070 */
[----:B------:R-:W-:-:S12]  /*246f80*/  BRA `(.L_x_11937) ;  /* 0x0000004800087947 */ /* 0x000fd80003800000 */
.L_x_15468:
[----:B------:R-:W-:Y:S01]  /*246f90*/  IMAD.MOV.U32 R37, RZ, RZ, 0x1 ;  /* 0x00000001ff257424 */ /* 0x000fe200078e00ff */
[----:B------:R-:W-:Y:S06]  /*246fa0*/  BRA `(.L_x_11939) ;  /* 0x0000000000047947 */ /* 0x000fec0003800000 */
.L_x_15472:
[----:B------:R-:W-:-:S07]  /*246fb0*/  IMAD.MOV.U32 R37, RZ, RZ, 0x2 ;  /* 0x00000002ff257424 */ /* 0x000fce00078e00ff */
.L_x_11939:
[----:B------:R-:W-:Y:S05]  /*246fc0*/  BSYNC.RELIABLE B8 ;  /* 0x0000000000087941 */ /* 0x000fea0003800100 */
.L_x_11938:
[----:B------:R-:W-:-:S04]  /*246fd0*/  LOP3.LUT R0, R0, R3, RZ, 0xc0, !PT ;  /* 0x0000000300007212 */ /* 0x000fc800078ec0ff */
[----:B------:R-:W-:-:S13]  /*246fe0*/  ISETP.NE.AND P0, PT, R0, -0x1, PT ;  /* 0xffffffff0000780c */ /* 0x000fda0003f05270 */
[----:B------:R-:W-:Y:S05]  /*246ff0*/  @P0 BRA `(.L_x_11944) ;  /* 0x00000000002c0947 */ /* 0x000fea0003800000 */
        /* <DEDUP_REMOVED lines=9> */
.L_x_11945:
[----:B------:R-:W-:Y:S01]  /*247090*/  PLOP3.LUT P0, PT, PT, PT, PT, 0x80, 0x8 ;  /* 0x000000000008781c */ /* 0x000fe20003f0f070 */
[----:B------:R-:W-:-:S12]  /*2470a0*/  BRA `(.L_x_11937) ;  /* 0x0000004400c07947 */ /* 0x000fd80003800000 */
.L_x_11944:
[----:B------:R-:W-:Y:S01]  /*2470b0*/  BSSY B8, `(.L_x_11946) ;  /* 0x000046e000087945 */ /* 0x000fe20003800000 */
[----:B------:R-:W-:Y:S01]  /*2470c0*/  IMAD.MOV.U32 R36, RZ, RZ, RZ ;  /* 0x000000ffff247224 */ /* 0x000fe200078e00ff */
[----:B------:R-:W-:Y:S01]  /*2470d0*/  PRMT R0, RZ, 0x7610, R0 ;  /* 0x00007610ff007816 */ /* 0x000fe20000000000 */
[----:B------:R-:W-:Y:S02]  /*2470e0*/  IMAD.MOV.U32 R31, RZ, RZ, RZ ;  /* 0x000000ffff1f7224 */ /* 0x000fe400078e00ff */
[----:B------:R-:W-:-:S07]  /*2470f0*/  IMAD.MOV.U32 R3, RZ, RZ, RZ ;  /* 0x000000ffff037224 */ /* 0x000fce00078e00ff */
.L_x_12043:
[----:B------:R-:W-:Y:S01]  /*247100*/  ISETP.NE.AND P0, PT, R36, 0x186a0, PT ;  /* 0x000186a02400780c */ /* 0x000fe20003f05270 */
[----:B------:R-:W-:-:S12]  /*247110*/  YIELD ;  /* 0x0000000000007946 */ /* 0x000fd80003800000 */
[----:B---3-5:R-:W-:Y:S05]  /*247120*/  @!P0 BRA `(.L_x_11947) ;  /* 0x0000004400988947 */ /* 0x028fea0003800000 */
[----:B------:R-:W-:Y:S01]  /*247130*/  LOP3.LUT P0, RZ, R0, 0xff, RZ, 0xc0, !PT ;  /* 0x000000ff00ff7812 */ /* 0x000fe2000780c0ff */
[----:B------:R-:W-:Y:S05]  /*247140*/  WARPSYNC.ALL ;  /* 0x0000000000007948 */ /* 0x000fea0003800000 */
[----:B------:R-:W-:Y:S07]  /*247150*/  BAR.SYNC.DEFER_BLOCKING 0x0 ;  /* 0x0000000000007b1d */ /* 0x000fee0000010000 */
[----:B------:R-:W-:Y:S05]  /*247160*/  @P0 BRA `(.L_x_11947) ;  /* 0x0000004400880947 */ /* 0x000fea0003800000 */
[----:B------:R-:W0:Y:S02]  /*247170*/  LDC.64 R34, c[0x4][0x10] ;  /* 0x01000400ff227b82 */ /* 0x000e240000000a00 */
[----:B0-----:R-:W2:Y:S01]  /*247180*/  LDG.E.64 R4, desc[UR36][R34.64] ;  /* 0x0000002422047981 */ /* 0x001ea2000c1e1b00 */
[----:B------:R-:W-:Y:S02]  /*247190*/  IMAD.MOV.U32 R6, RZ, RZ, -0x1 ;  /* 0xffffffffff067424 */ /* 0x000fe400078e00ff */
[----:B------:R-:W-:-:S05]  /*2471a0*/  IMAD.MOV.U32 R7, RZ, RZ, RZ ;  /* 0x000000ffff077224 */ /* 0x000fca00078e00ff */
[----:B--2---:R-:W2:Y:S01]  /*2471b0*/  ATOM.E.CAS.STRONG.GPU PT, R4, [R4+0x4], R6, R7 ;  /* 0x000004060404738b */ /* 0x004ea200001ee107 */
[----:B------:R-:W-:Y:S01]  /*2471c0*/  BSSY B10, `(.L_x_11948) ;  /* 0x00004590000a7945 */ /* 0x000fe20003800000 */
[----:B--2---:R-:W-:-:S05]  /*2471d0*/  VIADD R0, R4, 0x1 ;  /* 0x0000000104007836 */ /* 0x004fca0000000000 */
[----:B------:R-:W-:-:S13]  /*2471e0*/  ISETP.GT.U32.AND P0, PT, R0, 0x1, PT ;  /* 0x000000010000780c */ /* 0x000fda0003f04070 */
[----:B------:R-:W-:Y:S05]  /*2471f0*/  @P0 BRA `(.L_x_11949) ;  /* 0x0000004400440947 */ /* 0x000fea0003800000 */
[----:B------:R-:W2:Y:S04]  /*247200*/  LDG.E.64 R8, desc[UR36][R34.64] ;  /* 0x0000002422087981 */ /* 0x000ea8000c1e1b00 */
[----:B--2---:R-:W2:Y:S01]  /*247210*/  LD.E.U8.STRONG.SYS R0, desc[UR36][R8.64] ;  /* 0x0000002408007980 */ /* 0x004ea2000c115100 */
[----:B------:R-:W-:Y:S01]  /*247220*/  BSSY.RECONVERGENT B11, `(.L_x_11950) ;  /* 0x00000110000b7945 */ /* 0x000fe20003800200 */
[----:B--2---:R-:W-:-:S13]  /*247230*/  ISETP.NE.AND P0, PT, R0, RZ, PT ;  /* 0x000000ff0000720c */ /* 0x004fda0003f05270 */
[----:B------:R-:W-:Y:S05]  /*247240*/  @!P0 BRA `(.L_x_11951) ;  /* 0x0000000000388947 */ /* 0x000fea0003800000 */
[----:B------:R-:W2:Y:S01]  /*247250*/  LD.E.STRONG.SYS R13, desc[UR36][R8.64+0x4] ;  /* 0x00000424080d7980 */ /* 0x000ea2000c115900 */
[----:B------:R-:W-:Y:S01]  /*247260*/  IMAD.MOV.U32 R12, RZ, RZ, RZ ;  /* 0x000000ffff0c7224 */ /* 0x000fe200078e00ff */
[----:B------:R-:W-:Y:S01]  /*247270*/  MOV R0, 0x0 ;  /* 0x0000000000007802 */ /* 0x000fe20000000f00 */
[----:B------:R-:W0:Y:S01]  /*247280*/  LDCU.64 UR4, c[0x4][0x50] ;  /* 0x01000a00ff0477ac */ /* 0x000e220008000a00 */
[----:B------:R-:W-:Y:S02]  /*247290*/  IMAD.U32 R6, RZ, RZ, UR41 ;  /* 0x00000029ff067e24 */ /* 0x000fe4000f8e00ff */
[----:B------:R1:W3:Y:S01]  /*2472a0*/  LDC.64 R10, c[0x4][R0] ;  /* 0x01000000000a7b82 */ /* 0x0002e20000000a00 */
[----:B------:R-:W-:Y:S02]  /*2472b0*/  IMAD.U32 R7, RZ, RZ, UR40 ;  /* 0x00000028ff077e24 */ /* 0x000fe4000f8e00ff */
[----:B0-----:R-:W-:Y:S02]  /*2472c0*/  IMAD.U32 R4, RZ, RZ, UR4 ;  /* 0x00000004ff047e24 */ /* 0x001fe4000f8e00ff */
[----:B------:R-:W-:Y:S01]  /*2472d0*/  IMAD.U32 R5, RZ, RZ, UR5 ;  /* 0x00000005ff057e24 */ /* 0x000fe2000f8e00ff */
[----:B--2---:R1:W-:Y:S01]  /*2472e0*/  STL.64 [R1+0x8], R12 ;  /* 0x0000080c01007387 */ /* 0x0043e20000100a00 */
[----:B---3--:R-:W-:Y:S05]  /*2472f0*/  BMOV.32.CLEAR RZ, B5 ;  /* 0x0000000005ff7355 */ /* 0x008fea0000100000 */
[----:B------:R-:W-:-:S07]  /*247300*/  LEPC R20, `(.L_x_11952) ;  /* 0x000000001014794e */ /* 0x000fce0000000000 */
[----:B-1----:R-:W-:Y:S05]  /*247310*/  CALL.ABS.NOINC R10 ;  /* 0x000000000a007343 */ /* 0x002fea0003c00000 */
.L_x_11952:
[----:B------:R0:W5:Y:S02]  /*247320*/  LDG.E.64 R8, desc[UR36][R34.64] ;  /* 0x0000002422087981 */ /* 0x000164000c1e1b00 */
.L_x_11951:
[----:B------:R-:W-:Y:S05]  /*247330*/  BSYNC.RECONVERGENT B11 ;  /* 0x00000000000b7941 */ /* 0x000fea0003800200 */
.L_x_11950:
[----:B------:R-:W-:Y:S01]  /*247340*/  BSSY B0, `(.L_x_11953) ;  /* 0x0000009000007945 */ /* 0x000fe20003800000 */
[----:B------:R-:W-:-:S07]  /*247350*/  IMAD.MOV.U32 R0, RZ, RZ, RZ ;  /* 0x000000ffff007224 */ /* 0x000fce00078e00ff */
.L_x_11954:
[----:B-----5:R-:W2:Y:S01]  /*247360*/  LD.E.U8.STRONG.SYS R4, desc[UR36][R8.64+0x8] ;  /* 0x0000082408047980 */ /* 0x020ea2000c115100 */
[C---:B------:R-:W-:Y:S01]  /*247370*/  ISETP.GE.U32.AND P0, PT, R0.reuse, 0x2710, PT ;  /* 0x000027100000780c */ /* 0x040fe20003f06070 */
[----:B------:R-:W-:Y:S01]  /*247380*/  VIADD R3, R0, 0x1 ;  /* 0x0000000100037836 */ /* 0x000fe20000000000 */
[----:B------:R-:W-:Y:S05]  /*247390*/  YIELD ;  /* 0x0000000000007946 */ /* 0x000fea0003800000 */
[----:B------:R-:W-:Y:S01]  /*2473a0*/  IMAD.MOV.U32 R0, RZ, RZ, R3 ;  /* 0x000000ffff007224 */ /* 0x000fe200078e0003 */
[----:B--2---:R-:W-:-:S13]  /*2473b0*/  ISETP.NE.AND P1, PT, R4, RZ, PT ;  /* 0x000000ff0400720c */ /* 0x004fda0003f25270 */
[----:B------:R-:W-:Y:S05]  /*2473c0*/  @!P0 BRA P1, `(.L_x_11954) ;  /* 0xfffffffc00e48947 */ /* 0x000fea000083ffff */
[----:B------:R-:W-:Y:S05]  /*2473d0*/  BSYNC B0 ;  /* 0x0000000000007941 */ /* 0x000fea0003800000 */
.L_x_11953:
[----:B------:R-:W-:Y:S02]  /*2473e0*/  IMAD.MOV.U32 R3, RZ, RZ, 0x6 ;  /* 0x00000006ff037424 */ /* 0x000fe400078e00ff */
[----:B------:R-:W-:-:S03]  /*2473f0*/  IMAD.MOV.U32 R4, RZ, RZ, 0x1 ;  /* 0x00000001ff047424 */ /* 0x000fc600078e00ff */
[----:B------:R1:W-:Y:S04]  /*247400*/  ST.E.STRONG.SYS desc[UR36][R8.64+0xc], R3 ;  /* 0x00000c0308007985 */ /* 0x0003e8000c115924 */
[----:B------:R1:W-:Y:S04]  /*247410*/  ST.E.STRONG.SYS desc[UR36][R8.64+0x950], R3 ;  /* 0x0009500308007985 */ /* 0x0003e8000c115924 */
        /* <DEDUP_REMOVED lines=12> */
[----:B0-----:R-:W2:Y:S04]  /*2474e0*/  LDG.E.64 R34, desc[UR36][R34.64] ;  /* 0x0000002422227981 */ /* 0x001ea8000c1e1b00 */
[----:B--2---:R-:W2:Y:S01]  /*2474f0*/  LD.E.U8.STRONG.SYS R0, desc[UR36][R34.64+0x95d] ;  /* 0x00095d2422007980 */ /* 0x004ea2000c115100 */
[----:B------:R-:W-:Y:S01]  /*247500*/  BSSY B0, `(.L_x_11955) ;  /* 0x000003d000007945 */ /* 0x000fe20003800000 */
[----:B--2---:R-:W-:-:S13]  /*247510*/  ISETP.NE.AND P0, PT, R0, RZ, PT ;  /* 0x000000ff0000720c */ /* 0x004fda0003f05270 */
[----:B-1----:R-:W-:Y:S05]  /*247520*/  @P0 BRA `(.L_x_11956) ;  /* 0x0000000000e80947 */ /* 0x002fea0003800000 */
[----:B------:R-:W-:-:S07]  /*247530*/  IMAD.MOV.U32 R0, RZ, RZ, RZ ;  /* 0x000000ffff007224 */ /* 0x000fce00078e00ff */
.L_x_11957:
[----:B------:R-:W-:Y:S05]  /*247540*/  YIELD ;  /* 0x0000000000007946 */ /* 0x000fea0003800000 */
[----:B------:R-:W-:Y:S01]  /*247550*/  ISETP.NE.AND P0, PT, R0, 0x7530, PT ;  /* 0x000075300000780c */ /* 0x000fe20003f05270 */
        /* <DEDUP_REMOVED lines=9> */
[----:B------:R-:W-:Y:S05]  /*2475f0*/  @!P0 BRA `(.L_x_11956) ;  /* 0x0000000000b48947 */ /* 0x000fea0003800000 */
[----:B------:R-:W0:Y:S02]  /*247600*/  LDC.64 R6, c[0x4][0x10] ;  /* 0x01000400ff067b82 */ /* 0x000e240000000a00 */
[----:B0-----:R-:W2:Y:S04]  /*247610*/  LDG.E.64 R4, desc[UR36][R6.64] ;  /* 0x0000002406047981 */ /* 0x001ea8000c1e1b00 */
        /* <DEDUP_REMOVED lines=12> */
[----:B------:R-:W2:Y:S04]  /*2476e0*/  LDG.E.64 R4, desc[UR36][R6.64] ;  /* 0x0000002406047981 */ /* 0x000ea8000c1e1b00 */
        /* <DEDUP_REMOVED lines=26> */
[----:B--2---:R-:W2:Y:S01]  /*247890*/  LD.E.U8.STRONG.SYS R4, desc[UR36][R4.64+0x95d] ;  /* 0x00095d2404047980 */ /* 0x004ea2000c115100 */
[----:B------:R-:W-:Y:S01]  /*2478a0*/  VIADD R0, R0, 0x4 ;  /* 0x0000000400007836 */ /* 0x000fe20000000000 */
[----:B--2---:R-:W-:-:S13]  /*2478b0*/  ISETP.NE.AND P0, PT, R4, RZ, PT ;  /* 0x000000ff0400720c */ /* 0x004fda0003f05270 */
[----:B------:R-:W-:Y:S05]  /*2478c0*/  @!P0 BRA `(.L_x_11957) ;  /* 0xfffffffc001c8947 */ /* 0x000fea000383ffff */
.L_x_11956:
[----:B------:R-:W-:Y:S05]  /*2478d0*/  BSYNC B0 ;  /* 0x0000000000007941 */ /* 0x000fea0003800000 */
.L_x_11955:
[----:B------:R-:W0:Y:S01]  /*2478e0*/  S2UR UR5, SR_CgaCtaId ;  /* 0x00000000000579c3 */ /* 0x000e220000008800 */
[----:B------:R-:W-:Y:S01]  /*2478f0*/  ISETP.NE.AND P0, PT, R30, -0x1, PT ;  /* 0xffffffff1e00780c */ /* 0x000fe20003f05270 */
[----:B------:R-:W-:-:S12]  /*247900*/  UMOV UR4, 0x400 ;  /* 0x0000040000047882 */ /* 0x000fd80000000000 */
[----:B------:R-:W-:-:S05]  /*247910*/  @!P0 IMAD.MOV.U32 R0, RZ, RZ, 0x5368 ;  /* 0x00005368ff008424 */ /* 0x000fca00078e00ff */
[----:B------:R-:W-:Y:S01]  /*247920*/  @!P0 STL [UR45], R0 ;  /* 0x00000000ff008987 */ /* 0x000fe2000810082d */
[----:B0-----:R-:W-:-:S06]  /*247930*/  ULEA UR4, UR5, UR4, 0x18 ;  /* 0x0000000405047291 */ /* 0x001fcc000f8ec0ff */
[----:B------:R-:W-:-:S05]  /*247940*/  @!P0 IMAD.U32 R10, RZ, RZ, UR4 ;  /* 0x00000004ff0a8e24 */ /* 0x000fca000f8e00ff */
[----:B------:R-:W-:Y:S01]  /*247950*/  @!P0 LDS.64 R4, [R10] ;  /* 0x000000000a048984 */ /* 0x000fe20000000a00 */
[----:B------:R-:W-:-:S05]  /*247960*/  @P0 IMAD.U32 R10, RZ, RZ, UR4 ;  /* 0x00000004ff0a0e24 */ /* 0x000fca000f8e00ff */
[----:B------:R-:W0:Y:S02]  /*247970*/  @P0 LDS.64 R4, [R10] ;  /* 0x000000000a040984 */ /* 0x000e240000000a00 */
[----:B0-----:R-:W-:-:S06]  /*247980*/  @P0 IMAD.WIDE R12, R30, 0x10, R4 ;  /* 0x000000101e0c0825 */ /* 0x001fcc00078e0204 */
[----:B------:R-:W2:Y:S01]  /*247990*/  @P0 LD.E R12, desc[UR36][R12.64+0x20] ;  /* 0x000020240c0c0980 */ /* 0x000ea2000c101900 */
[----:B------:R-:W-:Y:S01]  /*2479a0*/  @!P0 CS2R R6, SRZ ;  /* 0x0000000000068805 */ /* 0x000fe2000001ff00 */
[----:B------:R-:W-:Y:S01]  /*2479b0*/  BSSY B0, `(.L_x_11958) ;  /* 0x00001d7000007945 */ /* 0x000fe20003800000 */
[----:B--2---:R-:W-:Y:S01]  /*2479c0*/  @P0 IMAD.WIDE R6, R12, 0x10, RZ ;  /* 0x000000100c060825 */ /* 0x004fe200078e02ff */
[----:B------:R-:W-:Y:S02]  /*2479d0*/  ISETP.GT.AND P0, PT, R41, 0x1, PT ;  /* 0x000000012900780c */ /* 0x000fe40003f04270 */
[----:B------:R-:W-:-:S05]  /*2479e0*/  IADD3 R8, P1, PT, R6, R4, RZ ;  /* 0x0000000406087210 */ /* 0x000fca0007f3e0ff */
[----:B------:R-:W-:-:S06]  /*2479f0*/  IMAD.X R9, R7, 0x1, R5, P1 ;  /* 0x0000000107097824 */ /* 0x000fcc00008e0605 */
[----:B------:R-:W-:Y:S05]  /*247a00*/  @P0 BRA `(.L_x_11959) ;  /* 0x00000000003c0947 */ /* 0x000fea0003800000 */
[----:B------:R-:W-:-:S05]  /*247a10*/  VIMNMX.U32 R0, PT, PT, R41, 0x2, PT ;  /* 0x0000000229007848 */ /* 0x000fca0003fe0000 */
[----:B------:R-:W-:-:S04]  /*247a20*/  IMAD.SHL.U32 R0, R0, 0x4, RZ ;  /* 0x0000000400007824 */ /* 0x000fc800078e00ff */
[----:B------:R-:W0:Y:S02]  /*247a30*/  LDC R4, c[0x2][R0+0x60] ;  /* 0x0080180000047b82 */ /* 0x000e240000000800 */
[----:B0-----:R-:W-:-:S04]  /*247a40*/  SHF.R.S32.HI R5, RZ, 0x1f, R4 ;  /* 0x0000001fff057819 */ /* 0x001fc80000011404 */
.L_x_15478:
[----:B------:R-:W-:Y:S05]  /*247a50*/  BRX R4 -0x247a60                                                                                                                                      (*"BRANCH_TARGETS .L_x_15479,.L_x_15480,.L_x_11960"*) ;  /* 0xffffdb8404687949 */ /* 0x000fea000383ffff */
.L_x_15480:
[----:B------:R-:W0:Y:S02]  /*247a60*/  LDC.64 R6, c[0x4][0x10] ;  /* 0x01000400ff067b82 */ /* 0x000e240000000a00 */
[----:B0-----:R-:W2:Y:S04]  /*247a70*/  LDG.E.64 R4, desc[UR36][R6.64] ;  /* 0x0000002406047981 */ /* 0x001ea8000c1e1b00 */
[----:B--2---:R-:W2:Y:S04]  /*247a80*/  LD.E.64.STRONG.SYS R4, desc[UR36][R4.64+0x28] ;  /* 0x0000282404047980 */ /* 0x004ea8000c115b00 */
[----:B--2---:R0:W-:Y:S01]  /*247a90*/  ST.E.64 desc[UR36][R8.64+0x20], R4 ;  /* 0x0000200408007985 */ /* 0x0041e2000c101b24 */
[----:B------:R-:W-:Y:S05]  /*247aa0*/  BRA `(.L_x_11960) ;  /* 0x0000001c001c7947 */ /* 0x000fea0003800000 */
.L_x_15479:
[----:B------:R-:W0:Y:S02]  /*247ab0*/  LDC.64 R4, c[0x4][0x10] ;  /* 0x01000400ff047b82 */ /* 0x000e240000000a00 */
[----:B0-----:R-:W2:Y:S04]  /*247ac0*/  LDG.E.64 R4, desc[UR36][R4.64] ;  /* 0x0000002404047981 */ /* 0x001ea8000c1e1b00 */
[----:B--2---:R-:W2:Y:S04]  /*247ad0*/  LD.E.STRONG.SYS R3, desc[UR36][R4.64+0x1c] ;  /* 0x00001c2404037980 */ /* 0x004ea8000c115900 */
[----:B--2---:R0:W-:Y:S01]  /*247ae0*/  ST.E desc[UR36][R8.64+0x20], R3 ;  /* 0x0000200308007985 */ /* 0x0041e2000c101924 */
[----:B------:R-:W-:Y:S05]  /*247af0*/  BRA `(.L_x_11960) ;  /* 0x0000001c00087947 */ /* 0x000fea0003800000 */
.L_x_11959:
[----:B------:R-:W-:-:S05]  /*247b00*/  IMAD.MOV.U32 R0, RZ, RZ, -0x2 ;  /* 0xfffffffeff007424 */ /* 0x000fca00078e00ff */
[----:B------:R-:W-:-:S05]  /*247b10*/  VIADDMNMX.U32 R0, R41, R0, 0x3, PT ;  /* 0x0000000329007446 */ /* 0x000fca0003800000 */
[----:B------:R-:W-:-:S04]  /*247b20*/  IMAD.SHL.U32 R0, R0, 0x4, RZ ;  /* 0x0000000400007824 */ /* 0x000fc800078e00ff */
[----:B------:R-:W0:Y:S02]  /*247b30*/  LDC R6, c[0x2][R0+0x6c] ;  /* 0x00801b0000067b82 */ /* 0x000e240000000800 */
[----:B0-----:R-:W-:-:S04]  /*247b40*/  SHF.R.S32.HI R7, RZ, 0x1f, R6 ;  /* 0x0000001fff077819 */ /* 0x001fc80000011406 */
.L_x_15482:
[----:B------:R-:W-:Y:S05]  /*247b50*/  BRX R6 -0x247b60                                                                                                                                      (*"BRANCH_TARGETS .L_x_15483,.L_x_15484,.L_x_15485,.L_x_11960"*) ;  /* 0xffffdb8406287949 */ /* 0x000fea000383ffff */
.L_x_15485:
[----:B------:R-:W0:Y:S02]  /*247b60*/  LDC.64 R6, c[0x4][0x10] ;  /* 0x01000400ff067b82 */ /* 0x000e240000000a00 */
[----:B0-----:R-:W5:Y:S01]  /*247b70*/  LDG.E.64 R6, desc[UR36][R6.64] ;  /* 0x0000002406067981 */ /* 0x001f62000c1e1b00 */
[----:B------:R-:W-:Y:S01]  /*247b80*/  BSSY B1, `(.L_x_11961) ;  /* 0x000000a000017945 */ /* 0x000fe20003800000 */
[----:B------:R-:W-:-:S07]  /*247b90*/  IMAD.MOV.U32 R11, RZ, RZ, RZ ;  /* 0x000000ffff0b7224 */ /* 0x000fce00078e00ff */
.L_x_11962:
[----:B-----5:R-:W-:-:S05]  /*247ba0*/  IADD3 R12, P0, PT, R6, R11, RZ ;  /* 0x0000000b060c7210 */ /* 0x020fca0007f1e0ff */
[----:B------:R-:W-:-:S05]  /*247bb0*/  IMAD.X R13, RZ, RZ, R7, P0 ;  /* 0x000000ffff0d7224 */ /* 0x000fca00000e0607 */
[----:B------:R-:W2:Y:S01]  /*247bc0*/  LD.E.U8.STRONG.SYS R12, desc[UR36][R12.64+0x50] ;  /* 0x000050240c0c7980 */ /* 0x000ea2000c115100 */
[----:B------:R-:W-:Y:S05]  /*247bd0*/  YIELD ;  /* 0x0000000000007946 */ /* 0x000fea0003800000 */
[----:B------:R-:W-:Y:S02]  /*247be0*/  IMAD.MOV.U32 R3, RZ, RZ, R11 ;  /* 0x000000ffff037224 */ /* 0x000fe400078e000b */
[----:B------:R-:W-:Y:S01]  /*247bf0*/  VIADD R11, R11, 0x1 ;  /* 0x000000010b0b7836 */ /* 0x000fe20000000000 */
[----:B--2---:R-:W-:-:S13]  /*247c00*/  ISETP.NE.AND P0, PT, R12, RZ, PT ;  /* 0x000000ff0c00720c */ /* 0x004fda0003f05270 */
[----:B------:R-:W-:Y:S05]  /*247c10*/  @P0 BRA `(.L_x_11962) ;  /* 0xfffffffc00e00947 */ /* 0x000fea000383ffff */
[----:B------:R-:W-:Y:S05]  /*247c20*/  BSYNC B1 ;  /* 0x0000000000017941 */ /* 0x000fea0003800000 */
.L_x_11961:
[C---:B------:R-:W-:Y:S01]  /*247c30*/  LOP3.LUT P0, R20, R3.reuse, 0x1, RZ, 0xc0, !PT ;  /* 0x0000000103147812 */ /* 0x040fe2000780c0ff */
[----:B------:R-:W-:Y:S01]  /*247c40*/  IMAD.SHL.U32 R0, R3, 0x4, RZ ;  /* 0x0000000403007824 */ /* 0x000fe200078e00ff */
[----:B------:R-:W0:Y:S03]  /*247c50*/  LDS.64 R6, [R10+0x8] ;  /* 0x000008000a067984 */ /* 0x000e260000000a00 */
        /* <DEDUP_REMOVED lines=24> */
[----:B0-----:R-:W-:Y:S01]  /*247de0*/  IMAD.MOV.U32 R0, RZ, RZ, 0x1 ;  /* 0x00000001ff007424 */ /* 0x001fe200078e00ff */
[----:B------:R-:W-:Y:S01]  /*247df0*/  ISETP.NE.AND P0, PT, R3, RZ, PT ;  /* 0x000000ff0300720c */ /* 0x000fe20003f05270 */
[----:B------:R-:W-:-:S04]  /*247e00*/  IMAD.WIDE R4, R11, 0x10, R4 ;  /* 0x000000100b047825 */ /* 0x000fc800078e0204 */
[----:B------:R-:W-:Y:S01]  /*247e10*/  IMAD.MOV.U32 R7, RZ, RZ, 0x10ef ;  /* 0x000010efff077424 */ /* 0x000fe200078e00ff */
[----:B------:R0:W-:Y:S04]  /*247e20*/  ST.E desc[UR36][R4.64+0x8], R21 ;  /* 0x0000081504007985 */ /* 0x0001e8000c101924 */
[----:B------:R0:W-:Y:S03]  /*247e30*/  ST.E desc[UR36][R4.64+0x4], R7 ;  /* 0x0000040704007985 */ /* 0x0001e6000c101924 */
[----:B------:R-:W-:Y:S05]  /*247e40*/  @!P0 BREAK B2 ;  /* 0x0000000000028942 */ /* 0x000fea0003800000 */
[----:B------:R0:W-:Y:S04]  /*247e50*/  ST.E.U8 desc[UR36][R4.64+0x3], R0 ;  /* 0x0000030004007985 */ /* 0x0001e8000c101124 */
[----:B------:R0:W-:Y:S04]  /*247e60*/  ST.E.U8 desc[UR36][R4.64], RZ ;  /* 0x000000ff04007985 */ /* 0x0001e8000c101124 */
[----:B------:R0:W-:Y:S04]  /*247e70*/  ST.E.U8 desc[UR36][R4.64+0x1], RZ ;  /* 0x000001ff04007985 */ /* 0x0001e8000c101124 */
[----:B------:R0:W-:Y:S01]  /*247e80*/  ST.E desc[UR36][R4.64+0xc], R3 ;  /* 0x00000c0304007985 */ /* 0x0001e2000c101924 */
[----:B------:R-:W-:Y:S05]  /*247e90*/  @!P0 BRA `(.L_x_11966) ;  /* 0x0000001400e88947 */ /* 0x000fea0003800000 */
[----:B------:R-:W-:Y:S01]  /*247ea0*/  ISETP.NE.AND P0, PT, R3, 0x1, PT ;  /* 0x000000010300780c */ /* 0x000fe20003f05270 */
[----:B------:R-:W-:Y:S01]  /*247eb0*/  BSSY B1, `(.L_x_11967) ;  /* 0x00000b9000017945 */ /* 0x000fe20003800000 */
[----:B0-----:R-:W-:-:S11]  /*247ec0*/  IMAD.MOV.U32 R0, RZ, RZ, RZ ;  /* 0x000000ffff007224 */ /* 0x001fd600078e00ff */
[----:B------:R-:W-:Y:S05]  /*247ed0*/  @!P0 BRA `(.L_x_11968) ;  /* 0x0000000800d88947 */ /* 0x000fea0003800000 */
[----:B------:R-:W-:Y:S01]  /*247ee0*/  LOP3.LUT R0, R3, 0x7ffffffe, RZ, 0xc0, !PT ;  /* 0x7ffffffe03007812 */ /* 0x000fe200078ec0ff */
[----:B------:R-:W-:-:S07]  /*247ef0*/  IMAD.MOV.U32 R13, RZ, RZ, RZ ;  /* 0x000000ffff0d7224 */ /* 0x000fce00078e00ff */
.L_x_11984:
        /* <DEDUP_REMOVED lines=52> */
.L_x_11972:
[----:B------:R-:W-:Y:S05]  /*248240*/  BSYNC.RECONVERGENT B5 ;  /* 0x0000000000057941 */ /* 0x000fea0003800200 */
.L_x_11971:
        /* <DEDUP_REMOVED lines=26> */
.L_x_11974:
[----:B------:R-:W-:Y:S05]  /*2483f0*/  BSYNC.RECONVERGENT B5 ;  /* 0x0000000000057941 */ /* 0x000fea0003800200 */
.L_x_11973:
[----:B------:R2:W-:Y:S01]  /*248400*/  STL [UR45], R6 ;  /* 0x00000006ff007987 */ /* 0x0005e2000810082d */
[----:B------:R-:W-:Y:S05]  /*248410*/  BRA `(.L_x_11975) ;  /* 0x0000000000107947 */ /* 0x000fea0003800000 */
.L_x_11970:
[----:B------:R-:W-:-:S05]  /*248420*/  LEA R4, P0, R13, R14, 0x2 ;  /* 0x0000000e0d047211 */ /* 0x000fca00078010ff */
[----:B------:R-:W-:-:S05]  /*248430*/  IMAD.X R5, RZ, RZ, R15, P0 ;  /* 0x000000ffff057224 */ /* 0x000fca00000e060f */
[----:B------:R3:W-:Y:S04]  /*248440*/  ST.E desc[UR36][R4.64+0x20], RZ ;  /* 0x000020ff04007985 */ /* 0x0007e8000c101924 */
[----:B------:R3:W-:Y:S02]  /*248450*/  ST.E.U8 desc[UR36][R4.64+0x20], RZ ;  /* 0x000020ff04007985 */ /* 0x0007e4000c101124 */
.L_x_11975:
[----:B------:R-:W-:Y:S05]  /*248460*/  BSYNC.RECONVERGENT B4 ;  /* 0x0000000000047941 */ /* 0x000fea0003800200 */
.L_x_11969:
        /* <DEDUP_REMOVED lines=52> */
.L_x_11979:
[----:B------:R-:W-:Y:S01]  /*2487b0*/  IMAD.MOV.U32 R4, RZ, RZ, 0x5272 ;  /* 0x00005272ff047424 */ /* 0x000fe200078e00ff */
[----:B------:R-:W-:Y:S01]  /*2487c0*/  PLOP3.LUT P0, PT, PT, PT, PT, 0x8, 0x80 ;  /* 0x000000000080781c */ /* 0x000fe20003f0e170 */
[----:B------:R-:W-:-:S03]  /*2487d0*/  IMAD.MOV.U32 R15, RZ, RZ, -0x1 ;  /* 0xffffffffff0f7424 */ /* 0x000fc600078e00ff */
[----:B------:R0:W-:Y:S09]  /*2487e0*/  STL [UR45], R4 ;  /* 0x00000004ff007987 */ /* 0x0001f2000810082d */
.L_x_11980:
[----:B------:R-:W-:Y:S05]  /*2487f0*/  BSYNC.RECONVERGENT B5 ;  /* 0x0000000000057941 */ /* 0x000fea0003800200 */
.L_x_11978:
        /* <DEDUP_REMOVED lines=25> */
.L_x_11982:
[----:B------:R-:W-:Y:S05]  /*248990*/  BSYNC.RECONVERGENT B5 ;  /* 0x0000000000057941 */ /* 0x000fea0003800200 */
.L_x_11981:
[----:B------:R2:W-:Y:S01]  /*2489a0*/  STL [UR45], R6 ;  /* 0x00000006ff007987 */ /* 0x0005e2000810082d */
[----:B------:R-:W-:Y:S05]  /*2489b0*/  BRA `(.L_x_11983) ;  /* 0x0000000000107947 */ /* 0x000fea0003800000 */
.L_x_11977:
[----:B------:R-:W-:-:S05]  /*2489c0*/  LEA R4, P0, R12, R14, 0x2 ;  /* 0x0000000e0c047211 */ /* 0x000fca00078010ff */
[----:B------:R-:W-:-:S05]  /*2489d0*/  IMAD.X R5, RZ, RZ, R15, P0 ;  /* 0x000000ffff057224 */ /* 0x000fca00000e060f */
[----:B------:R3:W-:Y:S04]  /*2489e0*/  ST.E desc[UR36][R4.64+0x20], RZ ;  /* 0x000020ff04007985 */ /* 0x0007e8000c101924 */
[----:B------:R3:W-:Y:S02]  /*2489f0*/  ST.E.U8 desc[UR36][R4.64+0x20], RZ ;  /* 0x000020ff04007985 */ /* 0x0007e4000c101124 */
.L_x_11983:
[----:B------:R-:W-:Y:S05]  /*248a00*/  BSYNC.RECONVERGENT B4 ;  /* 0x0000000000047941 */ /* 0x000fea0003800200 */
.L_x_11976:
[----:B------:R-:W-:-:S05]  /*248a10*/  VIADD R13, R13, 0x2 ;  /* 0x000000020d0d7836 */ /* 0x000fca0000000000 */
[----:B------:R-:W-:-:S13]  /*248a20*/  ISETP.NE.AND P0, PT, R13, R0, PT ;  /* 0x000000000d00720c */ /* 0x000fda0003f05270 */
[----:B------:R-:W-:Y:S05]  /*248a30*/  @P0 BRA `(.L_x_11984) ;  /* 0xfffffff400300947 */ /* 0x000fea000383ffff */
.L_x_11968:
[----:B------:R-:W-:Y:S05]  /*248a40*/  BSYNC B1 ;  /* 0x0000000000017941 */ /* 0x000fea0003800000 */
.L_x_11967:
[----:B------:R-:W-:Y:S01]  /*248a50*/  ISETP.NE.AND P0, PT, R20, RZ, PT ;  /* 0x000000ff1400720c */ /* 0x000fe20003f05270 */
[----:B------:R-:W-:-:S12]  /*248a60*/  BSSY.RECONVERGENT B1, `(.L_x_11965) ;  /* 0x0000055000017945 */ /* 0x000fd80003800200 */
        /* <DEDUP_REMOVED lines=47> */
.L_x_11988:
[----:B------:R-:W-:Y:S01]  /*248d60*/  IMAD.MOV.U32 R4, RZ, RZ, 0x5272 ;  /* 0x00005272ff047424 */ /* 0x000fe200078e00ff */
[----:B------:R-:W-:Y:S01]  /*248d70*/  PLOP3.LUT P0, PT, PT, PT, PT, 0x8, 0x80 ;  /* 0x000000000080781c */ /* 0x000fe20003f0e170 */
[----:B------:R-:W-:-:S03]  /*248d80*/  IMAD.MOV.U32 R13, RZ, RZ, -0x1 ;  /* 0xffffffffff0d7424 */ /* 0x000fc600078e00ff */
[----:B------:R0:W-:Y:S09]  /*248d90*/  STL [UR45], R4 ;  /* 0x00000004ff007987 */ /* 0x0001f2000810082d */
.L_x_11989:
[----:B------:R-:W-:Y:S05]  /*248da0*/  BSYNC.RECONVERGENT B4 ;  /* 0x0000000000047941 */ /* 0x000fea0003800200 */
.L_x_11987:
        /* <DEDUP_REMOVED lines=25> */
.L_x_11991:
[----:B------:R-:W-:Y:S05]  /*248f40*/  BSYNC.RECONVERGENT B4 ;  /* 0x0000000000047941 */ /* 0x000fea0003800200 */
.L_x_11990:
[----:B------:R4:W-:Y:S01]  /*248f50*/  STL [UR45], R6 ;  /* 0x00000006ff007987 */ /* 0x0009e2000810082d */
[----:B------:R-:W-:Y:S05]  /*248f60*/  BRA `(.L_x_11985) ;  /* 0x0000000000107947 */ /* 0x000fea0003800000 */
.L_x_11986:
[----:B------:R-:W-:-:S05]  /*248f70*/  LEA R4, P0, R0, R12, 0x2 ;  /* 0x0000000c00047211 */ /* 0x000fca00078010ff */
[----:B------:R-:W-:-:S05]  /*248f80*/  IMAD.X R5, RZ, RZ, R13, P0 ;  /* 0x000000ffff057224 */ /* 0x000fca00000e060d */
[----:B------:R0:W-:Y:S04]  /*248f90*/  ST.E desc[UR36][R4.64+0x20], RZ ;  /* 0x000020ff04007985 */ /* 0x0001e8000c101924 */
[----:B------:R0:W-:Y:S02]  /*248fa0*/  ST.E.U8 desc[UR36][R4.64+0x20], RZ ;  /* 0x000020ff04007985 */ /* 0x0001e4000c101124 */
.L_x_11985:
[----:B------:R-:W-:Y:S05]  /*248fb0*/  BSYNC.RECONVERGENT B1 ;  /* 0x0000000000017941 */ /* 0x000fea0003800200 */
.L_x_11965:
[----:B------:R-:W-:-:S13]  /*248fc0*/  ISETP.NE.AND P0, PT, R3, RZ, PT ;  /* 0x000000ff0300720c */ /* 0x000fda0003f05270 */
[----:B------:R-:W-:Y:S05]  /*248fd0*/  @!P0 BREAK B2 ;  /* 0x0000000000028942 */ /* 0x000fea0003800000 */
[----:B------:R-:W-:Y:S05]  /*248fe0*/  @!P0 BRA `(.L_x_11966) ;  /* 0x0000000400948947 */ /* 0x000fea0003800000 */
[----:B------:R-:W-:Y:S05]  /*248ff0*/  BSYNC B2 ;  /* 0x0000000000027941 */ /* 0x000fea0003800000 */
.L_x_11964:
[----:B------:R-:W1:Y:S01]  /*249000*/  LDC.64 R12, c[0x4][0x10] ;  /* 0x01000400ff0c7b82 */ /* 0x000e620000000a00 */
[----:B------:R-:W-:Y:S01]  /*249010*/  ISETP.NE.AND P2, PT, R11, -0x1, PT ;  /* 0xffffffff0b00780c */ /* 0x000fe20003f45270 */
[----:B0-----:R-:W-:-:S12]  /*249020*/  IMAD.MOV.U32 R0, RZ, RZ, RZ ;  /* 0x000000ffff007224 */ /* 0x001fd800078e00ff */
.L_x_11999:
[----:B0123--:R-:W3:Y:S01]  /*249030*/  LDG.E.64 R4, desc[UR36][R12.64] ;  /* 0x000000240c047981 */ /* 0x00fee2000c1e1b00 */
[----:B--2-4-:R-:W-:Y:S01]  /*249040*/  @!P2 IMAD.MOV.U32 R6, RZ, RZ, 0x5368 ;  /* 0x00005368ff06a424 */ /* 0x014fe200078e00ff */
[----:B------:R-:W-:Y:S05]  /*249050*/  YIELD ;  /* 0x0000000000007946 */ /* 0x000fea0003800000 */
[----:B------:R-:W-:Y:S01]  /*249060*/  BSSY.RECONVERGENT B1, `(.L_x_11992) ;  /* 0x000005a000017945 */ /* 0x000fe20003800200 */
[----:B---3--:R-:W-:-:S05]  /*249070*/  IADD3 R4, P0, PT, R4, R0, RZ ;  /* 0x0000000004047210 */ /* 0x008fca0007f1e0ff */
[----:B------:R-:W-:-:S05]  /*249080*/  IMAD.X R5, RZ, RZ, R5, P0 ;  /* 0x000000ffff057224 */ /* 0x000fca00000e0605 */
[----:B-----5:R0:W5:Y:S04]  /*249090*/  LD.E.U8.STRONG.SYS R21, desc[UR36][R4.64+0x50] ;  /* 0x0000502404157980 */ /* 0x020168000c115100 */
[----:B------:R0:W-:Y:S01]  /*2490a0*/  @!P2 STL [UR45], R6 ;  /* 0x00000006ff00a987 */ /* 0x0001e2000810082d */
[----:B------:R-:W-:Y:S05]  /*2490b0*/  @!P2 BRA `(.L_x_11993) ;  /* 0x000000040050a947 */ /* 0x000fea0003800000 */
[----:B0-----:R-:W0:Y:S01]  /*2490c0*/  S2R R5, SR_CgaCtaId ;  /* 0x0000000000057919 */ /* 0x001e220000008800 */
[----:B------:R-:W-:-:S04]  /*2490d0*/  MOV R10, 0x400 ;  /* 0x00000400000a7802 */ /* 0x000fc80000000f00 */
[----:B0-----:R-:W-:-:S05]  /*2490e0*/  LEA R10, R5, R10, 0x18 ;  /* 0x0000000a050a7211 */ /* 0x001fca00078ec0ff */
        /* <DEDUP_REMOVED lines=47> */
.L_x_11996:
[----:B------:R-:W-:Y:S05]  /*2493e0*/  BSYNC.RECONVERGENT B2 ;  /* 0x0000000000027941 */ /* 0x000fea0003800200 */
.L_x_11995:
        /* <DEDUP_REMOVED lines=26> */
.L_x_11998:
[----:B------:R-:W-:Y:S05]  /*249590*/  BSYNC.RECONVERGENT B2 ;  /* 0x0000000000027941 */ /* 0x000fea0003800200 */
.L_x_11997:
[----:B------:R1:W-:Y:S01]  /*2495a0*/  STL [UR45], R6 ;  /* 0x00000006ff007987 */ /* 0x0003e2000810082d */
[----:B------:R-:W-:Y:S05]  /*2495b0*/  BRA `(.L_x_11993) ;  /* 0x0000000000107947 */ /* 0x000fea0003800000 */
.L_x_11994:
[----:B------:R-:W-:-:S05]  /*2495c0*/  LEA R4, P0, R0, R14, 0x2 ;  /* 0x0000000e00047211 */ /* 0x000fca00078010ff */
[----:B------:R-:W-:-:S05]  /*2495d0*/  IMAD.X R5, RZ, RZ, R15, P0 ;  /* 0x000000ffff057224 */ /* 0x000fca00000e060f */
[----:B------:R2:W-:Y:S04]  /*2495e0*/  ST.E desc[UR36][R4.64+0x20], RZ ;  /* 0x000020ff04007985 */ /* 0x0005e8000c101924 */
[----:B-----5:R2:W-:Y:S02]  /*2495f0*/  ST.E.U8 desc[UR36][R4.64+0x20], R21 ;  /* 0x0000201504007985 */ /* 0x0205e4000c101124 */
.L_x_11993:
[----:B------:R-:W-:Y:S05]  /*249600*/  BSYNC.RECONVERGENT B1 ;  /* 0x0000000000017941 */ /* 0x000fea0003800200 */
.L_x_11992:
[----:B------:R-:W-:-:S05]  /*249610*/  VIADD R0, R0, 0x1 ;  /* 0x0000000100007836 */ /* 0x000fca0000000000 */
[----:B------:R-:W-:-:S13]  /*249620*/  ISETP.NE.AND P0, PT, R0, R3, PT ;  /* 0x000000030000720c */ /* 0x000fda0003f05270 */
[----:B------:R-:W-:Y:S05]  /*249630*/  @P0 BRA `(.L_x_11999) ;  /* 0xfffffff8007c0947 */ /* 0x000fea000383ffff */
.L_x_11966:
[----:B------:R-:W-:Y:S05]  /*249640*/  BSYNC B3 ;  /* 0x0000000000037941 */ /* 0x000fea0003800000 */
.L_x_11963:
[----:B------:R0:W-:Y:S04]  /*249650*/  ST.E desc[UR36][R8.64+0x20], R11 ;  /* 0x0000200b08007985 */ /* 0x0001e8000c101924 */
[----:B------:R0:W-:Y:S04]  /*249660*/  ST.E desc[UR36][R8.64+0x28], R3 ;  /* 0x0000280308007985 */ /* 0x0001e8000c101924 */
[----:B------:R0:W-:Y:S01]  /*249670*/  ST.E desc[UR36][R8.64+0x2c], RZ ;  /* 0x00002cff08007985 */ /* 0x0001e2000c101924 */
[----:B------:R-:W-:Y:S05]  /*249680*/  BRA `(.L_x_11960) ;  /* 0x0000000000247947 */ /* 0x000fea0003800000 */
.L_x_15483:
[----:B------:R-:W0:Y:S02]  /*249690*/  LDC.64 R4, c[0x4][0x10] ;  /* 0x01000400ff047b82 */ /* 0x000e240000000a00 */
[----:B0-----:R-:W2:Y:S04]  /*2496a0*/  LDG.E.64 R4, desc[UR36][R4.64] ;  /* 0x0000002404047981 */ /* 0x001ea8000c1e1b00 */
[----:B--2---:R-:W2:Y:S04]  /*2496b0*/  LD.E.STRONG.SYS R3, desc[UR36][R4.64+0x38] ;  /* 0x0000382404037980 */ /* 0x004ea8000c115900 */
[----:B--2---:R1:W-:Y:S01]  /*2496c0*/  ST.E desc[UR36][R8.64+0x20], R3 ;  /* 0x0000200308007985 */ /* 0x0043e2000c101924 */
[----:B------:R-:W-:Y:S05]  /*2496d0*/  BRA `(.L_x_11960) ;  /* 0x0000000000107947 */ /* 0x000fea0003800000 */
.L_x_15484:
[----:B------:R-:W0:Y:S02]  /*2496e0*/  LDC.64 R6, c[0x4][0x10] ;  /* 0x01000400ff067b82 */ /* 0x000e240000000a00 */
[----:B0-----:R-:W2:Y:S04]  /*2496f0*/  LDG.E.64 R4, desc[UR36][R6.64] ;  /* 0x0000002406047981 */ /* 0x001ea8000c1e1b00 */
[----:B--2---:R-:W2:Y:S04]  /*249700*/  LD.E.64.STRONG.SYS R4, desc[UR36][R4.64+0x40] ;  /* 0x0000402404047980 */ /* 0x004ea8000c115b00 */
[----:B--2---:R0:W-:Y:S02]  /*249710*/  ST.E.64 desc[UR36][R8.64+0x20], R4 ;  /* 0x0000200408007985 */ /* 0x0041e4000c101b24 */
.L_x_11960:
[----:B------:R-:W-:Y:S05]  /*249720*/  BSYNC B0 ;  /* 0x0000000000007941 */ /* 0x000fea0003800000 */
.L_x_11958:
[----:B------:R-:W2:Y:S01]  /*249730*/  S2UR UR5, SR_CgaCtaId ;  /* 0x00000000000579c3 */ /* 0x000ea20000008800 */
[----:B------:R-:W-:Y:S01]  /*249740*/  ISETP.NE.AND P0, PT, R30, -0x1, PT ;  /* 0xffffffff1e00780c */ /* 0x000fe20003f05270 */
[----:B------:R-:W-:-:S12]  /*249750*/  UMOV UR4, 0x400 ;  /* 0x0000040000047882 */ /* 0x000fd80000000000 */
[----:B0-----:R-:W-:-:S05]  /*249760*/  @!P0 IMAD.MOV.U32 R0, RZ, RZ, 0x5368 ;  /* 0x00005368ff008424 */ /* 0x001fca00078e00ff */
[----:B------:R-:W-:Y:S01]  /*249770*/  @!P0 STL [UR45], R0 ;  /* 0x00000000ff008987 */ /* 0x000fe2000810082d */
[----:B--2---:R-:W-:-:S06]  /*249780*/  ULEA UR4, UR5, UR4, 0x18 ;  /* 0x0000000405047291 */ /* 0x004fcc000f8ec0ff */
[----:B------:R-:W-:-:S05]  /*249790*/  @!P0 IMAD.U32 R10, RZ, RZ, UR4 ;  /* 0x00000004ff0a8e24 */ /* 0x000fca000f8e00ff */
[----:B-1-3--:R-:W-:Y:S01]  /*2497a0*/  @!P0 LDS.64 R4, [R10] ;  /* 0x000000000a048984 */ /* 0x00afe20000000a00 */
[----:B------:R-:W-:-:S05]  /*2497b0*/  @P0 IMAD.U32 R10, RZ, RZ, UR4 ;  /* 0x00000004ff0a0e24 */ /* 0x000fca000f8e00ff */
[----:B------:R-:W0:Y:S02]  /*2497c0*/  @P0 LDS.64 R4, [R10] ;  /* 0x000000000a040984 */ /* 0x000e240000000a00 */
[----:B0-----:R-:W-:-:S06]  /*2497d0*/  @P0 IMAD.WIDE R12, R30, 0x10, R4 ;  /* 0x000000101e0c0825 */ /* 0x001fcc00078e0204 */
[----:B------:R-:W2:Y:S01]  /*2497e0*/  @P0 LD.E R12, desc[UR36][R12.64+0x24] ;  /* 0x000024240c0c0980 */ /* 0x000ea2000c101900 */
[----:B----4-:R-:W-:Y:S01]  /*2497f0*/  @!P0 CS2R R6, SRZ ;  /* 0x0000000000068805 */ /* 0x010fe2000001ff00 */
        /* <DEDUP_REMOVED lines=10> */
.L_x_15487:
[----:B------:R-:W-:Y:S05]  /*2498a0*/  BRX R4 -0x2498b0                                                                                                                                      (*"BRANCH_TARGETS .L_x_15488,.L_x_15489,.L_x_12002"*) ;  /* 0xffffdb6404d47949 */ /* 0x000fea000383ffff */
.L_x_15489:
[----:B------:R-:W0:Y:S02]  /*2498b0*/  LDC.64 R6, c[0x4][0x10] ;  /* 0x01000400ff067b82 */ /* 0x000e240000000a00 */
[----:B0-----:R-:W2:Y:S04]  /*2498c0*/  LDG.E.64 R4, desc[UR36][R6.64] ;  /* 0x0000002406047981 */ /* 0x001ea8000c1e1b00 */
[----:B--2---:R-:W2:Y:S04]  /*2498d0*/  LD.E.64.STRONG.SYS R4, desc[UR36][R4.64+0x30] ;  /* 0x0000302404047980 */ /* 0x004ea8000c115b00 */
[----:B--2---:R0:W-:Y:S01]  /*2498e0*/  ST.E.64 desc[UR36][R8.64+0x20], R4 ;  /* 0x0000200408007985 */ /* 0x0041e2000c101b24 */
[----:B------:R-:W-:Y:S05]  /*2498f0*/  BRA `(.L_x_12002) ;  /* 0x0000001c001c7947 */ /* 0x000fea0003800000 */
.L_x_15488:
[----:B------:R-:W0:Y:S02]  /*249900*/  LDC.64 R4, c[0x4][0x10] ;  /* 0x01000400ff047b82 */ /* 0x000e240000000a00 */
[----:B0-----:R-:W2:Y:S04]  /*249910*/  LDG.E.64 R4, desc[UR36][R4.64] ;  /* 0x0000002404047981 */ /* 0x001ea8000c1e1b00 */
[----:B--2---:R-:W2:Y:S04]  /*249920*/  LD.E.STRONG.SYS R3, desc[UR36][R4.64+0x20] ;  /* 0x0000202404037980 */ /* 0x004ea8000c115900 */
[----:B--2---:R0:W-:Y:S01]  /*249930*/  ST.E desc[UR36][R8.64+0x20], R3 ;  /* 0x0000200308007985 */ /* 0x0041e2000c101924 */
[----:B------:R-:W-:Y:S05]  /*249940*/  BRA `(.L_x_12002) ;  /* 0x0000001c00087947 */ /* 0x000fea0003800000 */
.L_x_12001:
[----:B------:R-:W-:-:S05]  /*249950*/  IMAD.MOV.U32 R0, RZ, RZ, -0x2 ;  /* 0xfffffffeff007424 */ /* 0x000fca00078e00ff */
[----:B------:R-:W-:-:S05]  /*249960*/  VIADDMNMX.U32 R0, R37, R0, 0x3, PT ;  /* 0x0000000325007446 */ /* 0x000fca0003800000 */
[----:B------:R-:W-:-:S04]  /*249970*/  IMAD.SHL.U32 R0, R0, 0x4, RZ ;  /* 0x0000000400007824 */ /* 0x000fc800078e00ff */
[----:B------:R-:W0:Y:S02]  /*249980*/  LDC R6, c[0x2][R0+0x88] ;  /* 0x0080220000067b82 */ /* 0x000e240000000800 */
[----:B0-----:R-:W-:-:S04]  /*249990*/  SHF.R.S32.HI R7, RZ, 0x1f, R6 ;  /* 0x0000001fff077819 */ /* 0x001fc80000011406 */
.L_x_15491:
[----:B------:R-:W-:Y:S05]  /*2499a0*/  BRX R6 -0x2499b0                                                                                                                                      (*"BRANCH_TARGETS .L_x_15492,.L_x_15493,.L_x_15494,.L_x_12002"*) ;  /* 0xffffdb6406947949 */ /* 0x000fea000383ffff */
.L_x_15494:
[----:B------:R-:W0:Y:S02]  /*2499b0*/  LDC.64 R6, c[0x4][0x10] ;  /* 0x01000400ff067b82 */ /* 0x000e240000000a00 */
[----:B0-----:R-:W5:Y:S01]  /*2499c0*/  LDG.E.64 R6, desc[UR36][R6.64] ;  /* 0x0000002406067981 */ /* 0x001f62000c1e1b00 */
[----:B------:R-:W-:Y:S01]  /*2499d0*/  BSSY B1, `(.L_x_12003) ;  /* 0x000000a000017945 */ /* 0x000fe20003800000 */
[----:B------:R-:W-:-:S07]  /*2499e0*/  IMAD.MOV.U32 R11, RZ, RZ, RZ ;  /* 0x000000ffff0b7224 */ /* 0x000fce00078e00ff */
.L_x_12004:
        /* <DEDUP_REMOVED lines=9> */
.L_x_12003:
        /* <DEDUP_REMOVED lines=45> */
.L_x_12026:
[----:B012---:R-:W0:Y:S02]  /*249d50*/  LDS.128 R4, [R10] ;  /* 0x000000000a047984 */ /* 0x007e240000000c00 */
        /* <DEDUP_REMOVED lines=51> */
.L_x_12014:
[----:B------:R-:W-:Y:S05]  /*24a090*/  BSYNC.RECONVERGENT B5 ;  /* 0x0000000000057941 */ /* 0x000fea0003800200 */
.L_x_12013:
        /* <DEDUP_REMOVED lines=26> */
.L_x_12016:
[----:B------:R-:W-:Y:S05]  /*24a240*/  BSYNC.RECONVERGENT B5 ;  /* 0x0000000000057941 */ /* 0x000fea0003800200 */
.L_x_12015:
[----:B------:R2:W-:Y:S01]  /*24a250*/  STL [UR45], R6 ;  /* 0x00000006ff007987 */ /* 0x0005e2000810082d */
[----:B------:R-:W-:Y:S05]  /*24a260*/  BRA `(.L_x_12017) ;  /* 0x0000000000107947 */ /* 0x000fea0003800000 */
.L_x_12012:
[----:B------:R-:W-:-:S05]  /*24a270*/  LEA R4, P0, R13, R14, 0x2 ;  /* 0x0000000e0d047211 */ /* 0x000fca00078010ff */
[----:B------:R-:W-:-:S05]  /*24a280*/  IMAD.X R5, RZ, RZ, R15, P0 ;  /* 0x000000ffff057224 */ /* 0x000fca00000e060f */
[----:B------:R3:W-:Y:S04]  /*24a290*/  ST.E desc[UR36][R4.64+0x20], RZ ;  /* 0x000020ff04007985 */ /* 0x0007e8000c101924 */
[----:B------:R3:W-:Y:S02]  /*24a2a0*/  ST.E.U8 desc[UR36][R4.64+0x20], RZ ;  /* 0x000020ff04007985 */ /* 0x0007e4000c101124 */
.L_x_12017:
[----:B------:R-:W-:Y:S05]  /*24a2b0*/  BSYNC.RECONVERGENT B4 ;  /* 0x0000000000047941 */ /* 0x000fea0003800200 */
.L_x_12011:
        /* <DEDUP_REMOVED lines=52> */
.L_x_12021:
[----:B------:R-:W-:Y:S01]  /*24a600*/  IMAD.MOV.U32 R4, RZ, RZ, 0x5272 ;  /* 0x00005272ff047424 */ /* 0x000fe200078e00ff */
[----:B------:R-:W-:Y:S01]  /*24a610*/  PLOP3.LUT P0, PT, PT, PT, PT, 0x8, 0x80 ;  /* 0x000000000080781c */ /* 0x000fe20003f0e170 */
[----:B------:R-:W-:-:S03]  /*24a620*/  IMAD.MOV.U32 R15, RZ, RZ, -0x1 ;  /* 0xffffffffff0f7424 */ /* 0x000fc600078e00ff */
[----:B------:R0:W-:Y:S09]  /*24a630*/  STL [UR45], R4 ;  /* 0x00000004ff007987 */ /* 0x0001f2000810082d */
.L_x_12022:
[----:B------:R-:W-:Y:S05]  /*24a640*/  BSYNC.RECONVERGENT B5 ;  /* 0x0000000000057941 */ /* 0x000fea0003800200 */
.L_x_12020:
        /* <DEDUP_REMOVED lines=25> */
.L_x_12024:
[----:B------:R-:W-:Y:S05]  /*24a7e0*/  BSYNC.RECONVERGENT B5 ;  /* 0x0000000000057941 */ /* 0x000fea0003800200 */
.L_x_12023:
[----:B------:R2:W-:Y:S01]  /*24a7f0*/  STL [UR45], R6 ;  /* 0x00000006ff007987 */ /* 0x0005e2000810082d */
[----:B------:R-:W-:Y:S05]  /*24a800*/  BRA `(.L_x_12025) ;  /* 0x0000000000107947 */ /* 0x000fea0003800000 */
.L_x_12019:
[----:B------:R-:W-:-:S05]  /*24a810*/  LEA R4, P0, R12, R14, 0x2 ;  /* 0x0000000e0c047211 */ /* 0x000fca00078010ff */
[----:B------:R-:W-:-:S05]  /*24a820*/  IMAD.X R5, RZ, RZ, R15, P0 ;  /* 0x000000ffff057224 */ /* 0x000fca00000e060f */
[----:B------:R0:W-:Y:S04]  /*24a830*/  ST.E desc[UR36][R4.64+0x20], RZ ;  /* 0x000020ff04007985 */ /* 0x0001e8000c101924 */
[----:B------:R0:W-:Y:S02]  /*24a840*/  ST.E.U8 desc[UR36][R4.64+0x20], RZ ;  /* 0x000020ff04007985 */ /* 0x0001e4000c101124 */
.L_x_12025:
[----:B------:R-:W-:Y:S05]  /*24a850*/  BSYNC.RECONVERGENT B4 ;  /* 0x0000000000047941 */ /* 0x000fea0003800200 */
.L_x_12018:
[----:B------:R-:W-:-:S05]  /*24a860*/  VIADD R13, R13, 0x2 ;  /* 0x000000020d0d7836 */ /* 0x000fca0000000000 */
[----:B------:R-:W-:-:S13]  /*24a870*/  ISETP.NE.AND P0, PT, R13, R0, PT ;  /* 0x000000000d00720c */ /* 0x000fda0003f05270 */
[----:B------:R-:W-:Y:S05]  /*24a880*/  @P0 BRA `(.L_x_12026) ;  /* 0xfffffff400300947 */ /* 0x000fea000383ffff */
.L_x_12010:
[----:B------:R-:W-:Y:S05]  /*24a890*/  BSYNC B1 ;  /* 0x0000000000017941 */ /* 0x000fea0003800000 */
.L_x_12009:
[----:B------:R-:W-:Y:S01]  /*24a8a0*/  ISETP.NE.AND P0, PT, R20, RZ, PT ;  /* 0x000000ff1400720c */ /* 0x000fe20003f05270 */
[----:B------:R-:W-:-:S12]  /*24a8b0*/  BSSY.RECONVERGENT B1, `(.L_x_12007) ;  /* 0x0000055000017945 */ /* 0x000fd80003800200 */
        /* <DEDUP_REMOVED lines=47> */
.L_x_12030:
[----:B------:R-:W-:Y:S01]  /*24abb0*/  IMAD.MOV.U32 R4, RZ, RZ, 0x5272 ;  /* 0x00005272ff047424 */ /* 0x000fe200078e00ff */
[----:B------:R-:W-:Y:S01]  /*24abc0*/  PLOP3.LUT P0, PT, PT, PT, PT, 0x8, 0x80 ;  /* 0x000000000080781c */ /* 0x000fe20003f0e170 */
[----:B------:R-:W-:-:S03]  /*24abd0*/  IMAD.MOV.U32 R13, RZ, RZ, -0x1 ;  /* 0xffffffffff0d7424 */ /* 0x000fc600078e00ff */
[----:B------:R0:W-:Y:S09]  /*24abe0*/  STL [UR45], R4 ;  /* 0x00000004ff007987 */ /* 0x0001f2000810082d */
.L_x_12031:
[----:B------:R-:W-:Y:S05]  /*24abf0*/  BSYNC.RECONVERGENT B4 ;  /* 0x0000000000047941 */ /* 0x000fea0003800200 */
.L_x_12029:
        /* <DEDUP_REMOVED lines=25> */
.L_x_12033:
[----:B------:R-:W-:Y:S05]  /*24ad90*/  BSYNC.RECONVERGENT B4 ;  /* 0x0000000000047941 */ /* 0x000fea0003800200 */
.L_x_12032:
[----:B------:R3:W-:Y:S01]  /*24ada0*/  STL [UR45], R6 ;  /* 0x00000006ff007987 */ /* 0x0007e2000810082d */
[----:B------:R-:W-:Y:S05]  /*24adb0*/  BRA `(.L_x_12027) ;  /* 0x0000000000107947 */ /* 0x000fea0003800000 */
.L_x_12028:
[----:B------:R-:W-:-:S05]  /*24adc0*/  LEA R4, P0, R0, R12, 0x2 ;  /* 0x0000000c00047211 */ /* 0x000fca00078010ff */
[----:B------:R-:W-:-:S05]  /*24add0*/  IMAD.X R5, RZ, RZ, R13, P0 ;  /* 0x000000ffff057224 */ /* 0x000fca00000e060d */
[----:B------:R4:W-:Y:S04]  /*24ade0*/  ST.E desc[UR36][R4.64+0x20], RZ ;  /* 0x000020ff04007985 */ /* 0x0009e8000c101924 */
[----:B------:R4:W-:Y:S02]  /*24adf0*/  ST.E.U8 desc[UR36][R4.64+0x20], RZ ;  /* 0x000020ff04007985 */ /* 0x0009e4000c101124 */
.L_x_12027:
[----:B------:R-:W-:Y:S05]  /*24ae00*/  BSYNC.RECONVERGENT B1 ;  /* 0x0000000000017941 */ /* 0x000fea0003800200 */
.L_x_12007:
[----:B------:R-:W-:-:S13]  /*24ae10*/  ISETP.NE.AND P0, PT, R3, RZ, PT ;  /* 0x000000ff0300720c */ /* 0x000fda0003f05270 */
[----:B------:R-:W-:Y:S05]  /*24ae20*/  @!P0 BREAK B2 ;  /* 0x0000000000028942 */ /* 0x000fea0003800000 */
[----:B------:R-:W-:Y:S05]  /*24ae30*/  @!P0 BRA `(.L_x_12008) ;  /* 0x0000000400948947 */ /* 0x000fea0003800000 */
[----:B------:R-:W-:Y:S05]  /*24ae40*/  BSYNC B2 ;  /* 0x0000000000027941 */ /* 0x000fea0003800000 */
.L_x_12006:
[----:B------:R-:W1:Y:S01]  /*24ae50*/  LDC.64 R12, c[0x4][0x10] ;  /* 0x01000400ff0c7b82 */ /* 0x000e620000000a00 */
[----:B------:R-:W-:Y:S01]  /*24ae60*/  ISETP.NE.AND P2, PT, R11, -0x1, PT ;  /* 0xffffffff0b00780c */ /* 0x000fe20003f45270 */
[----:B0-----:R-:W-:-:S12]  /*24ae70*/  IMAD.MOV.U32 R0, RZ, RZ, RZ ;  /* 0x000000ffff007224 */ /* 0x001fd800078e00ff */
.L_x_12041:
[----:B012-4-:R-:W4:Y:S01]  /*24ae80*/  LDG.E.64 R4, desc[UR36][R12.64] ;  /* 0x000000240c047981 */ /* 0x017f22000c1e1b00 */
[----:B--23--:R-:W-:Y:S01]  /*24ae90*/  @!P2 IMAD.MOV.U32 R6, RZ, RZ, 0x5368 ;  /* 0x00005368ff06a424 */ /* 0x00cfe200078e00ff */
[----:B------:R-:W-:Y:S05]  /*24aea0*/  YIELD ;  /* 0x0000000000007946 */ /* 0x000fea0003800000 */
[----:B------:R-:W-:Y:S01]  /*24aeb0*/  BSSY.RECONVERGENT B1, `(.L_x_12034) ;  /* 0x000005a000017945 */ /* 0x000fe20003800200 */
[----:B----4-:R-:W-:-:S05]  /*24aec0*/  IADD3 R4, P0, PT, R4, R0, RZ ;  /* 0x0000000004047210 */ /* 0x010fca0007f1e0ff */
        /* <DEDUP_REMOVED lines=54> */
.L_x_12038:
[----:B------:R-:W-:Y:S05]  /*24b230*/  BSYNC.RECONVERGENT B2 ;  /* 0x0000000000027941 */ /* 0x000fea0003800200 */
.L_x_12037:
        /* <DEDUP_REMOVED lines=26> */
.L_x_12040:
[----:B------:R-:W-:Y:S05]  /*24b3e0*/  BSYNC.RECONVERGENT B2 ;  /* 0x0000000000027941 */ /* 0x000fea0003800200 */
.L_x_12039:
[----:B------:R1:W-:Y:S01]  /*24b3f0*/  STL [UR45], R6 ;  /* 0x00000006ff007987 */ /* 0x0003e2000810082d */
[----:B------:R-:W-:Y:S05]  /*24b400*/  BRA `(.L_x_12035) ;  /* 0x0000000000107947 */ /* 0x000fea0003800000 */
.L_x_12036:
[----:B------:R-:W-:-:S05]  /*24b410*/  LEA R4, P0, R0, R14, 0x2 ;  /* 0x0000000e00047211 */ /* 0x000fca00078010ff */
[----:B------:R-:W-:-:S05]  /*24b420*/  IMAD.X R5, RZ, RZ, R15, P0 ;  /* 0x000000ffff057224 */ /* 0x000fca00000e060f */
[----:B------:R2:W-:Y:S04]  /*24b430*/  ST.E desc[UR36][R4.64+0x20], RZ ;  /* 0x000020ff04007985 */ /* 0x0005e8000c101924 */
[----:B-----5:R2:W-:Y:S02]  /*24b440*/  ST.E.U8 desc[UR36][R4.64+0x20], R21 ;  /* 0x0000201504007985 */ /* 0x0205e4000c101124 */
.L_x_12035:
[----:B------:R-:W-:Y:S05]  /*24b450*/  BSYNC.RECONVERGENT B1 ;  /* 0x0000000000017941 */ /* 0x000fea0003800200 */
.L_x_12034:
[----:B------:R-:W-:-:S05]  /*24b460*/  VIADD R0, R0, 0x1 ;  /* 0x0000000100007836 */ /* 0x000fca0000000000 */
[----:B------:R-:W-:-:S13]  /*24b470*/  ISETP.NE.AND P0, PT, R0, R3, PT ;  /* 0x000000030000720c */ /* 0x000fda0003f05270 */
[----:B------:R-:W-:Y:S05]  /*24b480*/  @P0 BRA `(.L_x_12041) ;  /* 0xfffffff8007c0947 */ /* 0x000fea000383ffff */
.L_x_12008:
[----:B------:R-:W-:Y:S05]  /*24b490*/  BSYNC B3 ;  /* 0x0000000000037941 */ /* 0x000fea0003800000 */
.L_x_12005:
[----:B------:R0:W-:Y:S04]  /*24b4a0*/  ST.E desc[UR36][R8.64+0x20], R11 ;  /* 0x0000200b08007985 */ /* 0x0001e8000c101924 */
[----:B------:R0:W-:Y:S04]  /*24b4b0*/  ST.E desc[UR36][R8.64+0x28], R3 ;  /* 0x0000280308007985 */ /* 0x0001e8000c101924 */
[----:B------:R0:W-:Y:S01]  /*24b4c0*/  ST.E desc[UR36][R8.64+0x2c], RZ ;  /* 0x00002cff08007985 */ /* 0x0001e2000c101924 */
[----:B------:R-:W-:Y:S05]  /*24b4d0*/  BRA `(.L_x_12002) ;  /* 0x0000000000247947 */ /* 0x000fea0003800000 */
.L_x_15492:
[----:B------:R-:W0:Y:S02]  /*24b4e0*/  LDC.64 R4, c[0x4][0x10] ;  /* 0x01000400ff047b82 */ /* 0x000e240000000a00 */
[----:B0-----:R-:W2:Y:S04]  /*24b4f0*/  LDG.E.64 R4, desc[UR36][R4.64] ;  /* 0x0000002404047981 */ /* 0x001ea8000c1e1b00 */
[----:B--2---:R-:W2:Y:S04]  /*24b500*/  LD.E.STRONG.SYS R3, desc[UR36][R4.64+0x3c] ;  /* 0x00003c2404037980 */ /* 0x004ea8000c115900 */
[----:B--2---:R0:W-:Y:S01]  /*24b510*/  ST.E desc[UR36][R8.64+0x20], R3 ;  /* 0x0000200308007985 */ /* 0x0041e2000c101924 */
[----:B------:R-:W-:Y:S05]  /*24b520*/  BRA `(.L_x_12002) ;  /* 0x0000000000107947 */ /* 0x000fea0003800000 */
.L_x_15493:
[----:B------:R-:W0:Y:S02]  /*24b530*/  LDC.64 R6, c[0x4][0x10] ;  /* 0x01000400ff067b82 */ /* 0x000e240000000a00 */
[----:B0-----:R-:W2:Y:S04]  /*24b540*/  LDG.E.64 R4, desc[UR36][R6.64] ;  /* 0x0000002406047981 */ /* 0x001ea8000c1e1b00 */
[----:B--2---:R-:W2:Y:S04]  /*24b550*/  LD.E.64.STRONG.SYS R4, desc[UR36][R4.64+0x48] ;  /* 0x0000482404047980 */ /* 0x004ea8000c115b00 */
[----:B--2---:R1:W-:Y:S02]  /*24b560*/  ST.E.64 desc[UR36][R8.64+0x20], R4 ;  /* 0x0000200408007985 */ /* 0x0043e4000c101b24 */
.L_x_12002:
[----:B------:R-:W-:Y:S05]  /*24b570*/  BSYNC B0 ;  /* 0x0000000000007941 */ /* 0x000fea0003800000 */
.L_x_12000:
[----:B012-4-:R-:W0:Y:S02]  /*24b580*/  LDC.64 R4, c[0x4][0x10] ;  /* 0x01000400ff047b82 */ /* 0x017e240000000a00 */
[----:B0-----:R-:W2:Y:S01]  /*24b590*/  LDG.E.64 R4, desc[UR36][R4.64] ;  /* 0x0000002404047981 */ /* 0x001ea2000c1e1b00 */
[----:B------:R-:W-:Y:S02]  /*24b5a0*/  IMAD.MOV.U32 R7, RZ, RZ, 0x21 ;  /* 0x00000021ff077424 */ /* 0x000fe400078e00ff */
[----:B------:R-:W-:Y:S02]  /*24b5b0*/  IMAD.MOV.U32 R9, RZ, RZ, 0x8 ;  /* 0x00000008ff097424 */ /* 0x000fe400078e00ff */
[----:B------:R-:W-:Y:S01]  /*24b5c0*/  IMAD.MOV.U32 R11, RZ, RZ, -0x1 ;  /* 0xffffffffff0b7424 */ /* 0x000fe200078e00ff */
[----:B--2---:R-:W2:Y:S04]  /*24b5d0*/  LD.E.U8.STRONG.SYS R0, desc[UR36][R4.64+0x95c] ;  /* 0x00095c2404007980 */ /* 0x004ea8000c115100 */
[----:B------:R0:W-:Y:S04]  /*24b5e0*/  ST.E.STRONG.SYS desc[UR36][R4.64+0xc], R7 ;  /* 0x00000c0704007985 */ /* 0x0001e8000c115924 */
[----:B------:R0:W-:Y:S04]  /*24b5f0*/  ST.E.STRONG.SYS desc[UR36][R4.64+0x950], R9 ;  /* 0x0009500904007985 */ /* 0x0001e8000c115924 */
[----:B------:R0:W-:Y:S04]  /*24b600*/  ST.E.STRONG.SYS desc[UR36][R4.64+0x954], R9 ;  /* 0x0009540904007985 */ /* 0x0001e8000c115924 */
[----:B------:R0:W-:Y:S04]  /*24b610*/  ST.E.STRONG.SYS desc[UR36][R4.64+0x958], R9 ;  /* 0x0009580904007985 */ /* 0x0001e8000c115924 */
[----:B------:R0:W-:Y:S04]  /*24b620*/  ST.E.U8.STRONG.SYS desc[UR36][R4.64+0x95d], RZ ;  /* 0x00095dff04007985 */ /* 0x0001e8000c115124 */
[----:B------:R0:W-:Y:S01]  /*24b630*/  ST.E.STRONG.SYS desc[UR36][R4.64+0x4], R11 ;  /* 0x0000040b04007985 */ /* 0x0001e2000c115924 */
[----:B--2---:R-:W-:Y:S01]  /*24b640*/  ISETP.NE.AND P0, PT, R0, RZ, PT ;  /* 0x000000ff0000720c */ /* 0x004fe20003f05270 */
[----:B------:R-:W-:-:S03]  /*24b650*/  IMAD.MOV.U32 R0, RZ, RZ, 0x1 ;  /* 0x00000001ff007424 */ /* 0x000fc600078e00ff */
[----:B------:R-:W-:Y:S01]  /*24b660*/  SEL R3, RZ, 0x1, P0 ;  /* 0x00000001ff037807 */ /* 0x000fe20000000000 */
        /* <DEDUP_REMOVED lines=10> */
.L_x_11949:
[C---:B------:R-:W-:Y:S01]  /*24b710*/  ISETP.GT.AND P0, PT, R31.reuse, 0x31, PT ;  /* 0x000000311f00780c */ /* 0x040fe20003f04270 */
[----:B------:R-:W-:Y:S01]  /*24b720*/  VIADD R31, R31, 0x1 ;  /* 0x000000011f1f7836 */ /* 0x000fe20000000000 */
[----:B------:R-:W-:-:S04]  /*24b730*/  PRMT R0, RZ, 0x7610, R0 ;  /* 0x00007610ff007816 */ /* 0x000fc80000000000 */
[----:B------:R-:W-:-:S07]  /*24b740*/  SEL R31, R31, RZ, !P0 ;  /* 0x000000ff1f1f7207 */ /* 0x000fce0004000000 */
.L_x_12042:
[----:B------:R-:W-:Y:S05]  /*24b750*/  BSYNC B10 ;  /* 0x00000000000a7941 */ /* 0x000fea0003800000 */
.L_x_11948:
[----:B------:R-:W-:Y:S01]  /*24b760*/  ISETP.GE.AND P0, PT, R31, 0x64, PT ;  /* 0x000000641f00780c */ /* 0x000fe20003f06270 */
[----:B------:R-:W-:-:S12]  /*24b770*/  VIADD R36, R36, 0x1 ;  /* 0x0000000124247836 */ /* 0x000fd80000000000 */
[----:B------:R-:W-:Y:S05]  /*24b780*/  @!P0 BRA `(.L_x_12043) ;  /* 0xffffffb8005c8947 */ /* 0x000fea000383ffff */
.L_x_11947:
[----:B------:R-:W-:Y:S05]  /*24b790*/  BSYNC B8 ;  /* 0x0000000000087941 */ /* 0x000fea0003800000 */
.L_x_11946:
[----:B------:R-:W-:-:S13]  /*24b7a0*/  ISETP.EQ.AND P0, PT, R3, RZ, PT ;  /* 0x000000ff0300720c */ /* 0x000fda0003f02270 */
.L_x_11937:
[----:B------:R-:W-:Y:S05]  /*24b7b0*/  BSYNC B7 ;  /* 0x0000000000077941 */ /* 0x000fea0003800000 */
.L_x_11929:
[----:B------:R-:W2:Y:S01]  /*24b7c0*/  LDL R0, [UR45] ;  /* 0x0000002dff007983 */ /* 0x000ea20008100800 */
[----:B------:R-:W-:Y:S02]  /*24b7d0*/  IMAD.MOV.U32 R4, RZ, RZ, R22 ;  /* 0x000000ffff047224 */ /* 0x000fe400078e0016 */
[----:B------:R-:W-:Y:S01]  /*24b7e0*/  IMAD.MOV.U32 R5, RZ, RZ, 0x0 ;  /* 0x00000000ff057424 */ /* 0x000fe200078e00ff */
[----:B--2---:R-:W-:-:S13]  /*24b7f0*/  ISETP.NE.AND P1, PT, R0, RZ, PT ;  /* 0x000000ff0000720c */ /* 0x004fda0003f25270 */
[----:B------:R-:W-:Y:S05]  /*24b800*/  @P1 BREAK B6 ;  /* 0x0000000000061942 */ /* 0x000fea0003800000 */
[----:B------:R-:W-:Y:S05]  /*24b810*/  @P1 BREAK B9 ;  /* 0x0000000000091942 */ /* 0x000fea0003800000 */
[----:B---3-5:R-:W-:Y:S05]  /*24b820*/  @P1 RET.REL.NODEC R4 `(_Z5entryPcS_PiPxS1_S0_S0_P19HostDeviceInterfacei) ;  /* 0xffffdb4404f41950 */ /* 0x028fea0003c3ffff */
[----:B------:R-:W-:Y:S01]  /*24b830*/  PRMT R9, RZ, 0x7610, R9 ;  /* 0x00007610ff097816 */ /* 0x000fe20000000009 */
[----:B------:R-:W-:Y:S01]  /*24b840*/  IMAD.MOV.U32 R8, RZ, RZ, R32 ;  /* 0x000000ffff087224 */ /* 0x000fe200078e0020 */
[----:B------:R-:W-:Y:S01]  /*24b850*/  PRMT R0, RZ, 0x7610, R0 ;  /* 0x00007610ff007816 */ /* 0x000fe20000000000 */
[----:B------:R-:W-:Y:S06]  /*24b860*/  @P0 BRA `(.L_x_11717) ;  /* 0x0000024000880947 */ /* 0x000fec0003800000 */
[C---:B------:R-:W-:Y:S01]  /*24b870*/  ISETP.NE.AND P1, PT, R30.reuse, -0x1, PT ;  /* 0xffffffff1e00780c */ /* 0x040fe20003f25270 */
[----:B------:R-:W-:Y:S01]  /*24b880*/  BSSY.RECONVERGENT B0, `(.L_x_12044) ;  /* 0x000000c000007945 */ /* 0x000fe20003800200 */
[----:B------:R-:W-:-:S11]  /*24b890*/  ISETP.NE.AND P0, PT, R30, -0x1, PT ;  /* 0xffffffff1e00780c */ /* 0x000fd60003f05270 */
[----:B------:R-:W-:Y:S02]  /*24b8a0*/  @!P1 IMAD.MOV.U32 R0, RZ, RZ, 0x5368 ;  /* 0x00005368ff009424 */ /* 0x000fe400078e00ff */
[----:B------:R-:W-:-:S03]  /*24b8b0*/  @!P1 IMAD.MOV.U32 R12, RZ, RZ, RZ ;  /* 0x000000ffff0c9224 */ /* 0x000fc600078e00ff */
[----:B------:R0:W-:Y:S01]  /*24b8c0*/  @!P1 STL [UR45], R0 ;  /* 0x00000000ff009987 */ /* 0x0001e2000810082d */
[----:B------:R-:W-:Y:S05]  /*24b8d0*/  @!P1 BRA `(.L_x_12045) ;  /* 0x0000000000189947 */ /* 0x000fea0003800000 */
[----:B------:R-:W1:Y:S01]  /*24b8e0*/  S2UR UR5, SR_CgaCtaId ;  /* 0x00000000000579c3 */ /* 0x000e620000008800 */
[----:B------:R-:W-:Y:S02]  /*24b8f0*/  UMOV UR4, 0x400 ;  /* 0x0000040000047882 */ /* 0x000fe40000000000 */
[----:B-1----:R-:W-:-:S09]  /*24b900*/  ULEA UR4, UR5, UR4, 0x18 ;  /* 0x0000000405047291 */ /* 0x002fd2000f8ec0ff */
[----:B------:R-:W1:Y:S02]  /*24b910*/  LDS.64 R4, [UR4] ;  /* 0x00000004ff047984 */ /* 0x000e640008000a00 */
[----:B-1----:R-:W-:-:S05]  /*24b920*/  IMAD.WIDE R4, R30, 0x10, R4 ;  /* 0x000000101e047825 */ /* 0x002fca00078e0204 */
[----:B------:R1:W5:Y:S02]  /*24b930*/  LD.E R12, desc[UR36][R4.64+0x20] ;  /* 0x00002024040c7980 */ /* 0x000364000c101900 */
.L_x_12045:
[----:B------:R-:W-:Y:S05]  /*24b940*/  BSYNC.RECONVERGENT B0 ;  /* 0x0000000000007941 */ /* 0x000fea0003800200 */
.L_x_12044:
[----:B-1----:R-:W-:Y:S01]  /*24b950*/  IMAD.MOV.U32 R4, RZ, RZ, R22 ;  /* 0x000000ffff047224 */ /* 0x002fe200078e0016 */
[----:B------:R-:W-:Y:S05]  /*24b960*/  @!P0 BREAK B6 ;  /* 0x0000000000068942 */ /* 0x000fea0003800000 */
[----:B------:R-:W-:Y:S01]  /*24b970*/  IMAD.MOV.U32 R5, RZ, RZ, 0x0 ;  /* 0x00000000ff057424 */ /* 0x000fe200078e00ff */
[----:B------:R-:W-:Y:S05]  /*24b980*/  @!P0 BREAK B9 ;  /* 0x0000000000098942 */ /* 0x000fea0003800000 */
[----:B0----5:R-:W-:Y:S05]  /*24b990*/  @!P0 RET.REL.NODEC R4 `(_Z5entryPcS_PiPxS1_S0_S0_P19HostDeviceInterfacei) ;  /* 0xffffdb4404988950 */ /* 0x021fea0003c3ffff */
[----:B------:R-:W-:Y:S02]  /*24b9a0*/  IMAD.MOV.U32 R8, RZ, RZ, 0x30 ;  /* 0x00000030ff087424 */ /* 0x000fe400078e00ff */
[----:B------:R-:W-:-:S05]  /*24b9b0*/  IMAD.MOV.U32 R9, RZ, RZ, 0x0 ;  /* 0x00000000ff097424 */ /* 0x000fca00078e00ff */
[----:B------:R-:W2:Y:S01]  /*24b9c0*/  ATOMG.E.ADD.64.STRONG.GPU PT, R10, desc[UR36][R38.64+0x8], R8 ;  /* 0x80000808260a79a8 */ /* 0x000ea200081ef524 */
[----:B------:R-:W0:Y:S01]  /*24b9d0*/  S2UR UR5, SR_CgaCtaId ;  /* 0x00000000000579c3 */ /* 0x000e220000008800 */
[----:B------:R-:W-:Y:S01]  /*24b9e0*/  UMOV UR4, 0x400 ;  /* 0x0000040000047882 */ /* 0x000fe20000000000 */
[----:B------:R-:W-:Y:S01]  /*24b9f0*/  BSSY B7, `(.L_x_12046) ;  /* 0x0001c55000077945 */ /* 0x000fe20003800000 */
[----:B0-----:R-:W-:-:S06]  /*24ba00*/  ULEA UR4, UR5, UR4, 0x18 ;  /* 0x0000000405047291 */ /* 0x001fcc000f8ec0ff */
[----:B------:R-:W-:-:S05]  /*24ba10*/  IMAD.U32 R3, RZ, RZ, UR4 ;  /* 0x00000004ff037e24 */ /* 0x000fca000f8e00ff */
[----:B------:R-:W0:Y:S01]  /*24ba20*/  LDS.128 R4, [R3] ;  /* 0x0000000003047984 */ /* 0x000e220000000c00 */
[C---:B--2---:R-:W-:Y:S02]  /*24ba30*/  IADD3 R13, P0, PT, R10.reuse, 0x38, RZ ;  /* 0x000000380a0d7810 */ /* 0x044fe40007f1e0ff */
[----:B------:R-:W-:-:S03]  /*24ba40*/  SHF.R.U64 R31, R10, 0x4, R11 ;  /* 0x000000040a1f7819 */ /* 0x000fc6000000120b */
[----:B------:R-:W-:Y:S01]  /*24ba50*/  IMAD.X R15, RZ, RZ, R11, P0 ;  /* 0x000000ffff0f7224 */ /* 0x000fe200000e060b */
[----:B0-----:R-:W-:-:S04]  /*24ba60*/  ISETP.GE.U32.AND P0, PT, R13, R6, PT ;  /* 0x000000060d00720c */ /* 0x001fc80003f06070 */
[----:B------:R-:W-:-:S04]  /*24ba70*/  ISETP.GE.U32.AND.EX P0, PT, R15, R7, PT, P0 ;  /* 0x000000070f00720c */ /* 0x000fc80003f06100 */
[----:B------:R-:W-:-:S04]  /*24ba80*/  SEL R31, R31, 0xffffffff, !P0 ;  /* 0xffffffff1f1f7807 */ /* 0x000fc80004000000 */
[----:B------:R-:W-:-:S13]  /*24ba90*/  ISETP.NE.AND P0, PT, R31, -0x1, PT ;  /* 0xffffffff1f00780c */ /* 0x000fda0003f05270 */
[----:B------:R-:W-:Y:S01]  /*24baa0*/  @!P0 IMAD.MOV.U32 R6, RZ, RZ, 0x5272 ;  /* 0x00005272ff068424 */ /* 0x000fe200078e00ff */
[----:B------:R-:W-:Y:S01]  /*24bab0*/  @!P0 PLOP3.LUT P1, PT, PT, PT, PT, 0x8, 0x80 ;  /* 0x000000000080881c */ /* 0x000fe20003f2e170 */
[----:B------:R-:W-:-:S03]  /*24bac0*/  @!P0 IMAD.MOV.U32 R0, RZ, RZ, -0x1 ;  /* 0xffffffffff008424 */ /* 0x000fc600078e00ff */
[----:B------:R0:W-:Y:S01]  /*24bad0*/  @!P0 STL [UR45], R6 ;  /* 0x00000006ff008987 */ /* 0x0001e2000810082d */
[----:B------:R-:W-:Y:S01]  /*24bae0*/  P2R R34, PR, RZ, 0x2 ;  /* 0x00000002ff227803 */ /* 0x000fe20000000000 */
[----:B------:R-:W-:Y:S07]  /*24baf0*/  @!P0 BRA `(.L_x_12047) ;  /* 0x000001c400108947 */ /* 0x000fee0003800000 */
[----:B------:R-:W-:-:S04]  /*24bb00*/  IMAD.WIDE R14, R31, 0x10, R4 ;  /* 0x000000101f0e7825 */ /* 0x000fc800078e0204 */
[----:B------:R-:W-:Y:S01]  /*24bb10*/  IMAD.MOV.U32 R7, RZ, RZ, 0xb5b ;  /* 0x00000b5bff077424 */ /* 0x000fe200078e00ff */
[----:B------:R-:W-:Y:S01]  /*24bb20*/  ST.E.U8 desc[UR36][R14.64+0x1], RZ ;  /* 0x000001ff0e007985 */ /* 0x000fe2000c101124 */
[----:B------:R-:W-:Y:S02]  /*24bb30*/  IMAD.MOV.U32 R0, RZ, RZ, 0x1 ;  /* 0x00000001ff007424 */ /* 0x000fe400078e00ff */
[----:B------:R-:W-:Y:S01]  /*24bb40*/  IMAD.MOV.U32 R10, RZ, RZ, 0x30 ;  /* 0x00000030ff0a7424 */ /* 0x000fe200078e00ff */
[----:B------:R-:W-:Y:S01]  /*24bb50*/  ST.E desc[UR36][R14.64+0x4], R7 ;  /* 0x000004070e007985 */ /* 0x000fe2000c101924 */
[----:B------:R-:W-:-:S03]  /*24bb60*/  IMAD.MOV.U32 R13, RZ, RZ, -0x1 ;  /* 0xffffffffff0d7424 */ /* 0x000fc600078e00ff */
[----:B------:R-:W-:Y:S04]  /*24bb70*/  ST.E desc[UR36][R14.64+0x8], R10 ;  /* 0x0000080a0e007985 */ /* 0x000fe8000c101924 */
[----:B------:R-:W-:Y:S04]  /*24bb80*/  ST.E desc[UR36][R14.64+0x10], R13 ;  /* 0x0000100d0e007985 */ /* 0x000fe8000c101924 */
[----:B------:R-:W-:Y:S04]  /*24bb90*/  ST.E.U8 desc[UR36][R14.64], R0 ;  /* 0x000000000e007985 */ /* 0x000fe8000c101124 */
[----:B------:R-:W-:Y:S04]  /*24bba0*/  ST.E.U8 desc[UR36][R14.64+0x3], R0 ;  /* 0x000003000e007985 */ /* 0x000fe8000c101124 */
[----:B------:R-:W1:Y:S02]  /*24bbb0*/  LDS.64 R4, [R3] ;  /* 0x0000000003047984 */ /* 0x000e640000000a00 */
[----:B-1----:R-:W-:-:S05]  /*24bbc0*/  IMAD.WIDE R20, R31, 0x10, R4 ;  /* 0x000000101f147825 */ /* 0x002fca00078e0204 */
[----:B------:R-:W-:Y:S04]  /*24bbd0*/  ST.E desc[UR36][R20.64+0x20], R13 ;  /* 0x0000200d14007985 */ /* 0x000fe8000c101924 */
[----:B------:R-:W1:Y:S02]  /*24bbe0*/  LDS.64 R4, [R3] ;  /* 0x0000000003047984 */ /* 0x000e640000000a00 */
[----:B-1----:R-:W-:-:S05]  /*24bbf0*/  IMAD.WIDE R34, R31, 0x10, R4 ;  /* 0x000000101f227825 */ /* 0x002fca00078e0204 */
[----:B------:R-:W-:Y:S04]  /*24bc00*/  ST.E desc[UR36][R34.64+0x28], RZ ;  /* 0x000028ff22007985 */ /* 0x000fe8000c101924 */
[----:B------:R-:W2:Y:S01]  /*24bc10*/  ATOMG.E.ADD.64.STRONG.GPU PT, R36, desc[UR36][R38.64+0x8], R8 ;  /* 0x80000808262479a8 */ /* 0x000ea200081ef524 */
[----:B------:R-:W-:Y:S03]  /*24bc20*/  BSSY.RECONVERGENT B0, `(.L_x_12048) ;  /* 0x0000061000007945 */ /* 0x000fe60003800200 */
[----:B0-----:R-:W0:Y:S01]  /*24bc30*/  LDS.128 R4, [R3] ;  /* 0x0000000003047984 */ /* 0x001e220000000c00 */
        /* <DEDUP_REMOVED lines=12> */
[----:B------:R-:W-:Y:S01]  /*24bd00*/  ST.E.U8 desc[UR36][R14.64], RZ ;  /* 0x000000ff0e007985 */ /* 0x000fe2000c101124 */
[----:B------:R-:W-:Y:S02]  /*24bd10*/  IMAD.MOV.U32 R37, RZ, RZ, 0x28 ;  /* 0x00000028ff257424 */ /* 0x000fe400078e00ff */
[----:B------:R-:W-:Y:S01]  /*24bd20*/  IMAD.MOV.U32 R41, RZ, RZ, 0x1 ;  /* 0x00000001ff297424 */ /* 0x000fe200078e00ff */
[----:B------:R-:W-:Y:S04]  /*24bd30*/  ST.E desc[UR36][R14.64+0x4], R43 ;  /* 0x0000042b0e007985 */ /* 0x000fe8000c101924 */
[----:B------:R-:W-:Y:S04]  /*24bd40*/  ST.E desc[UR36][R14.64+0x8], R37 ;  /* 0x000008250e007985 */ /* 0x000fe8000c101924 */
[----:B------:R-:W-:Y:S04]  /*24bd50*/  ST.E desc[UR36][R14.64+0xc], R41 ;  /* 0x00000c290e007985 */ /* 0x000fe8000c101924 */
[----:B------:R-:W-:Y:S04]  /*24bd60*/  ST.E.U8 desc[UR36][R14.64+0x1], RZ ;  /* 0x000001ff0e007985 */ /* 0x000fe8000c101124 */
[----:B------:R-:W-:Y:S04]  /*24bd70*/  ST.E.U8 desc[UR36][R14.64+0x3], R0 ;  /* 0x000003000e007985 */ /* 0x000fe8000c101124 */
[----:B0-----:R-:W0:Y:S02]  /*24bd80*/  LDS.128 R4, [R3] ;  /* 0x0000000003047984 */ /* 0x001e240000000c00 */
[----:B0-----:R-:W-:-:S05]  /*24bd90*/  IMAD.WIDE R20, R11, 0x10, R4 ;  /* 0x000000100b147825 */ /* 0x001fca00078e0204 */
[----:B------:R-:W2:Y:S02]  /*24bda0*/  LD.E R35, desc[UR36][R20.64+0xc] ;  /* 0x00000c2414237980 */ /* 0x000ea4000c101900 */
[----:B--2---:R-:W-:-:S13]  /*24bdb0*/  ISETP.GT.AND P0, PT, R35, RZ, PT ;  /* 0x000000ff2300720c */ /* 0x004fda0003f04270 */
[----:B------:R-:W-:Y:S05]  /*24bdc0*/  @P0 BRA `(.L_x_12050) ;  /* 0x0000000400100947 */ /* 0x000fea0003800000 */
        /* <DEDUP_REMOVED lines=14> */
[----:B------:R-:W-:Y:S02]  /*24beb0*/  SHF.R.S32.HI R43, RZ, 0x1c, R37 ;  /* 0x0000001cff2b7819 */ /* 0x000fe40000011425 */
[----:B------:R-:W-:-:S05]  /*24bec0*/  IADD3 R4, P1, PT, R4, R41, RZ ;  /* 0x0000002904047210 */ /* 0x000fca0007f3e0ff */
[----:B------:R-:W-:-:S05]  /*24bed0*/  IMAD.X R5, R5, 0x1, R43, P1 ;  /* 0x0000000105057824 */ /* 0x000fca00008e062b */
[----:B------:R-:W-:Y:S04]  /*24bee0*/  ST.E desc[UR36][R4.64+0x4], R21 ;  /* 0x0000041504007985 */ /* 0x000fe8000c101924 */
[----:B------:R-:W-:Y:S04]  /*24bef0*/  ST.E.U8 desc[UR36][R4.64], RZ ;  /* 0x000000ff04007985 */ /* 0x000fe8000c101124 */
[----:B------:R-:W-:Y:S04]  /*24bf00*/  ST.E.U8 desc[UR36][R4.64+0x1], RZ ;  /* 0x000001ff04007985 */ /* 0x000fe8000c101124 */
[----:B------:R-:W-:Y:S04]  /*24bf10*/  ST.E.U8 desc[UR36][R4.64+0x3], R0 ;  /* 0x0000030004007985 */ /* 0x000fe8000c101124 */
[----:B------:R-:W-:Y:S04]  /*24bf20*/  ST.E desc[UR36][R4.64+0x8], R10 ;  /* 0x0000080a04007985 */ /* 0x000fe8000c101924 */
[----:B------:R-:W-:Y:S04]  /*24bf30*/  ST.E desc[UR36][R4.64+0x10], R13 ;  /* 0x0000100d04007985 */ /* 0x000fe8000c101924 */
        /* <DEDUP_REMOVED lines=14> */
.L_x_12052:
[----:B------:R-:W-:Y:S05]  /*24c020*/  BSYNC.RECONVERGENT B1 ;  /* 0x0000000000017941 */ /* 0x000fea0003800200 */
.L_x_12051:
        /* <DEDUP_REMOVED lines=16> */
[----:B------:R1:W-:Y:S04]  /*24c130*/  ST.E desc[UR36][R4.64+0x24], RZ ;  /* 0x000024ff04007985 */ /* 0x0003e8000c101924 */
[----:B------:R-:W2:Y:S02]  /*24c140*/  LDL R6, [UR45] ;  /* 0x0000002dff067983 */ /* 0x000ea40008100800 */
[----:B--2---:R-:W-:Y:S01]  /*24c150*/  ISETP.NE.AND P0, PT, R6, RZ, PT ;  /* 0x000000ff0600720c */ /* 0x004fe20003f05270 */
[----:B------:R-:W-:-:S12]  /*24c160*/  IMAD.MOV.U32 R6, RZ, RZ, RZ ;  /* 0x000000ffff067224 */ /* 0x000fd800078e00ff */
[----:B-1----:R-:W-:Y:S05]  /*24c170*/  @P0 BRA `(.L_x_12054) ;  /* 0x0000000000180947 */ /* 0x002fea0003800000 */
[----:B------:R-:W0:Y:S02]  /*24c180*/  LDS.64 R4, [R3] ;  /* 0x0000000003047984 */ /* 0x000e240000000a00 */
[----:B0-----:R-:W-:-:S05]  /*24c190*/  IMAD.WIDE R4, R37, 0x10, R4 ;  /* 0x0000001025047825 */ /* 0x001fca00078e0204 */
[----:B------:R1:W-:Y:S04]  /*24c1a0*/  ST.E desc[UR36][R4.64+0x20], R11 ;  /* 0x0000200b04007985 */ /* 0x0003e8000c101924 */
[----:B------:R-:W2:Y:S02]  /*24c1b0*/  LDL R6, [UR45] ;  /* 0x0000002dff067983 */ /* 0x000ea40008100800 */
[----:B--2---:R-:W-:-:S04]  /*24c1c0*/  ISETP.NE.AND P0, PT, R6, RZ, PT ;  /* 0x000000ff0600720c */ /* 0x004fc80003f05270 */
[----:B-1----:R-:W-:-:S09]  /*24c1d0*/  SEL R6, R37, RZ, !P0 ;  /* 0x000000ff25067207 */ /* 0x002fd20004000000 */
.L_x_12054:
[----:B------:R-:W-:Y:S05]  /*24c1e0*/  BSYNC.RECONVERGENT B1 ;  /* 0x0000000000017941 */ /* 0x000fea0003800200 */
.L_x_12053:
[----:B------:R1:W-:Y:S01]  /*24c1f0*/  STL [UR45], R6 ;  /* 0x00000006ff007987 */ /* 0x0003e2000810082d */
[----:B------:R-:W-:Y:S05]  /*24c200*/  BRA `(.L_x_12049) ;  /* 0x0000000000087947 */ /* 0x000fea0003800000 */
.L_x_12050:
[----:B------:R2:W-:Y:S04]  /*24c210*/  ST.E desc[UR36][R20.64+0x20], RZ ;  /* 0x000020ff14007985 */ /* 0x0005e8000c101924 */
[----:B------:R2:W-:Y:S02]  /*24c220*/  ST.E.U8 desc[UR36][R20.64+0x20], RZ ;  /* 0x000020ff14007985 */ /* 0x0005e4000c101124 */
.L_x_12049:
[----:B------:R-:W-:Y:S05]  /*24c230*/  BSYNC.RECONVERGENT B0 ;  /* 0x0000000000007941 */ /* 0x000fea0003800200 */
.L_x_12048:
[----:B0-----:R-:W-:Y:S01]  /*24c240*/  @!P2 IMAD.MOV.U32 R4, RZ, RZ, 0x5368 ;  /* 0x00005368ff04a424 */ /* 0x001fe200078e00ff */
[----:B------:R-:W-:Y:S04]  /*24c250*/  BSSY.RECONVERGENT B0, `(.L_x_12055) ;  /* 0x000004f000007945 */ /* 0x000fe80003800200 */
[----:B------:R0:W-:Y:S01]  /*24c260*/  @!P2 STL [UR45], R4 ;  /* 0x00000004ff00a987 */ /* 0x0001e2000810082d */
[----:B------:R-:W-:Y:S05]  /*24c270*/  @!P2 BRA `(.L_x_12056) ;  /* 0x000000040030a947 */ /* 0x000fea0003800000 */
[----:B01----:R-:W0:Y:S02]  /*24c280*/  LDS.128 R4, [R3] ;  /* 0x0000000003047984 */ /* 0x003e240000000c00 */
[----:B0-----:R-:W-:-:S05]  /*24c290*/  IMAD.WIDE R14, R11, 0x10, R4 ;  /* 0x000000100b0e7825 */ /* 0x001fca00078e0204 */
[----:B------:R-:W3:Y:S02]  /*24c2a0*/  LD.E R35, desc[UR36][R14.64+0xc] ;  /* 0x00000c240e237980 */ /* 0x000ee4000c101900 */
[----:B---3--:R-:W-:-:S13]  /*24c2b0*/  ISETP.GT.AND P0, PT, R35, RZ, PT ;  /* 0x000000ff2300720c */ /* 0x008fda0003f04270 */
        /* <DEDUP_REMOVED lines=38> */
.L_x_12059:
[----:B------:R-:W-:Y:S05]  /*24c520*/  BSYNC.RECONVERGENT B1 ;  /* 0x0000000000017941 */ /* 0x000fea0003800200 */
.L_x_12058:
        /* <DEDUP_REMOVED lines=27> */
.L_x_12061:
[----:B------:R-:W-:Y:S05]  /*24c6e0*/  BSYNC.RECONVERGENT B1 ;  /* 0x0000000000017941 */ /* 0x000fea0003800200 */
.L_x_12060:
[----:B------:R3:W-:Y:S01]  /*24c6f0*/  STL [UR45], R6 ;  /* 0x00000006ff007987 */ /* 0x0007e2000810082d */
[----:B------:R-:W-:Y:S05]  /*24c700*/  BRA `(.L_x_12056) ;  /* 0x00000000000c7947 */ /* 0x000fea0003800000 */
.L_x_12057:
[----:B------:R-:W-:Y:S01]  /*24c710*/  IMAD.MOV.U32 R7, RZ, RZ, 0x2c ;  /* 0x0000002cff077424 */ /* 0x000fe200078e00ff */
[----:B------:R4:W-:Y:S04]  /*24c720*/  ST.E desc[UR36][R14.64+0x20], RZ ;  /* 0x000020ff0e007985 */ /* 0x0009e8000c101924 */
[----:B------:R4:W-:Y:S02]  /*24c730*/  ST.E.U8 desc[UR36][R14.64+0x20], R7 ;  /* 0x000020070e007985 */ /* 0x0009e4000c101124 */
.L_x_12056:
[----:B------:R-:W-:Y:S05]  /*24c740*/  BSYNC.RECONVERGENT B0 ;  /* 0x0000000000007941 */ /* 0x000fea0003800200 */
.L_x_12055:
[----:B------:R-:W5:Y:S01]  /*24c750*/  ATOMG.E.ADD.64.STRONG.GPU PT, R8, desc[UR36][R38.64+0x8], R8 ;  /* 0x80000808260879a8 */ /* 0x000f6200081ef524 */
[----:B------:R-:W-:Y:S03]  /*24c760*/  BSSY B3, `(.L_x_12062) ;  /* 0x000021f000037945 */ /* 0x000fe60003800000 */
[----:B01-34-:R-:W0:Y:S01]  /*24c770*/  LDS.128 R4, [R3] ;  /* 0x0000000003047984 */ /* 0x01be220000000c00 */
[----:B-----5:R-:W-:-:S04]  /*24c780*/  IADD3 R15, P1, PT, R8, 0x38, RZ ;  /* 0x00000038080f7810 */ /* 0x020fc80007f3e0ff */
        /* <DEDUP_REMOVED lines=9> */
[----:B--2---:R-:W-:-:S04]  /*24c820*/  IMAD.WIDE R20, R15, 0x10, R4 ;  /* 0x000000100f147825 */ /* 0x004fc800078e0204 */
[----:B------:R-:W-:Y:S01]  /*24c830*/  IMAD.MOV.U32 R37, RZ, RZ, 0xb59 ;  /* 0x00000b59ff257424 */ /* 0x000fe200078e00ff */
[----:B------:R-:W-:Y:S04]  /*24c840*/  ST.E desc[UR36][R20.64+0x8], R10 ;  /* 0x0000080a14007985 */ /* 0x000fe8000c101924 */
[----:B------:R-:W-:Y:S04]  /*24c850*/  ST.E desc[UR36][R20.64+0x4], R37 ;  /* 0x0000042514007985 */ /* 0x000fe8000c101924 */
[----:B------:R-:W-:Y:S04]  /*24c860*/  ST.E desc[UR36][R20.64+0x10], R13 ;  /* 0x0000100d14007985 */ /* 0x000fe8000c101924 */
[----:B------:R-:W-:Y:S04]  /*24c870*/  ST.E.U8 desc[UR36][R20.64], R0 ;  /* 0x0000000014007985 */ /* 0x000fe8000c101124 */
[----:B------:R-:W-:Y:S04]  /*24c880*/  ST.E.U8 desc[UR36][R20.64+0x1], RZ ;  /* 0x000001ff14007985 */ /* 0x000fe8000c101124 */
        /* <DEDUP_REMOVED lines=49> */
[----:B------:R-:W-:-:S07]  /*24cba0*/  IMAD.MOV.U32 R13, RZ, RZ, RZ ;  /* 0x000000ffff0d7224 */ /* 0x000fce00078e00ff */
.L_x_12085:
        /* <DEDUP_REMOVED lines=52> */
.L_x_12073:
[----:B------:R-:W-:Y:S05]  /*24cef0*/  BSYNC.RECONVERGENT B5 ;  /* 0x0000000000057941 */ /* 0x000fea0003800200 */
.L_x_12072:
        /* <DEDUP_REMOVED lines=26> */
.L_x_12075:
[----:B------:R-:W-:Y:S05]  /*24d0a0*/  BSYNC.RECONVERGENT B5 ;  /* 0x0000000000057941 */ /* 0x000fea0003800200 */
.L_x_12074:
[----:B------:R2:W-:Y:S01]  /*24d0b0*/  STL [UR45], R6 ;  /* 0x00000006ff007987 */ /* 0x0005e2000810082d */
[----:B------:R-:W-:Y:S05]  /*24d0c0*/  BRA `(.L_x_12076) ;  /* 0x0000000000107947 */ /* 0x000fea0003800000 */
.L_x_12071:
[----:B------:R-:W-:-:S05]  /*24d0d0*/  LEA R4, P0, R13, R20, 0x2 ;  /* 0x000000140d047211 */ /* 0x000fca00078010ff */
[----:B------:R-:W-:-:S05]  /*24d0e0*/  IMAD.X R5, RZ, RZ, R21, P0 ;  /* 0x000000ffff057224 */ /* 0x000fca00000e0615 */
[----:B------:R3:W-:Y:S04]  /*24d0f0*/  ST.E desc[UR36][R4.64+0x20], RZ ;  /* 0x000020ff04007985 */ /* 0x0007e8000c101924 */
[----:B------:R3:W-:Y:S02]  /*24d100*/  ST.E.U8 desc[UR36][R4.64+0x20], RZ ;  /* 0x000020ff04007985 */ /* 0x0007e4000c101124 */
.L_x_12076:
[----:B------:R-:W-:Y:S05]  /*24d110*/  BSYNC.RECONVERGENT B4 ;  /* 0x0000000000047941 */ /* 0x000fea0003800200 */
.L_x_12070:
        /* <DEDUP_REMOVED lines=52> */
.L_x_12080:
[----:B------:R-:W-:Y:S01]  /*24d460*/  IMAD.MOV.U32 R4, RZ, RZ, 0x5272 ;  /* 0x00005272ff047424 */ /* 0x000fe200078e00ff */
[----:B------:R-:W-:Y:S01]  /*24d470*/  PLOP3.LUT P0, PT, PT, PT, PT, 0x8, 0x80 ;  /* 0x000000000080781c */ /* 0x000fe20003f0e170 */
[----:B------:R-:W-:-:S03]  /*24d480*/  IMAD.MOV.U32 R21, RZ, RZ, -0x1 ;  /* 0xffffffffff157424 */ /* 0x000fc600078e00ff */
[----:B------:R0:W-:Y:S09]  /*24d490*/  STL [UR45], R4 ;  /* 0x00000004ff007987 */ /* 0x0001f2000810082d */
.L_x_12081:
[----:B------:R-:W-:Y:S05]  /*24d4a0*/  BSYNC.RECONVERGENT B5 ;  /* 0x0000000000057941 */ /* 0x000fea0003800200 */
.L_x_12079:
        /* <DEDUP_REMOVED lines=25> */
.L_x_12083:
[----:B------:R-:W-:Y:S05]  /*24d640*/  BSYNC.RECONVERGENT B5 ;  /* 0x0000000000057941 */ /* 0x000fea0003800200 */
.L_x_12082:
[----:B------:R2:W-:Y:S01]  /*24d650*/  STL [UR45], R6 ;  /* 0x00000006ff007987 */ /* 0x0005e2000810082d */
[----:B------:R-:W-:Y:S05]  /*24d660*/  BRA `(.L_x_12084) ;  /* 0x0000000000107947 */ /* 0x000fea0003800000 */
.L_x_12078:
[----:B------:R-:W-:-:S05]  /*24d670*/  LEA R4, P0, R43, R20, 0x2 ;  /* 0x000000142b047211 */ /* 0x000fca00078010ff */
[----:B------:R-:W-:-:S05]  /*24d680*/  IMAD.X R5, RZ, RZ, R21, P0 ;  /* 0x000000ffff057224 */ /* 0x000fca00000e0615 */
[----:B------:R3:W-:Y:S04]  /*24d690*/  ST.E desc[UR36][R4.64+0x20], RZ ;  /* 0x000020ff04007985 */ /* 0x0007e8000c101924 */
[----:B------:R3:W-:Y:S02]  /*24d6a0*/  ST.E.U8 desc[UR36][R4.64+0x20], RZ ;  /* 0x000020ff04007985 */ /* 0x0007e4000c101124 */
.L_x_12084:
[----:B------:R-:W-:Y:S05]  /*24d6b0*/  BSYNC.RECONVERGENT B4 ;  /* 0x0000000000047941 */ /* 0x000fea0003800200 */
.L_x_12077:
[----:B------:R-:W-:-:S05]  /*24d6c0*/  VIADD R13, R13, 0x2 ;  /* 0x000000020d0d7836 */ /* 0x000fca0000000000 */
[----:B------:R-:W-:-:S13]  /*24d6d0*/  ISETP.NE.AND P0, PT, R13, R0, PT ;  /* 0x000000000d00720c */ /* 0x000fda0003f05270 */
[----:B------:R-:W-:Y:S05]  /*24d6e0*/  @P0 BRA `(.L_x_12085) ;  /* 0xfffffff400300947 */ /* 0x000fea000383ffff */
.L_x_12069:
[----:B------:R-:W-:Y:S05]  /*24d6f0*/  BSYNC B0 ;  /* 0x0000000000007941 */ /* 0x000fea0003800000 */
.L_x_12068:
[----:B01-3--:R-:W-:Y:S01]  /*24d700*/  LOP3.LUT R4, R8, 0x1, RZ, 0xc0, !PT ;  /* 0x0000000108047812 */ /* 0x00bfe200078ec0ff */
[----:B------:R-:W-:Y:S03]  /*24d710*/  BSSY.RECONVERGENT B0, `(.L_x_12066) ;  /* 0x0000056000007945 */ /* 0x000fe60003800200 */
[----:B------:R-:W-:-:S13]  /*24d720*/  ISETP.NE.U32.AND P0, PT, R4, 0x1, PT ;  /* 0x000000010400780c */ /* 0x000fda0003f05070 */
[----:B------:R-:W-:Y:S05]  /*24d730*/  @P0 BRA `(.L_x_12086) ;  /* 0x00000004004c0947 */ /* 0x000fea0003800000 */
        /* <DEDUP_REMOVED lines=46> */
.L_x_12089:
[----:B------:R-:W-:Y:S01]  /*24da20*/  IMAD.MOV.U32 R4, RZ, RZ, 0x5272 ;  /* 0x00005272ff047424 */ /* 0x000fe200078e00ff */
[----:B------:R-:W-:Y:S01]  /*24da30*/  PLOP3.LUT P0, PT, PT, PT, PT, 0x8, 0x80 ;  /* 0x000000000080781c */ /* 0x000fe20003f0e170 */
[----:B------:R-:W-:-:S03]  /*24da40*/  IMAD.MOV.U32 R13, RZ, RZ, -0x1 ;  /* 0xffffffffff0d7424 */ /* 0x000fc600078e00ff */
[----:B------:R0:W-:Y:S09]  /*24da50*/  STL [UR45], R4 ;  /* 0x00000004ff007987 */ /* 0x0001f2000810082d */
.L_x_12090:
[----:B------:R-:W-:Y:S05]  /*24da60*/  BSYNC.RECONVERGENT B4 ;  /* 0x0000000000047941 */ /* 0x000fea0003800200 */
.L_x_12088:
        /* <DEDUP_REMOVED lines=25> */
.L_x_12092:
[----:B------:R-:W-:Y:S05]  /*24dc00*/  BSYNC.RECONVERGENT B4 ;  /* 0x0000000000047941 */ /* 0x000fea0003800200 */
.L_x_12091:
[----:B------:R3:W-:Y:S01]  /*24dc10*/  STL [UR45], R6 ;  /* 0x00000006ff007987 */ /* 0x0007e2000810082d */
[----:B------:R-:W-:Y:S05]  /*24dc20*/  BRA `(.L_x_12086) ;  /* 0x0000000000107947 */ /* 0x000fea0003800000 */
.L_x_12087:
[----:B------:R-:W-:-:S05]  /*24dc30*/  LEA R4, P0, R0, R20, 0x2 ;  /* 0x0000001400047211 */ /* 0x000fca00078010ff */
[----:B------:R-:W-:-:S05]  /*24dc40*/  IMAD.X R5, RZ, RZ, R21, P0 ;  /* 0x000000ffff057224 */ /* 0x000fca00000e0615 */
[----:B------:R4:W-:Y:S04]  /*24dc50*/  ST.E desc[UR36][R4.64+0x20], RZ ;  /* 0x000020ff04007985 */ /* 0x0009e8000c101924 */
[----:B------:R4:W-:Y:S02]  /*24dc60*/  ST.E.U8 desc[UR36][R4.64+0x20], RZ ;  /* 0x000020ff04007985 */ /* 0x0009e4000c101124 */
.L_x_12086:
[----:B------:R-:W-:Y:S05]  /*24dc70*/  BSYNC.RECONVERGENT B0 ;  /* 0x0000000000007941 */ /* 0x000fea0003800200 */
.L_x_12066:
[----:B------:R-:W-:-:S13]  /*24dc80*/  ISETP.GE.AND P0, PT, R8, 0x1, PT ;  /* 0x000000010800780c */ /* 0x000fda0003f06270 */
[----:B------:R-:W-:Y:S05]  /*24dc90*/  @!P0 BREAK B1 ;  /* 0x0000000000018942 */ /* 0x000fea0003800000 */
[----:B------:R-:W-:Y:S05]  /*24dca0*/  @!P0 BRA `(.L_x_12067) ;  /* 0x0000000800f08947 */ /* 0x000fea0003800000 */
[----:B------:R-:W-:Y:S05]  /*24dcb0*/  BSYNC B1 ;  /* 0x0000000000017941 */ /* 0x000fea0003800000 */
.L_x_12065:
[----:B------:R-:W-:Y:S01]  /*24dcc0*/  ISETP.NE.AND P2, PT, R11, -0x1, PT ;  /* 0xffffffff0b00780c */ /* 0x000fe20003f45270 */
[----:B------:R-:W-:-:S12]  /*24dcd0*/  IMAD.MOV.U32 R3, RZ, RZ, RZ ;  /* 0x000000ffff037224 */ /* 0x000fd800078e00ff */
.L_x_12107:
[----:B01--4-:R-:W-:Y:S01]  /*24dce0*/  @!P2 IMAD.MOV.U32 R4, RZ, RZ, 0x5368 ;  /* 0x00005368ff04a424 */ /* 0x013fe200078e00ff */
[----:B------:R-:W-:Y:S05]  /*24dcf0*/  YIELD ;  /* 0x0000000000007946 */ /* 0x000fea0003800000 */
[----:B------:R0:W-:Y:S01]  /*24dd00*/  @!P2 STL [UR45], R4 ;  /* 0x00000004ff00a987 */ /* 0x0001e2000810082d */
[----:B------:R-:W-:Y:S01]  /*24dd10*/  BSSY.RECONVERGENT B0, `(.L_x_12093) ;  /* 0x0000058000007945 */ /* 0x000fe20003800200 */
[----:B------:R-:W-:Y:S01]  /*24dd20*/  IMAD.SHL.U32 R0, R3, 0x4, RZ ;  /* 0x0000000403007824 */ /* 0x000fe200078e00ff */
[----:B-----5:R-:W-:Y:S02]  /*24dd30*/  @!P2 PRMT R13, RZ, 0x7610, R13 ;  /* 0x00007610ff0da816 */ /* 0x020fe4000000000d */
[----:B------:R-:W-:Y:S05]  /*24dd40*/  @!P2 BRA `(.L_x_12094) ;  /* 0x000000040050a947 */ /* 0x000fea0003800000 */
[----:B------:R-:W1:Y:S01]  /*24dd50*/  S2R R5, SR_CgaCtaId ;  /* 0x0000000000057919 */ /* 0x000e620000008800 */
[----:B0-----:R-:W-:-:S04]  /*24dd60*/  MOV R4, 0x400 ;  /* 0x0000040000047802 */ /* 0x001fc80000000f00 */
[----:B-1----:R-:W-:-:S05]  /*24dd70*/  LEA R14, R5, R4, 0x18 ;  /* 0x00000004050e7211 */ /* 0x002fca00078ec0ff */
[----:B--23--:R-:W0:Y:S02]  /*24dd80*/  LDS.128 R4, [R14] ;  /* 0x000000000e047984 */ /* 0x00ce240000000c00 */
        /* <DEDUP_REMOVED lines=46> */
.L_x_12097:
[----:B------:R-:W-:Y:S05]  /*24e070*/  BSYNC.RECONVERGENT B1 ;  /* 0x0000000000017941 */ /* 0x000fea0003800200 */
.L_x_12096:
        /* <DEDUP_REMOVED lines=26> */
.L_x_12099:
[----:B------:R-:W-:Y:S05]  /*24e220*/  BSYNC.RECONVERGENT B1 ;  /* 0x0000000000017941 */ /* 0x000fea0003800200 */
.L_x_12098:
[----:B------:R1:W-:Y:S01]  /*24e230*/  STL [UR45], R6 ;  /* 0x00000006ff007987 */ /* 0x0003e2000810082d */
[----:B------:R-:W-:Y:S01]  /*24e240*/  PRMT R13, RZ, 0x7610, R13 ;  /* 0x00007610ff0d7816 */ /* 0x000fe2000000000d */
[----:B------:R-:W-:Y:S06]  /*24e250*/  BRA `(.L_x_12094) ;  /* 0x00000000000c7947 */ /* 0x000fec0003800000 */
.L_x_12095:
[----:B------:R-:W-:-:S05]  /*24e260*/  IADD3 R4, P0, PT, R0, R20, RZ ;  /* 0x0000001400047210 */ /* 0x000fca0007f1e0ff */
[----:B------:R-:W-:-:S05]  /*24e270*/  IMAD.X R5, RZ, RZ, R21, P0 ;  /* 0x000000ffff057224 */ /* 0x000fca00000e0615 */
[----:B------:R4:W5:Y:S03]  /*24e280*/  LD.E.U8 R13, desc[UR36][R4.64+0x20] ;  /* 0x00002024040d7980 */ /* 0x000966000c101100 */
.L_x_12094:
[----:B------:R-:W-:Y:S05]  /*24e290*/  BSYNC.RECONVERGENT B0 ;  /* 0x0000000000007941 */ /* 0x000fea0003800200 */
.L_x_12093:
[----:B------:R-:W-:Y:S01]  /*24e2a0*/  ISETP.NE.AND P0, PT, R9, -0x1, PT ;  /* 0xffffffff0900780c */ /* 0x000fe20003f05270 */
[----:B------:R-:W-:-:S12]  /*24e2b0*/  BSSY.RECONVERGENT B0, `(.L_x_12100) ;  /* 0x0000058000007945 */ /* 0x000fd80003800200 */
[----:B0---4-:R-:W-:-:S05]  /*24e2c0*/  @!P0 IMAD.MOV.U32 R4, RZ, RZ, 0x5368 ;  /* 0x00005368ff048424 */ /* 0x011fca00078e00ff */
[----:B------:R0:W-:Y:S01]  /*24e2d0*/  @!P0 STL [UR45], R4 ;  /* 0x00000004ff008987 */ /* 0x0001e2000810082d */
[----:B------:R-:W-:Y:S05]  /*24e2e0*/  @!P0 BRA `(.L_x_12101) ;  /* 0x0000000400508947 */ /* 0x000fea0003800000 */
[----:B------:R-:W4:Y:S01]  /*24e2f0*/  S2R R5, SR_CgaCtaId ;  /* 0x0000000000057919 */ /* 0x000f220000008800 */
[----:B------:R-:W-:-:S04]  /*24e300*/  MOV R10, 0x400 ;  /* 0x00000400000a7802 */ /* 0x000fc80000000f00 */
[----:B----4-:R-:W-:-:S05]  /*24e310*/  LEA R10, R5, R10, 0x18 ;  /* 0x0000000a050a7211 */ /* 0x010fca00078ec0ff */
        /* <DEDUP_REMOVED lines=10> */
[--C-:B-----5:R-:W-:Y:S02]  /*24e3c0*/  SHF.R.U64 R13, R20, 0x4, R21.reuse ;  /* 0x00000004140d7819 */ /* 0x120fe40000001215 */
        /* <DEDUP_REMOVED lines=36> */
.L_x_12104:
[----:B------:R-:W-:Y:S05]  /*24e610*/  BSYNC.RECONVERGENT B1 ;  /* 0x0000000000017941 */ /* 0x000fea0003800200 */
.L_x_12103:
        /* <DEDUP_REMOVED lines=26> */
.L_x_12106:
[----:B------:R-:W-:Y:S05]  /*24e7c0*/  BSYNC.RECONVERGENT B1 ;  /* 0x0000000000017941 */ /* 0x000fea0003800200 */
.L_x_12105:
[----:B------:R1:W-:Y:S01]  /*24e7d0*/  STL [UR45], R0 ;  /* 0x00000000ff007987 */ /* 0x0003e2000810082d */
[----:B------:R-:W-:Y:S05]  /*24e7e0*/  BRA `(.L_x_12101) ;  /* 0x0000000000107947 */ /* 0x000fea0003800000 */
.L_x_12102:
[----:B------:R-:W-:-:S05]  /*24e7f0*/  IADD3 R4, P0, PT, R0, R20, RZ ;  /* 0x0000001400047210 */ /* 0x000fca0007f1e0ff */
[----:B------:R-:W-:-:S05]  /*24e800*/  IMAD.X R5, RZ, RZ, R21, P0 ;  /* 0x000000ffff057224 */ /* 0x000fca00000e0615 */
[----:B------:R4:W-:Y:S04]  /*24e810*/  ST.E desc[UR36][R4.64+0x20], RZ ;  /* 0x000020ff04007985 */ /* 0x0009e8000c101924 */
[----:B-----5:R4:W-:Y:S02]  /*24e820*/  ST.E.U8 desc[UR36][R4.64+0x20], R13 ;  /* 0x0000200d04007985 */ /* 0x0209e4000c101124 */
.L_x_12101:
[----:B------:R-:W-:Y:S05]  /*24e830*/  BSYNC.RECONVERGENT B0 ;  /* 0x0000000000007941 */ /* 0x000fea0003800200 */
.L_x_12100:
[----:B------:R-:W-:-:S05]  /*24e840*/  VIADD R3, R3, 0x1 ;  /* 0x0000000103037836 */ /* 0x000fca0000000000 */
[----:B------:R-:W-:-:S13]  /*24e850*/  ISETP.NE.AND P0, PT, R3, R8, PT ;  /* 0x000000080300720c */ /* 0x000fda0003f05270 */
[----:B------:R-:W-:Y:S05]  /*24e860*/  @P0 BRA `(.L_x_12107) ;  /* 0xfffffff4001c0947 */ /* 0x000fea000383ffff */
.L_x_12067:
[----:B------:R-:W-:Y:S05]  /*24e870*/  BSYNC B2 ;  /* 0x0000000000027941 */ /* 0x000fea0003800000 */
.L_x_12064:
[----:B------:R-:W0:Y:S01]  /*24e880*/  S2UR UR5, SR_CgaCtaId ;  /* 0x00000000000579c3 */ /* 0x000e220000008800 */
[----:B------:R-:W-:Y:S02]  /*24e890*/  UMOV UR4, 0x400 ;  /* 0x0000040000047882 */ /* 0x000fe40000000000 */
[----:B0-----:R-:W-:-:S06]  /*24e8a0*/  ULEA UR4, UR5, UR4, 0x18 ;  /* 0x0000000405047291 */ /* 0x001fcc000f8ec0ff */
[----:B------:R-:W-:-:S05]  /*24e8b0*/  IMAD.U32 R3, RZ, RZ, UR4 ;  /* 0x00000004ff037e24 */ /* 0x000fca000f8e00ff */
[----:B-1--4-:R-:W0:Y:S02]  /*24e8c0*/  LDS.64 R4, [R3] ;  /* 0x0000000003047984 */ /* 0x012e240000000a00 */
[----:B0-----:R-:W-:-:S05]  /*24e8d0*/  IMAD.WIDE R4, R15, 0x10, R4 ;  /* 0x000000100f047825 */ /* 0x001fca00078e0204 */
[----:B------:R-:W-:Y:S04]  /*24e8e0*/  ST.E desc[UR36][R4.64+0x20], R9 ;  /* 0x0000200904007985 */ /* 0x000fe8000c101924 */
[----:B--23--:R-:W0:Y:S02]  /*24e8f0*/  LDS.64 R6, [R3] ;  /* 0x0000000003067984 */ /* 0x00ce240000000a00 */
[----:B0-----:R-:W-:-:S05]  /*24e900*/  IMAD.WIDE R6, R15, 0x10, R6 ;  /* 0x000000100f067825 */ /* 0x001fca00078e0206 */
[----:B------:R-:W-:Y:S04]  /*24e910*/  ST.E desc[UR36][R6.64+0x28], R8 ;  /* 0x0000280806007985 */ /* 0x000fe8000c101924 */
[----:B------:R-:W0:Y:S02]  /*24e920*/  LDS.64 R10, [R3] ;  /* 0x00000000030a7984 */ /* 0x000e240000000a00 */
[----:B0-----:R-:W-:-:S05]  /*24e930*/  IMAD.WIDE R10, R15, 0x10, R10 ;  /* 0x000000100f0a7825 */ /* 0x001fca00078e020a */
[----:B------:R1:W-:Y:S02]  /*24e940*/  ST.E desc[UR36][R10.64+0x30], RZ ;  /* 0x000030ff0a007985 */ /* 0x0003e4000c101924 */
.L_x_12063:
[----:B------:R-:W-:Y:S05]  /*24e950*/  BSYNC B3 ;  /* 0x0000000000037941 */ /* 0x000fea0003800000 */
.L_x_12062:
[----:B------:R-:W-:Y:S02]  /*24e960*/  ISETP.NE.AND P0, PT, R12, -0x1, PT ;  /* 0xffffffff0c00780c */ /* 0x000fe40003f05270 */
[----:B------:R-:W-:-:S11]  /*24e970*/  ISETP.NE.AND P1, PT, R15, -0x1, PT ;  /* 0xffffffff0f00780c */ /* 0x000fd60003f25270 */
[----:B------:R-:W3:Y:S01]  /*24e980*/  @P0 LDS.64 R4, [R3] ;  /* 0x0000000003040984 */ /* 0x000ee20000000a00 */
[----:B-----5:R-:W-:Y:S01]  /*24e990*/  @!P0 IMAD.MOV.U32 R13, RZ, RZ, 0x5368 ;  /* 0x00005368ff0d8424 */ /* 0x020fe200078e00ff */
[----:B------:R-:W-:Y:S01]  /*24e9a0*/  @!P0 CS2R R8, SRZ ;  /* 0x0000000000088805 */ /* 0x000fe2000001ff00 */
[----:B------:R-:W-:Y:S01]  /*24e9b0*/  @!P1 IMAD.MOV.U32 R14, RZ, RZ, 0x5368 ;  /* 0x00005368ff0e9424 */ /* 0x000fe200078e00ff */
[----:B0-----:R-:W0:Y:S01]  /*24e9c0*/  @P1 LDS.64 R6, [R3] ;  /* 0x0000000003061984 */ /* 0x001e220000000a00 */
[----:B-1----:R-:W-:-:S03]  /*24e9d0*/  @!P1 CS2R R10, SRZ ;  /* 0x00000000000a9805 */ /* 0x002fc6000001ff00 */
[----:B------:R1:W-:Y:S01]  /*24e9e0*/  @!P0 STL [UR45], R13 ;  /* 0x0000000dff008987 */ /* 0x0003e2000810082d */
[----:B---3--:R-:W-:-:S04]  /*24e9f0*/  @P0 IMAD.WIDE R4, R12, 0x10, R4 ;  /* 0x000000100c040825 */ /* 0x008fc800078e0204 */
[----:B0-----:R-:W-:Y:S01]  /*24ea00*/  @P1 IMAD.WIDE R6, R15, 0x10, R6 ;  /* 0x000000100f061825 */ /* 0x001fe200078e0206 */
[----:B------:R1:W5:Y:S04]  /*24ea10*/  @P0 LD.E R9, desc[UR36][R4.64+0x20] ;  /* 0x0000202404090980 */ /* 0x000368000c101900 */
[----:B------:R-:W3:Y:S04]  /*24ea20*/  @P0 LD.E R8, desc[UR36][R4.64+0x28] ;  /* 0x0000282404080980 */ /* 0x000ee8000c101900 */
[----:B------:R1:W-:Y:S04]  /*24ea30*/  @!P1 STL [UR45], R14 ;  /* 0x0000000eff009987 */ /* 0x0003e8000810082d */
[----:B------:R-:W4:Y:S04]  /*24ea40*/  @P1 LD.E R10, desc[UR36][R6.64+0x28] ;  /* 0x00002824060a1980 */ /* 0x000f28000c101900 */
[----:B------:R1:W5:Y:S01]  /*24ea50*/  @P1 LD.E R11, desc[UR36][R6.64+0x20] ;  /* 0x00002024060b1980 */ /* 0x000362000c101900 */
[----:B------:R-:W-:Y:S01]  /*24ea60*/  BSSY B0, `(.L_x_12108) ;  /* 0x0000192000007945 */ /* 0x000fe20003800000 */
[----:B------:R-:W-:Y:S01]  /*24ea70*/  IMAD.MOV.U32 R0, RZ, RZ, RZ ;  /* 0x000000ffff007224 */ /* 0x000fe200078e00ff */
[----:B----4-:R-:W-:-:S04]  /*24ea80*/  ISETP.NE.AND P0, PT, R10, RZ, PT ;  /* 0x000000ff0a00720c */ /* 0x010fc80003f05270 */
[----:B---3--:R-:W-:-:S13]  /*24ea90*/  ISETP.LT.OR P1, PT, R8, 0x1, !P0 ;  /* 0x000000010800780c */ /* 0x008fda0004721670 */
[----:B-1----:R-:W-:Y:S05]  /*24eaa0*/  @P1 BRA `(.L_x_12109) ;  /* 0x0000001800341947 */ /* 0x002fea0003800000 */
[----:B------:R-:W-:Y:S02]  /*24eab0*/  IMAD.MOV.U32 R3, RZ, RZ, RZ ;  /* 0x000000ffff037224 */ /* 0x000fe400078e00ff */
[----:B------:R-:W-:-:S07]  /*24eac0*/  IMAD.MOV.U32 R0, RZ, RZ, RZ ;  /* 0x000000ffff007224 */ /* 0x000fce00078e00ff */
.L_x_12143:
[----:B-----5:R-:W-:Y:S01]  /*24ead0*/  ISETP.NE.AND P2, PT, R9, -0x1, PT ;  /* 0xffffffff0900780c */ /* 0x020fe20003f45270 */
[----:B------:R-:W-:Y:S05]  /*24eae0*/  YIELD ;  /* 0x0000000000007946 */ /* 0x000fea0003800000 */
[----:B------:R-:W-:Y:S07]  /*24eaf0*/  BSSY.RECONVERGENT B1, `(.L_x_12110) ;  /* 0x000005b000017945 */ /* 0x000fee0003800200 */
[----:B0-----:R-:W-:Y:S01]  /*24eb00*/  @!P2 IMAD.MOV.U32 R4, RZ, RZ, 0x5368 ;  /* 0x00005368ff04a424 */ /* 0x001fe200078e00ff */
[----:B------:R-:W-:-:S04]  /*24eb10*/  @!P2 PRMT R13, RZ, 0x7610, R13 ;  /* 0x00007610ff0da816 */ /* 0x000fc8000000000d */
[----:B------:R0:W-:Y:S01]  /*24eb20*/  @!P2 STL [UR45], R4 ;  /* 0x00000004ff00a987 */ /* 0x0001e2000810082d */
[----:B-1234-:R-:W-:Y:S05]  /*24eb30*/  @!P2 BRA `(.L_x_12111) ;  /* 0x000000040058a947 */ /* 0x01efea0003800000 */
[----:B------:R-:W1:Y:S01]  /*24eb40*/  S2R R5, SR_CgaCtaId ;  /* 0x0000000000057919 */ /* 0x000e620000008800 */
[----:B0-----:R-:W-:-:S04]  /*24eb50*/  MOV R4, 0x400 ;  /* 0x0000040000047802 */ /* 0x001fc80000000f00 */
[----:B-1----:R-:W-:-:S05]  /*24eb60*/  LEA R36, R5, R4, 0x18 ;  /* 0x0000000405247211 */ /* 0x002fca00078ec0ff */
[----:B------:R-:W0:Y:S02]  /*24eb70*/  LDS.128 R4, [R36] ;  /* 0x0000000024047984 */ /* 0x000e240000000c00 */
[----:B0-----:R-:W-:-:S05]  /*24eb80*/  IMAD.WIDE R14, R9, 0x10, R4 ;  /* 0x00000010090e7825 */ /* 0x001fca00078e0204 */
[----:B------:R-:W3:Y:S01]  /*24eb90*/  LD.E R34, desc[UR36][R14.64+0xc] ;  /* 0x00000c240e227980 */ /* 0x000ee2000c101900 */
[C---:B------:R-:W-:Y:S02]  /*24eba0*/  ISETP.GT.AND P3, PT, R3.reuse, -0x1, PT ;  /* 0xffffffff0300780c */ /* 0x040fe40003f64270 */
[----:B---3--:R-:W-:-:S13]  /*24ebb0*/  ISETP.GE.AND P1, PT, R3, R34, PT ;  /* 0x000000220300720c */ /* 0x008fda0003f26270 */
        /* <DEDUP_REMOVED lines=43> */
.L_x_12114:
[----:B------:R-:W-:Y:S05]  /*24ee70*/  BSYNC.RECONVERGENT B2 ;  /* 0x0000000000027941 */ /* 0x000fea0003800200 */
.L_x_12113:
        /* <DEDUP_REMOVED lines=26> */
.L_x_12116:
[----:B------:R-:W-:Y:S05]  /*24f020*/  BSYNC.RECONVERGENT B2 ;  /* 0x0000000000027941 */ /* 0x000fea0003800200 */
.L_x_12115:
[----:B------:R3:W-:Y:S01]  /*24f030*/  STL [UR45], R6 ;  /* 0x00000006ff007987 */ /* 0x0007e2000810082d */
[----:B------:R-:W-:Y:S01]  /*24f040*/  PRMT R13, RZ, 0x7610, R13 ;  /* 0x00007610ff0d7816 */ /* 0x000fe2000000000d */
[----:B------:R-:W-:Y:S06]  /*24f050*/  BRA `(.L_x_12111) ;  /* 0x0000000000107947 */ /* 0x000fec0003800000 */
.L_x_12112:
[----:B------:R-:W-:-:S04]  /*24f060*/  LEA R5, R3, 0x20, 0x2 ;  /* 0x0000002003057811 */ /* 0x000fc800078e10ff */
[----:B------:R-:W-:-:S05]  /*24f070*/  IADD3 R4, P1, PT, R14, R5, RZ ;  /* 0x000000050e047210 */ /* 0x000fca0007f3e0ff */
[----:B------:R-:W-:-:S05]  /*24f080*/  IMAD.X R5, RZ, RZ, R15, P1 ;  /* 0x000000ffff057224 */ /* 0x000fca00008e060f */
[----:B------:R1:W5:Y:S03]  /*24f090*/  LD.E.U8 R13, desc[UR36][R4.64] ;  /* 0x00000024040d7980 */ /* 0x000366000c101100 */
.L_x_12111:
[----:B------:R-:W-:Y:S05]  /*24f0a0*/  BSYNC.RECONVERGENT B1 ;  /* 0x0000000000017941 */ /* 0x000fea0003800200 */
.L_x_12110:
[----:B------:R-:W-:Y:S01]  /*24f0b0*/  ISETP.NE.AND P3, PT, R11, -0x1, PT ;  /* 0xffffffff0b00780c */ /* 0x000fe20003f65270 */
[----:B------:R-:W-:-:S12]  /*24f0c0*/  BSSY.RECONVERGENT B1, `(.L_x_12117) ;  /* 0x0000058000017945 */ /* 0x000fd80003800200 */
[----:B01----:R-:W-:Y:S01]  /*24f0d0*/  @!P3 IMAD.MOV.U32 R4, RZ, RZ, 0x5368 ;  /* 0x00005368ff04b424 */ /* 0x003fe200078e00ff */
[----:B--2---:R-:W-:-:S04]  /*24f0e0*/  @!P3 PRMT R20, RZ, 0x7610, R20 ;  /* 0x00007610ff14b816 */ /* 0x004fc80000000014 */
[----:B------:R0:W-:Y:S01]  /*24f0f0*/  @!P3 STL [UR45], R4 ;  /* 0x00000004ff00b987 */ /* 0x0001e2000810082d */
[----:B------:R-:W-:Y:S05]  /*24f100*/  @!P3 BRA `(.L_x_12118) ;  /* 0x00000004004cb947 */ /* 0x000fea0003800000 */
[----:B------:R-:W1:Y:S01]  /*24f110*/  S2R R5, SR_CgaCtaId ;  /* 0x0000000000057919 */ /* 0x000e620000008800 */
[----:B------:R-:W-:-:S04]  /*24f120*/  MOV R14, 0x400 ;  /* 0x00000400000e7802 */ /* 0x000fc80000000f00 */
[----:B-1----:R-:W-:-:S05]  /*24f130*/  LEA R14, R5, R14, 0x18 ;  /* 0x0000000e050e7211 */ /* 0x002fca00078ec0ff */
[----:B0--3--:R-:W0:Y:S02]  /*24f140*/  LDS.128 R4, [R14] ;  /* 0x000000000e047984 */ /* 0x009e240000000c00 */
[----:B0-----:R-:W-:-:S05]  /*24f150*/  IMAD.WIDE R20, R11, 0x10, R4 ;  /* 0x000000100b147825 */ /* 0x001fca00078e0204 */
[----:B------:R-:W2:Y:S02]  /*24f160*/  LD.E R43, desc[UR36][R20.64+0xc] ;  /* 0x00000c24142b7980 */ /* 0x000ea4000c101900 */
[----:B--2---:R-:W-:-:S13]  /*24f170*/  ISETP.GT.AND P1, PT, R43, RZ, PT ;  /* 0x000000ff2b00720c */ /* 0x004fda0003f24270 */
[----:B------:R-:W-:Y:S05]  /*24f180*/  @P1 BRA `(.L_x_12119) ;  /* 0x0000000400281947 */ /* 0x000fea0003800000 */
        /* <DEDUP_REMOVED lines=42> */
.L_x_12121:
[----:B------:R-:W-:Y:S05]  /*24f430*/  BSYNC.RECONVERGENT B2 ;  /* 0x0000000000027941 */ /* 0x000fea0003800200 */
.L_x_12120:
        /* <DEDUP_REMOVED lines=27> */
.L_x_12123:
[----:B------:R-:W-:Y:S05]  /*24f5f0*/  BSYNC.RECONVERGENT B2 ;  /* 0x0000000000027941 */ /* 0x000fea0003800200 */
.L_x_12122:
[----:B------:R2:W-:Y:S01]  /*24f600*/  STL [UR45], R6 ;  /* 0x00000006ff007987 */ /* 0x0005e2000810082d */
[----:B------:R-:W-:Y:S01]  /*24f610*/  PRMT R20, RZ, 0x7610, R20 ;  /* 0x00007610ff147816 */ /* 0x000fe20000000014 */
[----:B------:R-:W-:Y:S06]  /*24f620*/  BRA `(.L_x_12118) ;  /* 0x0000000000047947 */ /* 0x000fec0003800000 */
.L_x_12119:
[----:B------:R1:W5:Y:S02]  /*24f630*/  LD.E.U8 R20, desc[UR36][R20.64+0x20] ;  /* 0x0000202414147980 */ /* 0x000364000c101100 */
.L_x_12118:
[----:B------:R-:W-:Y:S05]  /*24f640*/  BSYNC.RECONVERGENT B1 ;  /* 0x0000000000017941 */ /* 0x000fea0003800200 */
.L_x_12117:
[----:B-----5:R-:W-:Y:S01]  /*24f650*/  LOP3.LUT R20, R20, 0xff, RZ, 0xc0, !PT ;  /* 0x000000ff14147812 */ /* 0x020fe200078ec0ff */
[----:B------:R-:W-:Y:S01]  /*24f660*/  BSSY B2, `(.L_x_12124) ;  /* 0x00000ce000027945 */ /* 0x000fe20003800000 */
[----:B------:R-:W-:-:S04]  /*24f670*/  LOP3.LUT R13, R13, 0xff, RZ, 0xc0, !PT ;  /* 0x000000ff0d0d7812 */ /* 0x000fc800078ec0ff */
        /* <DEDUP_REMOVED lines=8> */
.L_x_12142:
[----:B0-----:R-:W-:Y:S01]  /*24f700*/  @!P2 IMAD.MOV.U32 R4, RZ, RZ, 0x5368 ;  /* 0x00005368ff04a424 */ /* 0x001fe200078e00ff */
[----:B------:R-:W-:Y:S05]  /*24f710*/  YIELD ;  /* 0x0000000000007946 */ /* 0x000fea0003800000 */
[----:B------:R0:W-:Y:S01]  /*24f720*/  @!P2 STL [UR45], R4 ;  /* 0x00000004ff00a987 */ /* 0x0001e2000810082d */
[----:B------:R-:W-:Y:S01]  /*24f730*/  BSSY.RECONVERGENT B3, `(.L_x_12128) ;  /* 0x000005a000037945 */ /* 0x000fe20003800200 */
[----:B------:R-:W-:Y:S01]  /*24f740*/  VIADD R3, R15, 0x1 ;  /* 0x000000010f037836 */ /* 0x000fe20000000000 */
[----:B------:R-:W-:Y:S02]  /*24f750*/  @!P2 PRMT R14, RZ, 0x7610, R14 ;  /* 0x00007610ff0ea816 */ /* 0x000fe4000000000e */
[----:B-1----:R-:W-:Y:S05]  /*24f760*/  @!P2 BRA `(.L_x_12129) ;  /* 0x000000040058a947 */ /* 0x002fea0003800000 */
[----:B------:R-:W4:Y:S01]  /*24f770*/  S2R R5, SR_CgaCtaId ;  /* 0x0000000000057919 */ /* 0x000f220000008800 */
[----:B------:R-:W-:-:S04]  /*24f780*/  MOV R14, 0x400 ;  /* 0x00000400000e7802 */ /* 0x000fc80000000f00 */
[----:B----4-:R-:W-:-:S05]  /*24f790*/  LEA R14, R5, R14, 0x18 ;  /* 0x0000000e050e7211 */ /* 0x010fca00078ec0ff */
[----:B0-23--:R-:W1:Y:S02]  /*24f7a0*/  LDS.128 R4, [R14] ;  /* 0x000000000e047984 */ /* 0x00de640000000c00 */
[----:B-1----:R-:W-:-:S05]  /*24f7b0*/  IMAD.WIDE R20, R9, 0x10, R4 ;  /* 0x0000001009147825 */ /* 0x002fca00078e0204 */
[----:B------:R-:W2:Y:S01]  /*24f7c0*/  LD.E R36, desc[UR36][R20.64+0xc] ;  /* 0x00000c2414247980 */ /* 0x000ea2000c101900 */
[----:B------:R-:W-:Y:S02]  /*24f7d0*/  ISETP.GT.AND P4, PT, R15, -0x2, PT ;  /* 0xfffffffe0f00780c */ /* 0x000fe40003f84270 */
        /* <DEDUP_REMOVED lines=44> */
.L_x_12132:
[----:B------:R-:W-:Y:S05]  /*24faa0*/  BSYNC.RECONVERGENT B4 ;  /* 0x0000000000047941 */ /* 0x000fea0003800200 */
.L_x_12131:
        /* <DEDUP_REMOVED lines=26> */
.L_x_12134:
[----:B------:R-:W-:Y:S05]  /*24fc50*/  BSYNC.RECONVERGENT B4 ;  /* 0x0000000000047941 */ /* 0x000fea0003800200 */
.L_x_12133:
[----:B------:R1:W-:Y:S01]  /*24fc60*/  STL [UR45], R6 ;  /* 0x00000006ff007987 */ /* 0x0003e2000810082d */
[----:B------:R-:W-:Y:S01]  /*24fc70*/  PRMT R14, RZ, 0x7610, R14 ;  /* 0x00007610ff0e7816 */ /* 0x000fe2000000000e */
[----:B------:R-:W-:Y:S06]  /*24fc80*/  BRA `(.L_x_12129) ;  /* 0x0000000000107947 */ /* 0x000fec0003800000 */
.L_x_12130:
[----:B------:R-:W-:-:S04]  /*24fc90*/  LEA R15, R3, 0x20, 0x2 ;  /* 0x00000020030f7811 */ /* 0x000fc800078e10ff */
[----:B------:R-:W-:-:S05]  /*24fca0*/  IADD3 R14, P1, PT, R15, R20, RZ ;  /* 0x000000140f0e7210 */ /* 0x000fca0007f3e0ff */
[----:B------:R-:W-:-:S05]  /*24fcb0*/  IMAD.X R15, RZ, RZ, R21, P1 ;  /* 0x000000ffff0f7224 */ /* 0x000fca00008e0615 */
[----:B------:R4:W5:Y:S03]  /*24fcc0*/  LD.E.U8 R14, desc[UR36][R14.64] ;  /* 0x000000240e0e7980 */ /* 0x000966000c101100 */
.L_x_12129:
[----:B------:R-:W-:Y:S05]  /*24fcd0*/  BSYNC.RECONVERGENT B3 ;  /* 0x0000000000037941 */ /* 0x000fea0003800200 */
.L_x_12128:
[----:B------:R-:W-:Y:S01]  /*24fce0*/  @!P3 IMAD.MOV.U32 R5, RZ, RZ, 0x5368 ;  /* 0x00005368ff05b424 */ /* 0x000fe200078e00ff */
[----:B------:R-:W-:Y:S01]  /*24fcf0*/  BSSY.RECONVERGENT B3, `(.L_x_12135) ;  /* 0x0000058000037945 */ /* 0x000fe20003800200 */
[----:B0-----:R-:W-:-:S03]  /*24fd00*/  @!P3 PRMT R4, RZ, 0x7610, R4 ;  /* 0x00007610ff04b816 */ /* 0x001fc60000000004 */
[----:B------:R0:W-:Y:S01]  /*24fd10*/  @!P3 STL [UR45], R5 ;  /* 0x00000005ff00b987 */ /* 0x0001e2000810082d */
[----:B------:R-:W-:Y:S05]  /*24fd20*/  @!P3 BRA `(.L_x_12136) ;  /* 0x000000040050b947 */ /* 0x000fea0003800000 */
[----:B------:R-:W1:Y:S01]  /*24fd30*/  S2R R4, SR_CgaCtaId ;  /* 0x0000000000047919 */ /* 0x000e620000008800 */
[----:B----4-:R-:W-:-:S04]  /*24fd40*/  MOV R15, 0x400 ;  /* 0x00000400000f7802 */ /* 0x010fc80000000f00 */
[----:B-1----:R-:W-:-:S05]  /*24fd50*/  LEA R15, R4, R15, 0x18 ;  /* 0x0000000f040f7211 */ /* 0x002fca00078ec0ff */
        /* <DEDUP_REMOVED lines=47> */
.L_x_12139:
[----:B------:R-:W-:Y:S05]  /*250050*/  BSYNC.RECONVERGENT B4 ;  /* 0x0000000000047941 */ /* 0x000fea0003800200 */
.L_x_12138:
        /* <DEDUP_REMOVED lines=26> */
.L_x_12141:
[----:B------:R-:W-:Y:S05]  /*250200*/  BSYNC.RECONVERGENT B4 ;  /* 0x0000000000047941 */ /* 0x000fea0003800200 */
.L_x_12140:
[----:B------:R1:W-:Y:S01]  /*250210*/  STL [UR45], R6 ;  /* 0x00000006ff007987 */ /* 0x0003e2000810082d */
[----:B0-----:R-:W-:Y:S01]  /*250220*/  PRMT R4, RZ, 0x7610, R4 ;  /* 0x00007610ff047816 */ /* 0x001fe20000000004 */
[----:B------:R-:W-:Y:S06]  /*250230*/  BRA `(.L_x_12136) ;  /* 0x00000000000c7947 */ /* 0x000fec0003800000 */
.L_x_12137:
[----:B------:R-:W-:-:S05]  /*250240*/  LEA R4, P1, R13, R20, 0x2 ;  /* 0x000000140d047211 */ /* 0x000fca00078210ff */
[----:B------:R-:W-:-:S05]  /*250250*/  IMAD.X R5, RZ, RZ, R21, P1 ;  /* 0x000000ffff057224 */ /* 0x000fca00008e0615 */
[----:B------:R0:W5:Y:S03]  /*250260*/  LD.E.U8 R4, desc[UR36][R4.64+0x20] ;  /* 0x0000202404047980 */ /* 0x000166000c101100 */
.L_x_12136:
[----:B------:R-:W-:Y:S05]  /*250270*/  BSYNC.RECONVERGENT B3 ;  /* 0x0000000000037941 */ /* 0x000fea0003800200 */
.L_x_12135:
[----:B-----5:R-:W-:Y:S02]  /*250280*/  LOP3.LUT R4, R4, 0xff, RZ, 0xc0, !PT ;  /* 0x000000ff04047812 */ /* 0x020fe400078ec0ff */
[----:B0-----:R-:W-:-:S04]  /*250290*/  LOP3.LUT R5, R14, 0xff, RZ, 0xc0, !PT ;  /* 0x000000ff0e057812 */ /* 0x001fc800078ec0ff */
[----:B------:R-:W-:Y:S01]  /*2502a0*/  ISETP.NE.AND P1, PT, R5, R4, PT ;  /* 0x000000040500720c */ /* 0x000fe20003f25270 */
[----:B------:R-:W-:-:S12]  /*2502b0*/  IMAD.MOV.U32 R5, RZ, RZ, RZ ;  /* 0x000000ffff057224 */ /* 0x000fd800078e00ff */
[----:B------:R-:W-:Y:S05]  /*2502c0*/  @P1 BRA `(.L_x_12127) ;  /* 0x0000000000141947 */ /* 0x000fea0003800000 */
[----:B------:R-:W-:Y:S02]  /*2502d0*/  VIADD R13, R13, 0x1 ;  /* 0x000000010d0d7836 */ /* 0x000fe40000000000 */
[----:B----4-:R-:W-:-:S03]  /*2502e0*/  IMAD.MOV.U32 R15, RZ, RZ, R3 ;  /* 0x000000ffff0f7224 */ /* 0x010fc600078e0003 */
[----:B------:R-:W-:-:S13]  /*2502f0*/  ISETP.NE.AND P1, PT, R13, R10, PT ;  /* 0x0000000a0d00720c */ /* 0x000fda0003f25270 */
[----:B------:R-:W-:Y:S05]  /*250300*/  @P1 BRA `(.L_x_12142) ;  /* 0xfffffff000fc1947 */ /* 0x000fea000383ffff */
[----:B------:R-:W-:-:S07]  /*250310*/  IMAD.MOV.U32 R5, RZ, RZ, 0x1 ;  /* 0x00000001ff057424 */ /* 0x000fce00078e00ff */
.L_x_12127:
[----:B------:R-:W-:Y:S05]  /*250320*/  BSYNC B1 ;  /* 0x0000000000017941 */ /* 0x000fea0003800000 */
.L_x_12126:
[----:B------:R-:W-:-:S07]  /*250330*/  IMAD.IADD R0, R0, 0x1, R5 ;  /* 0x0000000100007824 */ /* 0x000fce00078e0205 */
.L_x_12125:
[----:B------:R-:W-:Y:S05]  /*250340*/  BSYNC B2 ;  /* 0x0000000000027941 */ /* 0x000fea0003800000 */
.L_x_12124:
[----:B------:R-:W-:-:S05]  /*250350*/  VIADD R3, R3, 0x1 ;  /* 0x0000000103037836 */ /* 0x000fca0000000000 */
[----:B------:R-:W-:-:S13]  /*250360*/  ISETP.GE.AND P1, PT, R3, R8, PT ;  /* 0x000000080300720c */ /* 0x000fda0003f26270 */
[----:B------:R-:W-:Y:S05]  /*250370*/  @!P1 BRA `(.L_x_12143) ;  /* 0xffffffe400d49947 */ /* 0x000fea000383ffff */
.L_x_12109:
[----:B------:R-:W-:Y:S05]  /*250380*/  BSYNC B0 ;  /* 0x0000000000007941 */ /* 0x000fea0003800000 */
.L_x_12108:
[----:B------:R-:W-:-:S05]  /*250390*/  VIADD R35, R0, 0x1 ;  /* 0x0000000100237836 */ /* 0x000fca0000000000 */
[----:B------:R-:W-:-:S04]  /*2503a0*/  LEA R13, R35, 0x20, 0x2 ;  /* 0x00000020230d7811 */ /* 0x000fc800078e10ff */
[----:B0-----:R-:W-:-:S04]  /*2503b0*/  SHF.R.S32.HI R4, RZ, 0x1f, R13 ;  /* 0x0000001fff047819 */ /* 0x001fc8000001140d */
[----:B------:R-:W-:-:S04]  /*2503c0*/  LEA.HI R4, R4, R13, RZ, 0x3 ;  /* 0x0000000d04047211 */ /* 0x000fc800078f18ff */
[----:B------:R-:W-:-:S05]  /*2503d0*/  LOP3.LUT R4, R4, 0xfffffff8, RZ, 0xc0, !PT ;  /* 0xfffffff804047812 */ /* 0x000fca00078ec0ff */
[----:B------:R-:W-:-:S05]  /*2503e0*/  IMAD.IADD R4, R13, 0x1, -R4 ;  /* 0x000000010d047824 */ /* 0x000fca00078e0a04 */
[----:B------:R-:W-:Y:S01]  /*2503f0*/  ISETP.NE.AND P1, PT, R4, RZ, PT ;  /* 0x000000ff0400720c */ /* 0x000fe20003f25270 */
[----:B------:R-:W-:-:S12]  /*250400*/  IMAD R4, R35, 0x4, -R4 ;  /* 0x0000000423047824 */ /* 0x000fd800078e0a04 */
[----:B------:R-:W-:-:S04]  /*250410*/  @P1 VIADD R13, R4, 0x28 ;  /* 0x00000028040d1836 */ /* 0x000fc80000000000 */
[----:B--2---:R-:W-:Y:S01]  /*250420*/  IMAD.MOV.U32 R20, RZ, RZ, R13 ;  /* 0x000000ffff147224 */ /* 0x004fe200078e000d */
[----:B------:R-:W-:-:S13]  /*250430*/  LOP3.LUT P1, RZ, R13, 0xc, RZ, 0xc0, !PT ;  /* 0x0000000c0dff7812 */ /* 0x000fda000782c0ff */
[----:B------:R-:W-:-:S04]  /*250440*/  @P1 SHF.R.S32.HI R4, RZ, 0x1f, R13 ;  /* 0x0000001fff041819 */ /* 0x000fc8000001140d */
[----:B------:R-:W-:-:S04]  /*250450*/  @P1 LEA.HI R4, R4, R13, RZ, 0x4 ;  /* 0x0000000d04041211 */ /* 0x000fc800078f20ff */
[----:B------:R-:W-:-:S05]  /*250460*/  @P1 LOP3.LUT R4, R4, 0xfffffff0, RZ, 0xc0, !PT ;  /* 0xfffffff004041812 */ /* 0x000fca00078ec0ff */
[----:B------:R-:W-:-:S05]  /*250470*/  @P1 VIADD R20, R4, 0x10 ;  /* 0x0000001004141836 */ /* 0x000fca0000000000 */
[----:B-1----:R-:W-:-:S06]  /*250480*/  SHF.R.S32.HI R21, RZ, 0x1f, R20 ;  /* 0x0000001fff157819 */ /* 0x002fcc0000011414 */
[----:B------:R-:W4:Y:S01]  /*250490*/  ATOMG.E.ADD.64.STRONG.GPU PT, R20, desc[UR36][R38.64+0x8], R20 ;  /* 0x80000814261479a8 */ /* 0x000f2200081ef524 */
[----:B------:R-:W0:Y:S01]  /*2504a0*/  S2UR UR5, SR_CgaCtaId ;  /* 0x00000000000579c3 */ /* 0x000e220000008800 */
[----:B------:R-:W-:Y:S01]  /*2504b0*/  UMOV UR4, 0x400 ;  /* 0x0000040000047882 */ /* 0x000fe20000000000 */
[----:B------:R-:W-:Y:S01]  /*2504c0*/  SHF.R.S32.HI R3, RZ, 0x1f, R13 ;  /* 0x0000001fff037819 */ /* 0x000fe2000001140d */
[----:B------:R-:W-:Y:S01]  /*2504d0*/  BSSY B0, `(.L_x_12144) ;  /* 0x000012a000007945 */ /* 0x000fe20003800000 */
[----:B0-----:R-:W-:-:S06]  /*2504e0*/  ULEA UR4, UR5, UR4, 0x18 ;  /* 0x0000000405047291 */ /* 0x001fcc000f8ec0ff */
[----:B------:R-:W-:-:S05]  /*2504f0*/  IMAD.U32 R14, RZ, RZ, UR4 ;  /* 0x00000004ff0e7e24 */ /* 0x000fca000f8e00ff */
[----:B---3--:R-:W0:Y:S01]  /*250500*/  LDS.128 R4, [R14] ;  /* 0x000000000e047984 */ /* 0x008e220000000c00 */
[----:B----4-:R-:W-:-:S04]  /*250510*/  IADD3 R15, P2, P3, R13, 0x8, R20 ;  /* 0x000000080d0f7810 */ /* 0x010fc80007b5e014 */
        /* <DEDUP_REMOVED lines=10> */
[----:B------:R-:W-:-:S03]  /*2505c0*/  ISETP.GE.AND P1, PT, R0, RZ, PT ;  /* 0x000000ff0000720c */ /* 0x000fc60003f26270 */
        /* <DEDUP_REMOVED lines=9> */
[----:B------:R-:W-:Y:S01]  /*250660*/  ISETP.NE.AND P1, PT, R0, RZ, PT ;  /* 0x000000ff0000720c */ /* 0x000fe20003f25270 */
[----:B------:R-:W-:Y:S01]  /*250670*/  BSSY B1, `(.L_x_12146) ;  /* 0x00000b9000017945 */ /* 0x000fe20003800000 */
[----:B-1----:R-:W-:-:S11]  /*250680*/  IMAD.MOV.U32 R13, RZ, RZ, RZ ;  /* 0x000000ffff0d7224 */ /* 0x002fd600078e00ff */
[----:B------:R-:W-:Y:S05]  /*250690*/  @!P1 BRA `(.L_x_12147) ;  /* 0x0000000800d89947 */ /* 0x000fea0003800000 */
[----:B------:R-:W-:Y:S01]  /*2506a0*/  LOP3.LUT R13, R35, 0x7ffffffe, RZ, 0xc0, !PT ;  /* 0x7ffffffe230d7812 */ /* 0x000fe200078ec0ff */
[----:B------:R-:W-:-:S07]  /*2506b0*/  IMAD.MOV.U32 R20, RZ, RZ, RZ ;  /* 0x000000ffff147224 */ /* 0x000fce00078e00ff */
.L_x_12163:
        /* <DEDUP_REMOVED lines=52> */
.L_x_12151:
[----:B------:R-:W-:Y:S05]  /*250a00*/  BSYNC.RECONVERGENT B3 ;  /* 0x0000000000037941 */ /* 0x000fea0003800200 */
.L_x_12150:
        /* <DEDUP_REMOVED lines=26> */
.L_x_12153:
[----:B------:R-:W-:Y:S05]  /*250bb0*/  BSYNC.RECONVERGENT B3 ;  /* 0x0000000000037941 */ /* 0x000fea0003800200 */
.L_x_12152:
[----:B------:R2:W-:Y:S01]  /*250bc0*/  STL [UR45], R6 ;  /* 0x00000006ff007987 */ /* 0x0005e2000810082d */
[----:B------:R-:W-:Y:S05]  /*250bd0*/  BRA `(.L_x_12154) ;  /* 0x0000000000107947 */ /* 0x000fea0003800000 */
.L_x_12149:
[----:B------:R-:W-:Y:S01]  /*250be0*/  LEA R4, P1, R20, R34, 0x2 ;  /* 0x0000002214047211 */ /* 0x000fe200078210ff */
[----:B------:R-:W-:-:S04]  /*250bf0*/  IMAD.MOV.U32 R7, RZ, RZ, -0x1 ;  /* 0xffffffffff077424 */ /* 0x000fc800078e00ff */
[----:B------:R-:W-:-:S05]  /*250c00*/  IMAD.X R5, RZ, RZ, R35, P1 ;  /* 0x000000ffff057224 */ /* 0x000fca00008e0623 */
[----:B------:R0:W-:Y:S03]  /*250c10*/  ST.E desc[UR36][R4.64+0x20], R7 ;  /* 0x0000200704007985 */ /* 0x0001e6000c101924 */
.L_x_12154:
[----:B------:R-:W-:Y:S05]  /*250c20*/  BSYNC.RECONVERGENT B2 ;  /* 0x0000000000027941 */ /* 0x000fea0003800200 */
.L_x_12148:
        /* <DEDUP_REMOVED lines=52> */
.L_x_12158:
[----:B------:R-:W-:Y:S01]  /*250f70*/  IMAD.MOV.U32 R4, RZ, RZ, 0x5272 ;  /* 0x00005272ff047424 */ /* 0x000fe200078e00ff */
[----:B------:R-:W-:Y:S01]  /*250f80*/  PLOP3.LUT P1, PT, PT, PT, PT, 0x8, 0x80 ;  /* 0x000000000080781c */ /* 0x000fe20003f2e170 */
[----:B------:R-:W-:-:S03]  /*250f90*/  IMAD.MOV.U32 R21, RZ, RZ, -0x1 ;  /* 0xffffffffff157424 */ /* 0x000fc600078e00ff */
[----:B------:R0:W-:Y:S09]  /*250fa0*/  STL [UR45], R4 ;  /* 0x00000004ff007987 */ /* 0x0001f2000810082d */
.L_x_12159:
[----:B------:R-:W-:Y:S05]  /*250fb0*/  BSYNC.RECONVERGENT B3 ;  /* 0x0000000000037941 */ /* 0x000fea0003800200 */
.L_x_12157:
        /* <DEDUP_REMOVED lines=25> */
.L_x_12161:
[----:B------:R-:W-:Y:S05]  /*251150*/  BSYNC.RECONVERGENT B3 ;  /* 0x0000000000037941 */ /* 0x000fea0003800200 */
.L_x_12160:
[----:B------:R2:W-:Y:S01]  /*251160*/  STL [UR45], R6 ;  /* 0x00000006ff007987 */ /* 0x0005e2000810082d */
[----:B------:R-:W-:Y:S05]  /*251170*/  BRA `(.L_x_12162) ;  /* 0x0000000000107947 */ /* 0x000fea0003800000 */
.L_x_12156:
[----:B------:R-:W-:Y:S01]  /*251180*/  LEA R4, P1, R15, R34, 0x2 ;  /* 0x000000220f047211 */ /* 0x000fe200078210ff */
[----:B------:R-:W-:-:S04]  /*251190*/  IMAD.MOV.U32 R7, RZ, RZ, -0x1 ;  /* 0xffffffffff077424 */ /* 0x000fc800078e00ff */
[----:B------:R-:W-:-:S05]  /*2511a0*/  IMAD.X R5, RZ, RZ, R35, P1 ;  /* 0x000000ffff057224 */ /* 0x000fca00008e0623 */
[----:B------:R3:W-:Y:S03]  /*2511b0*/  ST.E desc[UR36][R4.64+0x20], R7 ;  /* 0x0000200704007985 */ /* 0x0007e6000c101924 */
.L_x_12162:
[----:B------:R-:W-:Y:S05]  /*2511c0*/  BSYNC.RECONVERGENT B2 ;  /* 0x0000000000027941 */ /* 0x000fea0003800200 */
.L_x_12155:
[----:B------:R-:W-:-:S05]  /*2511d0*/  VIADD R20, R20, 0x2 ;  /* 0x0000000214147836 */ /* 0x000fca0000000000 */
[----:B------:R-:W-:-:S13]  /*2511e0*/  ISETP.NE.AND P1, PT, R20, R13, PT ;  /* 0x0000000d1400720c */ /* 0x000fda0003f25270 */
[----:B------:R-:W-:Y:S05]  /*2511f0*/  @P1 BRA `(.L_x_12163) ;  /* 0xfffffff400301947 */ /* 0x000fea000383ffff */
.L_x_12147:
[----:B------:R-:W-:Y:S05]  /*251200*/  BSYNC B1 ;  /* 0x0000000000017941 */ /* 0x000fea0003800000 */
.L_x_12146:
[----:B01-3--:R-:W-:-:S04]  /*251210*/  LOP3.LUT R4, R0, 0x1, RZ, 0xc0, !PT ;  /* 0x0000000100047812 */ /* 0x00bfc800078ec0ff */
[----:B------:R-:W-:-:S13]  /*251220*/  ISETP.NE.U32.AND P1, PT, R4, 0x1, PT ;  /* 0x000000010400780c */ /* 0x000fda0003f25070 */
[----:B------:R-:W-:Y:S05]  /*251230*/  @!P1 BRA `(.L_x_12145) ;  /* 0x00000004004c9947 */ /* 0x000fea0003800000 */
        /* <DEDUP_REMOVED lines=46> */
.L_x_12166:
[----:B------:R-:W-:Y:S01]  /*251520*/  IMAD.MOV.U32 R4, RZ, RZ, 0x5272 ;  /* 0x00005272ff047424 */ /* 0x000fe200078e00ff */
[----:B------:R-:W-:Y:S01]  /*251530*/  PLOP3.LUT P1, PT, PT, PT, PT, 0x8, 0x80 ;  /* 0x000000000080781c */ /* 0x000fe20003f2e170 */
[----:B------:R-:W-:-:S03]  /*251540*/  IMAD.MOV.U32 R15, RZ, RZ, -0x1 ;  /* 0xffffffffff0f7424 */ /* 0x000fc600078e00ff */
[----:B------:R0:W-:Y:S09]  /*251550*/  STL [UR45], R4 ;  /* 0x00000004ff007987 */ /* 0x0001f2000810082d */
.L_x_12167:
[----:B------:R-:W-:Y:S05]  /*251560*/  BSYNC.RECONVERGENT B1 ;  /* 0x0000000000017941 */ /* 0x000fea0003800200 */
.L_x_12165:
        /* <DEDUP_REMOVED lines=25> */
.L_x_12169:
[----:B------:R-:W-:Y:S05]  /*251700*/  BSYNC.RECONVERGENT B1 ;  /* 0x0000000000017941 */ /* 0x000fea0003800200 */
.L_x_12168:
[----:B------:R4:W-:Y:S01]  /*251710*/  STL [UR45], R6 ;  /* 0x00000006ff007987 */ /* 0x0009e2000810082d */
[----:B------:R-:W-:Y:S05]  /*251720*/  BRA `(.L_x_12145) ;  /* 0x0000000000107947 */ /* 0x000fea0003800000 */
.L_x_12164:
[----:B------:R-:W-:Y:S01]  /*251730*/  LEA R4, P1, R13, R20, 0x2 ;  /* 0x000000140d047211 */ /* 0x000fe200078210ff */
[----:B------:R-:W-:-:S04]  /*251740*/  IMAD.MOV.U32 R7, RZ, RZ, -0x1 ;  /* 0xffffffffff077424 */ /* 0x000fc800078e00ff */
[----:B------:R-:W-:-:S05]  /*251750*/  IMAD.X R5, RZ, RZ, R21, P1 ;  /* 0x000000ffff057224 */ /* 0x000fca00008e0615 */
[----:B------:R3:W-:Y:S03]  /*251760*/  ST.E desc[UR36][R4.64+0x20], R7 ;  /* 0x0000200704007985 */ /* 0x0007e6000c101924 */
.L_x_12145:
[----:B------:R-:W-:Y:S05]  /*251770*/  BSYNC B0 ;  /* 0x0000000000007941 */ /* 0x000fea0003800000 */
.L_x_12144:
[----:B------:R-:W-:Y:S01]  /*251780*/  ISETP.NE.AND P1, PT, R0, RZ, PT ;  /* 0x000000ff0000720c */ /* 0x000fe20003f25270 */
[----:B------:R-:W-:-:S12]  /*251790*/  BSSY B0, `(.L_x_12170) ;  /* 0x0000af4000007945 */ /* 0x000fd80003800000 */
[----:B------:R-:W-:Y:S05]  /*2517a0*/  @!P1 BRA `(.L_x_12171) ;  /* 0x000000a8007c9947 */ /* 0x000fea0003800000 */
[----:B------:R-:W-:Y:S01]  /*2517b0*/  ISETP.GE.AND P1, PT, R0, 0x1, PT ;  /* 0x000000010000780c */ /* 0x000fe20003f26270 */
[----:B------:R-:W-:-:S12]  /*2517c0*/  IMAD.MOV.U32 R21, RZ, RZ, RZ ;  /* 0x000000ffff157224 */ /* 0x000fd800078e00ff */
[----:B------:R-:W-:Y:S05]  /*2517d0*/  @!P1 BRA `(.L_x_12172) ;  /* 0x00000060005c9947 */ /* 0x000fea0003800000 */
[----:B------:R-:W-:-:S13]  /*2517e0*/  ISETP.EQ.OR P0, PT, R8, RZ, !P0 ;  /* 0x000000ff0800720c */ /* 0x000fda0004702670 */
[----:B------:R-:W-:Y:S05]  /*2517f0*/  @P0 BRA `(.L_x_12173) ;  /* 0x000000ac00b40947 */ /* 0x000fea0003800000 */
[----:B------:R-:W-:Y:S02]  /*251800*/  IMAD.MOV.U32 R15, RZ, RZ, RZ ;  /* 0x000000ffff0f7224 */ /* 0x000fe400078e00ff */
[----:B------:R-:W-:-:S07]  /*251810*/  IMAD.MOV.U32 R21, RZ, RZ, RZ ;  /* 0x000000ffff157224 */ /* 0x000fce00078e00ff */
.L_x_12302:
[----:B------:R-:W-:-:S13]  /*251820*/  ISETP.GE.AND P0, PT, R21, R8, PT ;  /* 0x000000081500720c */ /* 0x000fda0003f06270 */
[----:B-123-5:R-:W-:Y:S05]  /*251830*/  @P0 BRA `(.L_x_12173) ;  /* 0x000000ac00a40947 */ /* 0x02efea0003800000 */
[----:B-1----:R-:W-:-:S07]  /*251840*/  IMAD.MOV.U32 R13, RZ, RZ, R21 ;  /* 0x000000ffff0d7224 */ /* 0x002fce00078e0015 */
.L_x_12398:
[----:B-----5:R-:W-:Y:S01]  /*251850*/  ISETP.NE.AND P1, PT, R9, -0x1, PT ;  /* 0xffffffff0900780c */ /* 0x020fe20003f25270 */
[----:B------:R-:W-:-:S12]  /*251860*/  BSSY B1, `(.L_x_12174) ;  /* 0x000005c000017945 */ /* 0x000fd80003800000 */
[----:B0--3--:R-:W-:Y:S01]  /*251870*/  @!P1 IMAD.MOV.U32 R4, RZ, RZ, 0x5368 ;  /* 0x00005368ff049424 */ /* 0x009fe200078e00ff */
[----:B------:R-:W-:-:S04]  /*251880*/  @!P1 PRMT R12, RZ, 0x7610, R12 ;  /* 0x00007610ff0c9816 */ /* 0x000fc8000000000c */
[----:B------:R0:W-:Y:S01]  /*251890*/  @!P1 STL [UR45], R4 ;  /* 0x00000004ff009987 */ /* 0x0001e2000810082d */
[----:B-1----:R-:W-:Y:S05]  /*2518a0*/  @!P1 BRA `(.L_x_12175) ;  /* 0x00000004005c9947 */ /* 0x002fea0003800000 */
[----:B------:R-:W1:Y:S01]  /*2518b0*/  S2R R5, SR_CgaCtaId ;  /* 0x0000000000057919 */ /* 0x000e620000008800 */
[----:B------:R-:W-:-:S04]  /*2518c0*/  MOV R12, 0x400 ;  /* 0x00000400000c7802 */ /* 0x000fc80000000f00 */
[----:B-1----:R-:W-:-:S05]  /*2518d0*/  LEA R12, R5, R12, 0x18 ;  /* 0x0000000c050c7211 */ /* 0x002fca00078ec0ff */
[----:B0-2-4-:R-:W0:Y:S02]  /*2518e0*/  LDS.128 R4, [R12] ;  /* 0x000000000c047984 */ /* 0x015e240000000c00 */
[----:B0-----:R-:W-:-:S05]  /*2518f0*/  IMAD.WIDE R34, R9, 0x10, R4 ;  /* 0x0000001009227825 */ /* 0x001fca00078e0204 */
[----:B------:R-:W2:Y:S01]  /*251900*/  LD.E R14, desc[UR36][R34.64+0xc] ;  /* 0x00000c24220e7980 */ /* 0x000ea2000c101900 */
[C---:B------:R-:W-:Y:S02]  /*251910*/  ISETP.GT.AND P2, PT, R13.reuse, -0x1, PT ;  /* 0xffffffff0d00780c */ /* 0x040fe40003f44270 */
[----:B--2---:R-:W-:-:S13]  /*251920*/  ISETP.GE.AND P0, PT, R13, R14, PT ;  /* 0x0000000e0d00720c */ /* 0x004fda0003f06270 */
[----:B------:R-:W-:Y:S05]  /*251930*/  @!P0 BRA P2, `(.L_x_12176) ;  /* 0x0000000400288947 */ /* 0x000fea0001000000 */
[----:B------:R-:W-:Y:S01]  /*251940*/  IMAD.MOV.U32 R34, RZ, RZ, 0x30 ;  /* 0x00000030ff227424 */ /* 0x000fe200078e00ff */
[----:B------:R-:W-:Y:S05]  /*251950*/  YIELD ;  /* 0x0000000000007946 */ /* 0x000fea0003800000 */
        /* <DEDUP_REMOVED lines=41> */
.L_x_12178:
[----:B------:R-:W-:Y:S05]  /*251bf0*/  BSYNC.RECONVERGENT B2 ;  /* 0x0000000000027941 */ /* 0x000fea0003800200 */
.L_x_12177:
        /* <DEDUP_REMOVED lines=26> */
.L_x_12180:
[----:B------:R-:W-:Y:S05]  /*251da0*/  BSYNC.RECONVERGENT B2 ;  /* 0x0000000000027941 */ /* 0x000fea0003800200 */
.L_x_12179:
[----:B------:R3:W-:Y:S01]  /*251db0*/  STL [UR45], R6 ;  /* 0x00000006ff007987 */ /* 0x0007e2000810082d */
[----:B------:R-:W-:Y:S01]  /*251dc0*/  PRMT R12, RZ, 0x7610, R12 ;  /* 0x00007610ff0c7816 */ /* 0x000fe2000000000c */
[----:B------:R-:W-:Y:S06]  /*251dd0*/  BRA `(.L_x_12175) ;  /* 0x0000000000107947 */ /* 0x000fec0003800000 */
.L_x_12176:
[----:B------:R-:W-:-:S04]  /*251de0*/  LEA R5, R13, 0x20, 0x2 ;  /* 0x000000200d057811 */ /* 0x000fc800078e10ff */
[----:B------:R-:W-:-:S05]  /*251df0*/  IADD3 R4, P0, PT, R34, R5, RZ ;  /* 0x0000000522047210 */ /* 0x000fca0007f1e0ff */
[----:B------:R-:W-:-:S05]  /*251e00*/  IMAD.X R5, RZ, RZ, R35, P0 ;  /* 0x000000ffff057224 */ /* 0x000fca00000e0623 */
[----:B------:R1:W5:Y:S03]  /*251e10*/  LD.E.U8 R12, desc[UR36][R4.64] ;  /* 0x00000024040c7980 */ /* 0x000366000c101100 */
.L_x_12175:
[----:B------:R-:W-:Y:S05]  /*251e20*/  BSYNC B1 ;  /* 0x0000000000017941 */ /* 0x000fea0003800000 */
.L_x_12174:
[----:B------:R-:W-:Y:S01]  /*251e30*/  ISETP.NE.AND P2, PT, R11, -0x1, PT ;  /* 0xffffffff0b00780c */ /* 0x000fe20003f45270 */
[----:B------:R-:W-:-:S12]  /*251e40*/  BSSY B1, `(.L_x_12181) ;  /* 0x0000059000017945 */ /* 0x000fd80003800000 */
[----:B01----:R-:W-:Y:S01]  /*251e50*/  @!P2 IMAD.MOV.U32 R4, RZ, RZ, 0x5368 ;  /* 0x00005368ff04a424 */ /* 0x003fe200078e00ff */
[----:B------:R-:W-:-:S04]  /*251e60*/  @!P2 PRMT R34, RZ, 0x7610, R34 ;  /* 0x00007610ff22a816 */ /* 0x000fc80000000022 */
[----:B------:R0:W-:Y:S01]  /*251e70*/  @!P2 STL [UR45], R4 ;  /* 0x00000004ff00a987 */ /* 0x0001e2000810082d */
[----:B------:R-:W-:Y:S05]  /*251e80*/  @!P2 BRA `(.L_x_12182) ;  /* 0x000000040050a947 */ /* 0x000fea0003800000 */
[----:B------:R-:W1:Y:S01]  /*251e90*/  S2R R5, SR_CgaCtaId ;  /* 0x0000000000057919 */ /* 0x000e620000008800 */
[----:B------:R-:W-:-:S04]  /*251ea0*/  MOV R14, 0x400 ;  /* 0x00000400000e7802 */ /* 0x000fc80000000f00 */
[----:B-1----:R-:W-:-:S05]  /*251eb0*/  LEA R14, R5, R14, 0x18 ;  /* 0x0000000e050e7211 */ /* 0x002fca00078ec0ff */
[----:B0-234-:R-:W0:Y:S02]  /*251ec0*/  LDS.128 R4, [R14] ;  /* 0x000000000e047984 */ /* 0x01de240000000c00 */
[----:B0-----:R-:W-:-:S05]  /*251ed0*/  IMAD.WIDE R34, R11, 0x10, R4 ;  /* 0x000000100b227825 */ /* 0x001fca00078e0204 */
[----:B------:R-:W2:Y:S02]  /*251ee0*/  LD.E R47, desc[UR36][R34.64+0xc] ;  /* 0x00000c24222f7980 */ /* 0x000ea4000c101900 */
[----:B--2---:R-:W-:-:S13]  /*251ef0*/  ISETP.GT.AND P0, PT, R47, RZ, PT ;  /* 0x000000ff2f00720c */ /* 0x004fda0003f04270 */
[----:B------:R-:W-:Y:S05]  /*251f00*/  @P0 BRA `(.L_x_12183) ;  /* 0x00000004002c0947 */ /* 0x000fea0003800000 */
        /* <DEDUP_REMOVED lines=43> */
.L_x_12185:
[----:B------:R-:W-:Y:S05]  /*2521c0*/  BSYNC.RECONVERGENT B2 ;  /* 0x0000000000027941 */ /* 0x000fea0003800200 */
.L_x_12184:
        /* <DEDUP_REMOVED lines=27> */
.L_x_12187:
[----:B------:R-:W-:Y:S05]  /*252380*/  BSYNC.RECONVERGENT B2 ;  /* 0x0000000000027941 */ /* 0x000fea0003800200 */
.L_x_12186:
[----:B------:R1:W-:Y:S01]  /*252390*/  STL [UR45], R6 ;  /* 0x00000006ff007987 */ /* 0x0003e2000810082d */
[----:B------:R-:W-:Y:S01]  /*2523a0*/  PRMT R34, RZ, 0x7610, R34 ;  /* 0x00007610ff227816 */ /* 0x000fe20000000022 */
[----:B------:R-:W-:Y:S06]  /*2523b0*/  BRA `(.L_x_12182) ;  /* 0x0000000000047947 */ /* 0x000fec0003800000 */
.L_x_12183:
[----:B------:R1:W5:Y:S02]  /*2523c0*/  LD.E.U8 R34, desc[UR36][R34.64+0x20] ;  /* 0x0000202422227980 */ /* 0x000364000c101100 */
.L_x_12182:
[----:B------:R-:W-:Y:S05]  /*2523d0*/  BSYNC B1 ;  /* 0x0000000000017941 */ /* 0x000fea0003800000 */
.L_x_12181:
[----:B-----5:R-:W-:Y:S02]  /*2523e0*/  LOP3.LUT R34, R34, 0xff, RZ, 0xc0, !PT ;  /* 0x000000ff22227812 */ /* 0x020fe400078ec0ff */
[----:B------:R-:W-:Y:S01]  /*2523f0*/  LOP3.LUT R5, R12, 0xff, RZ, 0xc0, !PT ;  /* 0x000000ff0c057812 */ /* 0x000fe200078ec0ff */
[----:B------:R-:W-:-:S03]  /*252400*/  IMAD.MOV.U32 R12, RZ, RZ, R13 ;  /* 0x000000ffff0c7224 */ /* 0x000fc600078e000d */
[----:B------:R-:W-:-:S13]  /*252410*/  ISETP.NE.AND P0, PT, R5, R34, PT ;  /* 0x000000220500720c */ /* 0x000fda0003f05270 */
[----:B------:R-:W-:Y:S05]  /*252420*/  @P0 BRA `(.L_x_12188) ;  /* 0x0000009c004c0947 */ /* 0x000fea0003800000 */
[----:B------:R-:W-:-:S13]  /*252430*/  ISETP.GE.AND P0, PT, R10, 0x2, PT ;  /* 0x000000020a00780c */ /* 0x000fda0003f06270 */
[----:B------:R-:W-:Y:S05]  /*252440*/  @!P0 BRA `(.L_x_12189) ;  /* 0x0000000c00088947 */ /* 0x000fea0003800000 */
[----:B-1----:R-:W-:Y:S02]  /*252450*/  IMAD.MOV.U32 R35, RZ, RZ, 0x1 ;  /* 0x00000001ff237424 */ /* 0x002fe400078e00ff */
[----:B------:R-:W-:-:S07]  /*252460*/  IMAD.MOV.U32 R20, RZ, RZ, R13 ;  /* 0x000000ffff147224 */ /* 0x000fce00078e000d */
.L_x_12204:
[----:B0-----:R-:W-:Y:S01]  /*252470*/  @!P1 IMAD.MOV.U32 R4, RZ, RZ, 0x5368 ;  /* 0x00005368ff049424 */ /* 0x001fe200078e00ff */
[----:B------:R-:W-:Y:S05]  /*252480*/  YIELD ;  /* 0x0000000000007946 */ /* 0x000fea0003800000 */
[----:B------:R0:W-:Y:S01]  /*252490*/  @!P1 STL [UR45], R4 ;  /* 0x00000004ff009987 */ /* 0x0001e2000810082d */
[----:B------:R-:W-:Y:S01]  /*2524a0*/  BSSY.RECONVERGENT B1, `(.L_x_12190) ;  /* 0x000005a000017945 */ /* 0x000fe20003800200 */
[----:B------:R-:W-:Y:S01]  /*2524b0*/  VIADD R12, R20, 0x1 ;  /* 0x00000001140c7836 */ /* 0x000fe20000000000 */
[----:B------:R-:W-:Y:S02]  /*2524c0*/  @!P1 PRMT R14, RZ, 0x7610, R14 ;  /* 0x00007610ff0e9816 */ /* 0x000fe4000000000e */
[----:B------:R-:W-:Y:S05]  /*2524d0*/  @!P1 BRA `(.L_x_12191) ;  /* 0x0000000400589947 */ /* 0x000fea0003800000 */
[----:B------:R-:W1:Y:S01]  /*2524e0*/  S2R R5, SR_CgaCtaId ;  /* 0x0000000000057919 */ /* 0x000e620000008800 */
[----:B------:R-:W-:-:S04]  /*2524f0*/  MOV R14, 0x400 ;  /* 0x00000400000e7802 */ /* 0x000fc80000000f00 */
[----:B-1----:R-:W-:-:S05]  /*252500*/  LEA R14, R5, R14, 0x18 ;  /* 0x0000000e050e7211 */ /* 0x002fca00078ec0ff */
[----:B0-234-:R-:W0:Y:S02]  /*252510*/  LDS.128 R4, [R14] ;  /* 0x000000000e047984 */ /* 0x01de240000000c00 */
[----:B0-----:R-:W-:-:S05]  /*252520*/  IMAD.WIDE R36, R9, 0x10, R4 ;  /* 0x0000001009247825 */ /* 0x001fca00078e0204 */
        /* <DEDUP_REMOVED lines=46> */
.L_x_12194:
[----:B------:R-:W-:Y:S05]  /*252810*/  BSYNC.RECONVERGENT B2 ;  /* 0x0000000000027941 */ /* 0x000fea0003800200 */
.L_x_12193:
        /* <DEDUP_REMOVED lines=26> */
.L_x_12196:
[----:B------:R-:W-:Y:S05]  /*2529c0*/  BSYNC.RECONVERGENT B2 ;  /* 0x0000000000027941 */ /* 0x000fea0003800200 */
.L_x_12195:
[----:B------:R1:W-:Y:S01]  /*2529d0*/  STL [UR45], R6 ;  /* 0x00000006ff007987 */ /* 0x0003e2000810082d */
[----:B------:R-:W-:Y:S01]  /*2529e0*/  PRMT R14, RZ, 0x7610, R14 ;  /* 0x00007610ff0e7816 */ /* 0x000fe2000000000e */
[----:B------:R-:W-:Y:S06]  /*2529f0*/  BRA `(.L_x_12191) ;  /* 0x0000000000107947 */ /* 0x000fec0003800000 */
.L_x_12192:
[----:B------:R-:W-:-:S04]  /*252a00*/  LEA R5, R12, 0x20, 0x2 ;  /* 0x000000200c057811 */ /* 0x000fc800078e10ff */
[----:B------:R-:W-:-:S05]  /*252a10*/  IADD3 R4, P0, PT, R36, R5, RZ ;  /* 0x0000000524047210 */ /* 0x000fca0007f1e0ff */
[----:B------:R-:W-:-:S05]  /*252a20*/  IMAD.X R5, RZ, RZ, R37, P0 ;  /* 0x000000ffff057224 */ /* 0x000fca00000e0625 */
[----:B------:R1:W5:Y:S03]  /*252a30*/  LD.E.U8 R14, desc[UR36][R4.64] ;  /* 0x00000024040e7980 */ /* 0x000366000c101100 */
.L_x_12191:
[----:B------:R-:W-:Y:S05]  /*252a40*/  BSYNC.RECONVERGENT B1 ;  /* 0x0000000000017941 */ /* 0x000fea0003800200 */
.L_x_12190:
[----:B-1----:R-:W-:Y:S01]  /*252a50*/  @!P2 IMAD.MOV.U32 R5, RZ, RZ, 0x5368 ;  /* 0x00005368ff05a424 */ /* 0x002fe200078e00ff */
[----:B------:R-:W-:Y:S01]  /*252a60*/  BSSY.RECONVERGENT B1, `(.L_x_12197) ;  /* 0x0000058000017945 */ /* 0x000fe20003800200 */
[----:B0-----:R-:W-:-:S03]  /*252a70*/  @!P2 PRMT R4, RZ, 0x7610, R4 ;  /* 0x00007610ff04a816 */ /* 0x001fc60000000004 */
[----:B------:R0:W-:Y:S01]  /*252a80*/  @!P2 STL [UR45], R5 ;  /* 0x00000005ff00a987 */ /* 0x0001e2000810082d */
[----:B------:R-:W-:Y:S05]  /*252a90*/  @!P2 BRA `(.L_x_12198) ;  /* 0x000000040050a947 */ /* 0x000fea0003800000 */
[----:B0-----:R-:W0:Y:S01]  /*252aa0*/  S2R R5, SR_CgaCtaId ;  /* 0x0000000000057919 */ /* 0x001e220000008800 */
[----:B------:R-:W-:-:S04]  /*252ab0*/  MOV R20, 0x400 ;  /* 0x0000040000147802 */ /* 0x000fc80000000f00 */
[----:B0-----:R-:W-:-:S05]  /*252ac0*/  LEA R20, R5, R20, 0x18 ;  /* 0x0000001405147211 */ /* 0x001fca00078ec0ff */
[----:B--234-:R-:W0:Y:S02]  /*252ad0*/  LDS.128 R4, [R20] ;  /* 0x0000000014047984 */ /* 0x01ce240000000c00 */
        /* <DEDUP_REMOVED lines=46> */
.L_x_12201:
[----:B------:R-:W-:Y:S05]  /*252dc0*/  BSYNC.RECONVERGENT B2 ;  /* 0x0000000000027941 */ /* 0x000fea0003800200 */
.L_x_12200:
        /* <DEDUP_REMOVED lines=26> */
.L_x_12203:
[----:B------:R-:W-:Y:S05]  /*252f70*/  BSYNC.RECONVERGENT B2 ;  /* 0x0000000000027941 */ /* 0x000fea0003800200 */
.L_x_12202:
[----:B------:R1:W-:Y:S01]  /*252f80*/  STL [UR45], R6 ;  /* 0x00000006ff007987 */ /* 0x0003e2000810082d */
[----:B0-----:R-:W-:Y:S01]  /*252f90*/  PRMT R4, RZ, 0x7610, R4 ;  /* 0x00007610ff047816 */ /* 0x001fe20000000004 */
[----:B------:R-:W-:Y:S06]  /*252fa0*/  BRA `(.L_x_12198) ;  /* 0x00000000000c7947 */ /* 0x000fec0003800000 */
.L_x_12199:
[----:B------:R-:W-:-:S05]  /*252fb0*/  LEA R4, P0, R35, R36, 0x2 ;  /* 0x0000002423047211 */ /* 0x000fca00078010ff */
[----:B------:R-:W-:-:S05]  /*252fc0*/  IMAD.X R5, RZ, RZ, R37, P0 ;  /* 0x000000ffff057224 */ /* 0x000fca00000e0625 */
[----:B------:R1:W5:Y:S03]  /*252fd0*/  LD.E.U8 R4, desc[UR36][R4.64+0x20] ;  /* 0x0000202404047980 */ /* 0x000366000c101100 */
.L_x_12198:
[----:B------:R-:W-:Y:S05]  /*252fe0*/  BSYNC.RECONVERGENT B1 ;  /* 0x0000000000017941 */ /* 0x000fea0003800200 */
.L_x_12197:
[----:B-----5:R-:W-:Y:S02]  /*252ff0*/  LOP3.LUT R4, R4, 0xff, RZ, 0xc0, !PT ;  /* 0x000000ff04047812 */ /* 0x020fe400078ec0ff */
[----:B01----:R-:W-:-:S04]  /*253000*/  LOP3.LUT R5, R14, 0xff, RZ, 0xc0, !PT ;  /* 0x000000ff0e057812 */ /* 0x003fc800078ec0ff */
[----:B------:R-:W-:-:S13]  /*253010*/  ISETP.NE.AND P0, PT, R5, R4, PT ;  /* 0x000000040500720c */ /* 0x000fda0003f05270 */
[----:B------:R-:W-:Y:S05]  /*253020*/  @P0 BRA `(.L_x_12188) ;  /* 0x00000090004c0947 */ /* 0x000fea0003800000 */
[----:B------:R-:W-:Y:S02]  /*253030*/  VIADD R35, R35, 0x1 ;  /* 0x0000000123237836 */ /* 0x000fe40000000000 */
[----:B------:R-:W-:-:S03]  /*253040*/  IMAD.MOV.U32 R20, RZ, RZ, R12 ;  /* 0x000000ffff147224 */ /* 0x000fc600078e000c */
[----:B------:R-:W-:-:S13]  /*253050*/  ISETP.NE.AND P0, PT, R35, R10, PT ;  /* 0x0000000a2300720c */ /* 0x000fda0003f05270 */
[----:B------:R-:W-:Y:S05]  /*253060*/  @P0 BRA `(.L_x_12204) ;  /* 0xfffffff400000947 */ /* 0x000fea000383ffff */
.L_x_12189:
[----:B------:R-:W-:-:S13]  /*253070*/  ISETP.NE.AND P0, PT, R13, -0x1, PT ;  /* 0xffffffff0d00780c */ /* 0x000fda0003f05270 */
[----:B------:R-:W-:Y:S05]  /*253080*/  @!P0 BRA `(.L_x_12173) ;  /* 0x0000009400908947 */ /* 0x000fea0003800000 */
[----:B------:R-:W-:Y:S01]  /*253090*/  VIMNMX R14, PT, PT, R13, R8, PT ;  /* 0x000000080d0e7248 */ /* 0x000fe20003fe0100 */
[----:B------:R-:W5:Y:S01]  /*2530a0*/  S2UR UR5, SR_CgaCtaId ;  /* 0x00000000000579c3 */ /* 0x000f620000008800 */
[----:B------:R-:W-:-:S03]  /*2530b0*/  UMOV UR4, 0x400 ;  /* 0x0000040000047882 */ /* 0x000fc60000000000 */
[----:B------:R-:W-:-:S05]  /*2530c0*/  IMAD.IADD R12, R14, 0x1, -R21 ;  /* 0x000000010e0c7824 */ /* 0x000fca00078e0a15 */
[----:B------:R-:W-:-:S04]  /*2530d0*/  LEA R41, R12, 0x20, 0x2 ;  /* 0x000000200c297811 */ /* 0x000fc800078e10ff */
[----:B0-----:R-:W-:-:S04]  /*2530e0*/  SHF.R.S32.HI R4, RZ, 0x1f, R41 ;  /* 0x0000001fff047819 */ /* 0x001fc80000011429 */
[----:B------:R-:W-:-:S04]  /*2530f0*/  LEA.HI R4, R4, R41, RZ, 0x3 ;  /* 0x0000002904047211 */ /* 0x000fc800078f18ff */
[----:B------:R-:W-:Y:S01]  /*253100*/  LOP3.LUT R4, R4, 0xfffffff8, RZ, 0xc0, !PT ;  /* 0xfffffff804047812 */ /* 0x000fe200078ec0ff */
[----:B-----5:R-:W-:-:S04]  /*253110*/  ULEA UR4, UR5, UR4, 0x18 ;  /* 0x0000000405047291 */ /* 0x020fc8000f8ec0ff */
[----:B------:R-:W-:Y:S02]  /*253120*/  IMAD.IADD R5, R41, 0x1, -R4 ;  /* 0x0000000129057824 */ /* 0x000fe400078e0a04 */
[----:B------:R-:W-:-:S03]  /*253130*/  IMAD.U32 R20, RZ, RZ, UR4 ;  /* 0x00000004ff147e24 */ /* 0x000fc6000f8e00ff */
[----:B------:R-:W-:Y:S01]  /*253140*/  ISETP.NE.AND P0, PT, R5, RZ, PT ;  /* 0x000000ff0500720c */ /* 0x000fe20003f05270 */
[----:B------:R-:W-:Y:S01]  /*253150*/  IMAD R5, R12, 0x4, -R5 ;  /* 0x000000040c057824 */ /* 0x000fe200078e0a05 */
[----:B------:R-:W-:Y:S11]  /*253160*/  YIELD ;  /* 0x0000000000007946 */ /* 0x000ff60003800000 */
[----:B------:R-:W-:-:S04]  /*253170*/  @P0 VIADD R41, R5, 0x28 ;  /* 0x0000002805290836 */ /* 0x000fc80000000000 */
[----:B------:R-:W-:Y:S01]  /*253180*/  IMAD.MOV.U32 R36, RZ, RZ, R41 ;  /* 0x000000ffff247224 */ /* 0x000fe200078e0029 */
[----:B------:R-:W-:-:S13]  /*253190*/  LOP3.LUT P0, RZ, R41, 0xc, RZ, 0xc0, !PT ;  /* 0x0000000c29ff7812 */ /* 0x000fda000780c0ff */
[----:B------:R-:W-:-:S04]  /*2531a0*/  @P0 SHF.R.S32.HI R4, RZ, 0x1f, R41 ;  /* 0x0000001fff040819 */ /* 0x000fc80000011429 */
[----:B------:R-:W-:-:S04]  /*2531b0*/  @P0 LEA.HI R4, R4, R41, RZ, 0x4 ;  /* 0x0000002904040211 */ /* 0x000fc800078f20ff */
[----:B------:R-:W-:-:S05]  /*2531c0*/  @P0 LOP3.LUT R4, R4, 0xfffffff0, RZ, 0xc0, !PT ;  /* 0xfffffff004040812 */ /* 0x000fca00078ec0ff */
[----:B------:R-:W-:Y:S02]  /*2531d0*/  @P0 VIADD R36, R4, 0x10 ;  /* 0x0000001004240836 */ /* 0x000fe40000000000 */
[----:B-1234-:R-:W0:Y:S03]  /*2531e0*/  LDS.128 R4, [R20] ;  /* 0x0000000014047984 */ /* 0x01ee260000000c00 */
        /* <DEDUP_REMOVED lines=21> */
[----:B------:R1:W-:Y:S01]  /*253340*/  ST.E.U8 desc[UR36][R4.64], RZ ;  /* 0x000000ff04007985 */ /* 0x0003e2000c101124 */
[----:B------:R-:W-:Y:S05]  /*253350*/  @!P0 BREAK B2 ;  /* 0x0000000000028942 */ /* 0x000fea0003800000 */
[----:B------:R1:W-:Y:S04]  /*253360*/  ST.E.U8 desc[UR36][R4.64+0x1], RZ ;  /* 0x000001ff04007985 */ /* 0x0003e8000c101124 */
[----:B------:R1:W-:Y:S04]  /*253370*/  ST.E desc[UR36][R4.64+0xc], R12 ;  /* 0x00000c0c04007985 */ /* 0x0003e8000c101924 */
[----:B------:R1:W-:Y:S01]  /*253380*/  ST.E.U8 desc[UR36][R4.64+0x3], R6 ;  /* 0x0000030604007985 */ /* 0x0003e2000c101124 */
[----:B------:R-:W-:Y:S05]  /*253390*/  @!P0 BRA `(.L_x_12208) ;  /* 0x0000001c00508947 */ /* 0x000fea0003800000 */
[----:B-1----:R-:W-:Y:S01]  /*2533a0*/  VIADD R4, R21, 0x1 ;  /* 0x0000000115047836 */ /* 0x002fe20000000000 */
[----:B------:R-:W-:Y:S04]  /*2533b0*/  BSSY B1, `(.L_x_12209) ;  /* 0x00000ba000017945 */ /* 0x000fe80003800000 */
[----:B------:R-:W-:Y:S01]  /*2533c0*/  ISETP.NE.AND P0, PT, R14, R4, PT ;  /* 0x000000040e00720c */ /* 0x000fe20003f05270 */
[----:B------:R-:W-:-:S12]  /*2533d0*/  IMAD.MOV.U32 R14, RZ, RZ, RZ ;  /* 0x000000ffff0e7224 */ /* 0x000fd800078e00ff */
[----:B------:R-:W-:Y:S05]  /*2533e0*/  @!P0 BRA `(.L_x_12210) ;  /* 0x0000000800d88947 */ /* 0x000fea0003800000 */
[----:B------:R-:W-:Y:S01]  /*2533f0*/  LOP3.LUT R14, R12, 0x7ffffffe, RZ, 0xc0, !PT ;  /* 0x7ffffffe0c0e7812 */ /* 0x000fe200078ec0ff */
[----:B------:R-:W-:-:S07]  /*253400*/  IMAD.MOV.U32 R37, RZ, RZ, RZ ;  /* 0x000000ffff257224 */ /* 0x000fce00078e00ff */
.L_x_12226:
        /* <DEDUP_REMOVED lines=52> */
.L_x_12214:
[----:B------:R-:W-:Y:S05]  /*253750*/  BSYNC.RECONVERGENT B5 ;  /* 0x0000000000057941 */ /* 0x000fea0003800200 */
.L_x_12213:
        /* <DEDUP_REMOVED lines=26> */
.L_x_12216:
[----:B------:R-:W-:Y:S05]  /*253900*/  BSYNC.RECONVERGENT B5 ;  /* 0x0000000000057941 */ /* 0x000fea0003800200 */
.L_x_12215:
[----:B------:R2:W-:Y:S01]  /*253910*/  STL [UR45], R6 ;  /* 0x00000006ff007987 */ /* 0x0005e2000810082d */
[----:B------:R-:W-:Y:S05]  /*253920*/  BRA `(.L_x_12217) ;  /* 0x0000000000107947 */ /* 0x000fea0003800000 */
.L_x_12212:
[----:B------:R-:W-:-:S05]  /*253930*/  LEA R4, P0, R37, R40, 0x2 ;  /* 0x0000002825047211 */ /* 0x000fca00078010ff */
[----:B------:R-:W-:-:S05]  /*253940*/  IMAD.X R5, RZ, RZ, R41, P0 ;  /* 0x000000ffff057224 */ /* 0x000fca00000e0629 */
[----:B------:R3:W-:Y:S04]  /*253950*/  ST.E desc[UR36][R4.64+0x20], RZ ;  /* 0x000020ff04007985 */ /* 0x0007e8000c101924 */
[----:B------:R3:W-:Y:S02]  /*253960*/  ST.E.U8 desc[UR36][R4.64+0x20], RZ ;  /* 0x000020ff04007985 */ /* 0x0007e4000c101124 */
.L_x_12217:
[----:B------:R-:W-:Y:S05]  /*253970*/  BSYNC.RECONVERGENT B4 ;  /* 0x0000000000047941 */ /* 0x000fea0003800200 */
.L_x_12211:
        /* <DEDUP_REMOVED lines=52> */
.L_x_12221:
[----:B------:R-:W-:Y:S01]  /*253cc0*/  IMAD.MOV.U32 R4, RZ, RZ, 0x5272 ;  /* 0x00005272ff047424 */ /* 0x000fe200078e00ff */
[----:B------:R-:W-:Y:S01]  /*253cd0*/  PLOP3.LUT P0, PT, PT, PT, PT, 0x8, 0x80 ;  /* 0x000000000080781c */ /* 0x000fe20003f0e170 */
[----:B------:R-:W-:-:S03]  /*253ce0*/  IMAD.MOV.U32 R43, RZ, RZ, -0x1 ;  /* 0xffffffffff2b7424 */ /* 0x000fc600078e00ff */
[----:B------:R0:W-:Y:S09]  /*253cf0*/  STL [UR45], R4 ;  /* 0x00000004ff007987 */ /* 0x0001f2000810082d */
.L_x_12222:
[----:B------:R-:W-:Y:S05]  /*253d00*/  BSYNC.RECONVERGENT B5 ;  /* 0x0000000000057941 */ /* 0x000fea0003800200 */
.L_x_12220:
        /* <DEDUP_REMOVED lines=25> */
.L_x_12224:
[----:B------:R-:W-:Y:S05]  /*253ea0*/  BSYNC.RECONVERGENT B5 ;  /* 0x0000000000057941 */ /* 0x000fea0003800200 */
.L_x_12223:
[----:B------:R2:W-:Y:S01]  /*253eb0*/  STL [UR45], R6 ;  /* 0x00000006ff007987 */ /* 0x0005e2000810082d */
[----:B------:R-:W-:Y:S05]  /*253ec0*/  BRA `(.L_x_12225) ;  /* 0x0000000000107947 */ /* 0x000fea0003800000 */
.L_x_12219:
[----:B------:R-:W-:-:S05]  /*253ed0*/  LEA R4, P0, R34, R42, 0x2 ;  /* 0x0000002a22047211 */ /* 0x000fca00078010ff */
[----:B------:R-:W-:-:S05]  /*253ee0*/  IMAD.X R5, RZ, RZ, R43, P0 ;  /* 0x000000ffff057224 */ /* 0x000fca00000e062b */
[----:B------:R0:W-:Y:S04]  /*253ef0*/  ST.E desc[UR36][R4.64+0x20], RZ ;  /* 0x000020ff04007985 */ /* 0x0001e8000c101924 */
[----:B------:R0:W-:Y:S02]  /*253f00*/  ST.E.U8 desc[UR36][R4.64+0x20], RZ ;  /* 0x000020ff04007985 */ /* 0x0001e4000c101124 */
.L_x_12225:
[----:B------:R-:W-:Y:S05]  /*253f10*/  BSYNC.RECONVERGENT B4 ;  /* 0x0000000000047941 */ /* 0x000fea0003800200 */
.L_x_12218:
[----:B------:R-:W-:-:S05]  /*253f20*/  VIADD R37, R37, 0x2 ;  /* 0x0000000225257836 */ /* 0x000fca0000000000 */
[----:B------:R-:W-:-:S13]  /*253f30*/  ISETP.NE.AND P0, PT, R37, R14, PT ;  /* 0x0000000e2500720c */ /* 0x000fda0003f05270 */
[----:B------:R-:W-:Y:S05]  /*253f40*/  @P0 BRA `(.L_x_12226) ;  /* 0xfffffff400300947 */ /* 0x000fea000383ffff */
.L_x_12210:
[----:B------:R-:W-:Y:S05]  /*253f50*/  BSYNC B1 ;  /* 0x0000000000017941 */ /* 0x000fea0003800000 */
.L_x_12209:
[----:B01----:R-:W-:Y:S01]  /*253f60*/  LOP3.LUT R4, R12, 0x1, RZ, 0xc0, !PT ;  /* 0x000000010c047812 */ /* 0x003fe200078ec0ff */
[----:B------:R-:W-:Y:S03]  /*253f70*/  BSSY B1, `(.L_x_12207) ;  /* 0x0000057000017945 */ /* 0x000fe60003800000 */
[----:B------:R-:W-:-:S13]  /*253f80*/  ISETP.NE.U32.AND P0, PT, R4, 0x1, PT ;  /* 0x000000010400780c */ /* 0x000fda0003f05070 */
[----:B------:R-:W-:Y:S05]  /*253f90*/  @P0 BRA `(.L_x_12227) ;  /* 0x0000000400500947 */ /* 0x000fea0003800000 */
[----:B--2---:R-:W0:Y:S02]  /*253fa0*/  LDS.128 R4, [R20] ;  /* 0x0000000014047984 */ /* 0x004e240000000c00 */
[----:B0-----:R-:W-:-:S05]  /*253fb0*/  IMAD.WIDE R36, R35, 0x10, R4 ;  /* 0x0000001023247825 */ /* 0x001fca00078e0204 */
[----:B------:R-:W2:Y:S02]  /*253fc0*/  LD.E R47, desc[UR36][R36.64+0xc] ;  /* 0x00000c24242f7980 */ /* 0x000ea4000c101900 */
[----:B--2---:R-:W-:-:S13]  /*253fd0*/  ISETP.GE.AND P0, PT, R14, R47, PT ;  /* 0x0000002f0e00720c */ /* 0x004fda0003f06270 */
[----:B------:R-:W-:Y:S05]  /*253fe0*/  @!P0 BRA `(.L_x_12228) ;  /* 0x00000004002c8947 */ /* 0x000fea0003800000 */
[----:B------:R-:W-:Y:S01]  /*253ff0*/  IMAD.MOV.U32 R36, RZ, RZ, 0x30 ;  /* 0x00000030ff247424 */ /* 0x000fe200078e00ff */
[----:B------:R-:W-:Y:S05]  /*254000*/  YIELD ;  /* 0x0000000000007946 */ /* 0x000fea0003800000 */
        /* <DEDUP_REMOVED lines=40> */
.L_x_12230:
[----:B------:R-:W-:Y:S01]  /*254290*/  IMAD.MOV.U32 R4, RZ, RZ, 0x5272 ;  /* 0x00005272ff047424 */ /* 0x000fe200078e00ff */
[----:B------:R-:W-:Y:S01]  /*2542a0*/  PLOP3.LUT P0, PT, PT, PT, PT, 0x8, 0x80 ;  /* 0x000000000080781c */ /* 0x000fe20003f0e170 */
[----:B------:R-:W-:-:S03]  /*2542b0*/  IMAD.MOV.U32 R37, RZ, RZ, -0x1 ;  /* 0xffffffffff257424 */ /* 0x000fc600078e00ff */
[----:B------:R0:W-:Y:S09]  /*2542c0*/  STL [UR45], R4 ;  /* 0x00000004ff007987 */ /* 0x0001f2000810082d */
.L_x_12231:
[----:B------:R-:W-:Y:S05]  /*2542d0*/  BSYNC.RECONVERGENT B4 ;  /* 0x0000000000047941 */ /* 0x000fea0003800200 */
.L_x_12229:
        /* <DEDUP_REMOVED lines=25> */
.L_x_12233:
[----:B------:R-:W-:Y:S05]  /*254470*/  BSYNC.RECONVERGENT B4 ;  /* 0x0000000000047941 */ /* 0x000fea0003800200 */
.L_x_12232:
[----:B------:R3:W-:Y:S01]  /*254480*/  STL [UR45], R6 ;  /* 0x00000006ff007987 */ /* 0x0007e2000810082d */
[----:B------:R-:W-:Y:S05]  /*254490*/  BRA `(.L_x_12227) ;  /* 0x0000000000107947 */ /* 0x000fea0003800000 */
.L_x_12228:
[----:B------:R-:W-:-:S05]  /*2544a0*/  LEA R4, P0, R14, R36, 0x2 ;  /* 0x000000240e047211 */ /* 0x000fca00078010ff */
[----:B------:R-:W-:-:S05]  /*2544b0*/  IMAD.X R5, RZ, RZ, R37, P0 ;  /* 0x000000ffff057224 */ /* 0x000fca00000e0625 */
[----:B------:R0:W-:Y:S04]  /*2544c0*/  ST.E desc[UR36][R4.64+0x20], RZ ;  /* 0x000020ff04007985 */ /* 0x0001e8000c101924 */
[----:B------:R0:W-:Y:S02]  /*2544d0*/  ST.E.U8 desc[UR36][R4.64+0x20], RZ ;  /* 0x000020ff04007985 */ /* 0x0001e4000c101124 */
.L_x_12227:
[----:B------:R-:W-:Y:S05]  /*2544e0*/  BSYNC B1 ;  /* 0x0000000000017941 */ /* 0x000fea0003800000 */
.L_x_12207:
[----:B------:R-:W-:-:S13]  /*2544f0*/  ISETP.GE.AND P0, PT, R12, 0x1, PT ;  /* 0x000000010c00780c */ /* 0x000fda0003f06270 */
[----:B------:R-:W-:Y:S05]  /*254500*/  @!P0 BREAK B2 ;  /* 0x0000000000028942 */ /* 0x000fea0003800000 */
[----:B------:R-:W-:Y:S05]  /*254510*/  @!P0 BRA `(.L_x_12208) ;  /* 0x0000000800f08947 */ /* 0x000fea0003800000 */
[----:B------:R-:W-:Y:S05]  /*254520*/  BSYNC B2 ;  /* 0x0000000000027941 */ /* 0x000fea0003800000 */
.L_x_12206:
[----:B------:R-:W-:-:S07]  /*254530*/  IMAD.MOV.U32 R37, RZ, RZ, RZ ;  /* 0x000000ffff257224 */ /* 0x000fce00078e00ff */
.L_x_12248:
[----:B01--4-:R-:W-:Y:S01]  /*254540*/  @!P1 IMAD.MOV.U32 R4, RZ, RZ, 0x5368 ;  /* 0x00005368ff049424 */ /* 0x013fe200078e00ff */
[----:B------:R-:W-:Y:S05]  /*254550*/  YIELD ;  /* 0x0000000000007946 */ /* 0x000fea0003800000 */
[----:B------:R0:W-:Y:S01]  /*254560*/  @!P1 STL [UR45], R4 ;  /* 0x00000004ff009987 */ /* 0x0001e2000810082d */
[----:B------:R-:W-:Y:S01]  /*254570*/  BSSY.RECONVERGENT B1, `(.L_x_12234) ;  /* 0x0000059000017945 */ /* 0x000fe20003800200 */
[----:B-----5:R-:W-:-:S03]  /*254580*/  @!P1 PRMT R43, RZ, 0x7610, R43 ;  /* 0x00007610ff2b9816 */ /* 0x020fc6000000002b */
[----:B------:R-:W-:Y:S05]  /*254590*/  @!P1 BRA `(.L_x_12235) ;  /* 0x0000000400589947 */ /* 0x000fea0003800000 */
[----:B------:R-:W1:Y:S01]  /*2545a0*/  S2R R5, SR_CgaCtaId ;  /* 0x0000000000057919 */ /* 0x000e620000008800 */
[----:B------:R-:W-:-:S04]  /*2545b0*/  MOV R14, 0x400 ;  /* 0x00000400000e7802 */ /* 0x000fc80000000f00 */
[----:B-1----:R-:W-:-:S05]  /*2545c0*/  LEA R14, R5, R14, 0x18 ;  /* 0x0000000e050e7211 */ /* 0x002fca00078ec0ff */
[----:B0-23--:R-:W0:Y:S02]  /*2545d0*/  LDS.128 R4, [R14] ;  /* 0x000000000e047984 */ /* 0x00de240000000c00 */
[----:B0-----:R-:W-:-:S05]  /*2545e0*/  IMAD.WIDE R40, R9, 0x10, R4 ;  /* 0x0000001009287825 */ /* 0x001fca00078e0204 */
        /* <DEDUP_REMOVED lines=46> */
.L_x_12238:
[----:B------:R-:W-:Y:S05]  /*2548d0*/  BSYNC.RECONVERGENT B2 ;  /* 0x0000000000027941 */ /* 0x000fea0003800200 */
.L_x_12237:
        /* <DEDUP_REMOVED lines=26> */
.L_x_12240:
[----:B------:R-:W-:Y:S05]  /*254a80*/  BSYNC.RECONVERGENT B2 ;  /* 0x0000000000027941 */ /* 0x000fea0003800200 */
.L_x_12239:
[----:B------:R1:W-:Y:S01]  /*254a90*/  STL [UR45], R6 ;  /* 0x00000006ff007987 */ /* 0x0003e2000810082d */
[----:B------:R-:W-:Y:S01]  /*254aa0*/  PRMT R43, RZ, 0x7610, R43 ;  /* 0x00007610ff2b7816 */ /* 0x000fe2000000002b */
[----:B------:R-:W-:Y:S06]  /*254ab0*/  BRA `(.L_x_12235) ;  /* 0x0000000000107947 */ /* 0x000fec0003800000 */
.L_x_12236:
[----:B------:R-:W-:-:S04]  /*254ac0*/  LEA R5, R21, 0x20, 0x2 ;  /* 0x0000002015057811 */ /* 0x000fc800078e10ff */
[----:B------:R-:W-:-:S05]  /*254ad0*/  IADD3 R4, P0, PT, R40, R5, RZ ;  /* 0x0000000528047210 */ /* 0x000fca0007f1e0ff */
[----:B------:R-:W-:-:S05]  /*254ae0*/  IMAD.X R5, RZ, RZ, R41, P0 ;  /* 0x000000ffff057224 */ /* 0x000fca00000e0629 */
[----:B------:R4:W5:Y:S03]  /*254af0*/  LD.E.U8 R43, desc[UR36][R4.64] ;  /* 0x00000024042b7980 */ /* 0x000966000c101100 */
.L_x_12235:
[----:B------:R-:W-:Y:S05]  /*254b00*/  BSYNC.RECONVERGENT B1 ;  /* 0x0000000000017941 */ /* 0x000fea0003800200 */
.L_x_12234:
[----:B0---4-:R-:W-:Y:S01]  /*254b10*/  @!P2 IMAD.MOV.U32 R4, RZ, RZ, 0x5368 ;  /* 0x00005368ff04a424 */ /* 0x011fe200078e00ff */
[----:B------:R-:W-:Y:S04]  /*254b20*/  BSSY.RECONVERGENT B1, `(.L_x_12241) ;  /* 0x0000057000017945 */ /* 0x000fe80003800200 */
        /* <DEDUP_REMOVED lines=52> */
.L_x_12245:
[----:B------:R-:W-:Y:S05]  /*254e70*/  BSYNC.RECONVERGENT B2 ;  /* 0x0000000000027941 */ /* 0x000fea0003800200 */
.L_x_12244:
        /* <DEDUP_REMOVED lines=26> */
.L_x_12247:
[----:B------:R-:W-:Y:S05]  /*255020*/  BSYNC.RECONVERGENT B2 ;  /* 0x0000000000027941 */ /* 0x000fea0003800200 */
.L_x_12246:
[----:B------:R1:W-:Y:S01]  /*255030*/  STL [UR45], R6 ;  /* 0x00000006ff007987 */ /* 0x0003e2000810082d */
[----:B------:R-:W-:Y:S05]  /*255040*/  BRA `(.L_x_12242) ;  /* 0x0000000000107947 */ /* 0x000fea0003800000 */
.L_x_12243:
[----:B------:R-:W-:-:S05]  /*255050*/  LEA R4, P0, R37, R40, 0x2 ;  /* 0x0000002825047211 */ /* 0x000fca00078010ff */
[----:B------:R-:W-:-:S05]  /*255060*/  IMAD.X R5, RZ, RZ, R41, P0 ;  /* 0x000000ffff057224 */ /* 0x000fca00000e0629 */
[----:B------:R4:W-:Y:S04]  /*255070*/  ST.E desc[UR36][R4.64+0x20], RZ ;  /* 0x000020ff04007985 */ /* 0x0009e8000c101924 */
[----:B-----5:R4:W-:Y:S02]  /*255080*/  ST.E.U8 desc[UR36][R4.64+0x20], R43 ;  /* 0x0000202b04007985 */ /* 0x0209e4000c101124 */
.L_x_12242:
[----:B------:R-:W-:Y:S05]  /*255090*/  BSYNC.RECONVERGENT B1 ;  /* 0x0000000000017941 */ /* 0x000fea0003800200 */
.L_x_12241:
[----:B------:R-:W-:Y:S02]  /*2550a0*/  VIADD R37, R37, 0x1 ;  /* 0x0000000125257836 */ /* 0x000fe40000000000 */
[----:B------:R-:W-:-:S03]  /*2550b0*/  VIADD R21, R21, 0x1 ;  /* 0x0000000115157836 */ /* 0x000fc60000000000 */
[----:B------:R-:W-:-:S13]  /*2550c0*/  ISETP.NE.AND P0, PT, R37, R12, PT ;  /* 0x0000000c2500720c */ /* 0x000fda0003f05270 */
[----:B------:R-:W-:Y:S05]  /*2550d0*/  @P0 BRA `(.L_x_12248) ;  /* 0xfffffff400180947 */ /* 0x000fea000383ffff */
.L_x_12208:
[----:B------:R-:W-:Y:S05]  /*2550e0*/  BSYNC B3 ;  /* 0x0000000000037941 */ /* 0x000fea0003800000 */
.L_x_12205:
[----:B------:R-:W-:Y:S01]  /*2550f0*/  IMAD.MOV.U32 R20, RZ, RZ, 0x30 ;  /* 0x00000030ff147424 */ /* 0x000fe200078e00ff */
[----:B------:R-:W-:Y:S05]  /*255100*/  YIELD ;  /* 0x0000000000007946 */ /* 0x000fea0003800000 */
[----:B------:R-:W-:-:S06]  /*255110*/  IMAD.MOV.U32 R21, RZ, RZ, 0x0 ;  /* 0x00000000ff157424 */ /* 0x000fcc00078e00ff */
[----:B------:R-:W2:Y:S01]  /*255120*/  ATOMG.E.ADD.64.STRONG.GPU PT, R20, desc[UR36][R38.64+0x8], R20 ;  /* 0x80000814261479a8 */ /* 0x000ea200081ef524 */
[----:B------:R-:W0:Y:S01]  /*255130*/  S2UR UR5, SR_CgaCtaId ;  /* 0x00000000000579c3 */ /* 0x000e220000008800 */
[----:B------:R-:W-:Y:S01]  /*255140*/  UMOV UR4, 0x400 ;  /* 0x0000040000047882 */ /* 0x000fe20000000000 */
[----:B------:R-:W-:Y:S01]  /*255150*/  BSSY B4, `(.L_x_12249) ;  /* 0x0000224000047945 */ /* 0x000fe20003800000 */
[----:B0-----:R-:W-:-:S06]  /*255160*/  ULEA UR4, UR5, UR4, 0x18 ;  /* 0x0000000405047291 */ /* 0x001fcc000f8ec0ff */
[----:B------:R-:W-:-:S05]  /*255170*/  IMAD.U32 R14, RZ, RZ, UR4 ;  /* 0x00000004ff0e7e24 */ /* 0x000fca000f8e00ff */
[----:B-1234-:R-:W0:Y:S01]  /*255180*/  LDS.128 R4, [R14] ;  /* 0x000000000e047984 */ /* 0x01ee220000000c00 */
[----:B------:R-:W-:-:S05]  /*255190*/  IADD3 R37, P0, PT, R20, 0x38, RZ ;  /* 0x0000003814257810 */ /* 0x000fca0007f1e0ff */
[--C-:B------:R-:W-:Y:S01]  /*2551a0*/  IMAD.X R41, RZ, RZ, R21.reuse, P0 ;  /* 0x000000ffff297224 */ /* 0x100fe200000e0615 */
        /* <DEDUP_REMOVED lines=19> */
[----:B0-----:R-:W0:Y:S02]  /*2552e0*/  LDS.128 R4, [R14] ;  /* 0x000000000e047984 */ /* 0x001e240000000c00 */
[----:B0-----:R-:W-:-:S05]  /*2552f0*/  IMAD.WIDE R40, R35, 0x10, R4 ;  /* 0x0000001023287825 */ /* 0x001fca00078e0204 */
[----:B------:R-:W2:Y:S01]  /*255300*/  LD.E R12, desc[UR36][R40.64+0xc] ;  /* 0x00000c24280c7980 */ /* 0x000ea2000c101900 */
[----:B------:R-:W-:Y:S05]  /*255310*/  YIELD ;  /* 0x0000000000007946 */ /* 0x000fea0003800000 */
        /* <DEDUP_REMOVED lines=46> */
.L_x_12272:
        /* <DEDUP_REMOVED lines=52> */
.L_x_12260:
[----:B------:R-:W-:Y:S05]  /*255940*/  BSYNC.RECONVERGENT B8 ;  /* 0x0000000000087941 */ /* 0x000fea0003800200 */
.L_x_12259:
        /* <DEDUP_REMOVED lines=26> */
.L_x_12262:
[----:B------:R-:W-:Y:S05]  /*255af0*/  BSYNC.RECONVERGENT B8 ;  /* 0x0000000000087941 */ /* 0x000fea0003800200 */
.L_x_12261:
[----:B------:R2:W-:Y:S01]  /*255b00*/  STL [UR45], R6 ;  /* 0x00000006ff007987 */ /* 0x0005e2000810082d */
[----:B------:R-:W-:Y:S05]  /*255b10*/  BRA `(.L_x_12263) ;  /* 0x0000000000107947 */ /* 0x000fea0003800000 */
.L_x_12258:
[----:B------:R-:W-:-:S05]  /*255b20*/  LEA R4, P0, R41, R42, 0x2 ;  /* 0x0000002a29047211 */ /* 0x000fca00078010ff */
[----:B------:R-:W-:-:S05]  /*255b30*/  IMAD.X R5, RZ, RZ, R43, P0 ;  /* 0x000000ffff057224 */ /* 0x000fca00000e062b */
[----:B------:R3:W-:Y:S04]  /*255b40*/  ST.E desc[UR36][R4.64+0x20], RZ ;  /* 0x000020ff04007985 */ /* 0x0007e8000c101924 */
[----:B------:R3:W-:Y:S02]  /*255b50*/  ST.E.U8 desc[UR36][R4.64+0x20], RZ ;  /* 0x000020ff04007985 */ /* 0x0007e4000c101124 */
.L_x_12263:
[----:B------:R-:W-:Y:S05]  /*255b60*/  BSYNC.RECONVERGENT B5 ;  /* 0x0000000000057941 */ /* 0x000fea0003800200 */
.L_x_12257:
        /* <DEDUP_REMOVED lines=52> */
.L_x_12267:
[----:B------:R-:W-:Y:S01]  /*255eb0*/  IMAD.MOV.U32 R4, RZ, RZ, 0x5272 ;  /* 0x00005272ff047424 */ /* 0x000fe200078e00ff */
[----:B------:R-:W-:Y:S01]  /*255ec0*/  PLOP3.LUT P0, PT, PT, PT, PT, 0x8, 0x80 ;  /* 0x000000000080781c */ /* 0x000fe20003f0e170 */
[----:B------:R-:W-:-:S03]  /*255ed0*/  IMAD.MOV.U32 R43, RZ, RZ, -0x1 ;  /* 0xffffffffff2b7424 */ /* 0x000fc600078e00ff */
[----:B------:R0:W-:Y:S09]  /*255ee0*/  STL [UR45], R4 ;  /* 0x00000004ff007987 */ /* 0x0001f2000810082d */
.L_x_12268:
[----:B------:R-:W-:Y:S05]  /*255ef0*/  BSYNC.RECONVERGENT B8 ;  /* 0x0000000000087941 */ /* 0x000fea0003800200 */
.L_x_12266:
        /* <DEDUP_REMOVED lines=25> */
.L_x_12270:
[----:B------:R-:W-:Y:S05]  /*256090*/  BSYNC.RECONVERGENT B8 ;  /* 0x0000000000087941 */ /* 0x000fea0003800200 */
.L_x_12269:
[----:B------:R2:W-:Y:S01]  /*2560a0*/  STL [UR45], R6 ;  /* 0x00000006ff007987 */ /* 0x0005e2000810082d */
[----:B------:R-:W-:Y:S05]  /*2560b0*/  BRA `(.L_x_12271) ;  /* 0x0000000000107947 */ /* 0x000fea0003800000 */
.L_x_12265:
[----:B------:R-:W-:-:S05]  /*2560c0*/  LEA R4, P0, R34, R42, 0x2 ;  /* 0x0000002a22047211 */ /* 0x000fca00078010ff */
[----:B------:R-:W-:-:S05]  /*2560d0*/  IMAD.X R5, RZ, RZ, R43, P0 ;  /* 0x000000ffff057224 */ /* 0x000fca00000e062b */
[----:B------:R3:W-:Y:S04]  /*2560e0*/  ST.E desc[UR36][R4.64+0x20], RZ ;  /* 0x000020ff04007985 */ /* 0x0007e8000c101924 */
[----:B------:R3:W-:Y:S02]  /*2560f0*/  ST.E.U8 desc[UR36][R4.64+0x20], RZ ;  /* 0x000020ff04007985 */ /* 0x0007e4000c101124 */
.L_x_12271:
[----:B------:R-:W-:Y:S05]  /*256100*/  BSYNC.RECONVERGENT B5 ;  /* 0x0000000000057941 */ /* 0x000fea0003800200 */
.L_x_12264:
[----:B------:R-:W-:-:S05]  /*256110*/  VIADD R41, R41, 0x2 ;  /* 0x0000000229297836 */ /* 0x000fca0000000000 */
[----:B------:R-:W-:-:S13]  /*256120*/  ISETP.NE.AND P0, PT, R41, R20, PT ;  /* 0x000000142900720c */ /* 0x000fda0003f05270 */
[----:B------:R-:W-:Y:S05]  /*256130*/  @P0 BRA `(.L_x_12272) ;  /* 0xfffffff400300947 */ /* 0x000fea000383ffff */
.L_x_12256:
[----:B------:R-:W-:Y:S05]  /*256140*/  BSYNC B1 ;  /* 0x0000000000017941 */ /* 0x000fea0003800000 */
.L_x_12255:
[----:B01-3--:R-:W-:Y:S01]  /*256150*/  LOP3.LUT R4, R12, 0x1, RZ, 0xc0, !PT ;  /* 0x000000010c047812 */ /* 0x00bfe200078ec0ff */
        /* <DEDUP_REMOVED lines=50> */
.L_x_12276:
[----:B------:R-:W-:Y:S01]  /*256480*/  IMAD.MOV.U32 R4, RZ, RZ, 0x5272 ;  /* 0x00005272ff047424 */ /* 0x000fe200078e00ff */
[----:B------:R-:W-:Y:S01]  /*256490*/  PLOP3.LUT P0, PT, PT, PT, PT, 0x8, 0x80 ;  /* 0x000000000080781c */ /* 0x000fe20003f0e170 */
[----:B------:R-:W-:-:S03]  /*2564a0*/  IMAD.MOV.U32 R41, RZ, RZ, -0x1 ;  /* 0xffffffffff297424 */ /* 0x000fc600078e00ff */
[----:B------:R0:W-:Y:S09]  /*2564b0*/  STL [UR45], R4 ;  /* 0x00000004ff007987 */ /* 0x0001f2000810082d */
.L_x_12277:
[----:B------:R-:W-:Y:S05]  /*2564c0*/  BSYNC.RECONVERGENT B5 ;  /* 0x0000000000057941 */ /* 0x000fea0003800200 */
.L_x_12275:
        /* <DEDUP_REMOVED lines=25> */
.L_x_12279:
[----:B------:R-:W-:Y:S05]  /*256660*/  BSYNC.RECONVERGENT B5 ;  /* 0x0000000000057941 */ /* 0x000fea0003800200 */
.L_x_12278:
[----:B------:R3:W-:Y:S01]  /*256670*/  STL [UR45], R6 ;  /* 0x00000006ff007987 */ /* 0x0007e2000810082d */
[----:B------:R-:W-:Y:S05]  /*256680*/  BRA `(.L_x_12273) ;  /* 0x0000000000107947 */ /* 0x000fea0003800000 */
.L_x_12274:
[----:B------:R-:W-:-:S05]  /*256690*/  LEA R4, P0, R20, R40, 0x2 ;  /* 0x0000002814047211 */ /* 0x000fca00078010ff */
[----:B------:R-:W-:-:S05]  /*2566a0*/  IMAD.X R5, RZ, RZ, R41, P0 ;  /* 0x000000ffff057224 */ /* 0x000fca00000e0629 */
[----:B------:R4:W-:Y:S04]  /*2566b0*/  ST.E desc[UR36][R4.64+0x20], RZ ;  /* 0x000020ff04007985 */ /* 0x0009e8000c101924 */
[----:B------:R4:W-:Y:S02]  /*2566c0*/  ST.E.U8 desc[UR36][R4.64+0x20], RZ ;  /* 0x000020ff04007985 */ /* 0x0009e4000c101124 */
.L_x_12273:
[----:B------:R-:W-:Y:S05]  /*2566d0*/  BSYNC B1 ;  /* 0x0000000000017941 */ /* 0x000fea0003800000 */
.L_x_12253:
[----:B------:R-:W-:-:S13]  /*2566e0*/  ISETP.GE.AND P0, PT, R12, 0x1, PT ;  /* 0x000000010c00780c */ /* 0x000fda0003f06270 */
[----:B------:R-:W-:Y:S05]  /*2566f0*/  @!P0 BREAK B2 ;  /* 0x0000000000028942 */ /* 0x000fea0003800000 */
[----:B------:R-:W-:Y:S05]  /*256700*/  @!P0 BRA `(.L_x_12254) ;  /* 0x0000000800e88947 */ /* 0x000fea0003800000 */
[----:B------:R-:W-:Y:S05]  /*256710*/  BSYNC B2 ;  /* 0x0000000000027941 */ /* 0x000fea0003800000 */
.L_x_12252:
[----:B------:R-:W-:-:S07]  /*256720*/  IMAD.MOV.U32 R41, RZ, RZ, RZ ;  /* 0x000000ffff297224 */ /* 0x000fce00078e00ff */
.L_x_12294:
        /* <DEDUP_REMOVED lines=8> */
[----:B------:R-:W-:-:S04]  /*2567b0*/  MOV R20, 0x400 ;  /* 0x0000040000147802 */ /* 0x000fc80000000f00 */
        /* <DEDUP_REMOVED lines=48> */
.L_x_12284:
[----:B------:R-:W-:Y:S05]  /*256ac0*/  BSYNC.RECONVERGENT B2 ;  /* 0x0000000000027941 */ /* 0x000fea0003800200 */
.L_x_12283:
        /* <DEDUP_REMOVED lines=26> */
.L_x_12286:
[----:B------:R-:W-:Y:S05]  /*256c70*/  BSYNC.RECONVERGENT B2 ;  /* 0x0000000000027941 */ /* 0x000fea0003800200 */
.L_x_12285:
[----:B------:R1:W-:Y:S01]  /*256c80*/  STL [UR45], R6 ;  /* 0x00000006ff007987 */ /* 0x0003e2000810082d */
[----:B------:R-:W-:Y:S01]  /*256c90*/  PRMT R45, RZ, 0x7610, R45 ;  /* 0x00007610ff2d7816 */ /* 0x000fe2000000002d */
[----:B------:R-:W-:Y:S06]  /*256ca0*/  BRA `(.L_x_12281) ;  /* 0x00000000000c7947 */ /* 0x000fec0003800000 */
.L_x_12282:
[----:B------:R-:W-:-:S05]  /*256cb0*/  IADD3 R4, P0, PT, R14, R42, RZ ;  /* 0x0000002a0e047210 */ /* 0x000fca0007f1e0ff */
[----:B------:R-:W-:-:S05]  /*256cc0*/  IMAD.X R5, RZ, RZ, R43, P0 ;  /* 0x000000ffff057224 */ /* 0x000fca00000e062b */
[----:B------:R4:W5:Y:S03]  /*256cd0*/  LD.E.U8 R45, desc[UR36][R4.64+0x20] ;  /* 0x00002024042d7980 */ /* 0x000966000c101100 */
.L_x_12281:
[----:B------:R-:W-:Y:S05]  /*256ce0*/  BSYNC.RECONVERGENT B1 ;  /* 0x0000000000017941 */ /* 0x000fea0003800200 */
.L_x_12280:
        /* <DEDUP_REMOVED lines=54> */
.L_x_12291:
[----:B------:R-:W-:Y:S05]  /*257050*/  BSYNC.RECONVERGENT B2 ;  /* 0x0000000000027941 */ /* 0x000fea0003800200 */
.L_x_12290:
        /* <DEDUP_REMOVED lines=26> */
.L_x_12293:
[----:B------:R-:W-:Y:S05]  /*257200*/  BSYNC.RECONVERGENT B2 ;  /* 0x0000000000027941 */ /* 0x000fea0003800200 */
.L_x_12292:
[----:B------:R1:W-:Y:S01]  /*257210*/  STL [UR45], R6 ;  /* 0x00000006ff007987 */ /* 0x0003e2000810082d */
[----:B------:R-:W-:Y:S05]  /*257220*/  BRA `(.L_x_12288) ;  /* 0x0000000000107947 */ /* 0x000fea0003800000 */
.L_x_12289:
[----:B------:R-:W-:-:S05]  /*257230*/  IADD3 R4, P0, PT, R14, R42, RZ ;  /* 0x0000002a0e047210 */ /* 0x000fca0007f1e0ff */
[----:B------:R-:W-:-:S05]  /*257240*/  IMAD.X R5, RZ, RZ, R43, P0 ;  /* 0x000000ffff057224 */ /* 0x000fca00000e062b */
[----:B------:R4:W-:Y:S04]  /*257250*/  ST.E desc[UR36][R4.64+0x20], RZ ;  /* 0x000020ff04007985 */ /* 0x0009e8000c101924 */
[----:B-----5:R4:W-:Y:S02]  /*257260*/  ST.E.U8 desc[UR36][R4.64+0x20], R45 ;  /* 0x0000202d04007985 */ /* 0x0209e4000c101124 */
.L_x_12288:
[----:B------:R-:W-:Y:S05]  /*257270*/  BSYNC.RECONVERGENT B1 ;  /* 0x0000000000017941 */ /* 0x000fea0003800200 */
.L_x_12287:
[----:B------:R-:W-:-:S05]  /*257280*/  VIADD R41, R41, 0x1 ;  /* 0x0000000129297836 */ /* 0x000fca0000000000 */
[----:B------:R-:W-:-:S13]  /*257290*/  ISETP.NE.AND P0, PT, R41, R12, PT ;  /* 0x0000000c2900720c */ /* 0x000fda0003f05270 */
[----:B------:R-:W-:Y:S05]  /*2572a0*/  @P0 BRA `(.L_x_12294) ;  /* 0xfffffff400200947 */ /* 0x000fea000383ffff */
.L_x_12254:
[----:B------:R-:W-:Y:S05]  /*2572b0*/  BSYNC B3 ;  /* 0x0000000000037941 */ /* 0x000fea0003800000 */
.L_x_12251:
        /* <DEDUP_REMOVED lines=13> */
.L_x_12250:
[----:B------:R-:W-:Y:S05]  /*257390*/  BSYNC B4 ;  /* 0x0000000000047941 */ /* 0x000fea0003800000 */
.L_x_12249:
[----:B------:R-:W-:Y:S01]  /*2573a0*/  ISETP.NE.AND P0, PT, R3, -0x1, PT ;  /* 0xffffffff0300780c */ /* 0x000fe20003f05270 */
[----:B------:R-:W-:-:S12]  /*2573b0*/  BSSY B1, `(.L_x_12295) ;  /* 0x0000055000017945 */ /* 0x000fd80003800000 */
[----:B------:R-:W-:-:S05]  /*2573c0*/  @!P0 IMAD.MOV.U32 R4, RZ, RZ, 0x5368 ;  /* 0x00005368ff048424 */ /* 0x000fca00078e00ff */
[----:B------:R2:W-:Y:S01]  /*2573d0*/  @!P0 STL [UR45], R4 ;  /* 0x00000004ff008987 */ /* 0x0005e2000810082d */
[----:B------:R-:W-:Y:S05]  /*2573e0*/  @!P0 BRA `(.L_x_12296) ;  /* 0x0000000400448947 */ /* 0x000fea0003800000 */
[----:B0-2---:R-:W1:Y:S02]  /*2573f0*/  LDS.128 R4, [R14] ;  /* 0x000000000e047984 */ /* 0x005e640000000c00 */
[----:B-1----:R-:W-:-:S05]  /*257400*/  IMAD.WIDE R34, R3, 0x10, R4 ;  /* 0x0000001003227825 */ /* 0x002fca00078e0204 */
        /* <DEDUP_REMOVED lines=20> */
[----:B-----5:R-:W-:Y:S01]  /*257550*/  SHF.R.S32.HI R43, RZ, 0x1c, R37 ;  /* 0x0000001cff2b7819 */ /* 0x020fe20000011425 */
        /* <DEDUP_REMOVED lines=25> */
.L_x_12299:
[----:B------:R-:W-:Y:S05]  /*2576f0*/  BSYNC.RECONVERGENT B2 ;  /* 0x0000000000027941 */ /* 0x000fea0003800200 */
.L_x_12298:
        /* <DEDUP_REMOVED lines=26> */
.L_x_12301:
[----:B------:R-:W-:Y:S05]  /*2578a0*/  BSYNC.RECONVERGENT B2 ;  /* 0x0000000000027941 */ /* 0x000fea0003800200 */
.L_x_12300:
[----:B------:R3:W-:Y:S01]  /*2578b0*/  STL [UR45], R6 ;  /* 0x00000006ff007987 */ /* 0x0007e2000810082d */
[----:B------:R-:W-:Y:S05]  /*2578c0*/  BRA `(.L_x_12296) ;  /* 0x00000000000c7947 */ /* 0x000fea0003800000 */
.L_x_12297:
[----:B------:R-:W-:-:S05]  /*2578d0*/  LEA R4, P0, R15, R34, 0x2 ;  /* 0x000000220f047211 */ /* 0x000fca00078010ff */
[----:B------:R-:W-:-:S05]  /*2578e0*/  IMAD.X R5, RZ, RZ, R35, P0 ;  /* 0x000000ffff057224 */ /* 0x000fca00000e0623 */
[----:B------:R4:W-:Y:S03]  /*2578f0*/  ST.E desc[UR36][R4.64+0x20], R21 ;  /* 0x0000201504007985 */ /* 0x0009e6000c101924 */
.L_x_12296:
[----:B------:R-:W-:Y:S05]  /*257900*/  BSYNC B1 ;  /* 0x0000000000017941 */ /* 0x000fea0003800000 */
.L_x_12295:
[----:B------:R-:W-:Y:S02]  /*257910*/  VIADD R15, R15, 0x1 ;  /* 0x000000010f0f7836 */ /* 0x000fe40000000000 */
[----:B----4-:R-:W-:-:S03]  /*257920*/  IMAD.IADD R21, R13, 0x1, R10 ;  /* 0x000000010d157824 */ /* 0x010fc600078e020a */
[----:B------:R-:W-:-:S13]  /*257930*/  ISETP.NE.AND P0, PT, R15, R0, PT ;  /* 0x000000000f00720c */ /* 0x000fda0003f05270 */
[----:B------:R-:W-:Y:S05]  /*257940*/  @P0 BRA `(.L_x_12302) ;  /* 0xffffff9c00b40947 */ /* 0x000fea000383ffff */
.L_x_12172:
[----:B------:R-:W-:-:S05]  /*257950*/  IMAD.IADD R10, R8, 0x1, -R21 ;  /* 0x00000001080a7824 */ /* 0x000fca00078e0a15 */
[----:B------:R-:W-:-:S04]  /*257960*/  LEA R15, R10, 0x20, 0x2 ;  /* 0x000000200a0f7811 */ /* 0x000fc800078e10ff */
[----:B0123--:R-:W-:-:S04]  /*257970*/  SHF.R.S32.HI R4, RZ, 0x1f, R15 ;  /* 0x0000001fff047819 */ /* 0x00ffc8000001140f */
        /* <DEDUP_REMOVED lines=47> */
.L_x_12324:
        /* <DEDUP_REMOVED lines=52> */
.L_x_12312:
[----:B------:R-:W-:Y:S05]  /*257fb0*/  BSYNC.RECONVERGENT B5 ;  /* 0x0000000000057941 */ /* 0x000fea0003800200 */
.L_x_12311:
        /* <DEDUP_REMOVED lines=26> */
.L_x_12314:
[----:B------:R-:W-:Y:S05]  /*258160*/  BSYNC.RECONVERGENT B5 ;  /* 0x0000000000057941 */ /* 0x000fea0003800200 */
.L_x_12313:
[----:B------:R2:W-:Y:S01]  /*258170*/  STL [UR45], R6 ;  /* 0x00000006ff007987 */ /* 0x0005e2000810082d */
[----:B------:R-:W-:Y:S05]  /*258180*/  BRA `(.L_x_12315) ;  /* 0x0000000000107947 */ /* 0x000fea0003800000 */
.L_x_12310:
[----:B------:R-:W-:-:S05]  /*258190*/  LEA R4, P0, R13, R34, 0x2 ;  /* 0x000000220d047211 */ /* 0x000fca00078010ff */
[----:B------:R-:W-:-:S05]  /*2581a0*/  IMAD.X R5, RZ, RZ, R35, P0 ;  /* 0x000000ffff057224 */ /* 0x000fca00000e0623 */
[----:B------:R0:W-:Y:S04]  /*2581b0*/  ST.E desc[UR36][R4.64+0x20], RZ ;  /* 0x000020ff04007985 */ /* 0x0001e8000c101924 */
[----:B------:R0:W-:Y:S02]  /*2581c0*/  ST.E.U8 desc[UR36][R4.64+0x20], RZ ;  /* 0x000020ff04007985 */ /* 0x0001e4000c101124 */
.L_x_12315:
[----:B------:R-:W-:Y:S05]  /*2581d0*/  BSYNC.RECONVERGENT B4 ;  /* 0x0000000000047941 */ /* 0x000fea0003800200 */
.L_x_12309:
        /* <DEDUP_REMOVED lines=52> */
.L_x_12319:
[----:B------:R-:W-:Y:S01]  /*258520*/  IMAD.MOV.U32 R4, RZ, RZ, 0x5272 ;  /* 0x00005272ff047424 */ /* 0x000fe200078e00ff */
[----:B------:R-:W-:Y:S01]  /*258530*/  PLOP3.LUT P0, PT, PT, PT, PT, 0x8, 0x80 ;  /* 0x000000000080781c */ /* 0x000fe20003f0e170 */
[----:B------:R-:W-:-:S03]  /*258540*/  IMAD.MOV.U32 R15, RZ, RZ, -0x1 ;  /* 0xffffffffff0f7424 */ /* 0x000fc600078e00ff */
[----:B------:R0:W-:Y:S09]  /*258550*/  STL [UR45], R4 ;  /* 0x00000004ff007987 */ /* 0x0001f2000810082d */
.L_x_12320:
[----:B------:R-:W-:Y:S05]  /*258560*/  BSYNC.RECONVERGENT B5 ;  /* 0x0000000000057941 */ /* 0x000fea0003800200 */
.L_x_12318:
        /* <DEDUP_REMOVED lines=25> */
.L_x_12322:
[----:B------:R-:W-:Y:S05]  /*258700*/  BSYNC.RECONVERGENT B5 ;  /* 0x0000000000057941 */ /* 0x000fea0003800200 */
.L_x_12321:
[----:B------:R2:W-:Y:S01]  /*258710*/  STL [UR45], R6 ;  /* 0x00000006ff007987 */ /* 0x0005e2000810082d */
[----:B------:R-:W-:Y:S05]  /*258720*/  BRA `(.L_x_12323) ;  /* 0x0000000000107947 */ /* 0x000fea0003800000 */
.L_x_12317:
[----:B------:R-:W-:-:S05]  /*258730*/  LEA R4, P0, R12, R34, 0x2 ;  /* 0x000000220c047211 */ /* 0x000fca00078010ff */
[----:B------:R-:W-:-:S05]  /*258740*/  IMAD.X R5, RZ, RZ, R35, P0 ;  /* 0x000000ffff057224 */ /* 0x000fca00000e0623 */
[----:B------:R3:W-:Y:S04]  /*258750*/  ST.E desc[UR36][R4.64+0x20], RZ ;  /* 0x000020ff04007985 */ /* 0x0007e8000c101924 */
[----:B------:R3:W-:Y:S02]  /*258760*/  ST.E.U8 desc[UR36][R4.64+0x20], RZ ;  /* 0x000020ff04007985 */ /* 0x0007e4000c101124 */
.L_x_12323:
[----:B------:R-:W-:Y:S05]  /*258770*/  BSYNC.RECONVERGENT B4 ;  /* 0x0000000000047941 */ /* 0x000fea0003800200 */
.L_x_12316:
[----:B------:R-:W-:-:S05]  /*258780*/  VIADD R13, R13, 0x2 ;  /* 0x000000020d0d7836 */ /* 0x000fca0000000000 */
[----:B------:R-:W-:-:S13]  /*258790*/  ISETP.NE.AND P0, PT, R13, R8, PT ;  /* 0x000000080d00720c */ /* 0x000fda0003f05270 */
[----:B------:R-:W-:Y:S05]  /*2587a0*/  @P0 BRA `(.L_x_12324) ;  /* 0xfffffff400300947 */ /* 0x000fea000383ffff */
.L_x_12308:
[----:B------:R-:W-:Y:S05]  /*2587b0*/  BSYNC B1 ;  /* 0x0000000000017941 */ /* 0x000fea0003800000 */
.L_x_12307:
        /* <DEDUP_REMOVED lines=50> */
.L_x_12328:
[----:B------:R-:W-:Y:S01]  /*258ae0*/  IMAD.MOV.U32 R4, RZ, RZ, 0x5272 ;  /* 0x00005272ff047424 */ /* 0x000fe200078e00ff */
[----:B------:R-:W-:Y:S01]  /*258af0*/  PLOP3.LUT P0, PT, PT, PT, PT, 0x8, 0x80 ;  /* 0x000000000080781c */ /* 0x000fe20003f0e170 */
[----:B------:R-:W-:-:S03]  /*258b00*/  IMAD.MOV.U32 R13, RZ, RZ, -0x1 ;  /* 0xffffffffff0d7424 */ /* 0x000fc600078e00ff */
[----:B------:R0:W-:Y:S09]  /*258b10*/  STL [UR45], R4 ;  /* 0x00000004ff007987 */ /* 0x0001f2000810082d */
.L_x_12329:
[----:B------:R-:W-:Y:S05]  /*258b20*/  BSYNC.RECONVERGENT B4 ;  /* 0x0000000000047941 */ /* 0x000fea0003800200 */
.L_x_12327:
        /* <DEDUP_REMOVED lines=25> */
.L_x_12331:
[----:B------:R-:W-:Y:S05]  /*258cc0*/  BSYNC.RECONVERGENT B4 ;  /* 0x0000000000047941 */ /* 0x000fea0003800200 */
.L_x_12330:
[----:B------:R3:W-:Y:S01]  /*258cd0*/  STL [UR45], R6 ;  /* 0x00000006ff007987 */ /* 0x0007e2000810082d */
[----:B------:R-:W-:Y:S05]  /*258ce0*/  BRA `(.L_x_12325) ;  /* 0x0000000000107947 */ /* 0x000fea0003800000 */
.L_x_12326:
[----:B------:R-:W-:-:S05]  /*258cf0*/  LEA R4, P0, R8, R12, 0x2 ;  /* 0x0000000c08047211 */ /* 0x000fca00078010ff */
[----:B------:R-:W-:-:S05]  /*258d00*/  IMAD.X R5, RZ, RZ, R13, P0 ;  /* 0x000000ffff057224 */ /* 0x000fca00000e060d */
[----:B------:R4:W-:Y:S04]  /*258d10*/  ST.E desc[UR36][R4.64+0x20], RZ ;  /* 0x000020ff04007985 */ /* 0x0009e8000c101924 */
[----:B------:R4:W-:Y:S02]  /*258d20*/  ST.E.U8 desc[UR36][R4.64+0x20], RZ ;  /* 0x000020ff04007985 */ /* 0x0009e4000c101124 */
.L_x_12325:
[----:B------:R-:W-:Y:S05]  /*258d30*/  BSYNC.RECONVERGENT B1 ;  /* 0x0000000000017941 */ /* 0x000fea0003800200 */
.L_x_12305:
[----:B------:R-:W-:-:S13]  /*258d40*/  ISETP.GE.AND P0, PT, R10, 0x1, PT ;  /* 0x000000010a00780c */ /* 0x000fda0003f06270 */
[----:B------:R-:W-:Y:S05]  /*258d50*/  @!P0 BREAK B2 ;  /* 0x0000000000028942 */ /* 0x000fea0003800000 */
[----:B------:R-:W-:Y:S05]  /*258d60*/  @!P0 BRA `(.L_x_12306) ;  /* 0x0000000800f88947 */ /* 0x000fea0003800000 */
[----:B------:R-:W-:Y:S05]  /*258d70*/  BSYNC B2 ;  /* 0x0000000000027941 */ /* 0x000fea0003800000 */
.L_x_12304:
[----:B------:R-:W-:Y:S01]  /*258d80*/  ISETP.NE.AND P2, PT, R9, -0x1, PT ;  /* 0xffffffff0900780c */ /* 0x000fe20003f45270 */
[----:B------:R-:W-:-:S12]  /*258d90*/  IMAD.MOV.U32 R13, RZ, RZ, RZ ;  /* 0x000000ffff0d7224 */ /* 0x000fd800078e00ff */
.L_x_12346:
[----:B01--4-:R-:W-:Y:S01]  /*258da0*/  @!P2 IMAD.MOV.U32 R4, RZ, RZ, 0x5368 ;  /* 0x00005368ff04a424 */ /* 0x013fe200078e00ff */
[----:B------:R-:W-:Y:S05]  /*258db0*/  YIELD ;  /* 0x0000000000007946 */ /* 0x000fea0003800000 */
[----:B------:R0:W-:Y:S01]  /*258dc0*/  @!P2 STL [UR45], R4 ;  /* 0x00000004ff00a987 */ /* 0x0001e2000810082d */
[----:B------:R-:W-:Y:S01]  /*258dd0*/  BSSY.RECONVERGENT B1, `(.L_x_12332) ;  /* 0x0000059000017945 */ /* 0x000fe20003800200 */
[----:B-----5:R-:W-:-:S03]  /*258de0*/  @!P2 PRMT R35, RZ, 0x7610, R35 ;  /* 0x00007610ff23a816 */ /* 0x020fc60000000023 */
[----:B------:R-:W-:Y:S05]  /*258df0*/  @!P2 BRA `(.L_x_12333) ;  /* 0x000000040058a947 */ /* 0x000fea0003800000 */
[----:B------:R-:W1:Y:S01]  /*258e00*/  S2R R5, SR_CgaCtaId ;  /* 0x0000000000057919 */ /* 0x000e620000008800 */
[----:B0-----:R-:W-:-:S04]  /*258e10*/  MOV R4, 0x400 ;  /* 0x0000040000047802 */ /* 0x001fc80000000f00 */
[----:B-1----:R-:W-:-:S05]  /*258e20*/  LEA R12, R5, R4, 0x18 ;  /* 0x00000004050c7211 */ /* 0x002fca00078ec0ff */
[----:B--23--:R-:W0:Y:S02]  /*258e30*/  LDS.128 R4, [R12] ;  /* 0x000000000c047984 */ /* 0x00ce240000000c00 */
        /* <DEDUP_REMOVED lines=47> */
.L_x_12336:
[----:B------:R-:W-:Y:S05]  /*259130*/  BSYNC.RECONVERGENT B2 ;  /* 0x0000000000027941 */ /* 0x000fea0003800200 */
.L_x_12335:
        /* <DEDUP_REMOVED lines=26> */
.L_x_12338:
[----:B------:R-:W-:Y:S05]  /*2592e0*/  BSYNC.RECONVERGENT B2 ;  /* 0x0000000000027941 */ /* 0x000fea0003800200 */
.L_x_12337:
[----:B------:R4:W-:Y:S01]  /*2592f0*/  STL [UR45], R6 ;  /* 0x00000006ff007987 */ /* 0x0009e2000810082d */
[----:B------:R-:W-:Y:S01]  /*259300*/  PRMT R35, RZ, 0x7610, R35 ;  /* 0x00007610ff237816 */ /* 0x000fe20000000023 */
[----:B------:R-:W-:Y:S06]  /*259310*/  BRA `(.L_x_12333) ;  /* 0x0000000000107947 */ /* 0x000fec0003800000 */
.L_x_12334:
[----:B------:R-:W-:-:S04]  /*259320*/  LEA R5, R21, 0x20, 0x2 ;  /* 0x0000002015057811 */ /* 0x000fc800078e10ff */
[----:B------:R-:W-:-:S05]  /*259330*/  IADD3 R4, P0, PT, R14, R5, RZ ;  /* 0x000000050e047210 */ /* 0x000fca0007f1e0ff */
[----:B------:R-:W-:-:S05]  /*259340*/  IMAD.X R5, RZ, RZ, R15, P0 ;  /* 0x000000ffff057224 */ /* 0x000fca00000e060f */
[----:B------:R1:W5:Y:S03]  /*259350*/  LD.E.U8 R35, desc[UR36][R4.64] ;  /* 0x0000002404237980 */ /* 0x000366000c101100 */
.L_x_12333:
[----:B------:R-:W-:Y:S05]  /*259360*/  BSYNC.RECONVERGENT B1 ;  /* 0x0000000000017941 */ /* 0x000fea0003800200 */
.L_x_12332:
[----:B------:R-:W-:Y:S01]  /*259370*/  ISETP.NE.AND P0, PT, R11, -0x1, PT ;  /* 0xffffffff0b00780c */ /* 0x000fe20003f05270 */
[----:B------:R-:W-:-:S12]  /*259380*/  BSSY.RECONVERGENT B1, `(.L_x_12339) ;  /* 0x0000058000017945 */ /* 0x000fd80003800200 */
[----:B01----:R-:W-:-:S05]  /*259390*/  @!P0 IMAD.MOV.U32 R4, RZ, RZ, 0x5368 ;  /* 0x00005368ff048424 */ /* 0x003fca00078e00ff */
        /* <DEDUP_REMOVED lines=52> */
.L_x_12343:
[----:B------:R-:W-:Y:S05]  /*2596e0*/  BSYNC.RECONVERGENT B2 ;  /* 0x0000000000027941 */ /* 0x000fea0003800200 */
.L_x_12342:
        /* <DEDUP_REMOVED lines=26> */
.L_x_12345:
[----:B------:R-:W-:Y:S05]  /*259890*/  BSYNC.RECONVERGENT B2 ;  /* 0x0000000000027941 */ /* 0x000fea0003800200 */
.L_x_12344:
[----:B------:R1:W-:Y:S01]  /*2598a0*/  STL [UR45], R6 ;  /* 0x00000006ff007987 */ /* 0x0003e2000810082d */
[----:B------:R-:W-:Y:S05]  /*2598b0*/  BRA `(.L_x_12340) ;  /* 0x0000000000107947 */ /* 0x000fea0003800000 */
.L_x_12341:
[----:B------:R-:W-:-:S05]  /*2598c0*/  LEA R4, P0, R13, R14, 0x2 ;  /* 0x0000000e0d047211 */ /* 0x000fca00078010ff */
[----:B------:R-:W-:-:S05]  /*2598d0*/  IMAD.X R5, RZ, RZ, R15, P0 ;  /* 0x000000ffff057224 */ /* 0x000fca00000e060f */
[----:B------:R0:W-:Y:S04]  /*2598e0*/  ST.E desc[UR36][R4.64+0x20], RZ ;  /* 0x000020ff04007985 */ /* 0x0001e8000c101924 */
[----:B-----5:R0:W-:Y:S02]  /*2598f0*/  ST.E.U8 desc[UR36][R4.64+0x20], R35 ;  /* 0x0000202304007985 */ /* 0x0201e4000c101124 */
.L_x_12340:
[----:B------:R-:W-:Y:S05]  /*259900*/  BSYNC.RECONVERGENT B1 ;  /* 0x0000000000017941 */ /* 0x000fea0003800200 */
.L_x_12339:
[----:B------:R-:W-:Y:S02]  /*259910*/  VIADD R13, R13, 0x1 ;  /* 0x000000010d0d7836 */ /* 0x000fe40000000000 */
[----:B------:R-:W-:-:S03]  /*259920*/  VIADD R21, R21, 0x1 ;  /* 0x0000000115157836 */ /* 0x000fc60000000000 */
[----:B------:R-:W-:-:S13]  /*259930*/  ISETP.NE.AND P0, PT, R13, R10, PT ;  /* 0x0000000a0d00720c */ /* 0x000fda0003f05270 */
[----:B------:R-:W-:Y:S05]  /*259940*/  @P0 BRA `(.L_x_12346) ;  /* 0xfffffff400140947 */ /* 0x000fea000383ffff */
.L_x_12306:
[----:B------:R-:W-:Y:S05]  /*259950*/  BSYNC B3 ;  /* 0x0000000000037941 */ /* 0x000fea0003800000 */
.L_x_12303:
[----:B------:R-:W-:Y:S02]  /*259960*/  IMAD.MOV.U32 R8, RZ, RZ, 0x30 ;  /* 0x00000030ff087424 */ /* 0x000fe400078e00ff */
        /* <DEDUP_REMOVED lines=78> */
.L_x_12370:
        /* <DEDUP_REMOVED lines=52> */
.L_x_12358:
[----:B------:R-:W-:Y:S05]  /*25a190*/  BSYNC.RECONVERGENT B8 ;  /* 0x0000000000087941 */ /* 0x000fea0003800200 */
.L_x_12357:
        /* <DEDUP_REMOVED lines=26> */
.L_x_12360:
[----:B------:R-:W-:Y:S05]  /*25a340*/  BSYNC.RECONVERGENT B8 ;  /* 0x0000000000087941 */ /* 0x000fea0003800200 */
.L_x_12359:
[----:B------:R2:W-:Y:S01]  /*25a350*/  STL [UR45], R6 ;  /* 0x00000006ff007987 */ /* 0x0005e2000810082d */
[----:B------:R-:W-:Y:S05]  /*25a360*/  BRA `(.L_x_12361) ;  /* 0x0000000000107947 */ /* 0x000fea0003800000 */
.L_x_12356:
[----:B------:R-:W-:-:S05]  /*25a370*/  LEA R4, P0, R15, R20, 0x2 ;  /* 0x000000140f047211 */ /* 0x000fca00078010ff */
[----:B------:R-:W-:-:S05]  /*25a380*/  IMAD.X R5, RZ, RZ, R21, P0 ;  /* 0x000000ffff057224 */ /* 0x000fca00000e0615 */
[----:B------:R0:W-:Y:S04]  /*25a390*/  ST.E desc[UR36][R4.64+0x20], RZ ;  /* 0x000020ff04007985 */ /* 0x0001e8000c101924 */
[----:B------:R0:W-:Y:S02]  /*25a3a0*/  ST.E.U8 desc[UR36][R4.64+0x20], RZ ;  /* 0x000020ff04007985 */ /* 0x0001e4000c101124 */
.L_x_12361:
[----:B------:R-:W-:Y:S05]  /*25a3b0*/  BSYNC.RECONVERGENT B5 ;  /* 0x0000000000057941 */ /* 0x000fea0003800200 */
.L_x_12355:
        /* <DEDUP_REMOVED lines=52> */
.L_x_12365:
[----:B------:R-:W-:Y:S01]  /*25a700*/  IMAD.MOV.U32 R4, RZ, RZ, 0x5272 ;  /* 0x00005272ff047424 */ /* 0x000fe200078e00ff */
[----:B------:R-:W-:Y:S01]  /*25a710*/  PLOP3.LUT P0, PT, PT, PT, PT, 0x8, 0x80 ;  /* 0x000000000080781c */ /* 0x000fe20003f0e170 */
[----:B------:R-:W-:-:S03]  /*25a720*/  IMAD.MOV.U32 R21, RZ, RZ, -0x1 ;  /* 0xffffffffff157424 */ /* 0x000fc600078e00ff */
[----:B------:R0:W-:Y:S09]  /*25a730*/  STL [UR45], R4 ;  /* 0x00000004ff007987 */ /* 0x0001f2000810082d */
.L_x_12366:
[----:B------:R-:W-:Y:S05]  /*25a740*/  BSYNC.RECONVERGENT B8 ;  /* 0x0000000000087941 */ /* 0x000fea0003800200 */
.L_x_12364:
        /* <DEDUP_REMOVED lines=25> */
.L_x_12368:
[----:B------:R-:W-:Y:S05]  /*25a8e0*/  BSYNC.RECONVERGENT B8 ;  /* 0x0000000000087941 */ /* 0x000fea0003800200 */
.L_x_12367:
[----:B------:R2:W-:Y:S01]  /*25a8f0*/  STL [UR45], R6 ;  /* 0x00000006ff007987 */ /* 0x0005e2000810082d */
[----:B------:R-:W-:Y:S05]  /*25a900*/  BRA `(.L_x_12369) ;  /* 0x0000000000107947 */ /* 0x000fea0003800000 */
.L_x_12363:
[----:B------:R-:W-:-:S05]  /*25a910*/  LEA R4, P0, R14, R20, 0x2 ;  /* 0x000000140e047211 */ /* 0x000fca00078010ff */
[----:B------:R-:W-:-:S05]  /*25a920*/  IMAD.X R5, RZ, RZ, R21, P0 ;  /* 0x000000ffff057224 */ /* 0x000fca00000e0615 */
[----:B------:R3:W-:Y:S04]  /*25a930*/  ST.E desc[UR36][R4.64+0x20], RZ ;  /* 0x000020ff04007985 */ /* 0x0007e8000c101924 */
[----:B------:R3:W-:Y:S02]  /*25a940*/  ST.E.U8 desc[UR36][R4.64+0x20], RZ ;  /* 0x000020ff04007985 */ /* 0x0007e4000c101124 */
.L_x_12369:
[----:B------:R-:W-:Y:S05]  /*25a950*/  BSYNC.RECONVERGENT B5 ;  /* 0x0000000000057941 */ /* 0x000fea0003800200 */
.L_x_12362:
[----:B------:R-:W-:-:S05]  /*25a960*/  VIADD R15, R15, 0x2 ;  /* 0x000000020f0f7836 */ /* 0x000fca0000000000 */
[----:B------:R-:W-:-:S13]  /*25a970*/  ISETP.NE.AND P0, PT, R15, R10, PT ;  /* 0x0000000a0f00720c */ /* 0x000fda0003f05270 */
[----:B------:R-:W-:Y:S05]  /*25a980*/  @P0 BRA `(.L_x_12370) ;  /* 0xfffffff400300947 */ /* 0x000fea000383ffff */
.L_x_12354:
[----:B------:R-:W-:Y:S05]  /*25a990*/  BSYNC B1 ;  /* 0x0000000000017941 */ /* 0x000fea0003800000 */
.L_x_12353:
        /* <DEDUP_REMOVED lines=50> */
.L_x_12374:
[----:B------:R-:W-:Y:S01]  /*25acc0*/  IMAD.MOV.U32 R4, RZ, RZ, 0x5272 ;  /* 0x00005272ff047424 */ /* 0x000fe200078e00ff */
[----:B------:R-:W-:Y:S01]  /*25acd0*/  PLOP3.LUT P0, PT, PT, PT, PT, 0x8, 0x80 ;  /* 0x000000000080781c */ /* 0x000fe20003f0e170 */
[----:B------:R-:W-:-:S03]  /*25ace0*/  IMAD.MOV.U32 R15, RZ, RZ, -0x1 ;  /* 0xffffffffff0f7424 */ /* 0x000fc600078e00ff */
[----:B------:R0:W-:Y:S09]  /*25acf0*/  STL [UR45], R4 ;  /* 0x00000004ff007987 */ /* 0x0001f2000810082d */
.L_x_12375:
[----:B------:R-:W-:Y:S05]  /*25ad00*/  BSYNC.RECONVERGENT B5 ;  /* 0x0000000000057941 */ /* 0x000fea0003800200 */
.L_x_12373:
        /* <DEDUP_REMOVED lines=25> */
.L_x_12377:
[----:B------:R-:W-:Y:S05]  /*25aea0*/  BSYNC.RECONVERGENT B5 ;  /* 0x0000000000057941 */ /* 0x000fea0003800200 */
.L_x_12376:
[----:B------:R3:W-:Y:S01]  /*25aeb0*/  STL [UR45], R6 ;  /* 0x00000006ff007987 */ /* 0x0007e2000810082d */
[----:B------:R-:W-:Y:S05]  /*25aec0*/  BRA `(.L_x_12371) ;  /* 0x0000000000107947 */ /* 0x000fea0003800000 */
.L_x_12372:
[----:B------:R-:W-:-:S05]  /*25aed0*/  LEA R4, P0, R10, R14, 0x2 ;  /* 0x0000000e0a047211 */ /* 0x000fca00078010ff */
[----:B------:R-:W-:-:S05]  /*25aee0*/  IMAD.X R5, RZ, RZ, R15, P0 ;  /* 0x000000ffff057224 */ /* 0x000fca00000e060f */
[----:B------:R0:W-:Y:S04]  /*25aef0*/  ST.E desc[UR36][R4.64+0x20], RZ ;  /* 0x000020ff04007985 */ /* 0x0001e8000c101924 */
[----:B------:R0:W-:Y:S02]  /*25af00*/  ST.E.U8 desc[UR36][R4.64+0x20], RZ ;  /* 0x000020ff04007985 */ /* 0x0001e4000c101124 */
.L_x_12371:
[----:B------:R-:W-:Y:S05]  /*25af10*/  BSYNC.RECONVERGENT B1 ;  /* 0x0000000000017941 */ /* 0x000fea0003800200 */
.L_x_12351:
[----:B------:R-:W-:-:S13]  /*25af20*/  ISETP.GE.AND P0, PT, R8, 0x1, PT ;  /* 0x000000010800780c */ /* 0x000fda0003f06270 */
[----:B------:R-:W-:Y:S05]  /*25af30*/  @!P0 BREAK B2 ;  /* 0x0000000000028942 */ /* 0x000fea0003800000 */
[----:B------:R-:W-:Y:S05]  /*25af40*/  @!P0 BRA `(.L_x_12352) ;  /* 0x0000000800f08947 */ /* 0x000fea0003800000 */
[----:B------:R-:W-:Y:S05]  /*25af50*/  BSYNC B2 ;  /* 0x0000000000027941 */ /* 0x000fea0003800000 */
.L_x_12350:
[----:B------:R-:W-:Y:S01]  /*25af60*/  ISETP.NE.AND P2, PT, R11, -0x1, PT ;  /* 0xffffffff0b00780c */ /* 0x000fe20003f45270 */
[----:B------:R-:W-:-:S12]  /*25af70*/  IMAD.MOV.U32 R15, RZ, RZ, RZ ;  /* 0x000000ffff0f7224 */ /* 0x000fd800078e00ff */
.L_x_12392:
        /* <DEDUP_REMOVED lines=57> */
.L_x_12382:
[----:B------:R-:W-:Y:S05]  /*25b310*/  BSYNC.RECONVERGENT B2 ;  /* 0x0000000000027941 */ /* 0x000fea0003800200 */
.L_x_12381:
        /* <DEDUP_REMOVED lines=26> */
.L_x_12384:
[----:B------:R-:W-:Y:S05]  /*25b4c0*/  BSYNC.RECONVERGENT B2 ;  /* 0x0000000000027941 */ /* 0x000fea0003800200 */
.L_x_12383:
[----:B------:R1:W-:Y:S01]  /*25b4d0*/  STL [UR45], R6 ;  /* 0x00000006ff007987 */ /* 0x0003e2000810082d */
[----:B------:R-:W-:Y:S01]  /*25b4e0*/  PRMT R35, RZ, 0x7610, R35 ;  /* 0x00007610ff237816 */ /* 0x000fe20000000023 */
[----:B------:R-:W-:Y:S06]  /*25b4f0*/  BRA `(.L_x_12379) ;  /* 0x00000000000c7947 */ /* 0x000fec0003800000 */
.L_x_12380:
[----:B------:R-:W-:-:S05]  /*25b500*/  IADD3 R4, P0, PT, R10, R20, RZ ;  /* 0x000000140a047210 */ /* 0x000fca0007f1e0ff */
[----:B------:R-:W-:-:S05]  /*25b510*/  IMAD.X R5, RZ, RZ, R21, P0 ;  /* 0x000000ffff057224 */ /* 0x000fca00000e0615 */
[----:B------:R4:W5:Y:S03]  /*25b520*/  LD.E.U8 R35, desc[UR36][R4.64+0x20] ;  /* 0x0000202404237980 */ /* 0x000966000c101100 */
.L_x_12379:
[----:B------:R-:W-:Y:S05]  /*25b530*/  BSYNC.RECONVERGENT B1 ;  /* 0x0000000000017941 */ /* 0x000fea0003800200 */
.L_x_12378:
        /* <DEDUP_REMOVED lines=55> */
.L_x_12389:
[----:B------:R-:W-:Y:S05]  /*25b8b0*/  BSYNC.RECONVERGENT B2 ;  /* 0x0000000000027941 */ /* 0x000fea0003800200 */
.L_x_12388:
        /* <DEDUP_REMOVED lines=26> */
.L_x_12391:
[----:B------:R-:W-:Y:S05]  /*25ba60*/  BSYNC.RECONVERGENT B2 ;  /* 0x0000000000027941 */ /* 0x000fea0003800200 */
.L_x_12390:
[----:B------:R1:W-:Y:S01]  /*25ba70*/  STL [UR45], R6 ;  /* 0x00000006ff007987 */ /* 0x0003e2000810082d */
[----:B------:R-:W-:Y:S05]  /*25ba80*/  BRA `(.L_x_12386) ;  /* 0x0000000000107947 */ /* 0x000fea0003800000 */
.L_x_12387:
[----:B------:R-:W-:-:S05]  /*25ba90*/  IADD3 R4, P0, PT, R10, R20, RZ ;  /* 0x000000140a047210 */ /* 0x000fca0007f1e0ff */
[----:B------:R-:W-:-:S05]  /*25baa0*/  IMAD.X R5, RZ, RZ, R21, P0 ;  /* 0x000000ffff057224 */ /* 0x000fca00000e0615 */
[----:B------:R4:W-:Y:S04]  /*25bab0*/  ST.E desc[UR36][R4.64+0x20], RZ ;  /* 0x000020ff04007985 */ /* 0x0009e8000c101924 */
[----:B-----5:R4:W-:Y:S02]  /*25bac0*/  ST.E.U8 desc[UR36][R4.64+0x20], R35 ;  /* 0x0000202304007985 */ /* 0x0209e4000c101124 */
.L_x_12386:
[----:B------:R-:W-:Y:S05]  /*25bad0*/  BSYNC.RECONVERGENT B1 ;  /* 0x0000000000017941 */ /* 0x000fea0003800200 */
.L_x_12385:
[----:B------:R-:W-:-:S05]  /*25bae0*/  VIADD R15, R15, 0x1 ;  /* 0x000000010f0f7836 */ /* 0x000fca0000000000 */
[----:B------:R-:W-:-:S13]  /*25baf0*/  ISETP.NE.AND P0, PT, R15, R8, PT ;  /* 0x000000080f00720c */ /* 0x000fda0003f05270 */
[----:B------:R-:W-:Y:S05]  /*25bb00*/  @P0 BRA `(.L_x_12392) ;  /* 0xfffffff4001c0947 */ /* 0x000fea000383ffff */
.L_x_12352:
[----:B------:R-:W-:Y:S05]  /*25bb10*/  BSYNC B3 ;  /* 0x0000000000037941 */ /* 0x000fea0003800000 */
.L_x_12349:
        /* <DEDUP_REMOVED lines=13> */
.L_x_12348:
[----:B------:R-:W-:Y:S05]  /*25bbf0*/  BSYNC B4 ;  /* 0x0000000000047941 */ /* 0x000fea0003800000 */
.L_x_12347:
[----:B------:R-:W-:-:S13]  /*25bc00*/  ISETP.NE.AND P0, PT, R3, -0x1, PT ;  /* 0xffffffff0300780c */ /* 0x000fda0003f05270 */
[----:B------:R-:W-:-:S05]  /*25bc10*/  @!P0 IMAD.MOV.U32 R4, RZ, RZ, 0x5368 ;  /* 0x00005368ff048424 */ /* 0x000fca00078e00ff */
[----:B------:R2:W-:Y:S01]  /*25bc20*/  @!P0 STL [UR45], R4 ;  /* 0x00000004ff008987 */ /* 0x0005e2000810082d */
[----:B------:R-:W-:Y:S05]  /*25bc30*/  @!P0 BRA `(.L_x_12173) ;  /* 0x0000000800a48947 */ /* 0x000fea0003800000 */
[----:B0-2---:R-:W1:Y:S02]  /*25bc40*/  LDS.128 R4, [R12] ;  /* 0x000000000c047984 */ /* 0x005e640000000c00 */
[----:B-1----:R-:W-:-:S05]  /*25bc50*/  IMAD.WIDE R10, R3, 0x10, R4 ;  /* 0x00000010030a7825 */ /* 0x002fca00078e0204 */
[----:B-----5:R-:W2:Y:S01]  /*25bc60*/  LD.E R35, desc[UR36][R10.64+0xc] ;  /* 0x00000c240a237980 */ /* 0x020ea2000c101900 */
        /* <DEDUP_REMOVED lines=45> */
.L_x_12395:
[----:B------:R-:W-:Y:S05]  /*25bf40*/  BSYNC.RECONVERGENT B1 ;  /* 0x0000000000017941 */ /* 0x000fea0003800200 */
.L_x_12394:
        /* <DEDUP_REMOVED lines=26> */
.L_x_12397:
[----:B------:R-:W-:Y:S05]  /*25c0f0*/  BSYNC.RECONVERGENT B1 ;  /* 0x0000000000017941 */ /* 0x000fea0003800200 */
.L_x_12396:
[----:B------:R1:W-:Y:S01]  /*25c100*/  STL [UR45], R6 ;  /* 0x00000006ff007987 */ /* 0x0003e2000810082d */
[----:B------:R-:W-:Y:S05]  /*25c110*/  BRA `(.L_x_12173) ;  /* 0x00000004006c7947 */ /* 0x000fea0003800000 */
.L_x_12393:
[----:B------:R-:W-:-:S05]  /*25c120*/  LEA R4, P0, R0, R10, 0x2 ;  /* 0x0000000a00047211 */ /* 0x000fca00078010ff */
[----:B------:R-:W-:-:S05]  /*25c130*/  IMAD.X R5, RZ, RZ, R11, P0 ;  /* 0x000000ffff057224 */ /* 0x000fca00000e060b */
[----:B------:R0:W-:Y:S01]  /*25c140*/  ST.E desc[UR36][R4.64+0x20], R9 ;  /* 0x0000200904007985 */ /* 0x0001e2000c101924 */
[----:B------:R-:W-:Y:S05]  /*25c150*/  BRA `(.L_x_12173) ;  /* 0x00000004005c7947 */ /* 0x000fea0003800000 */
.L_x_12188:
[----:B------:R-:W-:-:S05]  /*25c160*/  VIADD R13, R12, 0x1 ;  /* 0x000000010c0d7836 */ /* 0x000fca0000000000 */
[----:B------:R-:W-:-:S13]  /*25c170*/  ISETP.GE.AND P0, PT, R13, R8, PT ;  /* 0x000000080d00720c */ /* 0x000fda0003f06270 */
[----:B------:R-:W-:Y:S05]  /*25c180*/  @!P0 BRA `(.L_x_12398) ;  /* 0xffffff5400b08947 */ /* 0x000fea000383ffff */
[----:B------:R-:W-:Y:S05]  /*25c190*/  BRA `(.L_x_12173) ;  /* 0x00000004004c7947 */ /* 0x000fea0003800000 */
.L_x_12171:
[----:B------:R-:W-:-:S13]  /*25c1a0*/  ISETP.NE.AND P0, PT, R3, -0x1, PT ;  /* 0xffffffff0300780c */ /* 0x000fda0003f05270 */
[----:B------:R-:W-:-:S05]  /*25c1b0*/  @!P0 IMAD.MOV.U32 R0, RZ, RZ, 0x5368 ;  /* 0x00005368ff008424 */ /* 0x000fca00078e00ff */
[----:B------:R0:W-:Y:S01]  /*25c1c0*/  @!P0 STL [UR45], R0 ;  /* 0x00000000ff008987 */ /* 0x0001e2000810082d */
[----:B------:R-:W-:Y:S05]  /*25c1d0*/  @!P0 BRA `(.L_x_12173) ;  /* 0x00000004003c8947 */ /* 0x000fea0003800000 */
[----:B01234-:R-:W0:Y:S02]  /*25c1e0*/  LDS.128 R4, [R14] ;  /* 0x000000000e047984 */ /* 0x01fe240000000c00 */
[----:B0----5:R-:W-:-:S05]  /*25c1f0*/  IMAD.WIDE R8, R3, 0x10, R4 ;  /* 0x0000001003087825 */ /* 0x021fca00078e0204 */
        /* <DEDUP_REMOVED lines=45> */
.L_x_12401:
[----:B------:R-:W-:Y:S05]  /*25c4d0*/  BSYNC.RECONVERGENT B1 ;  /* 0x0000000000017941 */ /* 0x000fea0003800200 */
.L_x_12400:
        /* <DEDUP_REMOVED lines=27> */
.L_x_12403:
[----:B------:R-:W-:Y:S05]  /*25c690*/  BSYNC.RECONVERGENT B1 ;  /* 0x0000000000017941 */ /* 0x000fea0003800200 */
.L_x_12402:
[----:B------:R1:W-:Y:S01]  /*25c6a0*/  STL [UR45], R0 ;  /* 0x00000000ff007987 */ /* 0x0003e2000810082d */
[----:B------:R-:W-:Y:S05]  /*25c6b0*/  BRA `(.L_x_12173) ;  /* 0x0000000000047947 */ /* 0x000fea0003800000 */
.L_x_12399:
[----:B------:R0:W-:Y:S02]  /*25c6c0*/  ST.E desc[UR36][R8.64+0x20], R12 ;  /* 0x0000200c08007985 */ /* 0x0001e4000c101924 */
.L_x_12173:
[----:B------:R-:W-:Y:S05]  /*25c6d0*/  BSYNC B0 ;  /* 0x0000000000007941 */ /* 0x000fea0003800000 */
.L_x_12170:
[----:B01----:R-:W2:Y:S01]  /*25c6e0*/  LDL R0, [UR45] ;  /* 0x0000002dff007983 */ /* 0x003ea20008100800 */
[----:B------:R-:W-:-:S04]  /*25c6f0*/  PLOP3.LUT P1, PT, PT, PT, PT, 0x8, 0x80 ;  /* 0x000000000080781c */ /* 0x000fc80003f2e170 */
[----:B------:R-:W-:Y:S02]  /*25c700*/  P2R R34, PR, RZ, 0x2 ;  /* 0x00000002ff227803 */ /* 0x000fe40000000000 */
[----:B--2---:R-:W-:Y:S01]  /*25c710*/  ISETP.NE.AND P0, PT, R0, RZ, PT ;  /* 0x000000ff0000720c */ /* 0x004fe20003f05270 */
[----:B------:R-:W-:-:S12]  /*25c720*/  IMAD.MOV.U32 R0, RZ, RZ, RZ ;  /* 0x000000ffff007224 */ /* 0x000fd800078e00ff */
[----:B------:R-:W-:Y:S05]  /*25c730*/  @P0 BRA `(.L_x_12047) ;  /* 0x000000b800000947 */ /* 0x000fea0003800000 */
[----:B------:R-:W-:-:S13]  /*25c740*/  ISETP.NE.AND P0, PT, R3, -0x1, PT ;  /* 0xffffffff0300780c */ /* 0x000fda0003f05270 */
[----:B------:R-:W-:Y:S05]  /*25c750*/  @!P0 BRA `(.L_x_12404) ;  /* 0x0000006000708947 */ /* 0x000fea0003800000 */
[----:B------:R-:W0:Y:S01]  /*25c760*/  S2UR UR5, SR_CgaCtaId ;  /* 0x00000000000579c3 */ /* 0x000e220000008800 */
[----:B------:R-:W-:Y:S02]  /*25c770*/  UMOV UR4, 0x400 ;  /* 0x0000040000047882 */ /* 0x000fe40000000000 */
[----:B0-----:R-:W-:-:S06]  /*25c780*/  ULEA UR4, UR5, UR4, 0x18 ;  /* 0x0000000405047291 */ /* 0x001fcc000f8ec0ff */
[----:B------:R-:W-:-:S05]  /*25c790*/  IMAD.U32 R12, RZ, RZ, UR4 ;  /* 0x00000004ff0c7e24 */ /* 0x000fca000f8e00ff */
[----:B---34-:R-:W0:Y:S02]  /*25c7a0*/  LDS.128 R4, [R12] ;  /* 0x000000000c047984 */ /* 0x018e240000000c00 */
[----:B0----5:R-:W-:-:S05]  /*25c7b0*/  IMAD.WIDE R10, R3, 0x10, R4 ;  /* 0x00000010030a7825 */ /* 0x021fca00078e0204 */
[----:B------:R-:W2:Y:S02]  /*25c7c0*/  LD.E R13, desc[UR36][R10.64+0xc] ;  /* 0x00000c240a0d7980 */ /* 0x000ea4000c101900 */
[C---:B--2---:R-:W-:Y:S01]  /*25c7d0*/  LOP3.LUT P0, R8, R13.reuse, 0x1, RZ, 0xc0, !PT ;  /* 0x000000010d087812 */ /* 0x044fe2000780c0ff */
        /* <DEDUP_REMOVED lines=39> */
.L_x_12424:
        /* <DEDUP_REMOVED lines=52> */
.L_x_12412:
[----:B------:R-:W-:Y:S05]  /*25cd90*/  BSYNC.RECONVERGENT B3 ;  /* 0x0000000000037941 */ /* 0x000fea0003800200 */
.L_x_12411:
        /* <DEDUP_REMOVED lines=26> */
.L_x_12414:
[----:B------:R-:W-:Y:S05]  /*25cf40*/  BSYNC.RECONVERGENT B3 ;  /* 0x0000000000037941 */ /* 0x000fea0003800200 */
.L_x_12413:
[----:B------:R2:W-:Y:S01]  /*25cf50*/  STL [UR45], R6 ;  /* 0x00000006ff007987 */ /* 0x0005e2000810082d */
[----:B------:R-:W-:Y:S05]  /*25cf60*/  BRA `(.L_x_12415) ;  /* 0x00000000000c7947 */ /* 0x000fea0003800000 */
.L_x_12410:
[----:B------:R-:W-:-:S05]  /*25cf70*/  LEA R4, P0, R11, R14, 0x3 ;  /* 0x0000000e0b047211 */ /* 0x000fca00078018ff */
[----:B------:R-:W-:-:S05]  /*25cf80*/  IMAD.X R5, RZ, RZ, R15, P0 ;  /* 0x000000ffff057224 */ /* 0x000fca00000e060f */
[----:B------:R3:W-:Y:S03]  /*25cf90*/  ST.E.64 desc[UR36][R4.64+0x20], RZ ;  /* 0x000020ff04007985 */ /* 0x0007e6000c101b24 */
.L_x_12415:
[----:B------:R-:W-:Y:S05]  /*25cfa0*/  BSYNC.RECONVERGENT B2 ;  /* 0x0000000000027941 */ /* 0x000fea0003800200 */
.L_x_12409:
        /* <DEDUP_REMOVED lines=52> */
.L_x_12419:
[----:B------:R-:W-:Y:S01]  /*25d2f0*/  IMAD.MOV.U32 R4, RZ, RZ, 0x5272 ;  /* 0x00005272ff047424 */ /* 0x000fe200078e00ff */
[----:B------:R-:W-:Y:S01]  /*25d300*/  PLOP3.LUT P0, PT, PT, PT, PT, 0x8, 0x80 ;  /* 0x000000000080781c */ /* 0x000fe20003f0e170 */
[----:B------:R-:W-:-:S03]  /*25d310*/  IMAD.MOV.U32 R13, RZ, RZ, -0x1 ;  /* 0xffffffffff0d7424 */ /* 0x000fc600078e00ff */
[----:B------:R0:W-:Y:S09]  /*25d320*/  STL [UR45], R4 ;  /* 0x00000004ff007987 */ /* 0x0001f2000810082d */
.L_x_12420:
[----:B------:R-:W-:Y:S05]  /*25d330*/  BSYNC.RECONVERGENT B3 ;  /* 0x0000000000037941 */ /* 0x000fea0003800200 */
.L_x_12418:
        /* <DEDUP_REMOVED lines=25> */
.L_x_12422:
[----:B------:R-:W-:Y:S05]  /*25d4d0*/  BSYNC.RECONVERGENT B3 ;  /* 0x0000000000037941 */ /* 0x000fea0003800200 */
.L_x_12421:
[----:B------:R2:W-:Y:S01]  /*25d4e0*/  STL [UR45], R6 ;  /* 0x00000006ff007987 */ /* 0x0005e2000810082d */
[----:B------:R-:W-:Y:S05]  /*25d4f0*/  BRA `(.L_x_12423) ;  /* 0x00000000000c7947 */ /* 0x000fea0003800000 */
.L_x_12417:
[----:B------:R-:W-:-:S05]  /*25d500*/  LEA R4, P0, R37, R14, 0x3 ;  /* 0x0000000e25047211 */ /* 0x000fca00078018ff */
[----:B------:R-:W-:-:S05]  /*25d510*/  IMAD.X R5, RZ, RZ, R15, P0 ;  /* 0x000000ffff057224 */ /* 0x000fca00000e060f */
[----:B------:R0:W-:Y:S03]  /*25d520*/  ST.E.64 desc[UR36][R4.64+0x20], RZ ;  /* 0x000020ff04007985 */ /* 0x0001e6000c101b24 */
.L_x_12423:
[----:B------:R-:W-:Y:S05]  /*25d530*/  BSYNC.RECONVERGENT B2 ;  /* 0x0000000000027941 */ /* 0x000fea0003800200 */
.L_x_12416:
[----:B------:R-:W-:-:S05]  /*25d540*/  VIADD R11, R11, 0x2 ;  /* 0x000000020b0b7836 */ /* 0x000fca0000000000 */
[----:B------:R-:W-:-:S13]  /*25d550*/  ISETP.NE.AND P0, PT, R11, R10, PT ;  /* 0x0000000a0b00720c */ /* 0x000fda0003f05270 */
[----:B------:R-:W-:Y:S05]  /*25d560*/  @P0 BRA `(.L_x_12424) ;  /* 0xfffffff400380947 */ /* 0x000fea000383ffff */
.L_x_12408:
[----:B------:R-:W-:Y:S05]  /*25d570*/  BSYNC B1 ;  /* 0x0000000000017941 */ /* 0x000fea0003800000 */
.L_x_12407:
        /* <DEDUP_REMOVED lines=48> */
.L_x_12427:
[----:B------:R-:W-:Y:S01]  /*25d880*/  IMAD.MOV.U32 R4, RZ, RZ, 0x5272 ;  /* 0x00005272ff047424 */ /* 0x000fe200078e00ff */
[----:B------:R-:W-:Y:S01]  /*25d890*/  PLOP3.LUT P0, PT, PT, PT, PT, 0x8, 0x80 ;  /* 0x000000000080781c */ /* 0x000fe20003f0e170 */
[----:B------:R-:W-:-:S03]  /*25d8a0*/  IMAD.MOV.U32 R11, RZ, RZ, -0x1 ;  /* 0xffffffffff0b7424 */ /* 0x000fc600078e00ff */
[----:B------:R0:W-:Y:S09]  /*25d8b0*/  STL [UR45], R4 ;  /* 0x00000004ff007987 */ /* 0x0001f2000810082d */
.L_x_12428:
[----:B------:R-:W-:Y:S05]  /*25d8c0*/  BSYNC.RECONVERGENT B1 ;  /* 0x0000000000017941 */ /* 0x000fea0003800200 */
.L_x_12426:
        /* <DEDUP_REMOVED lines=25> */
.L_x_12430:
[----:B------:R-:W-:Y:S05]  /*25da60*/  BSYNC.RECONVERGENT B1 ;  /* 0x0000000000017941 */ /* 0x000fea0003800200 */
.L_x_12429:
[----:B------:R3:W-:Y:S01]  /*25da70*/  STL [UR45], R6 ;  /* 0x00000006ff007987 */ /* 0x0007e2000810082d */
[----:B------:R-:W-:Y:S05]  /*25da80*/  BRA `(.L_x_12406) ;  /* 0x00000000000c7947 */ /* 0x000fea0003800000 */
.L_x_12425:
[----:B------:R-:W-:-:S05]  /*25da90*/  LEA R10, P0, R10, R14, 0x3 ;  /* 0x0000000e0a0a7211 */ /* 0x000fca00078018ff */
[----:B------:R-:W-:-:S05]  /*25daa0*/  IMAD.X R11, RZ, RZ, R15, P0 ;  /* 0x000000ffff0b7224 */ /* 0x000fca00000e060f */
[----:B------:R4:W-:Y:S03]  /*25dab0*/  ST.E.64 desc[UR36][R10.64+0x20], RZ ;  /* 0x000020ff0a007985 */ /* 0x0009e6000c101b24 */
.L_x_12406:
[----:B------:R-:W-:Y:S05]  /*25dac0*/  BSYNC B0 ;  /* 0x0000000000007941 */ /* 0x000fea0003800000 */
.L_x_12405:
[----:B01----:R-:W0:Y:S02]  /*25dad0*/  LDS.64 R4, [R12] ;  /* 0x000000000c047984 */ /* 0x003e240000000a00 */
[----:B0-----:R-:W-:-:S05]  /*25dae0*/  IMAD.WIDE R4, R31, 0x10, R4 ;  /* 0x000000101f047825 */ /* 0x001fca00078e0204 */
[----:B------:R0:W-:Y:S04]  /*25daf0*/  ST.E desc[UR36][R4.64+0x20], R9 ;  /* 0x0000200904007985 */ /* 0x0001e8000c101924 */
[----:B--23--:R-:W2:Y:S02]  /*25db00*/  LDL R6, [UR45] ;  /* 0x0000002dff067983 */ /* 0x00cea40008100800 */
[----:B--2---:R-:W-:-:S13]  /*25db10*/  ISETP.NE.AND P0, PT, R6, RZ, PT ;  /* 0x000000ff0600720c */ /* 0x004fda0003f05270 */
[----:B0-----:R-:W-:Y:S05]  /*25db20*/  @P0 BRA `(.L_x_12047) ;  /* 0x000000a400040947 */ /* 0x001fea0003800000 */
[----:B------:R-:W0:Y:S02]  /*25db30*/  LDS.64 R12, [R12] ;  /* 0x000000000c0c7984 */ /* 0x000e240000000a00 */
[----:B0-----:R-:W-:-:S05]  /*25db40*/  IMAD.WIDE R4, R3, 0x10, R12 ;  /* 0x0000001003047825 */ /* 0x001fca00078e020c */
[----:B------:R-:W2:Y:S02]  /*25db50*/  LD.E R15, desc[UR36][R4.64+0xc] ;  /* 0x00000c24040f7980 */ /* 0x000ea4000c101900 */
[----:B--2---:R-:W-:-:S13]  /*25db60*/  ISETP.GE.AND P0, PT, R15, 0x1, PT ;  /* 0x000000010f00780c */ /* 0x004fda0003f06270 */
[----:B------:R-:W-:Y:S05]  /*25db70*/  @!P0 BRA `(.L_x_12431) ;  /* 0x0000004c00408947 */ /* 0x000fea0003800000 */
[----:B------:R-:W-:-:S07]  /*25db80*/  IMAD.MOV.U32 R8, RZ, RZ, RZ ;  /* 0x000000ffff087224 */ /* 0x000fce00078e00ff */
.L_x_12526:
[----:B------:R-:W-:Y:S02]  /*25db90*/  IMAD.MOV.U32 R4, RZ, RZ, R12 ;  /* 0x000000ffff047224 */ /* 0x000fe400078e000c */
[----:B------:R-:W-:Y:S02]  /*25dba0*/  IMAD.MOV.U32 R5, RZ, RZ, R13 ;  /* 0x000000ffff057224 */ /* 0x000fe400078e000d */
[----:B------:R-:W-:-:S05]  /*25dbb0*/  IMAD.WIDE R4, R31, 0x10, R4 ;  /* 0x000000101f047825 */ /* 0x000fca00078e0204 */
[----:B------:R0:W5:Y:S01]  /*25dbc0*/  LD.E R9, desc[UR36][R4.64+0x20] ;  /* 0x0000202404097980 */ /* 0x000162000c101900 */
[----:B------:R-:W-:Y:S01]  /*25dbd0*/  ISETP.GE.AND P0, PT, R8, R15, PT ;  /* 0x0000000f0800720c */ /* 0x000fe20003f06270 */
[----:B------:R-:W-:Y:S05]  /*25dbe0*/  YIELD ;  /* 0x0000000000007946 */ /* 0x000fea0003800000 */
[----:B------:R-:W-:Y:S07]  /*25dbf0*/  BSSY.RECONVERGENT B0, `(.L_x_12432) ;  /* 0x0000056000007945 */ /* 0x000fee0003800200 */
[----:B0-2---:R-:W-:Y:S05]  /*25dc00*/  @!P0 BRA `(.L_x_12433) ;  /* 0x0000000400348947 */ /* 0x005fea0003800000 */
[----:B------:R-:W-:Y:S02]  /*25dc10*/  IMAD.MOV.U32 R6, RZ, RZ, 0x30 ;  /* 0x00000030ff067424 */ /* 0x000fe400078e00ff */
[----:B------:R-:W-:-:S06]  /*25dc20*/  IMAD.MOV.U32 R7, RZ, RZ, 0x0 ;  /* 0x00000000ff077424 */ /* 0x000fcc00078e00ff */
[----:B------:R-:W4:Y:S01]  /*25dc30*/  ATOMG.E.ADD.64.STRONG.GPU PT, R6, desc[UR36][R38.64+0x8], R6 ;  /* 0x80000806260679a8 */ /* 0x000f2200081ef524 */
[----:B------:R-:W-:Y:S01]  /*25dc40*/  MOV R4, 0x400 ;  /* 0x0000040000047802 */ /* 0x000fe20000000f00 */
[----:B------:R-:W-:Y:S01]  /*25dc50*/  BSSY.RECONVERGENT B1, `(.L_x_12434) ;  /* 0x000002a000017945 */ /* 0x000fe20003800200 */
[----:B------:R-:W0:Y:S02]  /*25dc60*/  S2R R5, SR_CgaCtaId ;  /* 0x0000000000057919 */ /* 0x000e240000008800 */
[----:B0-----:R-:W-:-:S05]  /*25dc70*/  LEA R14, R5, R4, 0x18 ;  /* 0x00000004050e7211 */ /* 0x001fca00078ec0ff */
[----:B------:R-:W0:Y:S01]  /*25dc80*/  LDS.64 R4, [R14+0x8] ;  /* 0x000008000e047984 */ /* 0x000e220000000a00 */
[C---:B----4-:R-:W-:Y:S02]  /*25dc90*/  IADD3 R11, P0, PT, R6.reuse, 0x38, RZ ;  /* 0x00000038060b7810 */ /* 0x050fe40007f1e0ff */
        /* <DEDUP_REMOVED lines=13> */
[----:B0-----:R-:W-:Y:S01]  /*25dd70*/  IADD3 R4, P1, PT, R12, R35, RZ ;  /* 0x000000230c047210 */ /* 0x001fe20007f3e0ff */
[----:B------:R-:W-:-:S04]  /*25dd80*/  IMAD.MOV.U32 R43, RZ, RZ, -0x1 ;  /* 0xffffffffff2b7424 */ /* 0x000fc800078e00ff */
        /* <DEDUP_REMOVED lines=22> */
.L_x_12435:
[----:B------:R-:W-:Y:S05]  /*25def0*/  BSYNC.RECONVERGENT B1 ;  /* 0x0000000000017941 */ /* 0x000fea0003800200 */
.L_x_12434:
[----:B------:R-:W-:Y:S01]  /*25df00*/  BSSY.RECONVERGENT B1, `(.L_x_12436) ;  /* 0x000001a000017945 */ /* 0x000fe20003800200 */
[----:B------:R-:W-:Y:S02]  /*25df10*/  IMAD.MOV.U32 R10, RZ, RZ, RZ ;  /* 0x000000ffff0a7224 */ /* 0x000fe400078e00ff */
[----:B------:R-:W-:Y:S01]  /*25df20*/  @!P0 IMAD.MOV.U32 R21, RZ, RZ, -0x1 ;  /* 0xffffffffff158424 */ /* 0x000fe200078e00ff */
[----:B------:R-:W-:Y:S06]  /*25df30*/  @!P1 BRA `(.L_x_12437) ;  /* 0x0000000000589947 */ /* 0x000fec0003800000 */
        /* <DEDUP_REMOVED lines=22> */
.L_x_12437:
[----:B------:R-:W-:Y:S05]  /*25e0a0*/  BSYNC.RECONVERGENT B1 ;  /* 0x0000000000017941 */ /* 0x000fea0003800200 */
.L_x_12436:
[----:B------:R2:W-:Y:S01]  /*25e0b0*/  STL [UR45], R10 ;  /* 0x0000000aff007987 */ /* 0x0005e2000810082d */
[----:B------:R-:W-:Y:S01]  /*25e0c0*/  IMAD.MOV.U32 R7, RZ, RZ, RZ ;  /* 0x000000ffff077224 */ /* 0x000fe200078e00ff */
[----:B------:R-:W-:Y:S06]  /*25e0d0*/  BRA `(.L_x_12438) ;  /* 0x00000000001c7947 */ /* 0x000fec0003800000 */
.L_x_12433:
[----:B------:R-:W-:Y:S02]  /*25e0e0*/  IMAD.SHL.U32 R4, R8, 0x4, RZ ;  /* 0x0000000408047824 */ /* 0x000fe400078e00ff */
[----:B------:R-:W-:Y:S02]  /*25e0f0*/  IMAD.MOV.U32 R5, RZ, RZ, RZ ;  /* 0x000000ffff057224 */ /* 0x000fe400078e00ff */
[----:B------:R-:W-:-:S03]  /*25e100*/  IMAD.WIDE R4, R3, 0x10, R4 ;  /* 0x0000001003047825 */ /* 0x000fc600078e0204 */
[----:B------:R-:W-:-:S05]  /*25e110*/  IADD3 R4, P0, PT, R4, R12, RZ ;  /* 0x0000000c04047210 */ /* 0x000fca0007f1e0ff */
[----:B------:R-:W-:-:S05]  /*25e120*/  IMAD.X R5, R5, 0x1, R13, P0 ;  /* 0x0000000105057824 */ /* 0x000fca00000e060d */
[----:B------:R3:W5:Y:S01]  /*25e130*/  LD.E R7, desc[UR36][R4.64+0x20] ;  /* 0x0000202404077980 */ /* 0x000762000c101900 */
[----:B----4-:R-:W-:-:S07]  /*25e140*/  IMAD.MOV.U32 R10, RZ, RZ, RZ ;  /* 0x000000ffff0a7224 */ /* 0x010fce00078e00ff */
.L_x_12438:
[----:B------:R-:W-:Y:S05]  /*25e150*/  BSYNC.RECONVERGENT B0 ;  /* 0x0000000000007941 */ /* 0x000fea0003800200 */
.L_x_12432:
[----:B------:R-:W-:-:S13]  /*25e160*/  ISETP.NE.AND P0, PT, R10, RZ, PT ;  /* 0x000000ff0a00720c */ /* 0x000fda0003f05270 */
[----:B------:R-:W-:Y:S05]  /*25e170*/  @P0 BRA `(.L_x_12439) ;  /* 0x0000004400d80947 */ /* 0x000fea0003800000 */
[----:B-----5:R-:W-:Y:S01]  /*25e180*/  ISETP.NE.AND P0, PT, R7, -0x1, PT ;  /* 0xffffffff0700780c */ /* 0x020fe20003f05270 */
[----:B------:R-:W-:-:S12]  /*25e190*/  BSSY.RECONVERGENT B0, `(.L_x_12440) ;  /* 0x000000f000007945 */ /* 0x000fd80003800200 */
[----:B01-3--:R-:W-:Y:S02]  /*25e1a0*/  @!P0 IMAD.MOV.U32 R4, RZ, RZ, 0x5368 ;  /* 0x00005368ff048424 */ /* 0x00bfe400078e00ff */
[----:B--2---:R-:W-:Y:S02]  /*25e1b0*/  @!P0 IMAD.MOV.U32 R10, RZ, RZ, 0x5368 ;  /* 0x00005368ff0a8424 */ /* 0x004fe400078e00ff */
[----:B------:R-:W-:Y:S01]  /*25e1c0*/  @!P0 IMAD.MOV.U32 R13, RZ, RZ, RZ ;  /* 0x000000ffff0d8224 */ /* 0x000fe200078e00ff */
[----:B------:R0:W-:Y:S01]  /*25e1d0*/  @!P0 STL [UR45], R4 ;  /* 0x00000004ff008987 */ /* 0x0001e2000810082d */
[----:B------:R-:W-:Y:S01]  /*25e1e0*/  @!P0 IMAD.MOV.U32 R11, RZ, RZ, RZ ;  /* 0x000000ffff0b8224 */ /* 0x000fe200078e00ff */
[----:B------:R-:W-:Y:S06]  /*25e1f0*/  @!P0 BRA `(.L_x_12441) ;  /* 0x0000000000208947 */ /* 0x000fec0003800000 */
[----:B------:R-:W1:Y:S01]  /*25e200*/  S2UR UR5, SR_CgaCtaId ;  /* 0x00000000000579c3 */ /* 0x000e620000008800 */
[----:B------:R-:W-:Y:S02]  /*25e210*/  UMOV UR4, 0x400 ;  /* 0x0000040000047882 */ /* 0x000fe40000000000 */
[----:B-1----:R-:W-:-:S09]  /*25e220*/  ULEA UR4, UR5, UR4, 0x18 ;  /* 0x0000000405047291 */ /* 0x002fd2000f8ec0ff */
[----:B0-----:R-:W0:Y:S02]  /*25e230*/  LDS.64 R4, [UR4] ;  /* 0x00000004ff047984 */ /* 0x001e240008000a00 */
[----:B0-----:R-:W-:-:S05]  /*25e240*/  IMAD.WIDE R4, R7, 0x10, R4 ;  /* 0x0000001007047825 */ /* 0x001fca00078e0204 */
[----:B------:R1:W5:Y:S04]  /*25e250*/  LD.E R13, desc[UR36][R4.64+0x20] ;  /* 0x00002024040d7980 */ /* 0x000368000c101900 */
[----:B------:R1:W5:Y:S01]  /*25e260*/  LD.E R11, desc[UR36][R4.64+0x28] ;  /* 0x00002824040b7980 */ /* 0x000362000c101900 */
[----:B------:R-:W-:-:S07]  /*25e270*/  IMAD.MOV.U32 R10, RZ, RZ, RZ ;  /* 0x000000ffff0a7224 */ /* 0x000fce00078e00ff */
.L_x_12441:
[----:B------:R-:W-:Y:S05]  /*25e280*/  BSYNC.RECONVERGENT B0 ;  /* 0x0000000000007941 */ /* 0x000fea0003800200 */
.L_x_12440:
[----:B-----5:R-:W-:Y:S01]  /*25e290*/  ISETP.GE.AND P0, PT, R11, 0x1, PT ;  /* 0x000000010b00780c */ /* 0x020fe20003f06270 */
[----:B------:R-:W-:-:S12]  /*25e2a0*/  BSSY B0, `(.L_x_12442) ;  /* 0x000012f000007945 */ /* 0x000fd80003800000 */
[----:B------:R-:W-:Y:S05]  /*25e2b0*/  @!P0 BRA `(.L_x_12443) ;  /* 0x0000001000b48947 */ /* 0x000fea0003800000 */
[----:B------:R-:W-:Y:S01]  /*25e2c0*/  ISETP.NE.AND P0, PT, R11, 0x1, PT ;  /* 0x000000010b00780c */ /* 0x000fe20003f05270 */
[----:B------:R-:W-:Y:S01]  /*25e2d0*/  BSSY B1, `(.L_x_12444) ;  /* 0x00000c8000017945 */ /* 0x000fe20003800000 */
[----:B------:R-:W-:-:S11]  /*25e2e0*/  IMAD.MOV.U32 R12, RZ, RZ, RZ ;  /* 0x000000ffff0c7224 */ /* 0x000fd600078e00ff */
[----:B------:R-:W-:Y:S05]  /*25e2f0*/  @!P0 BRA `(.L_x_12445) ;  /* 0x0000000c00148947 */ /* 0x000fea0003800000 */
[----:B------:R-:W-:Y:S01]  /*25e300*/  ISETP.NE.AND P2, PT, R13, -0x1, PT ;  /* 0xffffffff0d00780c */ /* 0x000fe20003f45270 */
[----:B------:R-:W-:Y:S01]  /*25e310*/  IMAD.MOV.U32 R15, RZ, RZ, RZ ;  /* 0x000000ffff0f7224 */ /* 0x000fe200078e00ff */
[----:B------:R-:W-:-:S11]  /*25e320*/  LOP3.LUT R12, R11, 0x7ffffffe, RZ, 0xc0, !PT ;  /* 0x7ffffffe0b0c7812 */ /* 0x000fd600078ec0ff */
.L_x_12462:
[----:B-1----:R-:W-:Y:S01]  /*25e330*/  @!P2 IMAD.MOV.U32 R5, RZ, RZ, 0x5368 ;  /* 0x00005368ff05a424 */ /* 0x002fe200078e00ff */
[----:B------:R-:W-:Y:S05]  /*25e340*/  YIELD ;  /* 0x0000000000007946 */ /* 0x000fea0003800000 */
[----:B------:R1:W-:Y:S01]  /*25e350*/  @!P2 STL [UR45], R5 ;  /* 0x00000005ff00a987 */ /* 0x0003e2000810082d */
[----:B------:R-:W-:Y:S01]  /*25e360*/  BSSY.RECONVERGENT B2, `(.L_x_12446) ;  /* 0x0000058000027945 */ /* 0x000fe20003800200 */
[----:B--23--:R-:W-:Y:S01]  /*25e370*/  @!P2 IMAD.MOV.U32 R10, RZ, RZ, 0x5368 ;  /* 0x00005368ff0aa424 */ /* 0x00cfe200078e00ff */
[----:B0-----:R-:W-:Y:S02]  /*25e380*/  @!P2 PRMT R4, RZ, 0x7610, R4 ;  /* 0x00007610ff04a816 */ /* 0x001fe40000000004 */
[----:B------:R-:W-:Y:S05]  /*25e390*/  @!P2 BRA `(.L_x_12447) ;  /* 0x000000040050a947 */ /* 0x000fea0003800000 */
[----:B-1----:R-:W0:Y:S01]  /*25e3a0*/  S2R R5, SR_CgaCtaId ;  /* 0x0000000000057919 */ /* 0x002e220000008800 */
        /* <DEDUP_REMOVED lines=49> */
.L_x_12450:
[----:B------:R-:W-:Y:S05]  /*25e6c0*/  BSYNC.RECONVERGENT B3 ;  /* 0x0000000000037941 */ /* 0x000fea0003800200 */
.L_x_12449:
        /* <DEDUP_REMOVED lines=26> */
.L_x_12452:
[----:B------:R-:W-:Y:S05]  /*25e870*/  BSYNC.RECONVERGENT B3 ;  /* 0x0000000000037941 */ /* 0x000fea0003800200 */
.L_x_12451:
[----:B------:R2:W-:Y:S01]  /*25e880*/  STL [UR45], R10 ;  /* 0x0000000aff007987 */ /* 0x0005e2000810082d */
[----:B-1----:R-:W-:Y:S01]  /*25e890*/  PRMT R4, RZ, 0x7610, R4 ;  /* 0x00007610ff047816 */ /* 0x002fe20000000004 */
[----:B------:R-:W-:Y:S06]  /*25e8a0*/  BRA `(.L_x_12447) ;  /* 0x00000000000c7947 */ /* 0x000fec0003800000 */
.L_x_12448:
[----:B------:R-:W-:-:S05]  /*25e8b0*/  LEA R4, P0, R15, R20, 0x2 ;  /* 0x000000140f047211 */ /* 0x000fca00078010ff */
[----:B------:R-:W-:-:S05]  /*25e8c0*/  IMAD.X R5, RZ, RZ, R21, P0 ;  /* 0x000000ffff057224 */ /* 0x000fca00000e0615 */
[----:B------:R0:W5:Y:S03]  /*25e8d0*/  LD.E.U8 R4, desc[UR36][R4.64+0x20] ;  /* 0x0000202404047980 */ /* 0x000166000c101100 */
.L_x_12447:
[----:B------:R-:W-:Y:S05]  /*25e8e0*/  BSYNC.RECONVERGENT B2 ;  /* 0x0000000000027941 */ /* 0x000fea0003800200 */
.L_x_12446:
[----:B-----5:R3:W-:Y:S01]  /*25e8f0*/  STL.U8 [R15+UR46+0x50], R4 ;  /* 0x000050040f007987 */ /* 0x0207e2000810002e */
[----:B------:R-:W-:Y:S01]  /*25e900*/  ISETP.NE.AND P0, PT, R13, -0x1, PT ;  /* 0xffffffff0d00780c */ /* 0x000fe20003f05270 */
[----:B------:R-:W-:Y:S01]  /*25e910*/  BSSY.RECONVERGENT B2, `(.L_x_12453) ;  /* 0x000005f000027945 */ /* 0x000fe20003800200 */
[----:B------:R-:W-:-:S11]  /*25e920*/  VIADD R14, R15, UR46 ;  /* 0x0000002e0f0e7c36 */ /* 0x000fd60008000000 */
[----:B---3--:R-:W-:Y:S05]  /*25e930*/  @!P0 BRA `(.L_x_12454) ;  /* 0x0000000400608947 */ /* 0x008fea0003800000 */
[----:B01----:R-:W0:Y:S01]  /*25e940*/  S2R R5, SR_CgaCtaId ;  /* 0x0000000000057919 */ /* 0x003e220000008800 */
[----:B------:R-:W-:-:S04]  /*25e950*/  MOV R20, 0x400 ;  /* 0x0000040000147802 */ /* 0x000fc80000000f00 */
[----:B0-----:R-:W-:-:S05]  /*25e960*/  LEA R20, R5, R20, 0x18 ;  /* 0x0000001405147211 */ /* 0x001fca00078ec0ff */
[----:B------:R-:W0:Y:S02]  /*25e970*/  LDS.128 R4, [R20] ;  /* 0x0000000014047984 */ /* 0x000e240000000c00 */
[----:B0-----:R-:W-:-:S05]  /*25e980*/  IMAD.WIDE R36, R13, 0x10, R4 ;  /* 0x000000100d247825 */ /* 0x001fca00078e0204 */
[----:B------:R-:W3:Y:S01]  /*25e990*/  LD.E R42, desc[UR36][R36.64+0xc] ;  /* 0x00000c24242a7980 */ /* 0x000ee2000c101900 */
[----:B------:R-:W-:-:S05]  /*25e9a0*/  VIADD R21, R15, 0x1 ;  /* 0x000000010f157836 */ /* 0x000fca0000000000 */
[----:B---3--:R-:W-:-:S13]  /*25e9b0*/  ISETP.GE.AND P0, PT, R21, R42, PT ;  /* 0x0000002a1500720c */ /* 0x008fda0003f06270 */
[----:B------:R-:W-:Y:S05]  /*25e9c0*/  @!P0 BRA `(.L_x_12455) ;  /* 0x00000004002c8947 */ /* 0x000fea0003800000 */
[----:B------:R-:W-:Y:S02]  /*25e9d0*/  IMAD.MOV.U32 R36, RZ, RZ, 0x30 ;  /* 0x00000030ff247424 */ /* 0x000fe400078e00ff */
[----:B------:R-:W-:-:S06]  /*25e9e0*/  IMAD.MOV.U32 R37, RZ, RZ, 0x0 ;  /* 0x00000000ff257424 */ /* 0x000fcc00078e00ff */
[----:B------:R-:W3:Y:S01]  /*25e9f0*/  ATOMG.E.ADD.64.STRONG.GPU PT, R36, desc[UR36][R38.64+0x8], R36 ;  /* 0x80000824262479a8 */ /* 0x000ee200081ef524 */
[----:B------:R-:W-:Y:S01]  /*25ea00*/  BSSY.RECONVERGENT B3, `(.L_x_12456) ;  /* 0x000002a000037945 */ /* 0x000fe20003800200 */
[C---:B---3--:R-:W-:Y:S02]  /*25ea10*/  IADD3 R35, P0, PT, R36.reuse, 0x38, RZ ;  /* 0x0000003824237810 */ /* 0x048fe40007f1e0ff */
[--C-:B--2---:R-:W-:Y:S02]  /*25ea20*/  SHF.R.U64 R10, R36, 0x4, R37.reuse ;  /* 0x00000004240a7819 */ /* 0x104fe40000001225 */
        /* <DEDUP_REMOVED lines=35> */
.L_x_12457:
[----:B------:R-:W-:Y:S01]  /*25ec60*/  IMAD.MOV.U32 R4, RZ, RZ, 0x5272 ;  /* 0x00005272ff047424 */ /* 0x000fe200078e00ff */
[----:B------:R-:W-:Y:S01]  /*25ec70*/  PLOP3.LUT P0, PT, PT, PT, PT, 0x8, 0x80 ;  /* 0x000000000080781c */ /* 0x000fe20003f0e170 */
[----:B------:R-:W-:-:S03]  /*25ec80*/  IMAD.MOV.U32 R35, RZ, RZ, -0x1 ;  /* 0xffffffffff237424 */ /* 0x000fc600078e00ff */
[----:B------:R0:W-:Y:S09]  /*25ec90*/  STL [UR45], R4 ;  /* 0x00000004ff007987 */ /* 0x0001f2000810082d */
.L_x_12458:
[----:B------:R-:W-:Y:S05]  /*25eca0*/  BSYNC.RECONVERGENT B3 ;  /* 0x0000000000037941 */ /* 0x000fea0003800200 */
.L_x_12456:
        /* <DEDUP_REMOVED lines=25> */
.L_x_12460:
[----:B------:R-:W-:Y:S05]  /*25ee40*/  BSYNC.RECONVERGENT B3 ;  /* 0x0000000000037941 */ /* 0x000fea0003800200 */
.L_x_12459:
[----:B------:R3:W-:Y:S01]  /*25ee50*/  STL [UR45], R10 ;  /* 0x0000000aff007987 */ /* 0x0007e2000810082d */
[----:B------:R-:W-:Y:S01]  /*25ee60*/  PRMT R5, RZ, 0x7610, R5 ;  /* 0x00007610ff057816 */ /* 0x000fe20000000005 */
[----:B------:R-:W-:Y:S06]  /*25ee70*/  BRA `(.L_x_12461) ;  /* 0x0000000000207947 */ /* 0x000fec0003800000 */
.L_x_12455:
[----:B------:R-:W-:-:S05]  /*25ee80*/  LEA R4, P0, R21, R36, 0x2 ;  /* 0x0000002415047211 */ /* 0x000fca00078010ff */
[----:B------:R-:W-:-:S06]  /*25ee90*/  IMAD.X R5, RZ, RZ, R37, P0 ;  /* 0x000000ffff057224 */ /* 0x000fcc00000e0625 */
[----:B------:R1:W5:Y:S01]  /*25eea0*/  LD.E.U8 R5, desc[UR36][R4.64+0x20] ;  /* 0x0000202404057980 */ /* 0x000362000c101100 */
[----:B------:R-:W-:Y:S05]  /*25eeb0*/  BRA `(.L_x_12461) ;  /* 0x0000000000107947 */ /* 0x000fea0003800000 */
.L_x_12454:
[----:B------:R-:W-:Y:S01]  /*25eec0*/  IMAD.MOV.U32 R4, RZ, RZ, 0x5368 ;  /* 0x00005368ff047424 */ /* 0x000fe200078e00ff */
[----:B01----:R-:W-:Y:S01]  /*25eed0*/  PRMT R5, RZ, 0x7610, R5 ;  /* 0x00007610ff057816 */ /* 0x003fe20000000005 */
[----:B--2---:R-:W-:-:S03]  /*25eee0*/  IMAD.MOV.U32 R10, RZ, RZ, 0x5368 ;  /* 0x00005368ff0a7424 */ /* 0x004fc600078e00ff */
[----:B------:R0:W-:Y:S04]  /*25eef0*/  STL [UR45], R4 ;  /* 0x00000004ff007987 */ /* 0x0001e8000810082d */
.L_x_12461:
[----:B------:R-:W-:Y:S05]  /*25ef00*/  BSYNC.RECONVERGENT B2 ;  /* 0x0000000000027941 */ /* 0x000fea0003800200 */
.L_x_12453:
[----:B-----5:R4:W-:Y:S01]  /*25ef10*/  STL.U8 [R14+0x51], R5 ;  /* 0x000051050e007387 */ /* 0x0209e20000100000 */
[----:B------:R-:W-:-:S05]  /*25ef20*/  VIADD R15, R15, 0x2 ;  /* 0x000000020f0f7836 */ /* 0x000fca0000000000 */
[----:B------:R-:W-:-:S13]  /*25ef30*/  ISETP.NE.AND P0, PT, R15, R12, PT ;  /* 0x0000000c0f00720c */ /* 0x000fda0003f05270 */
[----:B----4-:R-:W-:Y:S05]  /*25ef40*/  @P0 BRA `(.L_x_12462) ;  /* 0xfffffff000f80947 */ /* 0x010fea000383ffff */
.L_x_12445:
[----:B------:R-:W-:Y:S05]  /*25ef50*/  BSYNC B1 ;  /* 0x0000000000017941 */ /* 0x000fea0003800000 */
.L_x_12444:
[----:B01----:R-:W-:-:S04]  /*25ef60*/  LOP3.LUT R4, R11, 0x1, RZ, 0xc0, !PT ;  /* 0x000000010b047812 */ /* 0x003fc800078ec0ff */
[----:B------:R-:W-:-:S13]  /*25ef70*/  ISETP.NE.U32.AND P0, PT, R4, 0x1, PT ;  /* 0x000000010400780c */ /* 0x000fda0003f05070 */
[----:B------:R-:W-:Y:S05]  /*25ef80*/  @P0 BRA `(.L_x_12443) ;  /* 0x0000000400800947 */ /* 0x000fea0003800000 */
[----:B------:R-:W-:Y:S01]  /*25ef90*/  ISETP.NE.AND P0, PT, R13, -0x1, PT ;  /* 0xffffffff0d00780c */ /* 0x000fe20003f05270 */
[----:B------:R-:W-:-:S12]  /*25efa0*/  BSSY.RECONVERGENT B1, `(.L_x_12463) ;  /* 0x000005d000017945 */ /* 0x000fd80003800200 */
[----:B------:R-:W-:Y:S05]  /*25efb0*/  @!P0 BRA `(.L_x_12464) ;  /* 0x00000004005c8947 */ /* 0x000fea0003800000 */
[----:B------:R-:W0:Y:S01]  /*25efc0*/  S2R R5, SR_CgaCtaId ;  /* 0x0000000000057919 */ /* 0x000e220000008800 */
[----:B------:R-:W-:-:S04]  /*25efd0*/  MOV R14, 0x400 ;  /* 0x00000400000e7802 */ /* 0x000fc80000000f00 */
[----:B0-----:R-:W-:-:S05]  /*25efe0*/  LEA R14, R5, R14, 0x18 ;  /* 0x0000000e050e7211 */ /* 0x001fca00078ec0ff */
[----:B------:R-:W0:Y:S02]  /*25eff0*/  LDS.128 R4, [R14] ;  /* 0x000000000e047984 */ /* 0x000e240000000c00 */
[----:B0-----:R-:W-:-:S05]  /*25f000*/  IMAD.WIDE R20, R13, 0x10, R4 ;  /* 0x000000100d147825 */ /* 0x001fca00078e0204 */
[----:B------:R-:W4:Y:S02]  /*25f010*/  LD.E R41, desc[UR36][R20.64+0xc] ;  /* 0x00000c2414297980 */ /* 0x000f24000c101900 */
[----:B----4-:R-:W-:-:S13]  /*25f020*/  ISETP.GE.AND P0, PT, R12, R41, PT ;  /* 0x000000290c00720c */ /* 0x010fda0003f06270 */
[----:B------:R-:W-:Y:S05]  /*25f030*/  @!P0 BRA `(.L_x_12465) ;  /* 0x00000004002c8947 */ /* 0x000fea0003800000 */
[----:B------:R-:W-:Y:S02]  /*25f040*/  IMAD.MOV.U32 R20, RZ, RZ, 0x30 ;  /* 0x00000030ff147424 */ /* 0x000fe400078e00ff */
[----:B------:R-:W-:-:S06]  /*25f050*/  IMAD.MOV.U32 R21, RZ, RZ, 0x0 ;  /* 0x00000000ff157424 */ /* 0x000fcc00078e00ff */
[----:B------:R-:W4:Y:S01]  /*25f060*/  ATOMG.E.ADD.64.STRONG.GPU PT, R20, desc[UR36][R38.64+0x8], R20 ;  /* 0x80000814261479a8 */ /* 0x000f2200081ef524 */
[----:B------:R-:W-:Y:S01]  /*25f070*/  BSSY.RECONVERGENT B2, `(.L_x_12466) ;  /* 0x000002a000027945 */ /* 0x000fe20003800200 */
[C---:B----4-:R-:W-:Y:S02]  /*25f080*/  IADD3 R15, P0, PT, R20.reuse, 0x38, RZ ;  /* 0x00000038140f7810 */ /* 0x050fe40007f1e0ff */
[--C-:B--23--:R-:W-:Y:S02]  /*25f090*/  SHF.R.U64 R10, R20, 0x4, R21.reuse ;  /* 0x00000004140a7819 */ /* 0x10cfe40000001215 */
        /* <DEDUP_REMOVED lines=35> */
.L_x_12467:
[----:B------:R-:W-:Y:S01]  /*25f2d0*/  IMAD.MOV.U32 R4, RZ, RZ, 0x5272 ;  /* 0x00005272ff047424 */ /* 0x000fe200078e00ff */
[----:B------:R-:W-:Y:S01]  /*25f2e0*/  PLOP3.LUT P0, PT, PT, PT, PT, 0x8, 0x80 ;  /* 0x000000000080781c */ /* 0x000fe20003f0e170 */
[----:B------:R-:W-:-:S03]  /*25f2f0*/  IMAD.MOV.U32 R21, RZ, RZ, -0x1 ;  /* 0xffffffffff157424 */ /* 0x000fc600078e00ff */
[----:B------:R0:W-:Y:S09]  /*25f300*/  STL [UR45], R4 ;  /* 0x00000004ff007987 */ /* 0x0001f2000810082d */
.L_x_12468:
[----:B------:R-:W-:Y:S05]  /*25f310*/  BSYNC.RECONVERGENT B2 ;  /* 0x0000000000027941 */ /* 0x000fea0003800200 */
.L_x_12466:
        /* <DEDUP_REMOVED lines=25> */
.L_x_12470:
[----:B------:R-:W-:Y:S05]  /*25f4b0*/  BSYNC.RECONVERGENT B2 ;  /* 0x0000000000027941 */ /* 0x000fea0003800200 */
.L_x_12469:
[----:B------:R4:W-:Y:S01]  /*25f4c0*/  STL [UR45], R10 ;  /* 0x0000000aff007987 */ /* 0x0009e2000810082d */
[----:B------:R-:W-:Y:S01]  /*25f4d0*/  PRMT R5, RZ, 0x7610, R5 ;  /* 0x00007610ff057816 */ /* 0x000fe20000000005 */
[----:B------:R-:W-:Y:S06]  /*25f4e0*/  BRA `(.L_x_12471) ;  /* 0x0000000000207947 */ /* 0x000fec0003800000 */
.L_x_12465:
[----:B------:R-:W-:-:S05]  /*25f4f0*/  LEA R4, P0, R12, R20, 0x2 ;  /* 0x000000140c047211 */ /* 0x000fca00078010ff */
[----:B------:R-:W-:-:S06]  /*25f500*/  IMAD.X R5, RZ, RZ, R21, P0 ;  /* 0x000000ffff057224 */ /* 0x000fcc00000e0615 */
[----:B------:R0:W5:Y:S01]  /*25f510*/  LD.E.U8 R5, desc[UR36][R4.64+0x20] ;  /* 0x0000202404057980 */ /* 0x000162000c101100 */
[----:B------:R-:W-:Y:S05]  /*25f520*/  BRA `(.L_x_12471) ;  /* 0x0000000000107947 */ /* 0x000fea0003800000 */
.L_x_12464:
[----:B------:R-:W-:Y:S01]  /*25f530*/  IMAD.MOV.U32 R4, RZ, RZ, 0x5368 ;  /* 0x00005368ff047424 */ /* 0x000fe200078e00ff */
[----:B------:R-:W-:Y:S01]  /*25f540*/  PRMT R5, RZ, 0x7610, R5 ;  /* 0x00007610ff057816 */ /* 0x000fe20000000005 */
[----:B--23--:R-:W-:-:S03]  /*25f550*/  IMAD.MOV.U32 R10, RZ, RZ, 0x5368 ;  /* 0x00005368ff0a7424 */ /* 0x00cfc600078e00ff */
[----:B------:R0:W-:Y:S04]  /*25f560*/  STL [UR45], R4 ;  /* 0x00000004ff007987 */ /* 0x0001e8000810082d */
.L_x_12471:
[----:B------:R-:W-:Y:S05]  /*25f570*/  BSYNC.RECONVERGENT B1 ;  /* 0x0000000000017941 */ /* 0x000fea0003800200 */
.L_x_12463:
[----:B-----5:R0:W-:Y:S02]  /*25f580*/  STL.U8 [R12+UR46+0x50], R5 ;  /* 0x000050050c007987 */ /* 0x0201e4000810002e */
.L_x_12443:
[----:B------:R-:W-:Y:S05]  /*25f590*/  BSYNC B0 ;  /* 0x0000000000007941 */ /* 0x000fea0003800000 */
.L_x_12442:
[----:B------:R-:W-:Y:S01]  /*25f5a0*/  IMAD.MOV.U32 R6, RZ, RZ, 0x0 ;  /* 0x00000000ff067424 */ /* 0x000fe200078e00ff */
[----:B------:R-:W-:Y:S01]  /*25f5b0*/  STL.U8 [R11+UR46+0x50], RZ ;  /* 0x000050ff0b007987 */ /* 0x000fe2000810002e */
[----:B------:R-:W-:Y:S01]  /*25f5c0*/  IMAD.MOV.U32 R7, RZ, RZ, 0x40590000 ;  /* 0x40590000ff077424 */ /* 0x000fe200078e00ff */
[----:B------:R-:W-:Y:S01]  /*25f5d0*/  BSSY.RECONVERGENT B0, `(.L_x_12472) ;  /* 0x0000023000007945 */ /* 0x000fe20003800200 */
[----:B0-----:R-:W-:Y:S02]  /*25f5e0*/  IMAD.MOV.U32 R12, RZ, RZ, 0x0 ;  /* 0x00000000ff0c7424 */ /* 0x001fe400078e00ff */
[----:B------:R-:W-:Y:S01]  /*25f5f0*/  IMAD.MOV.U32 R13, RZ, RZ, 0x40c38800 ;  /* 0x40c38800ff0d7424 */ /* 0x000fe200078e00ff */
[----:B------:R-:W-:Y:S01]  /*25f600*/  STL.64 [R1+0x18], R6 ;  /* 0x0000180601007387 */ /* 0x000fe20000100a00 */
[----:B------:R-:W-:Y:S02]  /*25f610*/  IMAD.MOV.U32 R14, RZ, RZ, 0x0 ;  /* 0x00000000ff0e7424 */ /* 0x000fe400078e00ff */
[----:B------:R-:W-:Y:S01]  /*25f620*/  IMAD.MOV.U32 R15, RZ, RZ, 0x4197d784 ;  /* 0x4197d784ff0f7424 */ /* 0x000fe200078e00ff */
[----:B------:R-:W-:Y:S01]  /*25f630*/  STL.64 [R1+0x20], R12 ;  /* 0x0000200c01007387 */ /* 0x000fe20000100a00 */
[----:B------:R-:W-:-:S02]  /*25f640*/  IMAD.MOV.U32 R20, RZ, RZ, 0x37e08000 ;  /* 0x37e08000ff147424 */ /* 0x000fc400078e00ff */
[----:B------:R-:W-:Y:S01]  /*25f650*/  IMAD.MOV.U32 R21, RZ, RZ, 0x4341c379 ;  /* 0x4341c379ff157424 */ /* 0x000fe200078e00ff */
[----:B------:R-:W-:Y:S01]  /*25f660*/  STL.64 [R1+0x28], R14 ;  /* 0x0000280e01007387 */ /* 0x000fe20000100a00 */
[----:B------:R-:W-:Y:S02]  /*25f670*/  IMAD.MOV.U32 R36, RZ, RZ, -0x4afa91e9 ;  /* 0xb5056e17ff247424 */ /* 0x000fe400078e00ff */
[----:B------:R-:W-:Y:S01]  /*25f680*/  IMAD.MOV.U32 R37, RZ, RZ, 0x4693b8b5 ;  /* 0x4693b8b5ff257424 */ /* 0x000fe200078e00ff */
[----:B------:R-:W-:Y:S01]  /*25f690*/  STL.64 [R1+0x30], R20 ;  /* 0x0000301401007387 */ /* 0x000fe20000100a00 */
[----:B------:R-:W-:Y:S02]  /*25f6a0*/  IMAD.MOV.U32 R40, RZ, RZ, -0x16c0060b ;  /* 0xe93ff9f5ff287424 */ /* 0x000fe400078e00ff */
[----:B------:R-:W-:Y:S01]  /*25f6b0*/  IMAD.MOV.U32 R41, RZ, RZ, 0x4d384f03 ;  /* 0x4d384f03ff297424 */ /* 0x000fe200078e00ff */
[----:B------:R-:W-:Y:S01]  /*25f6c0*/  STL.64 [R1+0x38], R36 ;  /* 0x0000382401007387 */ /* 0x000fe20000100a00 */
[----:B------:R-:W-:-:S02]  /*25f6d0*/  IMAD.MOV.U32 R42, RZ, RZ, -0x6cfe2ce ;  /* 0xf9301d32ff2a7424 */ /* 0x000fc400078e00ff */
[----:B------:R-:W-:Y:S01]  /*25f6e0*/  IMAD.MOV.U32 R43, RZ, RZ, 0x5a827748 ;  /* 0x5a827748ff2b7424 */ /* 0x000fe200078e00ff */
[----:B------:R-:W-:Y:S01]  /*25f6f0*/  STL.64 [R1+0x40], R40 ;  /* 0x0000402801007387 */ /* 0x000fe20000100a00 */
[----:B------:R-:W-:Y:S02]  /*25f700*/  IMAD.MOV.U32 R44, RZ, RZ, 0x7f73bf3c ;  /* 0x7f73bf3cff2c7424 */ /* 0x000fe400078e00ff */
[----:B------:R-:W-:Y:S01]  /*25f710*/  IMAD.MOV.U32 R45, RZ, RZ, 0x75154fdd ;  /* 0x75154fddff2d7424 */ /* 0x000fe200078e00ff */
[----:B------:R-:W-:Y:S01]  /*25f720*/  STL.64 [R1+0x48], R42 ;  /* 0x0000482a01007387 */ /* 0x000fe20000100a00 */
[----:B-1----:R-:W-:Y:S02]  /*25f730*/  IMAD.MOV.U32 R4, RZ, RZ, 0x0 ;  /* 0x00000000ff047424 */ /* 0x002fe400078e00ff */
[----:B------:R-:W-:Y:S01]  /*25f740*/  IMAD.MOV.U32 R5, RZ, RZ, 0x40240000 ;  /* 0x40240000ff057424 */ /* 0x000fe200078e00ff */
[----:B------:R-:W-:Y:S04]  /*25f750*/  STL.64 [R1+0x50], R44 ;  /* 0x0000502c01007387 */ /* 0x000fe80000100a00 */
[----:B------:R0:W-:Y:S02]  /*25f760*/  STL.64 [R1+0x10], R4 ;  /* 0x0000100401007387 */ /* 0x0001e40000100a00 */
[----:B0-----:R-:W-:-:S07]  /*25f770*/  IMAD.MOV.U32 R4, RZ, RZ, R2 ;  /* 0x000000ffff047224 */ /* 0x001fce00078e0002 */
.L_x_12473:
[----:B------:R-:W5:Y:S01]  /*25f780*/  LDL.U8 R7, [R4] ;  /* 0x0000000004077983 */ /* 0x000f620000100000 */
[----:B------:R-:W-:Y:S02]  /*25f790*/  IMAD.MOV.U32 R6, RZ, RZ, R4 ;  /* 0x000000ffff067224 */ /* 0x000fe400078e0004 */
[C---:B-----5:R-:W-:Y:S01]  /*25f7a0*/  VIADD R5, R7.reuse, 0xfffffff7 ;  /* 0xfffffff707057836 */ /* 0x060fe20000000000 */
[----:B------:R-:W-:-:S04]  /*25f7b0*/  ISETP.NE.AND P0, PT, R7, 0x20, PT ;  /* 0x000000200700780c */ /* 0x000fc80003f05270 */
[----:B------:R-:W-:-:S04]  /*25f7c0*/  LOP3.LUT R5, R5, 0xffff, RZ, 0xc0, !PT ;  /* 0x0000ffff05057812 */ /* 0x000fc800078ec0ff */
[----:B------:R-:W-:-:S13]  /*25f7d0*/  ISETP.GE.U32.AND P0, PT, R5, 0x5, P0 ;  /* 0x000000050500780c */ /* 0x000fda0000706070 */
[----:B------:R-:W-:Y:S01]  /*25f7e0*/  @!P0 VIADD R4, R4, 0x1 ;  /* 0x0000000104048836 */ /* 0x000fe20000000000 */
[----:B------:R-:W-:Y:S06]  /*25f7f0*/  @!P0 BRA `(.L_x_12473) ;  /* 0xfffffffc00e08947 */ /* 0x000fec000383ffff */
[----:B------:R-:W-:Y:S05]  /*25f800*/  BSYNC.RECONVERGENT B0 ;  /* 0x0000000000007941 */ /* 0x000fea0003800200 */
.L_x_12472:
[C---:B------:R-:W-:Y:S01]  /*25f810*/  ISETP.NE.AND P0, PT, R7.reuse, 0x2d, PT ;  /* 0x0000002d0700780c */ /* 0x040fe20003f05270 */
[----:B------:R-:W-:Y:S01]  /*25f820*/  BSSY.RECONVERGENT B0, `(.L_x_12474) ;  /* 0x0000017000007945 */ /* 0x000fe20003800200 */
[----:B------:R-:W-:Y:S02]  /*25f830*/  IMAD.MOV.U32 R4, RZ, RZ, RZ ;  /* 0x000000ffff047224 */ /* 0x000fe400078e00ff */
[----:B------:R-:W-:Y:S01]  /*25f840*/  ISETP.EQ.OR P1, PT, R7, 0x2b, !P0 ;  /* 0x0000002b0700780c */ /* 0x000fe20004722670 */
[----:B------:R-:W-:-:S03]  /*25f850*/  IMAD.MOV.U32 R5, RZ, RZ, -0x1 ;  /* 0xffffffffff057424 */ /* 0x000fc600078e00ff */
[----:B------:R-:W-:-:S05]  /*25f860*/  SEL R11, RZ, 0x1, !P1 ;  /* 0x00000001ff0b7807 */ /* 0x000fca0004800000 */
[----:B------:R-:W-:Y:S02]  /*25f870*/  IMAD.IADD R11, R6, 0x1, R11 ;  /* 0x00000001060b7824 */ /* 0x000fe400078e020b */
[----:B------:R-:W-:-:S07]  /*25f880*/  IMAD.MOV.U32 R6, RZ, RZ, -0x1 ;  /* 0xffffffffff067424 */ /* 0x000fce00078e00ff */
.L_x_12478:
[----:B------:R-:W5:Y:S01]  /*25f890*/  LDL.U8 R12, [R11] ;  /* 0x000000000b0c7983 */ /* 0x000f620000100000 */
[----:B------:R-:W-:Y:S01]  /*25f8a0*/  BSSY.RELIABLE B1, `(.L_x_12475) ;  /* 0x000000a000017945 */ /* 0x000fe20003800100 */
[----:B-----5:R-:W-:-:S05]  /*25f8b0*/  VIADD R7, R12, 0xffffffc6 ;  /* 0xffffffc60c077836 */ /* 0x020fca0000000000 */
[----:B------:R-:W-:-:S04]  /*25f8c0*/  LOP3.LUT R7, R7, 0xff, RZ, 0xc0, !PT ;  /* 0x000000ff07077812 */ /* 0x000fc800078ec0ff */
[----:B------:R-:W-:-:S13]  /*25f8d0*/  ISETP.GT.U32.AND P1, PT, R7, 0xf5, PT ;  /* 0x000000f50700780c */ /* 0x000fda0003f24070 */
[----:B------:R-:W-:Y:S05]  /*25f8e0*/  @P1 BRA `(.L_x_12476) ;  /* 0x0000000000141947 */ /* 0x000fea0003800000 */
[----:B------:R-:W-:-:S04]  /*25f8f0*/  ISETP.GT.AND P2, PT, R5, -0x1, PT ;  /* 0xffffffff0500780c */ /* 0x000fc80003f44270 */
[----:B------:R-:W-:-:S13]  /*25f900*/  ISETP.NE.OR P1, PT, R12, 0x2e, P2 ;  /* 0x0000002e0c00780c */ /* 0x000fda0001725670 */
[----:B------:R-:W-:Y:S05]  /*25f910*/  @P1 BREAK.RELIABLE B1 ;  /* 0x0000000000011942 */ /* 0x000fea0003800100 */
[----:B------:R-:W-:Y:S05]  /*25f920*/  @P1 BRA `(.L_x_12477) ;  /* 0x0000000000181947 */ /* 0x000fea0003800000 */
[----:B------:R-:W-:-:S07]  /*25f930*/  IMAD.MOV.U32 R6, RZ, RZ, R4 ;  /* 0x000000ffff067224 */ /* 0x000fce00078e0004 */
.L_x_12476:
[----:B------:R-:W-:Y:S05]  /*25f940*/  BSYNC.RELIABLE B1 ;  /* 0x0000000000017941 */ /* 0x000fea0003800100 */
.L_x_12475:
[----:B------:R-:W-:Y:S02]  /*25f950*/  VIADD R11, R11, 0x1 ;  /* 0x000000010b0b7836 */ /* 0x000fe40000000000 */
[----:B------:R-:W-:Y:S02]  /*25f960*/  VIADD R4, R4, 0x1 ;  /* 0x0000000104047836 */ /* 0x000fe40000000000 */
[----:B------:R-:W-:Y:S01]  /*25f970*/  IMAD.MOV.U32 R5, RZ, RZ, R6 ;  /* 0x000000ffff057224 */ /* 0x000fe200078e0006 */
[----:B------:R-:W-:Y:S06]  /*25f980*/  BRA `(.L_x_12478) ;  /* 0xfffffffc00c07947 */ /* 0x000fec000383ffff */
.L_x_12477:
[----:B------:R-:W-:Y:S05]  /*25f990*/  BSYNC.RECONVERGENT B0 ;  /* 0x0000000000007941 */ /* 0x000fea0003800200 */
.L_x_12474:
[----:B------:R-:W-:Y:S01]  /*25f9a0*/  VIADD R13, R4, 0xffffffff ;  /* 0xffffffff040d7836 */ /* 0x000fe20000000000 */
[----:B------:R-:W-:Y:S01]  /*25f9b0*/  BSSY.RECONVERGENT B1, `(.L_x_12479) ;  /* 0x0000281000017945 */ /* 0x000fe20003800200 */
[--C-:B------:R-:W-:Y:S01]  /*25f9c0*/  @!P2 IMAD.MOV R13, RZ, RZ, R4.reuse ;  /* 0x000000ffff0da224 */ /* 0x100fe200078e0204 */
[----:B------:R-:W-:Y:S01]  /*25f9d0*/  SEL R14, R5, R4, P2 ;  /* 0x00000004050e7207 */ /* 0x000fe20001000000 */
[----:B------:R-:W-:Y:S01]  /*25f9e0*/  IMAD.MOV R4, RZ, RZ, -R4 ;  /* 0x000000ffff047224 */ /* 0x000fe200078e0a04 */
[----:B------:R-:W-:Y:S02]  /*25f9f0*/  CS2R R6, SRZ ;  /* 0x0000000000067805 */ /* 0x000fe4000001ff00 */
[----:B------:R-:W-:-:S13]  /*25fa00*/  ISETP.NE.AND P1, PT, R13, RZ, PT ;  /* 0x000000ff0d00720c */ /* 0x000fda0003f25270 */
[----:B------:R-:W-:Y:S05]  /*25fa10*/  @!P1 BRA `(.L_x_12480) ;  /* 0x0000002400e89947 */ /* 0x000fea0003800000 */
[C---:B------:R-:W-:Y:S01]  /*25fa20*/  ISETP.GT.AND P1, PT, R13.reuse, 0x9, PT ;  /* 0x000000090d00780c */ /* 0x040fe20003f24270 */
[----:B------:R-:W-:Y:S01]  /*25fa30*/  IMAD.IADD R35, R4, 0x1, R11 ;  /* 0x0000000104237824 */ /* 0x000fe200078e020b */
[----:B------:R-:W-:Y:S01]  /*25fa40*/  VIMNMX R15, PT, PT, R13, 0x12, PT ;  /* 0x000000120d0f7848 */ /* 0x000fe20003fe0100 */
[----:B------:R-:W-:Y:S01]  /*25fa50*/  BSSY.RECONVERGENT B0, `(.L_x_12481) ;  /* 0x0000099000007945 */ /* 0x000fe20003800200 */
[----:B------:R-:W-:Y:S01]  /*25fa60*/  CS2R R4, SRZ ;  /* 0x0000000000047805 */ /* 0x000fe2000001ff00 */
[----:B------:R-:W-:Y:S02]  /*25fa70*/  IMAD.MOV.U32 R6, RZ, RZ, R35 ;  /* 0x000000ffff067224 */ /* 0x000fe400078e0023 */
[----:B------:R-:W-:-:S06]  /*25fa80*/  IMAD.MOV.U32 R7, RZ, RZ, R15 ;  /* 0x000000ffff077224 */ /* 0x000fcc00078e000f */
[----:B------:R-:W-:Y:S05]  /*25fa90*/  @!P1 BRA `(.L_x_12482) ;  /* 0x0000000800509947 */ /* 0x000fea0003800000 */
[----:B------:R-:W5:Y:S02]  /*25faa0*/  LDL.U8 R4, [R35] ;  /* 0x0000000023047983 */ /* 0x000f640000100000 */
[----:B-----5:R-:W-:-:S13]  /*25fab0*/  ISETP.NE.AND P1, PT, R4, 0x2e, PT ;  /* 0x0000002e0400780c */ /* 0x020fda0003f25270 */
[----:B------:R-:W5:Y:S01]  /*25fac0*/  @!P1 LDL.U8 R4, [R35+0x1] ;  /* 0x0000010023049983 */ /* 0x000f620000100000 */
[----:B------:R-:W-:Y:S01]  /*25fad0*/  ISETP.NE.AND P2, PT, R13, 0xa, PT ;  /* 0x0000000a0d00780c */ /* 0x000fe20003f45270 */
[C---:B------:R-:W-:Y:S01]  /*25fae0*/  VIADD R5, R35.reuse, 0x2 ;  /* 0x0000000223057836 */ /* 0x040fe20000000000 */
[----:B------:R-:W-:Y:S01]  /*25faf0*/  BSSY.RECONVERGENT B2, `(.L_x_12483) ;  /* 0x000008c000027945 */ /* 0x000fe20003800200 */
[C---:B------:R-:W-:Y:S02]  /*25fb00*/  VIADD R21, R35.reuse, 0x3 ;  /* 0x0000000323157836 */ /* 0x040fe40000000000 */
[----:B------:R-:W-:Y:S02]  /*25fb10*/  VIADD R6, R35, 0x1 ;  /* 0x0000000123067836 */ /* 0x000fe40000000000 */
[----:B------:R-:W-:Y:S02]  /*25fb20*/  @!P1 IMAD.MOV.U32 R6, RZ, RZ, R5 ;  /* 0x000000ffff069224 */ /* 0x000fe400078e0005 */
[----:B------:R-:W-:-:S02]  /*25fb30*/  @!P1 IMAD.MOV.U32 R5, RZ, RZ, R21 ;  /* 0x000000ffff059224 */ /* 0x000fc400078e0015 */
[----:B------:R-:W-:Y:S01]  /*25fb40*/  VIADD R7, R15, 0xffffffff ;  /* 0xffffffff0f077836 */ /* 0x000fe20000000000 */
[----:B-----5:R-:W-:-:S04]  /*25fb50*/  LOP3.LUT R4, R4, 0xffff, RZ, 0xc0, !PT ;  /* 0x0000ffff04047812 */ /* 0x020fc800078ec0ff */
[----:B------:R-:W-:Y:S01]  /*25fb60*/  PRMT R20, R4, 0x8880, RZ ;  /* 0x0000888004147816 */ /* 0x000fe200000000ff */
[----:B------:R-:W-:-:S04]  /*25fb70*/  @!P1 VIADD R4, R35, 0x4 ;  /* 0x0000000423049836 */ /* 0x000fc80000000000 */
[----:B------:R-:W-:Y:S02]  /*25fb80*/  @!P1 IMAD.MOV.U32 R21, RZ, RZ, R4 ;  /* 0x000000ffff159224 */ /* 0x000fe400078e0004 */
[----:B------:R-:W-:Y:S01]  /*25fb90*/  VIADD R20, R20, 0xffffffd0 ;  /* 0xffffffd014147836 */ /* 0x000fe20000000000 */
[----:B------:R-:W-:Y:S06]  /*25fba0*/  @!P2 BRA `(.L_x_12484) ;  /* 0x000000080000a947 */ /* 0x000fec0003800000 */
[----:B------:R0:W5:Y:S01]  /*25fbb0*/  LDL.U8 R4, [R6] ;  /* 0x0000000006047983 */ /* 0x0001620000100000 */
[----:B------:R-:W-:Y:S01]  /*25fbc0*/  BSSY.RECONVERGENT B3, `(.L_x_12485) ;  /* 0x0000006000037945 */ /* 0x000fe20003800200 */
[----:B0-----:R-:W-:Y:S01]  /*25fbd0*/  IMAD.MOV.U32 R6, RZ, RZ, R5 ;  /* 0x000000ffff067224 */ /* 0x001fe200078e0005 */
[----:B-----5:R-:W-:-:S13]  /*25fbe0*/  ISETP.NE.AND P1, PT, R4, 0x2e, PT ;  /* 0x0000002e0400780c */ /* 0x020fda0003f25270 */
[----:B------:R-:W-:Y:S05]  /*25fbf0*/  @P1 BRA `(.L_x_12486) ;  /* 0x0000000000081947 */ /* 0x000fea0003800000 */
[----:B------:R0:W5:Y:S01]  /*25fc00*/  LDL.U8 R4, [R5] ;  /* 0x0000000005047983 */ /* 0x0001620000100000 */
[----:B------:R-:W-:-:S07]  /*25fc10*/  IMAD.MOV.U32 R6, RZ, RZ, R21 ;  /* 0x000000ffff067224 */ /* 0x000fce00078e0015 */
.L_x_12486:
[----:B------:R-:W-:Y:S05]  /*25fc20*/  BSYNC.RECONVERGENT B3 ;  /* 0x0000000000037941 */ /* 0x000fea0003800200 */
.L_x_12485:
[----:B------:R-:W-:Y:S01]  /*25fc30*/  ISETP.GE.U32.AND P1, PT, R13, 0xc, PT ;  /* 0x0000000c0d00780c */ /* 0x000fe20003f26070 */
[----:B------:R-:W-:Y:S01]  /*25fc40*/  VIADD R7, R15, 0xfffffffe ;  /* 0xfffffffe0f077836 */ /* 0x000fe20000000000 */
[----:B-----5:R-:W-:-:S04]  /*25fc50*/  LOP3.LUT R4, R4, 0xffff, RZ, 0xc0, !PT ;  /* 0x0000ffff04047812 */ /* 0x020fc800078ec0ff */
[----:B0-----:R-:W-:-:S05]  /*25fc60*/  PRMT R5, R4, 0x8880, RZ ;  /* 0x0000888004057816 */ /* 0x001fca00000000ff */
[----:B------:R-:W-:-:S04]  /*25fc70*/  IMAD R5, R20, 0xa, R5 ;  /* 0x0000000a14057824 */ /* 0x000fc800078e0205 */
[----:B------:R-:W-:Y:S01]  /*25fc80*/  VIADD R20, R5, 0xffffffd0 ;  /* 0xffffffd005147836 */ /* 0x000fe20000000000 */
[----:B------:R-:W-:Y:S06]  /*25fc90*/  @!P1 BRA `(.L_x_12484) ;  /* 0x0000000400c49947 */ /* 0x000fec0003800000 */
[----:B------:R-:W5:Y:S02]  /*25fca0*/  LDL.U8 R4, [R6] ;  /* 0x0000000006047983 */ /* 0x000f640000100000 */
[----:B-----5:R-:W-:-:S13]  /*25fcb0*/  ISETP.NE.AND P2, PT, R4, 0x2e, PT ;  /* 0x0000002e0400780c */ /* 0x020fda0003f45270 */
[----:B------:R-:W5:Y:S01]  /*25fcc0*/  @!P2 LDL.U8 R4, [R6+0x1] ;  /* 0x000001000604a983 */ /* 0x000f620000100000 */
[----:B------:R-:W-:Y:S01]  /*25fcd0*/  ISETP.NE.AND P1, PT, R13, 0xc, PT ;  /* 0x0000000c0d00780c */ /* 0x000fe20003f25270 */
[C---:B------:R-:W-:Y:S02]  /*25fce0*/  VIADD R21, R6.reuse, 0x2 ;  /* 0x0000000206157836 */ /* 0x040fe40000000000 */
[C---:B------:R-:W-:Y:S02]  /*25fcf0*/  VIADD R36, R6.reuse, 0x1 ;  /* 0x0000000106247836 */ /* 0x040fe40000000000 */
[----:B------:R-:W-:Y:S02]  /*25fd00*/  VIADD R35, R6, 0x3 ;  /* 0x0000000306237836 */ /* 0x000fe40000000000 */
[----:B------:R-:W-:Y:S02]  /*25fd10*/  @!P2 IMAD.MOV.U32 R36, RZ, RZ, R21 ;  /* 0x000000ffff24a224 */ /* 0x000fe400078e0015 */
[----:B------:R-:W-:-:S02]  /*25fd20*/  @!P2 IMAD.MOV.U32 R21, RZ, RZ, R35 ;  /* 0x000000ffff15a224 */ /* 0x000fc400078e0023 */
[----:B------:R-:W-:Y:S01]  /*25fd30*/  VIADD R7, R15, 0xfffffffd ;  /* 0xfffffffd0f077836 */ /* 0x000fe20000000000 */
[----:B-----5:R-:W-:-:S04]  /*25fd40*/  LOP3.LUT R4, R4, 0xffff, RZ, 0xc0, !PT ;  /* 0x0000ffff04047812 */ /* 0x020fc800078ec0ff */
[----:B------:R-:W-:Y:S01]  /*25fd50*/  PRMT R5, R4, 0x8880, RZ ;  /* 0x0000888004057816 */ /* 0x000fe200000000ff */
[----:B------:R-:W-:Y:S02]  /*25fd60*/  @!P2 VIADD R4, R6, 0x4 ;  /* 0x000000040604a836 */ /* 0x000fe40000000000 */
[----:B------:R-:W-:Y:S02]  /*25fd70*/  IMAD.MOV.U32 R6, RZ, RZ, R36 ;  /* 0x000000ffff067224 */ /* 0x000fe400078e0024 */
[----:B------:R-:W-:Y:S02]  /*25fd80*/  IMAD R5, R20, 0xa, R5 ;  /* 0x0000000a14057824 */ /* 0x000fe400078e0205 */
[----:B------:R-:W-:Y:S02]  /*25fd90*/  @!P2 IMAD.MOV.U32 R35, RZ, RZ, R4 ;  /* 0x000000ffff23a224 */ /* 0x000fe400078e0004 */
[----:B------:R-:W-:Y:S01]  /*25fda0*/  VIADD R20, R5, 0xffffffd0 ;  /* 0xffffffd005147836 */ /* 0x000fe20000000000 */
[----:B------:R-:W-:Y:S06]  /*25fdb0*/  @!P1 BRA `(.L_x_12484) ;  /* 0x00000004007c9947 */ /* 0x000fec0003800000 */
[----:B------:R-:W5:Y:S01]  /*25fdc0*/  LDL.U8 R4, [R36] ;  /* 0x0000000024047983 */ /* 0x000f620000100000 */
[----:B------:R-:W-:Y:S01]  /*25fdd0*/  BSSY.RECONVERGENT B3, `(.L_x_12487) ;  /* 0x0000006000037945 */ /* 0x000fe20003800200 */
[----:B------:R-:W-:Y:S01]  /*25fde0*/  IMAD.MOV.U32 R6, RZ, RZ, R21 ;  /* 0x000000ffff067224 */ /* 0x000fe200078e0015 */
[----:B-----5:R-:W-:-:S13]  /*25fdf0*/  ISETP.NE.AND P1, PT, R4, 0x2e, PT ;  /* 0x0000002e0400780c */ /* 0x020fda0003f25270 */
[----:B------:R-:W-:Y:S05]  /*25fe00*/  @P1 BRA `(.L_x_12488) ;  /* 0x0000000000081947 */ /* 0x000fea0003800000 */
[----:B------:R0:W5:Y:S01]  /*25fe10*/  LDL.U8 R4, [R21] ;  /* 0x0000000015047983 */ /* 0x0001620000100000 */
[----:B------:R-:W-:-:S07]  /*25fe20*/  IMAD.MOV.U32 R6, RZ, RZ, R35 ;  /* 0x000000ffff067224 */ /* 0x000fce00078e0023 */
.L_x_12488:
[----:B------:R-:W-:Y:S05]  /*25fe30*/  BSYNC.RECONVERGENT B3 ;  /* 0x0000000000037941 */ /* 0x000fea0003800200 */
.L_x_12487:
[----:B------:R-:W-:Y:S01]  /*25fe40*/  ISETP.GE.U32.AND P1, PT, R13, 0xe, PT ;  /* 0x0000000e0d00780c */ /* 0x000fe20003f26070 */
[----:B------:R-:W-:Y:S01]  /*25fe50*/  VIADD R7, R15, 0xfffffffc ;  /* 0xfffffffc0f077836 */ /* 0x000fe20000000000 */
[----:B-----5:R-:W-:-:S04]  /*25fe60*/  LOP3.LUT R4, R4, 0xffff, RZ, 0xc0, !PT ;  /* 0x0000ffff04047812 */ /* 0x020fc800078ec0ff */
[----:B------:R-:W-:-:S05]  /*25fe70*/  PRMT R5, R4, 0x8880, RZ ;  /* 0x0000888004057816 */ /* 0x000fca00000000ff */
[----:B------:R-:W-:-:S04]  /*25fe80*/  IMAD R5, R20, 0xa, R5 ;  /* 0x0000000a14057824 */ /* 0x000fc800078e0205 */
[----:B------:R-:W-:Y:S01]  /*25fe90*/  VIADD R20, R5, 0xffffffd0 ;  /* 0xffffffd005147836 */ /* 0x000fe20000000000 */
[----:B------:R-:W-:Y:S06]  /*25fea0*/  @!P1 BRA `(.L_x_12484) ;  /* 0x0000000400409947 */ /* 0x000fec0003800000 */
[----:B------:R-:W5:Y:S02]  /*25feb0*/  LDL.U8 R4, [R6] ;  /* 0x0000000006047983 */ /* 0x000f640000100000 */
[----:B-----5:R-:W-:-:S13]  /*25fec0*/  ISETP.NE.AND P2, PT, R4, 0x2e, PT ;  /* 0x0000002e0400780c */ /* 0x020fda0003f45270 */
[----:B------:R-:W5:Y:S01]  /*25fed0*/  @!P2 LDL.U8 R4, [R6+0x1] ;  /* 0x000001000604a983 */ /* 0x000f620000100000 */
[----:B------:R-:W-:Y:S01]  /*25fee0*/  ISETP.NE.AND P1, PT, R13, 0xe, PT ;  /* 0x0000000e0d00780c */ /* 0x000fe20003f25270 */
[C---:B0-----:R-:W-:Y:S02]  /*25fef0*/  VIADD R21, R6.reuse, 0x2 ;  /* 0x0000000206157836 */ /* 0x041fe40000000000 */
[C---:B------:R-:W-:Y:S02]  /*25ff00*/  VIADD R35, R6.reuse, 0x3 ;  /* 0x0000000306237836 */ /* 0x040fe40000000000 */
[----:B------:R-:W-:Y:S01]  /*25ff10*/  @!P2 VIADD R7, R6, 0x4 ;  /* 0x000000040607a836 */ /* 0x000fe20000000000 */
[----:B-----5:R-:W-:-:S04]  /*25ff20*/  LOP3.LUT R4, R4, 0xffff, RZ, 0xc0, !PT ;  /* 0x0000ffff04047812 */ /* 0x020fc800078ec0ff */
[----:B------:R-:W-:Y:S01]  /*25ff30*/  PRMT R5, R4, 0x8880, RZ ;  /* 0x0000888004057816 */ /* 0x000fe200000000ff */
[----:B------:R-:W-:Y:S02]  /*25ff40*/  VIADD R4, R6, 0x1 ;  /* 0x0000000106047836 */ /* 0x000fe40000000000 */
[----:B------:R-:W-:Y:S02]  /*25ff50*/  @!P2 IMAD.MOV.U32 R4, RZ, RZ, R21 ;  /* 0x000000ffff04a224 */ /* 0x000fe400078e0015 */
[----:B------:R-:W-:Y:S02]  /*25ff60*/  IMAD R5, R20, 0xa, R5 ;  /* 0x0000000a14057824 */ /* 0x000fe400078e0205 */
[----:B------:R-:W-:Y:S02]  /*25ff70*/  @!P2 IMAD.MOV.U32 R21, RZ, RZ, R35 ;  /* 0x000000ffff15a224 */ /* 0x000fe400078e0023 */
[----:B------:R-:W-:Y:S02]  /*25ff80*/  @!P2 IMAD.MOV.U32 R35, RZ, RZ, R7 ;  /* 0x000000ffff23a224 */ /* 0x000fe400078e0007 */
[----:B------:R-:W-:-:S02]  /*25ff90*/  VIADD R7, R15, 0xfffffffb ;  /* 0xfffffffb0f077836 */ /* 0x000fc40000000000 */
[----:B------:R-:W-:Y:S02]  /*25ffa0*/  IMAD.MOV.U32 R6, RZ, RZ, R4 ;  /* 0x000000ffff067224 */ /* 0x000fe400078e0004 */
        /* <DEDUP_REMOVED lines=9> */
.L_x_12490:
[----:B------:R-:W-:Y:S05]  /*260040*/  BSYNC.RECONVERGENT B3 ;  /* 0x0000000000037941 */ /* 0x000fea0003800200 */
.L_x_12489:
        /* <DEDUP_REMOVED lines=32> */
.L_x_12492:
[----:B------:R-:W-:Y:S05]  /*260250*/  BSYNC.RECONVERGENT B3 ;  /* 0x0000000000037941 */ /* 0x000fea0003800200 */
.L_x_12491:
[----:B------:R-:W-:Y:S01]  /*260260*/  ISETP.GE.U32.AND P1, PT, R13, 0x12, PT ;  /* 0x000000120d00780c */ /* 0x000fe20003f26070 */
[----:B------:R-:W-:Y:S01]  /*260270*/  VIADD R7, R15, 0xfffffff8 ;  /* 0xfffffff80f077836 */ /* 0x000fe20000000000 */
[----:B-----5:R-:W-:-:S04]  /*260280*/  LOP3.LUT R4, R4, 0xffff, RZ, 0xc0, !PT ;  /* 0x0000ffff04047812 */ /* 0x020fc800078ec0ff */
[----:B------:R-:W-:-:S05]  /*260290*/  PRMT R5, R4, 0x8880, RZ ;  /* 0x0000888004057816 */ /* 0x000fca00000000ff */
[----:B------:R-:W-:-:S04]  /*2602a0*/  IMAD R5, R20, 0xa, R5 ;  /* 0x0000000a14057824 */ /* 0x000fc800078e0205 */
[----:B------:R-:W-:Y:S01]  /*2602b0*/  VIADD R20, R5, 0xffffffd0 ;  /* 0xffffffd005147836 */ /* 0x000fe20000000000 */
[----:B------:R-:W-:Y:S06]  /*2602c0*/  @!P1 BRA `(.L_x_12484) ;  /* 0x0000000000389947 */ /* 0x000fec0003800000 */
[----:B------:R-:W5:Y:S01]  /*2602d0*/  LDL.U8 R4, [R6] ;  /* 0x0000000006047983 */ /* 0x000f620000100000 */
[----:B------:R-:W-:Y:S01]  /*2602e0*/  BSSY.RECONVERGENT B3, `(.L_x_12493) ;  /* 0x0000006000037945 */ /* 0x000fe20003800200 */
[----:B0-----:R-:W-:Y:S01]  /*2602f0*/  VIADD R21, R6, 0x1 ;  /* 0x0000000106157836 */ /* 0x001fe20000000000 */
[----:B-----5:R-:W-:-:S13]  /*260300*/  ISETP.NE.AND P1, PT, R4, 0x2e, PT ;  /* 0x0000002e0400780c */ /* 0x020fda0003f25270 */
[----:B------:R-:W-:Y:S05]  /*260310*/  @P1 BRA `(.L_x_12494) ;  /* 0x0000000000081947 */ /* 0x000fea0003800000 */
[----:B------:R0:W5:Y:S01]  /*260320*/  LDL.U8 R4, [R6+0x1] ;  /* 0x0000010006047983 */ /* 0x0001620000100000 */
[----:B------:R-:W-:-:S07]  /*260330*/  VIADD R21, R6, 0x2 ;  /* 0x0000000206157836 */ /* 0x000fce0000000000 */
.L_x_12494:
[----:B------:R-:W-:Y:S05]  /*260340*/  BSYNC.RECONVERGENT B3 ;  /* 0x0000000000037941 */ /* 0x000fea0003800200 */
.L_x_12493:
[----:B-----5:R-:W-:Y:S01]  /*260350*/  LOP3.LUT R4, R4, 0xffff, RZ, 0xc0, !PT ;  /* 0x0000ffff04047812 */ /* 0x020fe200078ec0ff */
[----:B------:R-:W-:Y:S02]  /*260360*/  VIADD R7, R15, 0xfffffff7 ;  /* 0xfffffff70f077836 */ /* 0x000fe40000000000 */
[----:B0-----:R-:W-:Y:S01]  /*260370*/  IMAD.MOV.U32 R6, RZ, RZ, R21 ;  /* 0x000000ffff067224 */ /* 0x001fe200078e0015 */
[----:B------:R-:W-:-:S05]  /*260380*/  PRMT R5, R4, 0x8880, RZ ;  /* 0x0000888004057816 */ /* 0x000fca00000000ff */
[----:B------:R-:W-:-:S04]  /*260390*/  IMAD R5, R20, 0xa, R5 ;  /* 0x0000000a14057824 */ /* 0x000fc800078e0205 */
[----:B------:R-:W-:-:S07]  /*2603a0*/  VIADD R20, R5, 0xffffffd0 ;  /* 0xffffffd005147836 */ /* 0x000fce0000000000 */
.L_x_12484:
[----:B------:R-:W-:Y:S05]  /*2603b0*/  BSYNC.RECONVERGENT B2 ;  /* 0x0000000000027941 */ /* 0x000fea0003800200 */
.L_x_12483:
[----:B------:R-:W1:Y:S02]  /*2603c0*/  I2F.F64 R4, R20 ;  /* 0x0000001400047312 */ /* 0x000e640000201c00 */
[----:B-1----:R-:W-:-:S11]  /*2603d0*/  DMUL R4, R4, 1.00000000000000000000e+09 ;  /* 0x41cdcd6504047828 */ /* 0x002fd60000000000 */
.L_x_12482:
[----:B------:R-:W-:Y:S05]  /*2603e0*/  BSYNC.RECONVERGENT B0 ;  /* 0x0000000000007941 */ /* 0x000fea0003800200 */
.L_x_12481:
[----:B------:R-:W-:Y:S01]  /*2603f0*/  ISETP.GE.AND P1, PT, R7, 0x1, PT ;  /* 0x000000010700780c */ /* 0x000fe20003f26270 */
[----:B------:R-:W-:Y:S01]  /*260400*/  BSSY.RECONVERGENT B0, `(.L_x_12495) ;  /* 0x0000182000007945 */ /* 0x000fe20003800200 */
[----:B0-----:R-:W-:-:S11]  /*260410*/  CS2R R20, SRZ ;  /* 0x0000000000147805 */ /* 0x001fd6000001ff00 */
[----:B------:R-:W-:Y:S05]  /*260420*/  @!P1 BRA `(.L_x_12496) ;  /* 0x0000001400fc9947 */ /* 0x000fea0003800000 */
[C---:B------:R-:W-:Y:S01]  /*260430*/  ISETP.GE.U32.AND P1, PT, R7.reuse, 0x10, PT ;  /* 0x000000100700780c */ /* 0x040fe20003f26070 */
[----:B------:R-:W-:Y:S01]  /*260440*/  BSSY.RECONVERGENT B2, `(.L_x_12497) ;  /* 0x00000b5000027945 */ /* 0x000fe20003800200 */
[----:B------:R-:W-:Y:S01]  /*260450*/  LOP3.LUT R52, R7, 0xf, RZ, 0xc0, !PT ;  /* 0x0000000f07347812 */ /* 0x000fe200078ec0ff */
[----:B------:R-:W-:-:S03]  /*260460*/  IMAD.MOV.U32 R15, RZ, RZ, RZ ;  /* 0x000000ffff0f7224 */ /* 0x000fc600078e00ff */
[----:B------:R-:W-:-:S04]  /*260470*/  ISETP.NE.AND P2, PT, R52, RZ, PT ;  /* 0x000000ff3400720c */ /* 0x000fc80003f45270 */
[----:B------:R-:W-:-:S03]  /*260480*/  P2R R53, PR, RZ, 0x4 ;  /* 0x00000004ff357803 */ /* 0x000fc60000000000 */
[----:B------:R-:W-:Y:S06]  /*260490*/  @!P1 BRA `(.L_x_12498) ;  /* 0x0000000800bc9947 */ /* 0x000fec0003800000 */
[----:B------:R-:W5:Y:S01]  /*2604a0*/  LDL.U8 R50, [R6] ;  /* 0x0000000006327983 */ /* 0x000f620000100000 */
[C---:B------:R-:W-:Y:S02]  /*2604b0*/  VIADD R36, R6.reuse, 0x2 ;  /* 0x0000000206247836 */ /* 0x040fe40000000000 */
[----:B------:R-:W-:Y:S01]  /*2604c0*/  VIADD R20, R6, 0x1 ;  /* 0x0000000106147836 */ /* 0x000fe20000000000 */
[----:B-----5:R-:W-:-:S13]  /*2604d0*/  ISETP.NE.AND P1, PT, R50, 0x2e, PT ;  /* 0x0000002e3200780c */ /* 0x020fda0003f25270 */
[----:B------:R-:W-:Y:S01]  /*2604e0*/  @!P1 IMAD.MOV.U32 R20, RZ, RZ, R36 ;  /* 0x000000ffff149224 */ /* 0x000fe200078e0024 */
[----:B------:R-:W5:Y:S04]  /*2604f0*/  @!P1 LDL.U8 R50, [R6+0x1] ;  /* 0x0000010006329983 */ /* 0x000f680000100000 */
[----:B------:R-:W2:Y:S01]  /*260500*/  LDL.U8 R51, [R20] ;  /* 0x0000000014337983 */ /* 0x000ea20000100000 */
[C---:B------:R-:W-:Y:S02]  /*260510*/  VIADD R15, R6.reuse, 0x3 ;  /* 0x00000003060f7836 */ /* 0x040fe40000000000 */
[----:B------:R-:W-:Y:S02]  /*260520*/  @!P1 VIADD R21, R6, 0x4 ;  /* 0x0000000406159836 */ /* 0x000fe40000000000 */
[----:B------:R-:W-:-:S02]  /*260530*/  @!P1 IMAD.MOV.U32 R36, RZ, RZ, R15 ;  /* 0x000000ffff249224 */ /* 0x000fc400078e000f */
[----:B------:R-:W-:Y:S01]  /*260540*/  @!P1 IMAD.MOV.U32 R15, RZ, RZ, R21 ;  /* 0x000000ffff0f9224 */ /* 0x000fe200078e0015 */
[----:B--2---:R-:W-:-:S13]  /*260550*/  ISETP.NE.AND P2, PT, R51, 0x2e, PT ;  /* 0x0000002e3300780c */ /* 0x004fda0003f45270 */
[----:B------:R0:W2:Y:S02]  /*260560*/  @!P2 LDL.U8 R51, [R36] ;  /* 0x000000002433a983 */ /* 0x0000a40000100000 */
[----:B0-----:R-:W-:-:S05]  /*260570*/  @!P2 IMAD.MOV.U32 R36, RZ, RZ, R15 ;  /* 0x000000ffff24a224 */ /* 0x001fca00078e000f */
[----:B------:R-:W3:Y:S01]  /*260580*/  LDL.U8 R49, [R36] ;  /* 0x0000000024317983 */ /* 0x000ee20000100000 */
[C---:B------:R-:W-:Y:S02]  /*260590*/  VIADD R58, R36.reuse, 0x2 ;  /* 0x00000002243a7836 */ /* 0x040fe40000000000 */
[----:B------:R-:W-:Y:S01]  /*2605a0*/  VIADD R21, R36, 0x1 ;  /* 0x0000000124157836 */ /* 0x000fe20000000000 */
[----:B---3--:R-:W-:-:S13]  /*2605b0*/  ISETP.NE.AND P2, PT, R49, 0x2e, PT ;  /* 0x0000002e3100780c */ /* 0x008fda0003f45270 */
[----:B------:R-:W-:Y:S01]  /*2605c0*/  @!P2 IMAD.MOV.U32 R21, RZ, RZ, R58 ;  /* 0x000000ffff15a224 */ /* 0x000fe200078e003a */
[----:B------:R-:W3:Y:S04]  /*2605d0*/  @!P2 LDL.U8 R49, [R36+0x1] ;  /* 0x000001002431a983 */ /* 0x000ee80000100000 */
[----:B------:R-:W4:Y:S01]  /*2605e0*/  LDL.U8 R48, [R21] ;  /* 0x0000000015307983 */ /* 0x000f220000100000 */
[C---:B------:R-:W-:Y:S02]  /*2605f0*/  VIADD R20, R36.reuse, 0x3 ;  /* 0x0000000324147836 */ /* 0x040fe40000000000 */
[----:B------:R-:W-:Y:S02]  /*260600*/  @!P2 VIADD R15, R36, 0x4 ;  /* 0x00000004240fa836 */ /* 0x000fe40000000000 */
[----:B------:R-:W-:-:S02]  /*260610*/  @!P2 IMAD.MOV.U32 R58, RZ, RZ, R20 ;  /* 0x000000ffff3aa224 */ /* 0x000fc400078e0014 */
[----:B------:R-:W-:Y:S01]  /*260620*/  @!P2 IMAD.MOV.U32 R20, RZ, RZ, R15 ;  /* 0x000000ffff14a224 */ /* 0x000fe200078e000f */
[----:B----4-:R-:W-:-:S13]  /*260630*/  ISETP.NE.AND P3, PT, R48, 0x2e, PT ;  /* 0x0000002e3000780c */ /* 0x010fda0003f65270 */
[----:B------:R0:W4:Y:S02]  /*260640*/  @!P3 LDL.U8 R48, [R58] ;  /* 0x000000003a30b983 */ /* 0x0001240000100000 */
[----:B0-----:R-:W-:-:S05]  /*260650*/  @!P3 IMAD.MOV.U32 R58, RZ, RZ, R20 ;  /* 0x000000ffff3ab224 */ /* 0x001fca00078e0014 */
        /* <DEDUP_REMOVED lines=77> */
[----:B------:R-:W-:-:S04]  /*260b30*/  VIADD R15, R20, 0x3 ;  /* 0x00000003140f7836 */ /* 0x000fc80000000000 */
[----:B------:R-:W-:Y:S01]  /*260b40*/  @!P3 IMAD.MOV.U32 R6, RZ, RZ, R15 ;  /* 0x000000ffff06b224 */ /* 0x000fe200078e000f */
[----:B------:R-:W-:Y:S02]  /*260b50*/  LOP3.LUT R51, R51, 0xffff, RZ, 0xc0, !PT ;  /* 0x0000ffff33337812 */ /* 0x000fe400078ec0ff */
[----:B------:R-:W-:Y:S02]  /*260b60*/  PRMT R57, R50, 0x8880, RZ ;  /* 0x0000888032397816 */ /* 0x000fe400000000ff */
[----:B------:R-:W-:-:S03]  /*260b70*/  PRMT R50, R51, 0x8880, RZ ;  /* 0x0000888033327816 */ /* 0x000fc600000000ff */
[----:B------:R-:W-:Y:S01]  /*260b80*/  IMAD.MOV.U32 R51, RZ, RZ, R57 ;  /* 0x000000ffff337224 */ /* 0x000fe200078e0039 */
[----:B------:R-:W-:-:S03]  /*260b90*/  LOP3.LUT R49, R49, 0xffff, RZ, 0xc0, !PT ;  /* 0x0000ffff31317812 */ /* 0x000fc600078ec0ff */
[----:B------:R-:W-:Y:S01]  /*260ba0*/  IMAD R50, R51, 0xa, R50 ;  /* 0x0000000a33327824 */ /* 0x000fe200078e0232 */
[----:B------:R-:W-:-:S03]  /*260bb0*/  PRMT R49, R49, 0x8880, RZ ;  /* 0x0000888031317816 */ /* 0x000fc600000000ff */
[----:B------:R-:W-:Y:S01]  /*260bc0*/  VIADD R50, R50, 0xfffffdf0 ;  /* 0xfffffdf032327836 */ /* 0x000fe20000000000 */
        /* <DEDUP_REMOVED lines=14> */
[----:B------:R-:W-:Y:S02]  /*260cb0*/  PRMT R45, R45, 0x8880, RZ ;  /* 0x000088802d2d7816 */ /* 0x000fe400000000ff */
[----:B----4-:R-:W-:-:S13]  /*260cc0*/  ISETP.NE.AND P1, PT, R21, 0x2e, PT ;  /* 0x0000002e1500780c */ /* 0x010fda0003f25270 */
[----:B------:R-:W4:Y:S01]  /*260cd0*/  @!P1 LDL.U8 R21, [R6] ;  /* 0x0000000006159983 */ /* 0x000f220000100000 */
        /* <DEDUP_REMOVED lines=21> */
[----:B-----5:R-:W-:-:S03]  /*260e30*/  LOP3.LUT R37, R37, 0xffff, RZ, 0xc0, !PT ;  /* 0x0000ffff25257812 */ /* 0x020fc600078ec0ff */
[----:B------:R-:W-:Y:S01]  /*260e40*/  IMAD R40, R41, 0xa, R40 ;  /* 0x0000000a29287824 */ /* 0x000fe200078e0228 */
[----:B------:R-:W-:-:S03]  /*260e50*/  PRMT R37, R37, 0x8880, RZ ;  /* 0x0000888025257816 */ /* 0x000fc600000000ff */
[----:B------:R-:W-:Y:S01]  /*260e60*/  VIADD R40, R40, 0xffffffd0 ;  /* 0xffffffd028287836 */ /* 0x000fe20000000000 */
[----:B--2---:R-:W-:-:S03]  /*260e70*/  LOP3.LUT R36, R36, 0xffff, RZ, 0xc0, !PT ;  /* 0x0000ffff24247812 */ /* 0x004fc600078ec0ff */
[----:B------:R-:W-:Y:S01]  /*260e80*/  IMAD R37, R40, 0xa, R37 ;  /* 0x0000000a28257824 */ /* 0x000fe200078e0225 */
[----:B------:R-:W-:-:S03]  /*260e90*/  PRMT R36, R36, 0x8880, RZ ;  /* 0x0000888024247816 */ /* 0x000fc600000000ff */
[----:B------:R-:W-:Y:S01]  /*260ea0*/  VIADD R37, R37, 0xffffffd0 ;  /* 0xffffffd025257836 */ /* 0x000fe20000000000 */
[----:B---3--:R-:W-:-:S03]  /*260eb0*/  LOP3.LUT R35, R35, 0xffff, RZ, 0xc0, !PT ;  /* 0x0000ffff23237812 */ /* 0x008fc600078ec0ff */
[----:B------:R-:W-:Y:S01]  /*260ec0*/  IMAD R36, R37, 0xa, R36 ;  /* 0x0000000a25247824 */ /* 0x000fe200078e0224 */
[----:B------:R-:W-:-:S03]  /*260ed0*/  PRMT R35, R35, 0x8880, RZ ;  /* 0x0000888023237816 */ /* 0x000fc600000000ff */
[----:B------:R-:W-:-:S04]  /*260ee0*/  VIADD R36, R36, 0xffffffd0 ;  /* 0xffffffd024247836 */ /* 0x000fc80000000000 */
[----:B------:R-:W-:-:S04]  /*260ef0*/  IMAD R35, R36, 0xa, R35 ;  /* 0x0000000a24237824 */ /* 0x000fc800078e0223 */
[----:B------:R-:W-:Y:S01]  /*260f00*/  VIADD R35, R35, 0xffffffd0 ;  /* 0xffffffd023237836 */ /* 0x000fe20000000000 */
[----:B----4-:R-:W-:-:S04]  /*260f10*/  LOP3.LUT R21, R21, 0xffff, RZ, 0xc0, !PT ;  /* 0x0000ffff15157812 */ /* 0x010fc800078ec0ff */
[----:B------:R-:W-:Y:S01]  /*260f20*/  PRMT R36, R21, 0x8880, RZ ;  /* 0x0000888015247816 */ /* 0x000fe200000000ff */
[----:B------:R-:W-:-:S04]  /*260f30*/  @!P3 VIADD R21, R20, 0x4 ;  /* 0x000000041415b836 */ /* 0x000fc80000000000 */
[----:B------:R-:W-:Y:S02]  /*260f40*/  IMAD.MOV.U32 R20, RZ, RZ, R36 ;  /* 0x000000ffff147224 */ /* 0x000fe400078e0024 */
[----:B------:R-:W-:Y:S02]  /*260f50*/  @!P3 IMAD.MOV.U32 R15, RZ, RZ, R21 ;  /* 0x000000ffff0fb224 */ /* 0x000fe400078e0015 */
[----:B------:R-:W-:Y:S02]  /*260f60*/  IMAD R20, R35, 0xa, R20 ;  /* 0x0000000a23147824 */ /* 0x000fe400078e0214 */
[----:B------:R-:W-:Y:S02]  /*260f70*/  @!P1 IMAD.MOV.U32 R6, RZ, RZ, R15 ;  /* 0x000000ffff069224 */ /* 0x000fe400078e000f */
[----:B------:R-:W-:-:S07]  /*260f80*/  VIADD R15, R20, 0xffffffd0 ;  /* 0xffffffd0140f7836 */ /* 0x000fce0000000000 */
.L_x_12498:
[----:B------:R-:W-:Y:S05]  /*260f90*/  BSYNC.RECONVERGENT B2 ;  /* 0x0000000000027941 */ /* 0x000fea0003800200 */
.L_x_12497:
[----:B------:R-:W-:Y:S01]  /*260fa0*/  ISETP.NE.AND P1, PT, R53, RZ, PT ;  /* 0x000000ff3500720c */ /* 0x000fe20003f25270 */
[----:B------:R-:W-:-:S12]  /*260fb0*/  BSSY.RECONVERGENT B2, `(.L_x_12499) ;  /* 0x00000c5000027945 */ /* 0x000fd80003800200 */
[----:B------:R-:W-:Y:S05]  /*260fc0*/  @!P1 BRA `(.L_x_12500) ;  /* 0x0000000c000c9947 */ /* 0x000fea0003800000 */
[----:B------:R-:W-:Y:S01]  /*260fd0*/  ISETP.GE.U32.AND P2, PT, R52, 0x8, PT ;  /* 0x000000083400780c */ /* 0x000fe20003f46070 */
[----:B------:R-:W-:Y:S01]  /*260fe0*/  BSSY.RECONVERGENT B3, `(.L_x_12501) ;  /* 0x0000063000037945 */ /* 0x000fe20003800200 */
[----:B------:R-:W-:-:S04]  /*260ff0*/  LOP3.LUT R46, R7, 0x7, RZ, 0xc0, !PT ;  /* 0x00000007072e7812 */ /* 0x000fc800078ec0ff */
[----:B------:R-:W-:-:S07]  /*261000*/  ISETP.NE.AND P1, PT, R46, RZ, PT ;  /* 0x000000ff2e00720c */ /* 0x000fce0003f25270 */
        /* <DEDUP_REMOVED lines=47> */
[--C-:B------:R-:W-:Y:S01]  /*261300*/  @!P5 IMAD.MOV.U32 R45, RZ, RZ, R49.reuse ;  /* 0x000000ffff2dd224 */ /* 0x100fe200078e0031 */
[----:B------:R-:W3:Y:S04]  /*261310*/  @!P5 LDL.U8 R44, [R20+0x1] ;  /* 0x00000100142cd983 */ /* 0x000ee80000100000 */
[----:B------:R-:W4:Y:S01]  /*261320*/  LDL.U8 R35, [R45] ;  /* 0x000000002d237983 */ /* 0x000f220000100000 */
[----:B------:R-:W-:Y:S02]  /*261330*/  VIADD R21, R20, 0x3 ;  /* 0x0000000314157836 */ /* 0x000fe40000000000 */
[----:B------:R-:W-:Y:S02]  /*261340*/  IMAD.MOV.U32 R6, RZ, RZ, R49 ;  /* 0x000000ffff067224 */ /* 0x000fe400078e0031 */
[----:B------:R-:W-:Y:S01]  /*261350*/  @!P5 IMAD.MOV.U32 R6, RZ, RZ, R21 ;  /* 0x000000ffff06d224 */ /* 0x000fe200078e0015 */
[----:B------:R-:W-:-:S04]  /*261360*/  LOP3.LUT R36, R36, 0xffff, RZ, 0xc0, !PT ;  /* 0x0000ffff24247812 */ /* 0x000fc800078ec0ff */
[----:B------:R-:W-:Y:S02]  /*261370*/  PRMT R36, R36, 0x8880, RZ ;  /* 0x0000888024247816 */ /* 0x000fe400000000ff */
[----:B------:R-:W-:-:S03]  /*261380*/  LOP3.LUT R37, R37, 0xffff, RZ, 0xc0, !PT ;  /* 0x0000ffff25257812 */ /* 0x000fc600078ec0ff */
[----:B------:R-:W-:Y:S01]  /*261390*/  IMAD R36, R15, 0xa, R36 ;  /* 0x0000000a0f247824 */ /* 0x000fe200078e0224 */
[----:B------:R-:W-:Y:S02]  /*2613a0*/  PRMT R15, R37, 0x8880, RZ ;  /* 0x00008880250f7816 */ /* 0x000fe400000000ff */
[----:B------:R-:W-:Y:S01]  /*2613b0*/  LOP3.LUT R40, R40, 0xffff, RZ, 0xc0, !PT ;  /* 0x0000ffff28287812 */ /* 0x000fe200078ec0ff */
[----:B------:R-:W-:-:S03]  /*2613c0*/  VIADD R36, R36, 0xffffffd0 ;  /* 0xffffffd024247836 */ /* 0x000fc60000000000 */
[----:B------:R-:W-:Y:S01]  /*2613d0*/  PRMT R40, R40, 0x8880, RZ ;  /* 0x0000888028287816 */ /* 0x000fe200000000ff */
[----:B------:R-:W-:Y:S01]  /*2613e0*/  IMAD R15, R36, 0xa, R15 ;  /* 0x0000000a240f7824 */ /* 0x000fe200078e020f */
[----:B----4-:R-:W-:-:S13]  /*2613f0*/  ISETP.NE.AND P2, PT, R35, 0x2e, PT ;  /* 0x0000002e2300780c */ /* 0x010fda0003f45270 */
[----:B------:R0:W4:Y:S01]  /*261400*/  @!P2 LDL.U8 R35, [R6] ;  /* 0x000000000623a983 */ /* 0x0001220000100000 */
[----:B------:R-:W-:Y:S01]  /*261410*/  VIADD R36, R15, 0xffffffd0 ;  /* 0xffffffd00f247836 */ /* 0x000fe20000000000 */
[----:B------:R-:W-:Y:S01]  /*261420*/  LOP3.LUT R41, R41, 0xffff, RZ, 0xc0, !PT ;  /* 0x0000ffff29297812 */ /* 0x000fe200078ec0ff */
[----:B------:R-:W-:-:S03]  /*261430*/  IMAD.MOV.U32 R15, RZ, RZ, R40 ;  /* 0x000000ffff0f7224 */ /* 0x000fc600078e0028 */
[----:B------:R-:W-:Y:S01]  /*261440*/  PRMT R41, R41, 0x8880, RZ ;  /* 0x0000888029297816 */ /* 0x000fe200000000ff */
[----:B------:R-:W-:Y:S01]  /*261450*/  IMAD R15, R36, 0xa, R15 ;  /* 0x0000000a240f7824 */ /* 0x000fe200078e020f */
[----:B-----5:R-:W-:-:S03]  /*261460*/  LOP3.LUT R42, R42, 0xffff, RZ, 0xc0, !PT ;  /* 0x0000ffff2a2a7812 */ /* 0x020fc600078ec0ff */
[----:B------:R-:W-:Y:S02]  /*261470*/  VIADD R36, R15, 0xffffffd0 ;  /* 0xffffffd00f247836 */ /* 0x000fe40000000000 */
[----:B------:R-:W-:Y:S01]  /*261480*/  IMAD.MOV.U32 R15, RZ, RZ, R41 ;  /* 0x000000ffff0f7224 */ /* 0x000fe200078e0029 */
[----:B------:R-:W-:-:S03]  /*261490*/  PRMT R42, R42, 0x8880, RZ ;  /* 0x000088802a2a7816 */ /* 0x000fc600000000ff */
[----:B------:R-:W-:Y:S01]  /*2614a0*/  IMAD R15, R36, 0xa, R15 ;  /* 0x0000000a240f7824 */ /* 0x000fe200078e020f */
[----:B--2---:R-:W-:-:S03]  /*2614b0*/  LOP3.LUT R43, R43, 0xffff, RZ, 0xc0, !PT ;  /* 0x0000ffff2b2b7812 */ /* 0x004fc600078ec0ff */
[----:B------:R-:W-:Y:S02]  /*2614c0*/  VIADD R36, R15, 0xffffffd0 ;  /* 0xffffffd00f247836 */ /* 0x000fe40000000000 */
[----:B------:R-:W-:Y:S01]  /*2614d0*/  IMAD.MOV.U32 R15, RZ, RZ, R42 ;  /* 0x000000ffff0f7224 */ /* 0x000fe200078e002a */
[----:B------:R-:W-:-:S03]  /*2614e0*/  PRMT R43, R43, 0x8880, RZ ;  /* 0x000088802b2b7816 */ /* 0x000fc600000000ff */
[----:B------:R-:W-:Y:S01]  /*2614f0*/  IMAD R15, R36, 0xa, R15 ;  /* 0x0000000a240f7824 */ /* 0x000fe200078e020f */
[----:B---3--:R-:W-:-:S03]  /*261500*/  LOP3.LUT R44, R44, 0xffff, RZ, 0xc0, !PT ;  /* 0x0000ffff2c2c7812 */ /* 0x008fc600078ec0ff */
[----:B------:R-:W-:Y:S02]  /*261510*/  VIADD R36, R15, 0xffffffd0 ;  /* 0xffffffd00f247836 */ /* 0x000fe40000000000 */
[----:B------:R-:W-:Y:S01]  /*261520*/  IMAD.MOV.U32 R15, RZ, RZ, R43 ;  /* 0x000000ffff0f7224 */ /* 0x000fe200078e002b */
[----:B------:R-:W-:-:S03]  /*261530*/  PRMT R44, R44, 0x8880, RZ ;  /* 0x000088802c2c7816 */ /* 0x000fc600000000ff */
[----:B------:R-:W-:-:S04]  /*261540*/  IMAD R15, R36, 0xa, R15 ;  /* 0x0000000a240f7824 */ /* 0x000fc800078e020f */
[----:B------:R-:W-:Y:S02]  /*261550*/  VIADD R36, R15, 0xffffffd0 ;  /* 0xffffffd00f247836 */ /* 0x000fe40000000000 */
[----:B------:R-:W-:-:S04]  /*261560*/  IMAD.MOV.U32 R15, RZ, RZ, R44 ;  /* 0x000000ffff0f7224 */ /* 0x000fc800078e002c */
[----:B------:R-:W-:Y:S02]  /*261570*/  IMAD R15, R36, 0xa, R15 ;  /* 0x0000000a240f7824 */ /* 0x000fe400078e020f */
[----:B------:R-:W-:Y:S02]  /*261580*/  @!P5 VIADD R20, R20, 0x4 ;  /* 0x000000041414d836 */ /* 0x000fe40000000000 */
[----:B------:R-:W-:Y:S02]  /*261590*/  VIADD R36, R15, 0xffffffd0 ;  /* 0xffffffd00f247836 */ /* 0x000fe40000000000 */
[----:B------:R-:W-:-:S04]  /*2615a0*/  @!P5 IMAD.MOV.U32 R21, RZ, RZ, R20 ;  /* 0x000000ffff15d224 */ /* 0x000fc800078e0014 */
[----:B0-----:R-:W-:Y:S01]  /*2615b0*/  @!P2 IMAD.MOV.U32 R6, RZ, RZ, R21 ;  /* 0x000000ffff06a224 */ /* 0x001fe200078e0015 */
[----:B----4-:R-:W-:-:S04]  /*2615c0*/  LOP3.LUT R35, R35, 0xffff, RZ, 0xc0, !PT ;  /* 0x0000ffff23237812 */ /* 0x010fc800078ec0ff */
[----:B------:R-:W-:-:S05]  /*2615d0*/  PRMT R35, R35, 0x8880, RZ ;  /* 0x0000888023237816 */ /* 0x000fca00000000ff */
[----:B------:R-:W-:-:S04]  /*2615e0*/  IMAD.MOV.U32 R15, RZ, RZ, R35 ;  /* 0x000000ffff0f7224 */ /* 0x000fc800078e0023 */
[----:B------:R-:W-:-:S04]  /*2615f0*/  IMAD R15, R36, 0xa, R15 ;  /* 0x0000000a240f7824 */ /* 0x000fc800078e020f */
[----:B------:R-:W-:-:S07]  /*261600*/  VIADD R15, R15, 0xffffffd0 ;  /* 0xffffffd00f0f7836 */ /* 0x000fce0000000000 */
.L_x_12502:
[----:B------:R-:W-:Y:S05]  /*261610*/  BSYNC.RECONVERGENT B3 ;  /* 0x0000000000037941 */ /* 0x000fea0003800200 */
.L_x_12501:
        /* <DEDUP_REMOVED lines=30> */
[----:B-----5:R-:W-:-:S02]  /*261800*/  LOP3.LUT R20, R20, 0xffff, RZ, 0xc0, !PT ;  /* 0x0000ffff14147812 */ /* 0x020fc400078ec0ff */
[----:B----4-:R-:W-:-:S13]  /*261810*/  ISETP.NE.AND P3, PT, R36, 0x2e, PT ;  /* 0x0000002e2400780c */ /* 0x010fda0003f65270 */
[----:B------:R0:W4:Y:S01]  /*261820*/  @!P3 LDL.U8 R36, [R6] ;  /* 0x000000000624b983 */ /* 0x0001220000100000 */
[----:B------:R-:W-:Y:S02]  /*261830*/  PRMT R20, R20, 0x8880, RZ ;  /* 0x0000888014147816 */ /* 0x000fe400000000ff */
[----:B--2---:R-:W-:-:S03]  /*261840*/  LOP3.LUT R21, R21, 0xffff, RZ, 0xc0, !PT ;  /* 0x0000ffff15157812 */ /* 0x004fc600078ec0ff */
[----:B------:R-:W-:Y:S01]  /*261850*/  IMAD R20, R15, 0xa, R20 ;  /* 0x0000000a0f147824 */ /* 0x000fe200078e0214 */
[----:B------:R-:W-:Y:S02]  /*261860*/  PRMT R15, R21, 0x8880, RZ ;  /* 0x00008880150f7816 */ /* 0x000fe400000000ff */
[----:B---3--:R-:W-:Y:S01]  /*261870*/  LOP3.LUT R35, R35, 0xffff, RZ, 0xc0, !PT ;  /* 0x0000ffff23237812 */ /* 0x008fe200078ec0ff */
[----:B------:R-:W-:-:S03]  /*261880*/  VIADD R20, R20, 0xffffffd0 ;  /* 0xffffffd014147836 */ /* 0x000fc60000000000 */
[----:B------:R-:W-:Y:S01]  /*261890*/  PRMT R35, R35, 0x8880, RZ ;  /* 0x0000888023237816 */ /* 0x000fe200000000ff */
[----:B------:R-:W-:-:S04]  /*2618a0*/  IMAD R15, R20, 0xa, R15 ;  /* 0x0000000a140f7824 */ /* 0x000fc800078e020f */
[----:B------:R-:W-:Y:S02]  /*2618b0*/  VIADD R20, R15, 0xffffffd0 ;  /* 0xffffffd00f147836 */ /* 0x000fe40000000000 */
[----:B------:R-:W-:-:S04]  /*2618c0*/  IMAD.MOV.U32 R15, RZ, RZ, R35 ;  /* 0x000000ffff0f7224 */ /* 0x000fc800078e0023 */
[----:B------:R-:W-:Y:S02]  /*2618d0*/  IMAD R15, R20, 0xa, R15 ;  /* 0x0000000a140f7824 */ /* 0x000fe400078e020f */
[----:B------:R-:W-:-:S04]  /*2618e0*/  @!P2 VIADD R20, R41, 0x4 ;  /* 0x000000042914a836 */ /* 0x000fc80000000000 */
[----:B------:R-:W-:-:S04]  /*2618f0*/  @!P2 IMAD.MOV.U32 R37, RZ, RZ, R20 ;  /* 0x000000ffff25a224 */ /* 0x000fc800078e0014 */
[----:B0-----:R-:W-:Y:S01]  /*261900*/  @!P3 IMAD.MOV.U32 R6, RZ, RZ, R37 ;  /* 0x000000ffff06b224 */ /* 0x001fe200078e0025 */
[----:B----4-:R-:W-:-:S04]  /*261910*/  LOP3.LUT R36, R36, 0xffff, RZ, 0xc0, !PT ;  /* 0x0000ffff24247812 */ /* 0x010fc800078ec0ff */
[----:B------:R-:W-:Y:S01]  /*261920*/  PRMT R21, R36, 0x8880, RZ ;  /* 0x0000888024157816 */ /* 0x000fe200000000ff */
[----:B------:R-:W-:-:S04]  /*261930*/  VIADD R36, R15, 0xffffffd0 ;  /* 0xffffffd00f247836 */ /* 0x000fc80000000000 */
[----:B------:R-:W-:-:S04]  /*261940*/  IMAD.MOV.U32 R15, RZ, RZ, R21 ;  /* 0x000000ffff0f7224 */ /* 0x000fc800078e0015 */
[----:B------:R-:W-:-:S04]  /*261950*/  IMAD R15, R36, 0xa, R15 ;  /* 0x0000000a240f7824 */ /* 0x000fc800078e020f */
[----:B------:R-:W-:-:S07]  /*261960*/  VIADD R15, R15, 0xffffffd0 ;  /* 0xffffffd00f0f7836 */ /* 0x000fce0000000000 */
.L_x_12504:
[----:B------:R-:W-:Y:S05]  /*261970*/  BSYNC.RECONVERGENT B3 ;  /* 0x0000000000037941 */ /* 0x000fea0003800200 */
.L_x_12503:
[----:B------:R-:W-:Y:S05]  /*261980*/  @!P1 BRA `(.L_x_12500) ;  /* 0x00000000009c9947 */ /* 0x000fea0003800000 */
        /* <DEDUP_REMOVED lines=8> */
[----:B------:R-:W-:Y:S01]  /*261a10*/  @!P1 IMAD.MOV.U32 R21, RZ, RZ, R35 ;  /* 0x000000ffff159224 */ /* 0x000fe200078e0023 */
[----:B-----5:R-:W-:-:S04]  /*261a20*/  LOP3.LUT R20, R20, 0xffff, RZ, 0xc0, !PT ;  /* 0x0000ffff14147812 */ /* 0x020fc800078ec0ff */
[----:B------:R-:W-:-:S05]  /*261a30*/  PRMT R20, R20, 0x8880, RZ ;  /* 0x0000888014147816 */ /* 0x000fca00000000ff */
[----:B------:R-:W-:Y:S02]  /*261a40*/  IMAD R15, R15, 0xa, R20 ;  /* 0x0000000a0f0f7824 */ /* 0x000fe400078e0214 */
[----:B------:R-:W-:Y:S02]  /*261a50*/  @!P1 VIADD R20, R6, 0x4 ;  /* 0x0000000406149836 */ /* 0x000fe40000000000 */
[----:B------:R-:W-:Y:S02]  /*261a60*/  VIADD R15, R15, 0xffffffd0 ;  /* 0xffffffd00f0f7836 */ /* 0x000fe40000000000 */
[----:B------:R-:W-:Y:S01]  /*261a70*/  @!P1 IMAD.MOV.U32 R35, RZ, RZ, R20 ;  /* 0x000000ffff239224 */ /* 0x000fe200078e0014 */
[----:B------:R-:W-:Y:S06]  /*261a80*/  @!P2 BRA `(.L_x_12500) ;  /* 0x00000000005ca947 */ /* 0x000fec0003800000 */
[----:B------:R-:W5:Y:S01]  /*261a90*/  LDL.U8 R6, [R36] ;  /* 0x0000000024067983 */ /* 0x000f620000100000 */
[----:B------:R-:W-:Y:S01]  /*261aa0*/  BSSY.RECONVERGENT B3, `(.L_x_12505) ;  /* 0x0000005000037945 */ /* 0x000fe20003800200 */
[----:B-----5:R-:W-:-:S13]  /*261ab0*/  ISETP.NE.AND P1, PT, R6, 0x2e, PT ;  /* 0x0000002e0600780c */ /* 0x020fda0003f25270 */
[----:B------:R-:W-:Y:S05]  /*261ac0*/  @P1 BRA `(.L_x_12506) ;  /* 0x0000000000081947 */ /* 0x000fea0003800000 */
[----:B------:R0:W5:Y:S02]  /*261ad0*/  LDL.U8 R6, [R21] ;  /* 0x0000000015067983 */ /* 0x0001640000100000 */
[----:B0-----:R-:W-:-:S07]  /*261ae0*/  IMAD.MOV.U32 R21, RZ, RZ, R35 ;  /* 0x000000ffff157224 */ /* 0x001fce00078e0023 */
.L_x_12506:
[----:B------:R-:W-:Y:S05]  /*261af0*/  BSYNC.RECONVERGENT B3 ;  /* 0x0000000000037941 */ /* 0x000fea0003800200 */
.L_x_12505:
[----:B------:R-:W-:Y:S02]  /*261b00*/  ISETP.NE.AND P1, PT, R7, 0x2, PT ;  /* 0x000000020700780c */ /* 0x000fe40003f25270 */
[----:B-----5:R-:W-:-:S04]  /*261b10*/  LOP3.LUT R6, R6, 0xffff, RZ, 0xc0, !PT ;  /* 0x0000ffff06067812 */ /* 0x020fc800078ec0ff */
[----:B------:R-:W-:-:S05]  /*261b20*/  PRMT R6, R6, 0x8880, RZ ;  /* 0x0000888006067816 */ /* 0x000fca00000000ff */
[----:B------:R-:W-:-:S04]  /*261b30*/  IMAD R6, R15, 0xa, R6 ;  /* 0x0000000a0f067824 */ /* 0x000fc800078e0206 */
[----:B------:R-:W-:Y:S01]  /*261b40*/  VIADD R15, R6, 0xffffffd0 ;  /* 0xffffffd0060f7836 */ /* 0x000fe20000000000 */
[----:B------:R-:W-:Y:S06]  /*261b50*/  @!P1 BRA `(.L_x_12500) ;  /* 0x0000000000289947 */ /* 0x000fec0003800000 */
[----:B------:R-:W5:Y:S01]  /*261b60*/  LDL.U8 R6, [R21] ;  /* 0x0000000015067983 */ /* 0x000f620000100000 */
[----:B------:R-:W-:Y:S01]  /*261b70*/  BSSY.RECONVERGENT B3, `(.L_x_12507) ;  /* 0x0000004000037945 */ /* 0x000fe20003800200 */
[----:B-----5:R-:W-:-:S13]  /*261b80*/  ISETP.NE.AND P1, PT, R6, 0x2e, PT ;  /* 0x0000002e0600780c */ /* 0x020fda0003f25270 */
[----:B------:R-:W-:Y:S05]  /*261b90*/  @P1 BRA `(.L_x_12508) ;  /* 0x0000000000041947 */ /* 0x000fea0003800000 */
[----:B------:R0:W5:Y:S02]  /*261ba0*/  LDL.U8 R6, [R21+0x1] ;  /* 0x0000010015067983 */ /* 0x0001640000100000 */
.L_x_12508:
[----:B------:R-:W-:Y:S05]  /*261bb0*/  BSYNC.RECONVERGENT B3 ;  /* 0x0000000000037941 */ /* 0x000fea0003800200 */
.L_x_12507:
[----:B-----5:R-:W-:-:S04]  /*261bc0*/  LOP3.LUT R6, R6, 0xffff, RZ, 0xc0, !PT ;  /* 0x0000ffff06067812 */ /* 0x020fc800078ec0ff */
[----:B------:R-:W-:-:S05]  /*261bd0*/  PRMT R6, R6, 0x8880, RZ ;  /* 0x0000888006067816 */ /* 0x000fca00000000ff */
[----:B------:R-:W-:-:S04]  /*261be0*/  IMAD R6, R15, 0xa, R6 ;  /* 0x0000000a0f067824 */ /* 0x000fc800078e0206 */
[----:B------:R-:W-:-:S07]  /*261bf0*/  VIADD R15, R6, 0xffffffd0 ;  /* 0xffffffd0060f7836 */ /* 0x000fce0000000000 */
.L_x_12500:
[----:B------:R-:W-:Y:S05]  /*261c00*/  BSYNC.RECONVERGENT B2 ;  /* 0x0000000000027941 */ /* 0x000fea0003800200 */
.L_x_12499:
[----:B0-----:R0:W1:Y:S02]  /*261c10*/  I2F.F64 R20, R15 ;  /* 0x0000000f00147312 */ /* 0x0010640000201c00 */
.L_x_12496:
[----:B------:R-:W-:Y:S05]  /*261c20*/  BSYNC.RECONVERGENT B0 ;  /* 0x0000000000007941 */ /* 0x000fea0003800200 */
.L_x_12495:
[----:B------:R-:W-:Y:S01]  /*261c30*/  LOP3.LUT R12, R12, 0x20, RZ, 0xfc, !PT ;  /* 0x000000200c0c7812 */ /* 0x000fe200078efcff */
[----:B-1----:R-:W-:Y:S01]  /*261c40*/  DADD R6, R20, R4 ;  /* 0x0000000014067229 */ /* 0x002fe20000000004 */
[----:B------:R-:W-:Y:S01]  /*261c50*/  PLOP3.LUT P1, PT, PT, PT, PT, 0x80, 0x8 ;  /* 0x000000000008781c */ /* 0x000fe20003f2f070 */
[----:B------:R-:W-:Y:S01]  /*261c60*/  IMAD.MOV.U32 R4, RZ, RZ, RZ ;  /* 0x000000ffff047224 */ /* 0x000fe200078e00ff */
[----:B------:R-:W-:-:S04]  /*261c70*/  LOP3.LUT R12, R12, 0xff, RZ, 0xc0, !PT ;  /* 0x000000ff0c0c7812 */ /* 0x000fc800078ec0ff */
[----:B------:R-:W-:-:S13]  /*261c80*/  ISETP.NE.AND P2, PT, R12, 0x65, PT ;  /* 0x000000650c00780c */ /* 0x000fda0003f45270 */
[----:B------:R-:W-:Y:S05]  /*261c90*/  @P2 BRA `(.L_x_12509) ;  /* 0x00000000005c2947 */ /* 0x000fea0003800000 */
[----:B------:R-:W5:Y:S01]  /*261ca0*/  LDL.U8 R5, [R11+0x1] ;  /* 0x000001000b057983 */ /* 0x000f620000100000 */
[C---:B0-----:R-:W-:Y:S02]  /*261cb0*/  VIADD R15, R11.reuse, 0x2 ;  /* 0x000000020b0f7836 */ /* 0x041fe40000000000 */
[----:B------:R-:W-:Y:S01]  /*261cc0*/  VIADD R4, R11, 0x1 ;  /* 0x000000010b047836 */ /* 0x000fe20000000000 */
[----:B-----5:R-:W-:-:S13]  /*261cd0*/  ISETP.NE.AND P1, PT, R5, 0x2d, PT ;  /* 0x0000002d0500780c */ /* 0x020fda0003f25270 */
[----:B------:R-:W-:-:S04]  /*261ce0*/  @P1 ISETP.NE.AND P2, PT, R5, 0x2b, PT ;  /* 0x0000002b0500180c */ /* 0x000fc80003f45270 */
[----:B------:R-:W-:-:S05]  /*261cf0*/  @P1 SEL R15, R15, R4, !P2 ;  /* 0x000000040f0f1207 */ /* 0x000fca0005000000 */
[----:B------:R-:W5:Y:S02]  /*261d00*/  LDL.U8 R4, [R15] ;  /* 0x000000000f047983 */ /* 0x000f640000100000 */
[----:B-----5:R-:W-:-:S05]  /*261d10*/  VIADD R5, R4, 0xffffffc6 ;  /* 0xffffffc604057836 */ /* 0x020fca0000000000 */
[----:B------:R-:W-:-:S04]  /*261d20*/  LOP3.LUT R5, R5, 0xff, RZ, 0xc0, !PT ;  /* 0x000000ff05057812 */ /* 0x000fc800078ec0ff */
[----:B------:R-:W-:-:S13]  /*261d30*/  ISETP.GE.U32.AND P2, PT, R5, 0xf6, PT ;  /* 0x000000f60500780c */ /* 0x000fda0003f46070 */
[----:B------:R-:W-:Y:S05]  /*261d40*/  @!P2 BRA `(.L_x_12480) ;  /* 0x00000004001ca947 */ /* 0x000fea0003800000 */
[----:B------:R-:W-:Y:S01]  /*261d50*/  PRMT R5, R4, 0x7610, R5 ;  /* 0x0000761004057816 */ /* 0x000fe20000000005 */
[----:B------:R-:W-:-:S07]  /*261d60*/  IMAD.MOV.U32 R4, RZ, RZ, RZ ;  /* 0x000000ffff047224 */ /* 0x000fce00078e00ff */
.L_x_12510:
[----:B------:R-:W-:Y:S02]  /*261d70*/  LOP3.LUT R11, R5, 0xff, RZ, 0xc0, !PT ;  /* 0x000000ff050b7812 */ /* 0x000fe400078ec0ff */
[----:B------:R0:W5:Y:S03]  /*261d80*/  LDL.U8 R5, [R15+0x1] ;  /* 0x000001000f057983 */ /* 0x0001660000100000 */
[----:B------:R-:W-:Y:S02]  /*261d90*/  IMAD R4, R4, 0xa, R11 ;  /* 0x0000000a04047824 */ /* 0x000fe400078e020b */
[----:B------:R-:W-:Y:S02]  /*261da0*/  VIADD R11, R15, 0x1 ;  /* 0x000000010f0b7836 */ /* 0x000fe40000000000 */
[----:B------:R-:W-:Y:S02]  /*261db0*/  VIADD R4, R4, 0xffffffd0 ;  /* 0xffffffd004047836 */ /* 0x000fe40000000000 */
[----:B0-----:R-:W-:-:S02]  /*261dc0*/  IMAD.MOV.U32 R15, RZ, RZ, R11 ;  /* 0x000000ffff0f7224 */ /* 0x001fc400078e000b */
[----:B-----5:R-:W-:-:S05]  /*261dd0*/  VIADD R12, R5, 0xffffffc6 ;  /* 0xffffffc6050c7836 */ /* 0x020fca0000000000 */
[----:B------:R-:W-:-:S04]  /*261de0*/  LOP3.LUT R12, R12, 0xff, RZ, 0xc0, !PT ;  /* 0x000000ff0c0c7812 */ /* 0x000fc800078ec0ff */
[----:B------:R-:W-:-:S13]  /*261df0*/  ISETP.GT.U32.AND P2, PT, R12, 0xf5, PT ;  /* 0x000000f50c00780c */ /* 0x000fda0003f44070 */
[----:B------:R-:W-:Y:S05]  /*261e00*/  @P2 BRA `(.L_x_12510) ;  /* 0xfffffffc00d82947 */ /* 0x000fea000383ffff */
.L_x_12509:
[----:B------:R-:W-:Y:S01]  /*261e10*/  IMAD.MOV R5, RZ, RZ, -R13 ;  /* 0x000000ffff057224 */ /* 0x000fe200078e0a0d */
[----:B------:R-:W-:Y:S01]  /*261e20*/  ISETP.GT.AND P2, PT, R13, 0x12, PT ;  /* 0x000000120d00780c */ /* 0x000fe20003f44270 */
[----:B------:R-:W-:Y:S01]  /*261e30*/  @!P1 IMAD.MOV R4, RZ, RZ, -R4 ;  /* 0x000000ffff049224 */ /* 0x000fe200078e0a04 */
[----:B------:R-:W-:Y:S01]  /*261e40*/  BSSY.RECONVERGENT B0, `(.L_x_12511) ;  /* 0x0000018000007945 */ /* 0x000fe20003800200 */
[----:B------:R-:W-:Y:S01]  /*261e50*/  IMAD.MOV.U32 R12, RZ, RZ, 0x0 ;  /* 0x00000000ff0c7424 */ /* 0x000fe200078e00ff */
[----:B------:R-:W-:Y:S01]  /*261e60*/  SEL R5, R5, 0xffffffee, !P2 ;  /* 0xffffffee05057807 */ /* 0x000fe20005000000 */
[----:B------:R-:W-:-:S03]  /*261e70*/  IMAD.MOV.U32 R13, RZ, RZ, 0x3ff00000 ;  /* 0x3ff00000ff0d7424 */ /* 0x000fc600078e00ff */
[----:B0-----:R-:W-:-:S04]  /*261e80*/  IADD3 R15, PT, PT, R4, R5, R14 ;  /* 0x00000005040f7210 */ /* 0x001fc80007ffe00e */
[----:B------:R-:W-:-:S13]  /*261e90*/  ISETP.NE.AND P1, PT, R15, RZ, PT ;  /* 0x000000ff0f00720c */ /* 0x000fda0003f25270 */
[----:B------:R-:W-:Y:S05]  /*261ea0*/  @!P1 BRA `(.L_x_12512) ;  /* 0x0000000000449947 */ /* 0x000fea0003800000 */
[----:B------:R-:W-:Y:S01]  /*261eb0*/  IABS R4, R15 ;  /* 0x0000000f00047213 */ /* 0x000fe20000000000 */
[----:B------:R-:W-:Y:S02]  /*261ec0*/  IMAD.MOV.U32 R14, RZ, RZ, R18 ;  /* 0x000000ffff0e7224 */ /* 0x000fe400078e0012 */
[----:B------:R-:W-:Y:S01]  /*261ed0*/  IMAD.MOV.U32 R12, RZ, RZ, 0x0 ;  /* 0x00000000ff0c7424 */ /* 0x000fe200078e00ff */
[----:B------:R-:W-:Y:S01]  /*261ee0*/  VIMNMX.U32 R4, PT, PT, R4, 0x1ff, PT ;  /* 0x000001ff04047848 */ /* 0x000fe20003fe0000 */
[----:B------:R-:W-:-:S07]  /*261ef0*/  IMAD.MOV.U32 R13, RZ, RZ, 0x3ff00000 ;  /* 0x3ff00000ff0d7424 */ /* 0x000fce00078e00ff */
.L_x_12515:
[C---:B------:R-:W-:Y:S01]  /*261f00*/  LOP3.LUT R5, R4.reuse, 0x1, RZ, 0xc0, !PT ;  /* 0x0000000104057812 */ /* 0x040fe200078ec0ff */
[----:B------:R-:W-:Y:S01]  /*261f10*/  BSSY.RECONVERGENT B2, `(.L_x_12513) ;  /* 0x0000007000027945 */ /* 0x000fe20003800200 */
[----:B------:R-:W-:Y:S02]  /*261f20*/  ISETP.GT.U32.AND P2, PT, R4, 0x1, PT ;  /* 0x000000010400780c */ /* 0x000fe40003f44070 */
[----:B------:R-:W-:Y:S02]  /*261f30*/  ISETP.NE.U32.AND P1, PT, R5, 0x1, PT ;  /* 0x000000010500780c */ /* 0x000fe40003f25070 */
[----:B------:R-:W-:-:S11]  /*261f40*/  SHF.R.U32.HI R11, RZ, 0x1, R4 ;  /* 0x00000001ff0b7819 */ /* 0x000fd60000011604 */
[----:B------:R-:W-:Y:S05]  /*261f50*/  @P1 BRA `(.L_x_12514) ;  /* 0x0000000000081947 */ /* 0x000fea0003800000 */
[----:B------:R-:W5:Y:S02]  /*261f60*/  LDL.64 R4, [R14] ;  /* 0x000000000e047983 */ /* 0x000f640000100a00 */
[----:B-----5:R-:W-:-:S11]  /*261f70*/  DMUL R12, R12, R4 ;  /* 0x000000040c0c7228 */ /* 0x020fd60000000000 */
.L_x_12514:
[----:B------:R-:W-:Y:S05]  /*261f80*/  BSYNC.RECONVERGENT B2 ;  /* 0x0000000000027941 */ /* 0x000fea0003800200 */
.L_x_12513:
[----:B------:R-:W-:Y:S02]  /*261f90*/  IMAD.MOV.U32 R4, RZ, RZ, R11 ;  /* 0x000000ffff047224 */ /* 0x000fe400078e000b */
[----:B------:R-:W-:Y:S01]  /*261fa0*/  VIADD R14, R14, 0x8 ;  /* 0x000000080e0e7836 */ /* 0x000fe20000000000 */
[----:B------:R-:W-:Y:S06]  /*261fb0*/  @P2 BRA `(.L_x_12515) ;  /* 0xfffffffc00d02947 */ /* 0x000fec000383ffff */
.L_x_12512:
[----:B------:R-:W-:Y:S05]  /*261fc0*/  BSYNC.RECONVERGENT B0 ;  /* 0x0000000000007941 */ /* 0x000fea0003800200 */
.L_x_12511:
[----:B------:R-:W-:-:S13]  /*261fd0*/  ISETP.GT.AND P1, PT, R15, -0x1, PT ;  /* 0xffffffff0f00780c */ /* 0x000fda0003f24270 */
[----:B------:R-:W-:Y:S05]  /*261fe0*/  @P1 BRA `(.L_x_12516) ;  /* 0x0000000000701947 */ /* 0x000fea0003800000 */
[----:B------:R-:W0:Y:S01]  /*261ff0*/  MUFU.RCP64H R5, R13 ;  /* 0x0000000d00057308 */ /* 0x000e220000001800 */
[----:B------:R-:W-:Y:S01]  /*262000*/  IMAD.MOV.U32 R4, RZ, RZ, 0x1 ;  /* 0x00000001ff047424 */ /* 0x000fe200078e00ff */
[----:B------:R-:W-:Y:S01]  /*262010*/  FSETP.GEU.AND P2, PT, |R7|, 6.5827683646048100446e-37, PT ;  /* 0x036000000700780b */ /* 0x000fe20003f4e200 */
[----:B------:R-:W-:Y:S04]  /*262020*/  BSSY.RECONVERGENT B2, `(.L_x_12517) ;  /* 0x0000015000027945 */ /* 0x000fe80003800200 */
        /* <DEDUP_REMOVED lines=12> */
[----:B------:R-:W-:Y:S05]  /*2620f0*/  BMOV.32.CLEAR RZ, B5 ;  /* 0x0000000005ff7355 */ /* 0x000fea0000100000 */
[----:B------:R-:W-:Y:S02]  /*262100*/  IMAD.MOV.U32 R41, RZ, RZ, R7 ;  /* 0x000000ffff297224 */ /* 0x000fe400078e0007 */
[----:B------:R-:W-:Y:S01]  /*262110*/  IMAD.MOV.U32 R6, RZ, RZ, R12 ;  /* 0x000000ffff067224 */ /* 0x000fe200078e000c */
[----:B------:R-:W-:Y:S01]  /*262120*/  MOV R12, 0x262150 ;  /* 0x00262150000c7802 */ /* 0x000fe20000000f00 */
[----:B------:R-:W-:-:S07]  /*262130*/  IMAD.MOV.U32 R7, RZ, RZ, R13 ;  /* 0x000000ffff077224 */ /* 0x000fce00078e000d */
[----:B--234-:R-:W-:Y:S05]  /*262140*/  CALL.REL.NOINC `($__internal_0_$__cuda_sm20_div_rn_f64_full) ;  /* 0x000008bc00b87944 */ /* 0x01cfea0003c00000 */
[----:B------:R-:W-:Y:S02]  /*262150*/  IMAD.MOV.U32 R4, RZ, RZ, R36 ;  /* 0x000000ffff047224 */ /* 0x000fe400078e0024 */
[----:B------:R-:W-:-:S07]  /*262160*/  IMAD.MOV.U32 R5, RZ, RZ, R37 ;  /* 0x000000ffff057224 */ /* 0x000fce00078e0025 */
.L_x_12518:
[----:B------:R-:W-:Y:S05]  /*262170*/  BSYNC.RECONVERGENT B2 ;  /* 0x0000000000027941 */ /* 0x000fea0003800200 */
.L_x_12517:
[----:B------:R-:W-:Y:S02]  /*262180*/  IMAD.MOV.U32 R6, RZ, RZ, R4 ;  /* 0x000000ffff067224 */ /* 0x000fe400078e0004 */
[----:B------:R-:W-:Y:S01]  /*262190*/  IMAD.MOV.U32 R7, RZ, RZ, R5 ;  /* 0x000000ffff077224 */ /* 0x000fe200078e0005 */
[----:B------:R-:W-:Y:S06]  /*2621a0*/  BRA `(.L_x_12480) ;  /* 0x0000000000047947 */ /* 0x000fec0003800000 */
.L_x_12516:
[----:B------:R-:W-:-:S11]  /*2621b0*/  DMUL R6, R6, R12 ;  /* 0x0000000c06067228 */ /* 0x000fd60000000000 */
.L_x_12480:
[----:B------:R-:W-:Y:S05]  /*2621c0*/  BSYNC.RECONVERGENT B1 ;  /* 0x0000000000017941 */ /* 0x000fea0003800200 */
.L_x_12479:
[----:B------:R-:W-:Y:S01]  /*2621d0*/  ISETP.NE.AND P1, PT, R10, RZ, PT ;  /* 0x000000ff0a00720c */ /* 0x000fe20003f25270 */
[----:B------:R-:W-:-:S10]  /*2621e0*/  DADD R4, -RZ, -R6 ;  /* 0x00000000ff047229 */ /* 0x000fd40000000906 */
[----:B------:R-:W-:Y:S02]  /*2621f0*/  FSEL R12, R4, R6, !P0 ;  /* 0x00000006040c7208 */ /* 0x000fe40004000000 */
[----:B------:R-:W-:Y:S01]  /*262200*/  FSEL R13, R5, R7, !P0 ;  /* 0x00000007050d7208 */ /* 0x000fe20004000000 */
[----:B------:R-:W-:Y:S06]  /*262210*/  @P1 BRA `(.L_x_12439) ;  /* 0x0000000400b01947 */ /* 0x000fec0003800000 */
[----:B------:R-:W-:Y:S01]  /*262220*/  ISETP.NE.AND P0, PT, R9, -0x1, PT ;  /* 0xffffffff0900780c */ /* 0x000fe20003f05270 */
[----:B------:R-:W-:-:S12]  /*262230*/  BSSY.RECONVERGENT B0, `(.L_x_12519) ;  /* 0x0000059000007945 */ /* 0x000fd80003800200 */
[----:B------:R-:W-:Y:S02]  /*262240*/  @!P0 IMAD.MOV.U32 R4, RZ, RZ, 0x5368 ;  /* 0x00005368ff048424 */ /* 0x000fe400078e00ff */
[----:B--234-:R-:W-:-:S03]  /*262250*/  @!P0 IMAD.MOV.U32 R10, RZ, RZ, 0x5368 ;  /* 0x00005368ff0a8424 */ /* 0x01cfc600078e00ff */
[----:B------:R0:W-:Y:S01]  /*262260*/  @!P0 STL [UR45], R4 ;  /* 0x00000004ff008987 */ /* 0x0001e2000810082d */
[----:B------:R-:W-:Y:S05]  /*262270*/  @!P0 BRA `(.L_x_12520) ;  /* 0x0000000400508947 */ /* 0x000fea0003800000 */
[----:B------:R-:W1:Y:S01]  /*262280*/  S2R R5, SR_CgaCtaId ;  /* 0x0000000000057919 */ /* 0x000e620000008800 */
[----:B0-----:R-:W-:-:S04]  /*262290*/  MOV R4, 0x400 ;  /* 0x0000040000047802 */ /* 0x001fc80000000f00 */
[----:B-1----:R-:W-:-:S05]  /*2622a0*/  LEA R14, R5, R4, 0x18 ;  /* 0x00000004050e7211 */ /* 0x002fca00078ec0ff */
        /* <DEDUP_REMOVED lines=47> */
.L_x_12523:
[----:B------:R-:W-:Y:S05]  /*2625a0*/  BSYNC.RECONVERGENT B1 ;  /* 0x0000000000017941 */ /* 0x000fea0003800200 */
.L_x_12522:
        /* <DEDUP_REMOVED lines=26> */
.L_x_12525:
[----:B------:R-:W-:Y:S05]  /*262750*/  BSYNC.RECONVERGENT B1 ;  /* 0x0000000000017941 */ /* 0x000fea0003800200 */
.L_x_12524:
[----:B------:R2:W-:Y:S01]  /*262760*/  STL [UR45], R10 ;  /* 0x0000000aff007987 */ /* 0x0005e2000810082d */
[----:B------:R-:W-:Y:S05]  /*262770*/  BRA `(.L_x_12520) ;  /* 0x0000000000107947 */ /* 0x000fea0003800000 */
.L_x_12521:
[----:B------:R-:W-:-:S05]  /*262780*/  LEA R4, P0, R8, R10, 0x3 ;  /* 0x0000000a08047211 */ /* 0x000fca00078018ff */
[----:B------:R-:W-:-:S05]  /*262790*/  IMAD.X R5, RZ, RZ, R11, P0 ;  /* 0x000000ffff057224 */ /* 0x000fca00000e060b */
[----:B------:R3:W-:Y:S04]  /*2627a0*/  ST.E.64 desc[UR36][R4.64+0x20], R12 ;  /* 0x0000200c04007985 */ /* 0x0007e8000c101b24 */
[----:B------:R-:W5:Y:S02]  /*2627b0*/  LDL R10, [UR45] ;  /* 0x0000002dff0a7983 */ /* 0x000f640008100800 */
.L_x_12520:
[----:B------:R-:W-:Y:S05]  /*2627c0*/  BSYNC.RECONVERGENT B0 ;  /* 0x0000000000007941 */ /* 0x000fea0003800200 */
.L_x_12519:
[----:B-----5:R-:W-:-:S13]  /*2627d0*/  ISETP.NE.AND P0, PT, R10, RZ, PT ;  /* 0x000000ff0a00720c */ /* 0x020fda0003f05270 */
[----:B------:R-:W-:Y:S05]  /*2627e0*/  @P0 BRA `(.L_x_12439) ;  /* 0x00000000003c0947 */ /* 0x000fea0003800000 */
[----:B------:R-:W4:Y:S01]  /*2627f0*/  S2UR UR5, SR_CgaCtaId ;  /* 0x00000000000579c3 */ /* 0x000f220000008800 */
[----:B------:R-:W-:Y:S02]  /*262800*/  UMOV UR4, 0x400 ;  /* 0x0000040000047882 */ /* 0x000fe40000000000 */
[----:B----4-:R-:W-:-:S09]  /*262810*/  ULEA UR4, UR5, UR4, 0x18 ;  /* 0x0000000405047291 */ /* 0x010fd2000f8ec0ff */
[----:B---3--:R-:W0:Y:S02]  /*262820*/  LDS.64 R12, [UR4] ;  /* 0x00000004ff0c7984 */ /* 0x008e240008000a00 */
[----:B01----:R-:W-:-:S05]  /*262830*/  IMAD.WIDE R4, R3, 0x10, R12 ;  /* 0x0000001003047825 */ /* 0x003fca00078e020c */
[----:B------:R-:W3:Y:S01]  /*262840*/  LD.E R15, desc[UR36][R4.64+0xc] ;  /* 0x00000c24040f7980 */ /* 0x000ee2000c101900 */
[----:B------:R-:W-:-:S05]  /*262850*/  VIADD R8, R8, 0x1 ;  /* 0x0000000108087836 */ /* 0x000fca0000000000 */
[----:B---3--:R-:W-:-:S13]  /*262860*/  ISETP.GE.AND P0, PT, R8, R15, PT ;  /* 0x0000000f0800720c */ /* 0x008fda0003f06270 */
[----:B------:R-:W-:Y:S05]  /*262870*/  @!P0 BRA `(.L_x_12526) ;  /* 0xffffffb000c48947 */ /* 0x000fea000383ffff */
.L_x_12431:
[----:B------:R-:W-:-:S05]  /*262880*/  IMAD.WIDE R12, R31, 0x10, R12 ;  /* 0x000000101f0c7825 */ /* 0x000fca00078e020c */
[----:B------:R0:W-:Y:S04]  /*262890*/  ST.E desc[UR36][R12.64+0x28], R15 ;  /* 0x0000280f0c007985 */ /* 0x0001e8000c101924 */
[----:B------:R-:W3:Y:S02]  /*2628a0*/  LDL R3, [UR45] ;  /* 0x0000002dff037983 */ /* 0x000ee40008100800 */
[----:B---3--:R-:W-:-:S13]  /*2628b0*/  ISETP.NE.AND P0, PT, R3, RZ, PT ;  /* 0x000000ff0300720c */ /* 0x008fda0003f05270 */
[----:B0-----:R-:W-:Y:S05]  /*2628c0*/  @!P0 BRA `(.L_x_12527) ;  /* 0x0000005400908947 */ /* 0x001fea0003800000 */
[----:B------:R-:W-:Y:S05]  /*2628d0*/  BRA `(.L_x_12047) ;  /* 0x0000005400987947 */ /* 0x000fea0003800000 */
.L_x_12439:
[----:B------:R-:W-:Y:S01]  /*2628e0*/  ISETP.EQ.AND P0, PT, R10, RZ, PT ;  /* 0x000000ff0a00720c */ /* 0x000fe20003f02270 */
[----:B------:R-:W-:-:S03]  /*2628f0*/  IMAD.MOV.U32 R0, RZ, RZ, RZ ;  /* 0x000000ffff007224 */ /* 0x000fc600078e00ff */
[----:B------:R-:W-:Y:S01]  /*262900*/  P2R R34, PR, RZ, 0x1 ;  /* 0x00000001ff227803 */ /* 0x000fe20000000000 */
[----:B------:R-:W-:Y:S08]  /*262910*/  BRA `(.L_x_12047) ;  /* 0x0000005400887947 */ /* 0x000ff00003800000 */
.L_x_12404:
[----:B------:R-:W-:Y:S02]  /*262920*/  IMAD.MOV.U32 R10, RZ, RZ, 0xb0 ;  /* 0x000000b0ff0a7424 */ /* 0x000fe400078e00ff */
[----:B-----5:R-:W-:-:S06]  /*262930*/  IMAD.MOV.U32 R11, RZ, RZ, 0x0 ;  /* 0x00000000ff0b7424 */ /* 0x020fcc00078e00ff */
[----:B------:R-:W2:Y:S01]  /*262940*/  ATOMG.E.ADD.64.STRONG.GPU PT, R10, desc[UR36][R38.64+0x8], R10 ;  /* 0x8000080a260a79a8 */ /* 0x000ea200081ef524 */
[----:B------:R-:W0:Y:S01]  /*262950*/  S2UR UR5, SR_CgaCtaId ;  /* 0x00000000000579c3 */ /* 0x000e220000008800 */
[----:B------:R-:W-:Y:S01]  /*262960*/  UMOV UR4, 0x400 ;  /* 0x0000040000047882 */ /* 0x000fe20000000000 */
[----:B------:R-:W-:Y:S01]  /*262970*/  BSSY B0, `(.L_x_12528) ;  /* 0x00000ce000007945 */ /* 0x000fe20003800000 */
[----:B0-----:R-:W-:-:S06]  /*262980*/  ULEA UR4, UR5, UR4, 0x18 ;  /* 0x0000000405047291 */ /* 0x001fcc000f8ec0ff */
[----:B------:R-:W-:-:S05]  /*262990*/  IMAD.U32 R8, RZ, RZ, UR4 ;  /* 0x00000004ff087e24 */ /* 0x000fca000f8e00ff */
[----:B---34-:R-:W0:Y:S01]  /*2629a0*/  LDS.128 R4, [R8] ;  /* 0x0000000008047984 */ /* 0x018e220000000c00 */
        /* <DEDUP_REMOVED lines=12> */
[----:B------:R1:W-:Y:S01]  /*262a70*/  ST.E.U8 desc[UR36][R4.64], RZ ;  /* 0x000000ff04007985 */ /* 0x0003e2000c101124 */
[----:B------:R-:W-:Y:S02]  /*262a80*/  IMAD.MOV.U32 R6, RZ, RZ, 0x1 ;  /* 0x00000001ff067424 */ /* 0x000fe400078e00ff */
[----:B------:R-:W-:Y:S01]  /*262a90*/  IMAD.MOV.U32 R7, RZ, RZ, 0xa8 ;  /* 0x000000a8ff077424 */ /* 0x000fe200078e00ff */
[----:B------:R1:W-:Y:S01]  /*262aa0*/  ST.E desc[UR36][R4.64+0x4], R11 ;  /* 0x0000040b04007985 */ /* 0x0003e2000c101924 */
[----:B------:R-:W-:Y:S02]  /*262ab0*/  IMAD.MOV.U32 R9, RZ, RZ, 0x22 ;  /* 0x00000022ff097424 */ /* 0x000fe400078e00ff */
[----:B0-----:R-:W-:Y:S01]  /*262ac0*/  IMAD.MOV.U32 R0, RZ, RZ, RZ ;  /* 0x000000ffff007224 */ /* 0x001fe200078e00ff */
[----:B------:R1:W-:Y:S04]  /*262ad0*/  ST.E desc[UR36][R4.64+0x8], R7 ;  /* 0x0000080704007985 */ /* 0x0003e8000c101924 */
[----:B------:R1:W-:Y:S04]  /*262ae0*/  ST.E desc[UR36][R4.64+0xc], R9 ;  /* 0x00000c0904007985 */ /* 0x0003e8000c101924 */
[----:B------:R1:W-:Y:S04]  /*262af0*/  ST.E.U8 desc[UR36][R4.64+0x1], RZ ;  /* 0x000001ff04007985 */ /* 0x0003e8000c101124 */
[----:B------:R1:W-:Y:S02]  /*262b00*/  ST.E.U8 desc[UR36][R4.64+0x3], R6 ;  /* 0x0000030604007985 */ /* 0x0003e4000c101124 */
.L_x_12545:
        /* <DEDUP_REMOVED lines=52> */
.L_x_12533:
[----:B------:R-:W-:Y:S05]  /*262e50*/  BSYNC.RECONVERGENT B2 ;  /* 0x0000000000027941 */ /* 0x000fea0003800200 */
.L_x_12532:
        /* <DEDUP_REMOVED lines=26> */
.L_x_12535:
[----:B------:R-:W-:Y:S05]  /*263000*/  BSYNC.RECONVERGENT B2 ;  /* 0x0000000000027941 */ /* 0x000fea0003800200 */
.L_x_12534:
[----:B------:R2:W-:Y:S01]  /*263010*/  STL [UR45], R6 ;  /* 0x00000006ff007987 */ /* 0x0005e2000810082d */
[----:B------:R-:W-:Y:S05]  /*263020*/  BRA `(.L_x_12536) ;  /* 0x0000000000107947 */ /* 0x000fea0003800000 */
.L_x_12531:
[----:B------:R-:W-:-:S05]  /*263030*/  LEA R4, P0, R0, R10, 0x2 ;  /* 0x0000000a00047211 */ /* 0x000fca00078010ff */
[----:B------:R-:W-:-:S05]  /*263040*/  IMAD.X R5, RZ, RZ, R11, P0 ;  /* 0x000000ffff057224 */ /* 0x000fca00000e060b */
[----:B------:R3:W-:Y:S04]  /*263050*/  ST.E desc[UR36][R4.64+0x20], RZ ;  /* 0x000020ff04007985 */ /* 0x0007e8000c101924 */
[----:B------:R3:W-:Y:S02]  /*263060*/  ST.E.U8 desc[UR36][R4.64+0x20], RZ ;  /* 0x000020ff04007985 */ /* 0x0007e4000c101124 */
.L_x_12536:
[----:B------:R-:W-:Y:S05]  /*263070*/  BSYNC.RECONVERGENT B1 ;  /* 0x0000000000017941 */ /* 0x000fea0003800200 */
.L_x_12530:
        /* <DEDUP_REMOVED lines=52> */
.L_x_12540:
[----:B------:R-:W-:Y:S01]  /*2633c0*/  IMAD.MOV.U32 R4, RZ, RZ, 0x5272 ;  /* 0x00005272ff047424 */ /* 0x000fe200078e00ff */
[----:B------:R-:W-:Y:S01]  /*2633d0*/  PLOP3.LUT P0, PT, PT, PT, PT, 0x8, 0x80 ;  /* 0x000000000080781c */ /* 0x000fe20003f0e170 */
[----:B------:R-:W-:-:S03]  /*2633e0*/  IMAD.MOV.U32 R11, RZ, RZ, -0x1 ;  /* 0xffffffffff0b7424 */ /* 0x000fc600078e00ff */
[----:B------:R0:W-:Y:S09]  /*2633f0*/  STL [UR45], R4 ;  /* 0x00000004ff007987 */ /* 0x0001f2000810082d */
.L_x_12541:
[----:B------:R-:W-:Y:S05]  /*263400*/  BSYNC.RECONVERGENT B2 ;  /* 0x0000000000027941 */ /* 0x000fea0003800200 */
.L_x_12539:
        /* <DEDUP_REMOVED lines=25> */
.L_x_12543:
[----:B------:R-:W-:Y:S05]  /*2635a0*/  BSYNC.RECONVERGENT B2 ;  /* 0x0000000000027941 */ /* 0x000fea0003800200 */
.L_x_12542:
[----:B------:R2:W-:Y:S01]  /*2635b0*/  STL [UR45], R6 ;  /* 0x00000006ff007987 */ /* 0x0005e2000810082d */
[----:B------:R-:W-:Y:S05]  /*2635c0*/  BRA `(.L_x_12544) ;  /* 0x0000000000107947 */ /* 0x000fea0003800000 */
.L_x_12538:
[----:B------:R-:W-:-:S05]  /*2635d0*/  LEA R4, P0, R35, R10, 0x2 ;  /* 0x0000000a23047211 */ /* 0x000fca00078010ff */
[----:B------:R-:W-:-:S05]  /*2635e0*/  IMAD.X R5, RZ, RZ, R11, P0 ;  /* 0x000000ffff057224 */ /* 0x000fca00000e060b */
[----:B------:R3:W-:Y:S04]  /*2635f0*/  ST.E desc[UR36][R4.64+0x20], RZ ;  /* 0x000020ff04007985 */ /* 0x0007e8000c101924 */
[----:B------:R3:W-:Y:S02]  /*263600*/  ST.E.U8 desc[UR36][R4.64+0x20], RZ ;  /* 0x000020ff04007985 */ /* 0x0007e4000c101124 */
.L_x_12544:
[----:B------:R-:W-:Y:S05]  /*263610*/  BSYNC.RECONVERGENT B1 ;  /* 0x0000000000017941 */ /* 0x000fea0003800200 */
.L_x_12537:
[----:B------:R-:W-:-:S05]  /*263620*/  VIADD R0, R0, 0x2 ;  /* 0x0000000200007836 */ /* 0x000fca0000000000 */
[----:B------:R-:W-:-:S13]  /*263630*/  ISETP.NE.AND P0, PT, R0, 0x22, PT ;  /* 0x000000220000780c */ /* 0x000fda0003f05270 */
[----:B------:R-:W-:Y:S05]  /*263640*/  @P0 BRA `(.L_x_12545) ;  /* 0xfffffff400300947 */ /* 0x000fea000383ffff */
.L_x_12529:
[----:B------:R-:W-:Y:S05]  /*263650*/  BSYNC B0 ;  /* 0x0000000000007941 */ /* 0x000fea0003800000 */
.L_x_12528:
[----:B------:R-:W-:Y:S01]  /*263660*/  BSSY B0, `(.L_x_12546) ;  /* 0x00000c3000007945 */ /* 0x000fe20003800000 */
[----:B------:R-:W-:Y:S01]  /*263670*/  ISETP.NE.AND P2, PT, R3, -0x1, PT ;  /* 0xffffffff0300780c */ /* 0x000fe20003f45270 */
[----:B0-----:R-:W-:-:S12]  /*263680*/  IMAD.MOV.U32 R0, RZ, RZ, RZ ;  /* 0x000000ffff007224 */ /* 0x001fd800078e00ff */
.L_x_12563:
[----:B------:R-:W-:Y:S05]  /*263690*/  YIELD ;  /* 0x0000000000007946 */ /* 0x000fea0003800000 */
[----:B0-----:R-:W0:Y:S01]  /*2636a0*/  LDCU.64 UR4, c[0x4][0xb8] ;  /* 0x01001700ff0477ac */ /* 0x001e220008000a00 */
[----:B-1-34-:R-:W-:Y:S01]  /*2636b0*/  @!P2 IMAD.MOV.U32 R4, RZ, RZ, 0x5368 ;  /* 0x00005368ff04a424 */ /* 0x01afe200078e00ff */
[----:B------:R-:W-:Y:S04]  /*2636c0*/  BSSY.RECONVERGENT B1, `(.L_x_12547) ;  /* 0x000005a000017945 */ /* 0x000fe80003800200 */
[----:B------:R1:W-:Y:S01]  /*2636d0*/  @!P2 STL [UR45], R4 ;  /* 0x00000004ff00a987 */ /* 0x0003e2000810082d */
[----:B0-----:R-:W-:-:S05]  /*2636e0*/  IADD3 R8, P0, PT, R0, UR4, RZ ;  /* 0x0000000400087c10 */ /* 0x001fca000ff1e0ff */
[----:B------:R-:W-:Y:S01]  /*2636f0*/  IMAD.X R9, RZ, RZ, UR5, P0 ;  /* 0x00000005ff097e24 */ /* 0x000fe200080e06ff */
[----:B-1----:R-:W-:Y:S07]  /*263700*/  @!P2 BRA `(.L_x_12548) ;  /* 0x000000040054a947 */ /* 0x002fee0003800000 */
[----:B------:R-:W0:Y:S01]  /*263710*/  S2R R5, SR_CgaCtaId ;  /* 0x0000000000057919 */ /* 0x000e220000008800 */
[----:B------:R-:W-:-:S04]  /*263720*/  MOV R4, 0x400 ;  /* 0x0000040000047802 */ /* 0x000fc80000000f00 */
[----:B0-----:R-:W-:-:S05]  /*263730*/  LEA R14, R5, R4, 0x18 ;  /* 0x00000004050e7211 */ /* 0x001fca00078ec0ff */
        /* <DEDUP_REMOVED lines=47> */
.L_x_12551:
[----:B------:R-:W-:Y:S05]  /*263a30*/  BSYNC.RECONVERGENT B2 ;  /* 0x0000000000027941 */ /* 0x000fea0003800200 */
.L_x_12550:
        /* <DEDUP_REMOVED lines=26> */
.L_x_12553:
[----:B------:R-:W-:Y:S05]  /*263be0*/  BSYNC.RECONVERGENT B2 ;  /* 0x0000000000027941 */ /* 0x000fea0003800200 */
.L_x_12552:
[----:B------:R1:W-:Y:S01]  /*263bf0*/  STL [UR45], R6 ;  /* 0x00000006ff007987 */ /* 0x0003e2000810082d */
[----:B------:R-:W-:Y:S05]  /*263c00*/  BRA `(.L_x_12548) ;  /* 0x0000000000147947 */ /* 0x000fea0003800000 */
.L_x_12549:
[----:B------:R-:W2:Y:S01]  /*263c10*/  LDG.E.U8.CONSTANT R7, desc[UR36][R8.64] ;  /* 0x0000002408077981 */ /* 0x000ea2000c1e9100 */
[----:B------:R-:W-:-:S05]  /*263c20*/  LEA R4, P0, R0, R10, 0x2 ;  /* 0x0000000a00047211 */ /* 0x000fca00078010ff */
[----:B------:R-:W-:-:S05]  /*263c30*/  IMAD.X R5, RZ, RZ, R11, P0 ;  /* 0x000000ffff057224 */ /* 0x000fca00000e060b */
[----:B------:R3:W-:Y:S04]  /*263c40*/  ST.E desc[UR36][R4.64+0x20], RZ ;  /* 0x000020ff04007985 */ /* 0x0007e8000c101924 */
[----:B--2---:R3:W-:Y:S02]  /*263c50*/  ST.E.U8 desc[UR36][R4.64+0x20], R7 ;  /* 0x0000200704007985 */ /* 0x0047e4000c101124 */
.L_x_12548:
[----:B------:R-:W-:Y:S05]  /*263c60*/  BSYNC.RECONVERGENT B1 ;  /* 0x0000000000017941 */ /* 0x000fea0003800200 */
.L_x_12547:
[----:B------:R-:W-:Y:S01]  /*263c70*/  ISETP.NE.AND P0, PT, R3, -0x1, PT ;  /* 0xffffffff0300780c */ /* 0x000fe20003f05270 */
[----:B------:R-:W-:-:S12]  /*263c80*/  BSSY.RECONVERGENT B1, `(.L_x_12554) ;  /* 0x000005d000017945 */ /* 0x000fd80003800200 */
[----:B------:R-:W-:Y:S05]  /*263c90*/  @!P0 BRA `(.L_x_12555) ;  /* 0x0000000400648947 */ /* 0x000fea0003800000 */
[----:B---3--:R-:W3:Y:S01]  /*263ca0*/  S2R R5, SR_CgaCtaId ;  /* 0x0000000000057919 */ /* 0x008ee20000008800 */
[----:B0-----:R-:W-:Y:S01]  /*263cb0*/  MOV R4, 0x400 ;  /* 0x0000040000047802 */ /* 0x001fe20000000f00 */
[----:B------:R0:W5:Y:S03]  /*263cc0*/  LDG.E.U8.CONSTANT R9, desc[UR36][R8.64+0x1] ;  /* 0x0000012408097981 */ /* 0x000166000c1e9100 */
[----:B---3--:R-:W-:-:S05]  /*263cd0*/  LEA R14, R5, R4, 0x18 ;  /* 0x00000004050e7211 */ /* 0x008fca00078ec0ff */
[----:B-12---:R-:W1:Y:S02]  /*263ce0*/  LDS.128 R4, [R14] ;  /* 0x000000000e047984 */ /* 0x006e640000000c00 */
[----:B-1----:R-:W-:-:S05]  /*263cf0*/  IMAD.WIDE R10, R3, 0x10, R4 ;  /* 0x00000010030a7825 */ /* 0x002fca00078e0204 */
[----:B------:R-:W2:Y:S01]  /*263d00*/  LD.E R13, desc[UR36][R10.64+0xc] ;  /* 0x00000c240a0d7980 */ /* 0x000ea2000c101900 */
[----:B------:R-:W-:-:S05]  /*263d10*/  VIADD R35, R0, 0x1 ;  /* 0x0000000100237836 */ /* 0x000fca0000000000 */
[----:B--2---:R-:W-:-:S13]  /*263d20*/  ISETP.GE.AND P0, PT, R35, R13, PT ;  /* 0x0000000d2300720c */ /* 0x004fda0003f06270 */
[----:B0-----:R-:W-:Y:S05]  /*263d30*/  @!P0 BRA `(.L_x_12556) ;  /* 0x0000000400288947 */ /* 0x001fea0003800000 */
[----:B------:R-:W-:Y:S02]  /*263d40*/  IMAD.MOV.U32 R8, RZ, RZ, 0x30 ;  /* 0x00000030ff087424 */ /* 0x000fe400078e00ff */
[----:B-----5:R-:W-:-:S06]  /*263d50*/  IMAD.MOV.U32 R9, RZ, RZ, 0x0 ;  /* 0x00000000ff097424 */ /* 0x020fcc00078e00ff */
        /* <DEDUP_REMOVED lines=39> */
.L_x_12558:
[----:B------:R-:W-:Y:S01]  /*263fd0*/  IMAD.MOV.U32 R4, RZ, RZ, 0x5272 ;  /* 0x00005272ff047424 */ /* 0x000fe200078e00ff */
[----:B------:R-:W-:Y:S01]  /*263fe0*/  PLOP3.LUT P0, PT, PT, PT, PT, 0x8, 0x80 ;  /* 0x000000000080781c */ /* 0x000fe20003f0e170 */
[----:B------:R-:W-:-:S03]  /*263ff0*/  IMAD.MOV.U32 R9, RZ, RZ, -0x1 ;  /* 0xffffffffff097424 */ /* 0x000fc600078e00ff */
[----:B------:R0:W-:Y:S09]  /*264000*/  STL [UR45], R4 ;  /* 0x00000004ff007987 */ /* 0x0001f2000810082d */
.L_x_12559:
[----:B------:R-:W-:Y:S05]  /*264010*/  BSYNC.RECONVERGENT B2 ;  /* 0x0000000000027941 */ /* 0x000fea0003800200 */
.L_x_12557:
        /* <DEDUP_REMOVED lines=25> */
.L_x_12561:
[----:B------:R-:W-:Y:S05]  /*2641b0*/  BSYNC.RECONVERGENT B2 ;  /* 0x0000000000027941 */ /* 0x000fea0003800200 */
.L_x_12560:
[----:B------:R2:W-:Y:S01]  /*2641c0*/  STL [UR45], R6 ;  /* 0x00000006ff007987 */ /* 0x0005e2000810082d */
[----:B------:R-:W-:Y:S05]  /*2641d0*/  BRA `(.L_x_12562) ;  /* 0x00000000001c7947 */ /* 0x000fea0003800000 */
.L_x_12556:
[----:B------:R-:W-:-:S05]  /*2641e0*/  LEA R4, P0, R35, R10, 0x2 ;  /* 0x0000000a23047211 */ /* 0x000fca00078010ff */
[----:B------:R-:W-:-:S05]  /*2641f0*/  IMAD.X R5, RZ, RZ, R11, P0 ;  /* 0x000000ffff057224 */ /* 0x000fca00000e060b */
[----:B------:R3:W-:Y:S04]  /*264200*/  ST.E desc[UR36][R4.64+0x20], RZ ;  /* 0x000020ff04007985 */ /* 0x0007e8000c101924 */
[----:B-----5:R3:W-:Y:S01]  /*264210*/  ST.E.U8 desc[UR36][R4.64+0x20], R9 ;  /* 0x0000200904007985 */ /* 0x0207e2000c101124 */
[----:B------:R-:W-:Y:S05]  /*264220*/  BRA `(.L_x_12562) ;  /* 0x0000000000087947 */ /* 0x000fea0003800000 */
.L_x_12555:
[----:B0--3--:R-:W-:-:S05]  /*264230*/  IMAD.MOV.U32 R4, RZ, RZ, 0x5368 ;  /* 0x00005368ff047424 */ /* 0x009fca00078e00ff */
[----:B------:R4:W-:Y:S02]  /*264240*/  STL [UR45], R4 ;  /* 0x00000004ff007987 */ /* 0x0009e4000810082d */
.L_x_12562:
[----:B------:R-:W-:Y:S05]  /*264250*/  BSYNC.RECONVERGENT B1 ;  /* 0x0000000000017941 */ /* 0x000fea0003800200 */
.L_x_12554:
[----:B------:R-:W-:-:S05]  /*264260*/  VIADD R0, R0, 0x2 ;  /* 0x0000000200007836 */ /* 0x000fca0000000000 */
[----:B------:R-:W-:-:S13]  /*264270*/  ISETP.NE.AND P0, PT, R0, 0x22, PT ;  /* 0x000000220000780c */ /* 0x000fda0003f05270 */
[----:B------:R-:W-:Y:S05]  /*264280*/  @P0 BRA `(.L_x_12563) ;  /* 0xfffffff400000947 */ /* 0x000fea000383ffff */
[----:B------:R-:W-:Y:S05]  /*264290*/  BSYNC B0 ;  /* 0x0000000000007941 */ /* 0x000fea0003800000 */
.L_x_12546:
[----:B------:R-:W-:Y:S02]  /*2642a0*/  IMAD.MOV.U32 R12, RZ, RZ, 0x30 ;  /* 0x00000030ff0c7424 */ /* 0x000fe400078e00ff */
[----:B------:R-:W-:-:S06]  /*2642b0*/  IMAD.MOV.U32 R13, RZ, RZ, 0x0 ;  /* 0x00000000ff0d7424 */ /* 0x000fcc00078e00ff */
[----:B------:R-:W5:Y:S01]  /*2642c0*/  ATOMG.E.ADD.64.STRONG.GPU PT, R12, desc[UR36][R38.64+0x8], R12 ;  /* 0x8000080c260c79a8 */ /* 0x000f6200081ef524 */
[----:B------:R-:W0:Y:S01]  /*2642d0*/  S2UR UR5, SR_CgaCtaId ;  /* 0x00000000000579c3 */ /* 0x000e220000008800 */
[----:B------:R-:W-:Y:S01]  /*2642e0*/  UMOV UR4, 0x400 ;  /* 0x0000040000047882 */ /* 0x000fe20000000000 */
[----:B------:R-:W-:Y:S01]  /*2642f0*/  BSSY B3, `(.L_x_12564) ;  /* 0x0000238000037945 */ /* 0x000fe20003800000 */
[----:B0-----:R-:W-:-:S06]  /*264300*/  ULEA UR4, UR5, UR4, 0x18 ;  /* 0x0000000405047291 */ /* 0x001fcc000f8ec0ff */
[----:B------:R-:W-:-:S05]  /*264310*/  IMAD.U32 R40, RZ, RZ, UR4 ;  /* 0x00000004ff287e24 */ /* 0x000fca000f8e00ff */
[----:B-1234-:R-:W0:Y:S01]  /*264320*/  LDS.128 R4, [R40] ;  /* 0x0000000028047984 */ /* 0x01ee220000000c00 */
[C---:B-----5:R-:W-:Y:S02]  /*264330*/  LOP3.LUT R0, R12.reuse, 0xfffffff0, RZ, 0xc0, !PT ;  /* 0xfffffff00c007812 */ /* 0x060fe400078ec0ff */
[----:B------:R-:W-:Y:S02]  /*264340*/  IADD3 R9, P1, PT, R12, 0x38, RZ ;  /* 0x000000380c097810 */ /* 0x000fe40007f3e0ff */
[----:B------:R-:W-:Y:S02]  /*264350*/  ISETP.NE.U32.AND P0, PT, R0, -0x10, PT ;  /* 0xfffffff00000780c */ /* 0x000fe40003f05070 */
[----:B------:R-:W-:Y:S01]  /*264360*/  LOP3.LUT R0, R13, 0xf, RZ, 0xc0, !PT ;  /* 0x0000000f0d007812 */ /* 0x000fe200078ec0ff */
[----:B------:R-:W-:Y:S01]  /*264370*/  IMAD.X R11, RZ, RZ, R13, P1 ;  /* 0x000000ffff0b7224 */ /* 0x000fe200008e060d */
[----:B0-----:R-:W-:Y:S02]  /*264380*/  ISETP.LT.U32.AND P1, PT, R9, R6, PT ;  /* 0x000000060900720c */ /* 0x001fe40003f21070 */
[----:B------:R-:W-:-:S04]  /*264390*/  ISETP.NE.AND.EX P0, PT, R0, 0xf, PT, P0 ;  /* 0x0000000f0000780c */ /* 0x000fc80003f05300 */
[----:B------:R-:W-:-:S13]  /*2643a0*/  ISETP.LT.U32.AND.EX P0, PT, R11, R7, P0, P1 ;  /* 0x000000070b00720c */ /* 0x000fda0000701110 */
[----:B------:R-:W-:Y:S01]  /*2643b0*/  @!P0 IMAD.MOV.U32 R0, RZ, RZ, 0x5368 ;  /* 0x00005368ff008424 */ /* 0x000fe200078e00ff */
[----:B------:R-:W-:Y:S01]  /*2643c0*/  @!P0 CS2R R36, SRZ ;  /* 0x0000000000248805 */ /* 0x000fe2000001ff00 */
[----:B------:R-:W-:Y:S02]  /*2643d0*/  @!P0 IMAD.MOV.U32 R6, RZ, RZ, 0x5368 ;  /* 0x00005368ff068424 */ /* 0x000fe400078e00ff */
[----:B------:R-:W-:Y:S01]  /*2643e0*/  @!P0 IMAD.MOV.U32 R9, RZ, RZ, -0x10 ;  /* 0xfffffff0ff098424 */ /* 0x000fe200078e00ff */
[----:B------:R0:W-:Y:S01]  /*2643f0*/  @!P0 STL [UR45], R0 ;  /* 0x00000000ff008987 */ /* 0x0001e2000810082d */
[----:B------:R-:W-:Y:S01]  /*264400*/  @!P0 IMAD.MOV.U32 R11, RZ, RZ, -0x1 ;  /* 0xffffffffff0b8424 */ /* 0x000fe200078e00ff */
[----:B------:R-:W-:Y:S06]  /*264410*/  @!P0 BRA `(.L_x_12565) ;  /* 0x0000002000948947 */ /* 0x000fec0003800000 */
[C---:B------:R-:W-:Y:S01]  /*264420*/  IMAD.SHL.U32 R9, R12.reuse, 0x10000000, RZ ;  /* 0x100000000c097824 */ /* 0x040fe200078e00ff */
[----:B0-----:R-:W-:Y:S01]  /*264430*/  SHF.L.U64.HI R0, R12, 0x1c, R13 ;  /* 0x0000001c0c007819 */ /* 0x001fe2000001020d */
[----:B------:R-:W-:Y:S02]  /*264440*/  IMAD.MOV.U32 R10, RZ, RZ, 0x1 ;  /* 0x00000001ff0a7424 */ /* 0x000fe400078e00ff */
[----:B------:R-:W-:Y:S01]  /*264450*/  IMAD.MOV.U32 R35, RZ, RZ, 0xb59 ;  /* 0x00000b59ff237424 */ /* 0x000fe200078e00ff */
[--C-:B------:R-:W-:Y:S01]  /*264460*/  SHF.R.S64 R9, R9, 0x1c, R0.reuse ;  /* 0x0000001c09097819 */ /* 0x100fe20000001000 */
[----:B------:R-:W-:Y:S01]  /*264470*/  IMAD.MOV.U32 R37, RZ, RZ, 0x30 ;  /* 0x00000030ff257424 */ /* 0x000fe200078e00ff */
[----:B------:R-:W-:Y:S01]  /*264480*/  SHF.R.S32.HI R11, RZ, 0x1c, R0 ;  /* 0x0000001cff0b7819 */ /* 0x000fe20000011400 */
[----:B------:R-:W-:Y:S01]  /*264490*/  IMAD.MOV.U32 R41, RZ, RZ, -0x1 ;  /* 0xffffffffff297424 */ /* 0x000fe200078e00ff */
[----:B------:R-:W-:-:S04]  /*2644a0*/  LOP3.LUT R9, R9, 0xfffffff0, RZ, 0xc0, !PT ;  /* 0xfffffff009097812 */ /* 0x000fc800078ec0ff */
[----:B------:R-:W-:-:S05]  /*2644b0*/  IADD3 R12, P1, PT, R9, R4, RZ ;  /* 0x00000004090c7210 */ /* 0x000fca0007f3e0ff */
[----:B------:R-:W-:-:S05]  /*2644c0*/  IMAD.X R13, R11, 0x1, R5, P1 ;  /* 0x000000010b0d7824 */ /* 0x000fca00008e0605 */
        /* <DEDUP_REMOVED lines=55> */
.L_x_12587:
        /* <DEDUP_REMOVED lines=52> */
.L_x_12575:
[----:B------:R-:W-:Y:S05]  /*264b80*/  BSYNC.RECONVERGENT B5 ;  /* 0x0000000000057941 */ /* 0x000fea0003800200 */
.L_x_12574:
        /* <DEDUP_REMOVED lines=26> */
.L_x_12577:
[----:B------:R-:W-:Y:S05]  /*264d30*/  BSYNC.RECONVERGENT B5 ;  /* 0x0000000000057941 */ /* 0x000fea0003800200 */
.L_x_12576:
[----:B------:R2:W-:Y:S01]  /*264d40*/  STL [UR45], R6 ;  /* 0x00000006ff007987 */ /* 0x0005e2000810082d */
[----:B------:R-:W-:Y:S05]  /*264d50*/  BRA `(.L_x_12578) ;  /* 0x0000000000107947 */ /* 0x000fea0003800000 */
.L_x_12573:
[----:B------:R-:W-:-:S05]  /*264d60*/  LEA R4, P1, R15, R20, 0x2 ;  /* 0x000000140f047211 */ /* 0x000fca00078210ff */
[----:B------:R-:W-:-:S05]  /*264d70*/  IMAD.X R5, RZ, RZ, R21, P1 ;  /* 0x000000ffff057224 */ /* 0x000fca00008e0615 */
[----:B------:R0:W-:Y:S04]  /*264d80*/  ST.E desc[UR36][R4.64+0x20], RZ ;  /* 0x000020ff04007985 */ /* 0x0001e8000c101924 */
[----:B------:R0:W-:Y:S02]  /*264d90*/  ST.E.U8 desc[UR36][R4.64+0x20], RZ ;  /* 0x000020ff04007985 */ /* 0x0001e4000c101124 */
.L_x_12578:
[----:B------:R-:W-:Y:S05]  /*264da0*/  BSYNC.RECONVERGENT B4 ;  /* 0x0000000000047941 */ /* 0x000fea0003800200 */
.L_x_12572:
        /* <DEDUP_REMOVED lines=52> */
.L_x_12582:
[----:B------:R-:W-:Y:S01]  /*2650f0*/  IMAD.MOV.U32 R4, RZ, RZ, 0x5272 ;  /* 0x00005272ff047424 */ /* 0x000fe200078e00ff */
[----:B------:R-:W-:Y:S01]  /*265100*/  PLOP3.LUT P1, PT, PT, PT, PT, 0x8, 0x80 ;  /* 0x000000000080781c */ /* 0x000fe20003f2e170 */
[----:B------:R-:W-:-:S03]  /*265110*/  IMAD.MOV.U32 R21, RZ, RZ, -0x1 ;  /* 0xffffffffff157424 */ /* 0x000fc600078e00ff */
[----:B------:R0:W-:Y:S09]  /*265120*/  STL [UR45], R4 ;  /* 0x00000004ff007987 */ /* 0x0001f2000810082d */
.L_x_12583:
[----:B------:R-:W-:Y:S05]  /*265130*/  BSYNC.RECONVERGENT B5 ;  /* 0x0000000000057941 */ /* 0x000fea0003800200 */
.L_x_12581:
        /* <DEDUP_REMOVED lines=25> */
.L_x_12585:
[----:B------:R-:W-:Y:S05]  /*2652d0*/  BSYNC.RECONVERGENT B5 ;  /* 0x0000000000057941 */ /* 0x000fea0003800200 */
.L_x_12584:
[----:B------:R2:W-:Y:S01]  /*2652e0*/  STL [UR45], R6 ;  /* 0x00000006ff007987 */ /* 0x0005e2000810082d */
[----:B------:R-:W-:Y:S05]  /*2652f0*/  BRA `(.L_x_12586) ;  /* 0x0000000000107947 */ /* 0x000fea0003800000 */
.L_x_12580:
[----:B------:R-:W-:-:S05]  /*265300*/  LEA R4, P1, R10, R20, 0x2 ;  /* 0x000000140a047211 */ /* 0x000fca00078210ff */
[----:B------:R-:W-:-:S05]  /*265310*/  IMAD.X R5, RZ, RZ, R21, P1 ;  /* 0x000000ffff057224 */ /* 0x000fca00008e0615 */
[----:B------:R3:W-:Y:S04]  /*265320*/  ST.E desc[UR36][R4.64+0x20], RZ ;  /* 0x000020ff04007985 */ /* 0x0007e8000c101924 */
[----:B------:R3:W-:Y:S02]  /*265330*/  ST.E.U8 desc[UR36][R4.64+0x20], RZ ;  /* 0x000020ff04007985 */ /* 0x0007e4000c101124 */
.L_x_12586:
[----:B------:R-:W-:Y:S05]  /*265340*/  BSYNC.RECONVERGENT B4 ;  /* 0x0000000000047941 */ /* 0x000fea0003800200 */
.L_x_12579:
[----:B------:R-:W-:-:S05]  /*265350*/  VIADD R15, R15, 0x2 ;  /* 0x000000020f0f7836 */ /* 0x000fca0000000000 */
[----:B------:R-:W-:-:S13]  /*265360*/  ISETP.NE.AND P1, PT, R15, R8, PT ;  /* 0x000000080f00720c */ /* 0x000fda0003f25270 */
[----:B------:R-:W-:Y:S05]  /*265370*/  @P1 BRA `(.L_x_12587) ;  /* 0xfffffff400301947 */ /* 0x000fea000383ffff */
.L_x_12571:
[----:B------:R-:W-:Y:S05]  /*265380*/  BSYNC B0 ;  /* 0x0000000000007941 */ /* 0x000fea0003800000 */
.L_x_12570:
        /* <DEDUP_REMOVED lines=50> */
.L_x_12591:
[----:B------:R-:W-:Y:S01]  /*2656b0*/  IMAD.MOV.U32 R4, RZ, RZ, 0x5272 ;  /* 0x00005272ff047424 */ /* 0x000fe200078e00ff */
[----:B------:R-:W-:Y:S01]  /*2656c0*/  PLOP3.LUT P1, PT, PT, PT, PT, 0x8, 0x80 ;  /* 0x000000000080781c */ /* 0x000fe20003f2e170 */
[----:B------:R-:W-:-:S03]  /*2656d0*/  IMAD.MOV.U32 R15, RZ, RZ, -0x1 ;  /* 0xffffffffff0f7424 */ /* 0x000fc600078e00ff */
[----:B------:R0:W-:Y:S09]  /*2656e0*/  STL [UR45], R4 ;  /* 0x00000004ff007987 */ /* 0x0001f2000810082d */
.L_x_12592:
[----:B------:R-:W-:Y:S05]  /*2656f0*/  BSYNC.RECONVERGENT B4 ;  /* 0x0000000000047941 */ /* 0x000fea0003800200 */
.L_x_12590:
        /* <DEDUP_REMOVED lines=25> */
.L_x_12594:
[----:B------:R-:W-:Y:S05]  /*265890*/  BSYNC.RECONVERGENT B4 ;  /* 0x0000000000047941 */ /* 0x000fea0003800200 */
.L_x_12593:
[----:B------:R3:W-:Y:S01]  /*2658a0*/  STL [UR45], R6 ;  /* 0x00000006ff007987 */ /* 0x0007e2000810082d */
[----:B------:R-:W-:Y:S05]  /*2658b0*/  BRA `(.L_x_12588) ;  /* 0x0000000000107947 */ /* 0x000fea0003800000 */
.L_x_12589:
[----:B------:R-:W-:-:S05]  /*2658c0*/  LEA R4, P1, R8, R14, 0x2 ;  /* 0x0000000e08047211 */ /* 0x000fca00078210ff */
[----:B------:R-:W-:-:S05]  /*2658d0*/  IMAD.X R5, RZ, RZ, R15, P1 ;  /* 0x000000ffff057224 */ /* 0x000fca00008e060f */
[----:B------:R0:W-:Y:S04]  /*2658e0*/  ST.E desc[UR36][R4.64+0x20], RZ ;  /* 0x000020ff04007985 */ /* 0x0001e8000c101924 */
[----:B------:R0:W-:Y:S02]  /*2658f0*/  ST.E.U8 desc[UR36][R4.64+0x20], RZ ;  /* 0x000020ff04007985 */ /* 0x0001e4000c101124 */
.L_x_12588:
[----:B------:R-:W-:Y:S05]  /*265900*/  BSYNC.RECONVERGENT B0 ;  /* 0x0000000000007941 */ /* 0x000fea0003800200 */
.L_x_12568:
[----:B------:R-:W-:-:S13]  /*265910*/  ISETP.GE.AND P1, PT, R0, 0x1, PT ;  /* 0x000000010000780c */ /* 0x000fda0003f26270 */
[----:B------:R-:W-:Y:S05]  /*265920*/  @!P1 BREAK B1 ;  /* 0x0000000000019942 */ /* 0x000fea0003800000 */
[----:B------:R-:W-:Y:S05]  /*265930*/  @!P1 BRA `(.L_x_12569) ;  /* 0x0000000800f09947 */ /* 0x000fea0003800000 */
[----:B------:R-:W-:Y:S05]  /*265940*/  BSYNC B1 ;  /* 0x0000000000017941 */ /* 0x000fea0003800000 */
.L_x_12567:
[----:B------:R-:W-:Y:S01]  /*265950*/  ISETP.NE.AND P2, PT, R3, -0x1, PT ;  /* 0xffffffff0300780c */ /* 0x000fe20003f45270 */
[----:B------:R-:W-:-:S12]  /*265960*/  IMAD.MOV.U32 R15, RZ, RZ, RZ ;  /* 0x000000ffff0f7224 */ /* 0x000fd800078e00ff */
.L_x_12609:
[----:B01----:R-:W-:Y:S01]  /*265970*/  @!P2 IMAD.MOV.U32 R4, RZ, RZ, 0x5368 ;  /* 0x00005368ff04a424 */ /* 0x003fe200078e00ff */
[----:B------:R-:W-:Y:S05]  /*265980*/  YIELD ;  /* 0x0000000000007946 */ /* 0x000fea0003800000 */
[----:B------:R0:W-:Y:S01]  /*265990*/  @!P2 STL [UR45], R4 ;  /* 0x00000004ff00a987 */ /* 0x0001e2000810082d */
[----:B------:R-:W-:Y:S01]  /*2659a0*/  BSSY.RECONVERGENT B0, `(.L_x_12595) ;  /* 0x0000058000007945 */ /* 0x000fe20003800200 */
[----:B------:R-:W-:Y:S01]  /*2659b0*/  IMAD.SHL.U32 R8, R15, 0x4, RZ ;  /* 0x000000040f087824 */ /* 0x000fe200078e00ff */
[----:B-----5:R-:W-:Y:S02]  /*2659c0*/  @!P2 PRMT R35, RZ, 0x7610, R35 ;  /* 0x00007610ff23a816 */ /* 0x020fe40000000023 */
[----:B----4-:R-:W-:Y:S05]  /*2659d0*/  @!P2 BRA `(.L_x_12596) ;  /* 0x000000040050a947 */ /* 0x010fea0003800000 */
        /* <DEDUP_REMOVED lines=50> */
.L_x_12599:
[----:B------:R-:W-:Y:S05]  /*265d00*/  BSYNC.RECONVERGENT B1 ;  /* 0x0000000000017941 */ /* 0x000fea0003800200 */
.L_x_12598:
        /* <DEDUP_REMOVED lines=26> */
.L_x_12601:
[----:B------:R-:W-:Y:S05]  /*265eb0*/  BSYNC.RECONVERGENT B1 ;  /* 0x0000000000017941 */ /* 0x000fea0003800200 */
.L_x_12600:
[----:B------:R4:W-:Y:S01]  /*265ec0*/  STL [UR45], R6 ;  /* 0x00000006ff007987 */ /* 0x0009e2000810082d */
[----:B------:R-:W-:Y:S01]  /*265ed0*/  PRMT R35, RZ, 0x7610, R35 ;  /* 0x00007610ff237816 */ /* 0x000fe20000000023 */
[----:B------:R-:W-:Y:S06]  /*265ee0*/  BRA `(.L_x_12596) ;  /* 0x00000000000c7947 */ /* 0x000fec0003800000 */
.L_x_12597:
[----:B------:R-:W-:-:S05]  /*265ef0*/  IADD3 R4, P1, PT, R8, R20, RZ ;  /* 0x0000001408047210 */ /* 0x000fca0007f3e0ff */
[----:B------:R-:W-:-:S05]  /*265f00*/  IMAD.X R5, RZ, RZ, R21, P1 ;  /* 0x000000ffff057224 */ /* 0x000fca00008e0615 */
[----:B------:R1:W5:Y:S03]  /*265f10*/  LD.E.U8 R35, desc[UR36][R4.64+0x20] ;  /* 0x0000202404237980 */ /* 0x000366000c101100 */
.L_x_12596:
[----:B------:R-:W-:Y:S05]  /*265f20*/  BSYNC.RECONVERGENT B0 ;  /* 0x0000000000007941 */ /* 0x000fea0003800200 */
.L_x_12595:
        /* <DEDUP_REMOVED lines=55> */
.L_x_12606:
[----:B------:R-:W-:Y:S05]  /*2662a0*/  BSYNC.RECONVERGENT B1 ;  /* 0x0000000000017941 */ /* 0x000fea0003800200 */
.L_x_12605:
        /* <DEDUP_REMOVED lines=26> */
.L_x_12608:
[----:B------:R-:W-:Y:S05]  /*266450*/  BSYNC.RECONVERGENT B1 ;  /* 0x0000000000017941 */ /* 0x000fea0003800200 */
.L_x_12607:
[----:B------:R1:W-:Y:S01]  /*266460*/  STL [UR45], R6 ;  /* 0x00000006ff007987 */ /* 0x0003e2000810082d */
[----:B------:R-:W-:Y:S05]  /*266470*/  BRA `(.L_x_12603) ;  /* 0x0000000000107947 */ /* 0x000fea0003800000 */
.L_x_12604:
[----:B------:R-:W-:-:S05]  /*266480*/  IADD3 R4, P1, PT, R8, R20, RZ ;  /* 0x0000001408047210 */ /* 0x000fca0007f3e0ff */
[----:B------:R-:W-:-:S05]  /*266490*/  IMAD.X R5, RZ, RZ, R21, P1 ;  /* 0x000000ffff057224 */ /* 0x000fca00008e0615 */
[----:B------:R0:W-:Y:S04]  /*2664a0*/  ST.E desc[UR36][R4.64+0x20], RZ ;  /* 0x000020ff04007985 */ /* 0x0001e8000c101924 */
[----:B-----5:R0:W-:Y:S02]  /*2664b0*/  ST.E.U8 desc[UR36][R4.64+0x20], R35 ;  /* 0x0000202304007985 */ /* 0x0201e4000c101124 */
.L_x_12603:
[----:B------:R-:W-:Y:S05]  /*2664c0*/  BSYNC.RECONVERGENT B0 ;  /* 0x0000000000007941 */ /* 0x000fea0003800200 */
.L_x_12602:
[----:B------:R-:W-:-:S05]  /*2664d0*/  VIADD R15, R15, 0x1 ;  /* 0x000000010f0f7836 */ /* 0x000fca0000000000 */
[----:B------:R-:W-:-:S13]  /*2664e0*/  ISETP.NE.AND P1, PT, R15, R0, PT ;  /* 0x000000000f00720c */ /* 0x000fda0003f25270 */
[----:B------:R-:W-:Y:S05]  /*2664f0*/  @P1 BRA `(.L_x_12609) ;  /* 0xfffffff4001c1947 */ /* 0x000fea000383ffff */
.L_x_12569:
[----:B------:R-:W-:Y:S05]  /*266500*/  BSYNC B2 ;  /* 0x0000000000027941 */ /* 0x000fea0003800000 */
.L_x_12566:
[----:B------:R-:W0:Y:S01]  /*266510*/  S2UR UR5, SR_CgaCtaId ;  /* 0x00000000000579c3 */ /* 0x000e220000008800 */
[----:B------:R-:W-:Y:S02]  /*266520*/  UMOV UR4, 0x400 ;  /* 0x0000040000047882 */ /* 0x000fe40000000000 */
[----:B0-----:R-:W-:-:S06]  /*266530*/  ULEA UR4, UR5, UR4, 0x18 ;  /* 0x0000000405047291 */ /* 0x001fcc000f8ec0ff */
[----:B------:R-:W-:-:S05]  /*266540*/  IMAD.U32 R40, RZ, RZ, UR4 ;  /* 0x00000004ff287e24 */ /* 0x000fca000f8e00ff */
[----:B-1----:R-:W2:Y:S02]  /*266550*/  LDS.64 R4, [R40] ;  /* 0x0000000028047984 */ /* 0x002ea40000000a00 */
[----:B--234-:R-:W-:-:S05]  /*266560*/  IADD3 R6, P1, PT, R4, R9, RZ ;  /* 0x0000000904067210 */ /* 0x01cfca0007f3e0ff */
[----:B------:R-:W-:-:S05]  /*266570*/  IMAD.X R7, R5, 0x1, R11, P1 ;  /* 0x0000000105077824 */ /* 0x000fca00008e060b */
        /* <DEDUP_REMOVED lines=9> */
[----:B------:R-:W0:Y:S04]  /*266610*/  LDS.64 R4, [R40] ;  /* 0x0000000028047984 */ /* 0x000e280000000a00 */
[----:B------:R-:W5:Y:S01]  /*266620*/  LDL R6, [UR45] ;  /* 0x0000002dff067983 */ /* 0x000f620008100800 */
[----:B0-----:R-:W-:-:S05]  /*266630*/  IADD3 R4, P1, PT, R4, R9, RZ ;  /* 0x0000000904047210 */ /* 0x001fca0007f3e0ff */
[----:B------:R-:W-:-:S05]  /*266640*/  IMAD.X R5, R5, 0x1, R11, P1 ;  /* 0x0000000105057824 */ /* 0x000fca00008e060b */
[----:B------:R-:W2:Y:S02]  /*266650*/  LD.E R4, desc[UR36][R4.64+0x20] ;  /* 0x0000202404047980 */ /* 0x000ea4000c101900 */
[----:B--2---:R-:W-:-:S07]  /*266660*/  IMAD.WIDE R36, R4, 0x10, RZ ;  /* 0x0000001004247825 */ /* 0x004fce00078e02ff */
.L_x_12565:
[----:B------:R-:W-:Y:S05]  /*266670*/  BSYNC B3 ;  /* 0x0000000000037941 */ /* 0x000fea0003800000 */
.L_x_12564:
[----:B-----5:R-:W-:Y:S01]  /*266680*/  ISETP.NE.AND P1, PT, R6, RZ, PT ;  /* 0x000000ff0600720c */ /* 0x020fe20003f25270 */
[----:B------:R-:W-:-:S12]  /*266690*/  BSSY.RECONVERGENT B8, `(.L_x_12610) ;  /* 0x00000a5000087945 */ /* 0x000fd80003800200 */
[----:B------:R-:W-:Y:S05]  /*2666a0*/  @P1 BRA `(.L_x_12611) ;  /* 0x00000008008c1947 */ /* 0x000fea0003800000 */
[----:B0-----:R-:W-:Y:S01]  /*2666b0*/  @!P0 IMAD.MOV.U32 R0, RZ, RZ, 0x5368 ;  /* 0x00005368ff008424 */ /* 0x001fe200078e00ff */
[----:B------:R-:W-:Y:S01]  /*2666c0*/  BSSY.RECONVERGENT B0, `(.L_x_12612) ;  /* 0x000000a000007945 */ /* 0x000fe20003800200 */
[----:B------:R-:W-:Y:S02]  /*2666d0*/  @!P0 IMAD.MOV.U32 R6, RZ, RZ, 0x5368 ;  /* 0x00005368ff068424 */ /* 0x000fe400078e00ff */
[----:B------:R-:W-:Y:S01]  /*2666e0*/  @!P0 IMAD.MOV.U32 R44, RZ, RZ, RZ ;  /* 0x000000ffff2c8224 */ /* 0x000fe200078e00ff */
[----:B------:R0:W-:Y:S01]  /*2666f0*/  @!P0 STL [UR45], R0 ;  /* 0x00000000ff008987 */ /* 0x0001e2000810082d */
[----:B------:R-:W-:Y:S05]  /*266700*/  @!P0 BRA `(.L_x_12613) ;  /* 0x0000000000148947 */ /* 0x000fea0003800000 */
[----:B------:R-:W1:Y:S02]  /*266710*/  LDS.64 R4, [R40] ;  /* 0x0000000028047984 */ /* 0x000e640000000a00 */
[----:B-1----:R-:W-:-:S05]  /*266720*/  IADD3 R44, P1, PT, R4, R9, RZ ;  /* 0x00000009042c7210 */ /* 0x002fca0007f3e0ff */
[----:B------:R-:W-:-:S05]  /*266730*/  IMAD.X R45, R5, 0x1, R11, P1 ;  /* 0x00000001052d7824 */ /* 0x000fca00008e060b */
[----:B------:R1:W5:Y:S01]  /*266740*/  LD.E R44, desc[UR36][R44.64+0x28] ;  /* 0x000028242c2c7980 */ /* 0x000362000c101900 */
[----:B------:R-:W-:-:S07]  /*266750*/  IMAD.MOV.U32 R6, RZ, RZ, RZ ;  /* 0x000000ffff067224 */ /* 0x000fce00078e00ff */
.L_x_12613:
[----:B------:R-:W-:Y:S05]  /*266760*/  BSYNC.RECONVERGENT B0 ;  /* 0x0000000000007941 */ /* 0x000fea0003800200 */
.L_x_12612:
[----:B------:R-:W-:Y:S05]  /*266770*/  @!P0 BRA `(.L_x_12611) ;  /* 0x0000000800588947 */ /* 0x000fea0003800000 */
[----:B------:R-:W2:Y:S02]  /*266780*/  LDS.64 R40, [R40] ;  /* 0x0000000028287984 */ /* 0x000ea40000000a00 */
[----:B--2---:R-:W-:-:S05]  /*266790*/  IADD3 R4, P0, PT, R40, R9, RZ ;  /* 0x0000000928047210 */ /* 0x004fca0007f1e0ff */
[----:B------:R-:W-:-:S05]  /*2667a0*/  IMAD.X R5, R41, 0x1, R11, P0 ;  /* 0x0000000129057824 */ /* 0x000fca00000e060b */
[----:B------:R-:W2:Y:S01]  /*2667b0*/  LD.E R47, desc[UR36][R4.64+0x30] ;  /* 0x00003024042f7980 */ /* 0x000ea2000c101900 */
[----:B------:R-:W-:Y:S01]  /*2667c0*/  BSSY.RECONVERGENT B10, `(.L_x_12614) ;  /* 0x00000870000a7945 */ /* 0x000fe20003800200 */
[----:B--2--5:R-:W-:-:S13]  /*2667d0*/  ISETP.GE.AND P0, PT, R47, R44, PT ;  /* 0x0000002c2f00720c */ /* 0x024fda0003f06270 */
[----:B------:R-:W-:Y:S05]  /*2667e0*/  @P0 BRA `(.L_x_12615) ;  /* 0x0000000800100947 */ /* 0x000fea0003800000 */
[--C-:B0-----:R-:W-:Y:S01]  /*2667f0*/  IMAD.IADD R0, R44, 0x1, -R47.reuse ;  /* 0x000000012c007824 */ /* 0x101fe200078e0a2f */
[----:B------:R-:W-:Y:S01]  /*266800*/  BSSY.RECONVERGENT B11, `(.L_x_12616) ;  /* 0x000003c0000b7945 */ /* 0x000fe20003800200 */
[----:B-1----:R-:W-:-:S03]  /*266810*/  IMAD.MOV.U32 R45, RZ, RZ, R47 ;  /* 0x000000ffff2d7224 */ /* 0x002fc600078e002f */
[----:B------:R-:W-:-:S13]  /*266820*/  LOP3.LUT P0, R46, R0, 0x3, RZ, 0xc0, !PT ;  /* 0x00000003002e7812 */ /* 0x000fda000780c0ff */
[----:B------:R-:W-:Y:S05]  /*266830*/  @!P0 BRA `(.L_x_12617) ;  /* 0x0000000000e08947 */ /* 0x000fea0003800000 */
[----:B------:R-:W-:Y:S01]  /*266840*/  IMAD.SHL.U32 R9, R47, 0x4, RZ ;  /* 0x000000042f097824 */ /* 0x000fe200078e00ff */
[----:B------:R-:W-:Y:S01]  /*266850*/  MOV R43, 0x0 ;  /* 0x00000000002b7802 */ /* 0x000fe20000000f00 */
[----:B------:R-:W0:Y:S03]  /*266860*/  LDCU.64 UR4, c[0x4][0x18] ;  /* 0x01000300ff0477ac */ /* 0x000e260008000a00 */
[--C-:B------:R-:W-:Y:S02]  /*266870*/  SHF.R.S32.HI R3, RZ, 0x1f, R9.reuse ;  /* 0x0000001fff037819 */ /* 0x100fe40000011409 */
[----:B------:R-:W-:-:S04]  /*266880*/  IADD3 R8, P0, P1, R40, R36, R9 ;  /* 0x0000002428087210 */ /* 0x000fc8000791e009 */
[----:B------:R-:W-:-:S05]  /*266890*/  IADD3.X R9, PT, PT, R41, R37, R3, P0, P1 ;  /* 0x0000002529097210 */ /* 0x000fca00007e2403 */
[----:B------:R-:W2:Y:S01]  /*2668a0*/  LD.E.S8 R0, desc[UR36][R8.64+0x20] ;  /* 0x0000202408007980 */ /* 0x000ea2000c101300 */
[----:B------:R1:W3:Y:S01]  /*2668b0*/  LDC.64 R10, c[0x4][R43] ;  /* 0x010000002b0a7b82 */ /* 0x0002e20000000a00 */
[----:B------:R-:W-:Y:S02]  /*2668c0*/  IMAD.U32 R35, RZ, RZ, UR41 ;  /* 0x00000029ff237e24 */ /* 0x000fe4000f8e00ff */
[----:B0-----:R-:W-:Y:S02]  /*2668d0*/  IMAD.U32 R4, RZ, RZ, UR4 ;  /* 0x00000004ff047e24 */ /* 0x001fe4000f8e00ff */
[----:B------:R-:W-:Y:S01]  /*2668e0*/  IMAD.U32 R5, RZ, RZ, UR5 ;  /* 0x00000005ff057e24 */ /* 0x000fe2000f8e00ff */
[----:B------:R-:W-:-:S05]  /*2668f0*/  IADD3 R35, P0, PT, R35, 0x50, RZ ;  /* 0x0000005023237810 */ /* 0x000fca0007f1e0ff */
[----:B------:R-:W-:Y:S02]  /*266900*/  IMAD.X R42, RZ, RZ, UR40, P0 ;  /* 0x00000028ff2a7e24 */ /* 0x000fe400080e06ff */
[----:B------:R-:W-:Y:S02]  /*266910*/  IMAD.MOV.U32 R6, RZ, RZ, R35 ;  /* 0x000000ffff067224 */ /* 0x000fe400078e0023 */
[----:B------:R-:W-:Y:S01]  /*266920*/  IMAD.MOV.U32 R7, RZ, RZ, R42 ;  /* 0x000000ffff077224 */ /* 0x000fe200078e002a */
[----:B--2---:R1:W-:Y:S01]  /*266930*/  STL [R1+0x58], R0 ;  /* 0x0000580001007387 */ /* 0x0043e20000100800 */
[----:B---3--:R-:W-:Y:S05]  /*266940*/  BMOV.32.CLEAR RZ, B5 ;  /* 0x0000000005ff7355 */ /* 0x008fea0000100000 */
[----:B------:R-:W-:-:S07]  /*266950*/  LEPC R20, `(.L_x_12618) ;  /* 0x000000001014794e */ /* 0x000fce0000000000 */
[----:B-1----:R-:W-:Y:S05]  /*266960*/  CALL.ABS.NOINC R10 ;  /* 0x000000000a007343 */ /* 0x002fea0003c00000 */
.L_x_12618:
[----:B------:R-:W-:Y:S01]  /*266970*/  ISETP.NE.AND P0, PT, R46, 0x1, PT ;  /* 0x000000012e00780c */ /* 0x000fe20003f05270 */
[----:B------:R-:W-:-:S12]  /*266980*/  VIADD R45, R47, 0x1 ;  /* 0x000000012f2d7836 */ /* 0x000fd80000000000 */
[----:B------:R-:W-:Y:S05]  /*266990*/  @!P0 BRA `(.L_x_12617) ;  /* 0x0000000000888947 */ /* 0x000fea0003800000 */
[----:B------:R-:W-:Y:S01]  /*2669a0*/  IMAD.SHL.U32 R9, R45, 0x4, RZ ;  /* 0x000000042d097824 */ /* 0x000fe200078e00ff */
[----:B------:R-:W0:Y:S04]  /*2669b0*/  LDCU.64 UR4, c[0x4][0x18] ;  /* 0x01000300ff0477ac */ /* 0x000e280008000a00 */
[--C-:B------:R-:W-:Y:S02]  /*2669c0*/  SHF.R.S32.HI R3, RZ, 0x1f, R9.reuse ;  /* 0x0000001fff037819 */ /* 0x100fe40000011409 */
[----:B------:R-:W-:-:S04]  /*2669d0*/  IADD3 R8, P0, P1, R40, R36, R9 ;  /* 0x0000002428087210 */ /* 0x000fc8000791e009 */
[----:B------:R-:W-:-:S05]  /*2669e0*/  IADD3.X R9, PT, PT, R41, R37, R3, P0, P1 ;  /* 0x0000002529097210 */ /* 0x000fca00007e2403 */
[----:B------:R-:W2:Y:S01]  /*2669f0*/  LD.E.S8 R0, desc[UR36][R8.64+0x20] ;  /* 0x0000202408007980 */ /* 0x000ea2000c101300 */
[----:B------:R1:W3:Y:S01]  /*266a00*/  LDC.64 R10, c[0x4][R43] ;  /* 0x010000002b0a7b82 */ /* 0x0002e20000000a00 */
[----:B------:R-:W-:Y:S02]  /*266a10*/  IMAD.MOV.U32 R6, RZ, RZ, R35 ;  /* 0x000000ffff067224 */ /* 0x000fe400078e0023 */
[----:B0-----:R-:W-:Y:S02]  /*266a20*/  IMAD.U32 R4, RZ, RZ, UR4 ;  /* 0x00000004ff047e24 */ /* 0x001fe4000f8e00ff */
[----:B------:R-:W-:Y:S02]  /*266a30*/  IMAD.U32 R5, RZ, RZ, UR5 ;  /* 0x00000005ff057e24 */ /* 0x000fe4000f8e00ff */
[----:B------:R-:W-:Y:S01]  /*266a40*/  IMAD.MOV.U32 R7, RZ, RZ, R42 ;  /* 0x000000ffff077224 */ /* 0x000fe200078e002a */
[----:B--2---:R1:W-:Y:S01]  /*266a50*/  STL [R1+0x58], R0 ;  /* 0x0000580001007387 */ /* 0x0043e20000100800 */
[----:B---3--:R-:W-:Y:S05]  /*266a60*/  BMOV.32.CLEAR RZ, B5 ;  /* 0x0000000005ff7355 */ /* 0x008fea0000100000 */
[----:B------:R-:W-:-:S07]  /*266a70*/  LEPC R20, `(.L_x_12619) ;  /* 0x000000001014794e */ /* 0x000fce0000000000 */
[----:B-1----:R-:W-:Y:S05]  /*266a80*/  CALL.ABS.NOINC R10 ;  /* 0x000000000a007343 */ /* 0x002fea0003c00000 */
.L_x_12619:
        /* <DEDUP_REMOVED lines=18> */
.L_x_12620:
[----:B------:R-:W-:-:S07]  /*266bb0*/  VIADD R45, R47, 0x3 ;  /* 0x000000032f2d7836 */ /* 0x000fce0000000000 */
.L_x_12617:
[----:B------:R-:W-:Y:S05]  /*266bc0*/  BSYNC.RECONVERGENT B11 ;  /* 0x00000000000b7941 */ /* 0x000fea0003800200 */
.L_x_12616:
[----:B------:R-:W-:-:S05]  /*266bd0*/  IMAD.IADD R0, R47, 0x1, -R44 ;  /* 0x000000012f007824 */ /* 0x000fca00078e0a2c */
[----:B------:R-:W-:-:S13]  /*266be0*/  ISETP.GT.U32.AND P0, PT, R0, -0x4, PT ;  /* 0xfffffffc0000780c */ /* 0x000fda0003f04070 */
[----:B------:R-:W-:Y:S05]  /*266bf0*/  @P0 BRA `(.L_x_12615) ;  /* 0x00000004000c0947 */ /* 0x000fea0003800000 */
.L_x_12625:
        /* <DEDUP_REMOVED lines=19> */
.L_x_12621:
[----:B------:R-:W-:Y:S01]  /*266d30*/  VIADD R9, R47, 0x4 ;  /* 0x000000042f097836 */ /* 0x000fe20000000000 */
        /* <DEDUP_REMOVED lines=14> */
.L_x_12622:
        /* <DEDUP_REMOVED lines=15> */
.L_x_12623:
        /* <DEDUP_REMOVED lines=15> */
.L_x_12624:
[----:B------:R-:W-:-:S05]  /*267000*/  VIADD R45, R45, 0x4 ;  /* 0x000000042d2d7836 */ /* 0x000fca0000000000 */
[----:B------:R-:W-:-:S13]  /*267010*/  ISETP.NE.AND P0, PT, R45, R44, PT ;  /* 0x0000002c2d00720c */ /* 0x000fda0003f05270 */
[----:B------:R-:W-:Y:S05]  /*267020*/  @P0 BRA `(.L_x_12625) ;  /* 0xfffffff800f40947 */ /* 0x000fea000383ffff */
.L_x_12615:
[----:B------:R-:W-:Y:S05]  /*267030*/  BSYNC.RECONVERGENT B10 ;  /* 0x00000000000a7941 */ /* 0x000fea0003800200 */
.L_x_12614:
[----:B0-----:R-:W-:Y:S01]  /*267040*/  MOV R0, 0x0 ;  /* 0x0000000000007802 */ /* 0x001fe20000000f00 */
[----:B------:R-:W0:Y:S01]  /*267050*/  LDCU.64 UR4, c[0x4][0x20] ;  /* 0x01000400ff0477ac */ /* 0x000e220008000a00 */
[----:B------:R-:W-:Y:S02]  /*267060*/  CS2R R6, SRZ ;  /* 0x0000000000067805 */ /* 0x000fe4000001ff00 */
[----:B------:R2:W3:Y:S01]  /*267070*/  LDC.64 R8, c[0x4][R0] ;  /* 0x0100000000087b82 */ /* 0x0004e20000000a00 */
[----:B0-----:R-:W-:Y:S02]  /*267080*/  IMAD.U32 R4, RZ, RZ, UR4 ;  /* 0x00000004ff047e24 */ /* 0x001fe4000f8e00ff */
[----:B------:R-:W-:Y:S01]  /*267090*/  IMAD.U32 R5, RZ, RZ, UR5 ;  /* 0x00000005ff057e24 */ /* 0x000fe2000f8e00ff */
[----:B--2---:R-:W-:Y:S06]  /*2670a0*/  BMOV.32.CLEAR RZ, B5 ;  /* 0x0000000005ff7355 */ /* 0x004fec0000100000 */
[----:B------:R-:W-:-:S07]  /*2670b0*/  LEPC R20, `(.L_x_12626) ;  /* 0x000000001014794e */ /* 0x000fce0000000000 */
[----:B-1-3--:R-:W-:Y:S05]  /*2670c0*/  CALL.ABS.NOINC R8 ;  /* 0x0000000008007343 */ /* 0x00afea0003c00000 */
.L_x_12626:
[----:B------:R-:W5:Y:S02]  /*2670d0*/  LDL R6, [UR45] ;  /* 0x0000002dff067983 */ /* 0x000f640008100800 */
.L_x_12611:
[----:B------:R-:W-:Y:S05]  /*2670e0*/  BSYNC.RECONVERGENT B8 ;  /* 0x0000000000087941 */ /* 0x000fea0003800200 */
.L_x_12610:
[----:B-----5:R-:W-:Y:S01]  /*2670f0*/  ISETP.NE.AND P0, PT, R6, RZ, PT ;  /* 0x000000ff0600720c */ /* 0x020fe20003f05270 */
[----:B0-----:R-:W-:-:S12]  /*267100*/  IMAD.MOV.U32 R0, RZ, RZ, RZ ;  /* 0x000000ffff007224 */ /* 0x001fd800078e00ff */
[----:B------:R-:W-:Y:S05]  /*267110*/  @P0 BRA `(.L_x_12047) ;  /* 0x0000000c00880947 */ /* 0x000fea0003800000 */
        /* <DEDUP_REMOVED lines=8> */
[----:B------:R-:W0:Y:S01]  /*2671a0*/  LDS.128 R4, [R9] ;  /* 0x0000000009047984 */ /* 0x000e220000000c00 */
        /* <DEDUP_REMOVED lines=13> */
[----:B0-----:R-:W-:Y:S02]  /*267280*/  IMAD.MOV.U32 R6, RZ, RZ, 0x1 ;  /* 0x00000001ff067424 */ /* 0x001fe400078e00ff */
[----:B------:R-:W-:Y:S01]  /*267290*/  IMAD.MOV.U32 R7, RZ, RZ, 0x420 ;  /* 0x00000420ff077424 */ /* 0x000fe200078e00ff */
[----:B------:R2:W-:Y:S01]  /*2672a0*/  ST.E desc[UR36][R4.64+0x4], R13 ;  /* 0x0000040d04007985 */ /* 0x0005e2000c101924 */
[----:B------:R-:W-:Y:S02]  /*2672b0*/  IMAD.MOV.U32 R11, RZ, RZ, 0x80 ;  /* 0x00000080ff0b7424 */ /* 0x000fe400078e00ff */
[----:B------:R-:W-:Y:S01]  /*2672c0*/  IMAD.MOV.U32 R8, RZ, RZ, RZ ;  /* 0x000000ffff087224 */ /* 0x000fe200078e00ff */
[----:B------:R2:W-:Y:S04]  /*2672d0*/  ST.E desc[UR36][R4.64+0x8], R7 ;  /* 0x0000080704007985 */ /* 0x0005e8000c101924 */
[----:B------:R2:W-:Y:S04]  /*2672e0*/  ST.E desc[UR36][R4.64+0xc], R11 ;  /* 0x00000c0b04007985 */ /* 0x0005e8000c101924 */
[----:B------:R2:W-:Y:S04]  /*2672f0*/  ST.E.U8 desc[UR36][R4.64+0x1], RZ ;  /* 0x000001ff04007985 */ /* 0x0005e8000c101124 */
[----:B------:R2:W-:Y:S02]  /*267300*/  ST.E.U8 desc[UR36][R4.64+0x3], R6 ;  /* 0x0000030604007985 */ /* 0x0005e4000c101124 */
.L_x_12644:
[----:B0-23--:R-:W0:Y:S02]  /*267310*/  LDS.128 R4, [R9] ;  /* 0x0000000009047984 */ /* 0x00de240000000c00 */
        /* <DEDUP_REMOVED lines=51> */
.L_x_12632:
[----:B------:R-:W-:Y:S05]  /*267650*/  BSYNC.RECONVERGENT B2 ;  /* 0x0000000000027941 */ /* 0x000fea0003800200 */
.L_x_12631:
        /* <DEDUP_REMOVED lines=11> */
[----:B0-----:R-:W2:Y:S02]  /*267710*/  LDL R7, [UR45] ;  /* 0x0000002dff077983 */ /* 0x001ea40008100800 */
[----:B--2---:R-:W-:-:S13]  /*267720*/  ISETP.NE.AND P0, PT, R7, RZ, PT ;  /* 0x000000ff0700720c */ /* 0x004fda0003f05270 */
[----:B---3--:R-:W-:Y:S05]  /*267730*/  @P0 BRA `(.L_x_12634) ;  /* 0x0000000000300947 */ /* 0x008fea0003800000 */
[----:B------:R-:W0:Y:S02]  /*267740*/  LDS.64 R4, [R14] ;  /* 0x000000000e047984 */ /* 0x000e240000000a00 */
[----:B0-----:R-:W-:-:S05]  /*267750*/  IMAD.WIDE R4, R9, 0x10, R4 ;  /* 0x0000001009047825 */ /* 0x001fca00078e0204 */
[----:B------:R3:W-:Y:S04]  /*267760*/  ST.E desc[UR36][R4.64+0x24], R8 ;  /* 0x0000240804007985 */ /* 0x0007e8000c101924 */
[----:B------:R-:W2:Y:S02]  /*267770*/  LDL R7, [UR45] ;  /* 0x0000002dff077983 */ /* 0x000ea40008100800 */
[----:B--2---:R-:W-:-:S13]  /*267780*/  ISETP.NE.AND P0, PT, R7, RZ, PT ;  /* 0x000000ff0700720c */ /* 0x004fda0003f05270 */
[----:B---3--:R-:W-:Y:S05]  /*267790*/  @P0 BRA `(.L_x_12634) ;  /* 0x0000000000180947 */ /* 0x008fea0003800000 */
[----:B------:R-:W0:Y:S02]  /*2677a0*/  LDS.64 R4, [R14] ;  /* 0x000000000e047984 */ /* 0x000e240000000a00 */
[----:B0-----:R-:W-:-:S05]  /*2677b0*/  IMAD.WIDE R4, R9, 0x10, R4 ;  /* 0x0000001009047825 */ /* 0x001fca00078e0204 */
[----:B------:R3:W-:Y:S04]  /*2677c0*/  ST.E desc[UR36][R4.64+0x20], R3 ;  /* 0x0000200304007985 */ /* 0x0007e8000c101924 */
[----:B------:R-:W2:Y:S02]  /*2677d0*/  LDL R6, [UR45] ;  /* 0x0000002dff067983 */ /* 0x000ea40008100800 */
[----:B--2---:R-:W-:-:S04]  /*2677e0*/  ISETP.NE.AND P0, PT, R6, RZ, PT ;  /* 0x000000ff0600720c */ /* 0x004fc80003f05270 */
[----:B---3--:R-:W-:-:S09]  /*2677f0*/  SEL R6, R9, RZ, !P0 ;  /* 0x000000ff09067207 */ /* 0x008fd20004000000 */
.L_x_12634:
[----:B------:R-:W-:Y:S05]  /*267800*/  BSYNC.RECONVERGENT B2 ;  /* 0x0000000000027941 */ /* 0x000fea0003800200 */
.L_x_12633:
[----:B------:R3:W-:Y:S01]  /*267810*/  STL [UR45], R6 ;  /* 0x00000006ff007987 */ /* 0x0007e2000810082d */
[----:B------:R-:W-:Y:S05]  /*267820*/  BRA `(.L_x_12635) ;  /* 0x00000000000c7947 */ /* 0x000fea0003800000 */
.L_x_12630:
[----:B------:R-:W-:-:S05]  /*267830*/  LEA R4, P0, R8, R10, 0x3 ;  /* 0x0000000a08047211 */ /* 0x000fca00078018ff */
[----:B------:R-:W-:-:S05]  /*267840*/  IMAD.X R5, RZ, RZ, R11, P0 ;  /* 0x000000ffff057224 */ /* 0x000fca00000e060b */
[----:B------:R4:W-:Y:S03]  /*267850*/  ST.E.64 desc[UR36][R4.64+0x20], RZ ;  /* 0x000020ff04007985 */ /* 0x0009e6000c101b24 */
.L_x_12635:
[----:B------:R-:W-:Y:S05]  /*267860*/  BSYNC.RECONVERGENT B1 ;  /* 0x0000000000017941 */ /* 0x000fea0003800200 */
.L_x_12629:
[----:B------:R-:W5:Y:S01]  /*267870*/  S2UR UR5, SR_CgaCtaId ;  /* 0x00000000000579c3 */ /* 0x000f620000008800 */
[----:B------:R-:W-:Y:S02]  /*267880*/  UMOV UR4, 0x400 ;  /* 0x0000040000047882 */ /* 0x000fe40000000000 */
[----:B-----5:R-:W-:-:S06]  /*267890*/  ULEA UR4, UR5, UR4, 0x18 ;  /* 0x0000000405047291 */ /* 0x020fcc000f8ec0ff */
[----:B------:R-:W-:-:S05]  /*2678a0*/  IMAD.U32 R9, RZ, RZ, UR4 ;  /* 0x00000004ff097e24 */ /* 0x000fca000f8e00ff */
[----:B0-234-:R-:W0:Y:S02]  /*2678b0*/  LDS.128 R4, [R9] ;  /* 0x0000000009047984 */ /* 0x01de240000000c00 */
        /* <DEDUP_REMOVED lines=43> */
[----:B------:R-:W3:Y:S01]  /*267b70*/  LDL R4, [UR45] ;  /* 0x0000002dff047983 */ /* 0x000ee20008100800 */
[----:B------:R-:W-:Y:S01]  /*267b80*/  IMAD.MOV.U32 R11, RZ, RZ, R14 ;  /* 0x000000ffff0b7224 */ /* 0x000fe200078e000e */
[----:B---3--:R-:W-:Y:S01]  /*267b90*/  ISETP.EQ.AND P0, PT, R4, RZ, PT ;  /* 0x000000ff0400720c */ /* 0x008fe20003f02270 */
[----:B--2---:R-:W-:-:S12]  /*267ba0*/  BRA `(.L_x_12640) ;  /* 0x0000000000107947 */ /* 0x004fd80003800000 */
.L_x_12639:
[----:B------:R-:W-:Y:S01]  /*267bb0*/  IMAD.MOV.U32 R4, RZ, RZ, 0x5272 ;  /* 0x00005272ff047424 */ /* 0x000fe200078e00ff */
[----:B------:R-:W-:Y:S01]  /*267bc0*/  PLOP3.LUT P0, PT, PT, PT, PT, 0x8, 0x80 ;  /* 0x000000000080781c */ /* 0x000fe20003f0e170 */
[----:B------:R-:W-:-:S03]  /*267bd0*/  IMAD.MOV.U32 R11, RZ, RZ, -0x1 ;  /* 0xffffffffff0b7424 */ /* 0x000fc600078e00ff */
[----:B------:R0:W-:Y:S09]  /*267be0*/  STL [UR45], R4 ;  /* 0x00000004ff007987 */ /* 0x0001f2000810082d */
.L_x_12640:
[----:B------:R-:W-:Y:S05]  /*267bf0*/  BSYNC.RECONVERGENT B2 ;  /* 0x0000000000027941 */ /* 0x000fea0003800200 */
.L_x_12638:
[----:B------:R-:W-:Y:S01]  /*267c00*/  BSSY.RECONVERGENT B2, `(.L_x_12641) ;  /* 0x0000019000027945 */ /* 0x000fe20003800200 */
[----:B------:R-:W-:-:S03]  /*267c10*/  IMAD.MOV.U32 R6, RZ, RZ, RZ ;  /* 0x000000ffff067224 */ /* 0x000fc600078e00ff */
[----:B------:R-:W-:Y:S05]  /*267c20*/  @!P0 BRA `(.L_x_12642) ;  /* 0x0000000000588947 */ /* 0x000fea0003800000 */
[----:B------:R-:W-:-:S13]  /*267c30*/  ISETP.NE.AND P0, PT, R11, -0x1, PT ;  /* 0xffffffff0b00780c */ /* 0x000fda0003f05270 */
[----:B0-----:R-:W-:-:S05]  /*267c40*/  @!P0 IMAD.MOV.U32 R4, RZ, RZ, 0x5368 ;  /* 0x00005368ff048424 */ /* 0x001fca00078e00ff */
[----:B------:R2:W-:Y:S01]  /*267c50*/  @!P0 STL [UR45], R4 ;  /* 0x00000004ff008987 */ /* 0x0005e2000810082d */
[----:B------:R-:W-:Y:S05]  /*267c60*/  @!P0 BRA `(.L_x_12642) ;  /* 0x0000000000488947 */ /* 0x000fea0003800000 */
[----:B--2---:R-:W0:Y:S02]  /*267c70*/  LDS.64 R4, [R9] ;  /* 0x0000000009047984 */ /* 0x004e240000000a00 */
        /* <DEDUP_REMOVED lines=17> */
.L_x_12642:
[----:B------:R-:W-:Y:S05]  /*267d90*/  BSYNC.RECONVERGENT B2 ;  /* 0x0000000000027941 */ /* 0x000fea0003800200 */
.L_x_12641:
[----:B------:R3:W-:Y:S01]  /*267da0*/  STL [UR45], R6 ;  /* 0x00000006ff007987 */ /* 0x0007e2000810082d */
[----:B------:R-:W-:Y:S05]  /*267db0*/  BRA `(.L_x_12643) ;  /* 0x00000000000c7947 */ /* 0x000fea0003800000 */
.L_x_12637:
[----:B------:R-:W-:-:S05]  /*267dc0*/  LEA R4, P0, R37, R10, 0x3 ;  /* 0x0000000a25047211 */ /* 0x000fca00078018ff */
[----:B------:R-:W-:-:S05]  /*267dd0*/  IMAD.X R5, RZ, RZ, R11, P0 ;  /* 0x000000ffff057224 */ /* 0x000fca00000e060b */
[----:B------:R0:W-:Y:S03]  /*267de0*/  ST.E.64 desc[UR36][R4.64+0x20], RZ ;  /* 0x000020ff04007985 */ /* 0x0001e6000c101b24 */
.L_x_12643:
[----:B------:R-:W-:Y:S05]  /*267df0*/  BSYNC.RECONVERGENT B1 ;  /* 0x0000000000017941 */ /* 0x000fea0003800200 */
.L_x_12636:
[----:B------:R-:W-:-:S05]  /*267e00*/  VIADD R8, R8, 0x2 ;  /* 0x0000000208087836 */ /* 0x000fca0000000000 */
[----:B------:R-:W-:-:S13]  /*267e10*/  ISETP.NE.AND P0, PT, R8, 0x80, PT ;  /* 0x000000800800780c */ /* 0x000fda0003f05270 */
[----:B------:R-:W-:Y:S05]  /*267e20*/  @P0 BRA `(.L_x_12644) ;  /* 0xfffffff400380947 */ /* 0x000fea000383ffff */
.L_x_12628:
[----:B------:R-:W-:Y:S05]  /*267e30*/  BSYNC B0 ;  /* 0x0000000000007941 */ /* 0x000fea0003800000 */
.L_x_12627:
[----:B0-2---:R-:W0:Y:S02]  /*267e40*/  LDS.64 R4, [R9] ;  /* 0x0000000009047984 */ /* 0x005e240000000a00 */
[----:B0-----:R-:W-:-:S05]  /*267e50*/  IMAD.WIDE R4, R31, 0x10, R4 ;  /* 0x000000101f047825 */ /* 0x001fca00078e0204 */
[----:B------:R2:W-:Y:S04]  /*267e60*/  ST.E desc[UR36][R4.64+0x20], R3 ;  /* 0x0000200304007985 */ /* 0x0005e8000c101924 */
[----:B---3--:R-:W3:Y:S02]  /*267e70*/  LDL R6, [UR45] ;  /* 0x0000002dff067983 */ /* 0x008ee40008100800 */
[----:B---3--:R-:W-:-:S13]  /*267e80*/  ISETP.NE.AND P0, PT, R6, RZ, PT ;  /* 0x000000ff0600720c */ /* 0x008fda0003f05270 */
[----:B--2---:R-:W-:Y:S05]  /*267e90*/  @P0 BRA `(.L_x_12047) ;  /* 0x0000000000280947 */ /* 0x004fea0003800000 */
[----:B------:R-:W0:Y:S02]  /*267ea0*/  LDS.64 R4, [R9] ;  /* 0x0000000009047984 */ /* 0x000e240000000a00 */
[----:B0-----:R-:W-:-:S05]  /*267eb0*/  IMAD.WIDE R4, R31, 0x10, R4 ;  /* 0x000000101f047825 */ /* 0x001fca00078e0204 */
[----:B------:R2:W-:Y:S04]  /*267ec0*/  ST.E desc[UR36][R4.64+0x28], RZ ;  /* 0x000028ff04007985 */ /* 0x0005e8000c101924 */
[----:B------:R-:W3:Y:S02]  /*267ed0*/  LDL R0, [UR45] ;  /* 0x0000002dff007983 */ /* 0x000ee40008100800 */
[----:B---3--:R-:W-:Y:S01]  /*267ee0*/  ISETP.NE.AND P0, PT, R0, RZ, PT ;  /* 0x000000ff0000720c */ /* 0x008fe20003f05270 */
[----:B------:R-:W-:-:S12]  /*267ef0*/  IMAD.MOV.U32 R0, RZ, RZ, RZ ;  /* 0x000000ffff007224 */ /* 0x000fd800078e00ff */
[----:B--2---:R-:W-:Y:S05]  /*267f00*/  @P0 BRA `(.L_x_12047) ;  /* 0x00000000000c0947 */ /* 0x004fea0003800000 */
.L_x_12527:
[----:B------:R-:W-:Y:S01]  /*267f10*/  PLOP3.LUT P0, PT, PT, PT, PT, 0x80, 0x8 ;  /* 0x000000000008781c */ /* 0x000fe20003f0f070 */
[----:B------:R-:W-:-:S03]  /*267f20*/  IMAD.MOV.U32 R0, RZ, RZ, R31 ;  /* 0x000000ffff007224 */ /* 0x000fc600078e001f */
[----:B------:R-:W-:-:S09]  /*267f30*/  P2R R34, PR, RZ, 0x1 ;  /* 0x00000001ff227803 */ /* 0x000fd20000000000 */
.L_x_12047:
[----:B------:R-:W-:Y:S05]  /*267f40*/  BSYNC B7 ;  /* 0x0000000000077941 */ /* 0x000fea0003800000 */
.L_x_12046:
[----:B------:R-:W-:Y:S01]  /*267f50*/  ISETP.NE.AND P0, PT, R34, RZ, PT ;  /* 0x000000ff2200720c */ /* 0x000fe20003f05270 */
[----:B01-3--:R-:W-:Y:S02]  /*267f60*/  IMAD.MOV.U32 R4, RZ, RZ, R22 ;  /* 0x000000ffff047224 */ /* 0x00bfe400078e0016 */
[----:B------:R-:W-:-:S10]  /*267f70*/  IMAD.MOV.U32 R5, RZ, RZ, 0x0 ;  /* 0x00000000ff057424 */ /* 0x000fd400078e00ff */
[----:B------:R-:W-:Y:S05]  /*267f80*/  @!P0 BREAK B6 ;  /* 0x0000000000068942 */ /* 0x000fea0003800000 */
[----:B------:R-:W-:Y:S05]  /*267f90*/  @!P0 BREAK B9 ;  /* 0x0000000000098942 */ /* 0x000fea0003800000 */
[----:B--2-45:R-:W-:Y:S05]  /*267fa0*/  @!P0 RET.REL.NODEC R4 `(_Z5entryPcS_PiPxS1_S0_S0_P19HostDeviceInterfacei) ;  /* 0xffffd98004148950 */ /* 0x034fea0003c3ffff */
        /* <DEDUP_REMOVED lines=13> */
[----:B0-----:R-:W0:Y:S02]  /*268080*/  LDS.64 R4, [UR4] ;  /* 0x00000004ff047984 */ /* 0x001e240008000a00 */
[----:B0-----:R-:W-:-:S05]  /*268090*/  IMAD.WIDE R4, R0, 0x10, R4 ;  /* 0x0000001000047825 */ /* 0x001fca00078e0204 */
[----:B------:R1:W5:Y:S02]  /*2680a0*/  LD.E R3, desc[UR36][R4.64+0x28] ;  /* 0x0000282404037980 */ /* 0x000364000c101900 */
.L_x_12648:
[----:B------:R-:W-:Y:S05]  /*2680b0*/  BSYNC.RECONVERGENT B1 ;  /* 0x0000000000017941 */ /* 0x000fea0003800200 */
.L_x_12647:
[----:B01----:R-:W-:Y:S01]  /*2680c0*/  IMAD.MOV.U32 R4, RZ, RZ, R22 ;  /* 0x000000ffff047224 */ /* 0x003fe200078e0016 */
[----:B------:R-:W-:Y:S05]  /*2680d0*/  @!P1 BREAK B0 ;  /* 0x0000000000009942 */ /* 0x000fea0003800000 */
[----:B------:R-:W-:Y:S01]  /*2680e0*/  IMAD.MOV.U32 R5, RZ, RZ, 0x0 ;  /* 0x00000000ff057424 */ /* 0x000fe200078e00ff */
[----:B------:R-:W-:Y:S05]  /*2680f0*/  @!P1 BREAK B6 ;  /* 0x0000000000069942 */ /* 0x000fea0003800000 */
[----:B------:R-:W-:Y:S05]  /*268100*/  @!P1 BREAK B9 ;  /* 0x0000000000099942 */ /* 0x000fea0003800000 */
[----:B-----5:R-:W-:Y:S05]  /*268110*/  @!P1 RET.REL.NODEC R4 `(_Z5entryPcS_PiPxS1_S0_S0_P19HostDeviceInterfacei) ;  /* 0xffffd97c04b89950 */ /* 0x020fea0003c3ffff */
[----:B------:R-:W2:Y:S01]  /*268120*/  ATOMG.E.ADD.64.STRONG.GPU PT, R8, desc[UR36][R38.64+0x8], R28 ;  /* 0x8000081c260879a8 */ /* 0x000ea200081ef524 */
[----:B------:R-:W0:Y:S01]  /*268130*/  S2UR UR5, SR_CgaCtaId ;  /* 0x00000000000579c3 */ /* 0x000e220000008800 */
[----:B------:R-:W-:Y:S02]  /*268140*/  UMOV UR4, 0x400 ;  /* 0x0000040000047882 */ /* 0x000fe40000000000 */
[----:B0-----:R-:W-:-:S09]  /*268150*/  ULEA UR4, UR5, UR4, 0x18 ;  /* 0x0000000405047291 */ /* 0x001fd2000f8ec0ff */
[----:B------:R-:W0:Y:S01]  /*268160*/  LDS.128 R4, [UR4] ;  /* 0x00000004ff047984 */ /* 0x000e220008000c00 */
[----:B--2---:R-:W-:Y:S02]  /*268170*/  IADD3 R11, P0, PT, R19, R8, RZ ;  /* 0x00000008130b7210 */ /* 0x004fe40007f1e0ff */
[----:B------:R-:W-:-:S03]  /*268180*/  SHF.R.U64 R8, R8, 0x4, R9 ;  /* 0x0000000408087819 */ /* 0x000fc60000001209 */
[----:B------:R-:W-:Y:S01]  /*268190*/  IMAD.X R13, RZ, RZ, R9, P0 ;  /* 0x000000ffff0d7224 */ /* 0x000fe200000e0609 */
[----:B0-----:R-:W-:-:S04]  /*2681a0*/  ISETP.GE.U32.AND P0, PT, R11, R6, PT ;  /* 0x000000060b00720c */ /* 0x001fc80003f06070 */
        /* <DEDUP_REMOVED lines=8> */
[----:B------:R-:W-:Y:S01]  /*268230*/  LOP3.LUT P1, RZ, R3, 0x1, RZ, 0xc0, !PT ;  /* 0x0000000103ff7812 */ /* 0x000fe2000782c0ff */
[----:B------:R-:W-:Y:S01]  /*268240*/  IMAD.WIDE R4, R33, 0x10, R4 ;  /* 0x0000001021047825 */ /* 0x000fe200078e0204 */
[----:B------:R-:W-:Y:S02]  /*268250*/  LOP3.LUT R13, R3, 0x7ffffffe, RZ, 0xc0, !PT ;  /* 0x7ffffffe030d7812 */ /* 0x000fe400078ec0ff */
[C---:B------:R-:W-:Y:S01]  /*268260*/  IADD3 R11, P0, PT, R15.reuse, 0x28, RZ ;  /* 0x000000280f0b7810 */ /* 0x040fe20007f1e0ff */
[C---:B------:R-:W-:Y:S01]  /*268270*/  VIADD R10, R15.reuse, 0x20 ;  /* 0x000000200f0a7836 */ /* 0x040fe20000000000 */
[----:B------:R-:W-:Y:S01]  /*268280*/  ST.E.U8 desc[UR36][R4.64], RZ ;  /* 0x000000ff04007985 */ /* 0x000fe2000c101124 */
[----:B0-----:R-:W-:Y:S01]  /*268290*/  IMAD.MOV.U32 R6, RZ, RZ, 0x1 ;  /* 0x00000001ff067424 */ /* 0x001fe200078e00ff */
[----:B------:R-:W-:Y:S01]  /*2682a0*/  LEA.HI.X.SX32 R15, R15, RZ, 0x1, P0 ;  /* 0x000000ff0f0f7211 */ /* 0x000fe200000f0eff */
[----:B------:R-:W-:Y:S01]  /*2682b0*/  IMAD.MOV.U32 R9, RZ, RZ, 0xb4e ;  /* 0x00000b4eff097424 */ /* 0x000fe200078e00ff */
[----:B------:R-:W-:Y:S01]  /*2682c0*/  SHF.R.S32.HI R7, RZ, 0x1f, R10 ;  /* 0x0000001fff077819 */ /* 0x000fe2000001140a */
[----:B------:R-:W-:Y:S01]  /*2682d0*/  ST.E.U8 desc[UR36][R4.64+0x1], RZ ;  /* 0x000001ff04007985 */ /* 0x000fe2000c101124 */
[----:B------:R-:W-:-:S02]  /*2682e0*/  VIADD R12, R3, 0xffffffff ;  /* 0xffffffff030c7836 */ /* 0x000fc40000000000 */
[----:B------:R-:W-:Y:S01]  /*2682f0*/  LEA.HI R7, R7, R10, RZ, 0x4 ;  /* 0x0000000a07077211 */ /* 0x000fe200078f20ff */
[----:B------:R-:W-:Y:S01]  /*268300*/  ST.E desc[UR36][R4.64+0x8], R24 ;  /* 0x0000081804007985 */ /* 0x000fe2000c101924 */
[----:B------:R-:W-:Y:S02]  /*268310*/  IMAD.MOV.U32 R14, RZ, RZ, RZ ;  /* 0x000000ffff0e7224 */ /* 0x000fe400078e00ff */
[----:B------:R-:W-:Y:S01]  /*268320*/  LOP3.LUT R7, R7, 0xfffffff0, RZ, 0xc0, !PT ;  /* 0xfffffff007077812 */ /* 0x000fe200078ec0ff */
[----:B------:R-:W-:Y:S04]  /*268330*/  ST.E desc[UR36][R4.64+0xc], R23 ;  /* 0x00000c1704007985 */ /* 0x000fe8000c101924 */
[----:B------:R-:W-:Y:S01]  /*268340*/  ST.E.U8 desc[UR36][R4.64+0x3], R6 ;  /* 0x0000030604007985 */ /* 0x000fe2000c101124 */
[----:B------:R-:W-:-:S03]  /*268350*/  VIADD R7, R7, 0x10 ;  /* 0x0000001007077836 */ /* 0x000fc60000000000 */
[----:B------:R0:W-:Y:S02]  /*268360*/  ST.E desc[UR36][R4.64+0x4], R9 ;  /* 0x0000040904007985 */ /* 0x0001e4000c101924 */
[----:B------:R-:W-:-:S04]  /*268370*/  SEL R8, R10, R7, !P1 ;  /* 0x000000070a087207 */ /* 0x000fc80004800000 */
[----:B0-----:R-:W-:-:S07]  /*268380*/  SHF.R.S32.HI R9, RZ, 0x1f, R8 ;  /* 0x0000001fff097819 */ /* 0x001fce0000011408 */
.L_x_12712:
        /* <DEDUP_REMOVED lines=35> */
.L_x_12669:
        /* <DEDUP_REMOVED lines=52> */
.L_x_12657:
[----:B------:R-:W-:Y:S05]  /*268900*/  BSYNC.RECONVERGENT B5 ;  /* 0x0000000000057941 */ /* 0x000fea0003800200 */
.L_x_12656:
        /* <DEDUP_REMOVED lines=26> */
.L_x_12659:
[----:B------:R-:W-:Y:S05]  /*268ab0*/  BSYNC.RECONVERGENT B5 ;  /* 0x0000000000057941 */ /* 0x000fea0003800200 */
.L_x_12658:
[----:B------:R2:W-:Y:S01]  /*268ac0*/  STL [UR45], R6 ;  /* 0x00000006ff007987 */ /* 0x0005e2000810082d */
[----:B------:R-:W-:Y:S05]  /*268ad0*/  BRA `(.L_x_12660) ;  /* 0x00000000000c7947 */ /* 0x000fea0003800000 */
.L_x_12655:
[----:B------:R-:W-:-:S05]  /*268ae0*/  LEA R4, P0, R20, R34, 0x3 ;  /* 0x0000002214047211 */ /* 0x000fca00078018ff */
[----:B------:R-:W-:-:S05]  /*268af0*/  IMAD.X R5, RZ, RZ, R35, P0 ;  /* 0x000000ffff057224 */ /* 0x000fca00000e0623 */
[----:B------:R0:W-:Y:S03]  /*268b00*/  ST.E.64 desc[UR36][R4.64+0x20], RZ ;  /* 0x000020ff04007985 */ /* 0x0001e6000c101b24 */
.L_x_12660:
[----:B------:R-:W-:Y:S05]  /*268b10*/  BSYNC.RECONVERGENT B4 ;  /* 0x0000000000047941 */ /* 0x000fea0003800200 */
.L_x_12654:
        /* <DEDUP_REMOVED lines=52> */
.L_x_12664:
[----:B------:R-:W-:Y:S01]  /*268e60*/  IMAD.MOV.U32 R4, RZ, RZ, 0x5272 ;  /* 0x00005272ff047424 */ /* 0x000fe200078e00ff */
[----:B------:R-:W-:Y:S01]  /*268e70*/  PLOP3.LUT P0, PT, PT, PT, PT, 0x8, 0x80 ;  /* 0x000000000080781c */ /* 0x000fe20003f0e170 */
[----:B------:R-:W-:-:S03]  /*268e80*/  IMAD.MOV.U32 R35, RZ, RZ, -0x1 ;  /* 0xffffffffff237424 */ /* 0x000fc600078e00ff */
[----:B------:R0:W-:Y:S09]  /*268e90*/  STL [UR45], R4 ;  /* 0x00000004ff007987 */ /* 0x0001f2000810082d */
.L_x_12665:
[----:B------:R-:W-:Y:S05]  /*268ea0*/  BSYNC.RECONVERGENT B5 ;  /* 0x0000000000057941 */ /* 0x000fea0003800200 */
.L_x_12663:
        /* <DEDUP_REMOVED lines=25> */
.L_x_12667:
[----:B------:R-:W-:Y:S05]  /*269040*/  BSYNC.RECONVERGENT B5 ;  /* 0x0000000000057941 */ /* 0x000fea0003800200 */
.L_x_12666:
[----:B------:R2:W-:Y:S01]  /*269050*/  STL [UR45], R6 ;  /* 0x00000006ff007987 */ /* 0x0005e2000810082d */
[----:B------:R-:W-:Y:S05]  /*269060*/  BRA `(.L_x_12668) ;  /* 0x00000000000c7947 */ /* 0x000fea0003800000 */
.L_x_12662:
[----:B------:R-:W-:-:S05]  /*269070*/  LEA R34, P0, R34, R36, 0x3 ;  /* 0x0000002422227211 */ /* 0x000fca00078018ff */
[----:B------:R-:W-:-:S05]  /*269080*/  IMAD.X R35, RZ, RZ, R37, P0 ;  /* 0x000000ffff237224 */ /* 0x000fca00000e0625 */
[----:B------:R0:W-:Y:S03]  /*269090*/  ST.E.64 desc[UR36][R34.64+0x20], RZ ;  /* 0x000020ff22007985 */ /* 0x0001e6000c101b24 */
.L_x_12668:
[----:B------:R-:W-:Y:S05]  /*2690a0*/  BSYNC.RECONVERGENT B4 ;  /* 0x0000000000047941 */ /* 0x000fea0003800200 */
.L_x_12661:
[----:B------:R-:W-:-:S05]  /*2690b0*/  VIADD R20, R20, 0x2 ;  /* 0x0000000214147836 */ /* 0x000fca0000000000 */
[----:B------:R-:W-:-:S13]  /*2690c0*/  ISETP.NE.AND P0, PT, R20, R13, PT ;  /* 0x0000000d1400720c */ /* 0x000fda0003f05270 */
[----:B------:R-:W-:Y:S05]  /*2690d0*/  @P0 BRA `(.L_x_12669) ;  /* 0xfffffff400380947 */ /* 0x000fea000383ffff */
[----:B------:R-:W-:Y:S05]  /*2690e0*/  BSYNC B1 ;  /* 0x0000000000017941 */ /* 0x000fea0003800000 */
.L_x_12653:
[----:B------:R-:W-:-:S07]  /*2690f0*/  IMAD.MOV.U32 R20, RZ, RZ, R13 ;  /* 0x000000ffff147224 */ /* 0x000fce00078e000d */
.L_x_12652:
[----:B------:R-:W-:Y:S05]  /*269100*/  BSYNC B2 ;  /* 0x0000000000027941 */ /* 0x000fea0003800000 */
.L_x_12651:
        /* <DEDUP_REMOVED lines=47> */
.L_x_12672:
[----:B------:R-:W-:Y:S01]  /*269400*/  IMAD.MOV.U32 R4, RZ, RZ, 0x5272 ;  /* 0x00005272ff047424 */ /* 0x000fe200078e00ff */
[----:B------:R-:W-:Y:S01]  /*269410*/  PLOP3.LUT P0, PT, PT, PT, PT, 0x8, 0x80 ;  /* 0x000000000080781c */ /* 0x000fe20003f0e170 */
[----:B------:R-:W-:-:S03]  /*269420*/  IMAD.MOV.U32 R35, RZ, RZ, -0x1 ;  /* 0xffffffffff237424 */ /* 0x000fc600078e00ff */
[----:B------:R0:W-:Y:S09]  /*269430*/  STL [UR45], R4 ;  /* 0x00000004ff007987 */ /* 0x0001f2000810082d */
.L_x_12673:
[----:B------:R-:W-:Y:S05]  /*269440*/  BSYNC.RECONVERGENT B1 ;  /* 0x0000000000017941 */ /* 0x000fea0003800200 */
.L_x_12671:
        /* <DEDUP_REMOVED lines=25> */
.L_x_12675:
[----:B------:R-:W-:Y:S05]  /*2695e0*/  BSYNC.RECONVERGENT B1 ;  /* 0x0000000000017941 */ /* 0x000fea0003800200 */
.L_x_12674:
[----:B------:R4:W-:Y:S01]  /*2695f0*/  STL [UR45], R6 ;  /* 0x00000006ff007987 */ /* 0x0009e2000810082d */
[----:B------:R-:W-:Y:S05]  /*269600*/  BRA `(.L_x_12650) ;  /* 0x00000000000c7947 */ /* 0x000fea0003800000 */
.L_x_12670:
[----:B------:R-:W-:-:S05]  /*269610*/  LEA R4, P0, R20, R34, 0x3 ;  /* 0x0000002214047211 */ /* 0x000fca00078018ff */
[----:B------:R-:W-:-:S05]  /*269620*/  IMAD.X R5, RZ, RZ, R35, P0 ;  /* 0x000000ffff057224 */ /* 0x000fca00000e0623 */
[----:B------:R3:W-:Y:S03]  /*269630*/  ST.E.64 desc[UR36][R4.64+0x20], RZ ;  /* 0x000020ff04007985 */ /* 0x0007e6000c101b24 */
.L_x_12650:
[----:B------:R-:W-:Y:S05]  /*269640*/  BSYNC B3 ;  /* 0x0000000000037941 */ /* 0x000fea0003800000 */
.L_x_12649:
        /* <DEDUP_REMOVED lines=48> */
.L_x_12679:
[----:B------:R-:W-:Y:S05]  /*269950*/  BSYNC.RECONVERGENT B2 ;  /* 0x0000000000027941 */ /* 0x000fea0003800200 */
.L_x_12678:
        /* <DEDUP_REMOVED lines=26> */
.L_x_12681:
[----:B------:R-:W-:Y:S05]  /*269b00*/  BSYNC.RECONVERGENT B2 ;  /* 0x0000000000027941 */ /* 0x000fea0003800200 */
.L_x_12680:
[----:B------:R1:W-:Y:S01]  /*269b10*/  STL [UR45], R6 ;  /* 0x00000006ff007987 */ /* 0x0003e2000810082d */
[----:B------:R-:W-:Y:S05]  /*269b20*/  BRA `(.L_x_12682) ;  /* 0x00000000000c7947 */ /* 0x000fea0003800000 */
.L_x_12677:
[----:B------:R-:W-:-:S05]  /*269b30*/  LEA R4, P0, R14, R34, 0x2 ;  /* 0x000000220e047211 */ /* 0x000fca00078010ff */
[----:B------:R-:W-:-:S05]  /*269b40*/  IMAD.X R5, RZ, RZ, R35, P0 ;  /* 0x000000ffff057224 */ /* 0x000fca00000e0623 */
[----:B------:R0:W-:Y:S03]  /*269b50*/  ST.E desc[UR36][R4.64+0x20], R21 ;  /* 0x0000201504007985 */ /* 0x0001e6000c101924 */
.L_x_12682:
[----:B------:R-:W-:Y:S05]  /*269b60*/  BSYNC.RECONVERGENT B1 ;  /* 0x0000000000017941 */ /* 0x000fea0003800200 */
.L_x_12676:
        /* <DEDUP_REMOVED lines=8> */
[----:B------:R-:W-:-:S07]  /*269bf0*/  IMAD.MOV.U32 R20, RZ, RZ, RZ ;  /* 0x000000ffff147224 */ /* 0x000fce00078e00ff */
.L_x_12704:
[----:B01----:R-:W-:Y:S01]  /*269c00*/  @!P2 IMAD.MOV.U32 R4, RZ, RZ, 0x5368 ;  /* 0x00005368ff04a424 */ /* 0x003fe200078e00ff */
[----:B------:R-:W-:Y:S05]  /*269c10*/  YIELD ;  /* 0x0000000000007946 */ /* 0x000fea0003800000 */
[----:B------:R0:W-:Y:S01]  /*269c20*/  @!P2 STL [UR45], R4 ;  /* 0x00000004ff00a987 */ /* 0x0001e2000810082d */
[----:B------:R-:W-:Y:S04]  /*269c30*/  BSSY.RECONVERGENT B4, `(.L_x_12688) ;  /* 0x0000055000047945 */ /* 0x000fe80003800200 */
[----:B--234-:R-:W-:Y:S05]  /*269c40*/  @!P2 BRA `(.L_x_12689) ;  /* 0x00000004004ca947 */ /* 0x01cfea0003800000 */
        /* <DEDUP_REMOVED lines=50> */
.L_x_12692:
[----:B------:R-:W-:Y:S05]  /*269f70*/  BSYNC.RECONVERGENT B5 ;  /* 0x0000000000057941 */ /* 0x000fea0003800200 */
.L_x_12691:
        /* <DEDUP_REMOVED lines=26> */
.L_x_12694:
[----:B------:R-:W-:Y:S05]  /*26a120*/  BSYNC.RECONVERGENT B5 ;  /* 0x0000000000057941 */ /* 0x000fea0003800200 */
.L_x_12693:
[----:B------:R3:W-:Y:S01]  /*26a130*/  STL [UR45], R6 ;  /* 0x00000006ff007987 */ /* 0x0007e2000810082d */
[----:B------:R-:W-:Y:S05]  /*26a140*/  BRA `(.L_x_12689) ;  /* 0x00000000000c7947 */ /* 0x000fea0003800000 */
.L_x_12690:
[----:B------:R-:W-:-:S05]  /*26a150*/  LEA R4, P0, R20, R34, 0x3 ;  /* 0x0000002214047211 */ /* 0x000fca00078018ff */
[----:B------:R-:W-:-:S05]  /*26a160*/  IMAD.X R5, RZ, RZ, R35, P0 ;  /* 0x000000ffff057224 */ /* 0x000fca00000e0623 */
[----:B------:R2:W-:Y:S03]  /*26a170*/  ST.E.64 desc[UR36][R4.64+0x20], RZ ;  /* 0x000020ff04007985 */ /* 0x0005e6000c101b24 */
.L_x_12689:
[----:B------:R-:W-:Y:S05]  /*26a180*/  BSYNC.RECONVERGENT B4 ;  /* 0x0000000000047941 */ /* 0x000fea0003800200 */
.L_x_12688:
[----:B------:R-:W-:Y:S01]  /*26a190*/  ISETP.NE.AND P0, PT, R21, -0x1, PT ;  /* 0xffffffff1500780c */ /* 0x000fe20003f05270 */
[----:B------:R-:W-:-:S12]  /*26a1a0*/  BSSY.RECONVERGENT B4, `(.L_x_12695) ;  /* 0x000005b000047945 */ /* 0x000fd80003800200 */
[----:B------:R-:W-:Y:S05]  /*26a1b0*/  @!P0 BRA `(.L_x_12696) ;  /* 0x00000004005c8947 */ /* 0x000fea0003800000 */
[----:B0-2---:R-:W0:Y:S01]  /*26a1c0*/  S2R R4, SR_CgaCtaId ;  /* 0x0000000000047919 */ /* 0x005e220000008800 */
[----:B------:R-:W-:-:S04]  /*26a1d0*/  MOV R31, 0x400 ;  /* 0x00000400001f7802 */ /* 0x000fc80000000f00 */
[----:B0-----:R-:W-:-:S05]  /*26a1e0*/  LEA R31, R4, R31, 0x18 ;  /* 0x0000001f041f7211 */ /* 0x001fca00078ec0ff */
[----:B-1-3--:R-:W0:Y:S02]  /*26a1f0*/  LDS.128 R4, [R31] ;  /* 0x000000001f047984 */ /* 0x00ae240000000c00 */
        /* <DEDUP_REMOVED lines=46> */
.L_x_12699:
[----:B------:R-:W-:Y:S01]  /*26a4e0*/  IMAD.MOV.U32 R4, RZ, RZ, 0x5272 ;  /* 0x00005272ff047424 */ /* 0x000fe200078e00ff */
[----:B------:R-:W-:Y:S01]  /*26a4f0*/  PLOP3.LUT P0, PT, PT, PT, PT, 0x8, 0x80 ;  /* 0x000000000080781c */ /* 0x000fe20003f0e170 */
[----:B------:R-:W-:-:S03]  /*26a500*/  IMAD.MOV.U32 R35, RZ, RZ, -0x1 ;  /* 0xffffffffff237424 */ /* 0x000fc600078e00ff */
[----:B------:R0:W-:Y:S09]  /*26a510*/  STL [UR45], R4 ;  /* 0x00000004ff007987 */ /* 0x0001f2000810082d */
.L_x_12700:
[----:B------:R-:W-:Y:S05]  /*26a520*/  BSYNC.RECONVERGENT B5 ;  /* 0x0000000000057941 */ /* 0x000fea0003800200 */
.L_x_12698:
        /* <DEDUP_REMOVED lines=25> */
.L_x_12702:
[----:B------:R-:W-:Y:S05]  /*26a6c0*/  BSYNC.RECONVERGENT B5 ;  /* 0x0000000000057941 */ /* 0x000fea0003800200 */
.L_x_12701:
[----:B------:R4:W-:Y:S01]  /*26a6d0*/  STL [UR45], R6 ;  /* 0x00000006ff007987 */ /* 0x0009e2000810082d */
[----:B------:R-:W-:Y:S05]  /*26a6e0*/  BRA `(.L_x_12703) ;  /* 0x0000000000187947 */ /* 0x000fea0003800000 */
.L_x_12697:
[----:B------:R-:W-:-:S05]  /*26a6f0*/  LEA R34, P0, R34, R36, 0x3 ;  /* 0x0000002422227211 */ /* 0x000fca00078018ff */
[----:B------:R-:W-:-:S05]  /*26a700*/  IMAD.X R35, RZ, RZ, R37, P0 ;  /* 0x000000ffff237224 */ /* 0x000fca00000e0625 */
[----:B------:R2:W-:Y:S01]  /*26a710*/  ST.E.64 desc[UR36][R34.64+0x20], RZ ;  /* 0x000020ff22007985 */ /* 0x0005e2000c101b24 */
[----:B------:R-:W-:Y:S05]  /*26a720*/  BRA `(.L_x_12703) ;  /* 0x0000000000087947 */ /* 0x000fea0003800000 */
.L_x_12696:
[----:B0-2---:R-:W-:-:S05]  /*26a730*/  IMAD.MOV.U32 R4, RZ, RZ, 0x5368 ;  /* 0x00005368ff047424 */ /* 0x005fca00078e00ff */
[----:B------:R0:W-:Y:S02]  /*26a740*/  STL [UR45], R4 ;  /* 0x00000004ff007987 */ /* 0x0001e4000810082d */
.L_x_12703:
[----:B------:R-:W-:Y:S05]  /*26a750*/  BSYNC.RECONVERGENT B4 ;  /* 0x0000000000047941 */ /* 0x000fea0003800200 */
.L_x_12695:
[----:B------:R-:W-:-:S05]  /*26a760*/  VIADD R20, R20, 0x2 ;  /* 0x0000000214147836 */ /* 0x000fca0000000000 */
[----:B------:R-:W-:-:S13]  /*26a770*/  ISETP.NE.AND P0, PT, R20, R13, PT ;  /* 0x0000000d1400720c */ /* 0x000fda0003f05270 */
[----:B------:R-:W-:Y:S05]  /*26a780*/  @P0 BRA `(.L_x_12704) ;  /* 0xfffffff4001c0947 */ /* 0x000fea000383ffff */
[----:B------:R-:W-:Y:S05]  /*26a790*/  BSYNC B1 ;  /* 0x0000000000017941 */ /* 0x000fea0003800000 */
.L_x_12687:
[----:B------:R-:W-:-:S07]  /*26a7a0*/  IMAD.MOV.U32 R20, RZ, RZ, R13 ;  /* 0x000000ffff147224 */ /* 0x000fce00078e000d */
.L_x_12686:
[----:B------:R-:W-:Y:S05]  /*26a7b0*/  BSYNC B2 ;  /* 0x0000000000027941 */ /* 0x000fea0003800000 */
.L_x_12685:
[----:B------:R-:W-:Y:S05]  /*26a7c0*/  @!P1 BRA `(.L_x_12684) ;  /* 0x0000000400689947 */ /* 0x000fea0003800000 */
[----:B------:R-:W-:-:S13]  /*26a7d0*/  ISETP.NE.AND P0, PT, R21, -0x1, PT ;  /* 0xffffffff1500780c */ /* 0x000fda0003f05270 */
[----:B------:R-:W-:Y:S05]  /*26a7e0*/  @!P0 BRA `(.L_x_12705) ;  /* 0x0000000400588947 */ /* 0x000fea0003800000 */
[----:B01----:R-:W0:Y:S01]  /*26a7f0*/  S2R R4, SR_CgaCtaId ;  /* 0x0000000000047919 */ /* 0x003e220000008800 */
[----:B------:R-:W-:-:S04]  /*26a800*/  MOV R31, 0x400 ;  /* 0x00000400001f7802 */ /* 0x000fc80000000f00 */
[----:B0-----:R-:W-:-:S05]  /*26a810*/  LEA R31, R4, R31, 0x18 ;  /* 0x0000001f041f7211 */ /* 0x001fca00078ec0ff */
[----:B---34-:R-:W2:Y:S02]  /*26a820*/  LDS.128 R4, [R31] ;  /* 0x000000001f047984 */ /* 0x018ea40000000c00 */
[----:B--2---:R-:W-:-:S05]  /*26a830*/  IMAD.WIDE R34, R21, 0x10, R4 ;  /* 0x0000001015227825 */ /* 0x004fca00078e0204 */
        /* <DEDUP_REMOVED lines=44> */
.L_x_12708:
[----:B------:R-:W-:Y:S01]  /*26ab00*/  IMAD.MOV.U32 R4, RZ, RZ, 0x5272 ;  /* 0x00005272ff047424 */ /* 0x000fe200078e00ff */
[----:B------:R-:W-:Y:S01]  /*26ab10*/  PLOP3.LUT P0, PT, PT, PT, PT, 0x8, 0x80 ;  /* 0x000000000080781c */ /* 0x000fe20003f0e170 */
[----:B------:R-:W-:-:S03]  /*26ab20*/  IMAD.MOV.U32 R35, RZ, RZ, -0x1 ;  /* 0xffffffffff237424 */ /* 0x000fc600078e00ff */
[----:B------:R0:W-:Y:S09]  /*26ab30*/  STL [UR45], R4 ;  /* 0x00000004ff007987 */ /* 0x0001f2000810082d */
.L_x_12709:
[----:B------:R-:W-:Y:S05]  /*26ab40*/  BSYNC.RECONVERGENT B1 ;  /* 0x0000000000017941 */ /* 0x000fea0003800200 */
.L_x_12707:
        /* <DEDUP_REMOVED lines=25> */
.L_x_12711:
[----:B------:R-:W-:Y:S05]  /*26ace0*/  BSYNC.RECONVERGENT B1 ;  /* 0x0000000000017941 */ /* 0x000fea0003800200 */
.L_x_12710:
[----:B------:R2:W-:Y:S01]  /*26acf0*/  STL [UR45], R6 ;  /* 0x00000006ff007987 */ /* 0x0005e2000810082d */
[----:B------:R-:W-:Y:S05]  /*26ad00*/  BRA `(.L_x_12684) ;  /* 0x0000000000187947 */ /* 0x000fea0003800000 */
.L_x_12706:
[----:B------:R-:W-:-:S05]  /*26ad10*/  LEA R4, P0, R20, R34, 0x3 ;  /* 0x0000002214047211 */ /* 0x000fca00078018ff */
[----:B------:R-:W-:-:S05]  /*26ad20*/  IMAD.X R5, RZ, RZ, R35, P0 ;  /* 0x000000ffff057224 */ /* 0x000fca00000e0623 */
[----:B------:R0:W-:Y:S01]  /*26ad30*/  ST.E.64 desc[UR36][R4.64+0x20], RZ ;  /* 0x000020ff04007985 */ /* 0x0001e2000c101b24 */
[----:B------:R-:W-:Y:S05]  /*26ad40*/  BRA `(.L_x_12684) ;  /* 0x0000000000087947 */ /* 0x000fea0003800000 */
.L_x_12705:
[----:B01----:R-:W-:-:S05]  /*26ad50*/  IMAD.MOV.U32 R4, RZ, RZ, 0x5368 ;  /* 0x00005368ff047424 */ /* 0x003fca00078e00ff */
[----:B------:R0:W-:Y:S02]  /*26ad60*/  STL [UR45], R4 ;  /* 0x00000004ff007987 */ /* 0x0001e4000810082d */
.L_x_12684:
[----:B------:R-:W-:Y:S05]  /*26ad70*/  BSYNC B3 ;  /* 0x0000000000037941 */ /* 0x000fea0003800000 */
.L_x_12683:
[----:B------:R-:W-:-:S05]  /*26ad80*/  VIADD R14, R14, 0x1 ;  /* 0x000000010e0e7836 */ /* 0x000fca0000000000 */
[----:B------:R-:W-:-:S13]  /*26ad90*/  ISETP.NE.AND P0, PT, R14, R23, PT ;  /* 0x000000170e00720c */ /* 0x000fda0003f05270 */
[----:B------:R-:W-:Y:S05]  /*26ada0*/  @P0 BRA `(.L_x_12712) ;  /* 0xffffffd400780947 */ /* 0x000fea000383ffff */
.L_x_12646:
[----:B------:R-:W-:Y:S05]  /*26adb0*/  BSYNC B0 ;  /* 0x0000000000007941 */ /* 0x000fea0003800000 */
.L_x_12645:
[----:B------:R-:W-:-:S13]  /*26adc0*/  ISETP.NE.AND P0, PT, R0, -0x1, PT ;  /* 0xffffffff0000780c */ /* 0x000fda0003f05270 */
[----:B01----:R-:W0:Y:S01]  /*26add0*/  @P0 S2R R4, SR_CgaCtaId ;  /* 0x0000000000040919 */ /* 0x003e220000008800 */
[----:B------:R-:W-:Y:S01]  /*26ade0*/  @P0 MOV R3, 0x400 ;  /* 0x0000040000030802 */ /* 0x000fe20000000f00 */
[----:B--234-:R-:W-:-:S05]  /*26adf0*/  @!P0 IMAD.MOV.U32 R6, RZ, RZ, 0x5368 ;  /* 0x00005368ff068424 */ /* 0x01cfca00078e00ff */
[----:B------:R-:W-:Y:S01]  /*26ae00*/  @!P0 STL [UR45], R6 ;  /* 0x00000006ff008987 */ /* 0x000fe2000810082d */
[----:B0-----:R-:W-:-:S03]  /*26ae10*/  @P0 LEA R7, R4, R3, 0x18 ;  /* 0x0000000304070211 */ /* 0x001fc600078ec0ff */
[----:B------:R-:W2:Y:S04]  /*26ae20*/  @P0 LDL R3, [UR45] ;  /* 0x0000002dff030983 */ /* 0x000ea80008100800 */
        /* <DEDUP_REMOVED lines=22> */
[----:B------:R-:W-:Y:S01]  /*26af90*/  SHF.R.S32.HI R3, RZ, 0x1f, R8 ;  /* 0x0000001fff037819 */ /* 0x000fe20000011408 */
        /* <DEDUP_REMOVED lines=31> */
.L_x_12734:
        /* <DEDUP_REMOVED lines=52> */
.L_x_12722:
[----:B------:R-:W-:Y:S05]  /*26b4d0*/  BSYNC.RECONVERGENT B4 ;  /* 0x0000000000047941 */ /* 0x000fea0003800200 */
.L_x_12721:
        /* <DEDUP_REMOVED lines=26> */
.L_x_12724:
[----:B------:R-:W-:Y:S05]  /*26b680*/  BSYNC.RECONVERGENT B4 ;  /* 0x0000000000047941 */ /* 0x000fea0003800200 */
.L_x_12723:
[----:B------:R2:W-:Y:S01]  /*26b690*/  STL [UR45], R6 ;  /* 0x00000006ff007987 */ /* 0x0005e2000810082d */
[----:B------:R-:W-:Y:S05]  /*26b6a0*/  BRA `(.L_x_12725) ;  /* 0x00000000000c7947 */ /* 0x000fea0003800000 */
.L_x_12720:
[----:B------:R-:W-:-:S05]  /*26b6b0*/  LEA R4, P0, R11, R12, 0x3 ;  /* 0x0000000c0b047211 */ /* 0x000fca00078018ff */
[----:B------:R-:W-:-:S05]  /*26b6c0*/  IMAD.X R5, RZ, RZ, R13, P0 ;  /* 0x000000ffff057224 */ /* 0x000fca00000e060d */
[----:B------:R0:W-:Y:S03]  /*26b6d0*/  ST.E.64 desc[UR36][R4.64+0x20], RZ ;  /* 0x000020ff04007985 */ /* 0x0001e6000c101b24 */
.L_x_12725:
[----:B------:R-:W-:Y:S05]  /*26b6e0*/  BSYNC.RECONVERGENT B3 ;  /* 0x0000000000037941 */ /* 0x000fea0003800200 */
.L_x_12719:
        /* <DEDUP_REMOVED lines=52> */
.L_x_12729:
[----:B------:R-:W-:Y:S01]  /*26ba30*/  IMAD.MOV.U32 R4, RZ, RZ, 0x5272 ;  /* 0x00005272ff047424 */ /* 0x000fe200078e00ff */
[----:B------:R-:W-:Y:S01]  /*26ba40*/  PLOP3.LUT P0, PT, PT, PT, PT, 0x8, 0x80 ;  /* 0x000000000080781c */ /* 0x000fe20003f0e170 */
[----:B------:R-:W-:-:S03]  /*26ba50*/  IMAD.MOV.U32 R13, RZ, RZ, -0x1 ;  /* 0xffffffffff0d7424 */ /* 0x000fc600078e00ff */
[----:B------:R0:W-:Y:S09]  /*26ba60*/  STL [UR45], R4 ;  /* 0x00000004ff007987 */ /* 0x0001f2000810082d */
.L_x_12730:
[----:B------:R-:W-:Y:S05]  /*26ba70*/  BSYNC.RECONVERGENT B4 ;  /* 0x0000000000047941 */ /* 0x000fea0003800200 */
.L_x_12728:
        /* <DEDUP_REMOVED lines=25> */
.L_x_12732:
[----:B------:R-:W-:Y:S05]  /*26bc10*/  BSYNC.RECONVERGENT B4 ;  /* 0x0000000000047941 */ /* 0x000fea0003800200 */
.L_x_12731:
[----:B------:R2:W-:Y:S01]  /*26bc20*/  STL [UR45], R6 ;  /* 0x00000006ff007987 */ /* 0x0005e2000810082d */
[----:B------:R-:W-:Y:S05]  /*26bc30*/  BRA `(.L_x_12733) ;  /* 0x00000000000c7947 */ /* 0x000fea0003800000 */
.L_x_12727:
[----:B------:R-:W-:-:S05]  /*26bc40*/  LEA R4, P0, R35, R12, 0x3 ;  /* 0x0000000c23047211 */ /* 0x000fca00078018ff */
[----:B------:R-:W-:-:S05]  /*26bc50*/  IMAD.X R5, RZ, RZ, R13, P0 ;  /* 0x000000ffff057224 */ /* 0x000fca00000e060d */
[----:B------:R0:W-:Y:S03]  /*26bc60*/  ST.E.64 desc[UR36][R4.64+0x20], RZ ;  /* 0x000020ff04007985 */ /* 0x0001e6000c101b24 */
.L_x_12733:
[----:B------:R-:W-:Y:S05]  /*26bc70*/  BSYNC.RECONVERGENT B3 ;  /* 0x0000000000037941 */ /* 0x000fea0003800200 */
.L_x_12726:
[----:B------:R-:W-:-:S05]  /*26bc80*/  VIADD R11, R11, 0x2 ;  /* 0x000000020b0b7836 */ /* 0x000fca0000000000 */
[----:B------:R-:W-:-:S13]  /*26bc90*/  ISETP.NE.AND P0, PT, R11, R8, PT ;  /* 0x000000080b00720c */ /* 0x000fda0003f05270 */
[----:B------:R-:W-:Y:S05]  /*26bca0*/  @P0 BRA `(.L_x_12734) ;  /* 0xfffffff400380947 */ /* 0x000fea000383ffff */
.L_x_12718:
[----:B------:R-:W-:Y:S05]  /*26bcb0*/  BSYNC B2 ;  /* 0x0000000000027941 */ /* 0x000fea0003800000 */
.L_x_12717:
        /* <DEDUP_REMOVED lines=48> */
.L_x_12737:
[----:B------:R-:W-:Y:S01]  /*26bfc0*/  IMAD.MOV.U32 R4, RZ, RZ, 0x5272 ;  /* 0x00005272ff047424 */ /* 0x000fe200078e00ff */
[----:B------:R-:W-:Y:S01]  /*26bfd0*/  PLOP3.LUT P0, PT, PT, PT, PT, 0x8, 0x80 ;  /* 0x000000000080781c */ /* 0x000fe20003f0e170 */
[----:B------:R-:W-:-:S03]  /*26bfe0*/  IMAD.MOV.U32 R11, RZ, RZ, -0x1 ;  /* 0xffffffffff0b7424 */ /* 0x000fc600078e00ff */
[----:B------:R0:W-:Y:S09]  /*26bff0*/  STL [UR45], R4 ;  /* 0x00000004ff007987 */ /* 0x0001f2000810082d */
.L_x_12738:
[----:B------:R-:W-:Y:S05]  /*26c000*/  BSYNC.RECONVERGENT B2 ;  /* 0x0000000000027941 */ /* 0x000fea0003800200 */
.L_x_12736:
        /* <DEDUP_REMOVED lines=25> */
.L_x_12740:
[----:B------:R-:W-:Y:S05]  /*26c1a0*/  BSYNC.RECONVERGENT B2 ;  /* 0x0000000000027941 */ /* 0x000fea0003800200 */
.L_x_12739:
[----:B------:R4:W-:Y:S01]  /*26c1b0*/  STL [UR45], R6 ;  /* 0x00000006ff007987 */ /* 0x0009e2000810082d */
[----:B------:R-:W-:Y:S05]  /*26c1c0*/  BRA `(.L_x_12716) ;  /* 0x00000000000c7947 */ /* 0x000fea0003800000 */
.L_x_12735:
[----:B------:R-:W-:-:S05]  /*26c1d0*/  LEA R8, P0, R8, R10, 0x3 ;  /* 0x0000000a08087211 */ /* 0x000fca00078018ff */
[----:B------:R-:W-:-:S05]  /*26c1e0*/  IMAD.X R9, RZ, RZ, R11, P0 ;  /* 0x000000ffff097224 */ /* 0x000fca00000e060b */
[----:B------:R3:W-:Y:S03]  /*26c1f0*/  ST.E.64 desc[UR36][R8.64+0x20], RZ ;  /* 0x000020ff08007985 */ /* 0x0007e6000c101b24 */
.L_x_12716:
[----:B------:R-:W-:Y:S05]  /*26c200*/  BSYNC B0 ;  /* 0x0000000000007941 */ /* 0x000fea0003800000 */
.L_x_12715:
[----:B------:R-:W-:Y:S01]  /*26c210*/  BSSY B0, `(.L_x_12741) ;  /* 0x00000e6000007945 */ /* 0x000fe20003800000 */
[----:B------:R-:W-:Y:S01]  /*26c220*/  ISETP.NE.AND P2, PT, R0, -0x1, PT ;  /* 0xffffffff0000780c */ /* 0x000fe20003f45270 */
[----:B---3--:R-:W-:-:S12]  /*26c230*/  IMAD.MOV.U32 R9, RZ, RZ, RZ ;  /* 0x000000ffff097224 */ /* 0x008fd800078e00ff */
.L_x_12759:
[----:B01----:R-:W0:Y:S01]  /*26c240*/  @P2 S2R R5, SR_CgaCtaId ;  /* 0x0000000000052919 */ /* 0x003e220000008800 */
[----:B--2---:R-:W-:Y:S01]  /*26c250*/  @P2 MOV R4, 0x400 ;  /* 0x0000040000042802 */ /* 0x004fe20000000f00 */
[----:B------:R-:W-:Y:S02]  /*26c260*/  @!P2 IMAD.MOV.U32 R7, RZ, RZ, 0x5368 ;  /* 0x00005368ff07a424 */ /* 0x000fe400078e00ff */
[----:B---3--:R-:W-:-:S03]  /*26c270*/  @!P2 IMAD.MOV.U32 R14, RZ, RZ, 0x5368 ;  /* 0x00005368ff0ea424 */ /* 0x008fc600078e00ff */
[----:B------:R-:W-:Y:S04]  /*26c280*/  @!P2 STL [UR45], R7 ;  /* 0x00000007ff00a987 */ /* 0x000fe8000810082d */
[----:B------:R-:W3:Y:S01]  /*26c290*/  @P2 LDL R14, [UR45] ;  /* 0x0000002dff0e2983 */ /* 0x000ee20008100800 */
[----:B0---4-:R-:W-:-:S05]  /*26c2a0*/  @P2 LEA R10, R5, R4, 0x18 ;  /* 0x00000004050a2211 */ /* 0x011fca00078ec0ff */
[----:B------:R-:W0:Y:S01]  /*26c2b0*/  @P2 LDS.64 R4, [R10] ;  /* 0x000000000a042984 */ /* 0x000e220000000a00 */
[----:B--2-4-:R-:W-:Y:S02]  /*26c2c0*/  @!P2 IMAD.MOV.U32 R6, RZ, RZ, RZ ;  /* 0x000000ffff06a224 */ /* 0x014fe400078e00ff */
[----:B0-----:R-:W-:-:S05]  /*26c2d0*/  @P2 IMAD.WIDE R4, R0, 0x10, R4 ;  /* 0x0000001000042825 */ /* 0x001fca00078e0204 */
[----:B------:R0:W5:Y:S01]  /*26c2e0*/  @P2 LD.E R6, desc[UR36][R4.64+0x28] ;  /* 0x0000282404062980 */ /* 0x000162000c101900 */
[----:B------:R-:W-:Y:S05]  /*26c2f0*/  YIELD ;  /* 0x0000000000007946 */ /* 0x000fea0003800000 */
[----:B------:R-:W-:Y:S01]  /*26c300*/  IMAD.MOV.U32 R8, RZ, RZ, RZ ;  /* 0x000000ffff087224 */ /* 0x000fe200078e00ff */
[----:B---3--:R-:W-:-:S13]  /*26c310*/  ISETP.NE.AND P0, PT, R14, RZ, PT ;  /* 0x000000ff0e00720c */ /* 0x008fda0003f05270 */
        /* <DEDUP_REMOVED lines=20> */
.L_x_12744:
[----:B------:R-:W-:Y:S05]  /*26c460*/  BSYNC.RECONVERGENT B2 ;  /* 0x0000000000027941 */ /* 0x000fea0003800200 */
.L_x_12743:
        /* <DEDUP_REMOVED lines=61> */
.L_x_12749:
[----:B------:R-:W-:Y:S05]  /*26c840*/  BSYNC.RECONVERGENT B3 ;  /* 0x0000000000037941 */ /* 0x000fea0003800200 */
.L_x_12748:
        /* <DEDUP_REMOVED lines=26> */
.L_x_12751:
[----:B------:R-:W-:Y:S05]  /*26c9f0*/  BSYNC.RECONVERGENT B3 ;  /* 0x0000000000037941 */ /* 0x000fea0003800200 */
.L_x_12750:
[----:B------:R2:W-:Y:S01]  /*26ca00*/  STL [UR45], R14 ;  /* 0x0000000eff007987 */ /* 0x0005e2000810082d */
[----:B------:R-:W-:Y:S05]  /*26ca10*/  BRA `(.L_x_12746) ;  /* 0x0000000000107947 */ /* 0x000fea0003800000 */
.L_x_12747:
[----:B------:R-:W-:-:S05]  /*26ca20*/  IADD3 R10, P0, PT, R12, R6, RZ ;  /* 0x000000060c0a7210 */ /* 0x000fca0007f1e0ff */
[----:B------:R-:W-:-:S06]  /*26ca30*/  IMAD.X R11, RZ, RZ, R7, P0 ;  /* 0x000000ffff0b7224 */ /* 0x000fcc00000e0607 */
[----:B------:R-:W5:Y:S01]  /*26ca40*/  LD.E.64 R10, desc[UR36][R10.64+0x20] ;  /* 0x000020240a0a7980 */ /* 0x000f62000c101b00 */
[----:B------:R-:W-:-:S07]  /*26ca50*/  IMAD.MOV.U32 R14, RZ, RZ, RZ ;  /* 0x000000ffff0e7224 */ /* 0x000fce00078e00ff */
.L_x_12746:
[----:B------:R-:W-:Y:S05]  /*26ca60*/  BSYNC.RECONVERGENT B2 ;  /* 0x0000000000027941 */ /* 0x000fea0003800200 */
.L_x_12745:
[----:B------:R-:W-:-:S13]  /*26ca70*/  ISETP.NE.AND P0, PT, R14, RZ, PT ;  /* 0x000000ff0e00720c */ /* 0x000fda0003f05270 */
[----:B------:R-:W-:Y:S05]  /*26ca80*/  @P0 BRA `(.L_x_12742) ;  /* 0x0000000400780947 */ /* 0x000fea0003800000 */
[----:B------:R-:W-:Y:S01]  /*26ca90*/  ISETP.NE.AND P0, PT, R3, -0x1, PT ;  /* 0xffffffff0300780c */ /* 0x000fe20003f05270 */
[----:B------:R-:W-:-:S12]  /*26caa0*/  BSSY.RECONVERGENT B2, `(.L_x_12752) ;  /* 0x0000059000027945 */ /* 0x000fd80003800200 */
[----:B------:R-:W-:Y:S02]  /*26cab0*/  @!P0 IMAD.MOV.U32 R4, RZ, RZ, 0x5368 ;  /* 0x00005368ff048424 */ /* 0x000fe400078e00ff */
[----:B--2---:R-:W-:-:S03]  /*26cac0*/  @!P0 IMAD.MOV.U32 R14, RZ, RZ, 0x5368 ;  /* 0x00005368ff0e8424 */ /* 0x004fc600078e00ff */
[----:B------:R2:W-:Y:S01]  /*26cad0*/  @!P0 STL [UR45], R4 ;  /* 0x00000004ff008987 */ /* 0x0005e2000810082d */
[----:B------:R-:W-:Y:S05]  /*26cae0*/  @!P0 BRA `(.L_x_12753) ;  /* 0x0000000400508947 */ /* 0x000fea0003800000 */
[----:B0-----:R-:W0:Y:S01]  /*26caf0*/  S2R R5, SR_CgaCtaId ;  /* 0x0000000000057919 */ /* 0x001e220000008800 */
[----:B--2---:R-:W-:-:S04]  /*26cb00*/  MOV R4, 0x400 ;  /* 0x0000040000047802 */ /* 0x004fc80000000f00 */
[----:B0-----:R-:W-:-:S05]  /*26cb10*/  LEA R34, R5, R4, 0x18 ;  /* 0x0000000405227211 */ /* 0x001fca00078ec0ff */
[----:B-1----:R-:W0:Y:S02]  /*26cb20*/  LDS.128 R4, [R34] ;  /* 0x0000000022047984 */ /* 0x002e240000000c00 */
        /* <DEDUP_REMOVED lines=46> */
.L_x_12756:
[----:B------:R-:W-:Y:S05]  /*26ce10*/  BSYNC.RECONVERGENT B3 ;  /* 0x0000000000037941 */ /* 0x000fea0003800200 */
.L_x_12755:
        /* <DEDUP_REMOVED lines=26> */
.L_x_12758:
[----:B------:R-:W-:Y:S05]  /*26cfc0*/  BSYNC.RECONVERGENT B3 ;  /* 0x0000000000037941 */ /* 0x000fea0003800200 */
.L_x_12757:
[----:B------:R3:W-:Y:S01]  /*26cfd0*/  STL [UR45], R14 ;  /* 0x0000000eff007987 */ /* 0x0007e2000810082d */
[----:B------:R-:W-:Y:S05]  /*26cfe0*/  BRA `(.L_x_12753) ;  /* 0x0000000000107947 */ /* 0x000fea0003800000 */
.L_x_12754:
[----:B------:R-:W-:-:S05]  /*26cff0*/  IADD3 R12, P0, PT, R12, R14, RZ ;  /* 0x0000000e0c0c7210 */ /* 0x000fca0007f1e0ff */
[----:B------:R-:W-:-:S05]  /*26d000*/  IMAD.X R13, RZ, RZ, R15, P0 ;  /* 0x000000ffff0d7224 */ /* 0x000fca00000e060f */
[----:B-----5:R4:W-:Y:S04]  /*26d010*/  ST.E.64 desc[UR36][R12.64+0x20], R10 ;  /* 0x0000200a0c007985 */ /* 0x0209e8000c101b24 */
[----:B------:R-:W5:Y:S02]  /*26d020*/  LDL R14, [UR45] ;  /* 0x0000002dff0e7983 */ /* 0x000f640008100800 */
.L_x_12753:
[----:B------:R-:W-:Y:S05]  /*26d030*/  BSYNC.RECONVERGENT B2 ;  /* 0x0000000000027941 */ /* 0x000fea0003800200 */
.L_x_12752:
[----:B-----5:R-:W-:Y:S01]  /*26d040*/  ISETP.NE.AND P0, PT, R14, RZ, PT ;  /* 0x000000ff0e00720c */ /* 0x020fe20003f05270 */
[----:B------:R-:W-:-:S12]  /*26d050*/  VIADD R9, R9, 0x1 ;  /* 0x0000000109097836 */ /* 0x000fd80000000000 */
[----:B------:R-:W-:Y:S05]  /*26d060*/  @!P0 BRA `(.L_x_12759) ;  /* 0xfffffff000748947 */ /* 0x000fea000383ffff */
.L_x_12742:
[----:B------:R-:W-:Y:S05]  /*26d070*/  BSYNC B0 ;  /* 0x0000000000007941 */ /* 0x000fea0003800000 */
.L_x_12741:
[----:B------:R-:W-:-:S13]  /*26d080*/  ISETP.EQ.AND P1, PT, R14, RZ, PT ;  /* 0x000000ff0e00720c */ /* 0x000fda0003f22270 */
.L_x_12714:
[----:B------:R-:W-:Y:S05]  /*26d090*/  BSYNC B1 ;  /* 0x0000000000017941 */ /* 0x000fea0003800000 */
.L_x_12713:
[----:B-12--5:R-:W-:Y:S01]  /*26d0a0*/  IMAD.MOV.U32 R4, RZ, RZ, R22 ;  /* 0x000000ffff047224 */ /* 0x026fe200078e0016 */
[----:B------:R-:W-:Y:S05]  /*26d0b0*/  @!P1 BREAK B6 ;  /* 0x0000000000069942 */ /* 0x000fea0003800000 */
[----:B0-----:R-:W-:Y:S01]  /*26d0c0*/  IMAD.MOV.U32 R5, RZ, RZ, 0x0 ;  /* 0x00000000ff057424 */ /* 0x001fe200078e00ff */
[----:B------:R-:W-:Y:S05]  /*26d0d0*/  @!P1 BREAK B9 ;  /* 0x0000000000099942 */ /* 0x000fea0003800000 */
[----:B---34-:R-:W-:Y:S05]  /*26d0e0*/  @!P1 RET.REL.NODEC R4 `(_Z5entryPcS_PiPxS1_S0_S0_P19HostDeviceInterfacei) ;  /* 0xffffd92c04c49950 */ /* 0x018fea0003c3ffff */
[----:B------:R-:W-:Y:S01]  /*26d0f0*/  ISETP.NE.AND P0, PT, R33, -0x1, PT ;  /* 0xffffffff2100780c */ /* 0x000fe20003f05270 */
[----:B------:R-:W-:-:S12]  /*26d100*/  BSSY.RECONVERGENT B0, `(.L_x_12760) ;  /* 0x0000059000007945 */ /* 0x000fd80003800200 */
[----:B------:R-:W-:Y:S02]  /*26d110*/  @!P0 IMAD.MOV.U32 R4, RZ, RZ, 0x5368 ;  /* 0x00005368ff048424 */ /* 0x000fe400078e00ff */
[----:B------:R-:W-:-:S03]  /*26d120*/  @!P0 IMAD.MOV.U32 R3, RZ, RZ, 0x5368 ;  /* 0x00005368ff038424 */ /* 0x000fc600078e00ff */
        /* <DEDUP_REMOVED lines=52> */
.L_x_12764:
[----:B------:R-:W-:Y:S05]  /*26d470*/  BSYNC.RECONVERGENT B1 ;  /* 0x0000000000017941 */ /* 0x000fea0003800200 */
.L_x_12763:
        /* <DEDUP_REMOVED lines=26> */
.L_x_12766:
[----:B------:R-:W-:Y:S05]  /*26d620*/  BSYNC.RECONVERGENT B1 ;  /* 0x0000000000017941 */ /* 0x000fea0003800200 */
.L_x_12765:
[----:B------:R2:W-:Y:S01]  /*26d630*/  STL [UR45], R3 ;  /* 0x00000003ff007987 */ /* 0x0005e2000810082d */
[----:B------:R-:W-:Y:S05]  /*26d640*/  BRA `(.L_x_12761) ;  /* 0x0000000000107947 */ /* 0x000fea0003800000 */
.L_x_12762:
[----:B------:R-:W-:-:S05]  /*26d650*/  LEA R4, P0, R16, R10, 0x2 ;  /* 0x0000000a10047211 */ /* 0x000fca00078010ff */
[----:B------:R-:W-:-:S05]  /*26d660*/  IMAD.X R5, RZ, RZ, R11, P0 ;  /* 0x000000ffff057224 */ /* 0x000fca00000e060b */
[----:B------:R1:W-:Y:S04]  /*26d670*/  ST.E desc[UR36][R4.64+0x20], R8 ;  /* 0x0000200804007985 */ /* 0x0003e8000c101924 */
[----:B------:R-:W5:Y:S02]  /*26d680*/  LDL R3, [UR45] ;  /* 0x0000002dff037983 */ /* 0x000f640008100800 */
.L_x_12761:
[----:B------:R-:W-:Y:S05]  /*26d690*/  BSYNC.RECONVERGENT B0 ;  /* 0x0000000000007941 */ /* 0x000fea0003800200 */
.L_x_12760:
        /* <DEDUP_REMOVED lines=8> */
[----:B0-----:R-:W-:-:S06]  /*26d720*/  ULEA UR4, UR5, UR4, 0x18 ;  /* 0x0000000405047291 */ /* 0x001fcc000f8ec0ff */
[----:B------:R-:W-:-:S05]  /*26d730*/  IMAD.U32 R8, RZ, RZ, UR4 ;  /* 0x00000004ff087e24 */ /* 0x000fca000f8e00ff */
[----:B------:R-:W0:Y:S02]  /*26d740*/  LDS.128 R4, [R8] ;  /* 0x0000000008047984 */ /* 0x000e240000000c00 */
[----:B0-----:R-:W-:-:S05]  /*26d750*/  IMAD.WIDE R12, R25, 0x10, R4 ;  /* 0x00000010190c7825 */ /* 0x001fca00078e0204 */
        /* <DEDUP_REMOVED lines=9> */
[----:B------:R-:W-:-:S05]  /*26d7f0*/  IMAD.WIDE R12, R3, 0x10, R4 ;  /* 0x00000010030c7825 */ /* 0x000fca00078e0204 */
[----:B------:R1:W5:Y:S01]  /*26d800*/  LD.E R9, desc[UR36][R12.64+0x20] ;  /* 0x000020240c097980 */ /* 0x000362000c101900 */
[----:B------:R-:W-:-:S07]  /*26d810*/  IMAD.MOV.U32 R11, RZ, RZ, RZ ;  /* 0x000000ffff0b7224 */ /* 0x000fce00078e00ff */
.L_x_12768:
[----:B------:R-:W-:Y:S05]  /*26d820*/  BSYNC.RECONVERGENT B0 ;  /* 0x0000000000007941 */ /* 0x000fea0003800200 */
.L_x_12767:
[----:B------:R-:W-:Y:S04]  /*26d830*/  BSSY B0, `(.L_x_12769) ;  /* 0x0000218000007945 */ /* 0x000fe80003800000 */
[----:B------:R-:W-:Y:S05]  /*26d840*/  @!P1 BRA `(.L_x_12770) ;  /* 0x0000002000589947 */ /* 0x000fea0003800000 */
[----:B-----5:R-:W-:Y:S01]  /*26d850*/  ISETP.NE.AND P0, PT, R9, -0x1, PT ;  /* 0xffffffff0900780c */ /* 0x020fe20003f05270 */
[----:B-1----:R-:W-:-:S05]  /*26d860*/  IMAD.WIDE R12, R3, 0x10, R4 ;  /* 0x00000010030c7825 */ /* 0x002fca00078e0204 */
[----:B------:R1:W5:Y:S01]  /*26d870*/  LD.E R15, desc[UR36][R12.64+0x28] ;  /* 0x000028240c0f7980 */ /* 0x000362000c101900 */
[----:B------:R-:W-:Y:S06]  /*26d880*/  BSSY.RECONVERGENT B1, `(.L_x_12771) ;  /* 0x0000056000017945 */ /* 0x000fec0003800200 */
[----:B0-----:R-:W-:Y:S02]  /*26d890*/  @!P0 IMAD.MOV.U32 R10, RZ, RZ, 0x5368 ;  /* 0x00005368ff0a8424 */ /* 0x001fe400078e00ff */
[----:B------:R-:W-:-:S03]  /*26d8a0*/  @!P0 IMAD.MOV.U32 R11, RZ, RZ, 0x5368 ;  /* 0x00005368ff0b8424 */ /* 0x000fc600078e00ff */
[----:B------:R1:W-:Y:S01]  /*26d8b0*/  @!P0 STL [UR45], R10 ;  /* 0x0000000aff008987 */ /* 0x0003e2000810082d */
[----:B------:R-:W-:Y:S05]  /*26d8c0*/  @!P0 BRA `(.L_x_12772) ;  /* 0x0000000400448947 */ /* 0x000fea0003800000 */
[----:B-1----:R-:W-:-:S05]  /*26d8d0*/  IMAD.WIDE R10, R9, 0x10, R4 ;  /* 0x00000010090a7825 */ /* 0x002fca00078e0204 */
[----:B------:R-:W2:Y:S01]  /*26d8e0*/  LD.E R14, desc[UR36][R10.64+0xc] ;  /* 0x00000c240a0e7980 */ /* 0x000ea2000c101900 */
[C---:B-----5:R-:W-:Y:S02]  /*26d8f0*/  ISETP.GT.AND P1, PT, R15.reuse, -0x1, PT ;  /* 0xffffffff0f00780c */ /* 0x060fe40003f24270 */
        /* <DEDUP_REMOVED lines=44> */
.L_x_12775:
[----:B------:R-:W-:Y:S05]  /*26dbc0*/  BSYNC.RECONVERGENT B2 ;  /* 0x0000000000027941 */ /* 0x000fea0003800200 */
.L_x_12774:
        /* <DEDUP_REMOVED lines=8> */
[----:B------:R-:W0:Y:S02]  /*26dc50*/  LDS.64 R4, [R8] ;  /* 0x0000000008047984 */ /* 0x000e240000000a00 */
[----:B0-----:R-:W-:-:S05]  /*26dc60*/  IMAD.WIDE R4, R21, 0x10, R4 ;  /* 0x0000001015047825 */ /* 0x001fca00078e0204 */
[----:B------:R2:W-:Y:S04]  /*26dc70*/  ST.E desc[UR36][R4.64+0x28], R14 ;  /* 0x0000280e04007985 */ /* 0x0005e8000c101924 */
[----:B-1----:R-:W3:Y:S02]  /*26dc80*/  LDL R0, [UR45] ;  /* 0x0000002dff007983 */ /* 0x002ee40008100800 */
        /* <DEDUP_REMOVED lines=14> */
.L_x_12777:
[----:B------:R-:W-:Y:S05]  /*26dd70*/  BSYNC.RECONVERGENT B2 ;  /* 0x0000000000027941 */ /* 0x000fea0003800200 */
.L_x_12776:
[----:B------:R2:W-:Y:S01]  /*26dd80*/  STL [UR45], R11 ;  /* 0x0000000bff007987 */ /* 0x0005e2000810082d */
[----:B------:R-:W-:Y:S05]  /*26dd90*/  BRA `(.L_x_12772) ;  /* 0x0000000000107947 */ /* 0x000fea0003800000 */
.L_x_12773:
[----:B------:R-:W-:-:S05]  /*26dda0*/  LEA R4, P0, R15, R10, 0x2 ;  /* 0x0000000a0f047211 */ /* 0x000fca00078010ff */
[----:B------:R-:W-:-:S05]  /*26ddb0*/  IMAD.X R5, RZ, RZ, R11, P0 ;  /* 0x000000ffff057224 */ /* 0x000fca00000e060b */
[----:B------:R0:W-:Y:S04]  /*26ddc0*/  ST.E desc[UR36][R4.64+0x20], R0 ;  /* 0x0000200004007985 */ /* 0x0001e8000c101924 */
[----:B------:R-:W5:Y:S02]  /*26ddd0*/  LDL R11, [UR45] ;  /* 0x0000002dff0b7983 */ /* 0x000f640008100800 */
.L_x_12772:
[----:B------:R-:W-:Y:S05]  /*26dde0*/  BSYNC.RECONVERGENT B1 ;  /* 0x0000000000017941 */ /* 0x000fea0003800200 */
.L_x_12771:
[----:B-----5:R-:W-:-:S13]  /*26ddf0*/  ISETP.NE.AND P0, PT, R11, RZ, PT ;  /* 0x000000ff0b00720c */ /* 0x020fda0003f05270 */
[----:B------:R-:W-:Y:S05]  /*26de00*/  @P0 BRA `(.L_x_12770) ;  /* 0x0000001800e80947 */ /* 0x000fea0003800000 */
[----:B0-----:R-:W0:Y:S02]  /*26de10*/  LDS.64 R4, [R8] ;  /* 0x0000000008047984 */ /* 0x001e240000000a00 */
[----:B0-----:R-:W-:-:S05]  /*26de20*/  IMAD.WIDE R4, R3, 0x10, R4 ;  /* 0x0000001003047825 */ /* 0x001fca00078e0204 */
[----:B-1----:R-:W3:Y:S02]  /*26de30*/  LD.E R0, desc[UR36][R4.64+0x28] ;  /* 0x0000282404007980 */ /* 0x002ee4000c101900 */
[----:B---3--:R-:W-:-:S05]  /*26de40*/  VIADD R7, R0, 0x1 ;  /* 0x0000000100077836 */ /* 0x008fca0000000000 */
[----:B------:R3:W-:Y:S04]  /*26de50*/  ST.E desc[UR36][R4.64+0x28], R7 ;  /* 0x0000280704007985 */ /* 0x0007e8000c101924 */
[----:B--2---:R-:W2:Y:S02]  /*26de60*/  LDL R11, [UR45] ;  /* 0x0000002dff0b7983 */ /* 0x004ea40008100800 */
[----:B--2---:R-:W-:-:S13]  /*26de70*/  ISETP.NE.AND P0, PT, R11, RZ, PT ;  /* 0x000000ff0b00720c */ /* 0x004fda0003f05270 */
[----:B---3--:R-:W-:Y:S05]  /*26de80*/  @P0 BRA `(.L_x_12770) ;  /* 0x0000001800c80947 */ /* 0x008fea0003800000 */
[----:B------:R-:W0:Y:S02]  /*26de90*/  LDS.128 R4, [R8] ;  /* 0x0000000008047984 */ /* 0x000e240000000c00 */
[----:B0-----:R-:W-:-:S05]  /*26dea0*/  IMAD.WIDE R12, R3, 0x10, R4 ;  /* 0x00000010030c7825 */ /* 0x001fca00078e0204 */
[----:B------:R-:W2:Y:S04]  /*26deb0*/  LD.E R15, desc[UR36][R12.64+0x20] ;  /* 0x000020240c0f7980 */ /* 0x000ea8000c101900 */
[----:B------:R-:W3:Y:S01]  /*26dec0*/  LD.E R20, desc[UR36][R12.64+0x28] ;  /* 0x000028240c147980 */ /* 0x000ee2000c101900 */
[----:B--2---:R-:W-:-:S06]  /*26ded0*/  IMAD.WIDE R14, R15, 0x10, R4 ;  /* 0x000000100f0e7825 */ /* 0x004fcc00078e0204 */
[----:B------:R-:W3:Y:S01]  /*26dee0*/  LD.E R15, desc[UR36][R14.64+0xc] ;  /* 0x00000c240e0f7980 */ /* 0x000ee2000c101900 */
[----:B------:R-:W-:Y:S01]  /*26def0*/  IMAD.MOV.U32 R11, RZ, RZ, RZ ;  /* 0x000000ffff0b7224 */ /* 0x000fe200078e00ff */
[----:B---3--:R-:W-:-:S13]  /*26df00*/  ISETP.NE.AND P0, PT, R20, R15, PT ;  /* 0x0000000f1400720c */ /* 0x008fda0003f05270 */
[----:B------:R-:W-:Y:S05]  /*26df10*/  @P0 BRA `(.L_x_12770) ;  /* 0x0000001800a40947 */ /* 0x000fea0003800000 */
        /* <DEDUP_REMOVED lines=9> */
[----:B------:R-:W-:-:S05]  /*26dfb0*/  @!P0 VIADD R10, R11, 0x30 ;  /* 0x000000300b0a8836 */ /* 0x000fca0000000000 */
[----:B------:R-:W-:-:S06]  /*26dfc0*/  SHF.R.S32.HI R11, RZ, 0x1f, R10 ;  /* 0x0000001fff0b7819 */ /* 0x000fcc000001140a */
[----:B------:R-:W2:Y:S01]  /*26dfd0*/  ATOMG.E.ADD.64.STRONG.GPU PT, R10, desc[UR36][R38.64+0x8], R10 ;  /* 0x8000080a260a79a8 */ /* 0x000ea200081ef524 */
[----:B------:R-:W-:Y:S01]  /*26dfe0*/  BSSY B1, `(.L_x_12778) ;  /* 0x00000cd000017945 */ /* 0x000fe20003800000 */
[----:B--2---:R-:W-:Y:S02]  /*26dff0*/  IADD3 R13, P1, P2, R9, 0x28, R10 ;  /* 0x00000028090d7810 */ /* 0x004fe40007a3e00a */
[----:B------:R-:W-:Y:S02]  /*26e000*/  SHF.R.S32.HI R9, RZ, 0x1f, R9 ;  /* 0x0000001fff097819 */ /* 0x000fe40000011409 */
[----:B------:R-:W-:Y:S02]  /*26e010*/  ISETP.GE.U32.AND P0, PT, R13, R6, PT ;  /* 0x000000060d00720c */ /* 0x000fe40003f06070 */
[--C-:B------:R-:W-:Y:S02]  /*26e020*/  IADD3.X R6, PT, PT, R9, RZ, R11.reuse, P1, P2 ;  /* 0x000000ff09067210 */ /* 0x100fe40000fe440b */
[----:B------:R-:W-:-:S02]  /*26e030*/  SHF.R.U64 R9, R10, 0x4, R11 ;  /* 0x000000040a097819 */ /* 0x000fc4000000120b */
        /* <DEDUP_REMOVED lines=10> */
[----:B------:R-:W-:Y:S02]  /*26e0e0*/  IMAD.MOV.U32 R6, RZ, RZ, 0x1 ;  /* 0x00000001ff067424 */ /* 0x000fe400078e00ff */
[----:B0-----:R-:W-:Y:S01]  /*26e0f0*/  IMAD.SHL.U32 R0, R20, 0x2, RZ ;  /* 0x0000000214007824 */ /* 0x001fe200078e00ff */
[----:B------:R1:W-:Y:S04]  /*26e100*/  ST.E desc[UR36][R4.64+0x4], R7 ;  /* 0x0000040704007985 */ /* 0x0003e8000c101924 */
[----:B------:R1:W-:Y:S04]  /*26e110*/  ST.E.U8 desc[UR36][R4.64], RZ ;  /* 0x000000ff04007985 */ /* 0x0003e8000c101124 */
[----:B------:R1:W-:Y:S04]  /*26e120*/  ST.E.U8 desc[UR36][R4.64+0x1], RZ ;  /* 0x000001ff04007985 */ /* 0x0003e8000c101124 */
[----:B------:R1:W-:Y:S04]  /*26e130*/  ST.E desc[UR36][R4.64+0xc], R0 ;  /* 0x00000c0004007985 */ /* 0x0003e8000c101924 */
[----:B------:R1:W-:Y:S01]  /*26e140*/  ST.E.U8 desc[UR36][R4.64+0x3], R6 ;  /* 0x0000030604007985 */ /* 0x0003e2000c101124 */
[----:B------:R-:W-:Y:S05]  /*26e150*/  @!P0 BRA `(.L_x_12779) ;  /* 0x0000000800d48947 */ /* 0x000fea0003800000 */
[----:B------:R-:W-:-:S07]  /*26e160*/  IMAD.MOV.U32 R11, RZ, RZ, RZ ;  /* 0x000000ffff0b7224 */ /* 0x000fce00078e00ff */
.L_x_12795:
        /* <DEDUP_REMOVED lines=52> */
.L_x_12783:
[----:B------:R-:W-:Y:S05]  /*26e4b0*/  BSYNC.RECONVERGENT B3 ;  /* 0x0000000000037941 */ /* 0x000fea0003800200 */
.L_x_12782:
        /* <DEDUP_REMOVED lines=26> */
.L_x_12785:
[----:B------:R-:W-:Y:S05]  /*26e660*/  BSYNC.RECONVERGENT B3 ;  /* 0x0000000000037941 */ /* 0x000fea0003800200 */
.L_x_12784:
[----:B------:R2:W-:Y:S01]  /*26e670*/  STL [UR45], R6 ;  /* 0x00000006ff007987 */ /* 0x0005e2000810082d */
[----:B------:R-:W-:Y:S05]  /*26e680*/  BRA `(.L_x_12786) ;  /* 0x0000000000107947 */ /* 0x000fea0003800000 */
.L_x_12781:
[----:B------:R-:W-:Y:S01]  /*26e690*/  LEA R4, P0, R11, R12, 0x2 ;  /* 0x0000000c0b047211 */ /* 0x000fe200078010ff */
[----:B------:R-:W-:-:S04]  /*26e6a0*/  IMAD.MOV.U32 R7, RZ, RZ, -0x1 ;  /* 0xffffffffff077424 */ /* 0x000fc800078e00ff */
[----:B------:R-:W-:-:S05]  /*26e6b0*/  IMAD.X R5, RZ, RZ, R13, P0 ;  /* 0x000000ffff057224 */ /* 0x000fca00000e060d */
[----:B------:R3:W-:Y:S03]  /*26e6c0*/  ST.E desc[UR36][R4.64+0x20], R7 ;  /* 0x0000200704007985 */ /* 0x0007e6000c101924 */
.L_x_12786:
[----:B------:R-:W-:Y:S05]  /*26e6d0*/  BSYNC.RECONVERGENT B2 ;  /* 0x0000000000027941 */ /* 0x000fea0003800200 */
.L_x_12780:
        /* <DEDUP_REMOVED lines=52> */
.L_x_12790:
[----:B------:R-:W-:Y:S01]  /*26ea20*/  IMAD.MOV.U32 R4, RZ, RZ, 0x5272 ;  /* 0x00005272ff047424 */ /* 0x000fe200078e00ff */
[----:B------:R-:W-:Y:S01]  /*26ea30*/  PLOP3.LUT P0, PT, PT, PT, PT, 0x8, 0x80 ;  /* 0x000000000080781c */ /* 0x000fe20003f0e170 */
[----:B------:R-:W-:-:S03]  /*26ea40*/  IMAD.MOV.U32 R13, RZ, RZ, -0x1 ;  /* 0xffffffffff0d7424 */ /* 0x000fc600078e00ff */
[----:B------:R0:W-:Y:S09]  /*26ea50*/  STL [UR45], R4 ;  /* 0x00000004ff007987 */ /* 0x0001f2000810082d */
.L_x_12791:
[----:B------:R-:W-:Y:S05]  /*26ea60*/  BSYNC.RECONVERGENT B3 ;  /* 0x0000000000037941 */ /* 0x000fea0003800200 */
.L_x_12789:
        /* <DEDUP_REMOVED lines=25> */
.L_x_12793:
[----:B------:R-:W-:Y:S05]  /*26ec00*/  BSYNC.RECONVERGENT B3 ;  /* 0x0000000000037941 */ /* 0x000fea0003800200 */
.L_x_12792:
[----:B------:R2:W-:Y:S01]  /*26ec10*/  STL [UR45], R6 ;  /* 0x00000006ff007987 */ /* 0x0005e2000810082d */
[----:B------:R-:W-:Y:S05]  /*26ec20*/  BRA `(.L_x_12794) ;  /* 0x0000000000107947 */ /* 0x000fea0003800000 */
.L_x_12788:
[----:B------:R-:W-:Y:S01]  /*26ec30*/  LEA R4, P0, R35, R12, 0x2 ;  /* 0x0000000c23047211 */ /* 0x000fe200078010ff */
[----:B------:R-:W-:-:S04]  /*26ec40*/  IMAD.MOV.U32 R7, RZ, RZ, -0x1 ;  /* 0xffffffffff077424 */ /* 0x000fc800078e00ff */
[----:B------:R-:W-:-:S05]  /*26ec50*/  IMAD.X R5, RZ, RZ, R13, P0 ;  /* 0x000000ffff057224 */ /* 0x000fca00000e060d */
[----:B------:R3:W-:Y:S03]  /*26ec60*/  ST.E desc[UR36][R4.64+0x20], R7 ;  /* 0x0000200704007985 */ /* 0x0007e6000c101924 */
.L_x_12794:
[----:B------:R-:W-:Y:S05]  /*26ec70*/  BSYNC.RECONVERGENT B2 ;  /* 0x0000000000027941 */ /* 0x000fea0003800200 */
.L_x_12787:
[----:B------:R-:W-:-:S05]  /*26ec80*/  VIADD R11, R11, 0x2 ;  /* 0x000000020b0b7836 */ /* 0x000fca0000000000 */
[----:B------:R-:W-:-:S13]  /*26ec90*/  ISETP.NE.AND P0, PT, R11, R0, PT ;  /* 0x000000000b00720c */ /* 0x000fda0003f05270 */
[----:B------:R-:W-:Y:S05]  /*26eca0*/  @P0 BRA `(.L_x_12795) ;  /* 0xfffffff400300947 */ /* 0x000fea000383ffff */
.L_x_12779:
[----:B------:R-:W-:Y:S05]  /*26ecb0*/  BSYNC B1 ;  /* 0x0000000000017941 */ /* 0x000fea0003800000 */
.L_x_12778:
[----:B01-3--:R-:W5:Y:S01]  /*26ecc0*/  LDL R4, [UR45] ;  /* 0x0000002dff047983 */ /* 0x00bf620008100800 */
[----:B------:R-:W-:-:S07]  /*26ecd0*/  IMAD.MOV.U32 R0, RZ, RZ, RZ ;  /* 0x000000ffff007224 */ /* 0x000fce00078e00ff */
.L_x_12811:
[----:B-----5:R-:W-:Y:S01]  /*26ece0*/  ISETP.NE.AND P0, PT, R4, RZ, PT ;  /* 0x000000ff0400720c */ /* 0x020fe20003f05270 */
[----:B------:R-:W-:Y:S05]  /*26ecf0*/  YIELD ;  /* 0x0000000000007946 */ /* 0x000fea0003800000 */
[----:B--2---:R-:W-:-:S07]  /*26ed00*/  IMAD.MOV.U32 R11, RZ, RZ, R4 ;  /* 0x000000ffff0b7224 */ /* 0x004fce00078e0004 */
[----:B0-----:R-:W-:Y:S05]  /*26ed10*/  @P0 BRA `(.L_x_12770) ;  /* 0x0000000c00240947 */ /* 0x001fea0003800000 */
[----:B--2---:R-:W0:Y:S02]  /*26ed20*/  LDS.128 R4, [R8] ;  /* 0x0000000008047984 */ /* 0x004e240000000c00 */
[----:B0-----:R-:W-:-:S05]  /*26ed30*/  IMAD.WIDE R12, R3, 0x10, R4 ;  /* 0x00000010030c7825 */ /* 0x001fca00078e0204 */
[----:B------:R-:W2:Y:S02]  /*26ed40*/  LD.E R11, desc[UR36][R12.64+0x28] ;  /* 0x000028240c0b7980 */ /* 0x000ea4000c101900 */
[----:B--2---:R-:W-:-:S13]  /*26ed50*/  ISETP.GE.AND P0, PT, R0, R11, PT ;  /* 0x0000000b0000720c */ /* 0x004fda0003f06270 */
[----:B------:R-:W-:Y:S05]  /*26ed60*/  @P0 BRA `(.L_x_12796) ;  /* 0x0000000c00080947 */ /* 0x000fea0003800000 */
[----:B------:R-:W2:Y:S01]  /*26ed70*/  LD.E R13, desc[UR36][R12.64+0x20] ;  /* 0x000020240c0d7980 */ /* 0x000ea2000c101900 */
[----:B------:R-:W-:Y:S01]  /*26ed80*/  BSSY.RECONVERGENT B1, `(.L_x_12797) ;  /* 0x000005d000017945 */ /* 0x000fe20003800200 */
[----:B------:R-:W-:Y:S01]  /*26ed90*/  IMAD.SHL.U32 R10, R0, 0x4, RZ ;  /* 0x00000004000a7824 */ /* 0x000fe200078e00ff */
[----:B--2---:R-:W-:-:S13]  /*26eda0*/  ISETP.NE.AND P0, PT, R13, -0x1, PT ;  /* 0xffffffff0d00780c */ /* 0x004fda0003f05270 */
[----:B------:R-:W-:Y:S02]  /*26edb0*/  @!P0 IMAD.MOV.U32 R14, RZ, RZ, 0x5368 ;  /* 0x00005368ff0e8424 */ /* 0x000fe400078e00ff */
[----:B------:R-:W-:Y:S02]  /*26edc0*/  @!P0 IMAD.MOV.U32 R11, RZ, RZ, 0x5368 ;  /* 0x00005368ff0b8424 */ /* 0x000fe400078e00ff */
[----:B------:R-:W-:Y:S01]  /*26edd0*/  @!P0 IMAD.MOV.U32 R15, RZ, RZ, RZ ;  /* 0x000000ffff0f8224 */ /* 0x000fe200078e00ff */
[----:B------:R0:W-:Y:S01]  /*26ede0*/  @!P0 STL [UR45], R14 ;  /* 0x0000000eff008987 */ /* 0x0001e2000810082d */
[----:B------:R-:W-:Y:S05]  /*26edf0*/  @!P0 BRA `(.L_x_12798) ;  /* 0x0000000400548947 */ /* 0x000fea0003800000 */
[----:B0-----:R-:W-:-:S05]  /*26ee00*/  IMAD.WIDE R14, R13, 0x10, R4 ;  /* 0x000000100d0e7825 */ /* 0x001fca00078e0204 */
[----:B------:R-:W2:Y:S02]  /*26ee10*/  LD.E R31, desc[UR36][R14.64+0xc] ;  /* 0x00000c240e1f7980 */ /* 0x000ea4000c101900 */
[----:B--2---:R-:W-:-:S13]  /*26ee20*/  ISETP.GE.AND P0, PT, R0, R31, PT ;  /* 0x0000001f0000720c */ /* 0x004fda0003f06270 */
[----:B------:R-:W-:Y:S05]  /*26ee30*/  @!P0 BRA `(.L_x_12799) ;  /* 0x0000000400348947 */ /* 0x000fea0003800000 */
[----:B------:R-:W-:Y:S02]  /*26ee40*/  IMAD.MOV.U32 R14, RZ, RZ, 0x30 ;  /* 0x00000030ff0e7424 */ /* 0x000fe400078e00ff */
[----:B------:R-:W-:-:S06]  /*26ee50*/  IMAD.MOV.U32 R15, RZ, RZ, 0x0 ;  /* 0x00000000ff0f7424 */ /* 0x000fcc00078e00ff */
[----:B------:R-:W2:Y:S01]  /*26ee60*/  ATOMG.E.ADD.64.STRONG.GPU PT, R14, desc[UR36][R38.64+0x8], R14 ;  /* 0x8000080e260e79a8 */ /* 0x000ea200081ef524 */
[----:B------:R-:W0:Y:S01]  /*26ee70*/  S2UR UR5, SR_CgaCtaId ;  /* 0x00000000000579c3 */ /* 0x000e220000008800 */
[----:B------:R-:W-:Y:S01]  /*26ee80*/  UMOV UR4, 0x400 ;  /* 0x0000040000047882 */ /* 0x000fe20000000000 */
[----:B------:R-:W-:Y:S01]  /*26ee90*/  BSSY.RECONVERGENT B2, `(.L_x_12800) ;  /* 0x0000029000027945 */ /* 0x000fe20003800200 */
[----:B0-----:R-:W-:-:S06]  /*26eea0*/  ULEA UR4, UR5, UR4, 0x18 ;  /* 0x0000000405047291 */ /* 0x001fcc000f8ec0ff */
[----:B------:R-:W-:Y:S01]  /*26eeb0*/  IMAD.U32 R8, RZ, RZ, UR4 ;  /* 0x00000004ff087e24 */ /* 0x000fe2000f8e00ff */
        /* <DEDUP_REMOVED lines=38> */
.L_x_12801:
[----:B------:R-:W-:Y:S05]  /*26f120*/  BSYNC.RECONVERGENT B2 ;  /* 0x0000000000027941 */ /* 0x000fea0003800200 */
.L_x_12800:
        /* <DEDUP_REMOVED lines=26> */
.L_x_12803:
[----:B------:R-:W-:Y:S05]  /*26f2d0*/  BSYNC.RECONVERGENT B2 ;  /* 0x0000000000027941 */ /* 0x000fea0003800200 */
.L_x_12802:
[----:B------:R2:W-:Y:S01]  /*26f2e0*/  STL [UR45], R11 ;  /* 0x0000000bff007987 */ /* 0x0005e2000810082d */
[----:B------:R-:W-:Y:S01]  /*26f2f0*/  IMAD.MOV.U32 R15, RZ, RZ, RZ ;  /* 0x000000ffff0f7224 */ /* 0x000fe200078e00ff */
[----:B------:R-:W-:Y:S06]  /*26f300*/  BRA `(.L_x_12798) ;  /* 0x0000000000107947 */ /* 0x000fec0003800000 */
.L_x_12799:
[----:B------:R-:W-:-:S05]  /*26f310*/  IADD3 R4, P0, PT, R10, R14, RZ ;  /* 0x0000000e0a047210 */ /* 0x000fca0007f1e0ff */
[----:B------:R-:W-:-:S05]  /*26f320*/  IMAD.X R5, RZ, RZ, R15, P0 ;  /* 0x000000ffff057224 */ /* 0x000fca00000e060f */
[----:B------:R1:W5:Y:S01]  /*26f330*/  LD.E R15, desc[UR36][R4.64+0x20] ;  /* 0x00002024040f7980 */ /* 0x000362000c101900 */
[----:B------:R-:W-:-:S07]  /*26f340*/  IMAD.MOV.U32 R11, RZ, RZ, RZ ;  /* 0x000000ffff0b7224 */ /* 0x000fce00078e00ff */
.L_x_12798:
[----:B------:R-:W-:Y:S05]  /*26f350*/  BSYNC.RECONVERGENT B1 ;  /* 0x0000000000017941 */ /* 0x000fea0003800200 */
.L_x_12797:
[----:B------:R-:W-:-:S13]  /*26f360*/  ISETP.NE.AND P0, PT, R11, RZ, PT ;  /* 0x000000ff0b00720c */ /* 0x000fda0003f05270 */
[----:B------:R-:W-:Y:S05]  /*26f370*/  @P0 BRA `(.L_x_12770) ;  /* 0x00000004008c0947 */ /* 0x000fea0003800000 */
[----:B------:R-:W-:Y:S01]  /*26f380*/  ISETP.NE.AND P0, PT, R9, -0x1, PT ;  /* 0xffffffff0900780c */ /* 0x000fe20003f05270 */
[----:B------:R-:W-:-:S12]  /*26f390*/  BSSY.RECONVERGENT B1, `(.L_x_12804) ;  /* 0x000005a000017945 */ /* 0x000fd80003800200 */
[----:B-1----:R-:W-:Y:S02]  /*26f3a0*/  @!P0 IMAD.MOV.U32 R4, RZ, RZ, 0x5368 ;  /* 0x00005368ff048424 */ /* 0x002fe400078e00ff */
[----:B--2---:R-:W-:-:S03]  /*26f3b0*/  @!P0 IMAD.MOV.U32 R11, RZ, RZ, 0x5368 ;  /* 0x00005368ff0b8424 */ /* 0x004fc600078e00ff */
[----:B------:R1:W-:Y:S01]  /*26f3c0*/  @!P0 STL [UR45], R4 ;  /* 0x00000004ff008987 */ /* 0x0003e2000810082d */
[----:B------:R-:W-:Y:S05]  /*26f3d0*/  @!P0 BRA `(.L_x_12805) ;  /* 0x0000000400548947 */ /* 0x000fea0003800000 */
[----:B------:R-:W2:Y:S01]  /*26f3e0*/  S2UR UR5, SR_CgaCtaId ;  /* 0x00000000000579c3 */ /* 0x000ea20000008800 */
[----:B------:R-:W-:Y:S02]  /*26f3f0*/  UMOV UR4, 0x400 ;  /* 0x0000040000047882 */ /* 0x000fe40000000000 */
[----:B--2---:R-:W-:-:S06]  /*26f400*/  ULEA UR4, UR5, UR4, 0x18 ;  /* 0x0000000405047291 */ /* 0x004fcc000f8ec0ff */
[----:B------:R-:W-:-:S05]  /*26f410*/  IMAD.U32 R8, RZ, RZ, UR4 ;  /* 0x00000004ff087e24 */ /* 0x000fca000f8e00ff */
        /* <DEDUP_REMOVED lines=47> */
.L_x_12808:
[----:B------:R-:W-:Y:S05]  /*26f710*/  BSYNC.RECONVERGENT B2 ;  /* 0x0000000000027941 */ /* 0x000fea0003800200 */
.L_x_12807:
        /* <DEDUP_REMOVED lines=26> */
.L_x_12810:
[----:B------:R-:W-:Y:S05]  /*26f8c0*/  BSYNC.RECONVERGENT B2 ;  /* 0x0000000000027941 */ /* 0x000fea0003800200 */
.L_x_12809:
[----:B------:R2:W-:Y:S01]  /*26f8d0*/  STL [UR45], R11 ;  /* 0x0000000bff007987 */ /* 0x0005e2000810082d */
[----:B------:R-:W-:Y:S05]  /*26f8e0*/  BRA `(.L_x_12805) ;  /* 0x0000000000107947 */ /* 0x000fea0003800000 */
.L_x_12806:
[----:B------:R-:W-:-:S05]  /*26f8f0*/  IADD3 R4, P0, PT, R10, R12, RZ ;  /* 0x0000000c0a047210 */ /* 0x000fca0007f1e0ff */
[----:B------:R-:W-:-:S05]  /*26f900*/  IMAD.X R5, RZ, RZ, R13, P0 ;  /* 0x000000ffff057224 */ /* 0x000fca00000e060d */
[----:B-----5:R3:W-:Y:S04]  /*26f910*/  ST.E desc[UR36][R4.64+0x20], R15 ;  /* 0x0000200f04007985 */ /* 0x0207e8000c101924 */
[----:B------:R-:W5:Y:S02]  /*26f920*/  LDL R11, [UR45] ;  /* 0x0000002dff0b7983 */ /* 0x000f640008100800 */
.L_x_12805:
[----:B------:R-:W-:Y:S05]  /*26f930*/  BSYNC.RECONVERGENT B1 ;  /* 0x0000000000017941 */ /* 0x000fea0003800200 */
.L_x_12804:
[----:B-----5:R-:W-:Y:S01]  /*26f940*/  ISETP.NE.AND P0, PT, R11, RZ, PT ;  /* 0x000000ff0b00720c */ /* 0x020fe20003f05270 */
[----:B------:R-:W-:Y:S02]  /*26f950*/  VIADD R0, R0, 0x1 ;  /* 0x0000000100007836 */ /* 0x000fe40000000000 */
[----:B-1-3--:R-:W-:-:S10]  /*26f960*/  IMAD.MOV.U32 R4, RZ, RZ, RZ ;  /* 0x000000ffff047224 */ /* 0x00afd400078e00ff */
[----:B------:R-:W-:Y:S05]  /*26f970*/  @!P0 BRA `(.L_x_12811) ;  /* 0xfffffff000d88947 */ /* 0x000fea000383ffff */
[----:B------:R-:W-:Y:S05]  /*26f980*/  BRA `(.L_x_12770) ;  /* 0x0000000000087947 */ /* 0x000fea0003800000 */
.L_x_12796:
[----:B------:R3:W-:Y:S04]  /*26f990*/  ST.E desc[UR36][R12.64+0x20], R9 ;  /* 0x000020090c007985 */ /* 0x0007e8000c101924 */
[----:B------:R-:W5:Y:S02]  /*26f9a0*/  LDL R11, [UR45] ;  /* 0x0000002dff0b7983 */ /* 0x000f640008100800 */
.L_x_12770:
[----:B------:R-:W-:Y:S05]  /*26f9b0*/  BSYNC B0 ;  /* 0x0000000000007941 */ /* 0x000fea0003800000 */
.L_x_12769:
[----:B-----5:R-:W-:Y:S01]  /*26f9c0*/  ISETP.NE.AND P0, PT, R11, RZ, PT ;  /* 0x000000ff0b00720c */ /* 0x020fe20003f05270 */
[----:B01----:R-:W-:Y:S02]  /*26f9d0*/  IMAD.MOV.U32 R4, RZ, RZ, R22 ;  /* 0x000000ffff047224 */ /* 0x003fe400078e0016 */
[----:B------:R-:W-:-:S10]  /*26f9e0*/  IMAD.MOV.U32 R5, RZ, RZ, 0x0 ;  /* 0x00000000ff057424 */ /* 0x000fd400078e00ff */
[----:B------:R-:W-:Y:S05]  /*26f9f0*/  @P0 BREAK B6 ;  /* 0x0000000000060942 */ /* 0x000fea0003800000 */
[----:B------:R-:W-:Y:S05]  /*26fa00*/  @P0 BREAK B9 ;  /* 0x0000000000090942 */ /* 0x000fea0003800000 */
[----:B--23--:R-:W-:Y:S05]  /*26fa10*/  @P0 RET.REL.NODEC R4 `(_Z5entryPcS_PiPxS1_S0_S0_P19HostDeviceInterfacei) ;  /* 0xffffd90404780950 */ /* 0x00cfea0003c3ffff */
[----:B------:R-:W-:-:S05]  /*26fa20*/  VIADD R16, R16, 0x1 ;  /* 0x0000000110107836 */ /* 0x000fca0000000000 */
[----:B------:R-:W-:-:S13]  /*26fa30*/  ISETP.NE.AND P0, PT, R16, R23, PT ;  /* 0x000000171000720c */ /* 0x000fda0003f05270 */
[----:B------:R-:W-:Y:S05]  /*26fa40*/  @P0 BRA `(.L_x_12812) ;  /* 0xfffffd6c00b40947 */ /* 0x000fea000383ffff */
[----:B------:R-:W-:Y:S02]  /*26fa50*/  IMAD.MOV.U32 R9, RZ, RZ, 0x1 ;  /* 0x00000001ff097424 */ /* 0x000fe400078e00ff */
[----:B------:R-:W-:Y:S02]  /*26fa60*/  IMAD.MOV.U32 R0, RZ, RZ, 0x1 ;  /* 0x00000001ff007424 */ /* 0x000fe400078e00ff */
[----:B------:R-:W-:Y:S02]  /*26fa70*/  IMAD.MOV.U32 R8, RZ, RZ, R32 ;  /* 0x000000ffff087224 */ /* 0x000fe400078e0020 */
[----:B------:R-:W-:-:S07]  /*26fa80*/  IMAD.MOV.U32 R16, RZ, RZ, R23 ;  /* 0x000000ffff107224 */ /* 0x000fce00078e0017 */
.L_x_11717:
[----:B------:R-:W-:Y:S05]  /*26fa90*/  BSYNC B6 ;  /* 0x0000000000067941 */ /* 0x000fea0003800000 */
.L_x_11716:
[----:B------:R-:W2:Y:S01]  /*26faa0*/  LDL R3, [UR45] ;  /* 0x0000002dff037983 */ /* 0x000ea20008100800 */
[----:B------:R-:W-:Y:S05]  /*26fab0*/  WARPSYNC.ALL ;  /* 0x0000000000007948 */ /* 0x000fea0003800000 */
[----:B------:R-:W-:Y:S02]  /*26fac0*/  IMAD.MOV.U32 R4, RZ, RZ, R22 ;  /* 0x000000ffff047224 */ /* 0x000fe400078e0016 */
[----:B------:R-:W-:Y:S01]  /*26fad0*/  IMAD.MOV.U32 R5, RZ, RZ, 0x0 ;  /* 0x00000000ff057424 */ /* 0x000fe200078e00ff */
[----:B------:R-:W-:Y:S01]  /*26fae0*/  BAR.SYNC.DEFER_BLOCKING 0x0 ;  /* 0x0000000000007b1d */ /* 0x000fe20000010000 */
[----:B--2---:R-:W-:-:S13]  /*26faf0*/  ISETP.NE.AND P0, PT, R3, RZ, PT ;  /* 0x000000ff0300720c */ /* 0x004fda0003f05270 */
[----:B------:R-:W-:Y:S05]  /*26fb00*/  @P0 BREAK B9 ;  /* 0x0000000000090942 */ /* 0x000fea0003800000 */
[----:B------:R-:W-:Y:S05]  /*26fb10*/  @P0 RET.REL.NODEC R4 `(_Z5entryPcS_PiPxS1_S0_S0_P19HostDeviceInterfacei) ;  /* 0xffffd90404380950 */ /* 0x000fea0003c3ffff */
[----:B------:R-:W-:Y:S01]  /*26fb20*/  ISETP.GE.AND P0, PT, R17, R16, PT ;  /* 0x000000101100720c */ /* 0x000fe20003f06270 */
[----:B------:R-:W-:-:S12]  /*26fb30*/  BSSY B0, `(.L_x_12813) ;  /* 0x000067c000007945 */ /* 0x000fd80003800000 */
[----:B------:R-:W-:Y:S05]  /*26fb40*/  @P0 BRA `(.L_x_12814) ;  /* 0x0000006400e80947 */ /* 0x000fea0003800000 */
[----:B------:R-:W-:Y:S01]  /*26fb50*/  ISETP.NE.AND P1, PT, R33, -0x1, PT ;  /* 0xffffffff2100780c */ /* 0x000fe20003f25270 */
[----:B------:R-:W-:-:S12]  /*26fb60*/  BSSY.RECONVERGENT B1, `(.L_x_12815) ;  /* 0x000005c000017945 */ /* 0x000fd80003800200 */
[----:B------:R-:W-:Y:S01]  /*26fb70*/  @!P1 IMAD.MOV.U32 R4, RZ, RZ, 0x5368 ;  /* 0x00005368ff049424 */ /* 0x000fe200078e00ff */
[----:B------:R-:W-:Y:S01]  /*26fb80*/  @!P1 PLOP3.LUT P0, PT, PT, PT, PT, 0x8, 0x80 ;  /* 0x000000000080981c */ /* 0x000fe20003f0e170 */
[----:B------:R-:W-:-:S03]  /*26fb90*/  @!P1 IMAD.MOV.U32 R3, RZ, RZ, RZ ;  /* 0x000000ffff039224 */ /* 0x000fc600078e00ff */
[----:B------:R0:W-:Y:S01]  /*26fba0*/  @!P1 STL [UR45], R4 ;  /* 0x00000004ff009987 */ /* 0x0001e2000810082d */
[----:B------:R-:W-:Y:S08]  /*26fbb0*/  @!P1 BRA `(.L_x_12816) ;  /* 0x0000000400589947 */ /* 0x000ff00003800000 */
        /* <DEDUP_REMOVED lines=50> */
.L_x_12819:
[----:B------:R-:W-:Y:S05]  /*26fee0*/  BSYNC.RECONVERGENT B2 ;  /* 0x0000000000027941 */ /* 0x000fea0003800200 */
.L_x_12818:
        /* <DEDUP_REMOVED lines=26> */
.L_x_12821:
[----:B------:R-:W-:Y:S05]  /*270090*/  BSYNC.RECONVERGENT B2 ;  /* 0x0000000000027941 */ /* 0x000fea0003800200 */
.L_x_12820:
[----:B------:R1:W-:Y:S01]  /*2700a0*/  STL [UR45], R6 ;  /* 0x00000006ff007987 */ /* 0x0003e2000810082d */
[----:B------:R-:W-:Y:S01]  /*2700b0*/  ISETP.EQ.AND P0, PT, R6, RZ, PT ;  /* 0x000000ff0600720c */ /* 0x000fe20003f02270 */
[----:B------:R-:W-:Y:S01]  /*2700c0*/  IMAD.MOV.U32 R3, RZ, RZ, RZ ;  /* 0x000000ffff037224 */ /* 0x000fe200078e00ff */
[----:B------:R-:W-:Y:S11]  /*2700d0*/  BRA `(.L_x_12816) ;  /* 0x0000000000107947 */ /* 0x000ff60003800000 */
.L_x_12817:
[----:B------:R-:W-:-:S05]  /*2700e0*/  LEA R4, P0, R17, R10, 0x2 ;  /* 0x0000000a11047211 */ /* 0x000fca00078010ff */
[----:B------:R-:W-:-:S05]  /*2700f0*/  IMAD.X R5, RZ, RZ, R11, P0 ;  /* 0x000000ffff057224 */ /* 0x000fca00000e060b */
[----:B------:R2:W5:Y:S01]  /*270100*/  LD.E R3, desc[UR36][R4.64+0x20] ;  /* 0x0000202404037980 */ /* 0x000562000c101900 */
[----:B------:R-:W-:-:S13]  /*270110*/  PLOP3.LUT P0, PT, PT, PT, PT, 0x80, 0x8 ;  /* 0x000000000008781c */ /* 0x000fda0003f0f070 */
.L_x_12816:
[----:B------:R-:W-:Y:S05]  /*270120*/  BSYNC.RECONVERGENT B1 ;  /* 0x0000000000017941 */ /* 0x000fea0003800200 */
.L_x_12815:
[----:B0-2---:R-:W-:Y:S01]  /*270130*/  IMAD.MOV.U32 R4, RZ, RZ, R22 ;  /* 0x000000ffff047224 */ /* 0x005fe200078e0016 */
[----:B------:R-:W-:Y:S05]  /*270140*/  @!P0 BREAK B0 ;  /* 0x0000000000008942 */ /* 0x000fea0003800000 */
[----:B------:R-:W-:Y:S01]  /*270150*/  IMAD.MOV.U32 R5, RZ, RZ, 0x0 ;  /* 0x00000000ff057424 */ /* 0x000fe200078e00ff */
[----:B------:R-:W-:Y:S05]  /*270160*/  @!P0 BREAK B9 ;  /* 0x0000000000098942 */ /* 0x000fea0003800000 */
[----:B-1---5:R-:W-:Y:S05]  /*270170*/  @!P0 RET.REL.NODEC R4 `(_Z5entryPcS_PiPxS1_S0_S0_P19HostDeviceInterfacei) ;  /* 0xffffd8fc04a08950 */ /* 0x022fea0003c3ffff */
[----:B------:R-:W-:Y:S01]  /*270180*/  BSSY B1, `(.L_x_12822) ;  /* 0x0000187000017945 */ /* 0x000fe20003800000 */
[----:B------:R-:W-:Y:S01]  /*270190*/  CS2R R14, SRZ ;  /* 0x00000000000e7805 */ /* 0x000fe2000001ff00 */
[----:B------:R-:W-:Y:S02]  /*2701a0*/  IMAD.MOV.U32 R13, RZ, RZ, RZ ;  /* 0x000000ffff0d7224 */ /* 0x000fe400078e00ff */
[----:B------:R-:W-:Y:S02]  /*2701b0*/  IMAD.MOV.U32 R10, RZ, RZ, -0x1 ;  /* 0xffffffffff0a7424 */ /* 0x000fe400078e00ff */
[----:B------:R-:W-:-:S07]  /*2701c0*/  IMAD.MOV.U32 R11, RZ, RZ, 0x7fefffff ;  /* 0x7fefffffff0b7424 */ /* 0x000fce00078e00ff */
.L_x_12855:
[----:B------:R-:W-:-:S13]  /*2701d0*/  ISETP.NE.AND P0, PT, R25, -0x1, PT ;  /* 0xffffffff1900780c */ /* 0x000fda0003f05270 */
[----:B------:R-:W0:Y:S01]  /*2701e0*/  @P0 S2R R5, SR_CgaCtaId ;  /* 0x0000000000050919 */ /* 0x000e220000008800 */
[----:B------:R-:W-:Y:S01]  /*2701f0*/  @P0 MOV R4, 0x400 ;  /* 0x0000040000040802 */ /* 0x000fe20000000f00 */
[----:B------:R-:W-:-:S05]  /*270200*/  @!P0 IMAD.MOV.U32 R6, RZ, RZ, 0x5368 ;  /* 0x00005368ff068424 */ /* 0x000fca00078e00ff */
[----:B------:R-:W-:Y:S01]  /*270210*/  @!P0 STL [UR45], R6 ;  /* 0x00000006ff008987 */ /* 0x000fe2000810082d */
[----:B0-----:R-:W-:-:S05]  /*270220*/  @P0 LEA R7, R5, R4, 0x18 ;  /* 0x0000000405070211 */ /* 0x001fca00078ec0ff */
[----:B------:R-:W0:Y:S02]  /*270230*/  @P0 LDS.64 R4, [R7] ;  /* 0x0000000007040984 */ /* 0x000e240000000a00 */
[----:B0-----:R-:W-:-:S06]  /*270240*/  @P0 IMAD.WIDE R4, R25, 0x10, R4 ;  /* 0x0000001019040825 */ /* 0x001fcc00078e0204 */
[----:B--2---:R-:W2:Y:S01]  /*270250*/  @P0 LD.E R4, desc[UR36][R4.64+0x24] ;  /* 0x0000242404040980 */ /* 0x004ea2000c101900 */
[----:B------:R-:W-:Y:S01]  /*270260*/  ISETP.NE.AND P1, PT, R25, -0x1, PT ;  /* 0xffffffff1900780c */ /* 0x000fe20003f25270 */
[----:B------:R-:W-:Y:S05]  /*270270*/  YIELD ;  /* 0x0000000000007946 */ /* 0x000fea0003800000 */
[----:B------:R-:W-:Y:S01]  /*270280*/  @!P0 CS2R R20, SRZ ;  /* 0x0000000000148805 */ /* 0x000fe2000001ff00 */
[----:B------:R-:W-:Y:S02]  /*270290*/  IMAD.MOV.U32 R12, RZ, RZ, RZ ;  /* 0x000000ffff0c7224 */ /* 0x000fe400078e00ff */
[----:B------:R-:W-:-:S02]  /*2702a0*/  @!P0 IMAD.MOV.U32 R15, RZ, RZ, 0x5368 ;  /* 0x00005368ff0f8424 */ /* 0x000fc400078e00ff */
[----:B--2---:R-:W-:Y:S02]  /*2702b0*/  @P0 IMAD.WIDE R20, R4, 0x10, RZ ;  /* 0x0000001004140825 */ /* 0x004fe400078e02ff */
[----:B-----5:R-:W-:Y:S05]  /*2702c0*/  @!P1 BRA `(.L_x_12823) ;  /* 0x0000001400c89947 */ /* 0x020fea0003800000 */
[----:B------:R-:W0:Y:S01]  /*2702d0*/  S2R R5, SR_CgaCtaId ;  /* 0x0000000000057919 */ /* 0x000e220000008800 */
[----:B------:R-:W-:-:S04]  /*2702e0*/  MOV R4, 0x400 ;  /* 0x0000040000047802 */ /* 0x000fc80000000f00 */
[----:B0-----:R-:W-:-:S05]  /*2702f0*/  LEA R4, R5, R4, 0x18 ;  /* 0x0000000405047211 */ /* 0x001fca00078ec0ff */
[----:B------:R-:W0:Y:S02]  /*270300*/  LDS.64 R6, [R4] ;  /* 0x0000000004067984 */ /* 0x000e240000000a00 */
[----:B0-----:R-:W-:-:S05]  /*270310*/  IADD3 R20, P0, PT, R6, R20, RZ ;  /* 0x0000001406147210 */ /* 0x001fca0007f1e0ff */
[----:B------:R-:W-:-:S06]  /*270320*/  IMAD.X R21, R7, 0x1, R21, P0 ;  /* 0x0000000107157824 */ /* 0x000fcc00000e0615 */
[----:B------:R-:W2:Y:S01]  /*270330*/  LD.E R21, desc[UR36][R20.64+0xc] ;  /* 0x00000c2414157980 */ /* 0x000ea2000c101900 */
[----:B------:R-:W-:Y:S01]  /*270340*/  IMAD.MOV.U32 R12, RZ, RZ, R13 ;  /* 0x000000ffff0c7224 */ /* 0x000fe200078e000d */
[----:B--2---:R-:W-:-:S13]  /*270350*/  ISETP.GE.AND P0, PT, R14, R21, PT ;  /* 0x000000150e00720c */ /* 0x004fda0003f06270 */
[----:B------:R-:W-:Y:S05]  /*270360*/  @P0 BRA `(.L_x_12823) ;  /* 0x0000001400a00947 */ /* 0x000fea0003800000 */
[----:B------:R-:W-:-:S05]  /*270370*/  IMAD.WIDE R20, R25, 0x10, R6 ;  /* 0x0000001019147825 */ /* 0x000fca00078e0206 */
[----:B------:R-:W2:Y:S01]  /*270380*/  LD.E R5, desc[UR36][R20.64+0x24] ;  /* 0x0000242414057980 */ /* 0x000ea2000c101900 */
[----:B------:R-:W-:Y:S01]  /*270390*/  BSSY.RECONVERGENT B2, `(.L_x_12824) ;  /* 0x000005b000027945 */ /* 0x000fe20003800200 */
[----:B--2---:R-:W-:-:S13]  /*2703a0*/  ISETP.NE.AND P1, PT, R5, -0x1, PT ;  /* 0xffffffff0500780c */ /* 0x004fda0003f25270 */
[----:B------:R-:W-:Y:S01]  /*2703b0*/  @!P1 IMAD.MOV.U32 R12, RZ, RZ, 0x5368 ;  /* 0x00005368ff0c9424 */ /* 0x000fe200078e00ff */
[----:B------:R-:W-:Y:S01]  /*2703c0*/  @!P1 PLOP3.LUT P0, PT, PT, PT, PT, 0x8, 0x80 ;  /* 0x000000000080981c */ /* 0x000fe20003f0e170 */
[----:B------:R-:W-:Y:S02]  /*2703d0*/  @!P1 IMAD.MOV.U32 R15, RZ, RZ, 0x5368 ;  /* 0x00005368ff0f9424 */ /* 0x000fe400078e00ff */
[----:B------:R-:W-:Y:S01]  /*2703e0*/  @!P1 IMAD.MOV.U32 R33, RZ, RZ, RZ ;  /* 0x000000ffff219224 */ /* 0x000fe200078e00ff */
[----:B------:R0:W-:Y:S01]  /*2703f0*/  @!P1 STL [UR45], R12 ;  /* 0x0000000cff009987 */ /* 0x0001e2000810082d */
[----:B------:R-:W-:Y:S08]  /*270400*/  @!P1 BRA `(.L_x_12825) ;  /* 0x00000004004c9947 */ /* 0x000ff00003800000 */
[----:B------:R-:W-:-:S05]  /*270410*/  IMAD.WIDE R20, R5, 0x10, R6 ;  /* 0x0000001005147825 */ /* 0x000fca00078e0206 */
[----:B------:R-:W2:Y:S02]  /*270420*/  LD.E R35, desc[UR36][R20.64+0xc] ;  /* 0x00000c2414237980 */ /* 0x000ea4000c101900 */
[----:B--2---:R-:W-:-:S13]  /*270430*/  ISETP.GE.AND P0, PT, R14, R35, PT ;  /* 0x000000230e00720c */ /* 0x004fda0003f06270 */
[----:B------:R-:W-:Y:S05]  /*270440*/  @!P0 BRA `(.L_x_12826) ;  /* 0x00000004002c8947 */ /* 0x000fea0003800000 */
[----:B------:R-:W-:Y:S01]  /*270450*/  IMAD.MOV.U32 R20, RZ, RZ, 0x30 ;  /* 0x00000030ff147424 */ /* 0x000fe200078e00ff */
[----:B------:R-:W1:Y:S01]  /*270460*/  LDS.64 R30, [R4+0x8] ;  /* 0x00000800041e7984 */ /* 0x000e620000000a00 */
[----:B------:R-:W-:-:S06]  /*270470*/  IMAD.MOV.U32 R21, RZ, RZ, 0x0 ;  /* 0x00000000ff157424 */ /* 0x000fcc00078e00ff */
[----:B------:R-:W2:Y:S01]  /*270480*/  ATOMG.E.ADD.64.STRONG.GPU PT, R20, desc[UR36][R38.64+0x8], R20 ;  /* 0x80000814261479a8 */ /* 0x000ea200081ef524 */
[----:B------:R-:W-:Y:S01]  /*270490*/  BSSY.RECONVERGENT B3, `(.L_x_12827) ;  /* 0x0000027000037945 */ /* 0x000fe20003800200 */
[C---:B--2---:R-:W-:Y:S02]  /*2704a0*/  IADD3 R15, P0, PT, R20.reuse, 0x38, RZ ;  /* 0x00000038140f7810 */ /* 0x044fe40007f1e0ff */
[--C-:B------:R-:W-:Y:S02]  /*2704b0*/  SHF.R.U64 R37, R20, 0x4, R21.reuse ;  /* 0x0000000414257819 */ /* 0x100fe40000001215 */
[----:B-1----:R-:W-:Y:S01]  /*2704c0*/  ISETP.LT.U32.AND P1, PT, R15, R30, PT ;  /* 0x0000001e0f00720c */ /* 0x002fe20003f21070 */
[----:B------:R-:W-:Y:S01]  /*2704d0*/  IMAD.X R33, RZ, RZ, R21, P0 ;  /* 0x000000ffff217224 */ /* 0x000fe200000e0615 */
[----:B------:R-:W-:-:S04]  /*2704e0*/  ISETP.NE.AND P0, PT, R37, -0x1, PT ;  /* 0xffffffff2500780c */ /* 0x000fc80003f05270 */
[----:B------:R-:W-:-:S13]  /*2704f0*/  ISETP.LT.U32.AND.EX P0, PT, R33, R31, P0, P1 ;  /* 0x0000001f2100720c */ /* 0x000fda0000701110 */
[----:B0-----:R-:W-:Y:S01]  /*270500*/  @!P0 IMAD.MOV.U32 R12, RZ, RZ, 0x5272 ;  /* 0x00005272ff0c8424 */ /* 0x001fe200078e00ff */
        /* <DEDUP_REMOVED lines=31> */
.L_x_12828:
[----:B------:R-:W-:Y:S05]  /*270700*/  BSYNC.RECONVERGENT B3 ;  /* 0x0000000000037941 */ /* 0x000fea0003800200 */
.L_x_12827:
        /* <DEDUP_REMOVED lines=26> */
.L_x_12830:
[----:B------:R-:W-:Y:S05]  /*2708b0*/  BSYNC.RECONVERGENT B3 ;  /* 0x0000000000037941 */ /* 0x000fea0003800200 */
.L_x_12829:
[----:B------:R2:W-:Y:S01]  /*2708c0*/  STL [UR45], R15 ;  /* 0x0000000fff007987 */ /* 0x0005e2000810082d */
[----:B------:R-:W-:Y:S01]  /*2708d0*/  ISETP.EQ.AND P0, PT, R15, RZ, PT ;  /* 0x000000ff0f00720c */ /* 0x000fe20003f02270 */
[----:B------:R-:W-:Y:S01]  /*2708e0*/  IMAD.MOV.U32 R33, RZ, RZ, RZ ;  /* 0x000000ffff217224 */ /* 0x000fe200078e00ff */
[----:B------:R-:W-:Y:S11]  /*2708f0*/  BRA `(.L_x_12825) ;  /* 0x0000000000107947 */ /* 0x000ff60003800000 */
.L_x_12826:
[----:B------:R-:W-:-:S05]  /*270900*/  LEA R6, P0, R14, R20, 0x2 ;  /* 0x000000140e067211 */ /* 0x000fca00078010ff */
[----:B------:R-:W-:-:S05]  /*270910*/  IMAD.X R7, RZ, RZ, R21, P0 ;  /* 0x000000ffff077224 */ /* 0x000fca00000e0615 */
[----:B------:R1:W5:Y:S01]  /*270920*/  LD.E R33, desc[UR36][R6.64+0x20] ;  /* 0x0000202406217980 */ /* 0x000362000c101900 */
[----:B------:R-:W-:-:S13]  /*270930*/  PLOP3.LUT P0, PT, PT, PT, PT, 0x80, 0x8 ;  /* 0x000000000008781c */ /* 0x000fda0003f0f070 */
.L_x_12825:
[----:B------:R-:W-:Y:S05]  /*270940*/  BSYNC.RECONVERGENT B2 ;  /* 0x0000000000027941 */ /* 0x000fea0003800200 */
.L_x_12824:
[----:B0-----:R-:W-:Y:S01]  /*270950*/  IMAD.MOV.U32 R12, RZ, RZ, RZ ;  /* 0x000000ffff0c7224 */ /* 0x001fe200078e00ff */
[----:B------:R-:W-:Y:S06]  /*270960*/  @!P0 BRA `(.L_x_12823) ;  /* 0x0000001000208947 */ /* 0x000fec0003800000 */
[----:B------:R-:W1:Y:S02]  /*270970*/  LDS.64 R4, [R4] ;  /* 0x0000000004047984 */ /* 0x000e640000000a00 */
[----:B-1---5:R-:W-:-:S05]  /*270980*/  IMAD.WIDE R6, R33, 0x10, R4 ;  /* 0x0000001021067825 */ /* 0x022fca00078e0204 */
[----:B------:R-:W3:Y:S01]  /*270990*/  LD.E R12, desc[UR36][R6.64+0xc] ;  /* 0x00000c24060c7980 */ /* 0x000ee2000c101900 */
[----:B------:R-:W-:Y:S04]  /*2709a0*/  BSSY B4, `(.L_x_12831) ;  /* 0x00000f6000047945 */ /* 0x000fe80003800000 */
[----:B------:R-:W-:Y:S01]  /*2709b0*/  BSSY B3, `(.L_x_12832) ;  /* 0x00000db000037945 */ /* 0x000fe20003800000 */
[----:B------:R-:W-:Y:S01]  /*2709c0*/  PLOP3.LUT P0, PT, PT, PT, PT, 0x80, 0x8 ;  /* 0x000000000008781c */ /* 0x000fe20003f0f070 */
[----:B------:R-:W-:Y:S01]  /*2709d0*/  IMAD.MOV.U32 R16, RZ, RZ, RZ ;  /* 0x000000ffff107224 */ /* 0x000fe200078e00ff */
[----:B------:R-:W-:Y:S02]  /*2709e0*/  CS2R R20, SRZ ;  /* 0x0000000000147805 */ /* 0x000fe4000001ff00 */
[----:B---3--:R-:W-:-:S13]  /*2709f0*/  ISETP.GE.AND P1, PT, R12, 0x1, PT ;  /* 0x000000010c00780c */ /* 0x008fda0003f26270 */
[----:B------:R-:W-:Y:S05]  /*270a00*/  @!P1 BRA `(.L_x_12833) ;  /* 0x0000000c00549947 */ /* 0x000fea0003800000 */
[----:B------:R-:W-:Y:S01]  /*270a10*/  BSSY B2, `(.L_x_12834) ;  /* 0x00000d3000027945 */ /* 0x000fe20003800000 */
[----:B------:R-:W-:Y:S01]  /*270a20*/  ISETP.NE.AND P1, PT, R3, -0x1, PT ;  /* 0xffffffff0300780c */ /* 0x000fe20003f25270 */
[----:B------:R-:W-:Y:S01]  /*270a30*/  IMAD.MOV.U32 R16, RZ, RZ, RZ ;  /* 0x000000ffff107224 */ /* 0x000fe200078e00ff */
[----:B------:R-:W-:Y:S01]  /*270a40*/  CS2R R20, SRZ ;  /* 0x0000000000147805 */ /* 0x000fe2000001ff00 */
[----:B------:R-:W-:-:S10]  /*270a50*/  IMAD.MOV.U32 R35, RZ, RZ, RZ ;  /* 0x000000ffff237224 */ /* 0x000fd400078e00ff */
.L_x_12850:
[----:B------:R-:W-:Y:S01]  /*270a60*/  @!P1 IMAD.MOV.U32 R4, RZ, RZ, 0x5368 ;  /* 0x00005368ff049424 */ /* 0x000fe200078e00ff */
[----:B------:R-:W-:Y:S05]  /*270a70*/  YIELD ;  /* 0x0000000000007946 */ /* 0x000fea0003800000 */
[----:B------:R0:W-:Y:S01]  /*270a80*/  @!P1 STL [UR45], R4 ;  /* 0x00000004ff009987 */ /* 0x0001e2000810082d */
[----:B------:R-:W-:Y:S01]  /*270a90*/  BSSY.RECONVERGENT B5, `(.L_x_12835) ;  /* 0x000005d000057945 */ /* 0x000fe20003800200 */
[----:B--2---:R-:W-:Y:S01]  /*270aa0*/  @!P1 IMAD.MOV.U32 R15, RZ, RZ, 0x5368 ;  /* 0x00005368ff0f9424 */ /* 0x004fe200078e00ff */
[----:B------:R-:W-:Y:S01]  /*270ab0*/  @!P1 PLOP3.LUT P0, PT, PT, PT, PT, 0x8, 0x80 ;  /* 0x000000000080981c */ /* 0x000fe20003f0e170 */
[----:B------:R-:W-:Y:S01]  /*270ac0*/  @!P1 IMAD.MOV.U32 R16, RZ, RZ, 0x5368 ;  /* 0x00005368ff109424 */ /* 0x000fe200078e00ff */
[----:B------:R-:W-:Y:S01]  /*270ad0*/  CS2R R30, SRZ ;  /* 0x00000000001e7805 */ /* 0x000fe2000001ff00 */
[----:B------:R-:W-:Y:S01]  /*270ae0*/  IMAD.SHL.U32 R32, R35, 0x8, RZ ;  /* 0x0000000823207824 */ /* 0x000fe200078e00ff */
[----:B------:R-:W-:Y:S09]  /*270af0*/  @!P1 BRA `(.L_x_12836) ;  /* 0x0000000400589947 */ /* 0x000ff20003800000 */
        /* <DEDUP_REMOVED lines=50> */
.L_x_12839:
[----:B------:R-:W-:Y:S05]  /*270e20*/  BSYNC.RECONVERGENT B6 ;  /* 0x0000000000067941 */ /* 0x000fea0003800200 */
.L_x_12838:
        /* <DEDUP_REMOVED lines=26> */
.L_x_12841:
[----:B------:R-:W-:Y:S05]  /*270fd0*/  BSYNC.RECONVERGENT B6 ;  /* 0x0000000000067941 */ /* 0x000fea0003800200 */
.L_x_12840:
[----:B------:R2:W-:Y:S01]  /*270fe0*/  STL [UR45], R15 ;  /* 0x0000000fff007987 */ /* 0x0005e2000810082d */
[----:B------:R-:W-:Y:S01]  /*270ff0*/  ISETP.EQ.AND P0, PT, R15, RZ, PT ;  /* 0x000000ff0f00720c */ /* 0x000fe20003f02270 */
[----:B------:R-:W-:Y:S01]  /*271000*/  IMAD.MOV.U32 R16, RZ, RZ, R15 ;  /* 0x000000ffff107224 */ /* 0x000fe200078e000f */
[----:B------:R-:W-:Y:S11]  /*271010*/  BRA `(.L_x_12836) ;  /* 0x0000000000107947 */ /* 0x000ff60003800000 */
.L_x_12837:
[----:B------:R-:W-:-:S05]  /*271020*/  IADD3 R30, P0, PT, R32, R36, RZ ;  /* 0x00000024201e7210 */ /* 0x000fca0007f1e0ff */
[----:B------:R-:W-:-:S06]  /*271030*/  IMAD.X R31, RZ, RZ, R37, P0 ;  /* 0x000000ffff1f7224 */ /* 0x000fcc00000e0625 */
[----:B------:R-:W5:Y:S01]  /*271040*/  LD.E.64 R30, desc[UR36][R30.64+0x20] ;  /* 0x000020241e1e7980 */ /* 0x000f62000c101b00 */
[----:B------:R-:W-:-:S13]  /*271050*/  PLOP3.LUT P0, PT, PT, PT, PT, 0x80, 0x8 ;  /* 0x000000000008781c */ /* 0x000fda0003f0f070 */
.L_x_12836:
[----:B------:R-:W-:Y:S05]  /*271060*/  BSYNC.RECONVERGENT B5 ;  /* 0x0000000000057941 */ /* 0x000fea0003800200 */
.L_x_12835:
[----:B------:R-:W-:Y:S05]  /*271070*/  @!P0 BREAK B2 ;  /* 0x0000000000028942 */ /* 0x000fea0003800000 */
[----:B------:R-:W-:Y:S05]  /*271080*/  @!P0 BREAK B3 ;  /* 0x0000000000038942 */ /* 0x000fea0003800000 */
[----:B01----:R-:W-:Y:S01]  /*271090*/  CS2R R4, SRZ ;  /* 0x0000000000047805 */ /* 0x003fe2000001ff00 */
[----:B------:R-:W-:Y:S06]  /*2710a0*/  @!P0 BRA `(.L_x_12842) ;  /* 0x0000000800148947 */ /* 0x000fec0003800000 */
[----:B------:R-:W-:Y:S01]  /*2710b0*/  ISETP.NE.AND P2, PT, R33, -0x1, PT ;  /* 0xffffffff2100780c */ /* 0x000fe20003f45270 */
[----:B------:R-:W-:Y:S01]  /*2710c0*/  BSSY.RECONVERGENT B5, `(.L_x_12843) ;  /* 0x000005e000057945 */ /* 0x000fe20003800200 */
[----:B------:R-:W-:-:S11]  /*2710d0*/  CS2R R36, SRZ ;  /* 0x0000000000247805 */ /* 0x000fd6000001ff00 */
[----:B------:R-:W-:Y:S01]  /*2710e0*/  @!P2 IMAD.MOV.U32 R4, RZ, RZ, 0x5368 ;  /* 0x00005368ff04a424 */ /* 0x000fe200078e00ff */
[----:B------:R-:W-:Y:S01]  /*2710f0*/  @!P2 PLOP3.LUT P0, PT, PT, PT, PT, 0x8, 0x80 ;  /* 0x000000000080a81c */ /* 0x000fe20003f0e170 */
[----:B--2---:R-:W-:Y:S02]  /*271100*/  @!P2 IMAD.MOV.U32 R15, RZ, RZ, 0x5368 ;  /* 0x00005368ff0fa424 */ /* 0x004fe400078e00ff */
[----:B------:R-:W-:Y:S01]  /*271110*/  @!P2 IMAD.MOV.U32 R16, RZ, RZ, 0x5368 ;  /* 0x00005368ff10a424 */ /* 0x000fe200078e00ff */
[----:B------:R0:W-:Y:S01]  /*271120*/  @!P2 STL [UR45], R4 ;  /* 0x00000004ff00a987 */ /* 0x0001e2000810082d */
[----:B------:R-:W-:Y:S08]  /*271130*/  @!P2 BRA `(.L_x_12844) ;  /* 0x000000040058a947 */ /* 0x000ff00003800000 */
        /* <DEDUP_REMOVED lines=50> */
.L_x_12847:
[----:B------:R-:W-:Y:S05]  /*271460*/  BSYNC.RECONVERGENT B6 ;  /* 0x0000000000067941 */ /* 0x000fea0003800200 */
.L_x_12846:
        /* <DEDUP_REMOVED lines=26> */
.L_x_12849:
[----:B------:R-:W-:Y:S05]  /*271610*/  BSYNC.RECONVERGENT B6 ;  /* 0x0000000000067941 */ /* 0x000fea0003800200 */
.L_x_12848:
[----:B------:R2:W-:Y:S01]  /*271620*/  STL [UR45], R15 ;  /* 0x0000000fff007987 */ /* 0x0005e2000810082d */
[----:B------:R-:W-:Y:S01]  /*271630*/  ISETP.EQ.AND P0, PT, R15, RZ, PT ;  /* 0x000000ff0f00720c */ /* 0x000fe20003f02270 */
[----:B------:R-:W-:Y:S01]  /*271640*/  IMAD.MOV.U32 R16, RZ, RZ, R15 ;  /* 0x000000ffff107224 */ /* 0x000fe200078e000f */
[----:B------:R-:W-:Y:S11]  /*271650*/  BRA `(.L_x_12844) ;  /* 0x0000000000107947 */ /* 0x000ff60003800000 */
.L_x_12845:
[----:B------:R-:W-:-:S05]  /*271660*/  IADD3 R36, P0, PT, R32, R42, RZ ;  /* 0x0000002a20247210 */ /* 0x000fca0007f1e0ff */
[----:B------:R-:W-:-:S06]  /*271670*/  IMAD.X R37, RZ, RZ, R43, P0 ;  /* 0x000000ffff257224 */ /* 0x000fcc00000e062b */
[----:B------:R-:W5:Y:S01]  /*271680*/  LD.E.64 R36, desc[UR36][R36.64+0x20] ;  /* 0x0000202424247980 */ /* 0x000f62000c101b00 */
[----:B------:R-:W-:-:S13]  /*271690*/  PLOP3.LUT P0, PT, PT, PT, PT, 0x80, 0x8 ;  /* 0x000000000008781c */ /* 0x000fda0003f0f070 */
.L_x_12844:
[----:B------:R-:W-:Y:S05]  /*2716a0*/  BSYNC.RECONVERGENT B5 ;  /* 0x0000000000057941 */ /* 0x000fea0003800200 */
.L_x_12843:
[----:B------:R-:W-:Y:S05]  /*2716b0*/  @!P0 BREAK B2 ;  /* 0x0000000000028942 */ /* 0x000fea0003800000 */
[----:B------:R-:W-:Y:S05]  /*2716c0*/  @!P0 BREAK B3 ;  /* 0x0000000000038942 */ /* 0x000fea0003800000 */
[----:B01----:R-:W-:Y:S01]  /*2716d0*/  CS2R R4, SRZ ;  /* 0x0000000000047805 */ /* 0x003fe2000001ff00 */
[----:B------:R-:W-:Y:S06]  /*2716e0*/  @!P0 BRA `(.L_x_12842) ;  /* 0x0000000000848947 */ /* 0x000fec0003800000 */
[----:B------:R-:W-:Y:S01]  /*2716f0*/  VIADD R35, R35, 0x1 ;  /* 0x0000000123237836 */ /* 0x000fe20000000000 */
[----:B-----5:R-:W-:-:S04]  /*271700*/  DADD R30, -R36, R30 ;  /* 0x00000000241e7229 */ /* 0x020fc8000000011e */
[----:B------:R-:W-:-:S04]  /*271710*/  ISETP.NE.AND P0, PT, R35, R12, PT ;  /* 0x0000000c2300720c */ /* 0x000fc80003f05270 */
[----:B------:R-:W-:-:S09]  /*271720*/  DFMA R20, R30, R30, R20 ;  /* 0x0000001e1e14722b */ /* 0x000fd20000000014 */
[----:B------:R-:W-:Y:S05]  /*271730*/  @P0 BRA `(.L_x_12850) ;  /* 0xfffffff000c80947 */ /* 0x000fea000383ffff */
[----:B------:R-:W-:Y:S05]  /*271740*/  BSYNC B2 ;  /* 0x0000000000027941 */ /* 0x000fea0003800000 */
.L_x_12834:
[----:B------:R-:W-:-:S13]  /*271750*/  ISETP.EQ.AND P0, PT, R16, RZ, PT ;  /* 0x000000ff1000720c */ /* 0x000fda0003f02270 */
.L_x_12833:
[----:B------:R-:W-:Y:S05]  /*271760*/  BSYNC B3 ;  /* 0x0000000000037941 */ /* 0x000fea0003800000 */
.L_x_12832:
[----:B------:R-:W0:Y:S01]  /*271770*/  MUFU.RSQ64H R7, R21 ;  /* 0x0000001500077308 */ /* 0x000e220000001c00 */
[----:B------:R-:W-:Y:S01]  /*271780*/  VIADD R6, R21, 0xfcb00000 ;  /* 0xfcb0000015067836 */ /* 0x000fe20000000000 */
[----:B------:R-:W-:Y:S01]  /*271790*/  BSSY.RECONVERGENT B2, `(.L_x_12851) ;  /* 0x0000014000027945 */ /* 0x000fe20003800200 */
[----:B------:R-:W-:Y:S02]  /*2717a0*/  IMAD.MOV.U32 R30, RZ, RZ, 0x0 ;  /* 0x00000000ff1e7424 */ /* 0x000fe400078e00ff */
[----:B------:R-:W-:Y:S01]  /*2717b0*/  IMAD.MOV.U32 R31, RZ, RZ, 0x3fd80000 ;  /* 0x3fd80000ff1f7424 */ /* 0x000fe200078e00ff */
[----:B------:R-:W-:Y:S01]  /*2717c0*/  ISETP.GE.U32.AND P1, PT, R6, 0x7ca00000, PT ;  /* 0x7ca000000600780c */ /* 0x000fe20003f26070 */
[----:B0-----:R-:W-:-:S08]  /*2717d0*/  DMUL R4, R6, R6 ;  /* 0x0000000606047228 */ /* 0x001fd00000000000 */
[----:B------:R-:W-:-:S08]  /*2717e0*/  DFMA R4, -R4, R20, 1 ;  /* 0x3ff000000404742b */ /* 0x000fd00000000114 */
[----:B------:R-:W-:Y:S02]  /*2717f0*/  DFMA R30, R4, R30, 0.5 ;  /* 0x3fe00000041e742b */ /* 0x000fe4000000001e */
[----:B------:R-:W-:-:S08]  /*271800*/  DMUL R4, R6, R4 ;  /* 0x0000000406047228 */ /* 0x000fd00000000000 */
[----:B------:R-:W-:-:S08]  /*271810*/  DFMA R32, R30, R4, R6 ;  /* 0x000000041e20722b */ /* 0x000fd00000000006 */
[----:B------:R-:W-:Y:S02]  /*271820*/  DMUL R34, R32, R20 ;  /* 0x0000001420227228 */ /* 0x000fe40000000000 */
[----:B------:R-:W-:Y:S02]  /*271830*/  VIADD R31, R33, 0xfff00000 ;  /* 0xfff00000211f7836 */ /* 0x000fe40000000000 */
[----:B------:R-:W-:-:S04]  /*271840*/  IMAD.MOV.U32 R30, RZ, RZ, R32 ;  /* 0x000000ffff1e7224 */ /* 0x000fc800078e0020 */
[----:B------:R-:W-:-:S08]  /*271850*/  DFMA R36, R34, -R34, R20 ;  /* 0x800000222224722b */ /* 0x000fd00000000014 */
[----:B------:R-:W-:Y:S01]  /*271860*/  DFMA R4, R36, R30, R34 ;  /* 0x0000001e2404722b */ /* 0x000fe20000000022 */
[----:B------:R-:W-:Y:S10]  /*271870*/  @!P1 BRA `(.L_x_12852) ;  /* 0x0000000000149947 */ /* 0x000ff40003800000 */
[----:B------:R-:W-:Y:S05]  /*271880*/  BMOV.32.CLEAR RZ, B5 ;  /* 0x0000000005ff7355 */ /* 0x000fea0000100000 */
[----:B------:R-:W-:-:S07]  /*271890*/  MOV R4, 0x2718b0 ;  /* 0x002718b000047802 */ /* 0x000fce0000000f00 */
[----:B--2---:R-:W-:Y:S05]  /*2718a0*/  CALL.REL.NOINC `($__internal_1_$__cuda_sm20_dsqrt_rn_f64_mediumpath_v1) ;  /* 0x000007cc00547944 */ /* 0x004fea0003c00000 */
[----:B------:R-:W-:Y:S02]  /*2718b0*/  IMAD.MOV.U32 R4, RZ, RZ, R6 ;  /* 0x000000ffff047224 */ /* 0x000fe400078e0006 */
[----:B------:R-:W-:-:S07]  /*2718c0*/  IMAD.MOV.U32 R5, RZ, RZ, R7 ;  /* 0x000000ffff057224 */ /* 0x000fce00078e0007 */
.L_x_12852:
[----:B------:R-:W-:Y:S05]  /*2718d0*/  BSYNC.RECONVERGENT B2 ;  /* 0x0000000000027941 */ /* 0x000fea0003800200 */
.L_x_12851:
[----:B------:R-:W-:Y:S02]  /*2718e0*/  FSEL R4, R4, RZ, P0 ;  /* 0x000000ff04047208 */ /* 0x000fe40000000000 */
[----:B------:R-:W-:-:S07]  /*2718f0*/  FSEL R5, R5, RZ, P0 ;  /* 0x000000ff05057208 */ /* 0x000fce0000000000 */
.L_x_12842:
[----:B------:R-:W-:Y:S05]  /*271900*/  BSYNC B4 ;  /* 0x0000000000047941 */ /* 0x000fea0003800000 */
.L_x_12831:
[----:B------:R-:W-:Y:S01]  /*271910*/  ISETP.NE.AND P0, PT, R16, RZ, PT ;  /* 0x000000ff1000720c */ /* 0x000fe20003f05270 */
[----:B------:R-:W-:-:S12]  /*271920*/  IMAD.MOV.U32 R12, RZ, RZ, RZ ;  /* 0x000000ffff0c7224 */ /* 0x000fd800078e00ff */
[----:B------:R-:W-:Y:S05]  /*271930*/  @P0 BRA `(.L_x_12823) ;  /* 0x00000000002c0947 */ /* 0x000fea0003800000 */
[----:B------:R-:W-:Y:S01]  /*271940*/  DSETP.GT.AND P1, PT, R4, R10, PT ;  /* 0x0000000a0400722a */ /* 0x000fe20003f24000 */
[----:B------:R-:W-:Y:S01]  /*271950*/  BSSY.RECONVERGENT B2, `(.L_x_12853) ;  /* 0x0000004000027945 */ /* 0x000fe20003800200 */
[----:B------:R-:W-:-:S12]  /*271960*/  PLOP3.LUT P0, PT, PT, PT, PT, 0x80, 0x8 ;  /* 0x000000000008781c */ /* 0x000fd80003f0f070 */
[----:B------:R-:W-:Y:S05]  /*271970*/  @P1 BRA `(.L_x_12854) ;  /* 0x0000000000041947 */ /* 0x000fea0003800000 */
[----:B------:R-:W-:-:S14]  /*271980*/  DSETP.GEU.AND P0, PT, R4, R10, PT ;  /* 0x0000000a0400722a */ /* 0x000fdc0003f0e000 */
.L_x_12854:
[----:B------:R-:W-:Y:S05]  /*271990*/  BSYNC.RECONVERGENT B2 ;  /* 0x0000000000027941 */ /* 0x000fea0003800200 */
.L_x_12853:
[----:B------:R-:W-:Y:S01]  /*2719a0*/  SEL R13, R13, R14, P0 ;  /* 0x0000000e0d0d7207 */ /* 0x000fe20000000000 */
[----:B------:R-:W-:Y:S01]  /*2719b0*/  VIADD R14, R14, 0x1 ;  /* 0x000000010e0e7836 */ /* 0x000fe20000000000 */
[----:B------:R-:W-:Y:S02]  /*2719c0*/  FSEL R10, R10, R4, P0 ;  /* 0x000000040a0a7208 */ /* 0x000fe40000000000 */
[----:B------:R-:W-:Y:S01]  /*2719d0*/  FSEL R11, R11, R5, P0 ;  /* 0x000000050b0b7208 */ /* 0x000fe20000000000 */
[----:B------:R-:W-:Y:S06]  /*2719e0*/  BRA `(.L_x_12855) ;  /* 0xffffffe400f87947 */ /* 0x000fec000383ffff */
.L_x_12823:
[----:B------:R-:W-:Y:S05]  /*2719f0*/  BSYNC B1 ;  /* 0x0000000000017941 */ /* 0x000fea0003800000 */
.L_x_12822:
[----:B------:R-:W-:Y:S01]  /*271a00*/  ISETP.NE.AND P0, PT, R15, RZ, PT ;  /* 0x000000ff0f00720c */ /* 0x000fe20003f05270 */
[----:B------:R-:W-:Y:S02]  /*271a10*/  IMAD.MOV.U32 R4, RZ, RZ, R22 ;  /* 0x000000ffff047224 */ /* 0x000fe400078e0016 */
[----:B------:R-:W-:-:S10]  /*271a20*/  IMAD.MOV.U32 R5, RZ, RZ, 0x0 ;  /* 0x00000000ff057424 */ /* 0x000fd400078e00ff */
[----:B------:R-:W-:Y:S05]  /*271a30*/  @P0 BREAK B0 ;  /* 0x0000000000000942 */ /* 0x000fea0003800000 */
[----:B------:R-:W-:Y:S05]  /*271a40*/  @P0 BREAK B9 ;  /* 0x0000000000090942 */ /* 0x000fea0003800000 */
[----:B-12--5:R-:W-:Y:S05]  /*271a50*/  @P0 RET.REL.NODEC R4 `(_Z5entryPcS_PiPxS1_S0_S0_P19HostDeviceInterfacei) ;  /* 0xffffd8e404680950 */ /* 0x026fea0003c3ffff */
[----:B------:R-:W-:Y:S01]  /*271a60*/  ISETP.NE.AND P0, PT, R25, -0x1, PT ;  /* 0xffffffff1900780c */ /* 0x000fe20003f05270 */
[----:B------:R-:W-:-:S12]  /*271a70*/  BSSY B1, `(.L_x_12856) ;  /* 0x0000480000017945 */ /* 0x000fd80003800000 */
[----:B------:R-:W-:-:S05]  /*271a80*/  @!P0 IMAD.MOV.U32 R4, RZ, RZ, 0x5368 ;  /* 0x00005368ff048424 */ /* 0x000fca00078e00ff */
[----:B------:R0:W-:Y:S01]  /*271a90*/  @!P0 STL [UR45], R4 ;  /* 0x00000004ff008987 */ /* 0x0001e2000810082d */
[----:B------:R-:W-:Y:S05]  /*271aa0*/  @!P0 BRA `(.L_x_12857) ;  /* 0x0000004400f08947 */ /* 0x000fea0003800000 */
[----:B------:R-:W1:Y:S01]  /*271ab0*/  S2R R5, SR_CgaCtaId ;  /* 0x0000000000057919 */ /* 0x000e620000008800 */
[----:B------:R-:W-:Y:S01]  /*271ac0*/  MOV R14, 0x400 ;  /* 0x00000400000e7802 */ /* 0x000fe20000000f00 */
[----:B------:R-:W-:-:S03]  /*271ad0*/  IMAD.MOV.U32 R16, RZ, RZ, -0x1 ;  /* 0xffffffffff107424 */ /* 0x000fc600078e00ff */
[----:B-1----:R-:W-:-:S05]  /*271ae0*/  LEA R14, R5, R14, 0x18 ;  /* 0x0000000e050e7211 */ /* 0x002fca00078ec0ff */
[----:B0-----:R-:W0:Y:S02]  /*271af0*/  LDS.64 R4, [R14] ;  /* 0x000000000e047984 */ /* 0x001e240000000a00 */
[----:B0-----:R-:W-:-:S05]  /*271b00*/  IMAD.WIDE R10, R25, 0x10, R4 ;  /* 0x00000010190a7825 */ /* 0x001fca00078e0204 */
[----:B------:R-:W2:Y:S01]  /*271b10*/  ATOM.E.CAS.STRONG.GPU PT, R6, [R10+0x10], R16, R17 ;  /* 0x000010100a06738b */ /* 0x000ea200001ee111 */
[----:B------:R-:W-:Y:S03]  /*271b20*/  BSSY B2, `(.L_x_12858) ;  /* 0x000000f000027945 */ /* 0x000fe60003800000 */
[----:B--2---:R0:W-:Y:S01]  /*271b30*/  ST.E desc[UR36][R4.64+0xdc], R6 ;  /* 0x0000dc0604007985 */ /* 0x0041e2000c101924 */
[----:B------:R-:W-:-:S04]  /*271b40*/  ISETP.NE.AND P1, PT, R6, -0x1, PT ;  /* 0xffffffff0600780c */ /* 0x000fc80003f25270 */
[----:B------:R-:W-:Y:S02]  /*271b50*/  ISETP.EQ.OR P0, PT, R6, R17, !P1 ;  /* 0x000000110600720c */ /* 0x000fe40004f02670 */
[----:B------:R-:W-:-:S11]  /*271b60*/  PLOP3.LUT P1, PT, P1, PT, PT, 0x8, 0x80 ;  /* 0x000000000080781c */ /* 0x000fd60000f2e170 */
[----:B0-----:R-:W-:Y:S05]  /*271b70*/  @P0 BRA `(.L_x_12859) ;  /* 0x0000000000240947 */ /* 0x001fea0003800000 */
[----:B------:R-:W-:Y:S01]  /*271b80*/  BSSY B3, `(.L_x_12860) ;  /* 0x0000006000037945 */ /* 0x000fe20003800000 */
.L_x_12861:
[----:B------:R-:W-:Y:S05]  /*271b90*/  YIELD ;  /* 0x0000000000007946 */ /* 0x000fea0003800000 */
[----:B------:R-:W2:Y:S02]  /*271ba0*/  ATOM.E.CAS.STRONG.GPU PT, R6, [R10+0x10], R16, R17 ;  /* 0x000010100a06738b */ /* 0x000ea400001ee111 */
[----:B--2---:R-:W-:-:S04]  /*271bb0*/  ISETP.NE.AND P1, PT, R6, -0x1, PT ;  /* 0xffffffff0600780c */ /* 0x004fc80003f25270 */
[----:B------:R-:W-:-:S13]  /*271bc0*/  ISETP.EQ.OR P0, PT, R6, R17, !P1 ;  /* 0x000000110600720c */ /* 0x000fda0004f02670 */
[----:B------:R-:W-:Y:S05]  /*271bd0*/  @!P0 BRA `(.L_x_12861) ;  /* 0xfffffffc00ec8947 */ /* 0x000fea000383ffff */
[----:B------:R-:W-:Y:S05]  /*271be0*/  BSYNC B3 ;  /* 0x0000000000037941 */ /* 0x000fea0003800000 */
.L_x_12860:
[----:B------:R0:W-:Y:S01]  /*271bf0*/  ST.E desc[UR36][R4.64+0xdc], R6 ;  /* 0x0000dc0604007985 */ /* 0x0001e2000c101924 */
[----:B------:R-:W-:-:S13]  /*271c00*/  PLOP3.LUT P1, PT, P1, PT, PT, 0x8, 0x80 ;  /* 0x000000000080781c */ /* 0x000fda0000f2e170 */
.L_x_12859:
[----:B------:R-:W-:Y:S05]  /*271c10*/  BSYNC B2 ;  /* 0x0000000000027941 */ /* 0x000fea0003800000 */
.L_x_12858:
[----:B0-----:R-:W2:Y:S02]  /*271c20*/  LDL R4, [UR45] ;  /* 0x0000002dff047983 */ /* 0x001ea40008100800 */
[----:B--2---:R-:W-:-:S13]  /*271c30*/  ISETP.NE.AND P0, PT, R4, RZ, PT ;  /* 0x000000ff0400720c */ /* 0x004fda0003f05270 */
[----:B------:R-:W-:Y:S05]  /*271c40*/  @P0 BRA `(.L_x_12862) ;  /* 0x0000004400580947 */ /* 0x000fea0003800000 */
[----:B------:R-:W0:Y:S01]  /*271c50*/  LDS.64 R4, [R14] ;  /* 0x000000000e047984 */ /* 0x000e220000000a00 */
[----:B------:R-:W-:Y:S02]  /*271c60*/  IMAD.MOV.U32 R15, RZ, RZ, 0x14 ;  /* 0x00000014ff0f7424 */ /* 0x000fe400078e00ff */
[----:B0-----:R-:W-:-:S05]  /*271c70*/  IMAD.WIDE R6, R25, 0x10, R4 ;  /* 0x0000001019067825 */ /* 0x001fca00078e0204 */
[----:B------:R-:W-:Y:S04]  /*271c80*/  ST.E desc[UR36][R6.64+0x14], R15 ;  /* 0x0000140f06007985 */ /* 0x000fe8000c101924 */
[----:B------:R-:W0:Y:S04]  /*271c90*/  LDS.64 R20, [R14] ;  /* 0x000000000e147984 */ /* 0x000e280000000a00 */
[----:B------:R-:W2:Y:S01]  /*271ca0*/  LDL R13, [UR45] ;  /* 0x0000002dff0d7983 */ /* 0x000ea20008100800 */
[----:B0-----:R-:W-:-:S06]  /*271cb0*/  IMAD.WIDE R4, R25, 0x10, R20 ;  /* 0x0000001019047825 */ /* 0x001fcc00078e0214 */
[----:B------:R0:W5:Y:S01]  /*271cc0*/  LD.E R4, desc[UR36][R4.64+0x2c] ;  /* 0x00002c2404047980 */ /* 0x000162000c101900 */
[----:B--2---:R-:W-:-:S13]  /*271cd0*/  ISETP.NE.AND P0, PT, R13, RZ, PT ;  /* 0x000000ff0d00720c */ /* 0x004fda0003f05270 */
[----:B0-----:R-:W-:Y:S05]  /*271ce0*/  @!P0 BRA `(.L_x_12863) ;  /* 0x0000000000348947 */ /* 0x001fea0003800000 */
[----:B------:R-:W-:Y:S05]  /*271cf0*/  @!P1 BRA `(.L_x_12857) ;  /* 0x00000044005c9947 */ /* 0x000fea0003800000 */
[----:B------:R-:W-:Y:S01]  /*271d00*/  IMAD.MOV.U32 R3, RZ, RZ, -0x1 ;  /* 0xffffffffff037424 */ /* 0x000fe200078e00ff */
[----:B------:R-:W-:Y:S01]  /*271d10*/  @!PT LDS RZ, [RZ] ;  /* 0x00000000fffff984 */ /* 0x000fe20000000800 */
[----:B------:R-:W-:Y:S01]  /*271d20*/  @!PT LDS RZ, [RZ] ;  /* 0x00000000fffff984 */ /* 0x000fe20000000800 */
[----:B------:R-:W-:Y:S01]  /*271d30*/  @!PT LDS RZ, [RZ] ;  /* 0x00000000fffff984 */ /* 0x000fe20000000800 */
[----:B------:R-:W-:Y:S01]  /*271d40*/  @!PT LDS RZ, [RZ] ;  /* 0x00000000fffff984 */ /* 0x000fe20000000800 */
[----:B------:R-:W-:-:S00]  /*271d50*/  MEMBAR.ALL.CTA ;  /* 0x0000000000007992 */ /* 0x000fc00000008000 */
[----:B------:R-:W-:Y:S06]  /*271d60*/  MEMBAR.SC.GPU ;  /* 0x0000000000007992 */ /* 0x000fec0000002000 */
[----:B------:R-:W-:-:S00]  /*271d70*/  ERRBAR ;  /* 0x00000000000079ab */ /* 0x000fc00000000000 */
[----:B------:R-:W-:Y:S06]  /*271d80*/  CGAERRBAR ;  /* 0x00000000000075ab */ /* 0x000fec0000000000 */
[----:B------:R-:W-:Y:S04]  /*271d90*/  CCTL.IVALL ;  /* 0x00000000ff00798f */ /* 0x000fe80002000000 */
[----:B------:R0:W-:Y:S01]  /*271da0*/  ATOM.E.EXCH.STRONG.GPU PT, RZ, desc[UR36][R10.64+0x10], R3 ;  /* 0x800010030aff798a */ /* 0x0001e2000c1ef124 */
[----:B------:R-:W-:Y:S05]  /*271db0*/  BRA `(.L_x_12857) ;  /* 0x00000044002c7947 */ /* 0x000fea0003800000 */
.L_x_12863:
[----:B-----5:R-:W-:Y:S01]  /*271dc0*/  ISETP.NE.AND P3, PT, R4, -0x1, PT ;  /* 0xffffffff0400780c */ /* 0x020fe20003f65270 */
[----:B------:R-:W-:Y:S01]  /*271dd0*/  BSSY.RECONVERGENT B2, `(.L_x_12864) ;  /* 0x000005b000027945 */ /* 0x000fe20003800200 */
[----:B------:R-:W-:-:S11]  /*271de0*/  LEA R13, R12, 0x20, 0x2 ;  /* 0x000000200c0d7811 */ /* 0x000fd600078e10ff */
[----:B------:R-:W-:Y:S01]  /*271df0*/  @!P3 IMAD.MOV.U32 R5, RZ, RZ, 0x5368 ;  /* 0x00005368ff05b424 */ /* 0x000fe200078e00ff */
[----:B------:R-:W-:Y:S02]  /*271e00*/  @!P3 PLOP3.LUT P0, PT, PT, PT, PT, 0x8, 0x80 ;  /* 0x000000000080b81c */ /* 0x000fe40003f0e170 */
[----:B------:R-:W-:Y:S02]  /*271e10*/  @!P3 PLOP3.LUT P2, PT, PT, PT, PT, 0x8, 0x80 ;  /* 0x000000000080b81c */ /* 0x000fe40003f4e170 */
[----:B------:R0:W-:Y:S01]  /*271e20*/  @!P3 STL [UR45], R5 ;  /* 0x00000005ff00b987 */ /* 0x0001e2000810082d */
[----:B------:R-:W-:Y:S10]  /*271e30*/  @!P3 BRA `(.L_x_12865) ;  /* 0x000000040050b947 */ /* 0x000ff40003800000 */
[----:B------:R-:W-:-:S05]  /*271e40*/  IMAD.WIDE R6, R4, 0x10, R20 ;  /* 0x0000001004067825 */ /* 0x000fca00078e0214 */
[----:B0-----:R-:W2:Y:S02]  /*271e50*/  LD.E R5, desc[UR36][R6.64+0xc] ;  /* 0x00000c2406057980 */ /* 0x001ea4000c101900 */
        /* <DEDUP_REMOVED lines=45> */
.L_x_12868:
[----:B------:R-:W-:Y:S05]  /*272130*/  BSYNC.RECONVERGENT B3 ;  /* 0x0000000000037941 */ /* 0x000fea0003800200 */
.L_x_12867:
        /* <DEDUP_REMOVED lines=26> */
.L_x_12870:
[----:B------:R-:W-:Y:S05]  /*2722e0*/  BSYNC.RECONVERGENT B3 ;  /* 0x0000000000037941 */ /* 0x000fea0003800200 */
.L_x_12869:
[----:B------:R2:W-:Y:S01]  /*2722f0*/  STL [UR45], R16 ;  /* 0x00000010ff007987 */ /* 0x0005e2000810082d */
[----:B------:R-:W-:Y:S02]  /*272300*/  ISETP.EQ.AND P0, PT, R16, RZ, PT ;  /* 0x000000ff1000720c */ /* 0x000fe40003f02270 */
[----:B------:R-:W-:Y:S01]  /*272310*/  PLOP3.LUT P2, PT, PT, PT, PT, 0x8, 0x80 ;  /* 0x000000000080781c */ /* 0x000fe20003f4e170 */
[----:B------:R-:W-:-:S12]  /*272320*/  BRA `(.L_x_12865) ;  /* 0x0000000000147947 */ /* 0x000fd80003800000 */
.L_x_12866:
[----:B------:R-:W-:-:S05]  /*272330*/  IADD3 R4, P0, PT, R13, R6, RZ ;  /* 0x000000060d047210 */ /* 0x000fca0007f1e0ff */
[----:B------:R-:W-:-:S05]  /*272340*/  IMAD.X R5, RZ, RZ, R7, P0 ;  /* 0x000000ffff057224 */ /* 0x000fca00000e0607 */
[----:B------:R-:W2:Y:S01]  /*272350*/  LD.E R4, desc[UR36][R4.64] ;  /* 0x0000002404047980 */ /* 0x000ea2000c101900 */
[----:B------:R-:W-:Y:S02]  /*272360*/  PLOP3.LUT P0, PT, PT, PT, PT, 0x80, 0x8 ;  /* 0x000000000008781c */ /* 0x000fe40003f0f070 */
[----:B--2---:R-:W-:-:S13]  /*272370*/  ISETP.EQ.AND P2, PT, R4, -0x1, PT ;  /* 0xffffffff0400780c */ /* 0x004fda0003f42270 */
.L_x_12865:
[----:B------:R-:W-:Y:S05]  /*272380*/  BSYNC.RECONVERGENT B2 ;  /* 0x0000000000027941 */ /* 0x000fea0003800200 */
.L_x_12864:
[----:B------:R-:W-:Y:S05]  /*272390*/  @P0 BRA `(.L_x_12871) ;  /* 0x0000000000340947 */ /* 0x000fea0003800000 */
        /* <DEDUP_REMOVED lines=13> */
.L_x_12871:
[----:B------:R-:W-:Y:S05]  /*272470*/  @P2 BRA `(.L_x_12872) ;  /* 0x0000002c00d02947 */ /* 0x000fea0003800000 */
[----:B0-----:R-:W1:Y:S02]  /*272480*/  LDS.64 R4, [R14] ;  /* 0x000000000e047984 */ /* 0x001e640000000a00 */
[----:B-1----:R-:W-:-:S06]  /*272490*/  IMAD.WIDE R6, R25, 0x10, R4 ;  /* 0x0000001019067825 */ /* 0x002fcc00078e0204 */
[----:B------:R0:W5:Y:S01]  /*2724a0*/  LD.E R6, desc[UR36][R6.64+0x28] ;  /* 0x0000282406067980 */ /* 0x000162000c101900 */
[----:B------:R-:W-:-:S07]  /*2724b0*/  IMAD.MOV.U32 R15, RZ, RZ, RZ ;  /* 0x000000ffff0f7224 */ /* 0x000fce00078e00ff */
.L_x_12914:
[----:B-----5:R-:W-:Y:S01]  /*2724c0*/  ISETP.NE.AND P2, PT, R6, -0x1, PT ;  /* 0xffffffff0600780c */ /* 0x020fe20003f45270 */
[----:B------:R-:W-:Y:S05]  /*2724d0*/  YIELD ;  /* 0x0000000000007946 */ /* 0x000fea0003800000 */
[----:B------:R-:W-:Y:S07]  /*2724e0*/  BSSY.RECONVERGENT B2, `(.L_x_12873) ;  /* 0x000005d000027945 */ /* 0x000fee0003800200 */
[----:B01----:R-:W-:Y:S01]  /*2724f0*/  @!P2 IMAD.MOV.U32 R7, RZ, RZ, 0x5368 ;  /* 0x00005368ff07a424 */ /* 0x003fe200078e00ff */
[----:B------:R-:W-:-:S02]  /*272500*/  @!P2 PLOP3.LUT P0, PT, PT, PT, PT, 0x8, 0x80 ;  /* 0x000000000080a81c */ /* 0x000fc40003f0e170 */
[----:B------:R-:W-:Y:S02]  /*272510*/  @!P2 CS2R R20, SRZ ;  /* 0x000000000014a805 */ /* 0x000fe4000001ff00 */
[----:B------:R0:W-:Y:S01]  /*272520*/  @!P2 STL [UR45], R7 ;  /* 0x00000007ff00a987 */ /* 0x0001e2000810082d */
[----:B------:R-:W-:Y:S08]  /*272530*/  @!P2 BRA `(.L_x_12874) ;  /* 0x00000004005ca947 */ /* 0x000ff00003800000 */
[----:B------:R-:W-:-:S05]  /*272540*/  IMAD.WIDE R20, R6, 0x10, R4 ;  /* 0x0000001006147825 */ /* 0x000fca00078e0204 */
[----:B------:R-:W3:Y:S02]  /*272550*/  LD.E R41, desc[UR36][R20.64+0xc] ;  /* 0x00000c2414297980 */ /* 0x000ee4000c101900 */
[----:B---3--:R-:W-:-:S13]  /*272560*/  ISETP.GE.AND P0, PT, R12, R41, PT ;  /* 0x000000290c00720c */ /* 0x008fda0003f06270 */
[----:B------:R-:W-:Y:S05]  /*272570*/  @!P0 BRA `(.L_x_12875) ;  /* 0x0000000400388947 */ /* 0x000fea0003800000 */
[----:B------:R-:W-:Y:S02]  /*272580*/  IMAD.MOV.U32 R30, RZ, RZ, 0x30 ;  /* 0x00000030ff1e7424 */ /* 0x000fe400078e00ff */
[----:B------:R-:W-:-:S06]  /*272590*/  IMAD.MOV.U32 R31, RZ, RZ, 0x0 ;  /* 0x00000000ff1f7424 */ /* 0x000fcc00078e00ff */
[----:B------:R-:W3:Y:S01]  /*2725a0*/  ATOMG.E.ADD.64.STRONG.GPU PT, R30, desc[UR36][R38.64+0x8], R30 ;  /* 0x8000081e261e79a8 */ /* 0x000ee200081ef524 */
[----:B0-----:R-:W-:Y:S01]  /*2725b0*/  MOV R7, 0x400 ;  /* 0x0000040000077802 */ /* 0x001fe20000000f00 */
[----:B------:R-:W-:Y:S01]  /*2725c0*/  BSSY.RECONVERGENT B3, `(.L_x_12876) ;  /* 0x000002a000037945 */ /* 0x000fe20003800200 */
[----:B------:R-:W0:Y:S02]  /*2725d0*/  S2R R14, SR_CgaCtaId ;  /* 0x00000000000e7919 */ /* 0x000e240000008800 */
[----:B0-----:R-:W-:-:S05]  /*2725e0*/  LEA R34, R14, R7, 0x18 ;  /* 0x000000070e227211 */ /* 0x001fca00078ec0ff */
[----:B------:R-:W0:Y:S01]  /*2725f0*/  LDS.64 R20, [R34+0x8] ;  /* 0x0000080022147984 */ /* 0x000e220000000a00 */
[C---:B---3--:R-:W-:Y:S02]  /*272600*/  IADD3 R33, P0, PT, R30.reuse, 0x38, RZ ;  /* 0x000000381e217810 */ /* 0x048fe40007f1e0ff */
        /* <DEDUP_REMOVED lines=36> */
[----:B-1-3--:R-:W-:-:S13]  /*272850*/  ISETP.EQ.AND P2, PT, R4, RZ, PT ;  /* 0x000000ff0400720c */ /* 0x00afda0003f42270 */
.L_x_12877:
[----:B------:R-:W-:Y:S05]  /*272860*/  BSYNC.RECONVERGENT B3 ;  /* 0x0000000000037941 */ /* 0x000fea0003800200 */
.L_x_12876:
        /* <DEDUP_REMOVED lines=11> */
[----:B--2---:R-:W2:Y:S02]  /*272920*/  LDL R16, [UR45] ;  /* 0x0000002dff107983 */ /* 0x004ea40008100800 */
        /* <DEDUP_REMOVED lines=14> */
.L_x_12879:
[----:B------:R-:W-:Y:S05]  /*272a10*/  BSYNC.RECONVERGENT B3 ;  /* 0x0000000000037941 */ /* 0x000fea0003800200 */
.L_x_12878:
[----:B------:R1:W-:Y:S01]  /*272a20*/  STL [UR45], R14 ;  /* 0x0000000eff007987 */ /* 0x0003e2000810082d */
[----:B------:R-:W-:Y:S02]  /*272a30*/  ISETP.EQ.AND P0, PT, R14, RZ, PT ;  /* 0x000000ff0e00720c */ /* 0x000fe40003f02270 */
[----:B------:R-:W-:Y:S01]  /*272a40*/  CS2R R20, SRZ ;  /* 0x0000000000147805 */ /* 0x000fe2000001ff00 */
[----:B------:R-:W-:Y:S10]  /*272a50*/  BRA `(.L_x_12874) ;  /* 0x0000000000147947 */ /* 0x000ff40003800000 */
.L_x_12875:
[----:B------:R-:W-:-:S05]  /*272a60*/  IADD3 R4, P0, PT, R13, R20, RZ ;  /* 0x000000140d047210 */ /* 0x000fca0007f1e0ff */
[----:B------:R-:W-:-:S05]  /*272a70*/  IMAD.X R5, RZ, RZ, R21, P0 ;  /* 0x000000ffff057224 */ /* 0x000fca00000e0615 */
[----:B------:R-:W3:Y:S01]  /*272a80*/  LD.E R4, desc[UR36][R4.64] ;  /* 0x0000002404047980 */ /* 0x000ee2000c101900 */
[----:B------:R-:W-:Y:S01]  /*272a90*/  PLOP3.LUT P0, PT, PT, PT, PT, 0x80, 0x8 ;  /* 0x000000000008781c */ /* 0x000fe20003f0f070 */
[----:B---3--:R-:W-:-:S12]  /*272aa0*/  IMAD.WIDE R20, R4, 0x10, RZ ;  /* 0x0000001004147825 */ /* 0x008fd800078e02ff */
.L_x_12874:
[----:B------:R-:W-:Y:S05]  /*272ab0*/  BSYNC.RECONVERGENT B2 ;  /* 0x0000000000027941 */ /* 0x000fea0003800200 */
.L_x_12873:
[----:B------:R-:W-:Y:S05]  /*272ac0*/  @!P0 BRA `(.L_x_12880) ;  /* 0x0000002800088947 */ /* 0x000fea0003800000 */
[----:B------:R-:W3:Y:S01]  /*272ad0*/  S2R R5, SR_CgaCtaId ;  /* 0x0000000000057919 */ /* 0x000ee20000008800 */
[----:B-1----:R-:W-:-:S04]  /*272ae0*/  MOV R14, 0x400 ;  /* 0x00000400000e7802 */ /* 0x002fc80000000f00 */
[----:B---3--:R-:W-:-:S05]  /*272af0*/  LEA R14, R5, R14, 0x18 ;  /* 0x0000000e050e7211 */ /* 0x008fca00078ec0ff */
[----:B0-----:R-:W0:Y:S02]  /*272b00*/  LDS.128 R4, [R14] ;  /* 0x000000000e047984 */ /* 0x001e240000000c00 */
[----:B0-----:R-:W-:-:S05]  /*272b10*/  IADD3 R20, P0, PT, R4, R20, RZ ;  /* 0x0000001404147210 */ /* 0x001fca0007f1e0ff */
[----:B------:R-:W-:-:S05]  /*272b20*/  IMAD.X R21, R5, 0x1, R21, P0 ;  /* 0x0000000105157824 */ /* 0x000fca00000e0615 */
[----:B------:R-:W3:Y:S02]  /*272b30*/  LD.E R20, desc[UR36][R20.64+0xc] ;  /* 0x00000c2414147980 */ /* 0x000ee4000c101900 */
[----:B---3--:R-:W-:-:S13]  /*272b40*/  ISETP.GE.AND P0, PT, R15, R20, PT ;  /* 0x000000140f00720c */ /* 0x008fda0003f06270 */
[----:B------:R-:W-:Y:S05]  /*272b50*/  @P0 BRA `(.L_x_12881) ;  /* 0x00000018009c0947 */ /* 0x000fea0003800000 */
[----:B------:R-:W-:-:S06]  /*272b60*/  IMAD.WIDE R20, R25, 0x10, R4 ;  /* 0x0000001019147825 */ /* 0x000fcc00078e0204 */
[----:B------:R-:W3:Y:S01]  /*272b70*/  LD.E R21, desc[UR36][R20.64+0x28] ;  /* 0x0000282414157980 */ /* 0x000ee2000c101900 */
[----:B------:R-:W-:Y:S01]  /*272b80*/  BSSY.RECONVERGENT B2, `(.L_x_12882) ;  /* 0x0000059000027945 */ /* 0x000fe20003800200 */
[----:B---3--:R-:W-:-:S13]  /*272b90*/  ISETP.NE.AND P2, PT, R21, -0x1, PT ;  /* 0xffffffff1500780c */ /* 0x008fda0003f45270 */
[----:B--2---:R-:W-:Y:S01]  /*272ba0*/  @!P2 IMAD.MOV.U32 R16, RZ, RZ, 0x5368 ;  /* 0x00005368ff10a424 */ /* 0x004fe200078e00ff */
[----:B------:R-:W-:Y:S01]  /*272bb0*/  @!P2 PLOP3.LUT P0, PT, PT, PT, PT, 0x8, 0x80 ;  /* 0x000000000080a81c */ /* 0x000fe20003f0e170 */
[----:B------:R-:W-:-:S03]  /*272bc0*/  @!P2 IMAD.MOV.U32 R31, RZ, RZ, RZ ;  /* 0x000000ffff1fa224 */ /* 0x000fc600078e00ff */
[----:B------:R0:W-:Y:S01]  /*272bd0*/  @!P2 STL [UR45], R16 ;  /* 0x00000010ff00a987 */ /* 0x0001e2000810082d */
[----:B------:R-:W-:Y:S08]  /*272be0*/  @!P2 BRA `(.L_x_12883) ;  /* 0x000000040048a947 */ /* 0x000ff00003800000 */
[----:B------:R-:W-:-:S05]  /*272bf0*/  IMAD.WIDE R30, R21, 0x10, R4 ;  /* 0x00000010151e7825 */ /* 0x000fca00078e0204 */
        /* <DEDUP_REMOVED lines=45> */
.L_x_12886:
[----:B------:R-:W-:Y:S05]  /*272ed0*/  BSYNC.RECONVERGENT B3 ;  /* 0x0000000000037941 */ /* 0x000fea0003800200 */
.L_x_12885:
[----:B------:R-:W-:Y:S01]  /*272ee0*/  BSSY.RECONVERGENT B3, `(.L_x_12887) ;  /* 0x000001a000037945 */ /* 0x000fe20003800200 */
[----:B-1----:R-:W-:Y:S02]  /*272ef0*/  IMAD.MOV.U32 R6, RZ, RZ, RZ ;  /* 0x000000ffff067224 */ /* 0x002fe400078e00ff */
        /* <DEDUP_REMOVED lines=9> */
[----:B------:R-:W3:Y:S02]  /*272f90*/  LDL R7, [UR45] ;  /* 0x0000002dff077983 */ /* 0x000ee40008100800 */
[----:B---3--:R-:W-:-:S13]  /*272fa0*/  ISETP.NE.AND P0, PT, R7, RZ, PT ;  /* 0x000000ff0700720c */ /* 0x008fda0003f05270 */
[----:B--2---:R-:W-:Y:S05]  /*272fb0*/  @P0 BRA `(.L_x_12888) ;  /* 0x0000000000300947 */ /* 0x004fea0003800000 */
[----:B------:R-:W1:Y:S02]  /*272fc0*/  LDS.64 R4, [R14] ;  /* 0x000000000e047984 */ /* 0x000e640000000a00 */
        /* <DEDUP_REMOVED lines=9> */
[----:B---3--:R-:W-:-:S04]  /*273060*/  ISETP.NE.AND P0, PT, R6, RZ, PT ;  /* 0x000000ff0600720c */ /* 0x008fc80003f05270 */
[----:B--2---:R-:W-:-:S09]  /*273070*/  SEL R6, R37, RZ, !P0 ;  /* 0x000000ff25067207 */ /* 0x004fd20004000000 */
.L_x_12888:
[----:B------:R-:W-:Y:S05]  /*273080*/  BSYNC.RECONVERGENT B3 ;  /* 0x0000000000037941 */ /* 0x000fea0003800200 */
.L_x_12887:
[----:B------:R2:W-:Y:S01]  /*273090*/  STL [UR45], R6 ;  /* 0x00000006ff007987 */ /* 0x0005e2000810082d */
[----:B------:R-:W-:Y:S01]  /*2730a0*/  ISETP.EQ.AND P0, PT, R6, RZ, PT ;  /* 0x000000ff0600720c */ /* 0x000fe20003f02270 */
[----:B------:R-:W-:Y:S01]  /*2730b0*/  IMAD.MOV.U32 R31, RZ, RZ, RZ ;  /* 0x000000ffff1f7224 */ /* 0x000fe200078e00ff */
[----:B------:R-:W-:Y:S11]  /*2730c0*/  BRA `(.L_x_12883) ;  /* 0x0000000000107947 */ /* 0x000ff60003800000 */
.L_x_12884:
[----:B------:R-:W-:-:S05]  /*2730d0*/  IADD3 R4, P0, PT, R13, R30, RZ ;  /* 0x0000001e0d047210 */ /* 0x000fca0007f1e0ff */
[----:B------:R-:W-:-:S05]  /*2730e0*/  IMAD.X R5, RZ, RZ, R31, P0 ;  /* 0x000000ffff057224 */ /* 0x000fca00000e061f */
[----:B------:R1:W5:Y:S01]  /*2730f0*/  LD.E R31, desc[UR36][R4.64] ;  /* 0x00000024041f7980 */ /* 0x000362000c101900 */
[----:B------:R-:W-:-:S13]  /*273100*/  PLOP3.LUT P0, PT, PT, PT, PT, 0x80, 0x8 ;  /* 0x000000000008781c */ /* 0x000fda0003f0f070 */
.L_x_12883:
[----:B------:R-:W-:Y:S05]  /*273110*/  BSYNC.RECONVERGENT B2 ;  /* 0x0000000000027941 */ /* 0x000fea0003800200 */
.L_x_12882:
[----:B------:R-:W-:Y:S05]  /*273120*/  @!P0 BRA `(.L_x_12889) ;  /* 0x0000001000f48947 */ /* 0x000fea0003800000 */
[----:B-----5:R-:W-:Y:S01]  /*273130*/  ISETP.NE.AND P2, PT, R31, -0x1, PT ;  /* 0xffffffff1f00780c */ /* 0x020fe20003f45270 */
[----:B------:R-:W-:Y:S01]  /*273140*/  BSSY.RECONVERGENT B2, `(.L_x_12890) ;  /* 0x0000059000027945 */ /* 0x000fe20003800200 */
[----:B0-----:R-:W-:Y:S01]  /*273150*/  IMAD.SHL.U32 R16, R15, 0x8, RZ ;  /* 0x000000080f107824 */ /* 0x001fe200078e00ff */
[----:B------:R-:W-:-:S10]  /*273160*/  CS2R R20, SRZ ;  /* 0x0000000000147805 */ /* 0x000fd4000001ff00 */
[----:B-1----:R-:W-:Y:S01]  /*273170*/  @!P2 IMAD.MOV.U32 R4, RZ, RZ, 0x5368 ;  /* 0x00005368ff04a424 */ /* 0x002fe200078e00ff */
[----:B------:R-:W-:-:S04]  /*273180*/  @!P2 PLOP3.LUT P0, PT, PT, PT, PT, 0x8, 0x80 ;  /* 0x000000000080a81c */ /* 0x000fc80003f0e170 */
[----:B------:R0:W-:Y:S01]  /*273190*/  @!P2 STL [UR45], R4 ;  /* 0x00000004ff00a987 */ /* 0x0001e2000810082d */
[----:B------:R-:W-:Y:S08]  /*2731a0*/  @!P2 BRA `(.L_x_12891) ;  /* 0x000000040048a947 */ /* 0x000ff00003800000 */
[----:B0-2---:R-:W0:Y:S02]  /*2731b0*/  LDS.128 R4, [R14] ;  /* 0x000000000e047984 */ /* 0x005e240000000c00 */
        /* <DEDUP_REMOVED lines=46> */
.L_x_12894:
[----:B------:R-:W-:Y:S05]  /*2734a0*/  BSYNC.RECONVERGENT B3 ;  /* 0x0000000000037941 */ /* 0x000fea0003800200 */
.L_x_12893:
        /* <DEDUP_REMOVED lines=26> */
.L_x_12896:
[----:B------:R-:W-:Y:S05]  /*273650*/  BSYNC.RECONVERGENT B3 ;  /* 0x0000000000037941 */ /* 0x000fea0003800200 */
.L_x_12895:
[----:B------:R1:W-:Y:S01]  /*273660*/  STL [UR45], R6 ;  /* 0x00000006ff007987 */ /* 0x0003e2000810082d */
[----:B------:R-:W-:Y:S01]  /*273670*/  ISETP.EQ.AND P0, PT, R6, RZ, PT ;  /* 0x000000ff0600720c */ /* 0x000fe20003f02270 */
[----:B------:R-:W-:-:S12]  /*273680*/  BRA `(.L_x_12891) ;  /* 0x0000000000107947 */ /* 0x000fd80003800000 */
.L_x_12892:
[----:B------:R-:W-:-:S05]  /*273690*/  IADD3 R20, P0, PT, R16, R32, RZ ;  /* 0x0000002010147210 */ /* 0x000fca0007f1e0ff */
[----:B------:R-:W-:-:S06]  /*2736a0*/  IMAD.X R21, RZ, RZ, R33, P0 ;  /* 0x000000ffff157224 */ /* 0x000fcc00000e0621 */
[----:B------:R-:W5:Y:S01]  /*2736b0*/  LD.E.64 R20, desc[UR36][R20.64+0x20] ;  /* 0x0000202414147980 */ /* 0x000f62000c101b00 */
[----:B------:R-:W-:-:S13]  /*2736c0*/  PLOP3.LUT P0, PT, PT, PT, PT, 0x80, 0x8 ;  /* 0x000000000008781c */ /* 0x000fda0003f0f070 */
.L_x_12891:
[----:B------:R-:W-:Y:S05]  /*2736d0*/  BSYNC.RECONVERGENT B2 ;  /* 0x0000000000027941 */ /* 0x000fea0003800200 */
.L_x_12890:
[----:B------:R-:W-:Y:S05]  /*2736e0*/  @!P0 BRA `(.L_x_12897) ;  /* 0x0000000c00508947 */ /* 0x000fea0003800000 */
[----:B------:R-:W-:Y:S01]  /*2736f0*/  ISETP.NE.AND P3, PT, R3, -0x1, PT ;  /* 0xffffffff0300780c */ /* 0x000fe20003f65270 */
[----:B------:R-:W-:Y:S01]  /*273700*/  BSSY.RECONVERGENT B2, `(.L_x_12898) ;  /* 0x0000058000027945 */ /* 0x000fe20003800200 */
[----:B------:R-:W-:-:S11]  /*273710*/  CS2R R32, SRZ ;  /* 0x0000000000207805 */ /* 0x000fd6000001ff00 */
[----:B0-----:R-:W-:Y:S01]  /*273720*/  @!P3 IMAD.MOV.U32 R4, RZ, RZ, 0x5368 ;  /* 0x00005368ff04b424 */ /* 0x001fe200078e00ff */
[----:B------:R-:W-:-:S04]  /*273730*/  @!P3 PLOP3.LUT P0, PT, PT, PT, PT, 0x8, 0x80 ;  /* 0x000000000080b81c */ /* 0x000fc80003f0e170 */
[----:B------:R0:W-:Y:S01]  /*273740*/  @!P3 STL [UR45], R4 ;  /* 0x00000004ff00b987 */ /* 0x0001e2000810082d */
[----:B------:R-:W-:Y:S08]  /*273750*/  @!P3 BRA `(.L_x_12899) ;  /* 0x000000040048b947 */ /* 0x000ff00003800000 */
        /* <DEDUP_REMOVED lines=47> */
.L_x_12902:
[----:B------:R-:W-:Y:S05]  /*273a50*/  BSYNC.RECONVERGENT B3 ;  /* 0x0000000000037941 */ /* 0x000fea0003800200 */
.L_x_12901:
        /* <DEDUP_REMOVED lines=26> */
.L_x_12904:
[----:B------:R-:W-:Y:S05]  /*273c00*/  BSYNC.RECONVERGENT B3 ;  /* 0x0000000000037941 */ /* 0x000fea0003800200 */
.L_x_12903:
[----:B------:R3:W-:Y:S01]  /*273c10*/  STL [UR45], R6 ;  /* 0x00000006ff007987 */ /* 0x0007e2000810082d */
[----:B------:R-:W-:Y:S01]  /*273c20*/  ISETP.EQ.AND P0, PT, R6, RZ, PT ;  /* 0x000000ff0600720c */ /* 0x000fe20003f02270 */
[----:B------:R-:W-:-:S12]  /*273c30*/  BRA `(.L_x_12899) ;  /* 0x0000000000107947 */ /* 0x000fd80003800000 */
.L_x_12900:
[----:B------:R-:W-:-:S05]  /*273c40*/  IADD3 R32, P0, PT, R16, R34, RZ ;  /* 0x0000002210207210 */ /* 0x000fca0007f1e0ff */
[----:B------:R-:W-:-:S06]  /*273c50*/  IMAD.X R33, RZ, RZ, R35, P0 ;  /* 0x000000ffff217224 */ /* 0x000fcc00000e0623 */
[----:B------:R-:W5:Y:S01]  /*273c60*/  LD.E.64 R32, desc[UR36][R32.64+0x20] ;  /* 0x0000202420207980 */ /* 0x000f62000c101b00 */
[----:B------:R-:W-:-:S13]  /*273c70*/  PLOP3.LUT P0, PT, PT, PT, PT, 0x80, 0x8 ;  /* 0x000000000008781c */ /* 0x000fda0003f0f070 */
.L_x_12899:
[----:B------:R-:W-:Y:S05]  /*273c80*/  BSYNC.RECONVERGENT B2 ;  /* 0x0000000000027941 */ /* 0x000fea0003800200 */
.L_x_12898:
[----:B------:R-:W-:Y:S05]  /*273c90*/  @!P0 BRA `(.L_x_12905) ;  /* 0x0000000400b08947 */ /* 0x000fea0003800000 */
[----:B0-----:R-:W-:Y:S01]  /*273ca0*/  @!P2 IMAD.MOV.U32 R4, RZ, RZ, 0x5368 ;  /* 0x00005368ff04a424 */ /* 0x001fe200078e00ff */
[----:B------:R-:W-:Y:S01]  /*273cb0*/  BSSY.RECONVERGENT B2, `(.L_x_12906) ;  /* 0x0000056000027945 */ /* 0x000fe20003800200 */
[----:B-----5:R-:W-:Y:S01]  /*273cc0*/  DADD R20, R32, R20 ;  /* 0x0000000020147229 */ /* 0x020fe20000000014 */
[----:B-123--:R-:W-:Y:S02]  /*273cd0*/  @!P2 IMAD.MOV.U32 R6, RZ, RZ, 0x5368 ;  /* 0x00005368ff06a424 */ /* 0x00efe400078e00ff */
[----:B------:R0:W-:Y:S01]  /*273ce0*/  @!P2 STL [UR45], R4 ;  /* 0x00000004ff00a987 */ /* 0x0001e2000810082d */
[----:B------:R-:W-:Y:S07]  /*273cf0*/  @!P2 BRA `(.L_x_12907) ;  /* 0x000000040044a947 */ /* 0x000fee0003800000 */
        /* <DEDUP_REMOVED lines=47> */
.L_x_12910:
[----:B------:R-:W-:Y:S05]  /*273ff0*/  BSYNC.RECONVERGENT B3 ;  /* 0x0000000000037941 */ /* 0x000fea0003800200 */
.L_x_12909:
        /* <DEDUP_REMOVED lines=26> */
.L_x_12912:
[----:B------:R-:W-:Y:S05]  /*2741a0*/  BSYNC.RECONVERGENT B3 ;  /* 0x0000000000037941 */ /* 0x000fea0003800200 */
.L_x_12911:
[----:B------:R1:W-:Y:S01]  /*2741b0*/  STL [UR45], R6 ;  /* 0x00000006ff007987 */ /* 0x0003e2000810082d */
[----:B------:R-:W-:Y:S05]  /*2741c0*/  BRA `(.L_x_12907) ;  /* 0x0000000000107947 */ /* 0x000fea0003800000 */
.L_x_12908:
[----:B------:R-:W-:-:S05]  /*2741d0*/  IADD3 R4, P0, PT, R16, R32, RZ ;  /* 0x0000002010047210 */ /* 0x000fca0007f1e0ff */
[----:B------:R-:W-:-:S05]  /*2741e0*/  IMAD.X R5, RZ, RZ, R33, P0 ;  /* 0x000000ffff057224 */ /* 0x000fca00000e0621 */
[----:B------:R2:W-:Y:S04]  /*2741f0*/  ST.E.64 desc[UR36][R4.64+0x20], R20 ;  /* 0x0000201404007985 */ /* 0x0005e8000c101b24 */
[----:B------:R-:W5:Y:S02]  /*274200*/  LDL R6, [UR45] ;  /* 0x0000002dff067983 */ /* 0x000f640008100800 */
.L_x_12907:
[----:B------:R-:W-:Y:S05]  /*274210*/  BSYNC.RECONVERGENT B2 ;  /* 0x0000000000027941 */ /* 0x000fea0003800200 */
.L_x_12906:
[----:B-----5:R-:W-:-:S13]  /*274220*/  ISETP.NE.AND P0, PT, R6, RZ, PT ;  /* 0x000000ff0600720c */ /* 0x020fda0003f05270 */
[----:B------:R-:W-:Y:S05]  /*274230*/  @P0 BRA `(.L_x_12913) ;  /* 0x0000000000140947 */ /* 0x000fea0003800000 */
[----:B0-2---:R-:W1:Y:S02]  /*274240*/  LDS.64 R4, [R14] ;  /* 0x000000000e047984 */ /* 0x005e640000000a00 */
[----:B-1----:R-:W-:-:S06]  /*274250*/  IMAD.WIDE R6, R25, 0x10, R4 ;  /* 0x0000001019067825 */ /* 0x002fcc00078e0204 */
[----:B------:R1:W5:Y:S01]  /*274260*/  LD.E R6, desc[UR36][R6.64+0x28] ;  /* 0x0000282406067980 */ /* 0x000362000c101900 */
[----:B------:R-:W-:Y:S01]  /*274270*/  VIADD R15, R15, 0x1 ;  /* 0x000000010f0f7836 */ /* 0x000fe20000000000 */
[----:B------:R-:W-:Y:S06]  /*274280*/  BRA `(.L_x_12914) ;  /* 0xffffffe0008c7947 */ /* 0x000fec000383ffff */
.L_x_12913:
        /* <DEDUP_REMOVED lines=13> */
.L_x_12905:
        /* <DEDUP_REMOVED lines=13> */
.L_x_12897:
        /* <DEDUP_REMOVED lines=13> */
.L_x_12889:
        /* <DEDUP_REMOVED lines=13> */
.L_x_12881:
[----:B------:R-:W-:-:S05]  /*2745d0*/  IMAD.WIDE R6, R25, 0x10, R4 ;  /* 0x0000001019067825 */ /* 0x000fca00078e0204 */
[----:B------:R-:W3:Y:S01]  /*2745e0*/  LD.E R3, desc[UR36][R6.64+0x2c] ;  /* 0x00002c2406037980 */ /* 0x000ee2000c101900 */
[----:B------:R-:W-:Y:S01]  /*2745f0*/  BSSY.RECONVERGENT B2, `(.L_x_12915) ;  /* 0x000005b000027945 */ /* 0x000fe20003800200 */
[----:B---3--:R-:W-:-:S13]  /*274600*/  ISETP.NE.AND P3, PT, R3, -0x1, PT ;  /* 0xffffffff0300780c */ /* 0x008fda0003f65270 */
[----:B--2---:R-:W-:Y:S01]  /*274610*/  @!P3 IMAD.MOV.U32 R16, RZ, RZ, 0x5368 ;  /* 0x00005368ff10b424 */ /* 0x004fe200078e00ff */
[----:B------:R-:W-:Y:S01]  /*274620*/  @!P3 PLOP3.LUT P0, PT, PT, PT, PT, 0x8, 0x80 ;  /* 0x000000000080b81c */ /* 0x000fe20003f0e170 */
[----:B------:R-:W-:-:S03]  /*274630*/  @!P3 IMAD.MOV.U32 R15, RZ, RZ, 0x1 ;  /* 0x00000001ff0fb424 */ /* 0x000fc600078e00ff */
        /* <DEDUP_REMOVED lines=49> */
.L_x_12919:
[----:B------:R-:W-:Y:S05]  /*274950*/  BSYNC.RECONVERGENT B3 ;  /* 0x0000000000037941 */ /* 0x000fea0003800200 */
.L_x_12918:
        /* <DEDUP_REMOVED lines=26> */
.L_x_12921:
[----:B------:R-:W-:Y:S05]  /*274b00*/  BSYNC.RECONVERGENT B3 ;  /* 0x0000000000037941 */ /* 0x000fea0003800200 */
.L_x_12920:
[----:B------:R2:W-:Y:S01]  /*274b10*/  STL [UR45], R6 ;  /* 0x00000006ff007987 */ /* 0x0005e2000810082d */
[----:B------:R-:W-:Y:S01]  /*274b20*/  ISETP.EQ.AND P0, PT, R6, RZ, PT ;  /* 0x000000ff0600720c */ /* 0x000fe20003f02270 */
[----:B------:R-:W-:Y:S01]  /*274b30*/  IMAD.MOV.U32 R15, RZ, RZ, 0x1 ;  /* 0x00000001ff0f7424 */ /* 0x000fe200078e00ff */
[----:B------:R-:W-:Y:S11]  /*274b40*/  BRA `(.L_x_12916) ;  /* 0x0000000000147947 */ /* 0x000ff60003800000 */
.L_x_12917:
[----:B------:R-:W-:-:S05]  /*274b50*/  IADD3 R4, P0, PT, R13, R6, RZ ;  /* 0x000000060d047210 */ /* 0x000fca0007f1e0ff */
[----:B------:R-:W-:-:S05]  /*274b60*/  IMAD.X R5, RZ, RZ, R7, P0 ;  /* 0x000000ffff057224 */ /* 0x000fca00000e0607 */
[----:B------:R-:W2:Y:S01]  /*274b70*/  LD.E R4, desc[UR36][R4.64] ;  /* 0x0000002404047980 */ /* 0x000ea2000c101900 */
[----:B------:R-:W-:Y:S01]  /*274b80*/  PLOP3.LUT P0, PT, PT, PT, PT, 0x80, 0x8 ;  /* 0x000000000008781c */ /* 0x000fe20003f0f070 */
[----:B--2---:R-:W-:-:S12]  /*274b90*/  VIADD R15, R4, 0x1 ;  /* 0x00000001040f7836 */ /* 0x004fd80000000000 */
.L_x_12916:
[----:B------:R-:W-:Y:S05]  /*274ba0*/  BSYNC.RECONVERGENT B2 ;  /* 0x0000000000027941 */ /* 0x000fea0003800200 */
.L_x_12915:
        /* <DEDUP_REMOVED lines=14> */
.L_x_12922:
[----:B-1----:R-:W-:Y:S01]  /*274c90*/  @!P3 IMAD.MOV.U32 R4, RZ, RZ, 0x5368 ;  /* 0x00005368ff04b424 */ /* 0x002fe200078e00ff */
[----:B------:R-:W-:Y:S01]  /*274ca0*/  BSSY.RECONVERGENT B2, `(.L_x_12923) ;  /* 0x0000055000027945 */ /* 0x000fe20003800200 */
[----:B--2---:R-:W-:-:S03]  /*274cb0*/  @!P3 IMAD.MOV.U32 R6, RZ, RZ, 0x5368 ;  /* 0x00005368ff06b424 */ /* 0x004fc600078e00ff */
[----:B------:R1:W-:Y:S01]  /*274cc0*/  @!P3 STL [UR45], R4 ;  /* 0x00000004ff00b987 */ /* 0x0003e2000810082d */
[----:B------:R-:W-:Y:S05]  /*274cd0*/  @!P3 BRA `(.L_x_12924) ;  /* 0x000000040044b947 */ /* 0x000fea0003800000 */
[----:B-1----:R-:W1:Y:S02]  /*274ce0*/  LDS.128 R4, [R14] ;  /* 0x000000000e047984 */ /* 0x002e640000000c00 */
[----:B-1----:R-:W-:-:S05]  /*274cf0*/  IMAD.WIDE R20, R3, 0x10, R4 ;  /* 0x0000001003147825 */ /* 0x002fca00078e0204 */
        /* <DEDUP_REMOVED lines=45> */
.L_x_12927:
[----:B------:R-:W-:Y:S05]  /*274fd0*/  BSYNC.RECONVERGENT B3 ;  /* 0x0000000000037941 */ /* 0x000fea0003800200 */
.L_x_12926:
        /* <DEDUP_REMOVED lines=26> */
.L_x_12929:
[----:B------:R-:W-:Y:S05]  /*275180*/  BSYNC.RECONVERGENT B3 ;  /* 0x0000000000037941 */ /* 0x000fea0003800200 */
.L_x_12928:
[----:B------:R3:W-:Y:S01]  /*275190*/  STL [UR45], R6 ;  /* 0x00000006ff007987 */ /* 0x0007e2000810082d */
[----:B------:R-:W-:Y:S05]  /*2751a0*/  BRA `(.L_x_12924) ;  /* 0x0000000000107947 */ /* 0x000fea0003800000 */
.L_x_12925:
[----:B------:R-:W-:-:S05]  /*2751b0*/  IADD3 R4, P0, PT, R13, R20, RZ ;  /* 0x000000140d047210 */ /* 0x000fca0007f1e0ff */
[----:B------:R-:W-:-:S05]  /*2751c0*/  IMAD.X R5, RZ, RZ, R21, P0 ;  /* 0x000000ffff057224 */ /* 0x000fca00000e0615 */
[----:B------:R2:W-:Y:S04]  /*2751d0*/  ST.E desc[UR36][R4.64], R15 ;  /* 0x0000000f04007985 */ /* 0x0005e8000c101924 */
[----:B------:R-:W5:Y:S02]  /*2751e0*/  LDL R6, [UR45] ;  /* 0x0000002dff067983 */ /* 0x000f640008100800 */
.L_x_12924:
[----:B------:R-:W-:Y:S05]  /*2751f0*/  BSYNC.RECONVERGENT B2 ;  /* 0x0000000000027941 */ /* 0x000fea0003800200 */
.L_x_12923:
[----:B-----5:R-:W-:-:S13]  /*275200*/  ISETP.NE.AND P0, PT, R6, RZ, PT ;  /* 0x000000ff0600720c */ /* 0x020fda0003f05270 */
[----:B------:R-:W-:Y:S05]  /*275210*/  @!P0 BRA `(.L_x_12930) ;  /* 0x0000000c00b08947 */ /* 0x000fea0003800000 */
        /* <DEDUP_REMOVED lines=13> */
.L_x_12880:
        /* <DEDUP_REMOVED lines=13> */
.L_x_12872:
[----:B01----:R-:W0:Y:S02]  /*2753c0*/  LDS.128 R4, [R14] ;  /* 0x000000000e047984 */ /* 0x003e240000000c00 */
[----:B0-----:R-:W-:-:S05]  /*2753d0*/  IMAD.WIDE R20, R25, 0x10, R4 ;  /* 0x0000001019147825 */ /* 0x001fca00078e0204 */
[----:B------:R-:W3:Y:S01]  /*2753e0*/  LD.E R15, desc[UR36][R20.64+0x28] ;  /* 0x00002824140f7980 */ /* 0x000ee2000c101900 */
[----:B------:R-:W-:Y:S01]  /*2753f0*/  BSSY.RECONVERGENT B2, `(.L_x_12931) ;  /* 0x0000056000027945 */ /* 0x000fe20003800200 */
[----:B---3--:R-:W-:-:S13]  /*275400*/  ISETP.NE.AND P0, PT, R15, -0x1, PT ;  /* 0xffffffff0f00780c */ /* 0x008fda0003f05270 */
[----:B------:R-:W-:Y:S02]  /*275410*/  @!P0 IMAD.MOV.U32 R30, RZ, RZ, 0x5368 ;  /* 0x00005368ff1e8424 */ /* 0x000fe400078e00ff */
[----:B--2---:R-:W-:-:S03]  /*275420*/  @!P0 IMAD.MOV.U32 R16, RZ, RZ, 0x5368 ;  /* 0x00005368ff108424 */ /* 0x004fc600078e00ff */
        /* <DEDUP_REMOVED lines=48> */
.L_x_12935:
[----:B------:R-:W-:Y:S05]  /*275730*/  BSYNC.RECONVERGENT B3 ;  /* 0x0000000000037941 */ /* 0x000fea0003800200 */
.L_x_12934:
        /* <DEDUP_REMOVED lines=26> */
.L_x_12937:
[----:B------:R-:W-:Y:S05]  /*2758e0*/  BSYNC.RECONVERGENT B3 ;  /* 0x0000000000037941 */ /* 0x000fea0003800200 */
.L_x_12936:
[----:B------:R3:W-:Y:S01]  /*2758f0*/  STL [UR45], R16 ;  /* 0x00000010ff007987 */ /* 0x0007e2000810082d */
[----:B------:R-:W-:Y:S05]  /*275900*/  BRA `(.L_x_12932) ;  /* 0x0000000000107947 */ /* 0x000fea0003800000 */
.L_x_12933:
[----:B------:R-:W-:-:S05]  /*275910*/  IADD3 R4, P0, PT, R13, R20, RZ ;  /* 0x000000140d047210 */ /* 0x000fca0007f1e0ff */
[----:B------:R-:W-:-:S05]  /*275920*/  IMAD.X R5, RZ, RZ, R21, P0 ;  /* 0x000000ffff057224 */ /* 0x000fca00000e0615 */
[----:B------:R1:W-:Y:S04]  /*275930*/  ST.E desc[UR36][R4.64], R3 ;  /* 0x0000000304007985 */ /* 0x0003e8000c101924 */
[----:B------:R-:W5:Y:S02]  /*275940*/  LDL R16, [UR45] ;  /* 0x0000002dff107983 */ /* 0x000f640008100800 */
.L_x_12932:
[----:B------:R-:W-:Y:S05]  /*275950*/  BSYNC.RECONVERGENT B2 ;  /* 0x0000000000027941 */ /* 0x000fea0003800200 */
.L_x_12931:
[----:B-----5:R-:W-:-:S13]  /*275960*/  ISETP.NE.AND P0, PT, R16, RZ, PT ;  /* 0x000000ff1000720c */ /* 0x020fda0003f05270 */
[----:B------:R-:W-:Y:S05]  /*275970*/  @!P0 BRA `(.L_x_12938) ;  /* 0x0000000000348947 */ /* 0x000fea0003800000 */
[----:B------:R-:W-:Y:S05]  /*275980*/  @!P1 BRA `(.L_x_12857) ;  /* 0x0000000800389947 */ /* 0x000fea0003800000 */
[----:B-1----:R-:W-:Y:S01]  /*275990*/  IMAD.MOV.U32 R3, RZ, RZ, -0x1 ;  /* 0xffffffffff037424 */ /* 0x002fe200078e00ff */
        /* <DEDUP_REMOVED lines=11> */
.L_x_12938:
[----:B-12---:R-:W1:Y:S02]  /*275a50*/  LDS.128 R4, [R14] ;  /* 0x000000000e047984 */ /* 0x006e640000000c00 */
[----:B-1----:R-:W-:-:S05]  /*275a60*/  IMAD.WIDE R20, R25, 0x10, R4 ;  /* 0x0000001019147825 */ /* 0x002fca00078e0204 */
[----:B------:R-:W2:Y:S01]  /*275a70*/  LD.E R3, desc[UR36][R20.64+0x2c] ;  /* 0x00002c2414037980 */ /* 0x000ea2000c101900 */
[----:B------:R-:W-:Y:S01]  /*275a80*/  BSSY.RECONVERGENT B2, `(.L_x_12939) ;  /* 0x0000056000027945 */ /* 0x000fe20003800200 */
[----:B--2---:R-:W-:-:S13]  /*275a90*/  ISETP.NE.AND P0, PT, R3, -0x1, PT ;  /* 0xffffffff0300780c */ /* 0x004fda0003f05270 */
[----:B---3--:R-:W-:Y:S02]  /*275aa0*/  @!P0 IMAD.MOV.U32 R16, RZ, RZ, 0x5368 ;  /* 0x00005368ff108424 */ /* 0x008fe400078e00ff */
        /* <DEDUP_REMOVED lines=35> */
[----:B--2---:R-:W2:Y:S02]  /*275ce0*/  LDS.64 R6, [R14] ;  /* 0x000000000e067984 */ /* 0x004ea40000000a00 */
[----:B--2---:R-:W-:-:S05]  /*275cf0*/  IADD3 R20, P2, PT, R6, R15, RZ ;  /* 0x0000000f06147210 */ /* 0x004fca0007f5e0ff */
        /* <DEDUP_REMOVED lines=11> */
[----:B--23--:R-:W-:-:S13]  /*275db0*/  ISETP.EQ.AND P2, PT, R4, RZ, PT ;  /* 0x000000ff0400720c */ /* 0x00cfda0003f42270 */
.L_x_12943:
[----:B------:R-:W-:Y:S05]  /*275dc0*/  BSYNC.RECONVERGENT B3 ;  /* 0x0000000000037941 */ /* 0x000fea0003800200 */
.L_x_12942:
        /* <DEDUP_REMOVED lines=8> */
[----:B---3--:R-:W3:Y:S02]  /*275e50*/  LDS.64 R4, [R14] ;  /* 0x000000000e047984 */ /* 0x008ee40000000a00 */
[----:B---3--:R-:W-:-:S05]  /*275e60*/  IMAD.WIDE R4, R13, 0x10, R4 ;  /* 0x000000100d047825 */ /* 0x008fca00078e0204 */
[----:B------:R4:W-:Y:S04]  /*275e70*/  ST.E desc[UR36][R4.64+0x28], R33 ;  /* 0x0000282104007985 */ /* 0x0009e8000c101924 */
[----:B--2---:R-:W2:Y:S02]  /*275e80*/  LDL R6, [UR45] ;  /* 0x0000002dff067983 */ /* 0x004ea40008100800 */
[----:B--2---:R-:W-:-:S13]  /*275e90*/  ISETP.NE.AND P0, PT, R6, RZ, PT ;  /* 0x000000ff0600720c */ /* 0x004fda0003f05270 */
[----:B----4-:R-:W-:Y:S05]  /*275ea0*/  @P0 BRA `(.L_x_12945) ;  /* 0x0000000000300947 */ /* 0x010fea0003800000 */
[----:B------:R-:W2:Y:S02]  /*275eb0*/  LDS.64 R4, [R14] ;  /* 0x000000000e047984 */ /* 0x000ea40000000a00 */
[----:B--2---:R-:W-:-:S05]  /*275ec0*/  IMAD.WIDE R4, R13, 0x10, R4 ;  /* 0x000000100d047825 */ /* 0x004fca00078e0204 */
[----:B------:R4:W-:Y:S04]  /*275ed0*/  ST.E desc[UR36][R4.64+0x24], R12 ;  /* 0x0000240c04007985 */ /* 0x0009e8000c101924 */
[----:B------:R-:W2:Y:S02]  /*275ee0*/  LDL R6, [UR45] ;  /* 0x0000002dff067983 */ /* 0x000ea40008100800 */
[----:B--2---:R-:W-:-:S13]  /*275ef0*/  ISETP.NE.AND P0, PT, R6, RZ, PT ;  /* 0x000000ff0600720c */ /* 0x004fda0003f05270 */
[----:B----4-:R-:W-:Y:S05]  /*275f00*/  @P0 BRA `(.L_x_12945) ;  /* 0x0000000000180947 */ /* 0x010fea0003800000 */
[----:B------:R-:W2:Y:S02]  /*275f10*/  LDS.64 R14, [R14] ;  /* 0x000000000e0e7984 */ /* 0x000ea40000000a00 */
[----:B--2---:R-:W-:-:S05]  /*275f20*/  IMAD.WIDE R4, R13, 0x10, R14 ;  /* 0x000000100d047825 */ /* 0x004fca00078e020e */
[----:B------:R4:W-:Y:S04]  /*275f30*/  ST.E desc[UR36][R4.64+0x20], R3 ;  /* 0x0000200304007985 */ /* 0x0009e8000c101924 */
[----:B------:R-:W2:Y:S02]  /*275f40*/  LDL R6, [UR45] ;  /* 0x0000002dff067983 */ /* 0x000ea40008100800 */
[----:B--2---:R-:W-:-:S04]  /*275f50*/  ISETP.NE.AND P0, PT, R6, RZ, PT ;  /* 0x000000ff0600720c */ /* 0x004fc80003f05270 */
[----:B----4-:R-:W-:-:S09]  /*275f60*/  SEL R15, R13, RZ, !P0 ;  /* 0x000000ff0d0f7207 */ /* 0x010fd20004000000 */
.L_x_12945:
[----:B------:R-:W-:Y:S05]  /*275f70*/  BSYNC.RECONVERGENT B3 ;  /* 0x0000000000037941 */ /* 0x000fea0003800200 */
.L_x_12944:
[----:B------:R4:W-:Y:S01]  /*275f80*/  STL [UR45], R15 ;  /* 0x0000000fff007987 */ /* 0x0009e2000810082d */
[----:B------:R-:W-:Y:S05]  /*275f90*/  BRA `(.L_x_12940) ;  /* 0x0000000000107947 */ /* 0x000fea0003800000 */
.L_x_12941:
[----:B------:R-:W-:-:S05]  /*275fa0*/  IADD3 R4, P0, PT, R13, R20, RZ ;  /* 0x000000140d047210 */ /* 0x000fca0007f1e0ff */
[----:B------:R-:W-:-:S05]  /*275fb0*/  IMAD.X R5, RZ, RZ, R21, P0 ;  /* 0x000000ffff057224 */ /* 0x000fca00000e0615 */
[----:B------:R2:W-:Y:S04]  /*275fc0*/  ST.E desc[UR36][R4.64], RZ ;  /* 0x000000ff04007985 */ /* 0x0005e8000c101924 */
[----:B------:R-:W5:Y:S02]  /*275fd0*/  LDL R15, [UR45] ;  /* 0x0000002dff0f7983 */ /* 0x000f640008100800 */
.L_x_12940:
[----:B------:R-:W-:Y:S05]  /*275fe0*/  BSYNC.RECONVERGENT B2 ;  /* 0x0000000000027941 */ /* 0x000fea0003800200 */
.L_x_12939:
        /* <DEDUP_REMOVED lines=15> */
.L_x_12930:
        /* <DEDUP_REMOVED lines=13> */
.L_x_12862:
        /* <DEDUP_REMOVED lines=11> */
[----:B------:R1:W-:Y:S02]  /*276260*/  ATOM.E.EXCH.STRONG.GPU PT, RZ, desc[UR36][R10.64+0x10], R3 ;  /* 0x800010030aff798a */ /* 0x0003e4000c1ef124 */
.L_x_12857:
[----:B------:R-:W-:Y:S05]  /*276270*/  BSYNC B1 ;  /* 0x0000000000017941 */ /* 0x000fea0003800000 */
.L_x_12856:
[----:B01-34-:R-:W3:Y:S01]  /*276280*/  LDL R3, [UR45] ;  /* 0x0000002dff037983 */ /* 0x01bee20008100800 */
[----:B--2--5:R-:W-:Y:S02]  /*276290*/  IMAD.MOV.U32 R4, RZ, RZ, R22 ;  /* 0x000000ffff047224 */ /* 0x024fe400078e0016 */
[----:B------:R-:W-:Y:S01]  /*2762a0*/  IMAD.MOV.U32 R5, RZ, RZ, 0x0 ;  /* 0x00000000ff057424 */ /* 0x000fe200078e00ff */
[----:B---3--:R-:W-:-:S13]  /*2762b0*/  ISETP.NE.AND P0, PT, R3, RZ, PT ;  /* 0x000000ff0300720c */ /* 0x008fda0003f05270 */
[----:B------:R-:W-:Y:S05]  /*2762c0*/  @P0 BREAK B0 ;  /* 0x0000000000000942 */ /* 0x000fea0003800000 */
[----:B------:R-:W-:Y:S05]  /*2762d0*/  @P0 BREAK B9 ;  /* 0x0000000000090942 */ /* 0x000fea0003800000 */
[----:B------:R-:W-:Y:S05]  /*2762e0*/  @P0 RET.REL.NODEC R4 `(_Z5entryPcS_PiPxS1_S0_S0_P19HostDeviceInterfacei) ;  /* 0xffffd89c04440950 */ /* 0x000fea0003c3ffff */
.L_x_12814:
[----:B------:R-:W-:Y:S05]  /*2762f0*/  BSYNC B0 ;  /* 0x0000000000007941 */ /* 0x000fea0003800000 */
.L_x_12813:
[----:B------:R-:W2:Y:S01]  /*276300*/  LDL R3, [UR45] ;  /* 0x0000002dff037983 */ /* 0x000ea20008100800 */
[----:B------:R-:W-:Y:S05]  /*276310*/  WARPSYNC.ALL ;  /* 0x0000000000007948 */ /* 0x000fea0003800000 */
[----:B------:R-:W-:Y:S01]  /*276320*/  IMAD.MOV.U32 R32, RZ, RZ, R8 ;  /* 0x000000ffff207224 */ /* 0x000fe200078e0008 */
[----:B------:R-:W-:Y:S01]  /*276330*/  BAR.SYNC.DEFER_BLOCKING 0x0 ;  /* 0x0000000000007b1d */ /* 0x000fe20000010000 */
[----:B--2---:R-:W-:-:S13]  /*276340*/  ISETP.NE.AND P0, PT, R3, RZ, PT ;  /* 0x000000ff0300720c */ /* 0x004fda0003f05270 */
[----:B------:R-:W-:Y:S05]  /*276350*/  @P0 BREAK B9 ;  /* 0x0000000000090942 */ /* 0x000fea0003800000 */
[----:B------:R-:W-:Y:S05]  /*276360*/  @!P0 BRA `(.L_x_12946) ;  /* 0xfffffc6800048947 */ /* 0x000fea000383ffff */
[----:B------:R-:W-:-:S04]  /*276370*/  IMAD.MOV.U32 R23, RZ, RZ, 0x0 ;  /* 0x00000000ff177424 */ /* 0x000fc800078e00ff */
[----:B------:R-:W-:Y:S05]  /*276380*/  RET.REL.NODEC R22 `(_Z5entryPcS_PiPxS1_S0_S0_P19HostDeviceInterfacei) ;  /* 0xffffd89c161c7950 */ /* 0x000fea0003c3ffff */
.L_x_11715:
[----:B------:R-:W-:Y:S01]  /*276390*/  ISETP.NE.AND P0, PT, R17, RZ, PT ;  /* 0x000000ff1100720c */ /* 0x000fe20003f05270 */
[----:B------:R-:W-:-:S12]  /*2763a0*/  BSSY B8, `(.L_x_12947) ;  /* 0x0006084000087945 */ /* 0x000fd80003800000 */
[----:B------:R-:W-:Y:S05]  /*2763b0*/  @P0 BRA `(.L_x_12948) ;  /* 0x0000060800080947 */ /* 0x000fea0003800000 */
[----:B------:R-:W-:Y:S01]  /*2763c0*/  BSSY B7, `(.L_x_12949) ;  /* 0x0001109000077945 */ /* 0x000fe20003800000 */
[----:B------:R-:W-:Y:S02]  /*2763d0*/  CS2R R30, SRZ ;  /* 0x00000000001e7805 */ /* 0x000fe4000001ff00 */
[----:B------:R-:W-:Y:S01]  /*2763e0*/  PRMT R0, RZ, 0x7610, R0 ;  /* 0x00007610ff007816 */ /* 0x000fe20000000000 */
[----:B------:R-:W-:-:S07]  /*2763f0*/  IMAD.MOV.U32 R16, RZ, RZ, RZ ;  /* 0x000000ffff107224 */ /* 0x000fce00078e00ff */
.L_x_13330:
[----:B------:R-:W-:Y:S01]  /*276400*/  ISETP.NE.AND P0, PT, R30, 0x186a0, PT ;  /* 0x000186a01e00780c */ /* 0x000fe20003f05270 */
[----:B------:R-:W-:-:S12]  /*276410*/  YIELD ;  /* 0x0000000000007946 */ /* 0x000fd80003800000 */
[----:B---3--:R-:W-:Y:S05]  /*276420*/  @!P0 BRA `(.L_x_12950) ;  /* 0x0000011000088947 */ /* 0x008fea0003800000 */
        /* <DEDUP_REMOVED lines=31> */
.L_x_12955:
[----:B------:R0:W5:Y:S02]  /*276620*/  LDG.E.64 R8, desc[UR36][R32.64] ;  /* 0x0000002420087981 */ /* 0x000164000c1e1b00 */
.L_x_12954:
[----:B------:R-:W-:Y:S05]  /*276630*/  BSYNC.RECONVERGENT B10 ;  /* 0x00000000000a7941 */ /* 0x000fea0003800200 */
.L_x_12953:
[----:B------:R-:W-:Y:S01]  /*276640*/  BSSY B0, `(.L_x_12956) ;  /* 0x0000009000007945 */ /* 0x000fe20003800000 */
[----:B------:R-:W-:-:S07]  /*276650*/  IMAD.MOV.U32 R0, RZ, RZ, RZ ;  /* 0x000000ffff007224 */ /* 0x000fce00078e00ff */
.L_x_12957:
        /* <DEDUP_REMOVED lines=8> */
.L_x_12956:
[----:B------:R-:W-:Y:S02]  /*2766e0*/  IMAD.MOV.U32 R3, RZ, RZ, 0xc ;  /* 0x0000000cff037424 */ /* 0x000fe400078e00ff */
[----:B------:R-:W-:Y:S02]  /*2766f0*/  IMAD.MOV.U32 R5, RZ, RZ, 0x5 ;  /* 0x00000005ff057424 */ /* 0x000fe400078e00ff */
[----:B------:R-:W-:Y:S01]  /*276700*/  IMAD.MOV.U32 R7, RZ, RZ, 0x8 ;  /* 0x00000008ff077424 */ /* 0x000fe200078e00ff */
[----:B------:R-:W-:Y:S01]  /*276710*/  ST.E.STRONG.SYS desc[UR36][R8.64+0xc], R3 ;  /* 0x00000c0308007985 */ /* 0x000fe2000c115924 */
[----:B------:R-:W-:-:S03]  /*276720*/  IMAD.MOV.U32 R4, RZ, RZ, 0x1 ;  /* 0x00000001ff047424 */ /* 0x000fc600078e00ff */
[----:B------:R-:W-:Y:S04]  /*276730*/  ST.E.STRONG.SYS desc[UR36][R8.64+0x950], R5 ;  /* 0x0009500508007985 */ /* 0x000fe8000c115924 */
[----:B------:R-:W-:Y:S04]  /*276740*/  ST.E.STRONG.SYS desc[UR36][R8.64+0x954], R7 ;  /* 0x0009540708007985 */ /* 0x000fe8000c115924 */
        /* <DEDUP_REMOVED lines=11> */
[----:B-1----:R-:W2:Y:S04]  /*276800*/  LDG.E.64 R8, desc[UR36][R32.64] ;  /* 0x0000002420087981 */ /* 0x002ea8000c1e1b00 */
[----:B--2---:R-:W2:Y:S01]  /*276810*/  LD.E.U8.STRONG.SYS R0, desc[UR36][R8.64+0x95d] ;  /* 0x00095d2408007980 */ /* 0x004ea2000c115100 */
[----:B------:R-:W-:Y:S01]  /*276820*/  BSSY B0, `(.L_x_12958) ;  /* 0x000003d000007945 */ /* 0x000fe20003800000 */
[----:B--2---:R-:W-:-:S13]  /*276830*/  ISETP.NE.AND P0, PT, R0, RZ, PT ;  /* 0x000000ff0000720c */ /* 0x004fda0003f05270 */
[----:B------:R-:W-:Y:S05]  /*276840*/  @P0 BRA `(.L_x_12959) ;  /* 0x0000000000e80947 */ /* 0x000fea0003800000 */
[----:B------:R-:W-:-:S07]  /*276850*/  IMAD.MOV.U32 R0, RZ, RZ, RZ ;  /* 0x000000ffff007224 */ /* 0x000fce00078e00ff */
.L_x_12960:
[----:B------:R-:W1:Y:S01]  /*276860*/  LDC.64 R4, c[0x4][0x10] ;  /* 0x01000400ff047b82 */ /* 0x000e620000000a00 */
        /* <DEDUP_REMOVED lines=10> */
[----:B-1----:R1:W5:Y:S01]  /*276910*/  LDG.E.64 R8, desc[UR36][R4.64] ;  /* 0x0000002404087981 */ /* 0x002362000c1e1b00 */
[----:B------:R-:W-:-:S13]  /*276920*/  ISETP.NE.AND P0, PT, R0, 0x7530, PT ;  /* 0x000075300000780c */ /* 0x000fda0003f05270 */
[----:B-1----:R-:W-:Y:S05]  /*276930*/  @!P0 BRA `(.L_x_12959) ;  /* 0x0000000000ac8947 */ /* 0x002fea0003800000 */
[----:B-----5:R-:W2:Y:S02]  /*276940*/  LD.E.U8.STRONG.SYS R3, desc[UR36][R8.64+0x95d] ;  /* 0x00095d2408037980 */ /* 0x020ea4000c115100 */
        /* <DEDUP_REMOVED lines=42> */
.L_x_12959:
[----:B------:R-:W-:Y:S05]  /*276bf0*/  BSYNC B0 ;  /* 0x0000000000007941 */ /* 0x000fea0003800000 */
.L_x_12958:
[----:B-----5:R-:W2:Y:S01]  /*276c00*/  LD.E.STRONG.SYS R3, desc[UR36][R8.64+0x1c] ;  /* 0x00001c2408037980 */ /* 0x020ea2000c115900 */
[----:B------:R-:W-:Y:S01]  /*276c10*/  BSSY B10, `(.L_x_12961) ;  /* 0x000105f0000a7945 */ /* 0x000fe20003800000 */
[----:B------:R-:W-:Y:S01]  /*276c20*/  IMAD.MOV.U32 R31, RZ, RZ, RZ ;  /* 0x000000ffff1f7224 */ /* 0x000fe200078e00ff */
[----:B--2---:R-:W-:-:S13]  /*276c30*/  ISETP.GE.AND P0, PT, R3, 0x1, PT ;  /* 0x000000010300780c */ /* 0x004fda0003f06270 */
[----:B------:R-:W-:Y:S05]  /*276c40*/  @!P0 BRA `(.L_x_12962) ;  /* 0x00000104006c8947 */ /* 0x000fea0003800000 */
[C---:B------:R-:W-:Y:S01]  /*276c50*/  LOP3.LUT P0, R12, R3.reuse, 0x1, RZ, 0xc0, !PT ;  /* 0x00000001030c7812 */ /* 0x040fe2000780c0ff */
[----:B------:R-:W-:-:S04]  /*276c60*/  IMAD.SHL.U32 R0, R3, 0x4, RZ ;  /* 0x0000000403007824 */ /* 0x000fc800078e00ff */
        /* <DEDUP_REMOVED lines=11> */
[----:B------:R-:W1:Y:S01]  /*276d20*/  S2UR UR5, SR_CgaCtaId ;  /* 0x00000000000579c3 */ /* 0x000e620000008800 */
[----:B------:R-:W-:Y:S01]  /*276d30*/  UMOV UR4, 0x400 ;  /* 0x0000040000047882 */ /* 0x000fe20000000000 */
[----:B------:R-:W-:Y:S01]  /*276d40*/  SHF.R.S32.HI R9, RZ, 0x1f, R15 ;  /* 0x0000001fff097819 */ /* 0x000fe2000001140f */
[----:B------:R-:W-:Y:S01]  /*276d50*/  BSSY B1, `(.L_x_12963) ;  /* 0x0000127000017945 */ /* 0x000fe20003800000 */
[----:B-1----:R-:W-:-:S06]  /*276d60*/  ULEA UR4, UR5, UR4, 0x18 ;  /* 0x0000000405047291 */ /* 0x002fcc000f8ec0ff */
[----:B------:R-:W-:-:S05]  /*276d70*/  IMAD.U32 R8, RZ, RZ, UR4 ;  /* 0x00000004ff087e24 */ /* 0x000fca000f8e00ff */
[----:B------:R-:W1:Y:S01]  /*276d80*/  LDS.128 R4, [R8] ;  /* 0x0000000008047984 */ /* 0x000e620000000c00 */
[----:B--2---:R-:W-:Y:S02]  /*276d90*/  IADD3 R13, P1, P2, R15, 0x8, R10 ;  /* 0x000000080f0d7810 */ /* 0x004fe40007a3e00a */
[--C-:B------:R-:W-:Y:S02]  /*276da0*/  SHF.R.U64 R31, R10, 0x4, R11.reuse ;  /* 0x000000040a1f7819 */ /* 0x100fe4000000120b */
[----:B-1----:R-:W-:Y:S02]  /*276db0*/  ISETP.GE.U32.AND P0, PT, R13, R6, PT ;  /* 0x000000060d00720c */ /* 0x002fe40003f06070 */
[----:B------:R-:W-:-:S04]  /*276dc0*/  IADD3.X R9, PT, PT, R9, RZ, R11, P1, P2 ;  /* 0x000000ff09097210 */ /* 0x000fc80000fe440b */
[----:B------:R-:W-:-:S04]  /*276dd0*/  ISETP.GE.U32.AND.EX P0, PT, R9, R7, PT, P0 ;  /* 0x000000070900720c */ /* 0x000fc80003f06100 */
[----:B------:R-:W-:-:S04]  /*276de0*/  SEL R31, R31, 0xffffffff, !P0 ;  /* 0xffffffff1f1f7807 */ /* 0x000fc80004000000 */
[----:B------:R-:W-:-:S13]  /*276df0*/  ISETP.NE.AND P0, PT, R31, -0x1, PT ;  /* 0xffffffff1f00780c */ /* 0x000fda0003f05270 */
[----:B------:R-:W-:-:S05]  /*276e00*/  @!P0 IMAD.MOV.U32 R0, RZ, RZ, 0x5368 ;  /* 0x00005368ff008424 */ /* 0x000fca00078e00ff */
[----:B------:R1:W-:Y:S01]  /*276e10*/  @!P0 STL [UR45], R0 ;  /* 0x00000000ff008987 */ /* 0x0003e2000810082d */
[----:B------:R-:W-:Y:S05]  /*276e20*/  @!P0 BRA `(.L_x_12964) ;  /* 0x0000001000648947 */ /* 0x000fea0003800000 */
[----:B------:R-:W-:Y:S01]  /*276e30*/  IMAD.WIDE R4, R31, 0x10, R4 ;  /* 0x000000101f047825 */ /* 0x000fe200078e0204 */
[----:B------:R-:W-:Y:S01]  /*276e40*/  ISETP.NE.AND P0, PT, R3, 0x1, PT ;  /* 0x000000010300780c */ /* 0x000fe20003f05270 */
[----:B------:R-:W-:Y:S02]  /*276e50*/  BSSY B0, `(.L_x_12965) ;  /* 0x00000c1000007945 */ /* 0x000fe40003800000 */
[----:B------:R-:W-:Y:S01]  /*276e60*/  IMAD.MOV.U32 R7, RZ, RZ, 0xb57 ;  /* 0x00000b57ff077424 */ /* 0x000fe200078e00ff */
[----:B------:R2:W-:Y:S01]  /*276e70*/  ST.E desc[UR36][R4.64+0x8], R15 ;  /* 0x0000080f04007985 */ /* 0x0005e2000c101924 */
[----:B------:R-:W-:Y:S02]  /*276e80*/  IMAD.MOV.U32 R6, RZ, RZ, 0x1 ;  /* 0x00000001ff067424 */ /* 0x000fe400078e00ff */
[----:B-1----:R-:W-:Y:S01]  /*276e90*/  IMAD.MOV.U32 R0, RZ, RZ, RZ ;  /* 0x000000ffff007224 */ /* 0x002fe200078e00ff */
[----:B------:R2:W-:Y:S04]  /*276ea0*/  ST.E desc[UR36][R4.64+0x4], R7 ;  /* 0x0000040704007985 */ /* 0x0005e8000c101924 */
[----:B------:R2:W-:Y:S04]  /*276eb0*/  ST.E.U8 desc[UR36][R4.64], RZ ;  /* 0x000000ff04007985 */ /* 0x0005e8000c101124 */
[----:B------:R2:W-:Y:S04]  /*276ec0*/  ST.E.U8 desc[UR36][R4.64+0x1], RZ ;  /* 0x000001ff04007985 */ /* 0x0005e8000c101124 */
[----:B------:R2:W-:Y:S04]  /*276ed0*/  ST.E desc[UR36][R4.64+0xc], R3 ;  /* 0x00000c0304007985 */ /* 0x0005e8000c101924 */
[----:B------:R2:W-:Y:S01]  /*276ee0*/  ST.E.U8 desc[UR36][R4.64+0x3], R6 ;  /* 0x0000030604007985 */ /* 0x0005e2000c101124 */
[----:B------:R-:W-:Y:S05]  /*276ef0*/  @!P0 BRA `(.L_x_12966) ;  /* 0x0000000800d88947 */ /* 0x000fea0003800000 */
[----:B------:R-:W-:Y:S01]  /*276f00*/  LOP3.LUT R0, R3, 0x7ffffffe, RZ, 0xc0, !PT ;  /* 0x7ffffffe03007812 */ /* 0x000fe200078ec0ff */
[----:B------:R-:W-:-:S07]  /*276f10*/  IMAD.MOV.U32 R9, RZ, RZ, RZ ;  /* 0x000000ffff097224 */ /* 0x000fce00078e00ff */
.L_x_12982:
        /* <DEDUP_REMOVED lines=11> */
[----:B------:R-:W1:Y:S01]  /*276fd0*/  S2R R21, SR_CgaCtaId ;  /* 0x0000000000157919 */ /* 0x000e620000008800 */
[C---:B--2---:R-:W-:Y:S02]  /*276fe0*/  IADD3 R15, P0, PT, R10.reuse, 0x38, RZ ;  /* 0x000000380a0f7810 */ /* 0x044fe40007f1e0ff */
[--C-:B------:R-:W-:Y:S02]  /*276ff0*/  SHF.R.U64 R13, R10, 0x4, R11.reuse ;  /* 0x000000040a0d7819 */ /* 0x100fe4000000120b */
[----:B------:R-:W-:Y:S01]  /*277000*/  ISETP.LT.U32.AND P1, PT, R15, R6, PT ;  /* 0x000000060f00720c */ /* 0x000fe20003f21070 */
[----:B------:R-:W-:Y:S01]  /*277010*/  IMAD.X R6, RZ, RZ, R11, P0 ;  /* 0x000000ffff067224 */ /* 0x000fe200000e060b */
[----:B------:R-:W-:-:S04]  /*277020*/  ISETP.NE.AND P0, PT, R13, -0x1, PT ;  /* 0xffffffff0d00780c */ /* 0x000fc80003f05270 */
[----:B------:R-:W-:Y:S02]  /*277030*/  ISETP.LT.U32.AND.EX P0, PT, R6, R7, P0, P1 ;  /* 0x000000070600720c */ /* 0x000fe40000701110 */
[----:B------:R-:W-:-:S04]  /*277040*/  MOV R6, 0x400 ;  /* 0x0000040000067802 */ /* 0x000fc80000000f00 */
[----:B-1----:R-:W-:-:S07]  /*277050*/  LEA R8, R21, R6, 0x18 ;  /* 0x0000000615087211 */ /* 0x002fce00078ec0ff */
[----:B------:R-:W-:Y:S01]  /*277060*/  @!P0 IMAD.MOV.U32 R7, RZ, RZ, 0x5272 ;  /* 0x00005272ff078424 */ /* 0x000fe200078e00ff */
[----:B------:R-:W-:-:S04]  /*277070*/  @!P0 PLOP3.LUT P1, PT, PT, PT, PT, 0x8, 0x80 ;  /* 0x000000000080881c */ /* 0x000fc80003f2e170 */
[----:B------:R1:W-:Y:S01]  /*277080*/  @!P0 STL [UR45], R7 ;  /* 0x00000007ff008987 */ /* 0x0003e2000810082d */
[----:B------:R-:W-:Y:S08]  /*277090*/  @!P0 BRA `(.L_x_12970) ;  /* 0x0000000000708947 */ /* 0x000ff00003800000 */
[--C-:B------:R-:W-:Y:S01]  /*2770a0*/  SHF.R.S64 R21, RZ, 0x1c, R13.reuse ;  /* 0x0000001cff157819 */ /* 0x100fe2000000100d */
[----:B-1----:R-:W-:Y:S01]  /*2770b0*/  IMAD.MOV.U32 R7, RZ, RZ, 0x1 ;  /* 0x00000001ff077424 */ /* 0x002fe200078e00ff */
[----:B0-----:R-:W-:Y:S01]  /*2770c0*/  SHF.R.S32.HI R33, RZ, 0x1c, R13 ;  /* 0x0000001cff217819 */ /* 0x001fe2000001140d */
        /* <DEDUP_REMOVED lines=25> */
.L_x_12970:
[----:B------:R-:W-:Y:S05]  /*277260*/  BSYNC.RECONVERGENT B3 ;  /* 0x0000000000037941 */ /* 0x000fea0003800200 */
.L_x_12969:
        /* <DEDUP_REMOVED lines=26> */
.L_x_12972:
[----:B------:R-:W-:Y:S05]  /*277410*/  BSYNC.RECONVERGENT B3 ;  /* 0x0000000000037941 */ /* 0x000fea0003800200 */
.L_x_12971:
[----:B------:R3:W-:Y:S01]  /*277420*/  STL [UR45], R6 ;  /* 0x00000006ff007987 */ /* 0x0007e2000810082d */
[----:B------:R-:W-:Y:S05]  /*277430*/  BRA `(.L_x_12973) ;  /* 0x0000000000107947 */ /* 0x000fea0003800000 */
.L_x_12968:
[----:B------:R-:W-:Y:S01]  /*277440*/  LEA R4, P0, R9, R10, 0x2 ;  /* 0x0000000a09047211 */ /* 0x000fe200078010ff */
[----:B------:R-:W-:-:S04]  /*277450*/  IMAD.MOV.U32 R7, RZ, RZ, -0x1 ;  /* 0xffffffffff077424 */ /* 0x000fc800078e00ff */
[----:B------:R-:W-:-:S05]  /*277460*/  IMAD.X R5, RZ, RZ, R11, P0 ;  /* 0x000000ffff057224 */ /* 0x000fca00000e060b */
[----:B------:R4:W-:Y:S03]  /*277470*/  ST.E desc[UR36][R4.64+0x20], R7 ;  /* 0x0000200704007985 */ /* 0x0009e6000c101924 */
.L_x_12973:
[----:B------:R-:W-:Y:S05]  /*277480*/  BSYNC.RECONVERGENT B2 ;  /* 0x0000000000027941 */ /* 0x000fea0003800200 */
.L_x_12967:
[----:B------:R-:W5:Y:S01]  /*277490*/  S2UR UR5, SR_CgaCtaId ;  /* 0x00000000000579c3 */ /* 0x000f620000008800 */
[----:B------:R-:W-:Y:S02]  /*2774a0*/  UMOV UR4, 0x400 ;  /* 0x0000040000047882 */ /* 0x000fe40000000000 */
[----:B-----5:R-:W-:-:S06]  /*2774b0*/  ULEA UR4, UR5, UR4, 0x18 ;  /* 0x0000000405047291 */ /* 0x020fcc000f8ec0ff */
[----:B------:R-:W-:-:S05]  /*2774c0*/  IMAD.U32 R8, RZ, RZ, UR4 ;  /* 0x00000004ff087e24 */ /* 0x000fca000f8e00ff */
[----:B-1234-:R-:W1:Y:S02]  /*2774d0*/  LDS.128 R4, [R8] ;  /* 0x0000000008047984 */ /* 0x01ee640000000c00 */
[----:B-1----:R-:W-:-:S05]  /*2774e0*/  IMAD.WIDE R10, R31, 0x10, R4 ;  /* 0x000000101f0a7825 */ /* 0x002fca00078e0204 */
[----:B0-----:R-:W2:Y:S01]  /*2774f0*/  LD.E R32, desc[UR36][R10.64+0xc] ;  /* 0x00000c240a207980 */ /* 0x001ea2000c101900 */
        /* <DEDUP_REMOVED lines=45> */
.L_x_12977:
[----:B------:R-:W-:Y:S01]  /*2777d0*/  IMAD.MOV.U32 R4, RZ, RZ, 0x5272 ;  /* 0x00005272ff047424 */ /* 0x000fe200078e00ff */
[----:B------:R-:W-:Y:S01]  /*2777e0*/  PLOP3.LUT P0, PT, PT, PT, PT, 0x8, 0x80 ;  /* 0x000000000080781c */ /* 0x000fe20003f0e170 */
[----:B------:R-:W-:-:S03]  /*2777f0*/  IMAD.MOV.U32 R11, RZ, RZ, -0x1 ;  /* 0xffffffffff0b7424 */ /* 0x000fc600078e00ff */
[----:B------:R0:W-:Y:S09]  /*277800*/  STL [UR45], R4 ;  /* 0x00000004ff007987 */ /* 0x0001f2000810082d */
.L_x_12978:
[----:B------:R-:W-:Y:S05]  /*277810*/  BSYNC.RECONVERGENT B3 ;  /* 0x0000000000037941 */ /* 0x000fea0003800200 */
.L_x_12976:
        /* <DEDUP_REMOVED lines=25> */
.L_x_12980:
[----:B------:R-:W-:Y:S05]  /*2779b0*/  BSYNC.RECONVERGENT B3 ;  /* 0x0000000000037941 */ /* 0x000fea0003800200 */
.L_x_12979:
[----:B------:R2:W-:Y:S01]  /*2779c0*/  STL [UR45], R6 ;  /* 0x00000006ff007987 */ /* 0x0005e2000810082d */
[----:B------:R-:W-:Y:S05]  /*2779d0*/  BRA `(.L_x_12981) ;  /* 0x0000000000107947 */ /* 0x000fea0003800000 */
.L_x_12975:
[----:B------:R-:W-:Y:S01]  /*2779e0*/  LEA R4, P0, R33, R10, 0x2 ;  /* 0x0000000a21047211 */ /* 0x000fe200078010ff */
[----:B------:R-:W-:-:S04]  /*2779f0*/  IMAD.MOV.U32 R7, RZ, RZ, -0x1 ;  /* 0xffffffffff077424 */ /* 0x000fc800078e00ff */
[----:B------:R-:W-:-:S05]  /*277a00*/  IMAD.X R5, RZ, RZ, R11, P0 ;  /* 0x000000ffff057224 */ /* 0x000fca00000e060b */
[----:B------:R0:W-:Y:S03]  /*277a10*/  ST.E desc[UR36][R4.64+0x20], R7 ;  /* 0x0000200704007985 */ /* 0x0001e6000c101924 */
.L_x_12981:
[----:B------:R-:W-:Y:S05]  /*277a20*/  BSYNC.RECONVERGENT B2 ;  /* 0x0000000000027941 */ /* 0x000fea0003800200 */
.L_x_12974:
[----:B------:R-:W-:-:S05]  /*277a30*/  VIADD R9, R9, 0x2 ;  /* 0x0000000209097836 */ /* 0x000fca0000000000 */
[----:B------:R-:W-:-:S13]  /*277a40*/  ISETP.NE.AND P0, PT, R9, R0, PT ;  /* 0x000000000900720c */ /* 0x000fda0003f05270 */
[----:B------:R-:W-:Y:S05]  /*277a50*/  @P0 BRA `(.L_x_12982) ;  /* 0xfffffff400300947 */ /* 0x000fea000383ffff */
.L_x_12966:
[----:B------:R-:W-:Y:S05]  /*277a60*/  BSYNC B0 ;  /* 0x0000000000007941 */ /* 0x000fea0003800000 */
.L_x_12965:
        /* <DEDUP_REMOVED lines=48> */
.L_x_12985:
[----:B------:R-:W-:Y:S01]  /*277d70*/  IMAD.MOV.U32 R4, RZ, RZ, 0x5272 ;  /* 0x00005272ff047424 */ /* 0x000fe200078e00ff */
[----:B------:R-:W-:Y:S01]  /*277d80*/  PLOP3.LUT P0, PT, PT, PT, PT, 0x8, 0x80 ;  /* 0x000000000080781c */ /* 0x000fe20003f0e170 */
[----:B------:R-:W-:-:S03]  /*277d90*/  IMAD.MOV.U32 R11, RZ, RZ, -0x1 ;  /* 0xffffffffff0b7424 */ /* 0x000fc600078e00ff */
[----:B------:R0:W-:Y:S09]  /*277da0*/  STL [UR45], R4 ;  /* 0x00000004ff007987 */ /* 0x0001f2000810082d */
.L_x_12986:
[----:B------:R-:W-:Y:S05]  /*277db0*/  BSYNC.RECONVERGENT B0 ;  /* 0x0000000000007941 */ /* 0x000fea0003800200 */
.L_x_12984:
        /* <DEDUP_REMOVED lines=25> */
.L_x_12988:
[----:B------:R-:W-:Y:S05]  /*277f50*/  BSYNC.RECONVERGENT B0 ;  /* 0x0000000000007941 */ /* 0x000fea0003800200 */
.L_x_12987:
[----:B------:R3:W-:Y:S01]  /*277f60*/  STL [UR45], R6 ;  /* 0x00000006ff007987 */ /* 0x0007e2000810082d */
[----:B------:R-:W-:Y:S05]  /*277f70*/  BRA `(.L_x_12964) ;  /* 0x0000000000107947 */ /* 0x000fea0003800000 */
.L_x_12983:
[----:B------:R-:W-:Y:S01]  /*277f80*/  LEA R4, P0, R0, R10, 0x2 ;  /* 0x0000000a00047211 */ /* 0x000fe200078010ff */
[----:B------:R-:W-:-:S04]  /*277f90*/  IMAD.MOV.U32 R7, RZ, RZ, -0x1 ;  /* 0xffffffffff077424 */ /* 0x000fc800078e00ff */
[----:B------:R-:W-:-:S05]  /*277fa0*/  IMAD.X R5, RZ, RZ, R11, P0 ;  /* 0x000000ffff057224 */ /* 0x000fca00000e060b */
[----:B------:R4:W-:Y:S03]  /*277fb0*/  ST.E desc[UR36][R4.64+0x20], R7 ;  /* 0x0000200704007985 */ /* 0x0009e6000c101924 */
.L_x_12964:
[----:B------:R-:W-:Y:S05]  /*277fc0*/  BSYNC B1 ;  /* 0x0000000000017941 */ /* 0x000fea0003800000 */
.L_x_12963:
[----:B------:R-:W5:Y:S02]  /*277fd0*/  LDC.64 R8, c[0x4][0x10] ;  /* 0x01000400ff087b82 */ /* 0x000f640000000a00 */
[----:B-----5:R-:W1:Y:S04]  /*277fe0*/  LDG.E.64 R8, desc[UR36][R8.64] ;  /* 0x0000002408087981 */ /* 0x020e68000c1e1b00 */
[----:B-1----:R-:W5:Y:S02]  /*277ff0*/  LD.E.U8.STRONG.SYS R0, desc[UR36][R8.64+0x10] ;  /* 0x0000102408007980 */ /* 0x002f64000c115100 */
[----:B-----5:R-:W-:-:S13]  /*278000*/  ISETP.NE.AND P0, PT, R0, RZ, PT ;  /* 0x000000ff0000720c */ /* 0x020fda0003f05270 */
[----:B------:R-:W-:Y:S05]  /*278010*/  @!P0 BRA `(.L_x_12962) ;  /* 0x000000f000788947 */ /* 0x000fea0003800000 */
[----:B------:R-:W-:-:S07]  /*278020*/  IMAD.MOV.U32 R0, RZ, RZ, RZ ;  /* 0x000000ffff007224 */ /* 0x000fce00078e00ff */
.L_x_13328:
[----:B0-2-4-:R-:W2:Y:S01]  /*278030*/  LD.E.U8.STRONG.SYS R4, desc[UR36][R8.64+0x19] ;  /* 0x0000192408047980 */ /* 0x015ea2000c115100 */
[----:B------:R-:W-:Y:S05]  /*278040*/  YIELD ;  /* 0x0000000000007946 */ /* 0x000fea0003800000 */
[----:B------:R-:W-:Y:S01]  /*278050*/  BSSY B5, `(.L_x_12989) ;  /* 0x00004fb000057945 */ /* 0x000fe20003800000 */
[----:B--2---:R-:W-:-:S13]  /*278060*/  ISETP.NE.AND P0, PT, R4, RZ, PT ;  /* 0x000000ff0400720c */ /* 0x004fda0003f05270 */
[----:B------:R-:W-:Y:S05]  /*278070*/  @!P0 BRA `(.L_x_12990) ;  /* 0x0000004c00e08947 */ /* 0x000fea0003800000 */
[----:B------:R-:W-:Y:S01]  /*278080*/  BSSY B0, `(.L_x_12991) ;  /* 0x000000a000007945 */ /* 0x000fe20003800000 */
[----:B------:R-:W-:-:S07]  /*278090*/  IMAD.MOV.U32 R7, RZ, RZ, RZ ;  /* 0x000000ffff077224 */ /* 0x000fce00078e00ff */
.L_x_12992:
[----:B------:R-:W-:-:S05]  /*2780a0*/  IADD3 R4, P0, PT, R8, R7, RZ ;  /* 0x0000000708047210 */ /* 0x000fca0007f1e0ff */
        /* <DEDUP_REMOVED lines=8> */
.L_x_12991:
        /* <DEDUP_REMOVED lines=20> */
[----:B---3--:R-:W0:Y:S01]  /*278270*/  LDS.128 R4, [R14] ;  /* 0x000000000e047984 */ /* 0x008e220000000c00 */
        /* <DEDUP_REMOVED lines=11> */
[----:B------:R-:W-:-:S03]  /*278330*/  ISETP.NE.AND P0, PT, R10, RZ, PT ;  /* 0x000000ff0a00720c */ /* 0x000fc60003f05270 */
        /* <DEDUP_REMOVED lines=16> */
.L_x_13014:
        /* <DEDUP_REMOVED lines=52> */
.L_x_13002:
[----:B------:R-:W-:Y:S05]  /*278780*/  BSYNC.RECONVERGENT B4 ;  /* 0x0000000000047941 */ /* 0x000fea0003800200 */
.L_x_13001:
        /* <DEDUP_REMOVED lines=26> */
.L_x_13004:
[----:B------:R-:W-:Y:S05]  /*278930*/  BSYNC.RECONVERGENT B4 ;  /* 0x0000000000047941 */ /* 0x000fea0003800200 */
.L_x_13003:
[----:B------:R2:W-:Y:S01]  /*278940*/  STL [UR45], R6 ;  /* 0x00000006ff007987 */ /* 0x0005e2000810082d */
[----:B------:R-:W-:Y:S05]  /*278950*/  BRA `(.L_x_13005) ;  /* 0x0000000000107947 */ /* 0x000fea0003800000 */
.L_x_13000:
[----:B------:R-:W-:-:S05]  /*278960*/  LEA R4, P0, R13, R32, 0x2 ;  /* 0x000000200d047211 */ /* 0x000fca00078010ff */
[----:B------:R-:W-:-:S05]  /*278970*/  IMAD.X R5, RZ, RZ, R33, P0 ;  /* 0x000000ffff057224 */ /* 0x000fca00000e0621 */
[----:B------:R3:W-:Y:S04]  /*278980*/  ST.E desc[UR36][R4.64+0x20], RZ ;  /* 0x000020ff04007985 */ /* 0x0007e8000c101924 */
[----:B------:R3:W-:Y:S02]  /*278990*/  ST.E.U8 desc[UR36][R4.64+0x20], RZ ;  /* 0x000020ff04007985 */ /* 0x0007e4000c101124 */
.L_x_13005:
[----:B------:R-:W-:Y:S05]  /*2789a0*/  BSYNC.RECONVERGENT B3 ;  /* 0x0000000000037941 */ /* 0x000fea0003800200 */
.L_x_12999:
        /* <DEDUP_REMOVED lines=52> */
.L_x_13009:
[----:B------:R-:W-:Y:S01]  /*278cf0*/  IMAD.MOV.U32 R4, RZ, RZ, 0x5272 ;  /* 0x00005272ff047424 */ /* 0x000fe200078e00ff */
[----:B------:R-:W-:Y:S01]  /*278d00*/  PLOP3.LUT P0, PT, PT, PT, PT, 0x8, 0x80 ;  /* 0x000000000080781c */ /* 0x000fe20003f0e170 */
[----:B------:R-:W-:-:S03]  /*278d10*/  IMAD.MOV.U32 R15, RZ, RZ, -0x1 ;  /* 0xffffffffff0f7424 */ /* 0x000fc600078e00ff */
[----:B------:R0:W-:Y:S09]  /*278d20*/  STL [UR45], R4 ;  /* 0x00000004ff007987 */ /* 0x0001f2000810082d */
.L_x_13010:
[----:B------:R-:W-:Y:S05]  /*278d30*/  BSYNC.RECONVERGENT B4 ;  /* 0x0000000000047941 */ /* 0x000fea0003800200 */
.L_x_13008:
        /* <DEDUP_REMOVED lines=25> */
.L_x_13012:
[----:B------:R-:W-:Y:S05]  /*278ed0*/  BSYNC.RECONVERGENT B4 ;  /* 0x0000000000047941 */ /* 0x000fea0003800200 */
.L_x_13011:
[----:B------:R2:W-:Y:S01]  /*278ee0*/  STL [UR45], R6 ;  /* 0x00000006ff007987 */ /* 0x0005e2000810082d */
[----:B------:R-:W-:Y:S05]  /*278ef0*/  BRA `(.L_x_13013) ;  /* 0x0000000000107947 */ /* 0x000fea0003800000 */
.L_x_13007:
[----:B------:R-:W-:-:S05]  /*278f00*/  LEA R4, P0, R37, R32, 0x2 ;  /* 0x0000002025047211 */ /* 0x000fca00078010ff */
[----:B------:R-:W-:-:S05]  /*278f10*/  IMAD.X R5, RZ, RZ, R33, P0 ;  /* 0x000000ffff057224 */ /* 0x000fca00000e0621 */
[----:B------:R0:W-:Y:S04]  /*278f20*/  ST.E desc[UR36][R4.64+0x20], RZ ;  /* 0x000020ff04007985 */ /* 0x0001e8000c101924 */
[----:B------:R0:W-:Y:S02]  /*278f30*/  ST.E.U8 desc[UR36][R4.64+0x20], RZ ;  /* 0x000020ff04007985 */ /* 0x0001e4000c101124 */
.L_x_13013:
[----:B------:R-:W-:Y:S05]  /*278f40*/  BSYNC.RECONVERGENT B3 ;  /* 0x0000000000037941 */ /* 0x000fea0003800200 */
.L_x_13006:
[----:B------:R-:W-:-:S05]  /*278f50*/  VIADD R13, R13, 0x2 ;  /* 0x000000020d0d7836 */ /* 0x000fca0000000000 */
[----:B------:R-:W-:-:S13]  /*278f60*/  ISETP.NE.AND P0, PT, R13, R12, PT ;  /* 0x0000000c0d00720c */ /* 0x000fda0003f05270 */
[----:B------:R-:W-:Y:S05]  /*278f70*/  @P0 BRA `(.L_x_13014) ;  /* 0xfffffff400300947 */ /* 0x000fea000383ffff */
.L_x_12998:
[----:B------:R-:W-:Y:S05]  /*278f80*/  BSYNC B1 ;  /* 0x0000000000017941 */ /* 0x000fea0003800000 */
.L_x_12997:
        /* <DEDUP_REMOVED lines=49> */
.L_x_13018:
[----:B------:R-:W-:Y:S01]  /*2792a0*/  IMAD.MOV.U32 R4, RZ, RZ, 0x5272 ;  /* 0x00005272ff047424 */ /* 0x000fe200078e00ff */
[----:B------:R-:W-:Y:S01]  /*2792b0*/  PLOP3.LUT P0, PT, PT, PT, PT, 0x8, 0x80 ;  /* 0x000000000080781c */ /* 0x000fe20003f0e170 */
[----:B------:R-:W-:-:S03]  /*2792c0*/  IMAD.MOV.U32 R13, RZ, RZ, -0x1 ;  /* 0xffffffffff0d7424 */ /* 0x000fc600078e00ff */
[----:B------:R0:W-:Y:S09]  /*2792d0*/  STL [UR45], R4 ;  /* 0x00000004ff007987 */ /* 0x0001f2000810082d */
.L_x_13019:
[----:B------:R-:W-:Y:S05]  /*2792e0*/  BSYNC.RECONVERGENT B3 ;  /* 0x0000000000037941 */ /* 0x000fea0003800200 */
.L_x_13017:
        /* <DEDUP_REMOVED lines=25> */
.L_x_13021:
[----:B------:R-:W-:Y:S05]  /*279480*/  BSYNC.RECONVERGENT B3 ;  /* 0x0000000000037941 */ /* 0x000fea0003800200 */
.L_x_13020:
[----:B------:R4:W-:Y:S01]  /*279490*/  STL [UR45], R6 ;  /* 0x00000006ff007987 */ /* 0x0009e2000810082d */
[----:B------:R-:W-:Y:S05]  /*2794a0*/  BRA `(.L_x_13015) ;  /* 0x0000000000107947 */ /* 0x000fea0003800000 */
.L_x_13016:
[----:B------:R-:W-:-:S05]  /*2794b0*/  LEA R12, P0, R12, R32, 0x2 ;  /* 0x000000200c0c7211 */ /* 0x000fca00078010ff */
[----:B------:R-:W-:-:S05]  /*2794c0*/  IMAD.X R13, RZ, RZ, R33, P0 ;  /* 0x000000ffff0d7224 */ /* 0x000fca00000e0621 */
[----:B------:R3:W-:Y:S04]  /*2794d0*/  ST.E desc[UR36][R12.64+0x20], RZ ;  /* 0x000020ff0c007985 */ /* 0x0007e8000c101924 */
[----:B------:R3:W-:Y:S02]  /*2794e0*/  ST.E.U8 desc[UR36][R12.64+0x20], RZ ;  /* 0x000020ff0c007985 */ /* 0x0007e4000c101124 */
.L_x_13015:
[----:B------:R-:W-:Y:S05]  /*2794f0*/  BSYNC.RECONVERGENT B1 ;  /* 0x0000000000017941 */ /* 0x000fea0003800200 */
.L_x_12995:
[----:B------:R-:W-:-:S13]  /*279500*/  ISETP.NE.AND P0, PT, R10, RZ, PT ;  /* 0x000000ff0a00720c */ /* 0x000fda0003f05270 */
[----:B------:R-:W-:Y:S05]  /*279510*/  @!P0 BREAK B2 ;  /* 0x0000000000028942 */ /* 0x000fea0003800000 */
[----:B------:R-:W-:Y:S05]  /*279520*/  @!P0 BRA `(.L_x_12996) ;  /* 0x0000001000a08947 */ /* 0x000fea0003800000 */
[----:B------:R-:W-:Y:S05]  /*279530*/  BSYNC B2 ;  /* 0x0000000000027941 */ /* 0x000fea0003800000 */
.L_x_12994:
[----:B------:R-:W-:Y:S01]  /*279540*/  ISETP.NE.AND P0, PT, R10, 0x1, PT ;  /* 0x000000010a00780c */ /* 0x000fe20003f05270 */
[----:B------:R-:W-:Y:S01]  /*279550*/  BSSY B1, `(.L_x_13022) ;  /* 0x00000c5000017945 */ /* 0x000fe20003800000 */
[----:B---3--:R-:W-:-:S11]  /*279560*/  IMAD.MOV.U32 R13, RZ, RZ, RZ ;  /* 0x000000ffff0d7224 */ /* 0x008fd600078e00ff */
[----:B------:R-:W-:Y:S05]  /*279570*/  @!P0 BRA `(.L_x_13023) ;  /* 0x0000000c00088947 */ /* 0x000fea0003800000 */
[----:B------:R-:W-:Y:S01]  /*279580*/  LOP3.LUT R13, R10, 0x7ffffffe, RZ, 0xc0, !PT ;  /* 0x7ffffffe0a0d7812 */ /* 0x000fe200078ec0ff */
[----:B-1----:R-:W-:Y:S01]  /*279590*/  IMAD.MOV.U32 R10, RZ, RZ, RZ ;  /* 0x000000ffff0a7224 */ /* 0x002fe200078e00ff */
[----:B------:R-:W-:-:S13]  /*2795a0*/  ISETP.NE.AND P2, PT, R11, -0x1, PT ;  /* 0xffffffff0b00780c */ /* 0x000fda0003f45270 */
.L_x_13040:
[----:B------:R-:W-:Y:S01]  /*2795b0*/  IADD3 R14, P0, PT, R8, R10, RZ ;  /* 0x0000000a080e7210 */ /* 0x000fe20007f1e0ff */
[----:B01-3--:R-:W-:-:S04]  /*2795c0*/  @!P2 IMAD.MOV.U32 R4, RZ, RZ, 0x5368 ;  /* 0x00005368ff04a424 */ /* 0x00bfc800078e00ff */
[----:B------:R-:W-:-:S05]  /*2795d0*/  IMAD.X R15, RZ, RZ, R9, P0 ;  /* 0x000000ffff0f7224 */ /* 0x000fca00000e0609 */
[----:B-----5:R0:W5:Y:S01]  /*2795e0*/  LD.E.U8.STRONG.SYS R21, desc[UR36][R14.64+0x50] ;  /* 0x000050240e157980 */ /* 0x020162000c115100 */
[----:B------:R-:W-:Y:S05]  /*2795f0*/  YIELD ;  /* 0x0000000000007946 */ /* 0x000fea0003800000 */
[----:B------:R0:W-:Y:S01]  /*279600*/  @!P2 STL [UR45], R4 ;  /* 0x00000004ff00a987 */ /* 0x0001e2000810082d */
[----:B------:R-:W-:Y:S04]  /*279610*/  BSSY.RECONVERGENT B2, `(.L_x_13024) ;  /* 0x0000056000027945 */ /* 0x000fe80003800200 */
[----:B------:R-:W-:Y:S05]  /*279620*/  @!P2 BRA `(.L_x_13025) ;  /* 0x000000040050a947 */ /* 0x000fea0003800000 */
[----:B------:R-:W1:Y:S01]  /*279630*/  S2R R5, SR_CgaCtaId ;  /* 0x0000000000057919 */ /* 0x000e620000008800 */
[----:B------:R-:W-:-:S04]  /*279640*/  MOV R12, 0x400 ;  /* 0x00000400000c7802 */ /* 0x000fc80000000f00 */
[----:B-1----:R-:W-:-:S05]  /*279650*/  LEA R12, R5, R12, 0x18 ;  /* 0x0000000c050c7211 */ /* 0x002fca00078ec0ff */
[----:B0-2-4-:R-:W0:Y:S02]  /*279660*/  LDS.128 R4, [R12] ;  /* 0x000000000c047984 */ /* 0x015e240000000c00 */
        /* <DEDUP_REMOVED lines=46> */
.L_x_13028:
[----:B------:R-:W-:Y:S05]  /*279950*/  BSYNC.RECONVERGENT B3 ;  /* 0x0000000000037941 */ /* 0x000fea0003800200 */
.L_x_13027:
        /* <DEDUP_REMOVED lines=26> */
.L_x_13030:
[----:B------:R-:W-:Y:S05]  /*279b00*/  BSYNC.RECONVERGENT B3 ;  /* 0x0000000000037941 */ /* 0x000fea0003800200 */
.L_x_13029:
[----:B------:R1:W-:Y:S01]  /*279b10*/  STL [UR45], R6 ;  /* 0x00000006ff007987 */ /* 0x0003e2000810082d */
[----:B------:R-:W-:Y:S05]  /*279b20*/  BRA `(.L_x_13025) ;  /* 0x0000000000107947 */ /* 0x000fea0003800000 */
.L_x_13026:
[----:B------:R-:W-:-:S05]  /*279b30*/  LEA R4, P0, R10, R32, 0x2 ;  /* 0x000000200a047211 */ /* 0x000fca00078010ff */
[----:B------:R-:W-:-:S05]  /*279b40*/  IMAD.X R5, RZ, RZ, R33, P0 ;  /* 0x000000ffff057224 */ /* 0x000fca00000e0621 */
[----:B------:R3:W-:Y:S04]  /*279b50*/  ST.E desc[UR36][R4.64+0x20], RZ ;  /* 0x000020ff04007985 */ /* 0x0007e8000c101924 */
[----:B-----5:R3:W-:Y:S02]  /*279b60*/  ST.E.U8 desc[UR36][R4.64+0x20], R21 ;  /* 0x0000201504007985 */ /* 0x0207e4000c101124 */
.L_x_13025:
[----:B------:R-:W-:Y:S05]  /*279b70*/  BSYNC.RECONVERGENT B2 ;  /* 0x0000000000027941 */ /* 0x000fea0003800200 */
.L_x_13024:
[----:B---3-5:R3:W5:Y:S01]  /*279b80*/  LD.E.U8.STRONG.SYS R21, desc[UR36][R14.64+0x51] ;  /* 0x000051240e157980 */ /* 0x028762000c115100 */
[----:B------:R-:W-:Y:S01]  /*279b90*/  ISETP.NE.AND P0, PT, R11, -0x1, PT ;  /* 0xffffffff0b00780c */ /* 0x000fe20003f05270 */
[----:B------:R-:W-:-:S12]  /*279ba0*/  BSSY.RECONVERGENT B2, `(.L_x_13031) ;  /* 0x000005c000027945 */ /* 0x000fd80003800200 */
[----:B---3--:R-:W-:Y:S05]  /*279bb0*/  @!P0 BRA `(.L_x_13032) ;  /* 0x0000000400608947 */ /* 0x008fea0003800000 */
[----:B------:R-:W3:Y:S01]  /*279bc0*/  S2R R5, SR_CgaCtaId ;  /* 0x0000000000057919 */ /* 0x000ee20000008800 */
[----:B------:R-:W-:-:S04]  /*279bd0*/  MOV R12, 0x400 ;  /* 0x00000400000c7802 */ /* 0x000fc80000000f00 */
[----:B---3--:R-:W-:-:S05]  /*279be0*/  LEA R12, R5, R12, 0x18 ;  /* 0x0000000c050c7211 */ /* 0x008fca00078ec0ff */
[----:B012-4-:R-:W0:Y:S02]  /*279bf0*/  LDS.128 R4, [R12] ;  /* 0x000000000c047984 */ /* 0x017e240000000c00 */
        /* <DEDUP_REMOVED lines=46> */
.L_x_13035:
[----:B------:R-:W-:Y:S01]  /*279ee0*/  IMAD.MOV.U32 R4, RZ, RZ, 0x5272 ;  /* 0x00005272ff047424 */ /* 0x000fe200078e00ff */
[----:B------:R-:W-:Y:S01]  /*279ef0*/  PLOP3.LUT P0, PT, PT, PT, PT, 0x8, 0x80 ;  /* 0x000000000080781c */ /* 0x000fe20003f0e170 */
[----:B------:R-:W-:-:S03]  /*279f00*/  IMAD.MOV.U32 R15, RZ, RZ, -0x1 ;  /* 0xffffffffff0f7424 */ /* 0x000fc600078e00ff */
[----:B------:R0:W-:Y:S09]  /*279f10*/  STL [UR45], R4 ;  /* 0x00000004ff007987 */ /* 0x0001f2000810082d */
.L_x_13036:
[----:B------:R-:W-:Y:S05]  /*279f20*/  BSYNC.RECONVERGENT B3 ;  /* 0x0000000000037941 */ /* 0x000fea0003800200 */
.L_x_13034:
        /* <DEDUP_REMOVED lines=25> */
.L_x_13038:
[----:B------:R-:W-:Y:S05]  /*27a0c0*/  BSYNC.RECONVERGENT B3 ;  /* 0x0000000000037941 */ /* 0x000fea0003800200 */
.L_x_13037:
[----:B------:R2:W-:Y:S01]  /*27a0d0*/  STL [UR45], R6 ;  /* 0x00000006ff007987 */ /* 0x0005e2000810082d */
[----:B------:R-:W-:Y:S05]  /*27a0e0*/  BRA `(.L_x_13039) ;  /* 0x00000000001c7947 */ /* 0x000fea0003800000 */
.L_x_13033:
[----:B------:R-:W-:-:S05]  /*27a0f0*/  LEA R4, P0, R37, R14, 0x2 ;  /* 0x0000000e25047211 */ /* 0x000fca00078010ff */
[----:B------:R-:W-:-:S05]  /*27a100*/  IMAD.X R5, RZ, RZ, R15, P0 ;  /* 0x000000ffff057224 */ /* 0x000fca00000e060f */
[----:B------:R0:W-:Y:S04]  /*27a110*/  ST.E desc[UR36][R4.64+0x20], RZ ;  /* 0x000020ff04007985 */ /* 0x0001e8000c101924 */
[----:B-----5:R0:W-:Y:S01]  /*27a120*/  ST.E.U8 desc[UR36][R4.64+0x20], R21 ;  /* 0x0000201504007985 */ /* 0x0201e2000c101124 */
[----:B------:R-:W-:Y:S05]  /*27a130*/  BRA `(.L_x_13039) ;  /* 0x0000000000087947 */ /* 0x000fea0003800000 */
.L_x_13032:
[----:B0-----:R-:W-:-:S05]  /*27a140*/  IMAD.MOV.U32 R4, RZ, RZ, 0x5368 ;  /* 0x00005368ff047424 */ /* 0x001fca00078e00ff */
[----:B------:R3:W-:Y:S02]  /*27a150*/  STL [UR45], R4 ;  /* 0x00000004ff007987 */ /* 0x0007e4000810082d */
.L_x_13039:
[----:B------:R-:W-:Y:S05]  /*27a160*/  BSYNC.RECONVERGENT B2 ;  /* 0x0000000000027941 */ /* 0x000fea0003800200 */
.L_x_13031:
[----:B------:R-:W-:-:S05]  /*27a170*/  VIADD R10, R10, 0x2 ;  /* 0x000000020a0a7836 */ /* 0x000fca0000000000 */
[----:B------:R-:W-:-:S13]  /*27a180*/  ISETP.NE.AND P0, PT, R10, R13, PT ;  /* 0x0000000d0a00720c */ /* 0x000fda0003f05270 */
[----:B------:R-:W-:Y:S05]  /*27a190*/  @P0 BRA `(.L_x_13040) ;  /* 0xfffffff400040947 */ /* 0x000fea000383ffff */
.L_x_13023:
[----:B------:R-:W-:Y:S05]  /*27a1a0*/  BSYNC B1 ;  /* 0x0000000000017941 */ /* 0x000fea0003800000 */
.L_x_13022:
[----:B------:R-:W-:-:S13]  /*27a1b0*/  ISETP.NE.AND P0, PT, R20, RZ, PT ;  /* 0x000000ff1400720c */ /* 0x000fda0003f05270 */
[----:B------:R-:W-:Y:S05]  /*27a1c0*/  @!P0 BRA `(.L_x_12996) ;  /* 0x0000000400788947 */ /* 0x000fea0003800000 */
[----:B01-3--:R-:W-:-:S05]  /*27a1d0*/  IADD3 R4, P0, PT, R8, R13, RZ ;  /* 0x0000000d08047210 */ /* 0x00bfca0007f1e0ff */
[----:B------:R-:W-:-:S05]  /*27a1e0*/  IMAD.X R5, RZ, RZ, R9, P0 ;  /* 0x000000ffff057224 */ /* 0x000fca00000e0609 */
[----:B------:R0:W5:Y:S01]  /*27a1f0*/  LD.E.U8.STRONG.SYS R15, desc[UR36][R4.64+0x50] ;  /* 0x00005024040f7980 */ /* 0x000162000c115100 */
[----:B------:R-:W-:-:S13]  /*27a200*/  ISETP.NE.AND P0, PT, R11, -0x1, PT ;  /* 0xffffffff0b00780c */ /* 0x000fda0003f05270 */
[----:B0-----:R-:W-:Y:S05]  /*27a210*/  @!P0 BRA `(.L_x_13041) ;  /* 0x00000004005c8947 */ /* 0x001fea0003800000 */
[----:B------:R-:W0:Y:S01]  /*27a220*/  S2R R5, SR_CgaCtaId ;  /* 0x0000000000057919 */ /* 0x000e220000008800 */
[----:B------:R-:W-:-:S04]  /*27a230*/  MOV R4, 0x400 ;  /* 0x0000040000047802 */ /* 0x000fc80000000f00 */
[----:B0-----:R-:W-:-:S05]  /*27a240*/  LEA R20, R5, R4, 0x18 ;  /* 0x0000000405147211 */ /* 0x001fca00078ec0ff */
[----:B--2-4-:R-:W0:Y:S02]  /*27a250*/  LDS.128 R4, [R20] ;  /* 0x0000000014047984 */ /* 0x014e240000000c00 */
        /* <DEDUP_REMOVED lines=45> */
.L_x_13044:
[----:B------:R-:W-:Y:S01]  /*27a530*/  IMAD.MOV.U32 R4, RZ, RZ, 0x5272 ;  /* 0x00005272ff047424 */ /* 0x000fe200078e00ff */
[----:B------:R-:W-:Y:S01]  /*27a540*/  PLOP3.LUT P0, PT, PT, PT, PT, 0x8, 0x80 ;  /* 0x000000000080781c */ /* 0x000fe20003f0e170 */
[----:B------:R-:W-:-:S03]  /*27a550*/  IMAD.MOV.U32 R9, RZ, RZ, -0x1 ;  /* 0xffffffffff097424 */ /* 0x000fc600078e00ff */
[----:B------:R0:W-:Y:S09]  /*27a560*/  STL [UR45], R4 ;  /* 0x00000004ff007987 */ /* 0x0001f2000810082d */
.L_x_13045:
[----:B------:R-:W-:Y:S05]  /*27a570*/  BSYNC.RECONVERGENT B1 ;  /* 0x0000000000017941 */ /* 0x000fea0003800200 */
.L_x_13043:
        /* <DEDUP_REMOVED lines=25> */
.L_x_13047:
[----:B------:R-:W-:Y:S05]  /*27a710*/  BSYNC.RECONVERGENT B1 ;  /* 0x0000000000017941 */ /* 0x000fea0003800200 */
.L_x_13046:
[----:B------:R2:W-:Y:S01]  /*27a720*/  STL [UR45], R6 ;  /* 0x00000006ff007987 */ /* 0x0005e2000810082d */
[----:B------:R-:W-:Y:S05]  /*27a730*/  BRA `(.L_x_12996) ;  /* 0x00000000001c7947 */ /* 0x000fea0003800000 */
.L_x_13042:
[----:B------:R-:W-:-:S05]  /*27a740*/  LEA R4, P0, R13, R8, 0x2 ;  /* 0x000000080d047211 */ /* 0x000fca00078010ff */
[----:B------:R-:W-:-:S05]  /*27a750*/  IMAD.X R5, RZ, RZ, R9, P0 ;  /* 0x000000ffff057224 */ /* 0x000fca00000e0609 */
[----:B------:R0:W-:Y:S04]  /*27a760*/  ST.E desc[UR36][R4.64+0x20], RZ ;  /* 0x000020ff04007985 */ /* 0x0001e8000c101924 */
[----:B-----5:R0:W-:Y:S01]  /*27a770*/  ST.E.U8 desc[UR36][R4.64+0x20], R15 ;  /* 0x0000200f04007985 */ /* 0x0201e2000c101124 */
[----:B------:R-:W-:Y:S05]  /*27a780*/  BRA `(.L_x_12996) ;  /* 0x0000000000087947 */ /* 0x000fea0003800000 */
.L_x_13041:
[----:B------:R-:W-:-:S05]  /*27a790*/  IMAD.MOV.U32 R4, RZ, RZ, 0x5368 ;  /* 0x00005368ff047424 */ /* 0x000fca00078e00ff */
[----:B------:R0:W-:Y:S02]  /*27a7a0*/  STL [UR45], R4 ;  /* 0x00000004ff007987 */ /* 0x0001e4000810082d */
.L_x_12996:
[----:B------:R-:W-:Y:S05]  /*27a7b0*/  BSYNC B0 ;  /* 0x0000000000007941 */ /* 0x000fea0003800000 */
.L_x_12993:
[----:B------:R-:W-:Y:S02]  /*27a7c0*/  IMAD.MOV.U32 R8, RZ, RZ, 0x30 ;  /* 0x00000030ff087424 */ /* 0x000fe400078e00ff */
[----:B------:R-:W-:-:S06]  /*27a7d0*/  IMAD.MOV.U32 R9, RZ, RZ, 0x0 ;  /* 0x00000000ff097424 */ /* 0x000fcc00078e00ff */
[----:B------:R-:W2:Y:S01]  /*27a7e0*/  ATOMG.E.ADD.64.STRONG.GPU PT, R8, desc[UR36][R38.64+0x8], R8 ;  /* 0x80000808260879a8 */ /* 0x000ea200081ef524 */
[----:B------:R-:W3:Y:S01]  /*27a7f0*/  S2UR UR5, SR_CgaCtaId ;  /* 0x00000000000579c3 */ /* 0x000ee20000008800 */
[----:B------:R-:W-:Y:S01]  /*27a800*/  UMOV UR4, 0x400 ;  /* 0x0000040000047882 */ /* 0x000fe20000000000 */
[----:B------:R-:W-:Y:S01]  /*27a810*/  BSSY B4, `(.L_x_13048) ;  /* 0x0000224000047945 */ /* 0x000fe20003800000 */
[----:B---3--:R-:W-:-:S06]  /*27a820*/  ULEA UR4, UR5, UR4, 0x18 ;  /* 0x0000000405047291 */ /* 0x008fcc000f8ec0ff */
[----:B------:R-:W-:-:S05]  /*27a830*/  IMAD.U32 R12, RZ, RZ, UR4 ;  /* 0x00000004ff0c7e24 */ /* 0x000fca000f8e00ff */
[----:B012-4-:R-:W0:Y:S01]  /*27a840*/  LDS.128 R4, [R12] ;  /* 0x000000000c047984 */ /* 0x017e220000000c00 */
[----:B------:R-:W-:-:S05]  /*27a850*/  IADD3 R13, P0, PT, R8, 0x38, RZ ;  /* 0x00000038080d7810 */ /* 0x000fca0007f1e0ff */
[--C-:B-----5:R-:W-:Y:S01]  /*27a860*/  IMAD.X R15, RZ, RZ, R9.reuse, P0 ;  /* 0x000000ffff0f7224 */ /* 0x120fe200000e0609 */
        /* <DEDUP_REMOVED lines=68> */
.L_x_13071:
        /* <DEDUP_REMOVED lines=52> */
.L_x_13059:
[----:B------:R-:W-:Y:S05]  /*27aff0*/  BSYNC.RECONVERGENT B11 ;  /* 0x00000000000b7941 */ /* 0x000fea0003800200 */
.L_x_13058:
        /* <DEDUP_REMOVED lines=26> */
.L_x_13061:
[----:B------:R-:W-:Y:S05]  /*27b1a0*/  BSYNC.RECONVERGENT B11 ;  /* 0x00000000000b7941 */ /* 0x000fea0003800200 */
.L_x_13060:
[----:B------:R2:W-:Y:S01]  /*27b1b0*/  STL [UR45], R6 ;  /* 0x00000006ff007987 */ /* 0x0005e2000810082d */
[----:B------:R-:W-:Y:S05]  /*27b1c0*/  BRA `(.L_x_13062) ;  /* 0x0000000000107947 */ /* 0x000fea0003800000 */
.L_x_13057:
[----:B------:R-:W-:-:S05]  /*27b1d0*/  LEA R4, P0, R15, R20, 0x2 ;  /* 0x000000140f047211 */ /* 0x000fca00078010ff */
[----:B------:R-:W-:-:S05]  /*27b1e0*/  IMAD.X R5, RZ, RZ, R21, P0 ;  /* 0x000000ffff057224 */ /* 0x000fca00000e0615 */
[----:B------:R3:W-:Y:S04]  /*27b1f0*/  ST.E desc[UR36][R4.64+0x20], RZ ;  /* 0x000020ff04007985 */ /* 0x0007e8000c101924 */
[----:B------:R3:W-:Y:S02]  /*27b200*/  ST.E.U8 desc[UR36][R4.64+0x20], RZ ;  /* 0x000020ff04007985 */ /* 0x0007e4000c101124 */
.L_x_13062:
[----:B------:R-:W-:Y:S05]  /*27b210*/  BSYNC.RECONVERGENT B0 ;  /* 0x0000000000007941 */ /* 0x000fea0003800200 */
.L_x_13056:
        /* <DEDUP_REMOVED lines=52> */
.L_x_13066:
[----:B------:R-:W-:Y:S01]  /*27b560*/  IMAD.MOV.U32 R4, RZ, RZ, 0x5272 ;  /* 0x00005272ff047424 */ /* 0x000fe200078e00ff */
[----:B------:R-:W-:Y:S01]  /*27b570*/  PLOP3.LUT P0, PT, PT, PT, PT, 0x8, 0x80 ;  /* 0x000000000080781c */ /* 0x000fe20003f0e170 */
[----:B------:R-:W-:-:S03]  /*27b580*/  IMAD.MOV.U32 R21, RZ, RZ, -0x1 ;  /* 0xffffffffff157424 */ /* 0x000fc600078e00ff */
[----:B------:R0:W-:Y:S09]  /*27b590*/  STL [UR45], R4 ;  /* 0x00000004ff007987 */ /* 0x0001f2000810082d */
.L_x_13067:
[----:B------:R-:W-:Y:S05]  /*27b5a0*/  BSYNC.RECONVERGENT B11 ;  /* 0x00000000000b7941 */ /* 0x000fea0003800200 */
.L_x_13065:
        /* <DEDUP_REMOVED lines=25> */
.L_x_13069:
[----:B------:R-:W-:Y:S05]  /*27b740*/  BSYNC.RECONVERGENT B11 ;  /* 0x00000000000b7941 */ /* 0x000fea0003800200 */
.L_x_13068:
[----:B------:R2:W-:Y:S01]  /*27b750*/  STL [UR45], R6 ;  /* 0x00000006ff007987 */ /* 0x0005e2000810082d */
[----:B------:R-:W-:Y:S05]  /*27b760*/  BRA `(.L_x_13070) ;  /* 0x0000000000107947 */ /* 0x000fea0003800000 */
.L_x_13064:
[----:B------:R-:W-:-:S05]  /*27b770*/  LEA R4, P0, R41, R20, 0x2 ;  /* 0x0000001429047211 */ /* 0x000fca00078010ff */
[----:B------:R-:W-:-:S05]  /*27b780*/  IMAD.X R5, RZ, RZ, R21, P0 ;  /* 0x000000ffff057224 */ /* 0x000fca00000e0615 */
[----:B------:R0:W-:Y:S04]  /*27b790*/  ST.E desc[UR36][R4.64+0x20], RZ ;  /* 0x000020ff04007985 */ /* 0x0001e8000c101924 */
[----:B------:R0:W-:Y:S02]  /*27b7a0*/  ST.E.U8 desc[UR36][R4.64+0x20], RZ ;  /* 0x000020ff04007985 */ /* 0x0001e4000c101124 */
.L_x_13070:
[----:B------:R-:W-:Y:S05]  /*27b7b0*/  BSYNC.RECONVERGENT B0 ;  /* 0x0000000000007941 */ /* 0x000fea0003800200 */
.L_x_13063:
[----:B------:R-:W-:-:S05]  /*27b7c0*/  VIADD R15, R15, 0x2 ;  /* 0x000000020f0f7836 */ /* 0x000fca0000000000 */
[----:B------:R-:W-:-:S13]  /*27b7d0*/  ISETP.NE.AND P0, PT, R15, R10, PT ;  /* 0x0000000a0f00720c */ /* 0x000fda0003f05270 */
[----:B------:R-:W-:Y:S05]  /*27b7e0*/  @P0 BRA `(.L_x_13071) ;  /* 0xfffffff400300947 */ /* 0x000fea000383ffff */
.L_x_13055:
[----:B------:R-:W-:Y:S05]  /*27b7f0*/  BSYNC B1 ;  /* 0x0000000000017941 */ /* 0x000fea0003800000 */
.L_x_13054:
[----:B01----:R-:W-:Y:S01]  /*27b800*/  LOP3.LUT R4, R8, 0x1, RZ, 0xc0, !PT ;  /* 0x0000000108047812 */ /* 0x003fe200078ec0ff */
        /* <DEDUP_REMOVED lines=49> */
.L_x_13075:
[----:B------:R-:W-:Y:S01]  /*27bb20*/  IMAD.MOV.U32 R4, RZ, RZ, 0x5272 ;  /* 0x00005272ff047424 */ /* 0x000fe200078e00ff */
[----:B------:R-:W-:Y:S01]  /*27bb30*/  PLOP3.LUT P0, PT, PT, PT, PT, 0x8, 0x80 ;  /* 0x000000000080781c */ /* 0x000fe20003f0e170 */
[----:B------:R-:W-:-:S03]  /*27bb40*/  IMAD.MOV.U32 R15, RZ, RZ, -0x1 ;  /* 0xffffffffff0f7424 */ /* 0x000fc600078e00ff */
[----:B------:R0:W-:Y:S09]  /*27bb50*/  STL [UR45], R4 ;  /* 0x00000004ff007987 */ /* 0x0001f2000810082d */
.L_x_13076:
[----:B------:R-:W-:Y:S05]  /*27bb60*/  BSYNC.RECONVERGENT B1 ;  /* 0x0000000000017941 */ /* 0x000fea0003800200 */
.L_x_13074:
        /* <DEDUP_REMOVED lines=25> */
.L_x_13078:
[----:B------:R-:W-:Y:S05]  /*27bd00*/  BSYNC.RECONVERGENT B1 ;  /* 0x0000000000017941 */ /* 0x000fea0003800200 */
.L_x_13077:
[----:B------:R3:W-:Y:S01]  /*27bd10*/  STL [UR45], R6 ;  /* 0x00000006ff007987 */ /* 0x0007e2000810082d */
[----:B------:R-:W-:Y:S05]  /*27bd20*/  BRA `(.L_x_13072) ;  /* 0x0000000000107947 */ /* 0x000fea0003800000 */
.L_x_13073:
[----:B------:R-:W-:-:S05]  /*27bd30*/  LEA R4, P0, R10, R14, 0x2 ;  /* 0x0000000e0a047211 */ /* 0x000fca00078010ff */
[----:B------:R-:W-:-:S05]  /*27bd40*/  IMAD.X R5, RZ, RZ, R15, P0 ;  /* 0x000000ffff057224 */ /* 0x000fca00000e060f */
[----:B------:R0:W-:Y:S04]  /*27bd50*/  ST.E desc[UR36][R4.64+0x20], RZ ;  /* 0x000020ff04007985 */ /* 0x0001e8000c101924 */
[----:B------:R0:W-:Y:S02]  /*27bd60*/  ST.E.U8 desc[UR36][R4.64+0x20], RZ ;  /* 0x000020ff04007985 */ /* 0x0001e4000c101124 */
.L_x_13072:
[----:B------:R-:W-:Y:S05]  /*27bd70*/  BSYNC.RECONVERGENT B0 ;  /* 0x0000000000007941 */ /* 0x000fea0003800200 */
.L_x_13052:
[----:B------:R-:W-:-:S13]  /*27bd80*/  ISETP.GE.AND P0, PT, R8, 0x1, PT ;  /* 0x000000010800780c */ /* 0x000fda0003f06270 */
[----:B------:R-:W-:Y:S05]  /*27bd90*/  @!P0 BREAK B2 ;  /* 0x0000000000028942 */ /* 0x000fea0003800000 */
[----:B------:R-:W-:Y:S05]  /*27bda0*/  @!P0 BRA `(.L_x_13053) ;  /* 0x0000000800f08947 */ /* 0x000fea0003800000 */
[----:B------:R-:W-:Y:S05]  /*27bdb0*/  BSYNC B2 ;  /* 0x0000000000027941 */ /* 0x000fea0003800000 */
.L_x_13051:
[----:B------:R-:W-:Y:S01]  /*27bdc0*/  ISETP.NE.AND P2, PT, R11, -0x1, PT ;  /* 0xffffffff0b00780c */ /* 0x000fe20003f45270 */
[----:B------:R-:W-:-:S12]  /*27bdd0*/  IMAD.MOV.U32 R15, RZ, RZ, RZ ;  /* 0x000000ffff0f7224 */ /* 0x000fd800078e00ff */
.L_x_13093:
        /* <DEDUP_REMOVED lines=57> */
.L_x_13083:
[----:B------:R-:W-:Y:S05]  /*27c170*/  BSYNC.RECONVERGENT B1 ;  /* 0x0000000000017941 */ /* 0x000fea0003800200 */
.L_x_13082:
        /* <DEDUP_REMOVED lines=26> */
.L_x_13085:
[----:B------:R-:W-:Y:S05]  /*27c320*/  BSYNC.RECONVERGENT B1 ;  /* 0x0000000000017941 */ /* 0x000fea0003800200 */
.L_x_13084:
[----:B------:R1:W-:Y:S01]  /*27c330*/  STL [UR45], R6 ;  /* 0x00000006ff007987 */ /* 0x0003e2000810082d */
[----:B------:R-:W-:Y:S01]  /*27c340*/  PRMT R33, RZ, 0x7610, R33 ;  /* 0x00007610ff217816 */ /* 0x000fe20000000021 */
[----:B------:R-:W-:Y:S06]  /*27c350*/  BRA `(.L_x_13080) ;  /* 0x00000000000c7947 */ /* 0x000fec0003800000 */
.L_x_13081:
[----:B------:R-:W-:-:S05]  /*27c360*/  IADD3 R4, P0, PT, R10, R20, RZ ;  /* 0x000000140a047210 */ /* 0x000fca0007f1e0ff */
[----:B------:R-:W-:-:S05]  /*27c370*/  IMAD.X R5, RZ, RZ, R21, P0 ;  /* 0x000000ffff057224 */ /* 0x000fca00000e0615 */
[----:B------:R4:W5:Y:S03]  /*27c380*/  LD.E.U8 R33, desc[UR36][R4.64+0x20] ;  /* 0x0000202404217980 */ /* 0x000966000c101100 */
.L_x_13080:
[----:B------:R-:W-:Y:S05]  /*27c390*/  BSYNC.RECONVERGENT B0 ;  /* 0x0000000000007941 */ /* 0x000fea0003800200 */
.L_x_13079:
[----:B------:R-:W-:Y:S01]  /*27c3a0*/  ISETP.NE.AND P0, PT, R13, -0x1, PT ;  /* 0xffffffff0d00780c */ /* 0x000fe20003f05270 */
[----:B------:R-:W-:-:S12]  /*27c3b0*/  BSSY.RECONVERGENT B0, `(.L_x_13086) ;  /* 0x0000058000007945 */ /* 0x000fd80003800200 */
[----:B0---4-:R-:W-:-:S05]  /*27c3c0*/  @!P0 IMAD.MOV.U32 R4, RZ, RZ, 0x5368 ;  /* 0x00005368ff048424 */ /* 0x011fca00078e00ff */
[----:B------:R0:W-:Y:S01]  /*27c3d0*/  @!P0 STL [UR45], R4 ;  /* 0x00000004ff008987 */ /* 0x0001e2000810082d */
[----:B------:R-:W-:Y:S05]  /*27c3e0*/  @!P0 BRA `(.L_x_13087) ;  /* 0x0000000400508947 */ /* 0x000fea0003800000 */
[----:B------:R-:W4:Y:S01]  /*27c3f0*/  S2R R5, SR_CgaCtaId ;  /* 0x0000000000057919 */ /* 0x000f220000008800 */
[----:B0-----:R-:W-:-:S04]  /*27c400*/  MOV R4, 0x400 ;  /* 0x0000040000047802 */ /* 0x001fc80000000f00 */
[----:B----4-:R-:W-:-:S05]  /*27c410*/  LEA R14, R5, R4, 0x18 ;  /* 0x00000004050e7211 */ /* 0x010fca00078ec0ff */
        /* <DEDUP_REMOVED lines=47> */
.L_x_13090:
[----:B------:R-:W-:Y:S05]  /*27c710*/  BSYNC.RECONVERGENT B1 ;  /* 0x0000000000017941 */ /* 0x000fea0003800200 */
.L_x_13089:
        /* <DEDUP_REMOVED lines=26> */
.L_x_13092:
[----:B------:R-:W-:Y:S05]  /*27c8c0*/  BSYNC.RECONVERGENT B1 ;  /* 0x0000000000017941 */ /* 0x000fea0003800200 */
.L_x_13091:
[----:B------:R1:W-:Y:S01]  /*27c8d0*/  STL [UR45], R6 ;  /* 0x00000006ff007987 */ /* 0x0003e2000810082d */
[----:B------:R-:W-:Y:S05]  /*27c8e0*/  BRA `(.L_x_13087) ;  /* 0x0000000000107947 */ /* 0x000fea0003800000 */
.L_x_13088:
[----:B------:R-:W-:-:S05]  /*27c8f0*/  IADD3 R4, P0, PT, R10, R20, RZ ;  /* 0x000000140a047210 */ /* 0x000fca0007f1e0ff */
[----:B------:R-:W-:-:S05]  /*27c900*/  IMAD.X R5, RZ, RZ, R21, P0 ;  /* 0x000000ffff057224 */ /* 0x000fca00000e0615 */
[----:B------:R4:W-:Y:S04]  /*27c910*/  ST.E desc[UR36][R4.64+0x20], RZ ;  /* 0x000020ff04007985 */ /* 0x0009e8000c101924 */
[----:B-----5:R4:W-:Y:S02]  /*27c920*/  ST.E.U8 desc[UR36][R4.64+0x20], R33 ;  /* 0x0000202104007985 */ /* 0x0209e4000c101124 */
.L_x_13087:
[----:B------:R-:W-:Y:S05]  /*27c930*/  BSYNC.RECONVERGENT B0 ;  /* 0x0000000000007941 */ /* 0x000fea0003800200 */
.L_x_13086:
[----:B------:R-:W-:-:S05]  /*27c940*/  VIADD R15, R15, 0x1 ;  /* 0x000000010f0f7836 */ /* 0x000fca0000000000 */
[----:B------:R-:W-:-:S13]  /*27c950*/  ISETP.NE.AND P0, PT, R15, R8, PT ;  /* 0x000000080f00720c */ /* 0x000fda0003f05270 */
[----:B------:R-:W-:Y:S05]  /*27c960*/  @P0 BRA `(.L_x_13093) ;  /* 0xfffffff4001c0947 */ /* 0x000fea000383ffff */
.L_x_13053:
[----:B------:R-:W-:Y:S05]  /*27c970*/  BSYNC B3 ;  /* 0x0000000000037941 */ /* 0x000fea0003800000 */
.L_x_13050:
        /* <DEDUP_REMOVED lines=13> */
.L_x_13049:
[----:B------:R-:W-:Y:S05]  /*27ca50*/  BSYNC B4 ;  /* 0x0000000000047941 */ /* 0x000fea0003800000 */
.L_x_13048:
[----:B------:R-:W-:Y:S01]  /*27ca60*/  ISETP.NE.AND P0, PT, R31, -0x1, PT ;  /* 0xffffffff1f00780c */ /* 0x000fe20003f05270 */
[----:B------:R-:W-:-:S12]  /*27ca70*/  BSSY.RECONVERGENT B0, `(.L_x_13094) ;  /* 0x0000055000007945 */ /* 0x000fd80003800200 */
        /* <DEDUP_REMOVED lines=51> */
.L_x_13098:
[----:B------:R-:W-:Y:S05]  /*27cdb0*/  BSYNC.RECONVERGENT B1 ;  /* 0x0000000000017941 */ /* 0x000fea0003800200 */
.L_x_13097:
        /* <DEDUP_REMOVED lines=26> */
.L_x_13100:
[----:B------:R-:W-:Y:S05]  /*27cf60*/  BSYNC.RECONVERGENT B1 ;  /* 0x0000000000017941 */ /* 0x000fea0003800200 */
.L_x_13099:
[----:B------:R3:W-:Y:S01]  /*27cf70*/  STL [UR45], R6 ;  /* 0x00000006ff007987 */ /* 0x0007e2000810082d */
[----:B------:R-:W-:Y:S05]  /*27cf80*/  BRA `(.L_x_13095) ;  /* 0x00000000000c7947 */ /* 0x000fea0003800000 */
.L_x_13096:
[----:B------:R-:W-:-:S05]  /*27cf90*/  LEA R4, P0, R0, R10, 0x2 ;  /* 0x0000000a00047211 */ /* 0x000fca00078010ff */
[----:B------:R-:W-:-:S05]  /*27cfa0*/  IMAD.X R5, RZ, RZ, R11, P0 ;  /* 0x000000ffff057224 */ /* 0x000fca00000e060b */
[----:B------:R4:W-:Y:S03]  /*27cfb0*/  ST.E desc[UR36][R4.64+0x20], R9 ;  /* 0x0000200904007985 */ /* 0x0009e6000c101924 */
.L_x_13095:
[----:B------:R-:W-:Y:S05]  /*27cfc0*/  BSYNC.RECONVERGENT B0 ;  /* 0x0000000000007941 */ /* 0x000fea0003800200 */
.L_x_13094:
[----:B----4-:R-:W4:Y:S02]  /*27cfd0*/  LDC.64 R8, c[0x4][0x10] ;  /* 0x01000400ff087b82 */ /* 0x010f240000000a00 */
[----:B----4-:R-:W5:Y:S01]  /*27cfe0*/  LDG.E.64 R8, desc[UR36][R8.64] ;  /* 0x0000002408087981 */ /* 0x010f62000c1e1b00 */
[----:B------:R-:W-:-:S07]  /*27cff0*/  VIADD R0, R0, 0x1 ;  /* 0x0000000100007836 */ /* 0x000fce0000000000 */
.L_x_12990:
[----:B------:R-:W-:Y:S05]  /*27d000*/  BSYNC B5 ;  /* 0x0000000000057941 */ /* 0x000fea0003800000 */
.L_x_12989:
[----:B0-2--5:R-:W2:Y:S01]  /*27d010*/  LD.E.U8.STRONG.SYS R4, desc[UR36][R8.64+0x1a] ;  /* 0x00001a2408047980 */ /* 0x025ea2000c115100 */
[----:B------:R-:W-:Y:S01]  /*27d020*/  BSSY B5, `(.L_x_13101) ;  /* 0x00004fb000057945 */ /* 0x000fe20003800000 */
[----:B--2---:R-:W-:-:S13]  /*27d030*/  ISETP.NE.AND P0, PT, R4, RZ, PT ;  /* 0x000000ff0400720c */ /* 0x004fda0003f05270 */
[----:B------:R-:W-:Y:S05]  /*27d040*/  @!P0 BRA `(.L_x_13102) ;  /* 0x0000004c00e08947 */ /* 0x000fea0003800000 */
[----:B------:R-:W-:Y:S01]  /*27d050*/  BSSY B0, `(.L_x_13103) ;  /* 0x000000a000007945 */ /* 0x000fe20003800000 */
[----:B------:R-:W-:-:S07]  /*27d060*/  IMAD.MOV.U32 R7, RZ, RZ, RZ ;  /* 0x000000ffff077224 */ /* 0x000fce00078e00ff */
.L_x_13104:
[----:B------:R-:W-:-:S05]  /*27d070*/  IADD3 R4, P0, PT, R8, R7, RZ ;  /* 0x0000000708047210 */ /* 0x000fca0007f1e0ff */
[----:B------:R-:W-:-:S05]  /*27d080*/  IMAD.X R5, RZ, RZ, R9, P0 ;  /* 0x000000ffff057224 */ /* 0x000fca00000e0609 */
[----:B------:R-:W2:Y:S01]  /*27d090*/  LD.E.U8.STRONG.SYS R4, desc[UR36][R4.64+0x450] ;  /* 0x0004502404047980 */ /* 0x000ea2000c115100 */
[----:B------:R-:W-:Y:S05]  /*27d0a0*/  YIELD ;  /* 0x0000000000007946 */ /* 0x000fea0003800000 */
[----:B-1----:R-:W-:Y:S02]  /*27d0b0*/  IMAD.MOV.U32 R10, RZ, RZ, R7 ;  /* 0x000000ffff0a7224 */ /* 0x002fe400078e0007 */
[----:B------:R-:W-:Y:S01]  /*27d0c0*/  VIADD R7, R7, 0x1 ;  /* 0x0000000107077836 */ /* 0x000fe20000000000 */
[----:B--2---:R-:W-:-:S13]  /*27d0d0*/  ISETP.NE.AND P0, PT, R4, RZ, PT ;  /* 0x000000ff0400720c */ /* 0x004fda0003f05270 */
[----:B------:R-:W-:Y:S05]  /*27d0e0*/  @P0 BRA `(.L_x_13104) ;  /* 0xfffffffc00e00947 */ /* 0x000fea000383ffff */
[----:B------:R-:W-:Y:S05]  /*27d0f0*/  BSYNC B0 ;  /* 0x0000000000007941 */ /* 0x000fea0003800000 */
.L_x_13103:
        /* <DEDUP_REMOVED lines=49> */
.L_x_13126:
        /* <DEDUP_REMOVED lines=52> */
.L_x_13114:
[----:B------:R-:W-:Y:S05]  /*27d750*/  BSYNC.RECONVERGENT B4 ;  /* 0x0000000000047941 */ /* 0x000fea0003800200 */
.L_x_13113:
        /* <DEDUP_REMOVED lines=26> */
.L_x_13116:
[----:B------:R-:W-:Y:S05]  /*27d900*/  BSYNC.RECONVERGENT B4 ;  /* 0x0000000000047941 */ /* 0x000fea0003800200 */
.L_x_13115:
[----:B------:R2:W-:Y:S01]  /*27d910*/  STL [UR45], R6 ;  /* 0x00000006ff007987 */ /* 0x0005e2000810082d */
[----:B------:R-:W-:Y:S05]  /*27d920*/  BRA `(.L_x_13117) ;  /* 0x0000000000107947 */ /* 0x000fea0003800000 */
.L_x_13112:
[----:B------:R-:W-:-:S05]  /*27d930*/  LEA R4, P0, R13, R32, 0x2 ;  /* 0x000000200d047211 */ /* 0x000fca00078010ff */
[----:B------:R-:W-:-:S05]  /*27d940*/  IMAD.X R5, RZ, RZ, R33, P0 ;  /* 0x000000ffff057224 */ /* 0x000fca00000e0621 */
[----:B------:R0:W-:Y:S04]  /*27d950*/  ST.E desc[UR36][R4.64+0x20], RZ ;  /* 0x000020ff04007985 */ /* 0x0001e8000c101924 */
[----:B------:R0:W-:Y:S02]  /*27d960*/  ST.E.U8 desc[UR36][R4.64+0x20], RZ ;  /* 0x000020ff04007985 */ /* 0x0001e4000c101124 */
.L_x_13117:
[----:B------:R-:W-:Y:S05]  /*27d970*/  BSYNC.RECONVERGENT B3 ;  /* 0x0000000000037941 */ /* 0x000fea0003800200 */
.L_x_13111:
        /* <DEDUP_REMOVED lines=52> */
.L_x_13121:
[----:B------:R-:W-:Y:S01]  /*27dcc0*/  IMAD.MOV.U32 R4, RZ, RZ, 0x5272 ;  /* 0x00005272ff047424 */ /* 0x000fe200078e00ff */
[----:B------:R-:W-:Y:S01]  /*27dcd0*/  PLOP3.LUT P0, PT, PT, PT, PT, 0x8, 0x80 ;  /* 0x000000000080781c */ /* 0x000fe20003f0e170 */
[----:B------:R-:W-:-:S03]  /*27dce0*/  IMAD.MOV.U32 R15, RZ, RZ, -0x1 ;  /* 0xffffffffff0f7424 */ /* 0x000fc600078e00ff */
[----:B------:R0:W-:Y:S09]  /*27dcf0*/  STL [UR45], R4 ;  /* 0x00000004ff007987 */ /* 0x0001f2000810082d */
.L_x_13122:
[----:B------:R-:W-:Y:S05]  /*27dd00*/  BSYNC.RECONVERGENT B4 ;  /* 0x0000000000047941 */ /* 0x000fea0003800200 */
.L_x_13120:
        /* <DEDUP_REMOVED lines=25> */
.L_x_13124:
[----:B------:R-:W-:Y:S05]  /*27dea0*/  BSYNC.RECONVERGENT B4 ;  /* 0x0000000000047941 */ /* 0x000fea0003800200 */
.L_x_13123:
[----:B------:R2:W-:Y:S01]  /*27deb0*/  STL [UR45], R6 ;  /* 0x00000006ff007987 */ /* 0x0005e2000810082d */
[----:B------:R-:W-:Y:S05]  /*27dec0*/  BRA `(.L_x_13125) ;  /* 0x0000000000107947 */ /* 0x000fea0003800000 */
.L_x_13119:
[----:B------:R-:W-:-:S05]  /*27ded0*/  LEA R4, P0, R37, R32, 0x2 ;  /* 0x0000002025047211 */ /* 0x000fca00078010ff */
[----:B------:R-:W-:-:S05]  /*27dee0*/  IMAD.X R5, RZ, RZ, R33, P0 ;  /* 0x000000ffff057224 */ /* 0x000fca00000e0621 */
[----:B------:R3:W-:Y:S04]  /*27def0*/  ST.E desc[UR36][R4.64+0x20], RZ ;  /* 0x000020ff04007985 */ /* 0x0007e8000c101924 */
[----:B------:R3:W-:Y:S02]  /*27df00*/  ST.E.U8 desc[UR36][R4.64+0x20], RZ ;  /* 0x000020ff04007985 */ /* 0x0007e4000c101124 */
.L_x_13125:
[----:B------:R-:W-:Y:S05]  /*27df10*/  BSYNC.RECONVERGENT B3 ;  /* 0x0000000000037941 */ /* 0x000fea0003800200 */
.L_x_13118:
[----:B------:R-:W-:-:S05]  /*27df20*/  VIADD R13, R13, 0x2 ;  /* 0x000000020d0d7836 */ /* 0x000fca0000000000 */
[----:B------:R-:W-:-:S13]  /*27df30*/  ISETP.NE.AND P0, PT, R13, R12, PT ;  /* 0x0000000c0d00720c */ /* 0x000fda0003f05270 */
[----:B------:R-:W-:Y:S05]  /*27df40*/  @P0 BRA `(.L_x_13126) ;  /* 0xfffffff400300947 */ /* 0x000fea000383ffff */
.L_x_13110:
[----:B------:R-:W-:Y:S05]  /*27df50*/  BSYNC B1 ;  /* 0x0000000000017941 */ /* 0x000fea0003800000 */
.L_x_13109:
        /* <DEDUP_REMOVED lines=49> */
.L_x_13130:
[----:B------:R-:W-:Y:S01]  /*27e270*/  IMAD.MOV.U32 R4, RZ, RZ, 0x5272 ;  /* 0x00005272ff047424 */ /* 0x000fe200078e00ff */
[----:B------:R-:W-:Y:S01]  /*27e280*/  PLOP3.LUT P0, PT, PT, PT, PT, 0x8, 0x80 ;  /* 0x000000000080781c */ /* 0x000fe20003f0e170 */
[----:B------:R-:W-:-:S03]  /*27e290*/  IMAD.MOV.U32 R13, RZ, RZ, -0x1 ;  /* 0xffffffffff0d7424 */ /* 0x000fc600078e00ff */
[----:B------:R0:W-:Y:S09]  /*27e2a0*/  STL [UR45], R4 ;  /* 0x00000004ff007987 */ /* 0x0001f2000810082d */
.L_x_13131:
[----:B------:R-:W-:Y:S05]  /*27e2b0*/  BSYNC.RECONVERGENT B3 ;  /* 0x0000000000037941 */ /* 0x000fea0003800200 */
.L_x_13129:
        /* <DEDUP_REMOVED lines=25> */
.L_x_13133:
[----:B------:R-:W-:Y:S05]  /*27e450*/  BSYNC.RECONVERGENT B3 ;  /* 0x0000000000037941 */ /* 0x000fea0003800200 */
.L_x_13132:
[----:B------:R2:W-:Y:S01]  /*27e460*/  STL [UR45], R6 ;  /* 0x00000006ff007987 */ /* 0x0005e2000810082d */
[----:B------:R-:W-:Y:S05]  /*27e470*/  BRA `(.L_x_13127) ;  /* 0x0000000000107947 */ /* 0x000fea0003800000 */
.L_x_13128:
[----:B------:R-:W-:-:S05]  /*27e480*/  LEA R12, P0, R12, R32, 0x2 ;  /* 0x000000200c0c7211 */ /* 0x000fca00078010ff */
[----:B------:R-:W-:-:S05]  /*27e490*/  IMAD.X R13, RZ, RZ, R33, P0 ;  /* 0x000000ffff0d7224 */ /* 0x000fca00000e0621 */
[----:B------:R4:W-:Y:S04]  /*27e4a0*/  ST.E desc[UR36][R12.64+0x20], RZ ;  /* 0x000020ff0c007985 */ /* 0x0009e8000c101924 */
[----:B------:R4:W-:Y:S02]  /*27e4b0*/  ST.E.U8 desc[UR36][R12.64+0x20], RZ ;  /* 0x000020ff0c007985 */ /* 0x0009e4000c101124 */
.L_x_13127:
[----:B------:R-:W-:Y:S05]  /*27e4c0*/  BSYNC.RECONVERGENT B1 ;  /* 0x0000000000017941 */ /* 0x000fea0003800200 */
.L_x_13107:
[----:B------:R-:W-:-:S13]  /*27e4d0*/  ISETP.NE.AND P0, PT, R10, RZ, PT ;  /* 0x000000ff0a00720c */ /* 0x000fda0003f05270 */
[----:B------:R-:W-:Y:S05]  /*27e4e0*/  @!P0 BREAK B2 ;  /* 0x0000000000028942 */ /* 0x000fea0003800000 */
[----:B------:R-:W-:Y:S05]  /*27e4f0*/  @!P0 BRA `(.L_x_13108) ;  /* 0x0000001000a08947 */ /* 0x000fea0003800000 */
[----:B------:R-:W-:Y:S05]  /*27e500*/  BSYNC B2 ;  /* 0x0000000000027941 */ /* 0x000fea0003800000 */
.L_x_13106:
[----:B------:R-:W-:Y:S01]  /*27e510*/  ISETP.NE.AND P0, PT, R10, 0x1, PT ;  /* 0x000000010a00780c */ /* 0x000fe20003f05270 */
[----:B------:R-:W-:Y:S01]  /*27e520*/  BSSY B1, `(.L_x_13134) ;  /* 0x00000c5000017945 */ /* 0x000fe20003800000 */
[----:B----4-:R-:W-:-:S11]  /*27e530*/  IMAD.MOV.U32 R13, RZ, RZ, RZ ;  /* 0x000000ffff0d7224 */ /* 0x010fd600078e00ff */
[----:B------:R-:W-:Y:S05]  /*27e540*/  @!P0 BRA `(.L_x_13135) ;  /* 0x0000000c00088947 */ /* 0x000fea0003800000 */
[----:B------:R-:W-:Y:S01]  /*27e550*/  LOP3.LUT R13, R10, 0x7ffffffe, RZ, 0xc0, !PT ;  /* 0x7ffffffe0a0d7812 */ /* 0x000fe200078ec0ff */
[----:B-1----:R-:W-:Y:S01]  /*27e560*/  IMAD.MOV.U32 R10, RZ, RZ, RZ ;  /* 0x000000ffff0a7224 */ /* 0x002fe200078e00ff */
[----:B------:R-:W-:-:S13]  /*27e570*/  ISETP.NE.AND P2, PT, R11, -0x1, PT ;  /* 0xffffffff0b00780c */ /* 0x000fda0003f45270 */
.L_x_13152:
[----:B------:R-:W-:Y:S01]  /*27e580*/  IADD3 R14, P0, PT, R8, R10, RZ ;  /* 0x0000000a080e7210 */ /* 0x000fe20007f1e0ff */
[----:B01-3--:R-:W-:-:S04]  /*27e590*/  @!P2 IMAD.MOV.U32 R4, RZ, RZ, 0x5368 ;  /* 0x00005368ff04a424 */ /* 0x00bfc800078e00ff */
[----:B------:R-:W-:-:S05]  /*27e5a0*/  IMAD.X R15, RZ, RZ, R9, P0 ;  /* 0x000000ffff0f7224 */ /* 0x000fca00000e0609 */
[----:B-----5:R0:W5:Y:S01]  /*27e5b0*/  LD.E.U8.STRONG.SYS R21, desc[UR36][R14.64+0x450] ;  /* 0x000450240e157980 */ /* 0x020162000c115100 */
[----:B------:R-:W-:Y:S05]  /*27e5c0*/  YIELD ;  /* 0x0000000000007946 */ /* 0x000fea0003800000 */
[----:B------:R0:W-:Y:S01]  /*27e5d0*/  @!P2 STL [UR45], R4 ;  /* 0x00000004ff00a987 */ /* 0x0001e2000810082d */
[----:B------:R-:W-:Y:S04]  /*27e5e0*/  BSSY.RECONVERGENT B2, `(.L_x_13136) ;  /* 0x0000056000027945 */ /* 0x000fe80003800200 */
[----:B----4-:R-:W-:Y:S05]  /*27e5f0*/  @!P2 BRA `(.L_x_13137) ;  /* 0x000000040050a947 */ /* 0x010fea0003800000 */
[----:B------:R-:W1:Y:S01]  /*27e600*/  S2R R5, SR_CgaCtaId ;  /* 0x0000000000057919 */ /* 0x000e620000008800 */
[----:B------:R-:W-:-:S04]  /*27e610*/  MOV R12, 0x400 ;  /* 0x00000400000c7802 */ /* 0x000fc80000000f00 */
[----:B-1----:R-:W-:-:S05]  /*27e620*/  LEA R12, R5, R12, 0x18 ;  /* 0x0000000c050c7211 */ /* 0x002fca00078ec0ff */
        /* <DEDUP_REMOVED lines=47> */
.L_x_13140:
[----:B------:R-:W-:Y:S05]  /*27e920*/  BSYNC.RECONVERGENT B3 ;  /* 0x0000000000037941 */ /* 0x000fea0003800200 */
.L_x_13139:
        /* <DEDUP_REMOVED lines=26> */
.L_x_13142:
[----:B------:R-:W-:Y:S05]  /*27ead0*/  BSYNC.RECONVERGENT B3 ;  /* 0x0000000000037941 */ /* 0x000fea0003800200 */
.L_x_13141:
[----:B------:R1:W-:Y:S01]  /*27eae0*/  STL [UR45], R6 ;  /* 0x00000006ff007987 */ /* 0x0003e2000810082d */
[----:B------:R-:W-:Y:S05]  /*27eaf0*/  BRA `(.L_x_13137) ;  /* 0x0000000000107947 */ /* 0x000fea0003800000 */
.L_x_13138:
[----:B------:R-:W-:-:S05]  /*27eb00*/  LEA R4, P0, R10, R32, 0x2 ;  /* 0x000000200a047211 */ /* 0x000fca00078010ff */
[----:B------:R-:W-:-:S05]  /*27eb10*/  IMAD.X R5, RZ, RZ, R33, P0 ;  /* 0x000000ffff057224 */ /* 0x000fca00000e0621 */
[----:B------:R3:W-:Y:S04]  /*27eb20*/  ST.E desc[UR36][R4.64+0x20], RZ ;  /* 0x000020ff04007985 */ /* 0x0007e8000c101924 */
[----:B-----5:R3:W-:Y:S02]  /*27eb30*/  ST.E.U8 desc[UR36][R4.64+0x20], R21 ;  /* 0x0000201504007985 */ /* 0x0207e4000c101124 */
.L_x_13137:
[----:B------:R-:W-:Y:S05]  /*27eb40*/  BSYNC.RECONVERGENT B2 ;  /* 0x0000000000027941 */ /* 0x000fea0003800200 */
.L_x_13136:
[----:B---3-5:R3:W5:Y:S01]  /*27eb50*/  LD.E.U8.STRONG.SYS R21, desc[UR36][R14.64+0x451] ;  /* 0x000451240e157980 */ /* 0x028762000c115100 */
[----:B------:R-:W-:Y:S01]  /*27eb60*/  ISETP.NE.AND P0, PT, R11, -0x1, PT ;  /* 0xffffffff0b00780c */ /* 0x000fe20003f05270 */
[----:B------:R-:W-:-:S12]  /*27eb70*/  BSSY.RECONVERGENT B2, `(.L_x_13143) ;  /* 0x000005c000027945 */ /* 0x000fd80003800200 */
[----:B---3--:R-:W-:Y:S05]  /*27eb80*/  @!P0 BRA `(.L_x_13144) ;  /* 0x0000000400608947 */ /* 0x008fea0003800000 */
[----:B------:R-:W3:Y:S01]  /*27eb90*/  S2R R5, SR_CgaCtaId ;  /* 0x0000000000057919 */ /* 0x000ee20000008800 */
        /* <DEDUP_REMOVED lines=49> */
.L_x_13147:
[----:B------:R-:W-:Y:S01]  /*27eeb0*/  IMAD.MOV.U32 R4, RZ, RZ, 0x5272 ;  /* 0x00005272ff047424 */ /* 0x000fe200078e00ff */
[----:B------:R-:W-:Y:S01]  /*27eec0*/  PLOP3.LUT P0, PT, PT, PT, PT, 0x8, 0x80 ;  /* 0x000000000080781c */ /* 0x000fe20003f0e170 */
[----:B------:R-:W-:-:S03]  /*27eed0*/  IMAD.MOV.U32 R15, RZ, RZ, -0x1 ;  /* 0xffffffffff0f7424 */ /* 0x000fc600078e00ff */
[----:B------:R0:W-:Y:S09]  /*27eee0*/  STL [UR45], R4 ;  /* 0x00000004ff007987 */ /* 0x0001f2000810082d */
.L_x_13148:
[----:B------:R-:W-:Y:S05]  /*27eef0*/  BSYNC.RECONVERGENT B3 ;  /* 0x0000000000037941 */ /* 0x000fea0003800200 */
.L_x_13146:
        /* <DEDUP_REMOVED lines=25> */
.L_x_13150:
[----:B------:R-:W-:Y:S05]  /*27f090*/  BSYNC.RECONVERGENT B3 ;  /* 0x0000000000037941 */ /* 0x000fea0003800200 */
.L_x_13149:
[----:B------:R4:W-:Y:S01]  /*27f0a0*/  STL [UR45], R6 ;  /* 0x00000006ff007987 */ /* 0x0009e2000810082d */
[----:B------:R-:W-:Y:S05]  /*27f0b0*/  BRA `(.L_x_13151) ;  /* 0x00000000001c7947 */ /* 0x000fea0003800000 */
.L_x_13145:
[----:B------:R-:W-:-:S05]  /*27f0c0*/  LEA R4, P0, R37, R14, 0x2 ;  /* 0x0000000e25047211 */ /* 0x000fca00078010ff */
[----:B------:R-:W-:-:S05]  /*27f0d0*/  IMAD.X R5, RZ, RZ, R15, P0 ;  /* 0x000000ffff057224 */ /* 0x000fca00000e060f */
[----:B------:R3:W-:Y:S04]  /*27f0e0*/  ST.E desc[UR36][R4.64+0x20], RZ ;  /* 0x000020ff04007985 */ /* 0x0007e8000c101924 */
[----:B-----5:R3:W-:Y:S01]  /*27f0f0*/  ST.E.U8 desc[UR36][R4.64+0x20], R21 ;  /* 0x0000201504007985 */ /* 0x0207e2000c101124 */
[----:B------:R-:W-:Y:S05]  /*27f100*/  BRA `(.L_x_13151) ;  /* 0x0000000000087947 */ /* 0x000fea0003800000 */
.L_x_13144:
[----:B0-----:R-:W-:-:S05]  /*27f110*/  IMAD.MOV.U32 R4, RZ, RZ, 0x5368 ;  /* 0x00005368ff047424 */ /* 0x001fca00078e00ff */
[----:B------:R0:W-:Y:S02]  /*27f120*/  STL [UR45], R4 ;  /* 0x00000004ff007987 */ /* 0x0001e4000810082d */
.L_x_13151:
[----:B------:R-:W-:Y:S05]  /*27f130*/  BSYNC.RECONVERGENT B2 ;  /* 0x0000000000027941 */ /* 0x000fea0003800200 */
.L_x_13143:
[----:B------:R-:W-:-:S05]  /*27f140*/  VIADD R10, R10, 0x2 ;  /* 0x000000020a0a7836 */ /* 0x000fca0000000000 */
[----:B------:R-:W-:-:S13]  /*27f150*/  ISETP.NE.AND P0, PT, R10, R13, PT ;  /* 0x0000000d0a00720c */ /* 0x000fda0003f05270 */
[----:B------:R-:W-:Y:S05]  /*27f160*/  @P0 BRA `(.L_x_13152) ;  /* 0xfffffff400040947 */ /* 0x000fea000383ffff */
.L_x_13135:
[----:B------:R-:W-:Y:S05]  /*27f170*/  BSYNC B1 ;  /* 0x0000000000017941 */ /* 0x000fea0003800000 */
.L_x_13134:
        /* <DEDUP_REMOVED lines=56> */
.L_x_13156:
[----:B------:R-:W-:Y:S01]  /*27f500*/  IMAD.MOV.U32 R4, RZ, RZ, 0x5272 ;  /* 0x00005272ff047424 */ /* 0x000fe200078e00ff */
[----:B------:R-:W-:Y:S01]  /*27f510*/  PLOP3.LUT P0, PT, PT, PT, PT, 0x8, 0x80 ;  /* 0x000000000080781c */ /* 0x000fe20003f0e170 */
[----:B------:R-:W-:-:S03]  /*27f520*/  IMAD.MOV.U32 R9, RZ, RZ, -0x1 ;  /* 0xffffffffff097424 */ /* 0x000fc600078e00ff */
[----:B------:R0:W-:Y:S09]  /*27f530*/  STL [UR45], R4 ;  /* 0x00000004ff007987 */ /* 0x0001f2000810082d */
.L_x_13157:
[----:B------:R-:W-:Y:S05]  /*27f540*/  BSYNC.RECONVERGENT B1 ;  /* 0x0000000000017941 */ /* 0x000fea0003800200 */
.L_x_13155:
        /* <DEDUP_REMOVED lines=25> */
.L_x_13159:
[----:B------:R-:W-:Y:S05]  /*27f6e0*/  BSYNC.RECONVERGENT B1 ;  /* 0x0000000000017941 */ /* 0x000fea0003800200 */
.L_x_13158:
[----:B------:R2:W-:Y:S01]  /*27f6f0*/  STL [UR45], R6 ;  /* 0x00000006ff007987 */ /* 0x0005e2000810082d */
[----:B------:R-:W-:Y:S05]  /*27f700*/  BRA `(.L_x_13108) ;  /* 0x00000000001c7947 */ /* 0x000fea0003800000 */
.L_x_13154:
[----:B------:R-:W-:-:S05]  /*27f710*/  LEA R4, P0, R13, R8, 0x2 ;  /* 0x000000080d047211 */ /* 0x000fca00078010ff */
[----:B------:R-:W-:-:S05]  /*27f720*/  IMAD.X R5, RZ, RZ, R9, P0 ;  /* 0x000000ffff057224 */ /* 0x000fca00000e0609 */
[----:B------:R0:W-:Y:S04]  /*27f730*/  ST.E desc[UR36][R4.64+0x20], RZ ;  /* 0x000020ff04007985 */ /* 0x0001e8000c101924 */
[----:B-----5:R0:W-:Y:S01]  /*27f740*/  ST.E.U8 desc[UR36][R4.64+0x20], R15 ;  /* 0x0000200f04007985 */ /* 0x0201e2000c101124 */
[----:B------:R-:W-:Y:S05]  /*27f750*/  BRA `(.L_x_13108) ;  /* 0x0000000000087947 */ /* 0x000fea0003800000 */
.L_x_13153:
[----:B------:R-:W-:-:S05]  /*27f760*/  IMAD.MOV.U32 R4, RZ, RZ, 0x5368 ;  /* 0x00005368ff047424 */ /* 0x000fca00078e00ff */
[----:B------:R0:W-:Y:S02]  /*27f770*/  STL [UR45], R4 ;  /* 0x00000004ff007987 */ /* 0x0001e4000810082d */
.L_x_13108:
[----:B------:R-:W-:Y:S05]  /*27f780*/  BSYNC B0 ;  /* 0x0000000000007941 */ /* 0x000fea0003800000 */
.L_x_13105:
[----:B------:R-:W-:Y:S02]  /*27f790*/  IMAD.MOV.U32 R8, RZ, RZ, 0x30 ;  /* 0x00000030ff087424 */ /* 0x000fe400078e00ff */
[----:B------:R-:W-:-:S06]  /*27f7a0*/  IMAD.MOV.U32 R9, RZ, RZ, 0x0 ;  /* 0x00000000ff097424 */ /* 0x000fcc00078e00ff */
[----:B------:R-:W2:Y:S01]  /*27f7b0*/  ATOMG.E.ADD.64.STRONG.GPU PT, R8, desc[UR36][R38.64+0x8], R8 ;  /* 0x80000808260879a8 */ /* 0x000ea200081ef524 */
[----:B------:R-:W3:Y:S01]  /*27f7c0*/  S2UR UR5, SR_CgaCtaId ;  /* 0x00000000000579c3 */ /* 0x000ee20000008800 */
[----:B------:R-:W-:Y:S01]  /*27f7d0*/  UMOV UR4, 0x400 ;  /* 0x0000040000047882 */ /* 0x000fe20000000000 */
[----:B------:R-:W-:Y:S01]  /*27f7e0*/  BSSY B4, `(.L_x_13160) ;  /* 0x0000224000047945 */ /* 0x000fe20003800000 */
[----:B---3--:R-:W-:-:S06]  /*27f7f0*/  ULEA UR4, UR5, UR4, 0x18 ;  /* 0x0000000405047291 */ /* 0x008fcc000f8ec0ff */
[----:B----4-:R-:W-:-:S05]  /*27f800*/  IMAD.U32 R12, RZ, RZ, UR4 ;  /* 0x00000004ff0c7e24 */ /* 0x010fca000f8e00ff */
[----:B012---:R-:W0:Y:S01]  /*27f810*/  LDS.128 R4, [R12] ;  /* 0x000000000c047984 */ /* 0x007e220000000c00 */
        /* <DEDUP_REMOVED lines=70> */
.L_x_13183:
        /* <DEDUP_REMOVED lines=52> */
.L_x_13171:
[----:B------:R-:W-:Y:S05]  /*27ffc0*/  BSYNC.RECONVERGENT B11 ;  /* 0x00000000000b7941 */ /* 0x000fea0003800200 */
.L_x_13170:
        /* <DEDUP_REMOVED lines=26> */
.L_x_13173:
[----:B------:R-:W-:Y:S05]  /*280170*/  BSYNC.RECONVERGENT B11 ;  /* 0x00000000000b7941 */ /* 0x000fea0003800200 */
.L_x_13172:
[----:B------:R2:W-:Y:S01]  /*280180*/  STL [UR45], R6 ;  /* 0x00000006ff007987 */ /* 0x0005e2000810082d */
[----:B------:R-:W-:Y:S05]  /*280190*/  BRA `(.L_x_13174) ;  /* 0x0000000000107947 */ /* 0x000fea0003800000 */
.L_x_13169:
[----:B------:R-:W-:-:S05]  /*2801a0*/  LEA R4, P0, R15, R20, 0x2 ;  /* 0x000000140f047211 */ /* 0x000fca00078010ff */
[----:B------:R-:W-:-:S05]  /*2801b0*/  IMAD.X R5, RZ, RZ, R21, P0 ;  /* 0x000000ffff057224 */ /* 0x000fca00000e0615 */
[----:B------:R3:W-:Y:S04]  /*2801c0*/  ST.E desc[UR36][R4.64+0x20], RZ ;  /* 0x000020ff04007985 */ /* 0x0007e8000c101924 */
[----:B------:R3:W-:Y:S02]  /*2801d0*/  ST.E.U8 desc[UR36][R4.64+0x20], RZ ;  /* 0x000020ff04007985 */ /* 0x0007e4000c101124 */
.L_x_13174:
[----:B------:R-:W-:Y:S05]  /*2801e0*/  BSYNC.RECONVERGENT B0 ;  /* 0x0000000000007941 */ /* 0x000fea0003800200 */
.L_x_13168:
        /* <DEDUP_REMOVED lines=52> */
.L_x_13178:
[----:B------:R-:W-:Y:S01]  /*280530*/  IMAD.MOV.U32 R4, RZ, RZ, 0x5272 ;  /* 0x00005272ff047424 */ /* 0x000fe200078e00ff */
[----:B------:R-:W-:Y:S01]  /*280540*/  PLOP3.LUT P0, PT, PT, PT, PT, 0x8, 0x80 ;  /* 0x000000000080781c */ /* 0x000fe20003f0e170 */
[----:B------:R-:W-:-:S03]  /*280550*/  IMAD.MOV.U32 R21, RZ, RZ, -0x1 ;  /* 0xffffffffff157424 */ /* 0x000fc600078e00ff */
[----:B------:R0:W-:Y:S09]  /*280560*/  STL [UR45], R4 ;  /* 0x00000004ff007987 */ /* 0x0001f2000810082d */
.L_x_13179:
[----:B------:R-:W-:Y:S05]  /*280570*/  BSYNC.RECONVERGENT B11 ;  /* 0x00000000000b7941 */ /* 0x000fea0003800200 */
.L_x_13177:
        /* <DEDUP_REMOVED lines=25> */
.L_x_13181:
[----:B------:R-:W-:Y:S05]  /*280710*/  BSYNC.RECONVERGENT B11 ;  /* 0x00000000000b7941 */ /* 0x000fea0003800200 */
.L_x_13180:
[----:B------:R2:W-:Y:S01]  /*280720*/  STL [UR45], R6 ;  /* 0x00000006ff007987 */ /* 0x0005e2000810082d */
[----:B------:R-:W-:Y:S05]  /*280730*/  BRA `(.L_x_13182) ;  /* 0x0000000000107947 */ /* 0x000fea0003800000 */
.L_x_13176:
[----:B------:R-:W-:-:S05]  /*280740*/  LEA R4, P0, R41, R20, 0x2 ;  /* 0x0000001429047211 */ /* 0x000fca00078010ff */
[----:B------:R-:W-:-:S05]  /*280750*/  IMAD.X R5, RZ, RZ, R21, P0 ;  /* 0x000000ffff057224 */ /* 0x000fca00000e0615 */
[----:B------:R3:W-:Y:S04]  /*280760*/  ST.E desc[UR36][R4.64+0x20], RZ ;  /* 0x000020ff04007985 */ /* 0x0007e8000c101924 */
[----:B------:R3:W-:Y:S02]  /*280770*/  ST.E.U8 desc[UR36][R4.64+0x20], RZ ;  /* 0x000020ff04007985 */ /* 0x0007e4000c101124 */
.L_x_13182:
[----:B------:R-:W-:Y:S05]  /*280780*/  BSYNC.RECONVERGENT B0 ;  /* 0x0000000000007941 */ /* 0x000fea0003800200 */
.L_x_13175:
[----:B------:R-:W-:-:S05]  /*280790*/  VIADD R15, R15, 0x2 ;  /* 0x000000020f0f7836 */ /* 0x000fca0000000000 */
[----:B------:R-:W-:-:S13]  /*2807a0*/  ISETP.NE.AND P0, PT, R15, R10, PT ;  /* 0x0000000a0f00720c */ /* 0x000fda0003f05270 */
[----:B------:R-:W-:Y:S05]  /*2807b0*/  @P0 BRA `(.L_x_13183) ;  /* 0xfffffff400300947 */ /* 0x000fea000383ffff */
.L_x_13167:
[----:B------:R-:W-:Y:S05]  /*2807c0*/  BSYNC B1 ;  /* 0x0000000000017941 */ /* 0x000fea0003800000 */
.L_x_13166:
        /* <DEDUP_REMOVED lines=50> */
.L_x_13187:
[----:B------:R-:W-:Y:S01]  /*280af0*/  IMAD.MOV.U32 R4, RZ, RZ, 0x5272 ;  /* 0x00005272ff047424 */ /* 0x000fe200078e00ff */
[----:B------:R-:W-:Y:S01]  /*280b00*/  PLOP3.LUT P0, PT, PT, PT, PT, 0x8, 0x80 ;  /* 0x000000000080781c */ /* 0x000fe20003f0e170 */
[----:B------:R-:W-:-:S03]  /*280b10*/  IMAD.MOV.U32 R15, RZ, RZ, -0x1 ;  /* 0xffffffffff0f7424 */ /* 0x000fc600078e00ff */
[----:B------:R0:W-:Y:S09]  /*280b20*/  STL [UR45], R4 ;  /* 0x00000004ff007987 */ /* 0x0001f2000810082d */
.L_x_13188:
[----:B------:R-:W-:Y:S05]  /*280b30*/  BSYNC.RECONVERGENT B1 ;  /* 0x0000000000017941 */ /* 0x000fea0003800200 */
.L_x_13186:
        /* <DEDUP_REMOVED lines=25> */
.L_x_13190:
[----:B------:R-:W-:Y:S05]  /*280cd0*/  BSYNC.RECONVERGENT B1 ;  /* 0x0000000000017941 */ /* 0x000fea0003800200 */
.L_x_13189:
[----:B------:R3:W-:Y:S01]  /*280ce0*/  STL [UR45], R6 ;  /* 0x00000006ff007987 */ /* 0x0007e2000810082d */
[----:B------:R-:W-:Y:S05]  /*280cf0*/  BRA `(.L_x_13184) ;  /* 0x0000000000107947 */ /* 0x000fea0003800000 */
.L_x_13185:
[----:B------:R-:W-:-:S05]  /*280d00*/  LEA R4, P0, R10, R14, 0x2 ;  /* 0x0000000e0a047211 */ /* 0x000fca00078010ff */
[----:B------:R-:W-:-:S05]  /*280d10*/  IMAD.X R5, RZ, RZ, R15, P0 ;  /* 0x000000ffff057224 */ /* 0x000fca00000e060f */
[----:B------:R0:W-:Y:S04]  /*280d20*/  ST.E desc[UR36][R4.64+0x20], RZ ;  /* 0x000020ff04007985 */ /* 0x0001e8000c101924 */
[----:B------:R0:W-:Y:S02]  /*280d30*/  ST.E.U8 desc[UR36][R4.64+0x20], RZ ;  /* 0x000020ff04007985 */ /* 0x0001e4000c101124 */
.L_x_13184:
[----:B------:R-:W-:Y:S05]  /*280d40*/  BSYNC.RECONVERGENT B0 ;  /* 0x0000000000007941 */ /* 0x000fea0003800200 */
.L_x_13164:
[----:B------:R-:W-:-:S13]  /*280d50*/  ISETP.GE.AND P0, PT, R8, 0x1, PT ;  /* 0x000000010800780c */ /* 0x000fda0003f06270 */
[----:B------:R-:W-:Y:S05]  /*280d60*/  @!P0 BREAK B2 ;  /* 0x0000000000028942 */ /* 0x000fea0003800000 */
[----:B------:R-:W-:Y:S05]  /*280d70*/  @!P0 BRA `(.L_x_13165) ;  /* 0x0000000800f08947 */ /* 0x000fea0003800000 */
[----:B------:R-:W-:Y:S05]  /*280d80*/  BSYNC B2 ;  /* 0x0000000000027941 */ /* 0x000fea0003800000 */
.L_x_13163:
[----:B------:R-:W-:Y:S01]  /*280d90*/  ISETP.NE.AND P2, PT, R11, -0x1, PT ;  /* 0xffffffff0b00780c */ /* 0x000fe20003f45270 */
[----:B------:R-:W-:-:S12]  /*280da0*/  IMAD.MOV.U32 R15, RZ, RZ, RZ ;  /* 0x000000ffff0f7224 */ /* 0x000fd800078e00ff */
.L_x_13205:
        /* <DEDUP_REMOVED lines=57> */
.L_x_13195:
[----:B------:R-:W-:Y:S05]  /*281140*/  BSYNC.RECONVERGENT B1 ;  /* 0x0000000000017941 */ /* 0x000fea0003800200 */
.L_x_13194:
        /* <DEDUP_REMOVED lines=26> */
.L_x_13197:
[----:B------:R-:W-:Y:S05]  /*2812f0*/  BSYNC.RECONVERGENT B1 ;  /* 0x0000000000017941 */ /* 0x000fea0003800200 */
.L_x_13196:
[----:B------:R4:W-:Y:S01]  /*281300*/  STL [UR45], R6 ;  /* 0x00000006ff007987 */ /* 0x0009e2000810082d */
[----:B------:R-:W-:Y:S01]  /*281310*/  PRMT R33, RZ, 0x7610, R33 ;  /* 0x00007610ff217816 */ /* 0x000fe20000000021 */
[----:B------:R-:W-:Y:S06]  /*281320*/  BRA `(.L_x_13192) ;  /* 0x00000000000c7947 */ /* 0x000fec0003800000 */
.L_x_13193:
[----:B------:R-:W-:-:S05]  /*281330*/  IADD3 R4, P0, PT, R10, R20, RZ ;  /* 0x000000140a047210 */ /* 0x000fca0007f1e0ff */
[----:B------:R-:W-:-:S05]  /*281340*/  IMAD.X R5, RZ, RZ, R21, P0 ;  /* 0x000000ffff057224 */ /* 0x000fca00000e0615 */
[----:B------:R1:W5:Y:S03]  /*281350*/  LD.E.U8 R33, desc[UR36][R4.64+0x20] ;  /* 0x0000202404217980 */ /* 0x000366000c101100 */
.L_x_13192:
[----:B------:R-:W-:Y:S05]  /*281360*/  BSYNC.RECONVERGENT B0 ;  /* 0x0000000000007941 */ /* 0x000fea0003800200 */
.L_x_13191:
[----:B------:R-:W-:Y:S01]  /*281370*/  ISETP.NE.AND P0, PT, R13, -0x1, PT ;  /* 0xffffffff0d00780c */ /* 0x000fe20003f05270 */
[----:B------:R-:W-:-:S12]  /*281380*/  BSSY.RECONVERGENT B0, `(.L_x_13198) ;  /* 0x0000058000007945 */ /* 0x000fd80003800200 */
[----:B01----:R-:W-:-:S05]  /*281390*/  @!P0 IMAD.MOV.U32 R4, RZ, RZ, 0x5368 ;  /* 0x00005368ff048424 */ /* 0x003fca00078e00ff */
[----:B------:R0:W-:Y:S01]  /*2813a0*/  @!P0 STL [UR45], R4 ;  /* 0x00000004ff008987 */ /* 0x0001e2000810082d */
[----:B------:R-:W-:Y:S05]  /*2813b0*/  @!P0 BRA `(.L_x_13199) ;  /* 0x0000000400508947 */ /* 0x000fea0003800000 */
[----:B------:R-:W1:Y:S01]  /*2813c0*/  S2R R5, SR_CgaCtaId ;  /* 0x0000000000057919 */ /* 0x000e620000008800 */
[----:B0-----:R-:W-:-:S04]  /*2813d0*/  MOV R4, 0x400 ;  /* 0x0000040000047802 */ /* 0x001fc80000000f00 */
[----:B-1----:R-:W-:-:S05]  /*2813e0*/  LEA R14, R5, R4, 0x18 ;  /* 0x00000004050e7211 */ /* 0x002fca00078ec0ff */
        /* <DEDUP_REMOVED lines=47> */
.L_x_13202:
[----:B------:R-:W-:Y:S05]  /*2816e0*/  BSYNC.RECONVERGENT B1 ;  /* 0x0000000000017941 */ /* 0x000fea0003800200 */
.L_x_13201:
        /* <DEDUP_REMOVED lines=26> */
.L_x_13204:
[----:B------:R-:W-:Y:S05]  /*281890*/  BSYNC.RECONVERGENT B1 ;  /* 0x0000000000017941 */ /* 0x000fea0003800200 */
.L_x_13203:
[----:B------:R1:W-:Y:S01]  /*2818a0*/  STL [UR45], R6 ;  /* 0x00000006ff007987 */ /* 0x0003e2000810082d */
[----:B------:R-:W-:Y:S05]  /*2818b0*/  BRA `(.L_x_13199) ;  /* 0x0000000000107947 */ /* 0x000fea0003800000 */
.L_x_13200:
[----:B------:R-:W-:-:S05]  /*2818c0*/  IADD3 R4, P0, PT, R10, R20, RZ ;  /* 0x000000140a047210 */ /* 0x000fca0007f1e0ff */
[----:B------:R-:W-:-:S05]  /*2818d0*/  IMAD.X R5, RZ, RZ, R21, P0 ;  /* 0x000000ffff057224 */ /* 0x000fca00000e0615 */
[----:B------:R1:W-:Y:S04]  /*2818e0*/  ST.E desc[UR36][R4.64+0x20], RZ ;  /* 0x000020ff04007985 */ /* 0x0003e8000c101924 */
[----:B-----5:R1:W-:Y:S02]  /*2818f0*/  ST.E.U8 desc[UR36][R4.64+0x20], R33 ;  /* 0x0000202104007985 */ /* 0x0203e4000c101124 */
.L_x_13199:
[----:B------:R-:W-:Y:S05]  /*281900*/  BSYNC.RECONVERGENT B0 ;  /* 0x0000000000007941 */ /* 0x000fea0003800200 */
.L_x_13198:
[----:B------:R-:W-:-:S05]  /*281910*/  VIADD R15, R15, 0x1 ;  /* 0x000000010f0f7836 */ /* 0x000fca0000000000 */
[----:B------:R-:W-:-:S13]  /*281920*/  ISETP.NE.AND P0, PT, R15, R8, PT ;  /* 0x000000080f00720c */ /* 0x000fda0003f05270 */
[----:B------:R-:W-:Y:S05]  /*281930*/  @P0 BRA `(.L_x_13205) ;  /* 0xfffffff4001c0947 */ /* 0x000fea000383ffff */
.L_x_13165:
[----:B------:R-:W-:Y:S05]  /*281940*/  BSYNC B3 ;  /* 0x0000000000037941 */ /* 0x000fea0003800000 */
.L_x_13162:
[----:B------:R-:W0:Y:S01]  /*281950*/  S2UR UR5, SR_CgaCtaId ;  /* 0x00000000000579c3 */ /* 0x000e220000008800 */
[----:B------:R-:W-:Y:S02]  /*281960*/  UMOV UR4, 0x400 ;  /* 0x0000040000047882 */ /* 0x000fe40000000000 */
[----:B0-----:R-:W-:-:S06]  /*281970*/  ULEA UR4, UR5, UR4, 0x18 ;  /* 0x0000000405047291 */ /* 0x001fcc000f8ec0ff */
[----:B------:R-:W-:-:S05]  /*281980*/  IMAD.U32 R12, RZ, RZ, UR4 ;  /* 0x00000004ff0c7e24 */ /* 0x000fca000f8e00ff */
[----:B-1----:R-:W0:Y:S02]  /*281990*/  LDS.64 R4, [R12] ;  /* 0x000000000c047984 */ /* 0x002e240000000a00 */
[----:B0-----:R-:W-:-:S05]  /*2819a0*/  IMAD.WIDE R4, R9, 0x10, R4 ;  /* 0x0000001009047825 */ /* 0x001fca00078e0204 */
[----:B------:R-:W-:Y:S04]  /*2819b0*/  ST.E desc[UR36][R4.64+0x20], R13 ;  /* 0x0000200d04007985 */ /* 0x000fe8000c101924 */
[----:B--234-:R-:W0:Y:S02]  /*2819c0*/  LDS.64 R6, [R12] ;  /* 0x000000000c067984 */ /* 0x01ce240000000a00 */
[----:B0-----:R-:W-:-:S05]  /*2819d0*/  IMAD.WIDE R6, R9, 0x10, R6 ;  /* 0x0000001009067825 */ /* 0x001fca00078e0206 */
[----:B------:R-:W-:Y:S04]  /*2819e0*/  ST.E desc[UR36][R6.64+0x28], R8 ;  /* 0x0000280806007985 */ /* 0x000fe8000c101924 */
[----:B------:R-:W0:Y:S02]  /*2819f0*/  LDS.64 R10, [R12] ;  /* 0x000000000c0a7984 */ /* 0x000e240000000a00 */
[----:B0-----:R-:W-:-:S05]  /*281a00*/  IMAD.WIDE R10, R9, 0x10, R10 ;  /* 0x00000010090a7825 */ /* 0x001fca00078e020a */
[----:B------:R1:W-:Y:S02]  /*281a10*/  ST.E desc[UR36][R10.64+0x30], RZ ;  /* 0x000030ff0a007985 */ /* 0x0003e4000c101924 */
.L_x_13161:
[----:B------:R-:W-:Y:S05]  /*281a20*/  BSYNC B4 ;  /* 0x0000000000047941 */ /* 0x000fea0003800000 */
.L_x_13160:
        /* <DEDUP_REMOVED lines=53> */
.L_x_13210:
[----:B------:R-:W-:Y:S05]  /*281d80*/  BSYNC.RECONVERGENT B1 ;  /* 0x0000000000017941 */ /* 0x000fea0003800200 */
.L_x_13209:
        /* <DEDUP_REMOVED lines=26> */
.L_x_13212:
[----:B------:R-:W-:Y:S05]  /*281f30*/  BSYNC.RECONVERGENT B1 ;  /* 0x0000000000017941 */ /* 0x000fea0003800200 */
.L_x_13211:
[----:B------:R4:W-:Y:S01]  /*281f40*/  STL [UR45], R6 ;  /* 0x00000006ff007987 */ /* 0x0009e2000810082d */
[----:B------:R-:W-:Y:S05]  /*281f50*/  BRA `(.L_x_13207) ;  /* 0x00000000000c7947 */ /* 0x000fea0003800000 */
.L_x_13208:
[----:B------:R-:W-:-:S05]  /*281f60*/  LEA R4, P0, R0, R10, 0x2 ;  /* 0x0000000a00047211 */ /* 0x000fca00078010ff */
[----:B------:R-:W-:-:S05]  /*281f70*/  IMAD.X R5, RZ, RZ, R11, P0 ;  /* 0x000000ffff057224 */ /* 0x000fca00000e060b */
[----:B------:R3:W-:Y:S03]  /*281f80*/  ST.E desc[UR36][R4.64+0x20], R9 ;  /* 0x0000200904007985 */ /* 0x0007e6000c101924 */
.L_x_13207:
[----:B------:R-:W-:Y:S05]  /*281f90*/  BSYNC.RECONVERGENT B0 ;  /* 0x0000000000007941 */ /* 0x000fea0003800200 */
.L_x_13206:
[----:B---3--:R-:W3:Y:S02]  /*281fa0*/  LDC.64 R8, c[0x4][0x10] ;  /* 0x01000400ff087b82 */ /* 0x008ee40000000a00 */
[----:B---3--:R-:W5:Y:S01]  /*281fb0*/  LDG.E.64 R8, desc[UR36][R8.64] ;  /* 0x0000002408087981 */ /* 0x008f62000c1e1b00 */
[----:B------:R-:W-:-:S07]  /*281fc0*/  VIADD R0, R0, 0x1 ;  /* 0x0000000100007836 */ /* 0x000fce0000000000 */
.L_x_13102:
[----:B------:R-:W-:Y:S05]  /*281fd0*/  BSYNC B5 ;  /* 0x0000000000057941 */ /* 0x000fea0003800000 */
.L_x_13101:
[----:B0-2--5:R-:W2:Y:S01]  /*281fe0*/  LD.E.U8.STRONG.SYS R4, desc[UR36][R8.64+0x1b] ;  /* 0x00001b2408047980 */ /* 0x025ea2000c115100 */
[----:B------:R-:W-:Y:S01]  /*281ff0*/  BSSY B5, `(.L_x_13213) ;  /* 0x00004fb000057945 */ /* 0x000fe20003800000 */
[----:B--2---:R-:W-:-:S13]  /*282000*/  ISETP.NE.AND P0, PT, R4, RZ, PT ;  /* 0x000000ff0400720c */ /* 0x004fda0003f05270 */
[----:B------:R-:W-:Y:S05]  /*282010*/  @!P0 BRA `(.L_x_13214) ;  /* 0x0000004c00e08947 */ /* 0x000fea0003800000 */
[----:B------:R-:W-:Y:S01]  /*282020*/  BSSY B0, `(.L_x_13215) ;  /* 0x000000a000007945 */ /* 0x000fe20003800000 */
[----:B------:R-:W-:-:S07]  /*282030*/  IMAD.MOV.U32 R7, RZ, RZ, RZ ;  /* 0x000000ffff077224 */ /* 0x000fce00078e00ff */
.L_x_13216:
        /* <DEDUP_REMOVED lines=9> */
.L_x_13215:
        /* <DEDUP_REMOVED lines=20> */
[----:B---34-:R-:W0:Y:S01]  /*282210*/  LDS.128 R4, [R14] ;  /* 0x000000000e047984 */ /* 0x018e220000000c00 */
        /* <DEDUP_REMOVED lines=28> */
.L_x_13238:
        /* <DEDUP_REMOVED lines=52> */
.L_x_13226:
[----:B------:R-:W-:Y:S05]  /*282720*/  BSYNC.RECONVERGENT B4 ;  /* 0x0000000000047941 */ /* 0x000fea0003800200 */
.L_x_13225:
        /* <DEDUP_REMOVED lines=26> */
.L_x_13228:
[----:B------:R-:W-:Y:S05]  /*2828d0*/  BSYNC.RECONVERGENT B4 ;  /* 0x0000000000047941 */ /* 0x000fea0003800200 */
.L_x_13227:
[----:B------:R2:W-:Y:S01]  /*2828e0*/  STL [UR45], R6 ;  /* 0x00000006ff007987 */ /* 0x0005e2000810082d */
[----:B------:R-:W-:Y:S05]  /*2828f0*/  BRA `(.L_x_13229) ;  /* 0x0000000000107947 */ /* 0x000fea0003800000 */
.L_x_13224:
[----:B------:R-:W-:-:S05]  /*282900*/  LEA R4, P0, R13, R32, 0x2 ;  /* 0x000000200d047211 */ /* 0x000fca00078010ff */
[----:B------:R-:W-:-:S05]  /*282910*/  IMAD.X R5, RZ, RZ, R33, P0 ;  /* 0x000000ffff057224 */ /* 0x000fca00000e0621 */
[----:B------:R0:W-:Y:S04]  /*282920*/  ST.E desc[UR36][R4.64+0x20], RZ ;  /* 0x000020ff04007985 */ /* 0x0001e8000c101924 */
[----:B------:R0:W-:Y:S02]  /*282930*/  ST.E.U8 desc[UR36][R4.64+0x20], RZ ;  /* 0x000020ff04007985 */ /* 0x0001e4000c101124 */
.L_x_13229:
[----:B------:R-:W-:Y:S05]  /*282940*/  BSYNC.RECONVERGENT B3 ;  /* 0x0000000000037941 */ /* 0x000fea0003800200 */
.L_x_13223:
        /* <DEDUP_REMOVED lines=52> */
.L_x_13233:
[----:B------:R-:W-:Y:S01]  /*282c90*/  IMAD.MOV.U32 R4, RZ, RZ, 0x5272 ;  /* 0x00005272ff047424 */ /* 0x000fe200078e00ff */
[----:B------:R-:W-:Y:S01]  /*282ca0*/  PLOP3.LUT P0, PT, PT, PT, PT, 0x8, 0x80 ;  /* 0x000000000080781c */ /* 0x000fe20003f0e170 */
[----:B------:R-:W-:-:S03]  /*282cb0*/  IMAD.MOV.U32 R15, RZ, RZ, -0x1 ;  /* 0xffffffffff0f7424 */ /* 0x000fc600078e00ff */
[----:B------:R0:W-:Y:S09]  /*282cc0*/  STL [UR45], R4 ;  /* 0x00000004ff007987 */ /* 0x0001f2000810082d */
.L_x_13234:
[----:B------:R-:W-:Y:S05]  /*282cd0*/  BSYNC.RECONVERGENT B4 ;  /* 0x0000000000047941 */ /* 0x000fea0003800200 */
.L_x_13232:
        /* <DEDUP_REMOVED lines=25> */
.L_x_13236:
[----:B------:R-:W-:Y:S05]  /*282e70*/  BSYNC.RECONVERGENT B4 ;  /* 0x0000000000047941 */ /* 0x000fea0003800200 */
.L_x_13235:
[----:B------:R2:W-:Y:S01]  /*282e80*/  STL [UR45], R6 ;  /* 0x00000006ff007987 */ /* 0x0005e2000810082d */
[----:B------:R-:W-:Y:S05]  /*282e90*/  BRA `(.L_x_13237) ;  /* 0x0000000000107947 */ /* 0x000fea0003800000 */
.L_x_13231:
[----:B------:R-:W-:-:S05]  /*282ea0*/  LEA R4, P0, R37, R32, 0x2 ;  /* 0x0000002025047211 */ /* 0x000fca00078010ff */
[----:B------:R-:W-:-:S05]  /*282eb0*/  IMAD.X R5, RZ, RZ, R33, P0 ;  /* 0x000000ffff057224 */ /* 0x000fca00000e0621 */
[----:B------:R3:W-:Y:S04]  /*282ec0*/  ST.E desc[UR36][R4.64+0x20], RZ ;  /* 0x000020ff04007985 */ /* 0x0007e8000c101924 */
[----:B------:R3:W-:Y:S02]  /*282ed0*/  ST.E.U8 desc[UR36][R4.64+0x20], RZ ;  /* 0x000020ff04007985 */ /* 0x0007e4000c101124 */
.L_x_13237:
[----:B------:R-:W-:Y:S05]  /*282ee0*/  BSYNC.RECONVERGENT B3 ;  /* 0x0000000000037941 */ /* 0x000fea0003800200 */
.L_x_13230:
[----:B------:R-:W-:-:S05]  /*282ef0*/  VIADD R13, R13, 0x2 ;  /* 0x000000020d0d7836 */ /* 0x000fca0000000000 */
[----:B------:R-:W-:-:S13]  /*282f00*/  ISETP.NE.AND P0, PT, R13, R12, PT ;  /* 0x0000000c0d00720c */ /* 0x000fda0003f05270 */
[----:B------:R-:W-:Y:S05]  /*282f10*/  @P0 BRA `(.L_x_13238) ;  /* 0xfffffff400300947 */ /* 0x000fea000383ffff */
.L_x_13222:
[----:B------:R-:W-:Y:S05]  /*282f20*/  BSYNC B1 ;  /* 0x0000000000017941 */ /* 0x000fea0003800000 */
.L_x_13221:
        /* <DEDUP_REMOVED lines=49> */
.L_x_13242:
[----:B------:R-:W-:Y:S01]  /*283240*/  IMAD.MOV.U32 R4, RZ, RZ, 0x5272 ;  /* 0x00005272ff047424 */ /* 0x000fe200078e00ff */
[----:B------:R-:W-:Y:S01]  /*283250*/  PLOP3.LUT P0, PT, PT, PT, PT, 0x8, 0x80 ;  /* 0x000000000080781c */ /* 0x000fe20003f0e170 */
[----:B------:R-:W-:-:S03]  /*283260*/  IMAD.MOV.U32 R13, RZ, RZ, -0x1 ;  /* 0xffffffffff0d7424 */ /* 0x000fc600078e00ff */
[----:B------:R0:W-:Y:S09]  /*283270*/  STL [UR45], R4 ;  /* 0x00000004ff007987 */ /* 0x0001f2000810082d */
.L_x_13243:
[----:B------:R-:W-:Y:S05]  /*283280*/  BSYNC.RECONVERGENT B3 ;  /* 0x0000000000037941 */ /* 0x000fea0003800200 */
.L_x_13241:
        /* <DEDUP_REMOVED lines=25> */
.L_x_13245:
[----:B------:R-:W-:Y:S05]  /*283420*/  BSYNC.RECONVERGENT B3 ;  /* 0x0000000000037941 */ /* 0x000fea0003800200 */
.L_x_13244:
[----:B------:R2:W-:Y:S01]  /*283430*/  STL [UR45], R6 ;  /* 0x00000006ff007987 */ /* 0x0005e2000810082d */
[----:B------:R-:W-:Y:S05]  /*283440*/  BRA `(.L_x_13239) ;  /* 0x0000000000107947 */ /* 0x000fea0003800000 */
.L_x_13240:
[----:B------:R-:W-:-:S05]  /*283450*/  LEA R12, P0, R12, R32, 0x2 ;  /* 0x000000200c0c7211 */ /* 0x000fca00078010ff */
[----:B------:R-:W-:-:S05]  /*283460*/  IMAD.X R13, RZ, RZ, R33, P0 ;  /* 0x000000ffff0d7224 */ /* 0x000fca00000e0621 */
[----:B------:R4:W-:Y:S04]  /*283470*/  ST.E desc[UR36][R12.64+0x20], RZ ;  /* 0x000020ff0c007985 */ /* 0x0009e8000c101924 */
[----:B------:R4:W-:Y:S02]  /*283480*/  ST.E.U8 desc[UR36][R12.64+0x20], RZ ;  /* 0x000020ff0c007985 */ /* 0x0009e4000c101124 */
.L_x_13239:
[----:B------:R-:W-:Y:S05]  /*283490*/  BSYNC.RECONVERGENT B1 ;  /* 0x0000000000017941 */ /* 0x000fea0003800200 */
.L_x_13219:
[----:B------:R-:W-:-:S13]  /*2834a0*/  ISETP.NE.AND P0, PT, R10, RZ, PT ;  /* 0x000000ff0a00720c */ /* 0x000fda0003f05270 */
[----:B------:R-:W-:Y:S05]  /*2834b0*/  @!P0 BREAK B2 ;  /* 0x0000000000028942 */ /* 0x000fea0003800000 */
[----:B------:R-:W-:Y:S05]  /*2834c0*/  @!P0 BRA `(.L_x_13220) ;  /* 0x0000001000a08947 */ /* 0x000fea0003800000 */
[----:B------:R-:W-:Y:S05]  /*2834d0*/  BSYNC B2 ;  /* 0x0000000000027941 */ /* 0x000fea0003800000 */
.L_x_13218:
[----:B------:R-:W-:Y:S01]  /*2834e0*/  ISETP.NE.AND P0, PT, R10, 0x1, PT ;  /* 0x000000010a00780c */ /* 0x000fe20003f05270 */
[----:B------:R-:W-:Y:S01]  /*2834f0*/  BSSY B1, `(.L_x_13246) ;  /* 0x00000c5000017945 */ /* 0x000fe20003800000 */
[----:B----4-:R-:W-:-:S11]  /*283500*/  IMAD.MOV.U32 R13, RZ, RZ, RZ ;  /* 0x000000ffff0d7224 */ /* 0x010fd600078e00ff */
[----:B------:R-:W-:Y:S05]  /*283510*/  @!P0 BRA `(.L_x_13247) ;  /* 0x0000000c00088947 */ /* 0x000fea0003800000 */
[----:B------:R-:W-:Y:S01]  /*283520*/  LOP3.LUT R13, R10, 0x7ffffffe, RZ, 0xc0, !PT ;  /* 0x7ffffffe0a0d7812 */ /* 0x000fe200078ec0ff */
[----:B-1----:R-:W-:Y:S01]  /*283530*/  IMAD.MOV.U32 R10, RZ, RZ, RZ ;  /* 0x000000ffff0a7224 */ /* 0x002fe200078e00ff */
[----:B------:R-:W-:-:S13]  /*283540*/  ISETP.NE.AND P2, PT, R11, -0x1, PT ;  /* 0xffffffff0b00780c */ /* 0x000fda0003f45270 */
.L_x_13264:
        /* <DEDUP_REMOVED lines=58> */
.L_x_13252:
[----:B------:R-:W-:Y:S05]  /*2838f0*/  BSYNC.RECONVERGENT B3 ;  /* 0x0000000000037941 */ /* 0x000fea0003800200 */
.L_x_13251:
        /* <DEDUP_REMOVED lines=26> */
.L_x_13254:
[----:B------:R-:W-:Y:S05]  /*283aa0*/  BSYNC.RECONVERGENT B3 ;  /* 0x0000000000037941 */ /* 0x000fea0003800200 */
.L_x_13253:
[----:B------:R3:W-:Y:S01]  /*283ab0*/  STL [UR45], R6 ;  /* 0x00000006ff007987 */ /* 0x0007e2000810082d */
[----:B------:R-:W-:Y:S05]  /*283ac0*/  BRA `(.L_x_13249) ;  /* 0x0000000000107947 */ /* 0x000fea0003800000 */
.L_x_13250:
[----:B------:R-:W-:-:S05]  /*283ad0*/  LEA R4, P0, R10, R32, 0x2 ;  /* 0x000000200a047211 */ /* 0x000fca00078010ff */
[----:B------:R-:W-:-:S05]  /*283ae0*/  IMAD.X R5, RZ, RZ, R33, P0 ;  /* 0x000000ffff057224 */ /* 0x000fca00000e0621 */
[----:B------:R1:W-:Y:S04]  /*283af0*/  ST.E desc[UR36][R4.64+0x20], RZ ;  /* 0x000020ff04007985 */ /* 0x0003e8000c101924 */
[----:B-----5:R1:W-:Y:S02]  /*283b00*/  ST.E.U8 desc[UR36][R4.64+0x20], R21 ;  /* 0x0000201504007985 */ /* 0x0203e4000c101124 */
.L_x_13249:
[----:B------:R-:W-:Y:S05]  /*283b10*/  BSYNC.RECONVERGENT B2 ;  /* 0x0000000000027941 */ /* 0x000fea0003800200 */
.L_x_13248:
[----:B-1---5:R1:W5:Y:S01]  /*283b20*/  LD.E.U8.STRONG.SYS R21, desc[UR36][R14.64+0x851] ;  /* 0x000851240e157980 */ /* 0x022362000c115100 */
[----:B------:R-:W-:Y:S01]  /*283b30*/  ISETP.NE.AND P0, PT, R11, -0x1, PT ;  /* 0xffffffff0b00780c */ /* 0x000fe20003f05270 */
[----:B------:R-:W-:-:S12]  /*283b40*/  BSSY.RECONVERGENT B2, `(.L_x_13255) ;  /* 0x000005c000027945 */ /* 0x000fd80003800200 */
[----:B-1----:R-:W-:Y:S05]  /*283b50*/  @!P0 BRA `(.L_x_13256) ;  /* 0x0000000400608947 */ /* 0x002fea0003800000 */
[----:B------:R-:W1:Y:S01]  /*283b60*/  S2R R5, SR_CgaCtaId ;  /* 0x0000000000057919 */ /* 0x000e620000008800 */
[----:B------:R-:W-:-:S04]  /*283b70*/  MOV R12, 0x400 ;  /* 0x00000400000c7802 */ /* 0x000fc80000000f00 */
[----:B-1----:R-:W-:-:S05]  /*283b80*/  LEA R12, R5, R12, 0x18 ;  /* 0x0000000c050c7211 */ /* 0x002fca00078ec0ff */
[----:B0-23--:R-:W0:Y:S02]  /*283b90*/  LDS.128 R4, [R12] ;  /* 0x000000000c047984 */ /* 0x00de240000000c00 */
        /* <DEDUP_REMOVED lines=46> */
.L_x_13259:
[----:B------:R-:W-:Y:S01]  /*283e80*/  IMAD.MOV.U32 R4, RZ, RZ, 0x5272 ;  /* 0x00005272ff047424 */ /* 0x000fe200078e00ff */
[----:B------:R-:W-:Y:S01]  /*283e90*/  PLOP3.LUT P0, PT, PT, PT, PT, 0x8, 0x80 ;  /* 0x000000000080781c */ /* 0x000fe20003f0e170 */
[----:B------:R-:W-:-:S03]  /*283ea0*/  IMAD.MOV.U32 R15, RZ, RZ, -0x1 ;  /* 0xffffffffff0f7424 */ /* 0x000fc600078e00ff */
[----:B------:R0:W-:Y:S09]  /*283eb0*/  STL [UR45], R4 ;  /* 0x00000004ff007987 */ /* 0x0001f2000810082d */
.L_x_13260:
[----:B------:R-:W-:Y:S05]  /*283ec0*/  BSYNC.RECONVERGENT B3 ;  /* 0x0000000000037941 */ /* 0x000fea0003800200 */
.L_x_13258:
        /* <DEDUP_REMOVED lines=25> */
.L_x_13262:
[----:B------:R-:W-:Y:S05]  /*284060*/  BSYNC.RECONVERGENT B3 ;  /* 0x0000000000037941 */ /* 0x000fea0003800200 */
.L_x_13261:
[----:B------:R4:W-:Y:S01]  /*284070*/  STL [UR45], R6 ;  /* 0x00000006ff007987 */ /* 0x0009e2000810082d */
[----:B------:R-:W-:Y:S05]  /*284080*/  BRA `(.L_x_13263) ;  /* 0x00000000001c7947 */ /* 0x000fea0003800000 */
.L_x_13257:
[----:B------:R-:W-:-:S05]  /*284090*/  LEA R4, P0, R37, R14, 0x2 ;  /* 0x0000000e25047211 */ /* 0x000fca00078010ff */
[----:B------:R-:W-:-:S05]  /*2840a0*/  IMAD.X R5, RZ, RZ, R15, P0 ;  /* 0x000000ffff057224 */ /* 0x000fca00000e060f */
[----:B------:R1:W-:Y:S04]  /*2840b0*/  ST.E desc[UR36][R4.64+0x20], RZ ;  /* 0x000020ff04007985 */ /* 0x0003e8000c101924 */
[----:B-----5:R1:W-:Y:S01]  /*2840c0*/  ST.E.U8 desc[UR36][R4.64+0x20], R21 ;  /* 0x0000201504007985 */ /* 0x0203e2000c101124 */
[----:B------:R-:W-:Y:S05]  /*2840d0*/  BRA `(.L_x_13263) ;  /* 0x0000000000087947 */ /* 0x000fea0003800000 */
.L_x_13256:
[----:B0-----:R-:W-:-:S05]  /*2840e0*/  IMAD.MOV.U32 R4, RZ, RZ, 0x5368 ;  /* 0x00005368ff047424 */ /* 0x001fca00078e00ff */
[----:B------:R0:W-:Y:S02]  /*2840f0*/  STL [UR45], R4 ;  /* 0x00000004ff007987 */ /* 0x0001e4000810082d */
.L_x_13263:
[----:B------:R-:W-:Y:S05]  /*284100*/  BSYNC.RECONVERGENT B2 ;  /* 0x0000000000027941 */ /* 0x000fea0003800200 */
.L_x_13255:
[----:B------:R-:W-:-:S05]  /*284110*/  VIADD R10, R10, 0x2 ;  /* 0x000000020a0a7836 */ /* 0x000fca0000000000 */
[----:B------:R-:W-:-:S13]  /*284120*/  ISETP.NE.AND P0, PT, R10, R13, PT ;  /* 0x0000000d0a00720c */ /* 0x000fda0003f05270 */
[----:B------:R-:W-:Y:S05]  /*284130*/  @P0 BRA `(.L_x_13264) ;  /* 0xfffffff400040947 */ /* 0x000fea000383ffff */
.L_x_13247:
[----:B------:R-:W-:Y:S05]  /*284140*/  BSYNC B1 ;  /* 0x0000000000017941 */ /* 0x000fea0003800000 */
.L_x_13246:
        /* <DEDUP_REMOVED lines=56> */
.L_x_13268:
[----:B------:R-:W-:Y:S01]  /*2844d0*/  IMAD.MOV.U32 R4, RZ, RZ, 0x5272 ;  /* 0x00005272ff047424 */ /* 0x000fe200078e00ff */
[----:B------:R-:W-:Y:S01]  /*2844e0*/  PLOP3.LUT P0, PT, PT, PT, PT, 0x8, 0x80 ;  /* 0x000000000080781c */ /* 0x000fe20003f0e170 */
[----:B------:R-:W-:-:S03]  /*2844f0*/  IMAD.MOV.U32 R9, RZ, RZ, -0x1 ;  /* 0xffffffffff097424 */ /* 0x000fc600078e00ff */
[----:B------:R0:W-:Y:S09]  /*284500*/  STL [UR45], R4 ;  /* 0x00000004ff007987 */ /* 0x0001f2000810082d */
.L_x_13269:
[----:B------:R-:W-:Y:S05]  /*284510*/  BSYNC.RECONVERGENT B1 ;  /* 0x0000000000017941 */ /* 0x000fea0003800200 */
.L_x_13267:
        /* <DEDUP_REMOVED lines=25> */
.L_x_13271:
[----:B------:R-:W-:Y:S05]  /*2846b0*/  BSYNC.RECONVERGENT B1 ;  /* 0x0000000000017941 */ /* 0x000fea0003800200 */
.L_x_13270:
[----:B------:R2:W-:Y:S01]  /*2846c0*/  STL [UR45], R6 ;  /* 0x00000006ff007987 */ /* 0x0005e2000810082d */
[----:B------:R-:W-:Y:S05]  /*2846d0*/  BRA `(.L_x_13220) ;  /* 0x00000000001c7947 */ /* 0x000fea0003800000 */
.L_x_13266:
[----:B------:R-:W-:-:S05]  /*2846e0*/  LEA R4, P0, R13, R8, 0x2 ;  /* 0x000000080d047211 */ /* 0x000fca00078010ff */
[----:B------:R-:W-:-:S05]  /*2846f0*/  IMAD.X R5, RZ, RZ, R9, P0 ;  /* 0x000000ffff057224 */ /* 0x000fca00000e0609 */
[----:B------:R0:W-:Y:S04]  /*284700*/  ST.E desc[UR36][R4.64+0x20], RZ ;  /* 0x000020ff04007985 */ /* 0x0001e8000c101924 */
[----:B-----5:R0:W-:Y:S01]  /*284710*/  ST.E.U8 desc[UR36][R4.64+0x20], R15 ;  /* 0x0000200f04007985 */ /* 0x0201e2000c101124 */
[----:B------:R-:W-:Y:S05]  /*284720*/  BRA `(.L_x_13220) ;  /* 0x0000000000087947 */ /* 0x000fea0003800000 */
.L_x_13265:
[----:B------:R-:W-:-:S05]  /*284730*/  IMAD.MOV.U32 R4, RZ, RZ, 0x5368 ;  /* 0x00005368ff047424 */ /* 0x000fca00078e00ff */
[----:B------:R0:W-:Y:S02]  /*284740*/  STL [UR45], R4 ;  /* 0x00000004ff007987 */ /* 0x0001e4000810082d */
.L_x_13220:
[----:B------:R-:W-:Y:S05]  /*284750*/  BSYNC B0 ;  /* 0x0000000000007941 */ /* 0x000fea0003800000 */
.L_x_13217:
        /* <DEDUP_REMOVED lines=79> */
.L_x_13295:
        /* <DEDUP_REMOVED lines=52> */
.L_x_13283:
[----:B------:R-:W-:Y:S05]  /*284f90*/  BSYNC.RECONVERGENT B11 ;  /* 0x00000000000b7941 */ /* 0x000fea0003800200 */
.L_x_13282:
        /* <DEDUP_REMOVED lines=26> */
.L_x_13285:
[----:B------:R-:W-:Y:S05]  /*285140*/  BSYNC.RECONVERGENT B11 ;  /* 0x00000000000b7941 */ /* 0x000fea0003800200 */
.L_x_13284:
[----:B------:R2:W-:Y:S01]  /*285150*/  STL [UR45], R6 ;  /* 0x00000006ff007987 */ /* 0x0005e2000810082d */
[----:B------:R-:W-:Y:S05]  /*285160*/  BRA `(.L_x_13286) ;  /* 0x0000000000107947 */ /* 0x000fea0003800000 */
.L_x_13281:
[----:B------:R-:W-:-:S05]  /*285170*/  LEA R4, P0, R15, R20, 0x2 ;  /* 0x000000140f047211 */ /* 0x000fca00078010ff */
[----:B------:R-:W-:-:S05]  /*285180*/  IMAD.X R5, RZ, RZ, R21, P0 ;  /* 0x000000ffff057224 */ /* 0x000fca00000e0615 */
[----:B------:R0:W-:Y:S04]  /*285190*/  ST.E desc[UR36][R4.64+0x20], RZ ;  /* 0x000020ff04007985 */ /* 0x0001e8000c101924 */
[----:B------:R0:W-:Y:S02]  /*2851a0*/  ST.E.U8 desc[UR36][R4.64+0x20], RZ ;  /* 0x000020ff04007985 */ /* 0x0001e4000c101124 */
.L_x_13286:
[----:B------:R-:W-:Y:S05]  /*2851b0*/  BSYNC.RECONVERGENT B0 ;  /* 0x0000000000007941 */ /* 0x000fea0003800200 */
.L_x_13280:
        /* <DEDUP_REMOVED lines=52> */
.L_x_13290:
[----:B------:R-:W-:Y:S01]  /*285500*/  IMAD.MOV.U32 R4, RZ, RZ, 0x5272 ;  /* 0x00005272ff047424 */ /* 0x000fe200078e00ff */
[----:B------:R-:W-:Y:S01]  /*285510*/  PLOP3.LUT P0, PT, PT, PT, PT, 0x8, 0x80 ;  /* 0x000000000080781c */ /* 0x000fe20003f0e170 */
[----:B------:R-:W-:-:S03]  /*285520*/  IMAD.MOV.U32 R21, RZ, RZ, -0x1 ;  /* 0xffffffffff157424 */ /* 0x000fc600078e00ff */
[----:B------:R0:W-:Y:S09]  /*285530*/  STL [UR45], R4 ;  /* 0x00000004ff007987 */ /* 0x0001f2000810082d */
.L_x_13291:
[----:B------:R-:W-:Y:S05]  /*285540*/  BSYNC.RECONVERGENT B11 ;  /* 0x00000000000b7941 */ /* 0x000fea0003800200 */
.L_x_13289:
        /* <DEDUP_REMOVED lines=25> */
.L_x_13293:
[----:B------:R-:W-:Y:S05]  /*2856e0*/  BSYNC.RECONVERGENT B11 ;  /* 0x00000000000b7941 */ /* 0x000fea0003800200 */
.L_x_13292:
[----:B------:R2:W-:Y:S01]  /*2856f0*/  STL [UR45], R6 ;  /* 0x00000006ff007987 */ /* 0x0005e2000810082d */
[----:B------:R-:W-:Y:S05]  /*285700*/  BRA `(.L_x_13294) ;  /* 0x0000000000107947 */ /* 0x000fea0003800000 */
.L_x_13288:
[----:B------:R-:W-:-:S05]  /*285710*/  LEA R4, P0, R41, R20, 0x2 ;  /* 0x0000001429047211 */ /* 0x000fca00078010ff */
[----:B------:R-:W-:-:S05]  /*285720*/  IMAD.X R5, RZ, RZ, R21, P0 ;  /* 0x000000ffff057224 */ /* 0x000fca00000e0615 */
[----:B------:R3:W-:Y:S04]  /*285730*/  ST.E desc[UR36][R4.64+0x20], RZ ;  /* 0x000020ff04007985 */ /* 0x0007e8000c101924 */
[----:B------:R3:W-:Y:S02]  /*285740*/  ST.E.U8 desc[UR36][R4.64+0x20], RZ ;  /* 0x000020ff04007985 */ /* 0x0007e4000c101124 */
.L_x_13294:
[----:B------:R-:W-:Y:S05]  /*285750*/  BSYNC.RECONVERGENT B0 ;  /* 0x0000000000007941 */ /* 0x000fea0003800200 */
.L_x_13287:
[----:B------:R-:W-:-:S05]  /*285760*/  VIADD R15, R15, 0x2 ;  /* 0x000000020f0f7836 */ /* 0x000fca0000000000 */
[----:B------:R-:W-:-:S13]  /*285770*/  ISETP.NE.AND P0, PT, R15, R10, PT ;  /* 0x0000000a0f00720c */ /* 0x000fda0003f05270 */
[----:B------:R-:W-:Y:S05]  /*285780*/  @P0 BRA `(.L_x_13295) ;  /* 0xfffffff400300947 */ /* 0x000fea000383ffff */
.L_x_13279:
[----:B------:R-:W-:Y:S05]  /*285790*/  BSYNC B1 ;  /* 0x0000000000017941 */ /* 0x000fea0003800000 */
.L_x_13278:
        /* <DEDUP_REMOVED lines=50> */
.L_x_13299:
[----:B------:R-:W-:Y:S01]  /*285ac0*/  IMAD.MOV.U32 R4, RZ, RZ, 0x5272 ;  /* 0x00005272ff047424 */ /* 0x000fe200078e00ff */
[----:B------:R-:W-:Y:S01]  /*285ad0*/  PLOP3.LUT P0, PT, PT, PT, PT, 0x8, 0x80 ;  /* 0x000000000080781c */ /* 0x000fe20003f0e170 */
[----:B------:R-:W-:-:S03]  /*285ae0*/  IMAD.MOV.U32 R15, RZ, RZ, -0x1 ;  /* 0xffffffffff0f7424 */ /* 0x000fc600078e00ff */
[----:B------:R0:W-:Y:S09]  /*285af0*/  STL [UR45], R4 ;  /* 0x00000004ff007987 */ /* 0x0001f2000810082d */
.L_x_13300:
[----:B------:R-:W-:Y:S05]  /*285b00*/  BSYNC.RECONVERGENT B1 ;  /* 0x0000000000017941 */ /* 0x000fea0003800200 */
.L_x_13298:
        /* <DEDUP_REMOVED lines=25> */
.L_x_13302:
[----:B------:R-:W-:Y:S05]  /*285ca0*/  BSYNC.RECONVERGENT B1 ;  /* 0x0000000000017941 */ /* 0x000fea0003800200 */
.L_x_13301:
[----:B------:R3:W-:Y:S01]  /*285cb0*/  STL [UR45], R6 ;  /* 0x00000006ff007987 */ /* 0x0007e2000810082d */
[----:B------:R-:W-:Y:S05]  /*285cc0*/  BRA `(.L_x_13296) ;  /* 0x0000000000107947 */ /* 0x000fea0003800000 */
.L_x_13297:
[----:B------:R-:W-:-:S05]  /*285cd0*/  LEA R4, P0, R10, R14, 0x2 ;  /* 0x0000000e0a047211 */ /* 0x000fca00078010ff */
[----:B------:R-:W-:-:S05]  /*285ce0*/  IMAD.X R5, RZ, RZ, R15, P0 ;  /* 0x000000ffff057224 */ /* 0x000fca00000e060f */
[----:B------:R4:W-:Y:S04]  /*285cf0*/  ST.E desc[UR36][R4.64+0x20], RZ ;  /* 0x000020ff04007985 */ /* 0x0009e8000c101924 */
[----:B------:R4:W-:Y:S02]  /*285d00*/  ST.E.U8 desc[UR36][R4.64+0x20], RZ ;  /* 0x000020ff04007985 */ /* 0x0009e4000c101124 */
.L_x_13296:
[----:B------:R-:W-:Y:S05]  /*285d10*/  BSYNC.RECONVERGENT B0 ;  /* 0x0000000000007941 */ /* 0x000fea0003800200 */
.L_x_13276:
[----:B------:R-:W-:-:S13]  /*285d20*/  ISETP.GE.AND P0, PT, R8, 0x1, PT ;  /* 0x000000010800780c */ /* 0x000fda0003f06270 */
[----:B------:R-:W-:Y:S05]  /*285d30*/  @!P0 BREAK B2 ;  /* 0x0000000000028942 */ /* 0x000fea0003800000 */
[----:B------:R-:W-:Y:S05]  /*285d40*/  @!P0 BRA `(.L_x_13277) ;  /* 0x0000000800f08947 */ /* 0x000fea0003800000 */
[----:B------:R-:W-:Y:S05]  /*285d50*/  BSYNC B2 ;  /* 0x0000000000027941 */ /* 0x000fea0003800000 */
.L_x_13275:
[----:B------:R-:W-:Y:S01]  /*285d60*/  ISETP.NE.AND P2, PT, R11, -0x1, PT ;  /* 0xffffffff0b00780c */ /* 0x000fe20003f45270 */
[----:B------:R-:W-:-:S12]  /*285d70*/  IMAD.MOV.U32 R15, RZ, RZ, RZ ;  /* 0x000000ffff0f7224 */ /* 0x000fd800078e00ff */
.L_x_13317:
        /* <DEDUP_REMOVED lines=57> */
.L_x_13307:
[----:B------:R-:W-:Y:S05]  /*286110*/  BSYNC.RECONVERGENT B1 ;  /* 0x0000000000017941 */ /* 0x000fea0003800200 */
.L_x_13306:
        /* <DEDUP_REMOVED lines=26> */
.L_x_13309:
[----:B------:R-:W-:Y:S05]  /*2862c0*/  BSYNC.RECONVERGENT B1 ;  /* 0x0000000000017941 */ /* 0x000fea0003800200 */
.L_x_13308:
[----:B------:R4:W-:Y:S01]  /*2862d0*/  STL [UR45], R6 ;  /* 0x00000006ff007987 */ /* 0x0009e2000810082d */
[----:B------:R-:W-:Y:S01]  /*2862e0*/  PRMT R33, RZ, 0x7610, R33 ;  /* 0x00007610ff217816 */ /* 0x000fe20000000021 */
[----:B------:R-:W-:Y:S06]  /*2862f0*/  BRA `(.L_x_13304) ;  /* 0x00000000000c7947 */ /* 0x000fec0003800000 */
.L_x_13305:
[----:B------:R-:W-:-:S05]  /*286300*/  IADD3 R4, P0, PT, R10, R20, RZ ;  /* 0x000000140a047210 */ /* 0x000fca0007f1e0ff */
[----:B------:R-:W-:-:S05]  /*286310*/  IMAD.X R5, RZ, RZ, R21, P0 ;  /* 0x000000ffff057224 */ /* 0x000fca00000e0615 */
[----:B------:R1:W5:Y:S03]  /*286320*/  LD.E.U8 R33, desc[UR36][R4.64+0x20] ;  /* 0x0000202404217980 */ /* 0x000366000c101100 */
.L_x_13304:
[----:B------:R-:W-:Y:S05]  /*286330*/  BSYNC.RECONVERGENT B0 ;  /* 0x0000000000007941 */ /* 0x000fea0003800200 */
.L_x_13303:
        /* <DEDUP_REMOVED lines=55> */
.L_x_13314:
[----:B------:R-:W-:Y:S05]  /*2866b0*/  BSYNC.RECONVERGENT B1 ;  /* 0x0000000000017941 */ /* 0x000fea0003800200 */
.L_x_13313:
        /* <DEDUP_REMOVED lines=26> */
.L_x_13316:
[----:B------:R-:W-:Y:S05]  /*286860*/  BSYNC.RECONVERGENT B1 ;  /* 0x0000000000017941 */ /* 0x000fea0003800200 */
.L_x_13315:
[----:B------:R1:W-:Y:S01]  /*286870*/  STL [UR45], R6 ;  /* 0x00000006ff007987 */ /* 0x0003e2000810082d */
[----:B------:R-:W-:Y:S05]  /*286880*/  BRA `(.L_x_13311) ;  /* 0x0000000000107947 */ /* 0x000fea0003800000 */
.L_x_13312:
[----:B------:R-:W-:-:S05]  /*286890*/  IADD3 R4, P0, PT, R10, R20, RZ ;  /* 0x000000140a047210 */ /* 0x000fca0007f1e0ff */
[----:B------:R-:W-:-:S05]  /*2868a0*/  IMAD.X R5, RZ, RZ, R21, P0 ;  /* 0x000000ffff057224 */ /* 0x000fca00000e0615 */
[----:B------:R0:W-:Y:S04]  /*2868b0*/  ST.E desc[UR36][R4.64+0x20], RZ ;  /* 0x000020ff04007985 */ /* 0x0001e8000c101924 */
[----:B-----5:R0:W-:Y:S02]  /*2868c0*/  ST.E.U8 desc[UR36][R4.64+0x20], R33 ;  /* 0x0000202104007985 */ /* 0x0201e4000c101124 */
.L_x_13311:
[----:B------:R-:W-:Y:S05]  /*2868d0*/  BSYNC.RECONVERGENT B0 ;  /* 0x0000000000007941 */ /* 0x000fea0003800200 */
.L_x_13310:
[----:B------:R-:W-:-:S05]  /*2868e0*/  VIADD R15, R15, 0x1 ;  /* 0x000000010f0f7836 */ /* 0x000fca0000000000 */
[----:B------:R-:W-:-:S13]  /*2868f0*/  ISETP.NE.AND P0, PT, R15, R8, PT ;  /* 0x000000080f00720c */ /* 0x000fda0003f05270 */
[----:B------:R-:W-:Y:S05]  /*286900*/  @P0 BRA `(.L_x_13317) ;  /* 0xfffffff4001c0947 */ /* 0x000fea000383ffff */
.L_x_13277:
[----:B------:R-:W-:Y:S05]  /*286910*/  BSYNC B3 ;  /* 0x0000000000037941 */ /* 0x000fea0003800000 */
.L_x_13274:
        /* <DEDUP_REMOVED lines=13> */
.L_x_13273:
[----:B------:R-:W-:Y:S05]  /*2869f0*/  BSYNC B4 ;  /* 0x0000000000047941 */ /* 0x000fea0003800000 */
.L_x_13272:
        /* <DEDUP_REMOVED lines=53> */
.L_x_13322:
[----:B------:R-:W-:Y:S05]  /*286d50*/  BSYNC.RECONVERGENT B1 ;  /* 0x0000000000017941 */ /* 0x000fea0003800200 */
.L_x_13321:
        /* <DEDUP_REMOVED lines=26> */
.L_x_13324:
[----:B------:R-:W-:Y:S05]  /*286f00*/  BSYNC.RECONVERGENT B1 ;  /* 0x0000000000017941 */ /* 0x000fea0003800200 */
.L_x_13323:
[----:B------:R3:W-:Y:S01]  /*286f10*/  STL [UR45], R6 ;  /* 0x00000006ff007987 */ /* 0x0007e2000810082d */
[----:B------:R-:W-:Y:S05]  /*286f20*/  BRA `(.L_x_13319) ;  /* 0x00000000000c7947 */ /* 0x000fea0003800000 */
.L_x_13320:
[----:B------:R-:W-:-:S05]  /*286f30*/  LEA R4, P0, R0, R10, 0x2 ;  /* 0x0000000a00047211 */ /* 0x000fca00078010ff */
[----:B------:R-:W-:-:S05]  /*286f40*/  IMAD.X R5, RZ, RZ, R11, P0 ;  /* 0x000000ffff057224 */ /* 0x000fca00000e060b */
[----:B------:R4:W-:Y:S03]  /*286f50*/  ST.E desc[UR36][R4.64+0x20], R9 ;  /* 0x0000200904007985 */ /* 0x0009e6000c101924 */
.L_x_13319:
[----:B------:R-:W-:Y:S05]  /*286f60*/  BSYNC.RECONVERGENT B0 ;  /* 0x0000000000007941 */ /* 0x000fea0003800200 */
.L_x_13318:
[----:B----4-:R-:W4:Y:S02]  /*286f70*/  LDC.64 R8, c[0x4][0x10] ;  /* 0x01000400ff087b82 */ /* 0x010f240000000a00 */
[----:B----4-:R-:W5:Y:S01]  /*286f80*/  LDG.E.64 R8, desc[UR36][R8.64] ;  /* 0x0000002408087981 */ /* 0x010f62000c1e1b00 */
[----:B------:R-:W-:-:S07]  /*286f90*/  VIADD R0, R0, 0x1 ;  /* 0x0000000100007836 */ /* 0x000fce0000000000 */
.L_x_13214:
[----:B------:R-:W-:Y:S05]  /*286fa0*/  BSYNC B5 ;  /* 0x0000000000057941 */ /* 0x000fea0003800000 */
.L_x_13213:
[----:B-----5:R1:W-:Y:S01]  /*286fb0*/  ST.E.U8.STRONG.SYS desc[UR36][R8.64+0x95d], RZ ;  /* 0x00095dff08007985 */ /* 0x0203e2000c115124 */
[----:B0-2---:R-:W1:Y:S01]  /*286fc0*/  LDC.64 R4, c[0x4][0x10] ;  /* 0x01000400ff047b82 */ /* 0x005e620000000a00 */
        /* <DEDUP_REMOVED lines=9> */
[----:B-1----:R-:W3:Y:S04]  /*287060*/  LDG.E.64 R8, desc[UR36][R4.64] ;  /* 0x0000002404087981 */ /* 0x002ee8000c1e1b00 */
[----:B---34-:R-:W2:Y:S01]  /*287070*/  LD.E.U8.STRONG.SYS R6, desc[UR36][R8.64+0x95d] ;  /* 0x00095d2408067980 */ /* 0x018ea2000c115100 */
[----:B------:R-:W-:Y:S01]  /*287080*/  BSSY B0, `(.L_x_13325) ;  /* 0x0000013000007945 */ /* 0x000fe20003800000 */
[----:B--2---:R-:W-:-:S13]  /*287090*/  ISETP.NE.AND P0, PT, R6, RZ, PT ;  /* 0x000000ff0600720c */ /* 0x004fda0003f05270 */
[----:B------:R-:W-:Y:S05]  /*2870a0*/  @P0 BRA `(.L_x_13326) ;  /* 0x0000000000400947 */ /* 0x000fea0003800000 */
[----:B------:R-:W-:Y:S01]  /*2870b0*/  BSSY B1, `(.L_x_13326) ;  /* 0x000000f000017945 */ /* 0x000fe20003800000 */
.L_x_13327:
        /* <DEDUP_REMOVED lines=13> */
[----:B------:R-:W-:Y:S05]  /*287190*/  @!P0 BRA `(.L_x_13327) ;  /* 0xfffffffc00c88947 */ /* 0x000fea000383ffff */
[----:B------:R-:W-:Y:S05]  /*2871a0*/  BSYNC B1 ;  /* 0x0000000000017941 */ /* 0x000fea0003800000 */
.L_x_13326:
[----:B------:R-:W-:Y:S05]  /*2871b0*/  BSYNC B0 ;  /* 0x0000000000007941 */ /* 0x000fea0003800000 */
.L_x_13325:
[----:B------:R-:W2:Y:S01]  /*2871c0*/  LD.E.U8.STRONG.SYS R4, desc[UR36][R8.64+0x10] ;  /* 0x0000102408047980 */ /* 0x000ea2000c115100 */
[----:B------:R-:W-:-:S04]  /*2871d0*/  ISETP.GE.AND P0, PT, R0, R3, PT ;  /* 0x000000030000720c */ /* 0x000fc80003f06270 */
[----:B--2---:R-:W-:-:S13]  /*2871e0*/  ISETP.EQ.OR P0, PT, R4, RZ, P0 ;  /* 0x000000ff0400720c */ /* 0x004fda0000702670 */
[----:B------:R-:W-:Y:S05]  /*2871f0*/  @!P0 BRA `(.L_x_13328) ;  /* 0xffffff0c008c8947 */ /* 0x000fea000383ffff */
.L_x_12962:
[----:B------:R-:W-:Y:S05]  /*287200*/  BSYNC B10 ;  /* 0x00000000000a7941 */ /* 0x000fea0003800000 */
.L_x_12961:
[----:B------:R1:W-:Y:S01]  /*287210*/  ST.E.STRONG.SYS desc[UR36][R8.64+0x1c], RZ ;  /* 0x00001cff08007985 */ /* 0x0003e2000c115924 */
[----:B--2---:R-:W-:Y:S02]  /*287220*/  IMAD.MOV.U32 R3, RZ, RZ, 0x21 ;  /* 0x00000021ff037424 */ /* 0x004fe400078e00ff */
[----:B0---4-:R-:W-:Y:S01]  /*287230*/  IMAD.MOV.U32 R5, RZ, RZ, 0x8 ;  /* 0x00000008ff057424 */ /* 0x011fe200078e00ff */
[----:B------:R1:W-:Y:S01]  /*287240*/  ST.E.U8.STRONG.SYS desc[UR36][R8.64+0x10], RZ ;  /* 0x000010ff08007985 */ /* 0x0003e2000c115124 */
[----:B------:R-:W-:Y:S02]  /*287250*/  IMAD.MOV.U32 R7, RZ, RZ, -0x1 ;  /* 0xffffffffff077424 */ /* 0x000fe400078e00ff */
[----:B------:R-:W-:Y:S01]  /*287260*/  IMAD.MOV.U32 R0, RZ, RZ, 0x1 ;  /* 0x00000001ff007424 */ /* 0x000fe200078e00ff */
[----:B------:R1:W-:Y:S04]  /*287270*/  ST.E.U8.STRONG.SYS desc[UR36][R8.64+0x50], RZ ;  /* 0x000050ff08007985 */ /* 0x0003e8000c115124 */
[----:B------:R1:W-:Y:S04]  /*287280*/  ST.E.U8.STRONG.SYS desc[UR36][R8.64+0x19], RZ ;  /* 0x000019ff08007985 */ /* 0x0003e8000c115124 */
[----:B------:R1:W-:Y:S04]  /*287290*/  ST.E.U8.STRONG.SYS desc[UR36][R8.64+0x450], RZ ;  /* 0x000450ff08007985 */ /* 0x0003e8000c115124 */
[----:B------:R1:W-:Y:S04]  /*2872a0*/  ST.E.U8.STRONG.SYS desc[UR36][R8.64+0x1a], RZ ;  /* 0x00001aff08007985 */ /* 0x0003e8000c115124 */
[----:B------:R1:W-:Y:S04]  /*2872b0*/  ST.E.U8.STRONG.SYS desc[UR36][R8.64+0x850], RZ ;  /* 0x000850ff08007985 */ /* 0x0003e8000c115124 */
        /* <DEDUP_REMOVED lines=16> */
[----:B-1----:R-:W-:Y:S05]  /*2873c0*/  BRA `(.L_x_13329) ;  /* 0x0000000000107947 */ /* 0x002fea0003800000 */
.L_x_12952:
[C---:B------:R-:W-:Y:S01]  /*2873d0*/  ISETP.GT.AND P0, PT, R16.reuse, 0x31, PT ;  /* 0x000000311000780c */ /* 0x040fe20003f04270 */
[----:B------:R-:W-:Y:S01]  /*2873e0*/  VIADD R16, R16, 0x1 ;  /* 0x0000000110107836 */ /* 0x000fe20000000000 */
[----:B------:R-:W-:-:S04]  /*2873f0*/  PRMT R0, RZ, 0x7610, R0 ;  /* 0x00007610ff007816 */ /* 0x000fc80000000000 */
[----:B------:R-:W-:-:S07]  /*287400*/  SEL R16, R16, RZ, !P0 ;  /* 0x000000ff10107207 */ /* 0x000fce0004000000 */
.L_x_13329:
[----:B------:R-:W-:Y:S05]  /*287410*/  BSYNC B6 ;  /* 0x0000000000067941 */ /* 0x000fea0003800000 */
.L_x_12951:
[----:B------:R-:W-:Y:S01]  /*287420*/  ISETP.GE.AND P0, PT, R16, 0x64, PT ;  /* 0x000000641000780c */ /* 0x000fe20003f06270 */
[----:B------:R-:W-:-:S12]  /*287430*/  VIADD R30, R30, 0x1 ;  /* 0x000000011e1e7836 */ /* 0x000fd80000000000 */
[----:B------:R-:W-:Y:S05]  /*287440*/  @!P0 BRA `(.L_x_13330) ;  /* 0xfffffeec00ec8947 */ /* 0x000fea000383ffff */
.L_x_12950:
[----:B------:R-:W-:Y:S05]  /*287450*/  BSYNC B7 ;  /* 0x0000000000077941 */ /* 0x000fea0003800000 */
.L_x_12949:
[----:B------:R-:W2:Y:S01]  /*287460*/  LDL R0, [UR45] ;  /* 0x0000002dff007983 */ /* 0x000ea20008100800 */
[----:B------:R-:W-:Y:S02]  /*287470*/  IMAD.MOV.U32 R4, RZ, RZ, R22 ;  /* 0x000000ffff047224 */ /* 0x000fe400078e0016 */
[----:B------:R-:W-:Y:S01]  /*287480*/  IMAD.MOV.U32 R5, RZ, RZ, 0x0 ;  /* 0x00000000ff057424 */ /* 0x000fe200078e00ff */
[----:B--2---:R-:W-:-:S13]  /*287490*/  ISETP.NE.AND P0, PT, R0, RZ, PT ;  /* 0x000000ff0000720c */ /* 0x004fda0003f05270 */
[----:B------:R-:W-:Y:S05]  /*2874a0*/  @P0 BREAK B8 ;  /* 0x0000000000080942 */ /* 0x000fea0003800000 */
[----:B------:R-:W-:Y:S05]  /*2874b0*/  @P0 BREAK B9 ;  /* 0x0000000000090942 */ /* 0x000fea0003800000 */
[----:B---3--:R-:W-:Y:S05]  /*2874c0*/  @P0 RET.REL.NODEC R4 `(_Z5entryPcS_PiPxS1_S0_S0_P19HostDeviceInterfacei) ;  /* 0xffffd78804cc0950 */ /* 0x008fea0003c3ffff */
[----:B------:R-:W-:Y:S01]  /*2874d0*/  BSSY B7, `(.L_x_12948) ;  /* 0x0004f70000077945 */ /* 0x000fe20003800000 */
[----:B------:R-:W-:-:S07]  /*2874e0*/  IMAD.MOV.U32 R16, RZ, RZ, RZ ;  /* 0x000000ffff107224 */ /* 0x000fce00078e00ff */
.L_x_14961:
[----:B------:R-:W-:-:S13]  /*2874f0*/  ISETP.NE.AND P0, PT, R25, -0x1, PT ;  /* 0xffffffff1900780c */ /* 0x000fda0003f05270 */
[----:B------:R-:W0:Y:S01]  /*287500*/  @P0 S2R R3, SR_CgaCtaId ;  /* 0x0000000000030919 */ /* 0x000e220000008800 */
[----:B------:R-:W-:-:S04]  /*287510*/  @P0 MOV R0, 0x400 ;  /* 0x0000040000000802 */ /* 0x000fc80000000f00 */
[----:B0-----:R-:W-:Y:S01]  /*287520*/  @P0 LEA R8, R3, R0, 0x18 ;  /* 0x0000000003080211 */ /* 0x001fe200078ec0ff */
[----:B------:R-:W-:-:S04]  /*287530*/  @!P0 IMAD.MOV.U32 R0, RZ, RZ, 0x5368 ;  /* 0x00005368ff008424 */ /* 0x000fc800078e00ff */
[----:B------:R-:W0:Y:S04]  /*287540*/  @P0 LDS.64 R4, [R8] ;  /* 0x0000000008040984 */ /* 0x000e280000000a00 */
[----:B------:R1:W-:Y:S01]  /*287550*/  @!P0 STL [UR45], R0 ;  /* 0x00000000ff008987 */ /* 0x0003e2000810082d */
[----:B0-----:R-:W-:-:S05]  /*287560*/  @P0 IMAD.WIDE R4, R25, 0x10, R4 ;  /* 0x0000001019040825 */ /* 0x001fca00078e0204 */
[----:B------:R1:W1:Y:S01]  /*287570*/  @P0 LD.E R3, desc[UR36][R4.64+0x28] ;  /* 0x0000282404030980 */ /* 0x000262000c101900 */
[----:B------:R-:W-:Y:S01]  /*287580*/  ISETP.NE.AND P1, PT, R25, -0x1, PT ;  /* 0xffffffff1900780c */ /* 0x000fe20003f25270 */
[----:B------:R-:W-:Y:S05]  /*287590*/  YIELD ;  /* 0x0000000000007946 */ /* 0x000fea0003800000 */
[----:B------:R-:W-:Y:S02]  /*2875a0*/  IMAD.MOV.U32 R6, RZ, RZ, R22 ;  /* 0x000000ffff067224 */ /* 0x000fe400078e0016 */
[----:B------:R-:W-:-:S05]  /*2875b0*/  IMAD.MOV.U32 R7, RZ, RZ, 0x0 ;  /* 0x00000000ff077424 */ /* 0x000fca00078e00ff */
[----:B------:R-:W-:Y:S05]  /*2875c0*/  @!P1 BREAK B7 ;  /* 0x0000000000079942 */ /* 0x000fea0003800000 */
[----:B------:R-:W-:Y:S05]  /*2875d0*/  @!P1 BREAK B8 ;  /* 0x0000000000089942 */ /* 0x000fea0003800000 */
[----:B------:R-:W-:Y:S05]  /*2875e0*/  @!P1 BREAK B9 ;  /* 0x0000000000099942 */ /* 0x000fea0003800000 */
[----:B-1----:R-:W-:Y:S05]  /*2875f0*/  @!P1 RET.REL.NODEC R6 `(_Z5entryPcS_PiPxS1_S0_S0_P19HostDeviceInterfacei) ;  /* 0xffffd78806809950 */ /* 0x002fea0003c3ffff */
[----:B------:R-:W0:Y:S01]  /*287600*/  S2UR UR5, SR_CgaCtaId ;  /* 0x00000000000579c3 */ /* 0x000e220000008800 */
[----:B------:R-:W-:Y:S01]  /*287610*/  UMOV UR4, 0x400 ;  /* 0x0000040000047882 */ /* 0x000fe20000000000 */
[----:B------:R-:W-:Y:S02]  /*287620*/  @!P0 CS2R R4, SRZ ;  /* 0x0000000000048805 */ /* 0x000fe4000001ff00 */
[----:B------:R-:W-:Y:S01]  /*287630*/  @P0 IMAD.WIDE R4, R3, 0x10, RZ ;  /* 0x0000001003040825 */ /* 0x000fe200078e02ff */
[----:B0-----:R-:W-:-:S06]  /*287640*/  ULEA UR4, UR5, UR4, 0x18 ;  /* 0x0000000405047291 */ /* 0x001fcc000f8ec0ff */
[----:B------:R-:W-:-:S05]  /*287650*/  IMAD.U32 R0, RZ, RZ, UR4 ;  /* 0x00000004ff007e24 */ /* 0x000fca000f8e00ff */
[----:B------:R-:W0:Y:S02]  /*287660*/  LDS.64 R8, [R0] ;  /* 0x0000000000087984 */ /* 0x000e240000000a00 */
[----:B0-----:R-:W-:-:S05]  /*287670*/  IADD3 R4, P0, PT, R8, R4, RZ ;  /* 0x0000000408047210 */ /* 0x001fca0007f1e0ff */
[----:B------:R-:W-:-:S06]  /*287680*/  IMAD.X R5, R9, 0x1, R5, P0 ;  /* 0x0000000109057824 */ /* 0x000fcc00000e0605 */
[----:B------:R-:W2:Y:S02]  /*287690*/  LD.E R5, desc[UR36][R4.64+0xc] ;  /* 0x00000c2404057980 */ /* 0x000ea4000c101900 */
[----:B--2---:R-:W-:-:S13]  /*2876a0*/  ISETP.GE.AND P0, PT, R16, R5, PT ;  /* 0x000000051000720c */ /* 0x004fda0003f06270 */
[----:B------:R-:W-:Y:S05]  /*2876b0*/  @P0 BRA `(.L_x_13331) ;  /* 0x000004f400440947 */ /* 0x000fea0003800000 */
[----:B------:R-:W-:-:S05]  /*2876c0*/  IMAD.WIDE R4, R25, 0x10, R8 ;  /* 0x0000001019047825 */ /* 0x000fca00078e0208 */
[----:B------:R-:W2:Y:S01]  /*2876d0*/  LD.E R3, desc[UR36][R4.64+0x2c] ;  /* 0x00002c2404037980 */ /* 0x000ea2000c101900 */
[----:B------:R-:W-:Y:S01]  /*2876e0*/  BSSY.RECONVERGENT B0, `(.L_x_13332) ;  /* 0x000005c000007945 */ /* 0x000fe20003800200 */
[----:B------:R-:W-:Y:S01]  /*2876f0*/  IMAD.SHL.U32 R30, R16, 0x4, RZ ;  /* 0x00000004101e7824 */ /* 0x000fe200078e00ff */
[----:B--2---:R-:W-:-:S13]  /*287700*/  ISETP.NE.AND P2, PT, R3, -0x1, PT ;  /* 0xffffffff0300780c */ /* 0x004fda0003f45270 */
[----:B------:R-:W-:Y:S01]  /*287710*/  @!P2 IMAD.MOV.U32 R6, RZ, RZ, 0x5368 ;  /* 0x00005368ff06a424 */ /* 0x000fe200078e00ff */
[----:B------:R-:W-:Y:S02]  /*287720*/  @!P2 PLOP3.LUT P0, PT, PT, PT, PT, 0x8, 0x80 ;  /* 0x000000000080a81c */ /* 0x000fe40003f0e170 */
[----:B------:R-:W-:Y:S02]  /*287730*/  @!P2 PLOP3.LUT P1, PT, PT, PT, PT, 0x8, 0x80 ;  /* 0x000000000080a81c */ /* 0x000fe40003f2e170 */
[----:B------:R0:W-:Y:S01]  /*287740*/  @!P2 STL [UR45], R6 ;  /* 0x00000006ff00a987 */ /* 0x0001e2000810082d */
[----:B------:R-:W-:Y:S10]  /*287750*/  @!P2 BRA `(.L_x_13333) ;  /* 0x000000040050a947 */ /* 0x000ff40003800000 */
[----:B------:R-:W-:-:S05]  /*287760*/  IMAD.WIDE R4, R3, 0x10, R8 ;  /* 0x0000001003047825 */ /* 0x000fca00078e0208 */
[----:B------:R-:W2:Y:S02]  /*287770*/  LD.E R13, desc[UR36][R4.64+0xc] ;  /* 0x00000c24040d7980 */ /* 0x000ea4000c101900 */
[----:B--2---:R-:W-:-:S13]  /*287780*/  ISETP.GE.AND P0, PT, R16, R13, PT ;  /* 0x0000000d1000720c */ /* 0x004fda0003f06270 */
[----:B------:R-:W-:Y:S05]  /*287790*/  @!P0 BRA `(.L_x_13334) ;  /* 0x00000004002c8947 */ /* 0x000fea0003800000 */
[----:B------:R-:W-:Y:S01]  /*2877a0*/  IMAD.MOV.U32 R4, RZ, RZ, 0x30 ;  /* 0x00000030ff047424 */ /* 0x000fe200078e00ff */
[----:B0-----:R-:W0:Y:S01]  /*2877b0*/  LDS.64 R6, [R0+0x8] ;  /* 0x0000080000067984 */ /* 0x001e220000000a00 */
        /* <DEDUP_REMOVED lines=41> */
.L_x_13336:
[----:B------:R-:W-:Y:S05]  /*287a50*/  BSYNC.RECONVERGENT B1 ;  /* 0x0000000000017941 */ /* 0x000fea0003800200 */
.L_x_13335:
        /* <DEDUP_REMOVED lines=26> */
.L_x_13338:
[----:B------:R-:W-:Y:S05]  /*287c00*/  BSYNC.RECONVERGENT B1 ;  /* 0x0000000000017941 */ /* 0x000fea0003800200 */
.L_x_13337:
[----:B------:R1:W-:Y:S01]  /*287c10*/  STL [UR45], R6 ;  /* 0x00000006ff007987 */ /* 0x0003e2000810082d */
[----:B------:R-:W-:Y:S02]  /*287c20*/  ISETP.EQ.AND P0, PT, R6, RZ, PT ;  /* 0x000000ff0600720c */ /* 0x000fe40003f02270 */
[----:B------:R-:W-:Y:S01]  /*287c30*/  PLOP3.LUT P1, PT, PT, PT, PT, 0x8, 0x80 ;  /* 0x000000000080781c */ /* 0x000fe20003f2e170 */
[----:B------:R-:W-:-:S12]  /*287c40*/  BRA `(.L_x_13333) ;  /* 0x0000000000147947 */ /* 0x000fd80003800000 */
.L_x_13334:
[----:B------:R-:W-:-:S05]  /*287c50*/  IADD3 R4, P0, PT, R30, R4, RZ ;  /* 0x000000041e047210 */ /* 0x000fca0007f1e0ff */
[----:B------:R-:W-:-:S05]  /*287c60*/  IMAD.X R5, RZ, RZ, R5, P0 ;  /* 0x000000ffff057224 */ /* 0x000fca00000e0605 */
[----:B------:R-:W2:Y:S01]  /*287c70*/  LD.E R4, desc[UR36][R4.64+0x20] ;  /* 0x0000202404047980 */ /* 0x000ea2000c101900 */
[----:B------:R-:W-:Y:S02]  /*287c80*/  PLOP3.LUT P0, PT, PT, PT, PT, 0x80, 0x8 ;  /* 0x000000000008781c */ /* 0x000fe40003f0f070 */
[----:B--2---:R-:W-:-:S13]  /*287c90*/  ISETP.EQ.AND P1, PT, R4, -0x1, PT ;  /* 0xffffffff0400780c */ /* 0x004fda0003f22270 */
.L_x_13333:
[----:B------:R-:W-:Y:S05]  /*287ca0*/  BSYNC.RECONVERGENT B0 ;  /* 0x0000000000007941 */ /* 0x000fea0003800200 */
.L_x_13332:
[----:B0-----:R-:W-:Y:S01]  /*287cb0*/  IMAD.MOV.U32 R4, RZ, RZ, R22 ;  /* 0x000000ffff047224 */ /* 0x001fe200078e0016 */
[----:B------:R-:W-:Y:S05]  /*287cc0*/  @!P0 BREAK B7 ;  /* 0x0000000000078942 */ /* 0x000fea0003800000 */
[----:B------:R-:W-:Y:S01]  /*287cd0*/  IMAD.MOV.U32 R5, RZ, RZ, 0x0 ;  /* 0x00000000ff057424 */ /* 0x000fe200078e00ff */
[----:B------:R-:W-:Y:S05]  /*287ce0*/  @!P0 BREAK B8 ;  /* 0x0000000000088942 */ /* 0x000fea0003800000 */
[----:B------:R-:W-:Y:S05]  /*287cf0*/  @!P0 BREAK B9 ;  /* 0x0000000000098942 */ /* 0x000fea0003800000 */
[----:B-1----:R-:W-:Y:S05]  /*287d00*/  @!P0 RET.REL.NODEC R4 `(_Z5entryPcS_PiPxS1_S0_S0_P19HostDeviceInterfacei) ;  /* 0xffffd78004bc8950 */ /* 0x002fea0003c3ffff */
[----:B------:R-:W-:Y:S04]  /*287d10*/  BSSY B6, `(.L_x_13339) ;  /* 0x0004ee9000067945 */ /* 0x000fe80003800000 */
[----:B------:R-:W-:Y:S05]  /*287d20*/  @P1 BRA `(.L_x_13340) ;  /* 0x000004ec009c1947 */ /* 0x000fea0003800000 */
[----:B------:R-:W-:Y:S01]  /*287d30*/  IMAD.MOV.U32 R8, RZ, RZ, 0x20 ;  /* 0x00000020ff087424 */ /* 0x000fe200078e00ff */
[----:B------:R-:W0:Y:S01]  /*287d40*/  LDS.128 R4, [R0] ;  /* 0x0000000000047984 */ /* 0x000e220000000c00 */
[----:B------:R-:W-:-:S06]  /*287d50*/  IMAD.MOV.U32 R9, RZ, RZ, 0x0 ;  /* 0x00000000ff097424 */ /* 0x000fcc00078e00ff */
[----:B------:R-:W2:Y:S01]  /*287d60*/  ATOMG.E.ADD.64.STRONG.GPU PT, R8, desc[UR36][R38.64+0x8], R8 ;  /* 0x80000808260879a8 */ /* 0x000ea200081ef524 */
[----:B------:R-:W-:Y:S01]  /*287d70*/  BSSY.RECONVERGENT B0, `(.L_x_13341) ;  /* 0x000001b000007945 */ /* 0x000fe20003800200 */
[----:B------:R-:W-:Y:S02]  /*287d80*/  IMAD.MOV.U32 R10, RZ, RZ, 0x30 ;  /* 0x00000030ff0a7424 */ /* 0x000fe400078e00ff */
[----:B0-----:R-:W-:Y:S02]  /*287d90*/  IMAD.MOV.U32 R14, RZ, RZ, R6 ;  /* 0x000000ffff0e7224 */ /* 0x001fe400078e0006 */
[----:B------:R-:W-:Y:S01]  /*287da0*/  IMAD.MOV.U32 R15, RZ, RZ, R7 ;  /* 0x000000ffff0f7224 */ /* 0x000fe200078e0007 */
[C---:B--2---:R-:W-:Y:S02]  /*287db0*/  IADD3 R3, P0, PT, R8.reuse, 0x28, RZ ;  /* 0x0000002808037810 */ /* 0x044fe40007f1e0ff */
[--C-:B------:R-:W-:Y:S02]  /*287dc0*/  SHF.R.U64 R13, R8, 0x4, R9.reuse ;  /* 0x00000004080d7819 */ /* 0x100fe40000001209 */
[----:B------:R-:W-:Y:S01]  /*287dd0*/  ISETP.LT.U32.AND P1, PT, R3, R6, PT ;  /* 0x000000060300720c */ /* 0x000fe20003f21070 */
[----:B------:R-:W-:Y:S01]  /*287de0*/  IMAD.X R11, RZ, RZ, R9, P0 ;  /* 0x000000ffff0b7224 */ /* 0x000fe200000e0609 */
[----:B------:R-:W-:-:S04]  /*287df0*/  ISETP.NE.AND P0, PT, R13, -0x1, PT ;  /* 0xffffffff0d00780c */ /* 0x000fc80003f05270 */
[----:B------:R-:W-:Y:S01]  /*287e00*/  ISETP.LT.U32.AND.EX P0, PT, R11, R7, P0, P1 ;  /* 0x000000070b00720c */ /* 0x000fe20000701110 */
[----:B------:R-:W-:-:S12]  /*287e10*/  IMAD.MOV.U32 R11, RZ, RZ, 0x0 ;  /* 0x00000000ff0b7424 */ /* 0x000fd800078e00ff */
[----:B------:R-:W-:-:S05]  /*287e20*/  @!P0 IMAD.MOV.U32 R3, RZ, RZ, 0x5368 ;  /* 0x00005368ff038424 */ /* 0x000fca00078e00ff */
[----:B------:R0:W-:Y:S01]  /*287e30*/  @!P0 STL [UR45], R3 ;  /* 0x00000003ff008987 */ /* 0x0001e2000810082d */
[----:B------:R-:W-:Y:S05]  /*287e40*/  @!P0 BRA `(.L_x_13342) ;  /* 0x0000000000348947 */ /* 0x000fea0003800000 */
[----:B0-----:R-:W-:Y:S01]  /*287e50*/  SHF.R.S64 R3, RZ, 0x1c, R13 ;  /* 0x0000001cff037819 */ /* 0x001fe2000000100d */
[----:B------:R-:W-:Y:S02]  /*287e60*/  IMAD.MOV.U32 R6, RZ, RZ, 0x1 ;  /* 0x00000001ff067424 */ /* 0x000fe400078e00ff */
[----:B------:R-:W-:Y:S01]  /*287e70*/  IMAD.MOV.U32 R7, RZ, RZ, 0x20 ;  /* 0x00000020ff077424 */ /* 0x000fe200078e00ff */
[----:B------:R-:W-:Y:S01]  /*287e80*/  IADD3 R4, P1, PT, R3, R4, RZ ;  /* 0x0000000403047210 */ /* 0x000fe20007f3e0ff */
        /* <DEDUP_REMOVED lines=8> */
[----:B------:R1:W2:Y:S02]  /*287f10*/  LDS.64 R14, [R0+0x8] ;  /* 0x00000800000e7984 */ /* 0x0002a40000000a00 */
.L_x_13342:
[----:B------:R-:W-:Y:S05]  /*287f20*/  BSYNC.RECONVERGENT B0 ;  /* 0x0000000000007941 */ /* 0x000fea0003800200 */
.L_x_13341:
[----:B-1----:R-:W0:Y:S01]  /*287f30*/  ATOMG.E.ADD.64.STRONG.GPU PT, R4, desc[UR36][R38.64+0x8], R10 ;  /* 0x8000080a260479a8 */ /* 0x002e2200081ef524 */
[----:B------:R-:W-:Y:S01]  /*287f40*/  BSSY B3, `(.L_x_13343) ;  /* 0x0000222000037945 */ /* 0x000fe20003800000 */
[----:B------:R-:W-:Y:S02]  /*287f50*/  IMAD.MOV.U32 R9, RZ, RZ, R13 ;  /* 0x000000ffff097224 */ /* 0x000fe400078e000d */
[----:B------:R-:W-:Y:S01]  /*287f60*/  @!P0 IMAD.MOV.U32 R9, RZ, RZ, -0x1 ;  /* 0xffffffffff098424 */ /* 0x000fe200078e00ff */
[----:B0-----:R-:W-:-:S04]  /*287f70*/  IADD3 R3, P2, PT, R4, 0x38, RZ ;  /* 0x0000003804037810 */ /* 0x001fc80007f5e0ff */
[----:B--2---:R-:W-:Y:S01]  /*287f80*/  ISETP.GE.U32.AND P1, PT, R3, R14, PT ;  /* 0x0000000e0300720c */ /* 0x004fe20003f26070 */
        /* <DEDUP_REMOVED lines=8> */
[----:B------:R-:W1:Y:S01]  /*288010*/  LDS.64 R10, [R0] ;  /* 0x00000000000a7984 */ /* 0x000e620000000a00 */
[----:B------:R-:W-:Y:S02]  /*288020*/  IMAD.MOV.U32 R21, RZ, RZ, 0xb59 ;  /* 0x00000b59ff157424 */ /* 0x000fe400078e00ff */
[----:B------:R-:W-:Y:S02]  /*288030*/  IMAD.MOV.U32 R20, RZ, RZ, 0x1 ;  /* 0x00000001ff147424 */ /* 0x000fe400078e00ff */
[----:B------:R-:W-:Y:S02]  /*288040*/  IMAD.MOV.U32 R33, RZ, RZ, 0x30 ;  /* 0x00000030ff217424 */ /* 0x000fe400078e00ff */
[----:B------:R-:W-:Y:S02]  /*288050*/  IMAD.MOV.U32 R35, RZ, RZ, -0x1 ;  /* 0xffffffffff237424 */ /* 0x000fe400078e00ff */
[----:B-1----:R-:W-:-:S05]  /*288060*/  IMAD.WIDE R10, R3, 0x10, R10 ;  /* 0x00000010030a7825 */ /* 0x002fca00078e020a */
        /* <DEDUP_REMOVED lines=55> */
.L_x_13366:
        /* <DEDUP_REMOVED lines=10> */
[----:B------:R-:W-:Y:S01]  /*288480*/  MOV R0, 0x400 ;  /* 0x0000040000007802 */ /* 0x000fe20000000f00 */
[----:B------:R-:W-:Y:S01]  /*288490*/  BSSY.RECONVERGENT B5, `(.L_x_13353) ;  /* 0x0000029000057945 */ /* 0x000fe20003800200 */
        /* <DEDUP_REMOVED lines=40> */
.L_x_13354:
[----:B------:R-:W-:Y:S05]  /*288720*/  BSYNC.RECONVERGENT B5 ;  /* 0x0000000000057941 */ /* 0x000fea0003800200 */
.L_x_13353:
        /* <DEDUP_REMOVED lines=26> */
.L_x_13356:
[----:B------:R-:W-:Y:S05]  /*2888d0*/  BSYNC.RECONVERGENT B5 ;  /* 0x0000000000057941 */ /* 0x000fea0003800200 */
.L_x_13355:
[----:B------:R2:W-:Y:S01]  /*2888e0*/  STL [UR45], R0 ;  /* 0x00000000ff007987 */ /* 0x0005e2000810082d */
[----:B------:R-:W-:Y:S05]  /*2888f0*/  BRA `(.L_x_13357) ;  /* 0x00000000000c7947 */ /* 0x000fea0003800000 */
.L_x_13352:
[----:B------:R-:W-:-:S05]  /*288900*/  LEA R4, P0, R13, R14, 0x2 ;  /* 0x0000000e0d047211 */ /* 0x000fca00078010ff */
[----:B------:R-:W-:-:S05]  /*288910*/  IMAD.X R5, RZ, RZ, R15, P0 ;  /* 0x000000ffff057224 */ /* 0x000fca00000e060f */
[----:B------:R0:W-:Y:S03]  /*288920*/  ST.E desc[UR36][R4.64+0x20], RZ ;  /* 0x000020ff04007985 */ /* 0x0001e6000c101924 */
.L_x_13357:
[----:B------:R-:W-:Y:S05]  /*288930*/  BSYNC.RECONVERGENT B4 ;  /* 0x0000000000047941 */ /* 0x000fea0003800200 */
.L_x_13351:
[----:B------:R-:W3:Y:S01]  /*288940*/  S2UR UR5, SR_CgaCtaId ;  /* 0x00000000000579c3 */ /* 0x000ee20000008800 */
[----:B------:R-:W-:Y:S02]  /*288950*/  UMOV UR4, 0x400 ;  /* 0x0000040000047882 */ /* 0x000fe40000000000 */
[----:B---3--:R-:W-:-:S06]  /*288960*/  ULEA UR4, UR5, UR4, 0x18 ;  /* 0x0000000405047291 */ /* 0x008fcc000f8ec0ff */
[----:B--2---:R-:W-:-:S05]  /*288970*/  IMAD.U32 R0, RZ, RZ, UR4 ;  /* 0x00000004ff007e24 */ /* 0x004fca000f8e00ff */
[----:B01----:R-:W0:Y:S02]  /*288980*/  LDS.128 R4, [R0] ;  /* 0x0000000000047984 */ /* 0x003e240000000c00 */
        /* <DEDUP_REMOVED lines=47> */
.L_x_13361:
[----:B------:R-:W-:Y:S01]  /*288c80*/  IMAD.MOV.U32 R4, RZ, RZ, 0x5272 ;  /* 0x00005272ff047424 */ /* 0x000fe200078e00ff */
[----:B------:R-:W-:Y:S01]  /*288c90*/  PLOP3.LUT P0, PT, PT, PT, PT, 0x8, 0x80 ;  /* 0x000000000080781c */ /* 0x000fe20003f0e170 */
[----:B------:R-:W-:-:S03]  /*288ca0*/  IMAD.MOV.U32 R15, RZ, RZ, -0x1 ;  /* 0xffffffffff0f7424 */ /* 0x000fc600078e00ff */
[----:B------:R0:W-:Y:S09]  /*288cb0*/  STL [UR45], R4 ;  /* 0x00000004ff007987 */ /* 0x0001f2000810082d */
.L_x_13362:
[----:B------:R-:W-:Y:S05]  /*288cc0*/  BSYNC.RECONVERGENT B5 ;  /* 0x0000000000057941 */ /* 0x000fea0003800200 */
.L_x_13360:
        /* <DEDUP_REMOVED lines=25> */
.L_x_13364:
[----:B------:R-:W-:Y:S05]  /*288e60*/  BSYNC.RECONVERGENT B5 ;  /* 0x0000000000057941 */ /* 0x000fea0003800200 */
.L_x_13363:
[----:B------:R2:W-:Y:S01]  /*288e70*/  STL [UR45], R6 ;  /* 0x00000006ff007987 */ /* 0x0005e2000810082d */
[----:B------:R-:W-:Y:S05]  /*288e80*/  BRA `(.L_x_13365) ;  /* 0x00000000000c7947 */ /* 0x000fea0003800000 */
.L_x_13359:
[----:B------:R-:W-:-:S05]  /*288e90*/  LEA R4, P0, R37, R14, 0x2 ;  /* 0x0000000e25047211 */ /* 0x000fca00078010ff */
[----:B------:R-:W-:-:S05]  /*288ea0*/  IMAD.X R5, RZ, RZ, R15, P0 ;  /* 0x000000ffff057224 */ /* 0x000fca00000e060f */
[----:B------:R3:W-:Y:S03]  /*288eb0*/  ST.E desc[UR36][R4.64+0x20], RZ ;  /* 0x000020ff04007985 */ /* 0x0007e6000c101924 */
.L_x_13365:
[----:B------:R-:W-:Y:S05]  /*288ec0*/  BSYNC.RECONVERGENT B4 ;  /* 0x0000000000047941 */ /* 0x000fea0003800200 */
.L_x_13358:
[----:B------:R-:W-:-:S05]  /*288ed0*/  VIADD R13, R13, 0x2 ;  /* 0x000000020d0d7836 */ /* 0x000fca0000000000 */
[----:B------:R-:W-:-:S13]  /*288ee0*/  ISETP.NE.AND P0, PT, R13, R10, PT ;  /* 0x0000000a0d00720c */ /* 0x000fda0003f05270 */
[----:B------:R-:W-:Y:S05]  /*288ef0*/  @P0 BRA `(.L_x_13366) ;  /* 0xfffffff400380947 */ /* 0x000fea000383ffff */
.L_x_13350:
[----:B------:R-:W-:Y:S05]  /*288f00*/  BSYNC B0 ;  /* 0x0000000000007941 */ /* 0x000fea0003800000 */
.L_x_13349:
        /* <DEDUP_REMOVED lines=50> */
.L_x_13370:
[----:B------:R-:W-:Y:S01]  /*289230*/  IMAD.MOV.U32 R4, RZ, RZ, 0x5272 ;  /* 0x00005272ff047424 */ /* 0x000fe200078e00ff */
[----:B------:R-:W-:Y:S01]  /*289240*/  PLOP3.LUT P0, PT, PT, PT, PT, 0x8, 0x80 ;  /* 0x000000000080781c */ /* 0x000fe20003f0e170 */
[----:B------:R-:W-:-:S03]  /*289250*/  IMAD.MOV.U32 R13, RZ, RZ, -0x1 ;  /* 0xffffffffff0d7424 */ /* 0x000fc600078e00ff */
[----:B------:R0:W-:Y:S09]  /*289260*/  STL [UR45], R4 ;  /* 0x00000004ff007987 */ /* 0x0001f2000810082d */
.L_x_13371:
[----:B------:R-:W-:Y:S05]  /*289270*/  BSYNC.RECONVERGENT B4 ;  /* 0x0000000000047941 */ /* 0x000fea0003800200 */
.L_x_13369:
        /* <DEDUP_REMOVED lines=25> */
.L_x_13373:
[----:B------:R-:W-:Y:S05]  /*289410*/  BSYNC.RECONVERGENT B4 ;  /* 0x0000000000047941 */ /* 0x000fea0003800200 */
.L_x_13372:
[----:B------:R3:W-:Y:S01]  /*289420*/  STL [UR45], R6 ;  /* 0x00000006ff007987 */ /* 0x0007e2000810082d */
[----:B------:R-:W-:Y:S05]  /*289430*/  BRA `(.L_x_13367) ;  /* 0x00000000000c7947 */ /* 0x000fea0003800000 */
.L_x_13368:
[----:B------:R-:W-:-:S05]  /*289440*/  LEA R4, P0, R10, R12, 0x2 ;  /* 0x0000000c0a047211 */ /* 0x000fca00078010ff */
[----:B------:R-:W-:-:S05]  /*289450*/  IMAD.X R5, RZ, RZ, R13, P0 ;  /* 0x000000ffff057224 */ /* 0x000fca00000e060d */
[----:B------:R4:W-:Y:S03]  /*289460*/  ST.E desc[UR36][R4.64+0x20], RZ ;  /* 0x000020ff04007985 */ /* 0x0009e6000c101924 */
.L_x_13367:
[----:B------:R-:W-:Y:S05]  /*289470*/  BSYNC.RECONVERGENT B0 ;  /* 0x0000000000007941 */ /* 0x000fea0003800200 */
.L_x_13347:
[----:B------:R-:W-:-:S13]  /*289480*/  ISETP.GE.AND P0, PT, R8, 0x1, PT ;  /* 0x000000010800780c */ /* 0x000fda0003f06270 */
[----:B------:R-:W-:Y:S05]  /*289490*/  @!P0 BREAK B1 ;  /* 0x0000000000018942 */ /* 0x000fea0003800000 */
[----:B------:R-:W-:Y:S05]  /*2894a0*/  @!P0 BRA `(.L_x_13348) ;  /* 0x0000000800f08947 */ /* 0x000fea0003800000 */
[----:B------:R-:W-:Y:S05]  /*2894b0*/  BSYNC B1 ;  /* 0x0000000000017941 */ /* 0x000fea0003800000 */
.L_x_13346:
[----:B------:R-:W-:Y:S01]  /*2894c0*/  ISETP.NE.AND P2, PT, R9, -0x1, PT ;  /* 0xffffffff0900780c */ /* 0x000fe20003f45270 */
[----:B------:R-:W-:-:S12]  /*2894d0*/  IMAD.MOV.U32 R13, RZ, RZ, RZ ;  /* 0x000000ffff0d7224 */ /* 0x000fd800078e00ff */
.L_x_13388:
        /* <DEDUP_REMOVED lines=57> */
.L_x_13378:
[----:B------:R-:W-:Y:S05]  /*289870*/  BSYNC.RECONVERGENT B1 ;  /* 0x0000000000017941 */ /* 0x000fea0003800200 */
.L_x_13377:
        /* <DEDUP_REMOVED lines=26> */
.L_x_13380:
[----:B------:R-:W-:Y:S05]  /*289a20*/  BSYNC.RECONVERGENT B1 ;  /* 0x0000000000017941 */ /* 0x000fea0003800200 */
.L_x_13379:
[----:B------:R4:W-:Y:S01]  /*289a30*/  STL [UR45], R6 ;  /* 0x00000006ff007987 */ /* 0x0009e2000810082d */
[----:B------:R-:W-:Y:S01]  /*289a40*/  PRMT R21, RZ, 0x7610, R21 ;  /* 0x00007610ff157816 */ /* 0x000fe20000000015 */
[----:B------:R-:W-:Y:S06]  /*289a50*/  BRA `(.L_x_13375) ;  /* 0x00000000000c7947 */ /* 0x000fec0003800000 */
.L_x_13376:
[----:B------:R-:W-:-:S05]  /*289a60*/  IADD3 R4, P0, PT, R0, R14, RZ ;  /* 0x0000000e00047210 */ /* 0x000fca0007f1e0ff */
[----:B------:R-:W-:-:S05]  /*289a70*/  IMAD.X R5, RZ, RZ, R15, P0 ;  /* 0x000000ffff057224 */ /* 0x000fca00000e060f */
[----:B------:R1:W5:Y:S03]  /*289a80*/  LD.E.U8 R21, desc[UR36][R4.64+0x20] ;  /* 0x0000202404157980 */ /* 0x000366000c101100 */
.L_x_13375:
[----:B------:R-:W-:Y:S05]  /*289a90*/  BSYNC.RECONVERGENT B0 ;  /* 0x0000000000007941 */ /* 0x000fea0003800200 */
.L_x_13374:
        /* <DEDUP_REMOVED lines=55> */
.L_x_13385:
[----:B------:R-:W-:Y:S05]  /*289e10*/  BSYNC.RECONVERGENT B1 ;  /* 0x0000000000017941 */ /* 0x000fea0003800200 */
.L_x_13384:
        /* <DEDUP_REMOVED lines=26> */
.L_x_13387:
[----:B------:R-:W-:Y:S05]  /*289fc0*/  BSYNC.RECONVERGENT B1 ;  /* 0x0000000000017941 */ /* 0x000fea0003800200 */
.L_x_13386:
[----:B------:R1:W-:Y:S01]  /*289fd0*/  STL [UR45], R0 ;  /* 0x00000000ff007987 */ /* 0x0003e2000810082d */
[----:B------:R-:W-:Y:S05]  /*289fe0*/  BRA `(.L_x_13382) ;  /* 0x0000000000107947 */ /* 0x000fea0003800000 */
.L_x_13383:
[----:B------:R-:W-:-:S05]  /*289ff0*/  IADD3 R4, P0, PT, R0, R14, RZ ;  /* 0x0000000e00047210 */ /* 0x000fca0007f1e0ff */
[----:B------:R-:W-:-:S05]  /*28a000*/  IMAD.X R5, RZ, RZ, R15, P0 ;  /* 0x000000ffff057224 */ /* 0x000fca00000e060f */
[----:B------:R0:W-:Y:S04]  /*28a010*/  ST.E desc[UR36][R4.64+0x20], RZ ;  /* 0x000020ff04007985 */ /* 0x0001e8000c101924 */
[----:B-----5:R0:W-:Y:S02]  /*28a020*/  ST.E.U8 desc[UR36][R4.64+0x20], R21 ;  /* 0x0000201504007985 */ /* 0x0201e4000c101124 */
.L_x_13382:
[----:B------:R-:W-:Y:S05]  /*28a030*/  BSYNC.RECONVERGENT B0 ;  /* 0x0000000000007941 */ /* 0x000fea0003800200 */
.L_x_13381:
[----:B------:R-:W-:-:S05]  /*28a040*/  VIADD R13, R13, 0x1 ;  /* 0x000000010d0d7836 */ /* 0x000fca0000000000 */
[----:B------:R-:W-:-:S13]  /*28a050*/  ISETP.NE.AND P0, PT, R13, R8, PT ;  /* 0x000000080d00720c */ /* 0x000fda0003f05270 */
[----:B------:R-:W-:Y:S05]  /*28a060*/  @P0 BRA `(.L_x_13388) ;  /* 0xfffffff4001c0947 */ /* 0x000fea000383ffff */
.L_x_13348:
[----:B------:R-:W-:Y:S05]  /*28a070*/  BSYNC B2 ;  /* 0x0000000000027941 */ /* 0x000fea0003800000 */
.L_x_13345:
[----:B------:R-:W0:Y:S01]  /*28a080*/  S2UR UR5, SR_CgaCtaId ;  /* 0x00000000000579c3 */ /* 0x000e220000008800 */
[----:B------:R-:W-:Y:S02]  /*28a090*/  UMOV UR4, 0x400 ;  /* 0x0000040000047882 */ /* 0x000fe40000000000 */
[----:B0-----:R-:W-:-:S06]  /*28a0a0*/  ULEA UR4, UR5, UR4, 0x18 ;  /* 0x0000000405047291 */ /* 0x001fcc000f8ec0ff */
[----:B-1----:R-:W-:-:S05]  /*28a0b0*/  IMAD.U32 R0, RZ, RZ, UR4 ;  /* 0x00000004ff007e24 */ /* 0x002fca000f8e00ff */
[----:B----4-:R-:W0:Y:S02]  /*28a0c0*/  LDS.64 R4, [R0] ;  /* 0x0000000000047984 */ /* 0x010e240000000a00 */
[----:B0-----:R-:W-:-:S05]  /*28a0d0*/  IMAD.WIDE R4, R3, 0x10, R4 ;  /* 0x0000001003047825 */ /* 0x001fca00078e0204 */
[----:B------:R-:W-:Y:S04]  /*28a0e0*/  ST.E desc[UR36][R4.64+0x20], R11 ;  /* 0x0000200b04007985 */ /* 0x000fe8000c101924 */
[----:B--23--:R-:W0:Y:S02]  /*28a0f0*/  LDS.64 R6, [R0] ;  /* 0x0000000000067984 */ /* 0x00ce240000000a00 */
[----:B0-----:R-:W-:-:S05]  /*28a100*/  IMAD.WIDE R6, R3, 0x10, R6 ;  /* 0x0000001003067825 */ /* 0x001fca00078e0206 */
[----:B------:R-:W-:Y:S04]  /*28a110*/  ST.E desc[UR36][R6.64+0x28], R8 ;  /* 0x0000280806007985 */ /* 0x000fe8000c101924 */
[----:B------:R-:W0:Y:S02]  /*28a120*/  LDS.64 R12, [R0] ;  /* 0x00000000000c7984 */ /* 0x000e240000000a00 */
[----:B0-----:R-:W-:-:S05]  /*28a130*/  IMAD.WIDE R12, R3, 0x10, R12 ;  /* 0x00000010030c7825 */ /* 0x001fca00078e020c */
[----:B------:R1:W-:Y:S04]  /*28a140*/  ST.E desc[UR36][R12.64+0x30], RZ ;  /* 0x000030ff0c007985 */ /* 0x0003e8000c101924 */
[----:B------:R1:W2:Y:S02]  /*28a150*/  LDS.64 R14, [R0+0x8] ;  /* 0x00000800000e7984 */ /* 0x0002a40000000a00 */
.L_x_13344:
[----:B------:R-:W-:Y:S05]  /*28a160*/  BSYNC B3 ;  /* 0x0000000000037941 */ /* 0x000fea0003800000 */
.L_x_13343:
[----:B0-----:R-:W-:Y:S02]  /*28a170*/  IMAD.MOV.U32 R4, RZ, RZ, 0x30 ;  /* 0x00000030ff047424 */ /* 0x001fe400078e00ff */
[----:B------:R-:W-:-:S06]  /*28a180*/  IMAD.MOV.U32 R5, RZ, RZ, 0x0 ;  /* 0x00000000ff057424 */ /* 0x000fcc00078e00ff */
[----:B------:R-:W3:Y:S01]  /*28a190*/  ATOMG.E.ADD.64.STRONG.GPU PT, R4, desc[UR36][R38.64+0x8], R4 ;  /* 0x80000804260479a8 */ /* 0x000ee200081ef524 */
[----:B------:R-:W-:Y:S01]  /*28a1a0*/  BSSY.RECONVERGENT B0, `(.L_x_13389) ;  /* 0x0000042000007945 */ /* 0x000fe20003800200 */
[C---:B---3--:R-:W-:Y:S02]  /*28a1b0*/  IADD3 R7, P0, PT, R4.reuse, 0x38, RZ ;  /* 0x0000003804077810 */ /* 0x048fe40007f1e0ff */
[--C-:B------:R-:W-:Y:S02]  /*28a1c0*/  SHF.R.U64 R6, R4, 0x4, R5.reuse ;  /* 0x0000000404067819 */ /* 0x100fe40000001205 */
[----:B--2---:R-:W-:Y:S01]  /*28a1d0*/  ISETP.LT.U32.AND P1, PT, R7, R14, PT ;  /* 0x0000000e0700720c */ /* 0x004fe20003f21070 */
[----:B------:R-:W-:Y:S01]  /*28a1e0*/  IMAD.X R8, RZ, RZ, R5, P0 ;  /* 0x000000ffff087224 */ /* 0x000fe200000e0605 */
[----:B------:R-:W-:Y:S01]  /*28a1f0*/  ISETP.NE.AND P0, PT, R6, -0x1, PT ;  /* 0xffffffff0600780c */ /* 0x000fe20003f05270 */
[----:B-1----:R-:W-:-:S03]  /*28a200*/  IMAD.MOV.U32 R13, RZ, RZ, R6 ;  /* 0x000000ffff0d7224 */ /* 0x002fc600078e0006 */
[----:B------:R-:W-:-:S13]  /*28a210*/  ISETP.LT.U32.AND.EX P0, PT, R8, R15, P0, P1 ;  /* 0x0000000f0800720c */ /* 0x000fda0000701110 */
[----:B------:R-:W-:Y:S01]  /*28a220*/  @!P0 IMAD.MOV.U32 R7, RZ, RZ, 0x5368 ;  /* 0x00005368ff078424 */ /* 0x000fe200078e00ff */
[----:B------:R-:W-:Y:S01]  /*28a230*/  @!P0 PLOP3.LUT P1, PT, PT, PT, PT, 0x8, 0x80 ;  /* 0x000000000080881c */ /* 0x000fe20003f2e170 */
[----:B------:R-:W-:-:S03]  /*28a240*/  @!P0 IMAD.MOV.U32 R13, RZ, RZ, -0x1 ;  /* 0xffffffffff0d8424 */ /* 0x000fc600078e00ff */
[----:B------:R0:W-:Y:S01]  /*28a250*/  @!P0 STL [UR45], R7 ;  /* 0x00000007ff008987 */ /* 0x0001e2000810082d */
[----:B------:R-:W-:Y:S08]  /*28a260*/  @!P0 BRA `(.L_x_13390) ;  /* 0x0000000000d48947 */ /* 0x000ff00003800000 */
[----:B------:R-:W1:Y:S01]  /*28a270*/  LDS.64 R4, [R0] ;  /* 0x0000000000047984 */ /* 0x000e620000000a00 */
[--C-:B------:R-:W-:Y:S01]  /*28a280*/  SHF.R.S64 R35, RZ, 0x1c, R6.reuse ;  /* 0x0000001cff237819 */ /* 0x100fe20000001006 */
[----:B------:R-:W-:Y:S01]  /*28a290*/  IMAD.MOV.U32 R15, RZ, RZ, 0xb59 ;  /* 0x00000b59ff0f7424 */ /* 0x000fe200078e00ff */
[----:B------:R-:W-:Y:S01]  /*28a2a0*/  SHF.R.S32.HI R37, RZ, 0x1c, R6 ;  /* 0x0000001cff257819 */ /* 0x000fe20000011406 */
[----:B------:R-:W-:Y:S02]  /*28a2b0*/  IMAD.MOV.U32 R41, RZ, RZ, 0x30 ;  /* 0x00000030ff297424 */ /* 0x000fe400078e00ff */
[----:B------:R-:W-:Y:S02]  /*28a2c0*/  IMAD.MOV.U32 R12, RZ, RZ, 0x1 ;  /* 0x00000001ff0c7424 */ /* 0x000fe400078e00ff */
[----:B------:R-:W-:Y:S02]  /*28a2d0*/  IMAD.MOV.U32 R43, RZ, RZ, -0x1 ;  /* 0xffffffffff2b7424 */ /* 0x000fe400078e00ff */
[----:B------:R-:W-:-:S02]  /*28a2e0*/  IMAD.MOV.U32 R10, RZ, RZ, 0x20 ;  /* 0x00000020ff0a7424 */ /* 0x000fc400078e00ff */
[----:B------:R-:W-:Y:S01]  /*28a2f0*/  IMAD.MOV.U32 R11, RZ, RZ, 0x0 ;  /* 0x00000000ff0b7424 */ /* 0x000fe200078e00ff */
[----:B-1----:R-:W-:-:S05]  /*28a300*/  IADD3 R8, P0, PT, R35, R4, RZ ;  /* 0x0000000423087210 */ /* 0x002fca0007f1e0ff */
[----:B------:R-:W-:-:S05]  /*28a310*/  IMAD.X R9, R37, 0x1, R5, P0 ;  /* 0x0000000125097824 */ /* 0x000fca00000e0605 */
[----:B------:R1:W-:Y:S04]  /*28a320*/  ST.E desc[UR36][R8.64+0x4], R15 ;  /* 0x0000040f08007985 */ /* 0x0003e8000c101924 */
[----:B------:R-:W-:Y:S04]  /*28a330*/  ST.E desc[UR36][R8.64+0x8], R41 ;  /* 0x0000082908007985 */ /* 0x000fe8000c101924 */
[----:B------:R-:W-:Y:S04]  /*28a340*/  ST.E desc[UR36][R8.64+0x10], R43 ;  /* 0x0000102b08007985 */ /* 0x000fe8000c101924 */
[----:B------:R-:W-:Y:S04]  /*28a350*/  ST.E.U8 desc[UR36][R8.64+0x1], RZ ;  /* 0x000001ff08007985 */ /* 0x000fe8000c101124 */
[----:B------:R-:W-:Y:S04]  /*28a360*/  ST.E.U8 desc[UR36][R8.64], R12 ;  /* 0x0000000c08007985 */ /* 0x000fe8000c101124 */
[----:B------:R-:W-:Y:S04]  /*28a370*/  ST.E.U8 desc[UR36][R8.64+0x3], R12 ;  /* 0x0000030c08007985 */ /* 0x000fe8000c101124 */
[----:B------:R-:W2:Y:S01]  /*28a380*/  ATOMG.E.ADD.64.STRONG.GPU PT, R10, desc[UR36][R38.64+0x8], R10 ;  /* 0x8000080a260a79a8 */ /* 0x000ea200081ef524 */
[----:B------:R-:W-:Y:S03]  /*28a390*/  BSSY.RECONVERGENT B1, `(.L_x_13391) ;  /* 0x0000016000017945 */ /* 0x000fe60003800200 */
[----:B0-----:R-:W0:Y:S01]  /*28a3a0*/  LDS.128 R4, [R0] ;  /* 0x0000000000047984 */ /* 0x001e220000000c00 */
[----:B--2--5:R-:W-:-:S02]  /*28a3b0*/  IADD3 R21, P0, PT, R10, 0x28, RZ ;  /* 0x000000280a157810 */ /* 0x024fc40007f1e0ff */
[--C-:B-1----:R-:W-:Y:S02]  /*28a3c0*/  SHF.R.U64 R15, R10, 0x4, R11.reuse ;  /* 0x000000040a0f7819 */ /* 0x102fe4000000120b */
[----:B0-----:R-:W-:Y:S01]  /*28a3d0*/  ISETP.LT.U32.AND P1, PT, R21, R6, PT ;  /* 0x000000061500720c */ /* 0x001fe20003f21070 */
[----:B------:R-:W-:Y:S01]  /*28a3e0*/  IMAD.X R33, RZ, RZ, R11, P0 ;  /* 0x000000ffff217224 */ /* 0x000fe200000e060b */
[----:B------:R-:W-:-:S04]  /*28a3f0*/  ISETP.NE.AND P0, PT, R15, -0x1, PT ;  /* 0xffffffff0f00780c */ /* 0x000fc80003f05270 */
[----:B------:R-:W-:-:S13]  /*28a400*/  ISETP.LT.U32.AND.EX P0, PT, R33, R7, P0, P1 ;  /* 0x000000072100720c */ /* 0x000fda0000701110 */
[----:B------:R-:W-:-:S05]  /*28a410*/  @!P0 IMAD.MOV.U32 R6, RZ, RZ, 0x5368 ;  /* 0x00005368ff068424 */ /* 0x000fca00078e00ff */
[----:B------:R0:W-:Y:S01]  /*28a420*/  @!P0 STL [UR45], R6 ;  /* 0x00000006ff008987 */ /* 0x0001e2000810082d */
[----:B------:R-:W-:Y:S05]  /*28a430*/  @!P0 BRA `(.L_x_13392) ;  /* 0x00000000002c8947 */ /* 0x000fea0003800000 */
[----:B------:R-:W-:Y:S01]  /*28a440*/  SHF.R.S64 R7, RZ, 0x1c, R15 ;  /* 0x0000001cff077819 */ /* 0x000fe2000000100f */
[----:B------:R-:W-:-:S03]  /*28a450*/  IMAD.MOV.U32 R9, RZ, RZ, 0x20 ;  /* 0x00000020ff097424 */ /* 0x000fc600078e00ff */
        /* <DEDUP_REMOVED lines=9> */
.L_x_13392:
[----:B------:R-:W-:Y:S05]  /*28a4f0*/  BSYNC.RECONVERGENT B1 ;  /* 0x0000000000017941 */ /* 0x000fea0003800200 */
.L_x_13391:
[----:B-1----:R-:W0:Y:S01]  /*28a500*/  LDS.64 R4, [R0] ;  /* 0x0000000000047984 */ /* 0x002e220000000a00 */
[----:B------:R-:W-:Y:S02]  /*28a510*/  IMAD.MOV.U32 R9, RZ, RZ, R15 ;  /* 0x000000ffff097224 */ /* 0x000fe400078e000f */
[----:B------:R-:W-:Y:S01]  /*28a520*/  @!P0 IMAD.MOV.U32 R9, RZ, RZ, -0x1 ;  /* 0xffffffffff098424 */ /* 0x000fe200078e00ff */
[----:B0-----:R-:W-:-:S05]  /*28a530*/  IADD3 R6, P1, PT, R4, R35, RZ ;  /* 0x0000002304067210 */ /* 0x001fca0007f3e0ff */
[----:B------:R-:W-:-:S05]  /*28a540*/  IMAD.X R7, R5, 0x1, R37, P1 ;  /* 0x0000000105077824 */ /* 0x000fca00008e0625 */
[----:B------:R-:W-:Y:S04]  /*28a550*/  ST.E desc[UR36][R6.64+0x20], R9 ;  /* 0x0000200906007985 */ /* 0x000fe8000c101924 */
[----:B------:R-:W0:Y:S02]  /*28a560*/  LDS.64 R4, [R0] ;  /* 0x0000000000047984 */ /* 0x000e240000000a00 */
[----:B0-----:R-:W-:-:S05]  /*28a570*/  IADD3 R4, P0, PT, R4, R35, RZ ;  /* 0x0000002304047210 */ /* 0x001fca0007f1e0ff */
[----:B------:R-:W-:-:S05]  /*28a580*/  IMAD.X R5, R5, 0x1, R37, P0 ;  /* 0x0000000105057824 */ /* 0x000fca00000e0625 */
[----:B------:R1:W-:Y:S04]  /*28a590*/  ST.E desc[UR36][R4.64+0x28], RZ ;  /* 0x000028ff04007985 */ /* 0x0003e8000c101924 */
[----:B------:R-:W2:Y:S02]  /*28a5a0*/  LDL R8, [UR45] ;  /* 0x0000002dff087983 */ /* 0x000ea40008100800 */
[----:B-12---:R-:W-:-:S13]  /*28a5b0*/  ISETP.EQ.AND P1, PT, R8, RZ, PT ;  /* 0x000000ff0800720c */ /* 0x006fda0003f22270 */
.L_x_13390:
[----:B------:R-:W-:Y:S05]  /*28a5c0*/  BSYNC.RECONVERGENT B0 ;  /* 0x0000000000007941 */ /* 0x000fea0003800200 */
.L_x_13389:
[----:B------:R-:W-:Y:S01]  /*28a5d0*/  IMAD.MOV.U32 R4, RZ, RZ, R22 ;  /* 0x000000ffff047224 */ /* 0x000fe200078e0016 */
[----:B------:R-:W-:Y:S05]  /*28a5e0*/  @!P1 BREAK B6 ;  /* 0x0000000000069942 */ /* 0x000fea0003800000 */
[----:B------:R-:W-:Y:S01]  /*28a5f0*/  IMAD.MOV.U32 R5, RZ, RZ, 0x0 ;  /* 0x00000000ff057424 */ /* 0x000fe200078e00ff */
[----:B------:R-:W-:Y:S05]  /*28a600*/  @!P1 BREAK B7 ;  /* 0x0000000000079942 */ /* 0x000fea0003800000 */
[----:B------:R-:W-:Y:S05]  /*28a610*/  @!P1 BREAK B8 ;  /* 0x0000000000089942 */ /* 0x000fea0003800000 */
[----:B------:R-:W-:Y:S05]  /*28a620*/  @!P1 BREAK B9 ;  /* 0x0000000000099942 */ /* 0x000fea0003800000 */
[----:B0----5:R-:W-:Y:S05]  /*28a630*/  @!P1 RET.REL.NODEC R4 `(_Z5entryPcS_PiPxS1_S0_S0_P19HostDeviceInterfacei) ;  /* 0xffffd75804709950 */ /* 0x021fea0003c3ffff */
[----:B------:R-:W-:Y:S02]  /*28a640*/  ISETP.NE.AND P0, PT, R13, -0x1, PT ;  /* 0xffffffff0d00780c */ /* 0x000fe40003f05270 */
[----:B------:R-:W-:-:S11]  /*28a650*/  ISETP.NE.AND P1, PT, R3, -0x1, PT ;  /* 0xffffffff0300780c */ /* 0x000fd60003f25270 */
[----:B------:R-:W0:Y:S01]  /*28a660*/  @P0 LDS.64 R4, [R0] ;  /* 0x0000000000040984 */ /* 0x000e220000000a00 */
[----:B------:R-:W-:Y:S02]  /*28a670*/  @!P0 IMAD.MOV.U32 R7, RZ, RZ, 0x5368 ;  /* 0x00005368ff078424 */ /* 0x000fe400078e00ff */
[----:B------:R-:W-:Y:S01]  /*28a680*/  @!P0 IMAD.MOV.U32 R8, RZ, RZ, RZ ;  /* 0x000000ffff088224 */ /* 0x000fe200078e00ff */
[----:B------:R-:W1:Y:S01]  /*28a690*/  @P1 LDS.64 R14, [R0] ;  /* 0x00000000000e1984 */ /* 0x000e620000000a00 */
[----:B------:R-:W-:Y:S02]  /*28a6a0*/  @!P1 IMAD.MOV.U32 R11, RZ, RZ, 0x5368 ;  /* 0x00005368ff0b9424 */ /* 0x000fe400078e00ff */
[----:B------:R-:W-:Y:S01]  /*28a6b0*/  @!P1 IMAD.MOV.U32 R9, RZ, RZ, RZ ;  /* 0x000000ffff099224 */ /* 0x000fe200078e00ff */
[----:B------:R-:W-:Y:S01]  /*28a6c0*/  @!P0 STL [UR45], R7 ;  /* 0x00000007ff008987 */ /* 0x000fe2000810082d */
[----:B0-----:R-:W-:-:S04]  /*28a6d0*/  @P0 IMAD.WIDE R4, R13, 0x10, R4 ;  /* 0x000000100d040825 */ /* 0x001fc800078e0204 */
[----:B------:R-:W-:Y:S01]  /*28a6e0*/  @!P0 IMAD.MOV.U32 R13, RZ, RZ, RZ ;  /* 0x000000ffff0d8224 */ /* 0x000fe200078e00ff */
[----:B------:R-:W2:Y:S01]  /*28a6f0*/  @P0 LD.E R8, desc[UR36][R4.64+0x28] ;  /* 0x0000282404080980 */ /* 0x000ea2000c101900 */
[----:B-1----:R-:W-:-:S04]  /*28a700*/  @P1 IMAD.WIDE R14, R3, 0x10, R14 ;  /* 0x00000010030e1825 */ /* 0x002fc800078e020e */
[----:B------:R0:W5:Y:S04]  /*28a710*/  @P0 LD.E R13, desc[UR36][R4.64+0x20] ;  /* 0x00002024040d0980 */ /* 0x000168000c101900 */
[----:B------:R1:W-:Y:S04]  /*28a720*/  @!P1 STL [UR45], R11 ;  /* 0x0000000bff009987 */ /* 0x0003e8000810082d */
[----:B------:R-:W2:Y:S01]  /*28a730*/  @P1 LD.E R9, desc[UR36][R14.64+0x28] ;  /* 0x000028240e091980 */ /* 0x000ea2000c101900 */
[----:B-1----:R-:W-:-:S06]  /*28a740*/  @!P1 IMAD.MOV.U32 R11, RZ, RZ, RZ ;  /* 0x000000ffff0b9224 */ /* 0x002fcc00078e00ff */
        /* <DEDUP_REMOVED lines=12> */
[----:B0-----:R-:W-:-:S04]  /*28a810*/  @P0 SHF.R.S32.HI R4, RZ, 0x1f, R33 ;  /* 0x0000001fff040819 */ /* 0x001fc80000011421 */
[----:B------:R-:W-:-:S04]  /*28a820*/  @P0 LEA.HI R4, R4, R33, RZ, 0x4 ;  /* 0x0000002104040211 */ /* 0x000fc800078f20ff */
[----:B------:R-:W-:-:S05]  /*28a830*/  @P0 LOP3.LUT R4, R4, 0xfffffff0, RZ, 0xc0, !PT ;  /* 0xfffffff004040812 */ /* 0x000fca00078ec0ff */
[----:B------:R-:W-:Y:S02]  /*28a840*/  @P0 VIADD R20, R4, 0x10 ;  /* 0x0000001004140836 */ /* 0x000fe40000000000 */
[----:B------:R-:W0:Y:S03]  /*28a850*/  LDS.128 R4, [R0] ;  /* 0x0000000000047984 */ /* 0x000e260000000c00 */
[----:B------:R-:W-:-:S06]  /*28a860*/  SHF.R.S32.HI R21, RZ, 0x1f, R20 ;  /* 0x0000001fff157819 */ /* 0x000fcc0000011414 */
[----:B------:R-:W2:Y:S01]  /*28a870*/  ATOMG.E.ADD.64.STRONG.GPU PT, R20, desc[UR36][R38.64+0x8], R20 ;  /* 0x80000814261479a8 */ /* 0x000ea200081ef524 */
        /* <DEDUP_REMOVED lines=16> */
[----:B-1----:R-:W-:-:S03]  /*28a980*/  IMAD.MOV.U32 R6, RZ, RZ, 0x1 ;  /* 0x00000001ff067424 */ /* 0x002fc600078e00ff */
[----:B------:R0:W-:Y:S04]  /*28a990*/  ST.E desc[UR36][R4.64+0x4], R7 ;  /* 0x0000040704007985 */ /* 0x0001e8000c101924 */
[----:B------:R0:W-:Y:S04]  /*28a9a0*/  ST.E.U8 desc[UR36][R4.64], RZ ;  /* 0x000000ff04007985 */ /* 0x0001e8000c101124 */
[----:B------:R0:W-:Y:S04]  /*28a9b0*/  ST.E.U8 desc[UR36][R4.64+0x1], RZ ;  /* 0x000001ff04007985 */ /* 0x0001e8000c101124 */
[----:B------:R0:W-:Y:S04]  /*28a9c0*/  ST.E desc[UR36][R4.64+0xc], R10 ;  /* 0x00000c0a04007985 */ /* 0x0001e8000c101924 */
[----:B------:R0:W-:Y:S01]  /*28a9d0*/  ST.E.U8 desc[UR36][R4.64+0x3], R6 ;  /* 0x0000030604007985 */ /* 0x0001e2000c101124 */
[----:B------:R-:W-:Y:S05]  /*28a9e0*/  @!P0 BRA `(.L_x_13394) ;  /* 0x0000001000408947 */ /* 0x000fea0003800000 */
[----:B0-----:R-:W-:Y:S01]  /*28a9f0*/  VIADD R4, R8, 0xffffffff ;  /* 0xffffffff08047836 */ /* 0x001fe20000000000 */
[----:B------:R-:W-:Y:S01]  /*28aa00*/  BSSY B0, `(.L_x_13395) ;  /* 0x00000b9000007945 */ /* 0x000fe20003800000 */
[----:B------:R-:W-:Y:S02]  /*28aa10*/  IMAD.MOV R5, RZ, RZ, -R9 ;  /* 0x000000ffff057224 */ /* 0x000fe400078e0a09 */
[----:B------:R-:W-:-:S03]  /*28aa20*/  IMAD.MOV.U32 R12, RZ, RZ, RZ ;  /* 0x000000ffff0c7224 */ /* 0x000fc600078e00ff */
[----:B------:R-:W-:-:S13]  /*28aa30*/  ISETP.NE.AND P0, PT, R4, R5, PT ;  /* 0x000000050400720c */ /* 0x000fda0003f05270 */
[----:B------:R-:W-:Y:S05]  /*28aa40*/  @!P0 BRA `(.L_x_13396) ;  /* 0x0000000800d08947 */ /* 0x000fea0003800000 */
[----:B------:R-:W-:Y:S01]  /*28aa50*/  LOP3.LUT R12, R10, 0x7ffffffe, RZ, 0xc0, !PT ;  /* 0x7ffffffe0a0c7812 */ /* 0x000fe200078ec0ff */
[----:B------:R-:W-:-:S07]  /*28aa60*/  IMAD.MOV.U32 R15, RZ, RZ, RZ ;  /* 0x000000ffff0f7224 */ /* 0x000fce00078e00ff */
.L_x_13412:
        /* <DEDUP_REMOVED lines=52> */
.L_x_13400:
[----:B------:R-:W-:Y:S05]  /*28adb0*/  BSYNC.RECONVERGENT B3 ;  /* 0x0000000000037941 */ /* 0x000fea0003800200 */
.L_x_13399:
        /* <DEDUP_REMOVED lines=26> */
.L_x_13402:
[----:B------:R-:W-:Y:S05]  /*28af60*/  BSYNC.RECONVERGENT B3 ;  /* 0x0000000000037941 */ /* 0x000fea0003800200 */
.L_x_13401:
[----:B------:R2:W-:Y:S01]  /*28af70*/  STL [UR45], R0 ;  /* 0x00000000ff007987 */ /* 0x0005e2000810082d */
[----:B------:R-:W-:Y:S05]  /*28af80*/  BRA `(.L_x_13403) ;  /* 0x00000000000c7947 */ /* 0x000fea0003800000 */
.L_x_13398:
[----:B------:R-:W-:-:S05]  /*28af90*/  LEA R4, P0, R15, R20, 0x2 ;  /* 0x000000140f047211 */ /* 0x000fca00078010ff */
[----:B------:R-:W-:-:S05]  /*28afa0*/  IMAD.X R5, RZ, RZ, R21, P0 ;  /* 0x000000ffff057224 */ /* 0x000fca00000e0615 */
[----:B------:R0:W-:Y:S03]  /*28afb0*/  ST.E desc[UR36][R4.64+0x20], RZ ;  /* 0x000020ff04007985 */ /* 0x0001e6000c101924 */
.L_x_13403:
[----:B------:R-:W-:Y:S05]  /*28afc0*/  BSYNC.RECONVERGENT B2 ;  /* 0x0000000000027941 */ /* 0x000fea0003800200 */
.L_x_13397:
        /* <DEDUP_REMOVED lines=52> */
.L_x_13407:
[----:B------:R-:W-:Y:S01]  /*28b310*/  IMAD.MOV.U32 R4, RZ, RZ, 0x5272 ;  /* 0x00005272ff047424 */ /* 0x000fe200078e00ff */
[----:B------:R-:W-:Y:S01]  /*28b320*/  PLOP3.LUT P0, PT, PT, PT, PT, 0x8, 0x80 ;  /* 0x000000000080781c */ /* 0x000fe20003f0e170 */
[----:B------:R-:W-:-:S03]  /*28b330*/  IMAD.MOV.U32 R21, RZ, RZ, -0x1 ;  /* 0xffffffffff157424 */ /* 0x000fc600078e00ff */
[----:B------:R0:W-:Y:S09]  /*28b340*/  STL [UR45], R4 ;  /* 0x00000004ff007987 */ /* 0x0001f2000810082d */
.L_x_13408:
[----:B------:R-:W-:Y:S05]  /*28b350*/  BSYNC.RECONVERGENT B3 ;  /* 0x0000000000037941 */ /* 0x000fea0003800200 */
.L_x_13406:
        /* <DEDUP_REMOVED lines=25> */
.L_x_13410:
[----:B------:R-:W-:Y:S05]  /*28b4f0*/  BSYNC.RECONVERGENT B3 ;  /* 0x0000000000037941 */ /* 0x000fea0003800200 */
.L_x_13409:
[----:B------:R2:W-:Y:S01]  /*28b500*/  STL [UR45], R6 ;  /* 0x00000006ff007987 */ /* 0x0005e2000810082d */
[----:B------:R-:W-:Y:S05]  /*28b510*/  BRA `(.L_x_13411) ;  /* 0x00000000000c7947 */ /* 0x000fea0003800000 */
.L_x_13405:
[----:B------:R-:W-:-:S05]  /*28b520*/  LEA R4, P0, R41, R20, 0x2 ;  /* 0x0000001429047211 */ /* 0x000fca00078010ff */
[----:B------:R-:W-:-:S05]  /*28b530*/  IMAD.X R5, RZ, RZ, R21, P0 ;  /* 0x000000ffff057224 */ /* 0x000fca00000e0615 */
[----:B------:R3:W-:Y:S03]  /*28b540*/  ST.E desc[UR36][R4.64+0x20], RZ ;  /* 0x000020ff04007985 */ /* 0x0007e6000c101924 */
.L_x_13411:
[----:B------:R-:W-:Y:S05]  /*28b550*/  BSYNC.RECONVERGENT B2 ;  /* 0x0000000000027941 */ /* 0x000fea0003800200 */
.L_x_13404:
[----:B------:R-:W-:-:S05]  /*28b560*/  VIADD R15, R15, 0x2 ;  /* 0x000000020f0f7836 */ /* 0x000fca0000000000 */
[----:B------:R-:W-:-:S13]  /*28b570*/  ISETP.NE.AND P0, PT, R15, R12, PT ;  /* 0x0000000c0f00720c */ /* 0x000fda0003f05270 */
[----:B------:R-:W-:Y:S05]  /*28b580*/  @P0 BRA `(.L_x_13412) ;  /* 0xfffffff400380947 */ /* 0x000fea000383ffff */
.L_x_13396:
[----:B------:R-:W-:Y:S05]  /*28b590*/  BSYNC B0 ;  /* 0x0000000000007941 */ /* 0x000fea0003800000 */
.L_x_13395:
[----:B------:R-:W-:-:S04]  /*28b5a0*/  LOP3.LUT R10, R10, 0x1, RZ, 0xc0, !PT ;  /* 0x000000010a0a7812 */ /* 0x000fc800078ec0ff */
[----:B------:R-:W-:-:S13]  /*28b5b0*/  ISETP.NE.U32.AND P0, PT, R10, 0x1, PT ;  /* 0x000000010a00780c */ /* 0x000fda0003f05070 */
[----:B------:R-:W-:Y:S05]  /*28b5c0*/  @P0 BRA `(.L_x_13394) ;  /* 0x0000000400480947 */ /* 0x000fea0003800000 */
        /* <DEDUP_REMOVED lines=46> */
.L_x_13415:
[----:B------:R-:W-:Y:S01]  /*28b8b0*/  IMAD.MOV.U32 R4, RZ, RZ, 0x5272 ;  /* 0x00005272ff047424 */ /* 0x000fe200078e00ff */
[----:B------:R-:W-:Y:S01]  /*28b8c0*/  PLOP3.LUT P0, PT, PT, PT, PT, 0x8, 0x80 ;  /* 0x000000000080781c */ /* 0x000fe20003f0e170 */
[----:B------:R-:W-:-:S03]  /*28b8d0*/  IMAD.MOV.U32 R15, RZ, RZ, -0x1 ;  /* 0xffffffffff0f7424 */ /* 0x000fc600078e00ff */
[----:B------:R0:W-:Y:S09]  /*28b8e0*/  STL [UR45], R4 ;  /* 0x00000004ff007987 */ /* 0x0001f2000810082d */
.L_x_13416:
[----:B------:R-:W-:Y:S05]  /*28b8f0*/  BSYNC.RECONVERGENT B0 ;  /* 0x0000000000007941 */ /* 0x000fea0003800200 */
.L_x_13414:
        /* <DEDUP_REMOVED lines=25> */
.L_x_13418:
[----:B------:R-:W-:Y:S05]  /*28ba90*/  BSYNC.RECONVERGENT B0 ;  /* 0x0000000000007941 */ /* 0x000fea0003800200 */
.L_x_13417:
[----:B------:R4:W-:Y:S01]  /*28baa0*/  STL [UR45], R6 ;  /* 0x00000006ff007987 */ /* 0x0009e2000810082d */
[----:B------:R-:W-:Y:S05]  /*28bab0*/  BRA `(.L_x_13394) ;  /* 0x00000000000c7947 */ /* 0x000fea0003800000 */
.L_x_13413:
[----:B------:R-:W-:-:S05]  /*28bac0*/  LEA R4, P0, R12, R14, 0x2 ;  /* 0x0000000e0c047211 */ /* 0x000fca00078010ff */
[----:B------:R-:W-:-:S05]  /*28bad0*/  IMAD.X R5, RZ, RZ, R15, P0 ;  /* 0x000000ffff057224 */ /* 0x000fca00000e060f */
[----:B------:R0:W-:Y:S03]  /*28bae0*/  ST.E desc[UR36][R4.64+0x20], RZ ;  /* 0x000020ff04007985 */ /* 0x0001e6000c101924 */
.L_x_13394:
[----:B------:R-:W-:Y:S05]  /*28baf0*/  BSYNC B1 ;  /* 0x0000000000017941 */ /* 0x000fea0003800000 */
.L_x_13393:
[----:B------:R-:W-:Y:S01]  /*28bb00*/  ISETP.GE.AND P0, PT, R8, 0x1, PT ;  /* 0x000000010800780c */ /* 0x000fe20003f06270 */
[----:B------:R-:W-:-:S12]  /*28bb10*/  BSSY B0, `(.L_x_13419) ;  /* 0x00000bd000007945 */ /* 0x000fd80003800000 */
[----:B------:R-:W-:Y:S05]  /*28bb20*/  @!P0 BRA `(.L_x_13420) ;  /* 0x0000000800ec8947 */ /* 0x000fea0003800000 */
[----:B-----5:R-:W-:Y:S01]  /*28bb30*/  ISETP.NE.AND P2, PT, R13, -0x1, PT ;  /* 0xffffffff0d00780c */ /* 0x020fe20003f45270 */
[----:B-1----:R-:W-:-:S12]  /*28bb40*/  IMAD.MOV.U32 R15, RZ, RZ, RZ ;  /* 0x000000ffff0f7224 */ /* 0x002fd800078e00ff */
.L_x_13435:
[----:B0--3--:R-:W-:Y:S01]  /*28bb50*/  @!P2 IMAD.MOV.U32 R4, RZ, RZ, 0x5368 ;  /* 0x00005368ff04a424 */ /* 0x009fe200078e00ff */
[----:B------:R-:W-:Y:S05]  /*28bb60*/  YIELD ;  /* 0x0000000000007946 */ /* 0x000fea0003800000 */
[----:B------:R0:W-:Y:S01]  /*28bb70*/  @!P2 STL [UR45], R4 ;  /* 0x00000004ff00a987 */ /* 0x0001e2000810082d */
[----:B------:R-:W-:Y:S01]  /*28bb80*/  BSSY.RECONVERGENT B1, `(.L_x_13421) ;  /* 0x0000058000017945 */ /* 0x000fe20003800200 */
[----:B-1----:R-:W-:Y:S01]  /*28bb90*/  IMAD.SHL.U32 R0, R15, 0x4, RZ ;  /* 0x000000040f007824 */ /* 0x002fe200078e00ff */
[----:B-----5:R-:W-:Y:S02]  /*28bba0*/  @!P2 PRMT R33, RZ, 0x7610, R33 ;  /* 0x00007610ff21a816 */ /* 0x020fe40000000021 */
[----:B------:R-:W-:Y:S05]  /*28bbb0*/  @!P2 BRA `(.L_x_13422) ;  /* 0x000000040050a947 */ /* 0x000fea0003800000 */
[----:B------:R-:W1:Y:S01]  /*28bbc0*/  S2R R5, SR_CgaCtaId ;  /* 0x0000000000057919 */ /* 0x000e620000008800 */
[----:B0-----:R-:W-:-:S04]  /*28bbd0*/  MOV R4, 0x400 ;  /* 0x0000040000047802 */ /* 0x001fc80000000f00 */
[----:B-1----:R-:W-:-:S05]  /*28bbe0*/  LEA R12, R5, R4, 0x18 ;  /* 0x00000004050c7211 */ /* 0x002fca00078ec0ff */
        /* <DEDUP_REMOVED lines=47> */
.L_x_13425:
[----:B------:R-:W-:Y:S05]  /*28bee0*/  BSYNC.RECONVERGENT B2 ;  /* 0x0000000000027941 */ /* 0x000fea0003800200 */
.L_x_13424:
        /* <DEDUP_REMOVED lines=26> */
.L_x_13427:
[----:B------:R-:W-:Y:S05]  /*28c090*/  BSYNC.RECONVERGENT B2 ;  /* 0x0000000000027941 */ /* 0x000fea0003800200 */
.L_x_13426:
[----:B------:R1:W-:Y:S01]  /*28c0a0*/  STL [UR45], R6 ;  /* 0x00000006ff007987 */ /* 0x0003e2000810082d */
[----:B------:R-:W-:Y:S01]  /*28c0b0*/  PRMT R33, RZ, 0x7610, R33 ;  /* 0x00007610ff217816 */ /* 0x000fe20000000021 */
[----:B------:R-:W-:Y:S06]  /*28c0c0*/  BRA `(.L_x_13422) ;  /* 0x00000000000c7947 */ /* 0x000fec0003800000 */
.L_x_13423:
[----:B------:R-:W-:-:S05]  /*28c0d0*/  IADD3 R4, P0, PT, R0, R20, RZ ;  /* 0x0000001400047210 */ /* 0x000fca0007f1e0ff */
[----:B------:R-:W-:-:S05]  /*28c0e0*/  IMAD.X R5, RZ, RZ, R21, P0 ;  /* 0x000000ffff057224 */ /* 0x000fca00000e0615 */
[----:B------:R3:W5:Y:S03]  /*28c0f0*/  LD.E.U8 R33, desc[UR36][R4.64+0x20] ;  /* 0x0000202404217980 */ /* 0x000766000c101100 */
.L_x_13422:
[----:B------:R-:W-:Y:S05]  /*28c100*/  BSYNC.RECONVERGENT B1 ;  /* 0x0000000000017941 */ /* 0x000fea0003800200 */
.L_x_13421:
        /* <DEDUP_REMOVED lines=8> */
[----:B-12-4-:R-:W0:Y:S02]  /*28c190*/  LDS.128 R4, [R12] ;  /* 0x000000000c047984 */ /* 0x016e240000000c00 */
        /* <DEDUP_REMOVED lines=46> */
.L_x_13432:
[----:B------:R-:W-:Y:S05]  /*28c480*/  BSYNC.RECONVERGENT B2 ;  /* 0x0000000000027941 */ /* 0x000fea0003800200 */
.L_x_13431:
        /* <DEDUP_REMOVED lines=26> */
.L_x_13434:
[----:B------:R-:W-:Y:S05]  /*28c630*/  BSYNC.RECONVERGENT B2 ;  /* 0x0000000000027941 */ /* 0x000fea0003800200 */
.L_x_13433:
[----:B------:R1:W-:Y:S01]  /*28c640*/  STL [UR45], R0 ;  /* 0x00000000ff007987 */ /* 0x0003e2000810082d */
[----:B------:R-:W-:Y:S05]  /*28c650*/  BRA `(.L_x_13429) ;  /* 0x0000000000107947 */ /* 0x000fea0003800000 */
.L_x_13430:
[----:B------:R-:W-:-:S05]  /*28c660*/  IADD3 R4, P0, PT, R0, R20, RZ ;  /* 0x0000001400047210 */ /* 0x000fca0007f1e0ff */
[----:B------:R-:W-:-:S05]  /*28c670*/  IMAD.X R5, RZ, RZ, R21, P0 ;  /* 0x000000ffff057224 */ /* 0x000fca00000e0615 */
[----:B------:R3:W-:Y:S04]  /*28c680*/  ST.E desc[UR36][R4.64+0x20], RZ ;  /* 0x000020ff04007985 */ /* 0x0007e8000c101924 */
[----:B-----5:R3:W-:Y:S02]  /*28c690*/  ST.E.U8 desc[UR36][R4.64+0x20], R33 ;  /* 0x0000202104007985 */ /* 0x0207e4000c101124 */
.L_x_13429:
[----:B------:R-:W-:Y:S05]  /*28c6a0*/  BSYNC.RECONVERGENT B1 ;  /* 0x0000000000017941 */ /* 0x000fea0003800200 */
.L_x_13428:
[----:B------:R-:W-:-:S05]  /*28c6b0*/  VIADD R15, R15, 0x1 ;  /* 0x000000010f0f7836 */ /* 0x000fca0000000000 */
[----:B------:R-:W-:-:S13]  /*28c6c0*/  ISETP.NE.AND P0, PT, R15, R8, PT ;  /* 0x000000080f00720c */ /* 0x000fda0003f05270 */
[----:B------:R-:W-:Y:S05]  /*28c6d0*/  @P0 BRA `(.L_x_13435) ;  /* 0xfffffff4001c0947 */ /* 0x000fea000383ffff */
.L_x_13420:
[----:B------:R-:W-:Y:S05]  /*28c6e0*/  BSYNC B0 ;  /* 0x0000000000007941 */ /* 0x000fea0003800000 */
.L_x_13419:
[----:B------:R-:W-:Y:S01]  /*28c6f0*/  ISETP.GE.AND P0, PT, R9, 0x1, PT ;  /* 0x000000010900780c */ /* 0x000fe20003f06270 */
[----:B------:R-:W-:-:S12]  /*28c700*/  BSSY B0, `(.L_x_13436) ;  /* 0x00000be000007945 */ /* 0x000fd80003800000 */
[----:B------:R-:W-:Y:S05]  /*28c710*/  @!P0 BRA `(.L_x_13437) ;  /* 0x0000000800f08947 */ /* 0x000fea0003800000 */
[----:B-----5:R-:W-:Y:S01]  /*28c720*/  ISETP.NE.AND P2, PT, R11, -0x1, PT ;  /* 0xffffffff0b00780c */ /* 0x020fe20003f45270 */
[----:B-1----:R-:W-:-:S12]  /*28c730*/  IMAD.MOV.U32 R0, RZ, RZ, RZ ;  /* 0x000000ffff007224 */ /* 0x002fd800078e00ff */
.L_x_13452:
[----:B0--3--:R-:W-:Y:S01]  /*28c740*/  @!P2 IMAD.MOV.U32 R4, RZ, RZ, 0x5368 ;  /* 0x00005368ff04a424 */ /* 0x009fe200078e00ff */
[----:B------:R-:W-:Y:S05]  /*28c750*/  YIELD ;  /* 0x0000000000007946 */ /* 0x000fea0003800000 */
[----:B------:R0:W-:Y:S01]  /*28c760*/  @!P2 STL [UR45], R4 ;  /* 0x00000004ff00a987 */ /* 0x0001e2000810082d */
[----:B------:R-:W-:Y:S01]  /*28c770*/  BSSY.RECONVERGENT B1, `(.L_x_13438) ;  /* 0x0000057000017945 */ /* 0x000fe20003800200 */
[----:B-----5:R-:W-:-:S03]  /*28c780*/  @!P2 PRMT R15, RZ, 0x7610, R15 ;  /* 0x00007610ff0fa816 */ /* 0x020fc6000000000f */
[----:B-1----:R-:W-:Y:S05]  /*28c790*/  @!P2 BRA `(.L_x_13439) ;  /* 0x000000040050a947 */ /* 0x002fea0003800000 */
        /* <DEDUP_REMOVED lines=50> */
.L_x_13442:
[----:B------:R-:W-:Y:S05]  /*28cac0*/  BSYNC.RECONVERGENT B2 ;  /* 0x0000000000027941 */ /* 0x000fea0003800200 */
.L_x_13441:
        /* <DEDUP_REMOVED lines=26> */
.L_x_13444:
[----:B------:R-:W-:Y:S05]  /*28cc70*/  BSYNC.RECONVERGENT B2 ;  /* 0x0000000000027941 */ /* 0x000fea0003800200 */
.L_x_13443:
[----:B------:R1:W-:Y:S01]  /*28cc80*/  STL [UR45], R6 ;  /* 0x00000006ff007987 */ /* 0x0003e2000810082d */
[----:B------:R-:W-:Y:S01]  /*28cc90*/  PRMT R15, RZ, 0x7610, R15 ;  /* 0x00007610ff0f7816 */ /* 0x000fe2000000000f */
[----:B------:R-:W-:Y:S06]  /*28cca0*/  BRA `(.L_x_13439) ;  /* 0x00000000000c7947 */ /* 0x000fec0003800000 */
.L_x_13440:
[----:B------:R-:W-:-:S05]  /*28ccb0*/  LEA R4, P0, R0, R12, 0x2 ;  /* 0x0000000c00047211 */ /* 0x000fca00078010ff */
[----:B------:R-:W-:-:S05]  /*28ccc0*/  IMAD.X R5, RZ, RZ, R13, P0 ;  /* 0x000000ffff057224 */ /* 0x000fca00000e060d */
[----:B------:R3:W5:Y:S03]  /*28ccd0*/  LD.E.U8 R15, desc[UR36][R4.64+0x20] ;  /* 0x00002024040f7980 */ /* 0x000766000c101100 */
.L_x_13439:
[----:B------:R-:W-:Y:S05]  /*28cce0*/  BSYNC.RECONVERGENT B1 ;  /* 0x0000000000017941 */ /* 0x000fea0003800200 */
.L_x_13438:
        /* <DEDUP_REMOVED lines=10> */
[----:B------:R-:W2:Y:S01]  /*28cd90*/  LD.E R10, desc[UR36][R12.64+0xc] ;  /* 0x00000c240c0a7980 */ /* 0x000ea2000c101900 */
[----:B------:R-:W-:-:S05]  /*28cda0*/  IMAD.IADD R37, R0, 0x1, R8 ;  /* 0x0000000100257824 */ /* 0x000fca00078e0208 */
[C---:B------:R-:W-:Y:S02]  /*28cdb0*/  ISETP.GT.AND P1, PT, R37.reuse, -0x1, PT ;  /* 0xffffffff2500780c */ /* 0x040fe40003f24270 */
[----:B--2---:R-:W-:-:S13]  /*28cdc0*/  ISETP.GE.AND P0, PT, R37, R10, PT ;  /* 0x0000000a2500720c */ /* 0x004fda0003f06270 */
[----:B------:R-:W-:Y:S05]  /*28cdd0*/  @!P0 BRA P1, `(.L_x_13447) ;  /* 0x0000000400208947 */ /* 0x000fea0000800000 */
        /* <DEDUP_REMOVED lines=42> */
.L_x_13449:
[----:B------:R-:W-:Y:S05]  /*28d080*/  BSYNC.RECONVERGENT B2 ;  /* 0x0000000000027941 */ /* 0x000fea0003800200 */
.L_x_13448:
        /* <DEDUP_REMOVED lines=26> */
.L_x_13451:
[----:B------:R-:W-:Y:S05]  /*28d230*/  BSYNC.RECONVERGENT B2 ;  /* 0x0000000000027941 */ /* 0x000fea0003800200 */
.L_x_13450:
[----:B------:R1:W-:Y:S01]  /*28d240*/  STL [UR45], R6 ;  /* 0x00000006ff007987 */ /* 0x0003e2000810082d */
[----:B------:R-:W-:Y:S05]  /*28d250*/  BRA `(.L_x_13446) ;  /* 0x0000000000107947 */ /* 0x000fea0003800000 */
.L_x_13447:
[----:B------:R-:W-:-:S05]  /*28d260*/  LEA R4, P0, R37, R12, 0x2 ;  /* 0x0000000c25047211 */ /* 0x000fca00078010ff */
[----:B------:R-:W-:-:S05]  /*28d270*/  IMAD.X R5, RZ, RZ, R13, P0 ;  /* 0x000000ffff057224 */ /* 0x000fca00000e060d */
[----:B------:R3:W-:Y:S04]  /*28d280*/  ST.E desc[UR36][R4.64+0x20], RZ ;  /* 0x000020ff04007985 */ /* 0x0007e8000c101924 */
[----:B-----5:R3:W-:Y:S02]  /*28d290*/  ST.E.U8 desc[UR36][R4.64+0x20], R15 ;  /* 0x0000200f04007985 */ /* 0x0207e4000c101124 */
.L_x_13446:
[----:B------:R-:W-:Y:S05]  /*28d2a0*/  BSYNC.RECONVERGENT B1 ;  /* 0x0000000000017941 */ /* 0x000fea0003800200 */
.L_x_13445:
[----:B------:R-:W-:-:S05]  /*28d2b0*/  VIADD R0, R0, 0x1 ;  /* 0x0000000100007836 */ /* 0x000fca0000000000 */
[----:B------:R-:W-:-:S13]  /*28d2c0*/  ISETP.NE.AND P0, PT, R0, R9, PT ;  /* 0x000000090000720c */ /* 0x000fda0003f05270 */
[----:B------:R-:W-:Y:S05]  /*28d2d0*/  @P0 BRA `(.L_x_13452) ;  /* 0xfffffff400180947 */ /* 0x000fea000383ffff */
.L_x_13437:
[----:B------:R-:W-:Y:S05]  /*28d2e0*/  BSYNC B0 ;  /* 0x0000000000007941 */ /* 0x000fea0003800000 */
.L_x_13436:
[----:B0-----:R-:W-:Y:S02]  /*28d2f0*/  IMAD.MOV.U32 R10, RZ, RZ, 0x30 ;  /* 0x00000030ff0a7424 */ /* 0x001fe400078e00ff */
[----:B-----5:R-:W-:-:S06]  /*28d300*/  IMAD.MOV.U32 R11, RZ, RZ, 0x0 ;  /* 0x00000000ff0b7424 */ /* 0x020fcc00078e00ff */
        /* <DEDUP_REMOVED lines=77> */
.L_x_13476:
        /* <DEDUP_REMOVED lines=52> */
.L_x_13464:
[----:B------:R-:W-:Y:S05]  /*28db20*/  BSYNC.RECONVERGENT B5 ;  /* 0x0000000000057941 */ /* 0x000fea0003800200 */
.L_x_13463:
        /* <DEDUP_REMOVED lines=26> */
.L_x_13466:
[----:B------:R-:W-:Y:S05]  /*28dcd0*/  BSYNC.RECONVERGENT B5 ;  /* 0x0000000000057941 */ /* 0x000fea0003800200 */
.L_x_13465:
[----:B------:R2:W-:Y:S01]  /*28dce0*/  STL [UR45], R6 ;  /* 0x00000006ff007987 */ /* 0x0005e2000810082d */
[----:B------:R-:W-:Y:S05]  /*28dcf0*/  BRA `(.L_x_13467) ;  /* 0x00000000000c7947 */ /* 0x000fea0003800000 */
.L_x_13462:
[----:B------:R-:W-:-:S05]  /*28dd00*/  LEA R4, P0, R13, R14, 0x2 ;  /* 0x0000000e0d047211 */ /* 0x000fca00078010ff */
[----:B------:R-:W-:-:S05]  /*28dd10*/  IMAD.X R5, RZ, RZ, R15, P0 ;  /* 0x000000ffff057224 */ /* 0x000fca00000e060f */
[----:B------:R0:W-:Y:S03]  /*28dd20*/  ST.E desc[UR36][R4.64+0x20], RZ ;  /* 0x000020ff04007985 */ /* 0x0001e6000c101924 */
.L_x_13467:
[----:B------:R-:W-:Y:S05]  /*28dd30*/  BSYNC.RECONVERGENT B4 ;  /* 0x0000000000047941 */ /* 0x000fea0003800200 */
.L_x_13461:
        /* <DEDUP_REMOVED lines=52> */
.L_x_13471:
[----:B------:R-:W-:Y:S01]  /*28e080*/  IMAD.MOV.U32 R4, RZ, RZ, 0x5272 ;  /* 0x00005272ff047424 */ /* 0x000fe200078e00ff */
[----:B------:R-:W-:Y:S01]  /*28e090*/  PLOP3.LUT P0, PT, PT, PT, PT, 0x8, 0x80 ;  /* 0x000000000080781c */ /* 0x000fe20003f0e170 */
[----:B------:R-:W-:-:S03]  /*28e0a0*/  IMAD.MOV.U32 R15, RZ, RZ, -0x1 ;  /* 0xffffffffff0f7424 */ /* 0x000fc600078e00ff */
[----:B------:R0:W-:Y:S09]  /*28e0b0*/  STL [UR45], R4 ;  /* 0x00000004ff007987 */ /* 0x0001f2000810082d */
.L_x_13472:
[----:B------:R-:W-:Y:S05]  /*28e0c0*/  BSYNC.RECONVERGENT B5 ;  /* 0x0000000000057941 */ /* 0x000fea0003800200 */
.L_x_13470:
        /* <DEDUP_REMOVED lines=25> */
.L_x_13474:
[----:B------:R-:W-:Y:S05]  /*28e260*/  BSYNC.RECONVERGENT B5 ;  /* 0x0000000000057941 */ /* 0x000fea0003800200 */
.L_x_13473:
[----:B------:R2:W-:Y:S01]  /*28e270*/  STL [UR45], R6 ;  /* 0x00000006ff007987 */ /* 0x0005e2000810082d */
[----:B------:R-:W-:Y:S05]  /*28e280*/  BRA `(.L_x_13475) ;  /* 0x00000000000c7947 */ /* 0x000fea0003800000 */
.L_x_13469:
[----:B------:R-:W-:-:S05]  /*28e290*/  LEA R4, P0, R37, R14, 0x2 ;  /* 0x0000000e25047211 */ /* 0x000fca00078010ff */
[----:B------:R-:W-:-:S05]  /*28e2a0*/  IMAD.X R5, RZ, RZ, R15, P0 ;  /* 0x000000ffff057224 */ /* 0x000fca00000e060f */
[----:B------:R0:W-:Y:S03]  /*28e2b0*/  ST.E desc[UR36][R4.64+0x20], RZ ;  /* 0x000020ff04007985 */ /* 0x0001e6000c101924 */
.L_x_13475:
[----:B------:R-:W-:Y:S05]  /*28e2c0*/  BSYNC.RECONVERGENT B4 ;  /* 0x0000000000047941 */ /* 0x000fea0003800200 */
.L_x_13468:
[----:B------:R-:W-:-:S05]  /*28e2d0*/  VIADD R13, R13, 0x2 ;  /* 0x000000020d0d7836 */ /* 0x000fca0000000000 */
[----:B------:R-:W-:-:S13]  /*28e2e0*/  ISETP.NE.AND P0, PT, R13, R10, PT ;  /* 0x0000000a0d00720c */ /* 0x000fda0003f05270 */
[----:B------:R-:W-:Y:S05]  /*28e2f0*/  @P0 BRA `(.L_x_13476) ;  /* 0xfffffff400380947 */ /* 0x000fea000383ffff */
.L_x_13460:
[----:B------:R-:W-:Y:S05]  /*28e300*/  BSYNC B0 ;  /* 0x0000000000007941 */ /* 0x000fea0003800000 */
.L_x_13459:
        /* <DEDUP_REMOVED lines=50> */
.L_x_13480:
[----:B------:R-:W-:Y:S01]  /*28e630*/  IMAD.MOV.U32 R4, RZ, RZ, 0x5272 ;  /* 0x00005272ff047424 */ /* 0x000fe200078e00ff */
[----:B------:R-:W-:Y:S01]  /*28e640*/  PLOP3.LUT P0, PT, PT, PT, PT, 0x8, 0x80 ;  /* 0x000000000080781c */ /* 0x000fe20003f0e170 */
[----:B------:R-:W-:-:S03]  /*28e650*/  IMAD.MOV.U32 R13, RZ, RZ, -0x1 ;  /* 0xffffffffff0d7424 */ /* 0x000fc600078e00ff */
[----:B------:R0:W-:Y:S09]  /*28e660*/  STL [UR45], R4 ;  /* 0x00000004ff007987 */ /* 0x0001f2000810082d */
.L_x_13481:
[----:B------:R-:W-:Y:S05]  /*28e670*/  BSYNC.RECONVERGENT B4 ;  /* 0x0000000000047941 */ /* 0x000fea0003800200 */
.L_x_13479:
        /* <DEDUP_REMOVED lines=25> */
.L_x_13483:
[----:B------:R-:W-:Y:S05]  /*28e810*/  BSYNC.RECONVERGENT B4 ;  /* 0x0000000000047941 */ /* 0x000fea0003800200 */
.L_x_13482:
[----:B------:R3:W-:Y:S01]  /*28e820*/  STL [UR45], R6 ;  /* 0x00000006ff007987 */ /* 0x0007e2000810082d */
[----:B------:R-:W-:Y:S05]  /*28e830*/  BRA `(.L_x_13477) ;  /* 0x00000000000c7947 */ /* 0x000fea0003800000 */
.L_x_13478:
[----:B------:R-:W-:-:S05]  /*28e840*/  LEA R4, P0, R10, R12, 0x2 ;  /* 0x0000000c0a047211 */ /* 0x000fca00078010ff */
[----:B------:R-:W-:-:S05]  /*28e850*/  IMAD.X R5, RZ, RZ, R13, P0 ;  /* 0x000000ffff057224 */ /* 0x000fca00000e060d */
[----:B------:R0:W-:Y:S03]  /*28e860*/  ST.E desc[UR36][R4.64+0x20], RZ ;  /* 0x000020ff04007985 */ /* 0x0001e6000c101924 */
.L_x_13477:
[----:B------:R-:W-:Y:S05]  /*28e870*/  BSYNC.RECONVERGENT B0 ;  /* 0x0000000000007941 */ /* 0x000fea0003800200 */
.L_x_13457:
[----:B------:R-:W-:-:S13]  /*28e880*/  ISETP.GE.AND P0, PT, R0, 0x1, PT ;  /* 0x000000010000780c */ /* 0x000fda0003f06270 */
[----:B------:R-:W-:Y:S05]  /*28e890*/  @!P0 BREAK B1 ;  /* 0x0000000000018942 */ /* 0x000fea0003800000 */
[----:B------:R-:W-:Y:S05]  /*28e8a0*/  @!P0 BRA `(.L_x_13458) ;  /* 0x0000000800f08947 */ /* 0x000fea0003800000 */
[----:B------:R-:W-:Y:S05]  /*28e8b0*/  BSYNC B1 ;  /* 0x0000000000017941 */ /* 0x000fea0003800000 */
.L_x_13456:
[----:B------:R-:W-:Y:S01]  /*28e8c0*/  ISETP.NE.AND P2, PT, R3, -0x1, PT ;  /* 0xffffffff0300780c */ /* 0x000fe20003f45270 */
[----:B------:R-:W-:-:S12]  /*28e8d0*/  IMAD.MOV.U32 R13, RZ, RZ, RZ ;  /* 0x000000ffff0d7224 */ /* 0x000fd800078e00ff */
.L_x_13498:
        /* <DEDUP_REMOVED lines=57> */
.L_x_13488:
[----:B------:R-:W-:Y:S05]  /*28ec70*/  BSYNC.RECONVERGENT B1 ;  /* 0x0000000000017941 */ /* 0x000fea0003800200 */
.L_x_13487:
        /* <DEDUP_REMOVED lines=26> */
.L_x_13490:
[----:B------:R-:W-:Y:S05]  /*28ee20*/  BSYNC.RECONVERGENT B1 ;  /* 0x0000000000017941 */ /* 0x000fea0003800200 */
.L_x_13489:
[----:B------:R4:W-:Y:S01]  /*28ee30*/  STL [UR45], R6 ;  /* 0x00000006ff007987 */ /* 0x0009e2000810082d */
[----:B------:R-:W-:Y:S01]  /*28ee40*/  PRMT R21, RZ, 0x7610, R21 ;  /* 0x00007610ff157816 */ /* 0x000fe20000000015 */
[----:B------:R-:W-:Y:S06]  /*28ee50*/  BRA `(.L_x_13485) ;  /* 0x00000000000c7947 */ /* 0x000fec0003800000 */
.L_x_13486:
[----:B------:R-:W-:-:S05]  /*28ee60*/  IADD3 R4, P0, PT, R8, R14, RZ ;  /* 0x0000000e08047210 */ /* 0x000fca0007f1e0ff */
[----:B------:R-:W-:-:S05]  /*28ee70*/  IMAD.X R5, RZ, RZ, R15, P0 ;  /* 0x000000ffff057224 */ /* 0x000fca00000e060f */
[----:B------:R1:W5:Y:S03]  /*28ee80*/  LD.E.U8 R21, desc[UR36][R4.64+0x20] ;  /* 0x0000202404157980 */ /* 0x000366000c101100 */
.L_x_13485:
[----:B------:R-:W-:Y:S05]  /*28ee90*/  BSYNC.RECONVERGENT B0 ;  /* 0x0000000000007941 */ /* 0x000fea0003800200 */
.L_x_13484:
        /* <DEDUP_REMOVED lines=55> */
.L_x_13495:
[----:B------:R-:W-:Y:S05]  /*28f210*/  BSYNC.RECONVERGENT B1 ;  /* 0x0000000000017941 */ /* 0x000fea0003800200 */
.L_x_13494:
        /* <DEDUP_REMOVED lines=26> */
.L_x_13497:
[----:B------:R-:W-:Y:S05]  /*28f3c0*/  BSYNC.RECONVERGENT B1 ;  /* 0x0000000000017941 */ /* 0x000fea0003800200 */
.L_x_13496:
[----:B------:R1:W-:Y:S01]  /*28f3d0*/  STL [UR45], R6 ;  /* 0x00000006ff007987 */ /* 0x0003e2000810082d */
[----:B------:R-:W-:Y:S05]  /*28f3e0*/  BRA `(.L_x_13492) ;  /* 0x0000000000107947 */ /* 0x000fea0003800000 */
.L_x_13493:
[----:B------:R-:W-:-:S05]  /*28f3f0*/  IADD3 R4, P0, PT, R8, R14, RZ ;  /* 0x0000000e08047210 */ /* 0x000fca0007f1e0ff */
[----:B------:R-:W-:-:S05]  /*28f400*/  IMAD.X R5, RZ, RZ, R15, P0 ;  /* 0x000000ffff057224 */ /* 0x000fca00000e060f */
[----:B------:R0:W-:Y:S04]  /*28f410*/  ST.E desc[UR36][R4.64+0x20], RZ ;  /* 0x000020ff04007985 */ /* 0x0001e8000c101924 */
[----:B-----5:R0:W-:Y:S02]  /*28f420*/  ST.E.U8 desc[UR36][R4.64+0x20], R21 ;  /* 0x0000201504007985 */ /* 0x0201e4000c101124 */
.L_x_13492:
[----:B------:R-:W-:Y:S05]  /*28f430*/  BSYNC.RECONVERGENT B0 ;  /* 0x0000000000007941 */ /* 0x000fea0003800200 */
.L_x_13491:
[----:B------:R-:W-:-:S05]  /*28f440*/  VIADD R13, R13, 0x1 ;  /* 0x000000010d0d7836 */ /* 0x000fca0000000000 */
[----:B------:R-:W-:-:S13]  /*28f450*/  ISETP.NE.AND P0, PT, R13, R0, PT ;  /* 0x000000000d00720c */ /* 0x000fda0003f05270 */
[----:B------:R-:W-:Y:S05]  /*28f460*/  @P0 BRA `(.L_x_13498) ;  /* 0xfffffff4001c0947 */ /* 0x000fea000383ffff */
.L_x_13458:
[----:B------:R-:W-:Y:S05]  /*28f470*/  BSYNC B2 ;  /* 0x0000000000027941 */ /* 0x000fea0003800000 */
.L_x_13455:
        /* <DEDUP_REMOVED lines=12> */
[----:B------:R1:W-:Y:S04]  /*28f540*/  ST.E desc[UR36][R14.64+0x30], RZ ;  /* 0x000030ff0e007985 */ /* 0x0003e8000c101924 */
[----:B------:R1:W2:Y:S02]  /*28f550*/  LDS.64 R6, [R8+0x8] ;  /* 0x0000080008067984 */ /* 0x0002a40000000a00 */
.L_x_13454:
[----:B------:R-:W-:Y:S05]  /*28f560*/  BSYNC B3 ;  /* 0x0000000000037941 */ /* 0x000fea0003800000 */
.L_x_13453:
[----:B------:R-:W-:Y:S02]  /*28f570*/  IMAD.MOV.U32 R4, RZ, RZ, 0x30 ;  /* 0x00000030ff047424 */ /* 0x000fe400078e00ff */
        /* <DEDUP_REMOVED lines=8> */
[----:B0-----:R-:W-:-:S03]  /*28f600*/  IMAD.MOV.U32 R0, RZ, RZ, R3 ;  /* 0x000000ffff007224 */ /* 0x001fc600078e0003 */
        /* <DEDUP_REMOVED lines=8> */
[----:B------:R-:W-:Y:S01]  /*28f690*/  IMAD.MOV.U32 R7, RZ, RZ, 0x1 ;  /* 0x00000001ff077424 */ /* 0x000fe200078e00ff */
[----:B------:R-:W-:Y:S01]  /*28f6a0*/  ISETP.NE.AND P1, PT, R9, -0x1, PT ;  /* 0xffffffff0900780c */ /* 0x000fe20003f25270 */
[----:B-----5:R-:W-:Y:S01]  /*28f6b0*/  IMAD.MOV.U32 R21, RZ, RZ, 0x4205 ;  /* 0x00004205ff157424 */ /* 0x020fe200078e00ff */
[----:B-1----:R-:W-:Y:S01]  /*28f6c0*/  SHF.R.S32.HI R15, RZ, 0x1c, R3 ;  /* 0x0000001cff0f7819 */ /* 0x002fe20000011403 */
[----:B------:R-:W-:Y:S02]  /*28f6d0*/  IMAD.MOV.U32 R33, RZ, RZ, 0x2c ;  /* 0x0000002cff217424 */ /* 0x000fe400078e00ff */
[----:B------:R-:W-:-:S08]  /*28f6e0*/  IMAD.MOV.U32 R35, RZ, RZ, -0x1 ;  /* 0xffffffffff237424 */ /* 0x000fd000078e00ff */
[----:B------:R-:W-:Y:S02]  /*28f6f0*/  @!P1 IMAD.MOV.U32 R12, RZ, RZ, 0x5368 ;  /* 0x00005368ff0c9424 */ /* 0x000fe400078e00ff */
[----:B------:R-:W-:Y:S01]  /*28f700*/  @!P1 IMAD.MOV.U32 R3, RZ, RZ, RZ ;  /* 0x000000ffff039224 */ /* 0x000fe200078e00ff */
        /* <DEDUP_REMOVED lines=8> */
[----:B0-----:R-:W-:Y:S04]  /*28f790*/  @!P1 LDS.64 R6, [R8] ;  /* 0x0000000008069984 */ /* 0x001fe80000000a00 */
[----:B------:R-:W0:Y:S04]  /*28f7a0*/  @P1 LDS.64 R6, [R8] ;  /* 0x0000000008061984 */ /* 0x000e280000000a00 */
[----:B------:R-:W-:Y:S01]  /*28f7b0*/  @!P1 STL [UR45], R12 ;  /* 0x0000000cff009987 */ /* 0x000fe2000810082d */
[----:B0-----:R-:W-:-:S05]  /*28f7c0*/  @P1 IMAD.WIDE R10, R9, 0x10, R6 ;  /* 0x00000010090a1825 */ /* 0x001fca00078e0206 */
[----:B------:R-:W2:Y:S01]  /*28f7d0*/  @P1 LD.E R3, desc[UR36][R10.64+0x20] ;  /* 0x000020240a031980 */ /* 0x000ea2000c101900 */
[----:B------:R-:W-:-:S06]  /*28f7e0*/  @!P1 IMAD.MOV.U32 R9, RZ, RZ, RZ ;  /* 0x000000ffff099224 */ /* 0x000fcc00078e00ff */
[----:B------:R-:W3:Y:S01]  /*28f7f0*/  @P1 LD.E R9, desc[UR36][R10.64+0x28] ;  /* 0x000028240a091980 */ /* 0x000ee2000c101900 */
[----:B------:R-:W-:-:S05]  /*28f800*/  IADD3 R6, P0, PT, R6, R13, RZ ;  /* 0x0000000d06067210 */ /* 0x000fca0007f1e0ff */
[----:B------:R-:W-:-:S05]  /*28f810*/  IMAD.X R7, R7, 0x1, R15, P0 ;  /* 0x0000000107077824 */ /* 0x000fca00000e060f */
[----:B--2---:R-:W-:Y:S04]  /*28f820*/  ST.E desc[UR36][R6.64+0x20], R3 ;  /* 0x0000200306007985 */ /* 0x004fe8000c101924 */
[----:B------:R-:W0:Y:S02]  /*28f830*/  LDS.64 R4, [R8] ;  /* 0x0000000008047984 */ /* 0x000e240000000a00 */
[----:B0-----:R-:W-:-:S05]  /*28f840*/  IADD3 R4, P0, PT, R4, R13, RZ ;  /* 0x0000000d04047210 */ /* 0x001fca0007f1e0ff */
[----:B------:R-:W-:-:S05]  /*28f850*/  IMAD.X R5, R5, 0x1, R15, P0 ;  /* 0x0000000105057824 */ /* 0x000fca00000e060f */
[----:B---3--:R2:W-:Y:S04]  /*28f860*/  ST.E desc[UR36][R4.64+0x28], R9 ;  /* 0x0000280904007985 */ /* 0x0085e8000c101924 */
[----:B------:R-:W3:Y:S02]  /*28f870*/  LDL R12, [UR45] ;  /* 0x0000002dff0c7983 */ /* 0x000ee40008100800 */
[----:B--23--:R-:W-:-:S13]  /*28f880*/  ISETP.EQ.AND P1, PT, R12, RZ, PT ;  /* 0x000000ff0c00720c */ /* 0x00cfda0003f22270 */
.L_x_13500:
[----:B------:R-:W-:Y:S05]  /*28f890*/  BSYNC.RECONVERGENT B0 ;  /* 0x0000000000007941 */ /* 0x000fea0003800200 */
.L_x_13499:
[----:B------:R-:W-:Y:S01]  /*28f8a0*/  IMAD.MOV.U32 R4, RZ, RZ, R22 ;  /* 0x000000ffff047224 */ /* 0x000fe200078e0016 */
[----:B------:R-:W-:Y:S05]  /*28f8b0*/  @!P1 BREAK B6 ;  /* 0x0000000000069942 */ /* 0x000fea0003800000 */
[----:B------:R-:W-:Y:S01]  /*28f8c0*/  IMAD.MOV.U32 R5, RZ, RZ, 0x0 ;  /* 0x00000000ff057424 */ /* 0x000fe200078e00ff */
[----:B------:R-:W-:Y:S05]  /*28f8d0*/  @!P1 BREAK B7 ;  /* 0x0000000000079942 */ /* 0x000fea0003800000 */
[----:B------:R-:W-:Y:S05]  /*28f8e0*/  @!P1 BREAK B8 ;  /* 0x0000000000089942 */ /* 0x000fea0003800000 */
[----:B------:R-:W-:Y:S05]  /*28f8f0*/  @!P1 BREAK B9 ;  /* 0x0000000000099942 */ /* 0x000fea0003800000 */
[----:B01---5:R-:W-:Y:S05]  /*28f900*/  @!P1 RET.REL.NODEC R4 `(_Z5entryPcS_PiPxS1_S0_S0_P19HostDeviceInterfacei) ;  /* 0xffffd70404bc9950 */ /* 0x023fea0003c3ffff */
[----:B------:R-:W-:Y:S01]  /*28f910*/  BSSY B0, `(.L_x_13501) ;  /* 0x000006c000007945 */ /* 0x000fe20003800000 */
[----:B------:R-:W-:Y:S02]  /*28f920*/  IMAD.MOV.U32 R11, RZ, RZ, RZ ;  /* 0x000000ffff0b7224 */ /* 0x000fe400078e00ff */
[----:B------:R-:W-:-:S07]  /*28f930*/  IMAD.MOV.U32 R9, RZ, RZ, RZ ;  /* 0x000000ffff097224 */ /* 0x000fce00078e00ff */
.L_x_13510:
[----:B01----:R-:W0:Y:S04]  /*28f940*/  LDS.128 R4, [R8] ;  /* 0x0000000008047984 */ /* 0x003e280000000c00 */
[----:B0-2---:R-:W2:Y:S01]  /*28f950*/  LD.E R3, desc[UR36][R4.64+0x8] ;  /* 0x0000082404037980 */ /* 0x005ea2000c101900 */
[----:B------:R-:W-:Y:S05]  /*28f960*/  YIELD ;  /* 0x0000000000007946 */ /* 0x000fea0003800000 */
[----:B------:R-:W-:Y:S01]  /*28f970*/  BSSY.RECONVERGENT B1, `(.L_x_13502) ;  /* 0x000005f000017945 */ /* 0x000fe20003800200 */
[----:B------:R-:W-:Y:S01]  /*28f980*/  IMAD.MOV.U32 R10, RZ, RZ, R9 ;  /* 0x000000ffff0a7224 */ /* 0x000fe200078e0009 */
[----:B--2---:R-:W-:-:S13]  /*28f990*/  ISETP.NE.AND P1, PT, R3, -0x1, PT ;  /* 0xffffffff0300780c */ /* 0x004fda0003f25270 */
[----:B------:R-:W-:Y:S01]  /*28f9a0*/  @!P1 IMAD.MOV.U32 R12, RZ, RZ, 0x5368 ;  /* 0x00005368ff0c9424 */ /* 0x000fe200078e00ff */
[----:B------:R-:W-:Y:S01]  /*28f9b0*/  @!P1 PLOP3.LUT P0, PT, PT, PT, PT, 0x8, 0x80 ;  /* 0x000000000080981c */ /* 0x000fe20003f0e170 */
[----:B------:R-:W-:Y:S02]  /*28f9c0*/  @!P1 IMAD.MOV.U32 R11, RZ, RZ, 0x5368 ;  /* 0x00005368ff0b9424 */ /* 0x000fe400078e00ff */
[----:B------:R-:W-:Y:S01]  /*28f9d0*/  @!P1 IMAD.MOV.U32 R13, RZ, RZ, RZ ;  /* 0x000000ffff0d9224 */ /* 0x000fe200078e00ff */
[----:B------:R0:W-:Y:S01]  /*28f9e0*/  @!P1 STL [UR45], R12 ;  /* 0x0000000cff009987 */ /* 0x0001e2000810082d */
[----:B------:R-:W-:Y:S08]  /*28f9f0*/  @!P1 BRA `(.L_x_13503) ;  /* 0x0000000400589947 */ /* 0x000ff00003800000 */
        /* <DEDUP_REMOVED lines=50> */
.L_x_13506:
[----:B------:R-:W-:Y:S05]  /*28fd20*/  BSYNC.RECONVERGENT B2 ;  /* 0x0000000000027941 */ /* 0x000fea0003800200 */
.L_x_13505:
        /* <DEDUP_REMOVED lines=26> */
.L_x_13508:
[----:B------:R-:W-:Y:S05]  /*28fed0*/  BSYNC.RECONVERGENT B2 ;  /* 0x0000000000027941 */ /* 0x000fea0003800200 */
.L_x_13507:
[----:B------:R2:W-:Y:S01]  /*28fee0*/  STL [UR45], R11 ;  /* 0x0000000bff007987 */ /* 0x0005e2000810082d */
[----:B------:R-:W-:Y:S01]  /*28fef0*/  ISETP.EQ.AND P0, PT, R11, RZ, PT ;  /* 0x000000ff0b00720c */ /* 0x000fe20003f02270 */
[----:B------:R-:W-:Y:S01]  /*28ff00*/  IMAD.MOV.U32 R13, RZ, RZ, RZ ;  /* 0x000000ffff0d7224 */ /* 0x000fe200078e00ff */
[----:B------:R-:W-:Y:S11]  /*28ff10*/  BRA `(.L_x_13503) ;  /* 0x0000000000107947 */ /* 0x000ff60003800000 */
.L_x_13504:
[----:B------:R-:W-:-:S05]  /*28ff20*/  LEA R4, P0, R9, R12, 0x2 ;  /* 0x0000000c09047211 */ /* 0x000fca00078010ff */
[----:B------:R-:W-:-:S05]  /*28ff30*/  IMAD.X R5, RZ, RZ, R13, P0 ;  /* 0x000000ffff057224 */ /* 0x000fca00000e060d */
[----:B------:R1:W5:Y:S01]  /*28ff40*/  LD.E R13, desc[UR36][R4.64+0x20] ;  /* 0x00002024040d7980 */ /* 0x000362000c101900 */
[----:B------:R-:W-:-:S13]  /*28ff50*/  PLOP3.LUT P0, PT, PT, PT, PT, 0x80, 0x8 ;  /* 0x000000000008781c */ /* 0x000fda0003f0f070 */
.L_x_13503:
[----:B------:R-:W-:Y:S05]  /*28ff60*/  BSYNC.RECONVERGENT B1 ;  /* 0x0000000000017941 */ /* 0x000fea0003800200 */
.L_x_13502:
[----:B------:R-:W-:Y:S01]  /*28ff70*/  IMAD.MOV.U32 R3, RZ, RZ, RZ ;  /* 0x000000ffff037224 */ /* 0x000fe200078e00ff */
[----:B------:R-:W-:Y:S06]  /*28ff80*/  @!P0 BRA `(.L_x_13509) ;  /* 0x0000000000108947 */ /* 0x000fec0003800000 */
[----:B-----5:R-:W-:-:S13]  /*28ff90*/  ISETP.GT.AND P0, PT, R16, R13, PT ;  /* 0x0000000d1000720c */ /* 0x020fda0003f04270 */
[----:B------:R-:W-:Y:S01]  /*28ffa0*/  @P0 VIADD R9, R9, 0x1 ;  /* 0x0000000109090836 */ /* 0x000fe20000000000 */
[----:B------:R-:W-:Y:S06]  /*28ffb0*/  @P0 BRA `(.L_x_13510) ;  /* 0xfffffff800600947 */ /* 0x000fec000383ffff */
[----:B------:R-:W-:-:S07]  /*28ffc0*/  VIADD R3, R10, 0x1 ;  /* 0x000000010a037836 */ /* 0x000fce0000000000 */
.L_x_13509:
[----:B------:R-:W-:Y:S05]  /*28ffd0*/  BSYNC B0 ;  /* 0x0000000000007941 */ /* 0x000fea0003800000 */
.L_x_13501:
[----:B------:R-:W-:Y:S01]  /*28ffe0*/  ISETP.NE.AND P0, PT, R11, RZ, PT ;  /* 0x000000ff0b00720c */ /* 0x000fe20003f05270 */
[----:B------:R-:W-:Y:S01]  /*28fff0*/  BSSY B0, `(.L_x_13511) ;  /* 0x00003e4000007945 */ /* 0x000fe20003800000 */
[----:B------:R-:W-:Y:S01]  /*290000*/  PLOP3.LUT P1, PT, PT, PT, PT, 0x8, 0x80 ;  /* 0x000000000080781c */ /* 0x000fe20003f2e170 */
[----:B------:R-:W-:-:S10]  /*290010*/  IMAD.MOV.U32 R8, RZ, RZ, RZ ;  /* 0x000000ffff087224 */ /* 0x000fd400078e00ff */
[----:B------:R-:W-:Y:S05]  /*290020*/  @P0 BRA `(.L_x_13512) ;  /* 0x0000003c00800947 */ /* 0x000fea0003800000 */
[----:B------:R-:W-:-:S04]  /*290030*/  LEA R15, R3, 0x20, 0x2 ;  /* 0x00000020030f7811 */ /* 0x000fc800078e10ff */
[----:B-1----:R-:W-:-:S04]  /*290040*/  SHF.R.S32.HI R4, RZ, 0x1f, R15 ;  /* 0x0000001fff047819 */ /* 0x002fc8000001140f */
[----:B------:R-:W-:-:S04]  /*290050*/  LEA.HI R4, R4, R15, RZ, 0x3 ;  /* 0x0000000f04047211 */ /* 0x000fc800078f18ff */
[----:B------:R-:W-:-:S05]  /*290060*/  LOP3.LUT R4, R4, 0xfffffff8, RZ, 0xc0, !PT ;  /* 0xfffffff804047812 */ /* 0x000fca00078ec0ff */
[----:B------:R-:W-:-:S05]  /*290070*/  IMAD.IADD R4, R15, 0x1, -R4 ;  /* 0x000000010f047824 */ /* 0x000fca00078e0a04 */
[----:B------:R-:W-:Y:S01]  /*290080*/  ISETP.NE.AND P0, PT, R4, RZ, PT ;  /* 0x000000ff0400720c */ /* 0x000fe20003f05270 */
[----:B------:R-:W-:-:S12]  /*290090*/  IMAD R4, R3, 0x4, -R4 ;  /* 0x0000000403047824 */ /* 0x000fd800078e0a04 */
[----:B------:R-:W-:-:S04]  /*2900a0*/  @P0 VIADD R15, R4, 0x28 ;  /* 0x00000028040f0836 */ /* 0x000fc80000000000 */
[----:B0-----:R-:W-:Y:S01]  /*2900b0*/  IMAD.MOV.U32 R12, RZ, RZ, R15 ;  /* 0x000000ffff0c7224 */ /* 0x001fe200078e000f */
[----:B------:R-:W-:-:S13]  /*2900c0*/  LOP3.LUT P0, RZ, R15, 0xc, RZ, 0xc0, !PT ;  /* 0x0000000c0fff7812 */ /* 0x000fda000780c0ff */
[----:B------:R-:W-:-:S04]  /*2900d0*/  @P0 SHF.R.S32.HI R4, RZ, 0x1f, R15 ;  /* 0x0000001fff040819 */ /* 0x000fc8000001140f */
[----:B------:R-:W-:-:S04]  /*2900e0*/  @P0 LEA.HI R4, R4, R15, RZ, 0x4 ;  /* 0x0000000f04040211 */ /* 0x000fc800078f20ff */
[----:B------:R-:W-:-:S05]  /*2900f0*/  @P0 LOP3.LUT R4, R4, 0xfffffff0, RZ, 0xc0, !PT ;  /* 0xfffffff004040812 */ /* 0x000fca00078ec0ff */
[----:B------:R-:W-:-:S05]  /*290100*/  @P0 VIADD R12, R4, 0x10 ;  /* 0x00000010040c0836 */ /* 0x000fca0000000000 */
[----:B-----5:R-:W-:-:S06]  /*290110*/  SHF.R.S32.HI R13, RZ, 0x1f, R12 ;  /* 0x0000001fff0d7819 */ /* 0x020fcc000001140c */
[----:B------:R-:W3:Y:S01]  /*290120*/  ATOMG.E.ADD.64.STRONG.GPU PT, R12, desc[UR36][R38.64+0x8], R12 ;  /* 0x8000080c260c79a8 */ /* 0x000ee200081ef524 */
[----:B------:R-:W0:Y:S01]  /*290130*/  S2UR UR5, SR_CgaCtaId ;  /* 0x00000000000579c3 */ /* 0x000e220000008800 */
[----:B------:R-:W-:Y:S01]  /*290140*/  UMOV UR4, 0x400 ;  /* 0x0000040000047882 */ /* 0x000fe20000000000 */
[----:B------:R-:W-:Y:S01]  /*290150*/  SHF.R.S32.HI R9, RZ, 0x1f, R15 ;  /* 0x0000001fff097819 */ /* 0x000fe2000001140f */
[----:B------:R-:W-:Y:S01]  /*290160*/  BSSY B2, `(.L_x_13513) ;  /* 0x0000127000027945 */ /* 0x000fe20003800000 */
[----:B0-----:R-:W-:-:S06]  /*290170*/  ULEA UR4, UR5, UR4, 0x18 ;  /* 0x0000000405047291 */ /* 0x001fcc000f8ec0ff */
[----:B--2---:R-:W-:-:S05]  /*290180*/  IMAD.U32 R11, RZ, RZ, UR4 ;  /* 0x00000004ff0b7e24 */ /* 0x004fca000f8e00ff */
[----:B------:R-:W0:Y:S01]  /*290190*/  LDS.128 R4, [R11] ;  /* 0x000000000b047984 */ /* 0x000e220000000c00 */
        /* <DEDUP_REMOVED lines=27> */
.L_x_13532:
        /* <DEDUP_REMOVED lines=52> */
.L_x_13520:
[----:B------:R-:W-:Y:S05]  /*290690*/  BSYNC.RECONVERGENT B4 ;  /* 0x0000000000047941 */ /* 0x000fea0003800200 */
.L_x_13519:
        /* <DEDUP_REMOVED lines=26> */
.L_x_13522:
[----:B------:R-:W-:Y:S05]  /*290840*/  BSYNC.RECONVERGENT B4 ;  /* 0x0000000000047941 */ /* 0x000fea0003800200 */
.L_x_13521:
[----:B------:R2:W-:Y:S01]  /*290850*/  STL [UR45], R6 ;  /* 0x00000006ff007987 */ /* 0x0005e2000810082d */
[----:B------:R-:W-:Y:S05]  /*290860*/  BRA `(.L_x_13523) ;  /* 0x00000000000c7947 */ /* 0x000fea0003800000 */
.L_x_13518:
[----:B------:R-:W-:-:S05]  /*290870*/  LEA R4, P0, R13, R14, 0x2 ;  /* 0x0000000e0d047211 */ /* 0x000fca00078010ff */
[----:B------:R-:W-:-:S05]  /*290880*/  IMAD.X R5, RZ, RZ, R15, P0 ;  /* 0x000000ffff057224 */ /* 0x000fca00000e060f */
[----:B------:R3:W-:Y:S03]  /*290890*/  ST.E desc[UR36][R4.64+0x20], RZ ;  /* 0x000020ff04007985 */ /* 0x0007e6000c101924 */
.L_x_13523:
[----:B------:R-:W-:Y:S05]  /*2908a0*/  BSYNC.RECONVERGENT B3 ;  /* 0x0000000000037941 */ /* 0x000fea0003800200 */
.L_x_13517:
        /* <DEDUP_REMOVED lines=52> */
.L_x_13527:
[----:B------:R-:W-:Y:S01]  /*290bf0*/  IMAD.MOV.U32 R4, RZ, RZ, 0x5272 ;  /* 0x00005272ff047424 */ /* 0x000fe200078e00ff */
[----:B------:R-:W-:Y:S01]  /*290c00*/  PLOP3.LUT P0, PT, PT, PT, PT, 0x8, 0x80 ;  /* 0x000000000080781c */ /* 0x000fe20003f0e170 */
[----:B------:R-:W-:-:S03]  /*290c10*/  IMAD.MOV.U32 R15, RZ, RZ, -0x1 ;  /* 0xffffffffff0f7424 */ /* 0x000fc600078e00ff */
[----:B------:R0:W-:Y:S09]  /*290c20*/  STL [UR45], R4 ;  /* 0x00000004ff007987 */ /* 0x0001f2000810082d */
.L_x_13528:
[----:B------:R-:W-:Y:S05]  /*290c30*/  BSYNC.RECONVERGENT B4 ;  /* 0x0000000000047941 */ /* 0x000fea0003800200 */
.L_x_13526:
        /* <DEDUP_REMOVED lines=25> */
.L_x_13530:
[----:B------:R-:W-:Y:S05]  /*290dd0*/  BSYNC.RECONVERGENT B4 ;  /* 0x0000000000047941 */ /* 0x000fea0003800200 */
.L_x_13529:
[----:B------:R2:W-:Y:S01]  /*290de0*/  STL [UR45], R6 ;  /* 0x00000006ff007987 */ /* 0x0005e2000810082d */
[----:B------:R-:W-:Y:S05]  /*290df0*/  BRA `(.L_x_13531) ;  /* 0x00000000000c7947 */ /* 0x000fea0003800000 */
.L_x_13525:
[----:B------:R-:W-:-:S05]  /*290e00*/  LEA R4, P0, R37, R14, 0x2 ;  /* 0x0000000e25047211 */ /* 0x000fca00078010ff */
[----:B------:R-:W-:-:S05]  /*290e10*/  IMAD.X R5, RZ, RZ, R15, P0 ;  /* 0x000000ffff057224 */ /* 0x000fca00000e060f */
[----:B------:R0:W-:Y:S03]  /*290e20*/  ST.E desc[UR36][R4.64+0x20], RZ ;  /* 0x000020ff04007985 */ /* 0x0001e6000c101924 */
.L_x_13531:
[----:B------:R-:W-:Y:S05]  /*290e30*/  BSYNC.RECONVERGENT B3 ;  /* 0x0000000000037941 */ /* 0x000fea0003800200 */
.L_x_13524:
[----:B------:R-:W-:-:S05]  /*290e40*/  VIADD R13, R13, 0x2 ;  /* 0x000000020d0d7836 */ /* 0x000fca0000000000 */
[----:B------:R-:W-:-:S13]  /*290e50*/  ISETP.NE.AND P0, PT, R13, R10, PT ;  /* 0x0000000a0d00720c */ /* 0x000fda0003f05270 */
[----:B------:R-:W-:Y:S05]  /*290e60*/  @P0 BRA `(.L_x_13532) ;  /* 0xfffffff400380947 */ /* 0x000fea000383ffff */
.L_x_13516:
[----:B------:R-:W-:Y:S05]  /*290e70*/  BSYNC B1 ;  /* 0x0000000000017941 */ /* 0x000fea0003800000 */
.L_x_13515:
[----:B01----:R-:W-:-:S04]  /*290e80*/  LOP3.LUT R4, R3, 0x1, RZ, 0xc0, !PT ;  /* 0x0000000103047812 */ /* 0x003fc800078ec0ff */
        /* <DEDUP_REMOVED lines=48> */
.L_x_13535:
[----:B------:R-:W-:Y:S01]  /*291190*/  IMAD.MOV.U32 R4, RZ, RZ, 0x5272 ;  /* 0x00005272ff047424 */ /* 0x000fe200078e00ff */
[----:B------:R-:W-:Y:S01]  /*2911a0*/  PLOP3.LUT P0, PT, PT, PT, PT, 0x8, 0x80 ;  /* 0x000000000080781c */ /* 0x000fe20003f0e170 */
[----:B------:R-:W-:-:S03]  /*2911b0*/  IMAD.MOV.U32 R13, RZ, RZ, -0x1 ;  /* 0xffffffffff0d7424 */ /* 0x000fc600078e00ff */
[----:B------:R0:W-:Y:S09]  /*2911c0*/  STL [UR45], R4 ;  /* 0x00000004ff007987 */ /* 0x0001f2000810082d */
.L_x_13536:
[----:B------:R-:W-:Y:S05]  /*2911d0*/  BSYNC.RECONVERGENT B1 ;  /* 0x0000000000017941 */ /* 0x000fea0003800200 */
.L_x_13534:
        /* <DEDUP_REMOVED lines=25> */
.L_x_13538:
[----:B------:R-:W-:Y:S05]  /*291370*/  BSYNC.RECONVERGENT B1 ;  /* 0x0000000000017941 */ /* 0x000fea0003800200 */
.L_x_13537:
[----:B------:R4:W-:Y:S01]  /*291380*/  STL [UR45], R6 ;  /* 0x00000006ff007987 */ /* 0x0009e2000810082d */
[----:B------:R-:W-:Y:S05]  /*291390*/  BRA `(.L_x_13514) ;  /* 0x00000000000c7947 */ /* 0x000fea0003800000 */
.L_x_13533:
[----:B------:R-:W-:-:S05]  /*2913a0*/  LEA R10, P0, R10, R12, 0x2 ;  /* 0x0000000c0a0a7211 */ /* 0x000fca00078010ff */
[----:B------:R-:W-:-:S05]  /*2913b0*/  IMAD.X R11, RZ, RZ, R13, P0 ;  /* 0x000000ffff0b7224 */ /* 0x000fca00000e060d */
[----:B------:R3:W-:Y:S03]  /*2913c0*/  ST.E desc[UR36][R10.64+0x20], RZ ;  /* 0x000020ff0a007985 */ /* 0x0007e6000c101924 */
.L_x_13514:
[----:B------:R-:W-:Y:S05]  /*2913d0*/  BSYNC B2 ;  /* 0x0000000000027941 */ /* 0x000fea0003800000 */
.L_x_13513:
[----:B---3--:R-:W-:Y:S02]  /*2913e0*/  IMAD.MOV.U32 R11, RZ, RZ, R16 ;  /* 0x000000ffff0b7224 */ /* 0x008fe400078e0010 */
[----:B------:R-:W-:-:S07]  /*2913f0*/  IMAD.MOV.U32 R13, RZ, RZ, R3 ;  /* 0x000000ffff0d7224 */ /* 0x000fce00078e0003 */
.L_x_13568:
[----:B------:R-:W-:Y:S01]  /*291400*/  ISETP.GT.U32.AND P0, PT, R11, 0xffff, PT ;  /* 0x0000ffff0b00780c */ /* 0x000fe20003f04070 */
[----:B------:R-:W-:Y:S05]  /*291410*/  YIELD ;  /* 0x0000000000007946 */ /* 0x000fea0003800000 */
[----:B------:R-:W-:Y:S02]  /*291420*/  IMAD.MOV.U32 R10, RZ, RZ, R13 ;  /* 0x000000ffff0a7224 */ /* 0x000fe400078e000d */
[----:B------:R-:W-:-:S05]  /*291430*/  IMAD.MOV.U32 R13, RZ, RZ, R11 ;  /* 0x000000ffff0d7224 */ /* 0x000fca00078e000b */
[----:B-1-3--:R-:W-:Y:S05]  /*291440*/  @!P0 BRA `(.L_x_13539) ;  /* 0x0000001400f88947 */ /* 0x00afea0003800000 */
[----:B-1----:R-:W1:Y:S01]  /*291450*/  S2R R5, SR_CgaCtaId ;  /* 0x0000000000057919 */ /* 0x002e620000008800 */
[----:B------:R-:W-:-:S04]  /*291460*/  MOV R12, 0x400 ;  /* 0x00000400000c7802 */ /* 0x000fc80000000f00 */
[----:B-1----:R-:W-:-:S05]  /*291470*/  LEA R12, R5, R12, 0x18 ;  /* 0x0000000c050c7211 */ /* 0x002fca00078ec0ff */
[----:B0-2-4-:R-:W0:Y:S04]  /*291480*/  LDS.128 R4, [R12] ;  /* 0x000000000c047984 */ /* 0x015e280000000c00 */
[----:B0-----:R-:W2:Y:S01]  /*291490*/  LD.E R15, desc[UR36][R4.64+0x10] ;  /* 0x00001024040f7980 */ /* 0x001ea2000c101900 */
[----:B------:R-:W-:Y:S01]  /*2914a0*/  IMAD.HI.U32 R14, R13, 0x51eb851f, RZ ;  /* 0x51eb851f0d0e7827 */ /* 0x000fe200078e00ff */
[----:B------:R-:W-:Y:S04]  /*2914b0*/  BSSY.RECONVERGENT B1, `(.L_x_13540) ;  /* 0x000005e000017945 */ /* 0x000fe80003800200 */
[----:B------:R-:W-:-:S02]  /*2914c0*/  SHF.R.U32.HI R11, RZ, 0x5, R14 ;  /* 0x00000005ff0b7819 */ /* 0x000fc4000001160e */
[----:B------:R-:W-:-:S05]  /*2914d0*/  LOP3.LUT R14, R14, 0x7fffffe0, RZ, 0xc0, !PT ;  /* 0x7fffffe00e0e7812 */ /* 0x000fca00078ec0ff */
[----:B------:R-:W-:-:S04]  /*2914e0*/  IMAD R14, R11, 0x40, R14 ;  /* 0x000000400b0e7824 */ /* 0x000fc800078e020e */
[----:B------:R-:W-:-:S04]  /*2914f0*/  IMAD R14, R11, 0x4, R14 ;  /* 0x000000040b0e7824 */ /* 0x000fc800078e020e */
[----:B------:R-:W-:-:S04]  /*291500*/  IMAD.IADD R13, R13, 0x1, -R14 ;  /* 0x000000010d0d7824 */ /* 0x000fc800078e0a0e */
[----:B------:R-:W-:Y:S01]  /*291510*/  IMAD.SHL.U32 R14, R13, 0x4, RZ ;  /* 0x000000040d0e7824 */ /* 0x000fe200078e00ff */
[----:B--2---:R-:W-:-:S13]  /*291520*/  ISETP.NE.AND P0, PT, R15, -0x1, PT ;  /* 0xffffffff0f00780c */ /* 0x004fda0003f05270 */
[----:B------:R-:W-:Y:S01]  /*291530*/  @!P0 IMAD.MOV.U32 R21, RZ, RZ, 0x5368 ;  /* 0x00005368ff158424 */ /* 0x000fe200078e00ff */
[----:B------:R-:W-:Y:S01]  /*291540*/  @!P0 PRMT R33, RZ, 0x7610, R33 ;  /* 0x00007610ff218816 */ /* 0x000fe20000000021 */
[----:B------:R-:W-:-:S03]  /*291550*/  @!P0 IMAD.MOV.U32 R20, RZ, RZ, 0x5368 ;  /* 0x00005368ff148424 */ /* 0x000fc600078e00ff */
        /* <DEDUP_REMOVED lines=48> */
.L_x_13544:
[----:B------:R-:W-:Y:S05]  /*291860*/  BSYNC.RECONVERGENT B2 ;  /* 0x0000000000027941 */ /* 0x000fea0003800200 */
.L_x_13543:
        /* <DEDUP_REMOVED lines=26> */
.L_x_13546:
[----:B------:R-:W-:Y:S05]  /*291a10*/  BSYNC.RECONVERGENT B2 ;  /* 0x0000000000027941 */ /* 0x000fea0003800200 */
.L_x_13545:
[----:B------:R2:W-:Y:S01]  /*291a20*/  STL [UR45], R20 ;  /* 0x00000014ff007987 */ /* 0x0005e2000810082d */
[----:B------:R-:W-:Y:S01]  /*291a30*/  PRMT R33, RZ, 0x7610, R33 ;  /* 0x00007610ff217816 */ /* 0x000fe20000000021 */
[----:B------:R-:W-:Y:S06]  /*291a40*/  BRA `(.L_x_13541) ;  /* 0x0000000000107947 */ /* 0x000fec0003800000 */
.L_x_13542:
[----:B------:R-:W-:Y:S02]  /*291a50*/  IADD3 R4, P0, PT, R14, R20, RZ ;  /* 0x000000140e047210 */ /* 0x000fe40007f1e0ff */
[----:B------:R-:W5:Y:S03]  /*291a60*/  LDL R20, [UR45] ;  /* 0x0000002dff147983 */ /* 0x000f660008100800 */
[----:B------:R-:W-:-:S05]  /*291a70*/  IMAD.X R5, RZ, RZ, R21, P0 ;  /* 0x000000ffff057224 */ /* 0x000fca00000e0615 */
[----:B------:R3:W5:Y:S03]  /*291a80*/  LD.E.U8 R33, desc[UR36][R4.64+0x20] ;  /* 0x0000202404217980 */ /* 0x000766000c101100 */
.L_x_13541:
[----:B------:R-:W-:Y:S05]  /*291a90*/  BSYNC.RECONVERGENT B1 ;  /* 0x0000000000017941 */ /* 0x000fea0003800200 */
.L_x_13540:
[----:B-----5:R-:W-:-:S13]  /*291aa0*/  ISETP.NE.AND P0, PT, R20, RZ, PT ;  /* 0x000000ff1400720c */ /* 0x020fda0003f05270 */
[----:B------:R-:W-:Y:S05]  /*291ab0*/  @P0 BRA `(.L_x_13512) ;  /* 0x0000002000dc0947 */ /* 0x000fea0003800000 */
[----:B------:R-:W-:Y:S01]  /*291ac0*/  ISETP.NE.AND P2, PT, R9, -0x1, PT ;  /* 0xffffffff0900780c */ /* 0x000fe20003f45270 */
[----:B------:R-:W-:-:S12]  /*291ad0*/  BSSY.RECONVERGENT B1, `(.L_x_13547) ;  /* 0x0000059000017945 */ /* 0x000fd80003800200 */
[----:B-1-3--:R-:W-:Y:S02]  /*291ae0*/  @!P2 IMAD.MOV.U32 R4, RZ, RZ, 0x5368 ;  /* 0x00005368ff04a424 */ /* 0x00afe400078e00ff */
[----:B0-----:R-:W-:-:S03]  /*291af0*/  @!P2 IMAD.MOV.U32 R6, RZ, RZ, 0x5368 ;  /* 0x00005368ff06a424 */ /* 0x001fc600078e00ff */
[----:B------:R0:W-:Y:S01]  /*291b00*/  @!P2 STL [UR45], R4 ;  /* 0x00000004ff00a987 */ /* 0x0001e2000810082d */
[----:B------:R-:W-:Y:S05]  /*291b10*/  @!P2 BRA `(.L_x_13548) ;  /* 0x000000040050a947 */ /* 0x000fea0003800000 */
[----:B0-----:R-:W2:Y:S02]  /*291b20*/  LDS.128 R4, [R12] ;  /* 0x000000000c047984 */ /* 0x001ea40000000c00 */
[----:B--2---:R-:W-:-:S05]  /*291b30*/  IMAD.WIDE R20, R9, 0x10, R4 ;  /* 0x0000001009147825 */ /* 0x004fca00078e0204 */
[----:B------:R-:W2:Y:S01]  /*291b40*/  LD.E R43, desc[UR36][R20.64+0xc] ;  /* 0x00000c24142b7980 */ /* 0x000ea2000c101900 */
[C---:B------:R-:W-:Y:S01]  /*291b50*/  ISETP.GT.AND P3, PT, R10.reuse, RZ, PT ;  /* 0x000000ff0a00720c */ /* 0x040fe20003f64270 */
[C---:B------:R-:W-:Y:S01]  /*291b60*/  VIADD R41, R10.reuse, 0xffffffff ;  /* 0xffffffff0a297836 */ /* 0x040fe20000000000 */
[----:B--2---:R-:W-:-:S13]  /*291b70*/  ISETP.GT.AND P0, PT, R10, R43, PT ;  /* 0x0000002b0a00720c */ /* 0x004fda0003f04270 */
        /* <DEDUP_REMOVED lines=43> */
.L_x_13551:
[----:B------:R-:W-:Y:S05]  /*291e30*/  BSYNC.RECONVERGENT B2 ;  /* 0x0000000000027941 */ /* 0x000fea0003800200 */
.L_x_13550:
        /* <DEDUP_REMOVED lines=26> */
.L_x_13553:
[----:B------:R-:W-:Y:S05]  /*291fe0*/  BSYNC.RECONVERGENT B2 ;  /* 0x0000000000027941 */ /* 0x000fea0003800200 */
.L_x_13552:
[----:B------:R1:W-:Y:S01]  /*291ff0*/  STL [UR45], R6 ;  /* 0x00000006ff007987 */ /* 0x0003e2000810082d */
[----:B------:R-:W-:Y:S05]  /*292000*/  BRA `(.L_x_13548) ;  /* 0x0000000000147947 */ /* 0x000fea0003800000 */
.L_x_13549:
[----:B------:R-:W-:-:S05]  /*292010*/  LEA R4, P0, R41, R20, 0x2 ;  /* 0x0000001429047211 */ /* 0x000fca00078010ff */
[----:B------:R-:W-:-:S05]  /*292020*/  IMAD.X R5, RZ, RZ, R21, P0 ;  /* 0x000000ffff057224 */ /* 0x000fca00000e0615 */
[----:B------:R3:W-:Y:S04]  /*292030*/  ST.E desc[UR36][R4.64+0x20], RZ ;  /* 0x000020ff04007985 */ /* 0x0007e8000c101924 */
[----:B------:R3:W-:Y:S04]  /*292040*/  ST.E.U8 desc[UR36][R4.64+0x20], R33 ;  /* 0x0000202104007985 */ /* 0x0007e8000c101124 */
[----:B------:R-:W5:Y:S02]  /*292050*/  LDL R6, [UR45] ;  /* 0x0000002dff067983 */ /* 0x000f640008100800 */
.L_x_13548:
[----:B------:R-:W-:Y:S05]  /*292060*/  BSYNC.RECONVERGENT B1 ;  /* 0x0000000000017941 */ /* 0x000fea0003800200 */
.L_x_13547:
[----:B-----5:R-:W-:-:S13]  /*292070*/  ISETP.NE.AND P0, PT, R6, RZ, PT ;  /* 0x000000ff0600720c */ /* 0x020fda0003f05270 */
[----:B------:R-:W-:Y:S05]  /*292080*/  @P0 BRA `(.L_x_13512) ;  /* 0x0000001c00680947 */ /* 0x000fea0003800000 */
[----:B01-3--:R-:W0:Y:S04]  /*292090*/  LDS.128 R4, [R12] ;  /* 0x000000000c047984 */ /* 0x00be280000000c00 */
[----:B0-----:R-:W3:Y:S01]  /*2920a0*/  LD.E R15, desc[UR36][R4.64+0x14] ;  /* 0x00001424040f7980 */ /* 0x001ee2000c101900 */
[----:B------:R-:W-:Y:S01]  /*2920b0*/  BSSY.RECONVERGENT B1, `(.L_x_13554) ;  /* 0x0000059000017945 */ /* 0x000fe20003800200 */
[----:B---3--:R-:W-:-:S13]  /*2920c0*/  ISETP.NE.AND P3, PT, R15, -0x1, PT ;  /* 0xffffffff0f00780c */ /* 0x008fda0003f65270 */
[----:B--2---:R-:W-:Y:S01]  /*2920d0*/  @!P3 IMAD.MOV.U32 R20, RZ, RZ, 0x5368 ;  /* 0x00005368ff14b424 */ /* 0x004fe200078e00ff */
[----:B------:R-:W-:Y:S02]  /*2920e0*/  @!P3 PLOP3.LUT P0, PT, PT, PT, PT, 0x8, 0x80 ;  /* 0x000000000080b81c */ /* 0x000fe40003f0e170 */
[----:B------:R-:W-:Y:S02]  /*2920f0*/  @!P3 PRMT R21, RZ, 0x7610, R21 ;  /* 0x00007610ff15b816 */ /* 0x000fe40000000015 */
        /* <DEDUP_REMOVED lines=48> */
.L_x_13558:
[----:B------:R-:W-:Y:S05]  /*292400*/  BSYNC.RECONVERGENT B2 ;  /* 0x0000000000027941 */ /* 0x000fea0003800200 */
.L_x_13557:
        /* <DEDUP_REMOVED lines=26> */
.L_x_13560:
[----:B------:R-:W-:Y:S05]  /*2925b0*/  BSYNC.RECONVERGENT B2 ;  /* 0x0000000000027941 */ /* 0x000fea0003800200 */
.L_x_13559:
[----:B------:R2:W-:Y:S01]  /*2925c0*/  STL [UR45], R6 ;  /* 0x00000006ff007987 */ /* 0x0005e2000810082d */
[----:B------:R-:W-:Y:S02]  /*2925d0*/  ISETP.EQ.AND P0, PT, R6, RZ, PT ;  /* 0x000000ff0600720c */ /* 0x000fe40003f02270 */
[----:B------:R-:W-:Y:S01]  /*2925e0*/  PRMT R21, RZ, 0x7610, R21 ;  /* 0x00007610ff157816 */ /* 0x000fe20000000015 */
[----:B------:R-:W-:Y:S10]  /*2925f0*/  BRA `(.L_x_13555) ;  /* 0x0000000000107947 */ /* 0x000ff40003800000 */
.L_x_13556:
[----:B------:R-:W-:-:S05]  /*292600*/  IADD3 R14, P0, PT, R14, R20, RZ ;  /* 0x000000140e0e7210 */ /* 0x000fca0007f1e0ff */
[----:B------:R-:W-:-:S05]  /*292610*/  IMAD.X R15, RZ, RZ, R21, P0 ;  /* 0x000000ffff0f7224 */ /* 0x000fca00000e0615 */
[----:B------:R1:W5:Y:S01]  /*292620*/  LD.E.U8 R21, desc[UR36][R14.64+0x20] ;  /* 0x000020240e157980 */ /* 0x000362000c101100 */
[----:B------:R-:W-:-:S13]  /*292630*/  PLOP3.LUT P0, PT, PT, PT, PT, 0x80, 0x8 ;  /* 0x000000000008781c */ /* 0x000fda0003f0f070 */
.L_x_13555:
[----:B------:R-:W-:Y:S05]  /*292640*/  BSYNC.RECONVERGENT B1 ;  /* 0x0000000000017941 */ /* 0x000fea0003800200 */
.L_x_13554:
[----:B------:R-:W-:Y:S05]  /*292650*/  @!P0 BRA `(.L_x_13512) ;  /* 0x0000001400f48947 */ /* 0x000fea0003800000 */
[----:B0-----:R-:W-:Y:S01]  /*292660*/  @!P2 IMAD.MOV.U32 R4, RZ, RZ, 0x5368 ;  /* 0x00005368ff04a424 */ /* 0x001fe200078e00ff */
[----:B------:R-:W-:Y:S01]  /*292670*/  BSSY.RECONVERGENT B1, `(.L_x_13561) ;  /* 0x0000058000017945 */ /* 0x000fe20003800200 */
[----:B------:R-:W-:Y:S02]  /*292680*/  VIADD R13, R10, 0xfffffffe ;  /* 0xfffffffe0a0d7836 */ /* 0x000fe40000000000 */
[----:B--2---:R-:W-:Y:S01]  /*292690*/  @!P2 IMAD.MOV.U32 R6, RZ, RZ, 0x5368 ;  /* 0x00005368ff06a424 */ /* 0x004fe200078e00ff */
[----:B------:R0:W-:Y:S01]  /*2926a0*/  @!P2 STL [UR45], R4 ;  /* 0x00000004ff00a987 */ /* 0x0001e2000810082d */
[----:B------:R-:W-:Y:S05]  /*2926b0*/  @!P2 BRA `(.L_x_13562) ;  /* 0x00000004004ca947 */ /* 0x000fea0003800000 */
[----:B0-----:R-:W1:Y:S02]  /*2926c0*/  LDS.128 R4, [R12] ;  /* 0x000000000c047984 */ /* 0x001e640000000c00 */
[----:B-1----:R-:W-:-:S05]  /*2926d0*/  IMAD.WIDE R14, R9, 0x10, R4 ;  /* 0x00000010090e7825 */ /* 0x002fca00078e0204 */
[----:B------:R-:W2:Y:S01]  /*2926e0*/  LD.E R32, desc[UR36][R14.64+0xc] ;  /* 0x00000c240e207980 */ /* 0x000ea2000c101900 */
[----:B------:R-:W-:Y:S02]  /*2926f0*/  ISETP.GT.AND P2, PT, R10, 0x1, PT ;  /* 0x000000010a00780c */ /* 0x000fe40003f44270 */
        /* <DEDUP_REMOVED lines=44> */
.L_x_13565:
[----:B------:R-:W-:Y:S05]  /*2929c0*/  BSYNC.RECONVERGENT B2 ;  /* 0x0000000000027941 */ /* 0x000fea0003800200 */
.L_x_13564:
        /* <DEDUP_REMOVED lines=26> */
.L_x_13567:
[----:B------:R-:W-:Y:S05]  /*292b70*/  BSYNC.RECONVERGENT B2 ;  /* 0x0000000000027941 */ /* 0x000fea0003800200 */
.L_x_13566:
[----:B------:R2:W-:Y:S01]  /*292b80*/  STL [UR45], R6 ;  /* 0x00000006ff007987 */ /* 0x0005e2000810082d */
[----:B------:R-:W-:Y:S05]  /*292b90*/  BRA `(.L_x_13562) ;  /* 0x0000000000147947 */ /* 0x000fea0003800000 */
.L_x_13563:
[----:B------:R-:W-:-:S05]  /*292ba0*/  LEA R4, P0, R13, R14, 0x2 ;  /* 0x0000000e0d047211 */ /* 0x000fca00078010ff */
[----:B------:R-:W-:-:S05]  /*292bb0*/  IMAD.X R5, RZ, RZ, R15, P0 ;  /* 0x000000ffff057224 */ /* 0x000fca00000e060f */
[----:B------:R3:W-:Y:S04]  /*292bc0*/  ST.E desc[UR36][R4.64+0x20], RZ ;  /* 0x000020ff04007985 */ /* 0x0007e8000c101924 */
[----:B-----5:R3:W-:Y:S04]  /*292bd0*/  ST.E.U8 desc[UR36][R4.64+0x20], R21 ;  /* 0x0000201504007985 */ /* 0x0207e8000c101124 */
[----:B------:R-:W5:Y:S02]  /*292be0*/  LDL R6, [UR45] ;  /* 0x0000002dff067983 */ /* 0x000f640008100800 */
.L_x_13562:
[----:B------:R-:W-:Y:S05]  /*292bf0*/  BSYNC.RECONVERGENT B1 ;  /* 0x0000000000017941 */ /* 0x000fea0003800200 */
.L_x_13561:
[----:B-----5:R-:W-:-:S13]  /*292c00*/  ISETP.NE.AND P0, PT, R6, RZ, PT ;  /* 0x000000ff0600720c */ /* 0x020fda0003f05270 */
[----:B------:R-:W-:Y:S05]  /*292c10*/  @!P0 BRA `(.L_x_13568) ;  /* 0xffffffe400f88947 */ /* 0x000fea000383ffff */
[----:B------:R-:W-:Y:S05]  /*292c20*/  BRA `(.L_x_13512) ;  /* 0x0000001000807947 */ /* 0x000fea0003800000 */
.L_x_13539:
[----:B------:R-:W3:Y:S01]  /*292c30*/  S2UR UR5, SR_CgaCtaId ;  /* 0x00000000000579c3 */ /* 0x000ee20000008800 */
[----:B------:R-:W-:Y:S01]  /*292c40*/  UMOV UR4, 0x400 ;  /* 0x0000040000047882 */ /* 0x000fe20000000000 */
[----:B------:R-:W-:Y:S01]  /*292c50*/  BSSY B1, `(.L_x_13569) ;  /* 0x00000cf000017945 */ /* 0x000fe20003800000 */
[----:B---3--:R-:W-:-:S06]  /*292c60*/  ULEA UR4, UR5, UR4, 0x18 ;  /* 0x0000000405047291 */ /* 0x008fcc000f8ec0ff */
[----:B------:R-:W-:-:S07]  /*292c70*/  IMAD.U32 R12, RZ, RZ, UR4 ;  /* 0x00000004ff0c7e24 */ /* 0x000fce000f8e00ff */
.L_x_13585:
[----:B01234-:R-:W0:Y:S04]  /*292c80*/  LDS.128 R4, [R12] ;  /* 0x000000000c047984 */ /* 0x01fe280000000c00 */
[----:B0-----:R-:W2:Y:S01]  /*292c90*/  LD.E R15, desc[UR36][R4.64] ;  /* 0x00000024040f7980 */ /* 0x001ea2000c101900 */
[----:B------:R-:W-:Y:S01]  /*292ca0*/  IMAD R14, R13, 0xcccd, RZ ;  /* 0x0000cccd0d0e7824 */ /* 0x000fe200078e02ff */
[----:B------:R-:W-:Y:S05]  /*292cb0*/  YIELD ;  /* 0x0000000000007946 */ /* 0x000fea0003800000 */
[----:B------:R-:W-:Y:S01]  /*292cc0*/  IMAD.MOV.U32 R11, RZ, RZ, R13 ;  /* 0x000000ffff0b7224 */ /* 0x000fe200078e000d */
[----:B------:R-:W-:Y:S01]  /*292cd0*/  SHF.R.U32.HI R13, RZ, 0x13, R14 ;  /* 0x00000013ff0d7819 */ /* 0x000fe2000001160e */
[----:B------:R-:W-:Y:S01]  /*292ce0*/  BSSY.RECONVERGENT B2, `(.L_x_13570) ;  /* 0x0000062000027945 */ /* 0x000fe20003800200 */
[----:B------:R-:W-:-:S02]  /*292cf0*/  IMAD.MOV.U32 R14, RZ, RZ, R10 ;  /* 0x000000ffff0e7224 */ /* 0x000fc400078e000a */
[----:B------:R-:W-:Y:S02]  /*292d00*/  VIADD R10, R10, 0xffffffff ;  /* 0xffffffff0a0a7836 */ /* 0x000fe40000000000 */
[----:B------:R-:W-:Y:S01]  /*292d10*/  IMAD R32, R13, 0x4, R13 ;  /* 0x000000040d207824 */ /* 0x000fe200078e020d */
[----:B--2---:R-:W-:-:S13]  /*292d20*/  ISETP.NE.AND P0, PT, R15, -0x1, PT ;  /* 0xffffffff0f00780c */ /* 0x004fda0003f05270 */
[----:B------:R-:W-:Y:S01]  /*292d30*/  @!P0 IMAD.MOV.U32 R21, RZ, RZ, 0x5368 ;  /* 0x00005368ff158424 */ /* 0x000fe200078e00ff */
[----:B------:R-:W-:Y:S01]  /*292d40*/  @!P0 PRMT R33, RZ, 0x7610, R33 ;  /* 0x00007610ff218816 */ /* 0x000fe20000000021 */
[----:B------:R-:W-:-:S03]  /*292d50*/  @!P0 IMAD.MOV.U32 R20, RZ, RZ, 0x5368 ;  /* 0x00005368ff148424 */ /* 0x000fc600078e00ff */
[----:B------:R0:W-:Y:S01]  /*292d60*/  @!P0 STL [UR45], R21 ;  /* 0x00000015ff008987 */ /* 0x0001e2000810082d */
[----:B------:R-:W-:Y:S05]  /*292d70*/  @!P0 BRA `(.L_x_13571) ;  /* 0x0000000400608947 */ /* 0x000fea0003800000 */
[----:B0-----:R-:W-:-:S05]  /*292d80*/  IMAD.WIDE R20, R15, 0x10, R4 ;  /* 0x000000100f147825 */ /* 0x001fca00078e0204 */
[----:B------:R-:W2:Y:S01]  /*292d90*/  LD.E R35, desc[UR36][R20.64+0xc] ;  /* 0x00000c2414237980 */ /* 0x000ea2000c101900 */
[----:B------:R-:W-:-:S05]  /*292da0*/  IMAD R34, R32, -0x2, R11 ;  /* 0xfffffffe20227824 */ /* 0x000fca00078e020b */
[C---:B------:R-:W-:Y:S02]  /*292db0*/  ISETP.GT.AND P2, PT, R34.reuse, -0x1, PT ;  /* 0xffffffff2200780c */ /* 0x040fe40003f44270 */
[----:B--2---:R-:W-:-:S13]  /*292dc0*/  ISETP.GE.AND P0, PT, R34, R35, PT ;  /* 0x000000232200720c */ /* 0x004fda0003f06270 */
[----:B------:R-:W-:Y:S05]  /*292dd0*/  @!P0 BRA P2, `(.L_x_13572) ;  /* 0x0000000400348947 */ /* 0x000fea0001000000 */
        /* <DEDUP_REMOVED lines=46> */
.L_x_13574:
[----:B------:R-:W-:Y:S05]  /*2930c0*/  BSYNC.RECONVERGENT B3 ;  /* 0x0000000000037941 */ /* 0x000fea0003800200 */
.L_x_13573:
        /* <DEDUP_REMOVED lines=26> */
.L_x_13576:
[----:B------:R-:W-:Y:S05]  /*293270*/  BSYNC.RECONVERGENT B3 ;  /* 0x0000000000037941 */ /* 0x000fea0003800200 */
.L_x_13575:
[----:B------:R2:W-:Y:S01]  /*293280*/  STL [UR45], R20 ;  /* 0x00000014ff007987 */ /* 0x0005e2000810082d */
[----:B------:R-:W-:Y:S01]  /*293290*/  PRMT R33, RZ, 0x7610, R33 ;  /* 0x00007610ff217816 */ /* 0x000fe20000000021 */
[----:B------:R-:W-:Y:S06]  /*2932a0*/  BRA `(.L_x_13571) ;  /* 0x0000000000147947 */ /* 0x000fec0003800000 */
.L_x_13572:
[----:B------:R-:W-:-:S04]  /*2932b0*/  LEA R5, R34, 0x20, 0x2 ;  /* 0x0000002022057811 */ /* 0x000fc800078e10ff */
[----:B------:R-:W-:Y:S02]  /*2932c0*/  IADD3 R4, P0, PT, R20, R5, RZ ;  /* 0x0000000514047210 */ /* 0x000fe40007f1e0ff */
[----:B------:R-:W5:Y:S03]  /*2932d0*/  LDL R20, [UR45] ;  /* 0x0000002dff147983 */ /* 0x000f660008100800 */
[----:B------:R-:W-:-:S05]  /*2932e0*/  IMAD.X R5, RZ, RZ, R21, P0 ;  /* 0x000000ffff057224 */ /* 0x000fca00000e0615 */
[----:B------:R1:W5:Y:S03]  /*2932f0*/  LD.E.U8 R33, desc[UR36][R4.64] ;  /* 0x0000002404217980 */ /* 0x000366000c101100 */
.L_x_13571:
[----:B------:R-:W-:Y:S05]  /*293300*/  BSYNC.RECONVERGENT B2 ;  /* 0x0000000000027941 */ /* 0x000fea0003800200 */
.L_x_13570:
[----:B-----5:R-:W-:-:S13]  /*293310*/  ISETP.NE.AND P0, PT, R20, RZ, PT ;  /* 0x000000ff1400720c */ /* 0x020fda0003f05270 */
        /* <DEDUP_REMOVED lines=13> */
[----:B------:R-:W2:Y:S01]  /*2933f0*/  LD.E R41, desc[UR36][R20.64+0xc] ;  /* 0x00000c2414297980 */ /* 0x000ea2000c101900 */
[C---:B------:R-:W-:Y:S02]  /*293400*/  ISETP.GT.AND P2, PT, R14.reuse, RZ, PT ;  /* 0x000000ff0e00720c */ /* 0x040fe40003f44270 */
        /* <DEDUP_REMOVED lines=44> */
.L_x_13582:
[----:B------:R-:W-:Y:S05]  /*2936d0*/  BSYNC.RECONVERGENT B3 ;  /* 0x0000000000037941 */ /* 0x000fea0003800200 */
.L_x_13581:
        /* <DEDUP_REMOVED lines=26> */
.L_x_13584:
[----:B------:R-:W-:Y:S05]  /*293880*/  BSYNC.RECONVERGENT B3 ;  /* 0x0000000000037941 */ /* 0x000fea0003800200 */
.L_x_13583:
[----:B------:R2:W-:Y:S01]  /*293890*/  STL [UR45], R20 ;  /* 0x00000014ff007987 */ /* 0x0005e2000810082d */
[----:B------:R-:W-:Y:S05]  /*2938a0*/  BRA `(.L_x_13579) ;  /* 0x0000000000147947 */ /* 0x000fea0003800000 */
.L_x_13580:
[----:B------:R-:W-:-:S05]  /*2938b0*/  LEA R4, P0, R10, R20, 0x2 ;  /* 0x000000140a047211 */ /* 0x000fca00078010ff */
[----:B------:R-:W-:-:S05]  /*2938c0*/  IMAD.X R5, RZ, RZ, R21, P0 ;  /* 0x000000ffff057224 */ /* 0x000fca00000e0615 */
[----:B------:R3:W-:Y:S04]  /*2938d0*/  ST.E desc[UR36][R4.64+0x20], RZ ;  /* 0x000020ff04007985 */ /* 0x0007e8000c101924 */
[----:B------:R3:W-:Y:S04]  /*2938e0*/  ST.E.U8 desc[UR36][R4.64+0x20], R33 ;  /* 0x0000202104007985 */ /* 0x0007e8000c101124 */
[----:B------:R-:W5:Y:S02]  /*2938f0*/  LDL R20, [UR45] ;  /* 0x0000002dff147983 */ /* 0x000f640008100800 */
.L_x_13579:
[----:B------:R-:W-:Y:S05]  /*293900*/  BSYNC.RECONVERGENT B2 ;  /* 0x0000000000027941 */ /* 0x000fea0003800200 */
.L_x_13578:
[----:B------:R-:W-:Y:S02]  /*293910*/  ISETP.GT.U32.AND P0, PT, R11, 0x9, PT ;  /* 0x000000090b00780c */ /* 0x000fe40003f04070 */
[----:B-----5:R-:W-:-:S13]  /*293920*/  ISETP.EQ.AND P2, PT, R20, RZ, PT ;  /* 0x000000ff1400720c */ /* 0x020fda0003f42270 */
[----:B------:R-:W-:Y:S05]  /*293930*/  @P0 BRA P2, `(.L_x_13585) ;  /* 0xfffffff000d00947 */ /* 0x000fea000103ffff */
.L_x_13577:
[----:B------:R-:W-:Y:S05]  /*293940*/  BSYNC B1 ;  /* 0x0000000000017941 */ /* 0x000fea0003800000 */
.L_x_13569:
[----:B------:R-:W-:-:S13]  /*293950*/  ISETP.NE.AND P0, PT, R20, RZ, PT ;  /* 0x000000ff1400720c */ /* 0x000fda0003f05270 */
[----:B------:R-:W-:Y:S05]  /*293960*/  @P0 BRA `(.L_x_13512) ;  /* 0x0000000400300947 */ /* 0x000fea0003800000 */
[----:B------:R-:W-:Y:S02]  /*293970*/  IMAD.MOV.U32 R10, RZ, RZ, 0x40 ;  /* 0x00000040ff0a7424 */ /* 0x000fe400078e00ff */
[----:B------:R-:W-:-:S06]  /*293980*/  IMAD.MOV.U32 R11, RZ, RZ, 0x0 ;  /* 0x00000000ff0b7424 */ /* 0x000fcc00078e00ff */
[----:B------:R-:W4:Y:S01]  /*293990*/  ATOMG.E.ADD.64.STRONG.GPU PT, R10, desc[UR36][R38.64+0x8], R10 ;  /* 0x8000080a260a79a8 */ /* 0x000f2200081ef524 */
[----:B-1-3--:R-:W-:Y:S01]  /*2939a0*/  MOV R4, 0x400 ;  /* 0x0000040000047802 */ /* 0x00afe20000000f00 */
[----:B------:R-:W-:Y:S01]  /*2939b0*/  BSSY.RECONVERGENT B1, `(.L_x_13586) ;  /* 0x0000046000017945 */ /* 0x000fe20003800200 */
[----:B------:R-:W1:Y:S02]  /*2939c0*/  S2R R5, SR_CgaCtaId ;  /* 0x0000000000057919 */ /* 0x000e640000008800 */
[----:B-1----:R-:W-:-:S05]  /*2939d0*/  LEA R32, R5, R4, 0x18 ;  /* 0x0000000405207211 */ /* 0x002fca00078ec0ff */
[----:B0-----:R-:W0:Y:S01]  /*2939e0*/  LDS.128 R4, [R32] ;  /* 0x0000000020047984 */ /* 0x001e220000000c00 */
[C---:B----4-:R-:W-:Y:S02]  /*2939f0*/  IADD3 R13, P0, PT, R10.reuse, 0x48, RZ ;  /* 0x000000480a0d7810 */ /* 0x050fe40007f1e0ff */
[--C-:B--2---:R-:W-:Y:S02]  /*293a00*/  SHF.R.U64 R20, R10, 0x4, R11.reuse ;  /* 0x000000040a147819 */ /* 0x104fe4000000120b */
[----:B0-----:R-:W-:Y:S01]  /*293a10*/  ISETP.LT.U32.AND P1, PT, R13, R6, PT ;  /* 0x000000060d00720c */ /* 0x001fe20003f21070 */
        /* <DEDUP_REMOVED lines=18> */
[----:B------:R-:W-:Y:S04]  /*293b40*/  ST.E.U8 desc[UR36][R4.64], R7 ;  /* 0x0000000704007985 */ /* 0x000fe8000c101124 */
[----:B------:R-:W-:Y:S04]  /*293b50*/  ST.E.U8 desc[UR36][R4.64+0x3], R7 ;  /* 0x0000030704007985 */ /* 0x000fe8000c101124 */
[----:B------:R-:W-:Y:S04]  /*293b60*/  ST.E.U8 desc[UR36][R4.64+0x1], RZ ;  /* 0x000001ff04007985 */ /* 0x000fe8000c101124 */
[----:B------:R-:W-:Y:S04]  /*293b70*/  ST.E desc[UR36][R4.64+0x10], R35 ;  /* 0x0000102304007985 */ /* 0x000fe8000c101924 */
[----:B0-----:R-:W0:Y:S02]  /*293b80*/  LDS.64 R6, [R32] ;  /* 0x0000000020067984 */ /* 0x001e240000000a00 */
        /* <DEDUP_REMOVED lines=19> */
[----:B------:R-:W2:Y:S01]  /*293cc0*/  LDL R8, [UR45] ;  /* 0x0000002dff087983 */ /* 0x000ea20008100800 */
[----:B------:R-:W-:Y:S02]  /*293cd0*/  PLOP3.LUT P1, PT, PT, PT, PT, 0x8, 0x80 ;  /* 0x000000000080781c */ /* 0x000fe40003f2e170 */
[----:B--2---:R-:W-:Y:S01]  /*293ce0*/  ISETP.NE.AND P0, PT, R8, RZ, PT ;  /* 0x000000ff0800720c */ /* 0x004fe20003f05270 */
[----:B------:R-:W-:-:S12]  /*293cf0*/  IMAD.MOV.U32 R8, RZ, RZ, RZ ;  /* 0x000000ffff087224 */ /* 0x000fd800078e00ff */
[----:B-1----:R-:W-:Y:S05]  /*293d00*/  @P0 BRA `(.L_x_13587) ;  /* 0x0000000000400947 */ /* 0x002fea0003800000 */
[----:B------:R-:W0:Y:S02]  /*293d10*/  LDS.64 R4, [R32] ;  /* 0x0000000020047984 */ /* 0x000e240000000a00 */
[----:B0-----:R-:W-:-:S05]  /*293d20*/  IADD3 R4, P0, PT, R4, R21, RZ ;  /* 0x0000001504047210 */ /* 0x001fca0007f1e0ff */
[----:B------:R-:W-:-:S05]  /*293d30*/  IMAD.X R5, R5, 0x1, R33, P0 ;  /* 0x0000000105057824 */ /* 0x000fca00000e0621 */
[----:B------:R1:W-:Y:S04]  /*293d40*/  ST.E desc[UR36][R4.64+0x30], RZ ;  /* 0x000030ff04007985 */ /* 0x0003e8000c101924 */
[----:B------:R-:W2:Y:S01]  /*293d50*/  LDL R6, [UR45] ;  /* 0x0000002dff067983 */ /* 0x000ea20008100800 */
[----:B------:R-:W-:Y:S01]  /*293d60*/  IMAD.MOV.U32 R8, RZ, RZ, RZ ;  /* 0x000000ffff087224 */ /* 0x000fe200078e00ff */
[----:B--2---:R-:W-:-:S13]  /*293d70*/  ISETP.NE.AND P0, PT, R6, RZ, PT ;  /* 0x000000ff0600720c */ /* 0x004fda0003f05270 */
[----:B-1----:R-:W-:Y:S05]  /*293d80*/  @P0 BRA `(.L_x_13587) ;  /* 0x0000000000200947 */ /* 0x002fea0003800000 */
[----:B------:R-:W0:Y:S02]  /*293d90*/  LDS.64 R4, [R32] ;  /* 0x0000000020047984 */ /* 0x000e240000000a00 */
[----:B0-----:R-:W-:-:S05]  /*293da0*/  IADD3 R4, P0, PT, R4, R21, RZ ;  /* 0x0000001504047210 */ /* 0x001fca0007f1e0ff */
[----:B------:R-:W-:-:S05]  /*293db0*/  IMAD.X R5, R5, 0x1, R33, P0 ;  /* 0x0000000105057824 */ /* 0x000fca00000e0621 */
[----:B------:R1:W-:Y:S04]  /*293dc0*/  ST.E desc[UR36][R4.64+0x28], R3 ;  /* 0x0000280304007985 */ /* 0x0003e8000c101924 */
[----:B------:R-:W2:Y:S02]  /*293dd0*/  LDL R6, [UR45] ;  /* 0x0000002dff067983 */ /* 0x000ea40008100800 */
[----:B--2---:R-:W-:-:S04]  /*293de0*/  ISETP.NE.AND P0, PT, R6, RZ, PT ;  /* 0x000000ff0600720c */ /* 0x004fc80003f05270 */
[----:B------:R-:W-:Y:S02]  /*293df0*/  PLOP3.LUT P1, PT, P0, PT, PT, 0x8, 0x80 ;  /* 0x000000000080781c */ /* 0x000fe4000072e170 */
[----:B-1----:R-:W-:-:S11]  /*293e00*/  SEL R8, R20, RZ, !P0 ;  /* 0x000000ff14087207 */ /* 0x002fd60004000000 */
.L_x_13587:
[----:B------:R-:W-:Y:S05]  /*293e10*/  BSYNC.RECONVERGENT B1 ;  /* 0x0000000000017941 */ /* 0x000fea0003800200 */
.L_x_13586:
[----:B------:R-:W-:-:S07]  /*293e20*/  SEL R8, R8, RZ, P1 ;  /* 0x000000ff08087207 */ /* 0x000fce0000800000 */
.L_x_13512:
[----:B------:R-:W-:Y:S05]  /*293e30*/  BSYNC B0 ;  /* 0x0000000000007941 */ /* 0x000fea0003800000 */
.L_x_13511:
[----:B01-3--:R-:W-:Y:S01]  /*293e40*/  IMAD.MOV.U32 R4, RZ, RZ, R22 ;  /* 0x000000ffff047224 */ /* 0x00bfe200078e0016 */
[----:B------:R-:W-:Y:S05]  /*293e50*/  @!P1 BREAK B6 ;  /* 0x0000000000069942 */ /* 0x000fea0003800000 */
[----:B------:R-:W-:Y:S01]  /*293e60*/  IMAD.MOV.U32 R5, RZ, RZ, 0x0 ;  /* 0x00000000ff057424 */ /* 0x000fe200078e00ff */
[----:B------:R-:W-:Y:S05]  /*293e70*/  @!P1 BREAK B7 ;  /* 0x0000000000079942 */ /* 0x000fea0003800000 */
[----:B------:R-:W-:Y:S05]  /*293e80*/  @!P1 BREAK B8 ;  /* 0x0000000000089942 */ /* 0x000fea0003800000 */
[----:B------:R-:W-:Y:S05]  /*293e90*/  @!P1 BREAK B9 ;  /* 0x0000000000099942 */ /* 0x000fea0003800000 */
[----:B--2--5:R-:W-:Y:S05]  /*293ea0*/  @!P1 RET.REL.NODEC R4 `(_Z5entryPcS_PiPxS1_S0_S0_P19HostDeviceInterfacei) ;  /* 0xffffd6c004549950 */ /* 0x024fea0003c3ffff */
[----:B------:R-:W-:Y:S01]  /*293eb0*/  ISETP.NE.AND P1, PT, R8, -0x1, PT ;  /* 0xffffffff0800780c */ /* 0x000fe20003f25270 */
[----:B------:R-:W0:Y:S01]  /*293ec0*/  S2UR UR5, SR_CgaCtaId ;  /* 0x00000000000579c3 */ /* 0x000e220000008800 */
[----:B------:R-:W-:Y:S01]  /*293ed0*/  ISETP.NE.AND P0, PT, R0, -0x1, PT ;  /* 0xffffffff0000780c */ /* 0x000fe20003f05270 */
[----:B------:R-:W-:-:S10]  /*293ee0*/  UMOV UR4, 0x400 ;  /* 0x0000040000047882 */ /* 0x000fd40000000000 */
[----:B------:R-:W1:Y:S01]  /*293ef0*/  @P1 S2R R4, SR_CgaCtaId ;  /* 0x0000000000041919 */ /* 0x000e620000008800 */
[----:B------:R-:W-:Y:S01]  /*293f00*/  @P1 MOV R3, 0x400 ;  /* 0x0000040000031802 */ /* 0x000fe20000000f00 */
[----:B------:R-:W-:Y:S02]  /*293f10*/  @!P0 IMAD.MOV.U32 R7, RZ, RZ, 0x5368 ;  /* 0x00005368ff078424 */ /* 0x000fe400078e00ff */
[----:B------:R-:W-:Y:S02]  /*293f20*/  @!P0 IMAD.MOV.U32 R13, RZ, RZ, RZ ;  /* 0x000000ffff0d8224 */ /* 0x000fe400078e00ff */
[----:B------:R-:W-:Y:S01]  /*293f30*/  @!P1 IMAD.MOV.U32 R10, RZ, RZ, 0x5368 ;  /* 0x00005368ff0a9424 */ /* 0x000fe200078e00ff */
[----:B------:R-:W-:Y:S01]  /*293f40*/  @!P0 STL [UR45], R7 ;  /* 0x00000007ff008987 */ /* 0x000fe2000810082d */
[----:B------:R-:W-:Y:S01]  /*293f50*/  @!P1 IMAD.MOV.U32 R9, RZ, RZ, RZ ;  /* 0x000000ffff099224 */ /* 0x000fe200078e00ff */
[----:B0-----:R-:W-:Y:S01]  /*293f60*/  ULEA UR4, UR5, UR4, 0x18 ;  /* 0x0000000405047291 */ /* 0x001fe2000f8ec0ff */
[----:B-1----:R-:W-:-:S08]  /*293f70*/  @P1 LEA R3, R4, R3, 0x18 ;  /* 0x0000000304031211 */ /* 0x002fd000078ec0ff */
[----:B------:R-:W0:Y:S04]  /*293f80*/  @P0 LDS.64 R4, [UR4] ;  /* 0x00000004ff040984 */ /* 0x000e280008000a00 */
[----:B------:R-:W1:Y:S01]  /*293f90*/  @P1 LDS.64 R14, [R3] ;  /* 0x00000000030e1984 */ /* 0x000e620000000a00 */
[----:B0-----:R-:W-:-:S04]  /*293fa0*/  @P0 IMAD.WIDE R4, R0, 0x10, R4 ;  /* 0x0000001000040825 */ /* 0x001fc800078e0204 */
[----:B------:R-:W-:Y:S01]  /*293fb0*/  @!P0 IMAD.MOV.U32 R0, RZ, RZ, RZ ;  /* 0x000000ffff008224 */ /* 0x000fe200078e00ff */
[----:B------:R0:W5:Y:S01]  /*293fc0*/  @P0 LD.E R13, desc[UR36][R4.64+0x20] ;  /* 0x00002024040d0980 */ /* 0x000162000c101900 */
[----:B-1----:R-:W-:-:S04]  /*293fd0*/  @P1 IMAD.WIDE R14, R8, 0x10, R14 ;  /* 0x00000010080e1825 */ /* 0x002fc800078e020e */
[----:B------:R-:W2:Y:S04]  /*293fe0*/  @P0 LD.E R0, desc[UR36][R4.64+0x28] ;  /* 0x0000282404000980 */ /* 0x000ea8000c101900 */
[----:B------:R-:W-:Y:S04]  /*293ff0*/  @!P1 STL [UR45], R10 ;  /* 0x0000000aff009987 */ /* 0x000fe8000810082d */
        /* <DEDUP_REMOVED lines=17> */
[----:B------:R-:W-:-:S05]  /*294110*/  @P0 VIADD R20, R4, 0x10 ;  /* 0x0000001004140836 */ /* 0x000fca0000000000 */
[----:B------:R-:W-:-:S06]  /*294120*/  SHF.R.S32.HI R21, RZ, 0x1f, R20 ;  /* 0x0000001fff157819 */ /* 0x000fcc0000011414 */
        /* <DEDUP_REMOVED lines=34> */
.L_x_13607:
        /* <DEDUP_REMOVED lines=52> */
.L_x_13595:
[----:B------:R-:W-:Y:S05]  /*294690*/  BSYNC.RECONVERGENT B3 ;  /* 0x0000000000037941 */ /* 0x000fea0003800200 */
.L_x_13594:
        /* <DEDUP_REMOVED lines=26> */
.L_x_13597:
[----:B------:R-:W-:Y:S05]  /*294840*/  BSYNC.RECONVERGENT B3 ;  /* 0x0000000000037941 */ /* 0x000fea0003800200 */
.L_x_13596:
[----:B------:R2:W-:Y:S01]  /*294850*/  STL [UR45], R6 ;  /* 0x00000006ff007987 */ /* 0x0005e2000810082d */
[----:B------:R-:W-:Y:S05]  /*294860*/  BRA `(.L_x_13598) ;  /* 0x00000000000c7947 */ /* 0x000fea0003800000 */
.L_x_13593:
[----:B------:R-:W-:-:S05]  /*294870*/  LEA R4, P0, R15, R20, 0x2 ;  /* 0x000000140f047211 */ /* 0x000fca00078010ff */
[----:B------:R-:W-:-:S05]  /*294880*/  IMAD.X R5, RZ, RZ, R21, P0 ;  /* 0x000000ffff057224 */ /* 0x000fca00000e0615 */
[----:B------:R3:W-:Y:S03]  /*294890*/  ST.E desc[UR36][R4.64+0x20], RZ ;  /* 0x000020ff04007985 */ /* 0x0007e6000c101924 */
.L_x_13598:
[----:B------:R-:W-:Y:S05]  /*2948a0*/  BSYNC.RECONVERGENT B2 ;  /* 0x0000000000027941 */ /* 0x000fea0003800200 */
.L_x_13592:
        /* <DEDUP_REMOVED lines=52> */
.L_x_13602:
[----:B------:R-:W-:Y:S01]  /*294bf0*/  IMAD.MOV.U32 R4, RZ, RZ, 0x5272 ;  /* 0x00005272ff047424 */ /* 0x000fe200078e00ff */
[----:B------:R-:W-:Y:S01]  /*294c00*/  PLOP3.LUT P0, PT, PT, PT, PT, 0x8, 0x80 ;  /* 0x000000000080781c */ /* 0x000fe20003f0e170 */
[----:B------:R-:W-:-:S03]  /*294c10*/  IMAD.MOV.U32 R21, RZ, RZ, -0x1 ;  /* 0xffffffffff157424 */ /* 0x000fc600078e00ff */
[----:B------:R0:W-:Y:S09]  /*294c20*/  STL [UR45], R4 ;  /* 0x00000004ff007987 */ /* 0x0001f2000810082d */
.L_x_13603:
[----:B------:R-:W-:Y:S05]  /*294c30*/  BSYNC.RECONVERGENT B3 ;  /* 0x0000000000037941 */ /* 0x000fea0003800200 */
.L_x_13601:
        /* <DEDUP_REMOVED lines=25> */
.L_x_13605:
[----:B------:R-:W-:Y:S05]  /*294dd0*/  BSYNC.RECONVERGENT B3 ;  /* 0x0000000000037941 */ /* 0x000fea0003800200 */
.L_x_13604:
[----:B------:R2:W-:Y:S01]  /*294de0*/  STL [UR45], R6 ;  /* 0x00000006ff007987 */ /* 0x0005e2000810082d */
[----:B------:R-:W-:Y:S05]  /*294df0*/  BRA `(.L_x_13606) ;  /* 0x00000000000c7947 */ /* 0x000fea0003800000 */
.L_x_13600:
[----:B------:R-:W-:-:S05]  /*294e00*/  LEA R4, P0, R41, R20, 0x2 ;  /* 0x0000001429047211 */ /* 0x000fca00078010ff */
[----:B------:R-:W-:-:S05]  /*294e10*/  IMAD.X R5, RZ, RZ, R21, P0 ;  /* 0x000000ffff057224 */ /* 0x000fca00000e0615 */
[----:B------:R3:W-:Y:S03]  /*294e20*/  ST.E desc[UR36][R4.64+0x20], RZ ;  /* 0x000020ff04007985 */ /* 0x0007e6000c101924 */
.L_x_13606:
[----:B------:R-:W-:Y:S05]  /*294e30*/  BSYNC.RECONVERGENT B2 ;  /* 0x0000000000027941 */ /* 0x000fea0003800200 */
.L_x_13599:
[----:B------:R-:W-:-:S05]  /*294e40*/  VIADD R15, R15, 0x2 ;  /* 0x000000020f0f7836 */ /* 0x000fca0000000000 */
[----:B------:R-:W-:-:S13]  /*294e50*/  ISETP.NE.AND P0, PT, R15, R10, PT ;  /* 0x0000000a0f00720c */ /* 0x000fda0003f05270 */
[----:B------:R-:W-:Y:S05]  /*294e60*/  @P0 BRA `(.L_x_13607) ;  /* 0xfffffff400380947 */ /* 0x000fea000383ffff */
.L_x_13591:
[----:B------:R-:W-:Y:S05]  /*294e70*/  BSYNC B0 ;  /* 0x0000000000007941 */ /* 0x000fea0003800000 */
.L_x_13590:
        /* <DEDUP_REMOVED lines=49> */
.L_x_13610:
[----:B------:R-:W-:Y:S01]  /*295190*/  IMAD.MOV.U32 R4, RZ, RZ, 0x5272 ;  /* 0x00005272ff047424 */ /* 0x000fe200078e00ff */
[----:B------:R-:W-:Y:S01]  /*2951a0*/  PLOP3.LUT P0, PT, PT, PT, PT, 0x8, 0x80 ;  /* 0x000000000080781c */ /* 0x000fe20003f0e170 */
[----:B------:R-:W-:-:S03]  /*2951b0*/  IMAD.MOV.U32 R15, RZ, RZ, -0x1 ;  /* 0xffffffffff0f7424 */ /* 0x000fc600078e00ff */
[----:B------:R0:W-:Y:S09]  /*2951c0*/  STL [UR45], R4 ;  /* 0x00000004ff007987 */ /* 0x0001f2000810082d */
.L_x_13611:
[----:B------:R-:W-:Y:S05]  /*2951d0*/  BSYNC.RECONVERGENT B0 ;  /* 0x0000000000007941 */ /* 0x000fea0003800200 */
.L_x_13609:
        /* <DEDUP_REMOVED lines=25> */
.L_x_13613:
[----:B------:R-:W-:Y:S05]  /*295370*/  BSYNC.RECONVERGENT B0 ;  /* 0x0000000000007941 */ /* 0x000fea0003800200 */
.L_x_13612:
[----:B------:R4:W-:Y:S01]  /*295380*/  STL [UR45], R6 ;  /* 0x00000006ff007987 */ /* 0x0009e2000810082d */
[----:B------:R-:W-:Y:S05]  /*295390*/  BRA `(.L_x_13589) ;  /* 0x00000000000c7947 */ /* 0x000fea0003800000 */
.L_x_13608:
[----:B------:R-:W-:-:S05]  /*2953a0*/  LEA R4, P0, R10, R14, 0x2 ;  /* 0x0000000e0a047211 */ /* 0x000fca00078010ff */
[----:B------:R-:W-:-:S05]  /*2953b0*/  IMAD.X R5, RZ, RZ, R15, P0 ;  /* 0x000000ffff057224 */ /* 0x000fca00000e060f */
[----:B------:R0:W-:Y:S03]  /*2953c0*/  ST.E desc[UR36][R4.64+0x20], RZ ;  /* 0x000020ff04007985 */ /* 0x0001e6000c101924 */
.L_x_13589:
[----:B------:R-:W-:Y:S05]  /*2953d0*/  BSYNC B1 ;  /* 0x0000000000017941 */ /* 0x000fea0003800000 */
.L_x_13588:
[----:B------:R-:W-:Y:S01]  /*2953e0*/  ISETP.GE.AND P0, PT, R0, 0x1, PT ;  /* 0x000000010000780c */ /* 0x000fe20003f06270 */
[----:B------:R-:W-:-:S12]  /*2953f0*/  BSSY B0, `(.L_x_13614) ;  /* 0x00000bd000007945 */ /* 0x000fd80003800000 */
[----:B------:R-:W-:Y:S05]  /*295400*/  @!P0 BRA `(.L_x_13615) ;  /* 0x0000000800ec8947 */ /* 0x000fea0003800000 */
[----:B-----5:R-:W-:Y:S01]  /*295410*/  ISETP.NE.AND P2, PT, R13, -0x1, PT ;  /* 0xffffffff0d00780c */ /* 0x020fe20003f45270 */
[----:B-1----:R-:W-:-:S12]  /*295420*/  IMAD.MOV.U32 R15, RZ, RZ, RZ ;  /* 0x000000ffff0f7224 */ /* 0x002fd800078e00ff */
.L_x_13630:
[----:B0--3--:R-:W-:Y:S01]  /*295430*/  @!P2 IMAD.MOV.U32 R4, RZ, RZ, 0x5368 ;  /* 0x00005368ff04a424 */ /* 0x009fe200078e00ff */
[----:B------:R-:W-:Y:S05]  /*295440*/  YIELD ;  /* 0x0000000000007946 */ /* 0x000fea0003800000 */
[----:B------:R0:W-:Y:S01]  /*295450*/  @!P2 STL [UR45], R4 ;  /* 0x00000004ff00a987 */ /* 0x0001e2000810082d */
[----:B------:R-:W-:Y:S01]  /*295460*/  BSSY.RECONVERGENT B1, `(.L_x_13616) ;  /* 0x0000058000017945 */ /* 0x000fe20003800200 */
[----:B------:R-:W-:Y:S01]  /*295470*/  IMAD.SHL.U32 R8, R15, 0x4, RZ ;  /* 0x000000040f087824 */ /* 0x000fe200078e00ff */
[----:B-----5:R-:W-:Y:S02]  /*295480*/  @!P2 PRMT R33, RZ, 0x7610, R33 ;  /* 0x00007610ff21a816 */ /* 0x020fe40000000021 */
        /* <DEDUP_REMOVED lines=51> */
.L_x_13620:
[----:B------:R-:W-:Y:S05]  /*2957c0*/  BSYNC.RECONVERGENT B2 ;  /* 0x0000000000027941 */ /* 0x000fea0003800200 */
.L_x_13619:
        /* <DEDUP_REMOVED lines=26> */
.L_x_13622:
[----:B------:R-:W-:Y:S05]  /*295970*/  BSYNC.RECONVERGENT B2 ;  /* 0x0000000000027941 */ /* 0x000fea0003800200 */
.L_x_13621:
[----:B------:R1:W-:Y:S01]  /*295980*/  STL [UR45], R6 ;  /* 0x00000006ff007987 */ /* 0x0003e2000810082d */
[----:B------:R-:W-:Y:S01]  /*295990*/  PRMT R33, RZ, 0x7610, R33 ;  /* 0x00007610ff217816 */ /* 0x000fe20000000021 */
[----:B------:R-:W-:Y:S06]  /*2959a0*/  BRA `(.L_x_13617) ;  /* 0x00000000000c7947 */ /* 0x000fec0003800000 */
.L_x_13618:
[----:B------:R-:W-:-:S05]  /*2959b0*/  IADD3 R4, P0, PT, R8, R20, RZ ;  /* 0x0000001408047210 */ /* 0x000fca0007f1e0ff */
[----:B------:R-:W-:-:S05]  /*2959c0*/  IMAD.X R5, RZ, RZ, R21, P0 ;  /* 0x000000ffff057224 */ /* 0x000fca00000e0615 */
[----:B------:R3:W5:Y:S03]  /*2959d0*/  LD.E.U8 R33, desc[UR36][R4.64+0x20] ;  /* 0x0000202404217980 */ /* 0x000766000c101100 */
.L_x_13617:
[----:B------:R-:W-:Y:S05]  /*2959e0*/  BSYNC.RECONVERGENT B1 ;  /* 0x0000000000017941 */ /* 0x000fea0003800200 */
.L_x_13616:
        /* <DEDUP_REMOVED lines=55> */
.L_x_13627:
[----:B------:R-:W-:Y:S05]  /*295d60*/  BSYNC.RECONVERGENT B2 ;  /* 0x0000000000027941 */ /* 0x000fea0003800200 */
.L_x_13626:
        /* <DEDUP_REMOVED lines=26> */
.L_x_13629:
[----:B------:R-:W-:Y:S05]  /*295f10*/  BSYNC.RECONVERGENT B2 ;  /* 0x0000000000027941 */ /* 0x000fea0003800200 */
.L_x_13628:
[----:B------:R3:W-:Y:S01]  /*295f20*/  STL [UR45], R6 ;  /* 0x00000006ff007987 */ /* 0x0007e2000810082d */
[----:B------:R-:W-:Y:S05]  /*295f30*/  BRA `(.L_x_13624) ;  /* 0x0000000000107947 */ /* 0x000fea0003800000 */
.L_x_13625:
[----:B------:R-:W-:-:S05]  /*295f40*/  IADD3 R4, P0, PT, R8, R20, RZ ;  /* 0x0000001408047210 */ /* 0x000fca0007f1e0ff */
[----:B------:R-:W-:-:S05]  /*295f50*/  IMAD.X R5, RZ, RZ, R21, P0 ;  /* 0x000000ffff057224 */ /* 0x000fca00000e0615 */
[----:B------:R0:W-:Y:S04]  /*295f60*/  ST.E desc[UR36][R4.64+0x20], RZ ;  /* 0x000020ff04007985 */ /* 0x0001e8000c101924 */
[----:B-----5:R0:W-:Y:S02]  /*295f70*/  ST.E.U8 desc[UR36][R4.64+0x20], R33 ;  /* 0x0000202104007985 */ /* 0x0201e4000c101124 */
.L_x_13624:
[----:B------:R-:W-:Y:S05]  /*295f80*/  BSYNC.RECONVERGENT B1 ;  /* 0x0000000000017941 */ /* 0x000fea0003800200 */
.L_x_13623:
[----:B------:R-:W-:-:S05]  /*295f90*/  VIADD R15, R15, 0x1 ;  /* 0x000000010f0f7836 */ /* 0x000fca0000000000 */
[----:B------:R-:W-:-:S13]  /*295fa0*/  ISETP.NE.AND P0, PT, R15, R0, PT ;  /* 0x000000000f00720c */ /* 0x000fda0003f05270 */
[----:B------:R-:W-:Y:S05]  /*295fb0*/  @P0 BRA `(.L_x_13630) ;  /* 0xfffffff4001c0947 */ /* 0x000fea000383ffff */
.L_x_13615:
[----:B------:R-:W-:Y:S05]  /*295fc0*/  BSYNC B0 ;  /* 0x0000000000007941 */ /* 0x000fea0003800000 */
.L_x_13614:
[----:B------:R-:W-:Y:S01]  /*295fd0*/  ISETP.GE.AND P0, PT, R9, 0x1, PT ;  /* 0x000000010900780c */ /* 0x000fe20003f06270 */
[----:B------:R-:W-:-:S12]  /*295fe0*/  BSSY B0, `(.L_x_13631) ;  /* 0x00000be000007945 */ /* 0x000fd80003800000 */
[----:B------:R-:W-:Y:S05]  /*295ff0*/  @!P0 BRA `(.L_x_13632) ;  /* 0x0000000800f08947 */ /* 0x000fea0003800000 */
[----:B-----5:R-:W-:Y:S01]  /*296000*/  ISETP.NE.AND P2, PT, R11, -0x1, PT ;  /* 0xffffffff0b00780c */ /* 0x020fe20003f45270 */
[----:B0-----:R-:W-:-:S12]  /*296010*/  IMAD.MOV.U32 R8, RZ, RZ, RZ ;  /* 0x000000ffff087224 */ /* 0x001fd800078e00ff */
.L_x_13647:
[----:B01-3--:R-:W-:Y:S01]  /*296020*/  @!P2 IMAD.MOV.U32 R4, RZ, RZ, 0x5368 ;  /* 0x00005368ff04a424 */ /* 0x00bfe200078e00ff */
        /* <DEDUP_REMOVED lines=55> */
.L_x_13637:
[----:B------:R-:W-:Y:S05]  /*2963a0*/  BSYNC.RECONVERGENT B2 ;  /* 0x0000000000027941 */ /* 0x000fea0003800200 */
.L_x_13636:
        /* <DEDUP_REMOVED lines=26> */
.L_x_13639:
[----:B------:R-:W-:Y:S05]  /*296550*/  BSYNC.RECONVERGENT B2 ;  /* 0x0000000000027941 */ /* 0x000fea0003800200 */
.L_x_13638:
[----:B------:R1:W-:Y:S01]  /*296560*/  STL [UR45], R6 ;  /* 0x00000006ff007987 */ /* 0x0003e2000810082d */
[----:B------:R-:W-:Y:S01]  /*296570*/  PRMT R15, RZ, 0x7610, R15 ;  /* 0x00007610ff0f7816 */ /* 0x000fe2000000000f */
[----:B------:R-:W-:Y:S06]  /*296580*/  BRA `(.L_x_13634) ;  /* 0x00000000000c7947 */ /* 0x000fec0003800000 */
.L_x_13635:
[----:B------:R-:W-:-:S05]  /*296590*/  LEA R4, P0, R8, R12, 0x2 ;  /* 0x0000000c08047211 */ /* 0x000fca00078010ff */
[----:B------:R-:W-:-:S05]  /*2965a0*/  IMAD.X R5, RZ, RZ, R13, P0 ;  /* 0x000000ffff057224 */ /* 0x000fca00000e060d */
[----:B------:R3:W5:Y:S03]  /*2965b0*/  LD.E.U8 R15, desc[UR36][R4.64+0x20] ;  /* 0x00002024040f7980 */ /* 0x000766000c101100 */
.L_x_13634:
[----:B------:R-:W-:Y:S05]  /*2965c0*/  BSYNC.RECONVERGENT B1 ;  /* 0x0000000000017941 */ /* 0x000fea0003800200 */
.L_x_13633:
        /* <DEDUP_REMOVED lines=57> */
.L_x_13644:
[----:B------:R-:W-:Y:S05]  /*296960*/  BSYNC.RECONVERGENT B2 ;  /* 0x0000000000027941 */ /* 0x000fea0003800200 */
.L_x_13643:
        /* <DEDUP_REMOVED lines=26> */
.L_x_13646:
[----:B------:R-:W-:Y:S05]  /*296b10*/  BSYNC.RECONVERGENT B2 ;  /* 0x0000000000027941 */ /* 0x000fea0003800200 */
.L_x_13645:
[----:B------:R3:W-:Y:S01]  /*296b20*/  STL [UR45], R6 ;  /* 0x00000006ff007987 */ /* 0x0007e2000810082d */
[----:B------:R-:W-:Y:S05]  /*296b30*/  BRA `(.L_x_13641) ;  /* 0x0000000000107947 */ /* 0x000fea0003800000 */
.L_x_13642:
[----:B------:R-:W-:-:S05]  /*296b40*/  LEA R4, P0, R37, R12, 0x2 ;  /* 0x0000000c25047211 */ /* 0x000fca00078010ff */
[----:B------:R-:W-:-:S05]  /*296b50*/  IMAD.X R5, RZ, RZ, R13, P0 ;  /* 0x000000ffff057224 */ /* 0x000fca00000e060d */
[----:B------:R0:W-:Y:S04]  /*296b60*/  ST.E desc[UR36][R4.64+0x20], RZ ;  /* 0x000020ff04007985 */ /* 0x0001e8000c101924 */
[----:B-----5:R0:W-:Y:S02]  /*296b70*/  ST.E.U8 desc[UR36][R4.64+0x20], R15 ;  /* 0x0000200f04007985 */ /* 0x0201e4000c101124 */
.L_x_13641:
[----:B------:R-:W-:Y:S05]  /*296b80*/  BSYNC.RECONVERGENT B1 ;  /* 0x0000000000017941 */ /* 0x000fea0003800200 */
.L_x_13640:
[----:B------:R-:W-:-:S05]  /*296b90*/  VIADD R8, R8, 0x1 ;  /* 0x0000000108087836 */ /* 0x000fca0000000000 */
[----:B------:R-:W-:-:S13]  /*296ba0*/  ISETP.NE.AND P0, PT, R8, R9, PT ;  /* 0x000000090800720c */ /* 0x000fda0003f05270 */
[----:B------:R-:W-:Y:S05]  /*296bb0*/  @P0 BRA `(.L_x_13647) ;  /* 0xfffffff400180947 */ /* 0x000fea000383ffff */
.L_x_13632:
[----:B------:R-:W-:Y:S05]  /*296bc0*/  BSYNC B0 ;  /* 0x0000000000007941 */ /* 0x000fea0003800000 */
.L_x_13631:
[----:B0-----:R-:W-:Y:S02]  /*296bd0*/  IMAD.MOV.U32 R8, RZ, RZ, 0x30 ;  /* 0x00000030ff087424 */ /* 0x001fe400078e00ff */
        /* <DEDUP_REMOVED lines=8> */
[C---:B-----5:R-:W-:Y:S02]  /*296c60*/  IADD3 R11, P0, PT, R8.reuse, 0x38, RZ ;  /* 0x00000038080b7810 */ /* 0x060fe40007f1e0ff */
[----:B------:R-:W-:-:S03]  /*296c70*/  SHF.R.U64 R0, R8, 0x4, R9 ;  /* 0x0000000408007819 */ /* 0x000fc60000001209 */
[----:B------:R-:W-:Y:S01]  /*296c80*/  IMAD.X R13, RZ, RZ, R9, P0 ;  /* 0x000000ffff0d7224 */ /* 0x000fe200000e0609 */
[----:B0-----:R-:W-:-:S04]  /*296c90*/  ISETP.GE.U32.AND P0, PT, R11, R6, PT ;  /* 0x000000060b00720c */ /* 0x001fc80003f06070 */
        /* <DEDUP_REMOVED lines=66> */
.L_x_13671:
        /* <DEDUP_REMOVED lines=52> */
.L_x_13659:
[----:B------:R-:W-:Y:S05]  /*297400*/  BSYNC.RECONVERGENT B5 ;  /* 0x0000000000057941 */ /* 0x000fea0003800200 */
.L_x_13658:
        /* <DEDUP_REMOVED lines=26> */
.L_x_13661:
[----:B------:R-:W-:Y:S05]  /*2975b0*/  BSYNC.RECONVERGENT B5 ;  /* 0x0000000000057941 */ /* 0x000fea0003800200 */
.L_x_13660:
[----:B------:R2:W-:Y:S01]  /*2975c0*/  STL [UR45], R6 ;  /* 0x00000006ff007987 */ /* 0x0005e2000810082d */
[----:B------:R-:W-:Y:S05]  /*2975d0*/  BRA `(.L_x_13662) ;  /* 0x00000000000c7947 */ /* 0x000fea0003800000 */
.L_x_13657:
[----:B------:R-:W-:-:S05]  /*2975e0*/  LEA R4, P0, R13, R14, 0x2 ;  /* 0x0000000e0d047211 */ /* 0x000fca00078010ff */
[----:B------:R-:W-:-:S05]  /*2975f0*/  IMAD.X R5, RZ, RZ, R15, P0 ;  /* 0x000000ffff057224 */ /* 0x000fca00000e060f */
[----:B------:R3:W-:Y:S03]  /*297600*/  ST.E desc[UR36][R4.64+0x20], RZ ;  /* 0x000020ff04007985 */ /* 0x0007e6000c101924 */
.L_x_13662:
[----:B------:R-:W-:Y:S05]  /*297610*/  BSYNC.RECONVERGENT B4 ;  /* 0x0000000000047941 */ /* 0x000fea0003800200 */
.L_x_13656:
        /* <DEDUP_REMOVED lines=52> */
.L_x_13666:
[----:B------:R-:W-:Y:S01]  /*297960*/  IMAD.MOV.U32 R4, RZ, RZ, 0x5272 ;  /* 0x00005272ff047424 */ /* 0x000fe200078e00ff */
[----:B------:R-:W-:Y:S01]  /*297970*/  PLOP3.LUT P0, PT, PT, PT, PT, 0x8, 0x80 ;  /* 0x000000000080781c */ /* 0x000fe20003f0e170 */
[----:B------:R-:W-:-:S03]  /*297980*/  IMAD.MOV.U32 R15, RZ, RZ, -0x1 ;  /* 0xffffffffff0f7424 */ /* 0x000fc600078e00ff */
[----:B------:R0:W-:Y:S09]  /*297990*/  STL [UR45], R4 ;  /* 0x00000004ff007987 */ /* 0x0001f2000810082d */
.L_x_13667:
[----:B------:R-:W-:Y:S05]  /*2979a0*/  BSYNC.RECONVERGENT B5 ;  /* 0x0000000000057941 */ /* 0x000fea0003800200 */
.L_x_13665:
        /* <DEDUP_REMOVED lines=25> */
.L_x_13669:
[----:B------:R-:W-:Y:S05]  /*297b40*/  BSYNC.RECONVERGENT B5 ;  /* 0x0000000000057941 */ /* 0x000fea0003800200 */
.L_x_13668:
[----:B------:R2:W-:Y:S01]  /*297b50*/  STL [UR45], R6 ;  /* 0x00000006ff007987 */ /* 0x0005e2000810082d */
[----:B------:R-:W-:Y:S05]  /*297b60*/  BRA `(.L_x_13670) ;  /* 0x00000000000c7947 */ /* 0x000fea0003800000 */
.L_x_13664:
[----:B------:R-:W-:-:S05]  /*297b70*/  LEA R4, P0, R37, R14, 0x2 ;  /* 0x0000000e25047211 */ /* 0x000fca00078010ff */
[----:B------:R-:W-:-:S05]  /*297b80*/  IMAD.X R5, RZ, RZ, R15, P0 ;  /* 0x000000ffff057224 */ /* 0x000fca00000e060f */
[----:B------:R3:W-:Y:S03]  /*297b90*/  ST.E desc[UR36][R4.64+0x20], RZ ;  /* 0x000020ff04007985 */ /* 0x0007e6000c101924 */
.L_x_13670:
[----:B------:R-:W-:Y:S05]  /*297ba0*/  BSYNC.RECONVERGENT B4 ;  /* 0x0000000000047941 */ /* 0x000fea0003800200 */
.L_x_13663:
[----:B------:R-:W-:-:S05]  /*297bb0*/  VIADD R13, R13, 0x2 ;  /* 0x000000020d0d7836 */ /* 0x000fca0000000000 */
[----:B------:R-:W-:-:S13]  /*297bc0*/  ISETP.NE.AND P0, PT, R13, R8, PT ;  /* 0x000000080d00720c */ /* 0x000fda0003f05270 */
[----:B------:R-:W-:Y:S05]  /*297bd0*/  @P0 BRA `(.L_x_13671) ;  /* 0xfffffff400380947 */ /* 0x000fea000383ffff */
.L_x_13655:
[----:B------:R-:W-:Y:S05]  /*297be0*/  BSYNC B0 ;  /* 0x0000000000007941 */ /* 0x000fea0003800000 */
.L_x_13654:
        /* <DEDUP_REMOVED lines=50> */
.L_x_13675:
[----:B------:R-:W-:Y:S01]  /*297f10*/  IMAD.MOV.U32 R4, RZ, RZ, 0x5272 ;  /* 0x00005272ff047424 */ /* 0x000fe200078e00ff */
[----:B------:R-:W-:Y:S01]  /*297f20*/  PLOP3.LUT P0, PT, PT, PT, PT, 0x8, 0x80 ;  /* 0x000000000080781c */ /* 0x000fe20003f0e170 */
[----:B------:R-:W-:-:S03]  /*297f30*/  IMAD.MOV.U32 R13, RZ, RZ, -0x1 ;  /* 0xffffffffff0d7424 */ /* 0x000fc600078e00ff */
[----:B------:R0:W-:Y:S09]  /*297f40*/  STL [UR45], R4 ;  /* 0x00000004ff007987 */ /* 0x0001f2000810082d */
.L_x_13676:
[----:B------:R-:W-:Y:S05]  /*297f50*/  BSYNC.RECONVERGENT B4 ;  /* 0x0000000000047941 */ /* 0x000fea0003800200 */
.L_x_13674:
        /* <DEDUP_REMOVED lines=25> */
.L_x_13678:
[----:B------:R-:W-:Y:S05]  /*2980f0*/  BSYNC.RECONVERGENT B4 ;  /* 0x0000000000047941 */ /* 0x000fea0003800200 */
.L_x_13677:
[----:B------:R3:W-:Y:S01]  /*298100*/  STL [UR45], R6 ;  /* 0x00000006ff007987 */ /* 0x0007e2000810082d */
[----:B------:R-:W-:Y:S05]  /*298110*/  BRA `(.L_x_13672) ;  /* 0x00000000000c7947 */ /* 0x000fea0003800000 */
.L_x_13673:
[----:B------:R-:W-:-:S05]  /*298120*/  LEA R4, P0, R8, R12, 0x2 ;  /* 0x0000000c08047211 */ /* 0x000fca00078010ff */
[----:B------:R-:W-:-:S05]  /*298130*/  IMAD.X R5, RZ, RZ, R13, P0 ;  /* 0x000000ffff057224 */ /* 0x000fca00000e060d */
[----:B------:R4:W-:Y:S03]  /*298140*/  ST.E desc[UR36][R4.64+0x20], RZ ;  /* 0x000020ff04007985 */ /* 0x0009e6000c101924 */
.L_x_13672:
[----:B------:R-:W-:Y:S05]  /*298150*/  BSYNC.RECONVERGENT B0 ;  /* 0x0000000000007941 */ /* 0x000fea0003800200 */
.L_x_13652:
[----:B------:R-:W-:-:S13]  /*298160*/  ISETP.GE.AND P0, PT, R0, 0x1, PT ;  /* 0x000000010000780c */ /* 0x000fda0003f06270 */
[----:B------:R-:W-:Y:S05]  /*298170*/  @!P0 BREAK B1 ;  /* 0x0000000000018942 */ /* 0x000fea0003800000 */
[----:B------:R-:W-:Y:S05]  /*298180*/  @!P0 BRA `(.L_x_13653) ;  /* 0x0000000800f08947 */ /* 0x000fea0003800000 */
[----:B------:R-:W-:Y:S05]  /*298190*/  BSYNC B1 ;  /* 0x0000000000017941 */ /* 0x000fea0003800000 */
.L_x_13651:
[----:B------:R-:W-:Y:S01]  /*2981a0*/  ISETP.NE.AND P2, PT, R3, -0x1, PT ;  /* 0xffffffff0300780c */ /* 0x000fe20003f45270 */
[----:B------:R-:W-:-:S12]  /*2981b0*/  IMAD.MOV.U32 R13, RZ, RZ, RZ ;  /* 0x000000ffff0d7224 */ /* 0x000fd800078e00ff */
.L_x_13693:
        /* <DEDUP_REMOVED lines=57> */
.L_x_13683:
[----:B------:R-:W-:Y:S05]  /*298550*/  BSYNC.RECONVERGENT B1 ;  /* 0x0000000000017941 */ /* 0x000fea0003800200 */
.L_x_13682:
        /* <DEDUP_REMOVED lines=26> */
.L_x_13685:
[----:B------:R-:W-:Y:S05]  /*298700*/  BSYNC.RECONVERGENT B1 ;  /* 0x0000000000017941 */ /* 0x000fea0003800200 */
.L_x_13684:
[----:B------:R1:W-:Y:S01]  /*298710*/  STL [UR45], R6 ;  /* 0x00000006ff007987 */ /* 0x0003e2000810082d */
[----:B------:R-:W-:Y:S01]  /*298720*/  PRMT R21, RZ, 0x7610, R21 ;  /* 0x00007610ff157816 */ /* 0x000fe20000000015 */
[----:B------:R-:W-:Y:S06]  /*298730*/  BRA `(.L_x_13680) ;  /* 0x00000000000c7947 */ /* 0x000fec0003800000 */
.L_x_13681:
[----:B------:R-:W-:-:S05]  /*298740*/  IADD3 R4, P0, PT, R8, R14, RZ ;  /* 0x0000000e08047210 */ /* 0x000fca0007f1e0ff */
[----:B------:R-:W-:-:S05]  /*298750*/  IMAD.X R5, RZ, RZ, R15, P0 ;  /* 0x000000ffff057224 */ /* 0x000fca00000e060f */
[----:B------:R4:W5:Y:S03]  /*298760*/  LD.E.U8 R21, desc[UR36][R4.64+0x20] ;  /* 0x0000202404157980 */ /* 0x000966000c101100 */
.L_x_13680:
[----:B------:R-:W-:Y:S05]  /*298770*/  BSYNC.RECONVERGENT B0 ;  /* 0x0000000000007941 */ /* 0x000fea0003800200 */
.L_x_13679:
        /* <DEDUP_REMOVED lines=55> */
.L_x_13690:
[----:B------:R-:W-:Y:S05]  /*298af0*/  BSYNC.RECONVERGENT B1 ;  /* 0x0000000000017941 */ /* 0x000fea0003800200 */
.L_x_13689:
        /* <DEDUP_REMOVED lines=26> */
.L_x_13692:
[----:B------:R-:W-:Y:S05]  /*298ca0*/  BSYNC.RECONVERGENT B1 ;  /* 0x0000000000017941 */ /* 0x000fea0003800200 */
.L_x_13691:
[----:B------:R4:W-:Y:S01]  /*298cb0*/  STL [UR45], R6 ;  /* 0x00000006ff007987 */ /* 0x0009e2000810082d */
[----:B------:R-:W-:Y:S05]  /*298cc0*/  BRA `(.L_x_13687) ;  /* 0x0000000000107947 */ /* 0x000fea0003800000 */
.L_x_13688:
[----:B------:R-:W-:-:S05]  /*298cd0*/  IADD3 R4, P0, PT, R8, R14, RZ ;  /* 0x0000000e08047210 */ /* 0x000fca0007f1e0ff */
[----:B------:R-:W-:-:S05]  /*298ce0*/  IMAD.X R5, RZ, RZ, R15, P0 ;  /* 0x000000ffff057224 */ /* 0x000fca00000e060f */
[----:B------:R0:W-:Y:S04]  /*298cf0*/  ST.E desc[UR36][R4.64+0x20], RZ ;  /* 0x000020ff04007985 */ /* 0x0001e8000c101924 */
[----:B-----5:R0:W-:Y:S02]  /*298d00*/  ST.E.U8 desc[UR36][R4.64+0x20], R21 ;  /* 0x0000201504007985 */ /* 0x0201e4000c101124 */
.L_x_13687:
[----:B------:R-:W-:Y:S05]  /*298d10*/  BSYNC.RECONVERGENT B0 ;  /* 0x0000000000007941 */ /* 0x000fea0003800200 */
.L_x_13686:
[----:B------:R-:W-:-:S05]  /*298d20*/  VIADD R13, R13, 0x1 ;  /* 0x000000010d0d7836 */ /* 0x000fca0000000000 */
[----:B------:R-:W-:-:S13]  /*298d30*/  ISETP.NE.AND P0, PT, R13, R0, PT ;  /* 0x000000000d00720c */ /* 0x000fda0003f05270 */
[----:B------:R-:W-:Y:S05]  /*298d40*/  @P0 BRA `(.L_x_13693) ;  /* 0xfffffff4001c0947 */ /* 0x000fea000383ffff */
.L_x_13653:
[----:B------:R-:W-:Y:S05]  /*298d50*/  BSYNC B2 ;  /* 0x0000000000027941 */ /* 0x000fea0003800000 */
.L_x_13650:
        /* <DEDUP_REMOVED lines=14> */
.L_x_13649:
[----:B------:R-:W-:Y:S05]  /*298e40*/  BSYNC B3 ;  /* 0x0000000000037941 */ /* 0x000fea0003800000 */
.L_x_13648:
        /* <DEDUP_REMOVED lines=8> */
[----:B------:R-:W-:-:S04]  /*298ed0*/  ISETP.NE.AND P0, PT, R12, -0x1, PT ;  /* 0xffffffff0c00780c */ /* 0x000fc80003f05270 */
[----:B------:R-:W-:-:S13]  /*298ee0*/  ISETP.LT.U32.AND.EX P0, PT, R3, R7, P0, P1 ;  /* 0x000000070300720c */ /* 0x000fda0000701110 */
[----:B0-----:R-:W-:Y:S01]  /*298ef0*/  @!P0 IMAD.MOV.U32 R0, RZ, RZ, 0x5368 ;  /* 0x00005368ff008424 */ /* 0x001fe200078e00ff */
[----:B------:R-:W-:-:S04]  /*298f00*/  @!P0 PLOP3.LUT P1, PT, PT, PT, PT, 0x8, 0x80 ;  /* 0x000000000080881c */ /* 0x000fc80003f2e170 */
[----:B------:R0:W-:Y:S01]  /*298f10*/  @!P0 STL [UR45], R0 ;  /* 0x00000000ff008987 */ /* 0x0001e2000810082d */
[----:B------:R-:W-:Y:S08]  /*298f20*/  @!P0 BRA `(.L_x_13695) ;  /* 0x0000000000888947 */ /* 0x000ff00003800000 */
[----:B------:R-:W2:Y:S01]  /*298f30*/  LDS.64 R4, [R10] ;  /* 0x000000000a047984 */ /* 0x000ea20000000a00 */
[--C-:B-1----:R-:W-:Y:S01]  /*298f40*/  SHF.R.S64 R15, RZ, 0x1c, R12.reuse ;  /* 0x0000001cff0f7819 */ /* 0x102fe2000000100c */
[----:B0-----:R-:W-:Y:S01]  /*298f50*/  IMAD.MOV.U32 R0, RZ, RZ, 0x1 ;  /* 0x00000001ff007424 */ /* 0x001fe200078e00ff */
[----:B------:R-:W-:Y:S01]  /*298f60*/  ISETP.NE.AND P2, PT, R9, -0x1, PT ;  /* 0xffffffff0900780c */ /* 0x000fe20003f45270 */
[----:B------:R-:W-:Y:S01]  /*298f70*/  IMAD.MOV.U32 R11, RZ, RZ, 0x4205 ;  /* 0x00004205ff0b7424 */ /* 0x000fe200078e00ff */
[----:B-----5:R-:W-:Y:S01]  /*298f80*/  SHF.R.S32.HI R21, RZ, 0x1c, R12 ;  /* 0x0000001cff157819 */ /* 0x020fe2000001140c */
        /* <DEDUP_REMOVED lines=12> */
[----:B------:R-:W-:Y:S04]  /*299050*/  @!P2 LDS.64 R6, [R10] ;  /* 0x000000000a06a984 */ /* 0x000fe80000000a00 */
        /* <DEDUP_REMOVED lines=15> */
.L_x_13695:
[----:B------:R-:W-:Y:S05]  /*299150*/  BSYNC.RECONVERGENT B0 ;  /* 0x0000000000007941 */ /* 0x000fea0003800200 */
.L_x_13694:
[----:B------:R-:W-:Y:S01]  /*299160*/  IMAD.MOV.U32 R4, RZ, RZ, R22 ;  /* 0x000000ffff047224 */ /* 0x000fe200078e0016 */
[----:B------:R-:W-:Y:S05]  /*299170*/  @!P1 BREAK B6 ;  /* 0x0000000000069942 */ /* 0x000fea0003800000 */
[----:B------:R-:W-:Y:S01]  /*299180*/  IMAD.MOV.U32 R5, RZ, RZ, 0x0 ;  /* 0x00000000ff057424 */ /* 0x000fe200078e00ff */
[----:B------:R-:W-:Y:S05]  /*299190*/  @!P1 BREAK B7 ;  /* 0x0000000000079942 */ /* 0x000fea0003800000 */
[----:B------:R-:W-:Y:S05]  /*2991a0*/  @!P1 BREAK B8 ;  /* 0x0000000000089942 */ /* 0x000fea0003800000 */
[----:B------:R-:W-:Y:S05]  /*2991b0*/  @!P1 BREAK B9 ;  /* 0x0000000000099942 */ /* 0x000fea0003800000 */
[----:B01---5:R-:W-:Y:S05]  /*2991c0*/  @!P1 RET.REL.NODEC R4 `(_Z5entryPcS_PiPxS1_S0_S0_P19HostDeviceInterfacei) ;  /* 0xffffd66c048c9950 */ /* 0x023fea0003c3ffff */
[----:B------:R-:W0:Y:S01]  /*2991d0*/  LDCU.64 UR4, c[0x0][0x380] ;  /* 0x00007000ff0477ac */ /* 0x000e220008000a00 */
[----:B------:R-:W-:Y:S05]  /*2991e0*/  BMOV.32.CLEAR RZ, B5 ;  /* 0x0000000005ff7355 */ /* 0x000fea0000100000 */
[----:B------:R-:W-:Y:S01]  /*2991f0*/  IMAD.MOV.U32 R6, RZ, RZ, R12 ;  /* 0x000000ffff067224 */ /* 0x000fe200078e000c */
[----:B------:R-:W-:Y:S01]  /*299200*/  MOV R20, 0x299280 ;  /* 0x0029928000147802 */ /* 0x000fe20000000f00 */
[----:B------:R-:W-:Y:S02]  /*299210*/  @!P0 IMAD.MOV.U32 R6, RZ, RZ, -0x1 ;  /* 0xffffffffff068424 */ /* 0x000fe400078e00ff */
[----:B------:R-:W-:-:S02]  /*299220*/  IMAD.U32 R8, RZ, RZ, UR42 ;  /* 0x0000002aff087e24 */ /* 0x000fc4000f8e00ff */
[----:B------:R-:W-:Y:S02]  /*299230*/  IMAD.U32 R9, RZ, RZ, UR43 ;  /* 0x0000002bff097e24 */ /* 0x000fe4000f8e00ff */
[----:B------:R-:W-:Y:S02]  /*299240*/  IMAD.MOV.U32 R21, RZ, RZ, 0x0 ;  /* 0x00000000ff157424 */ /* 0x000fe400078e00ff */
[----:B0-----:R-:W-:Y:S02]  /*299250*/  IMAD.U32 R4, RZ, RZ, UR4 ;  /* 0x00000004ff047e24 */ /* 0x001fe4000f8e00ff */
[----:B------:R-:W-:-:S07]  /*299260*/  IMAD.U32 R5, RZ, RZ, UR5 ;  /* 0x00000005ff057e24 */ /* 0x000fce000f8e00ff */
[----:B------:R-:W-:Y:S05]  /*299270*/  CALL.REL.NOINC `($_Z5entryPcS_PiPxS1_S0_S0_P19HostDeviceInterfacei$_Z41invoke_java_lang_StringBuilder_toString9_PciPi) ;  /* 0xffffdaa400dc7944 */ /* 0x000fea0003c3ffff */
[----:B------:R-:W2:Y:S01]  /*299280*/  LDL R0, [UR45] ;  /* 0x0000002dff007983 */ /* 0x000ea20008100800 */
[----:B------:R-:W-:Y:S02]  /*299290*/  IMAD.MOV.U32 R6, RZ, RZ, R22 ;  /* 0x000000ffff067224 */ /* 0x000fe400078e0016 */
[----:B------:R-:W-:Y:S01]  /*2992a0*/  IMAD.MOV.U32 R7, RZ, RZ, 0x0 ;  /* 0x00000000ff077424 */ /* 0x000fe200078e00ff */
[----:B--2---:R-:W-:-:S13]  /*2992b0*/  ISETP.NE.AND P0, PT, R0, RZ, PT ;  /* 0x000000ff0000720c */ /* 0x004fda0003f05270 */
[----:B------:R-:W-:Y:S05]  /*2992c0*/  @P0 BREAK B6 ;  /* 0x0000000000060942 */ /* 0x000fea0003800000 */
[----:B------:R-:W-:Y:S05]  /*2992d0*/  @P0 BREAK B7 ;  /* 0x0000000000070942 */ /* 0x000fea0003800000 */
[----:B------:R-:W-:Y:S05]  /*2992e0*/  @P0 BREAK B8 ;  /* 0x0000000000080942 */ /* 0x000fea0003800000 */
[----:B------:R-:W-:Y:S05]  /*2992f0*/  @P0 BREAK B9 ;  /* 0x0000000000090942 */ /* 0x000fea0003800000 */
[----:B------:R-:W-:Y:S05]  /*299300*/  @P0 RET.REL.NODEC R6 `(_Z5entryPcS_PiPxS1_S0_S0_P19HostDeviceInterfacei) ;  /* 0xffffd66c063c0950 */ /* 0x000fea0003c3ffff */
[----:B------:R-:W-:Y:S02]  /*299310*/  IMAD.MOV.U32 R6, RZ, RZ, 0x30 ;  /* 0x00000030ff067424 */ /* 0x000fe400078e00ff */
[----:B------:R-:W-:-:S06]  /*299320*/  IMAD.MOV.U32 R7, RZ, RZ, 0x0 ;  /* 0x00000000ff077424 */ /* 0x000fcc00078e00ff */
[----:B------:R-:W2:Y:S01]  /*299330*/  ATOMG.E.ADD.64.STRONG.GPU PT, R6, desc[UR36][R38.64+0x8], R6 ;  /* 0x80000806260679a8 */ /* 0x000ea200081ef524 */
[----:B------:R-:W0:Y:S01]  /*299340*/  S2UR UR5, SR_CgaCtaId ;  /* 0x00000000000579c3 */ /* 0x000e220000008800 */
[----:B------:R-:W-:Y:S01]  /*299350*/  UMOV UR4, 0x400 ;  /* 0x0000040000047882 */ /* 0x000fe20000000000 */
[----:B------:R-:W-:Y:S01]  /*299360*/  BSSY.RECONVERGENT B0, `(.L_x_13696) ;  /* 0x0000043000007945 */ /* 0x000fe20003800200 */
[----:B0-----:R-:W-:-:S06]  /*299370*/  ULEA UR4, UR5, UR4, 0x18 ;  /* 0x0000000405047291 */ /* 0x001fcc000f8ec0ff */
[----:B------:R-:W-:-:S05]  /*299380*/  IMAD.U32 R12, RZ, RZ, UR4 ;  /* 0x00000004ff0c7e24 */ /* 0x000fca000f8e00ff */
[----:B------:R-:W0:Y:S01]  /*299390*/  LDS.128 R8, [R12] ;  /* 0x000000000c087984 */ /* 0x000e220000000c00 */
[C---:B--2---:R-:W-:Y:S02]  /*2993a0*/  IADD3 R3, P0, PT, R6.reuse, 0x38, RZ ;  /* 0x0000003806037810 */ /* 0x044fe40007f1e0ff */
[--C-:B------:R-:W-:Y:S02]  /*2993b0*/  SHF.R.U64 R0, R6, 0x4, R7.reuse ;  /* 0x0000000406007819 */ /* 0x100fe40000001207 */
[----:B0-----:R-:W-:Y:S01]  /*2993c0*/  ISETP.LT.U32.AND P1, PT, R3, R10, PT ;  /* 0x0000000a0300720c */ /* 0x001fe20003f21070 */
[----:B------:R-:W-:Y:S01]  /*2993d0*/  IMAD.X R5, RZ, RZ, R7, P0 ;  /* 0x000000ffff057224 */ /* 0x000fe200000e0607 */
[----:B------:R-:W-:Y:S01]  /*2993e0*/  ISETP.NE.AND P0, PT, R0, -0x1, PT ;  /* 0xffffffff0000780c */ /* 0x000fe20003f05270 */
[----:B------:R-:W-:-:S03]  /*2993f0*/  IMAD.MOV.U32 R3, RZ, RZ, R0 ;  /* 0x000000ffff037224 */ /* 0x000fc600078e0000 */
[----:B------:R-:W-:-:S13]  /*299400*/  ISETP.LT.U32.AND.EX P0, PT, R5, R11, P0, P1 ;  /* 0x0000000b0500720c */ /* 0x000fda0000701110 */
[----:B------:R-:W-:Y:S01]  /*299410*/  @!P0 IMAD.MOV.U32 R5, RZ, RZ, 0x5368 ;  /* 0x00005368ff058424 */ /* 0x000fe200078e00ff */
[----:B------:R-:W-:Y:S01]  /*299420*/  @!P0 PLOP3.LUT P1, PT, PT, PT, PT, 0x8, 0x80 ;  /* 0x000000000080881c */ /* 0x000fe20003f2e170 */
[----:B------:R-:W-:-:S03]  /*299430*/  @!P0 IMAD.MOV.U32 R3, RZ, RZ, -0x1 ;  /* 0xffffffffff038424 */ /* 0x000fc600078e00ff */
        /* <DEDUP_REMOVED lines=9> */
[----:B------:R-:W-:Y:S02]  /*2994d0*/  IMAD.X R7, R35, 0x1, R9, P0 ;  /* 0x0000000123077824 */ /* 0x000fe400000e0609 */
[----:B------:R-:W-:-:S02]  /*2994e0*/  IMAD.MOV.U32 R14, RZ, RZ, 0x20 ;  /* 0x00000020ff0e7424 */ /* 0x000fc400078e00ff */
[----:B------:R-:W-:Y:S01]  /*2994f0*/  IMAD.MOV.U32 R15, RZ, RZ, 0x0 ;  /* 0x00000000ff0f7424 */ /* 0x000fe200078e00ff */
        /* <DEDUP_REMOVED lines=8> */
[----:B------:R-:W1:Y:S01]  /*299580*/  LDS.128 R8, [R12] ;  /* 0x000000000c087984 */ /* 0x000e620000000c00 */
[----:B--2---:R-:W-:-:S02]  /*299590*/  IADD3 R13, P0, PT, R14, 0x28, RZ ;  /* 0x000000280e0d7810 */ /* 0x004fc40007f1e0ff */
[--C-:B0-----:R-:W-:Y:S02]  /*2995a0*/  SHF.R.U64 R5, R14, 0x4, R15.reuse ;  /* 0x000000040e057819 */ /* 0x101fe4000000120f */
[----:B-1----:R-:W-:Y:S01]  /*2995b0*/  ISETP.LT.U32.AND P1, PT, R13, R10, PT ;  /* 0x0000000a0d00720c */ /* 0x002fe20003f21070 */
        /* <DEDUP_REMOVED lines=8> */
[----:B------:R-:W-:-:S04]  /*299640*/  IADD3 R6, P1, PT, R7, R8, RZ ;  /* 0x0000000807067210 */ /* 0x000fc80007f3e0ff */
[----:B------:R-:W-:Y:S01]  /*299650*/  LEA.HI.X.SX32 R7, R5, R9, 0x4, P1 ;  /* 0x0000000905077211 */ /* 0x000fe200008f26ff */
[----:B------:R-:W-:-:S04]  /*299660*/  IMAD.MOV.U32 R9, RZ, RZ, 0x10ef ;  /* 0x000010efff097424 */ /* 0x000fc800078e00ff */
[----:B------:R1:W-:Y:S04]  /*299670*/  ST.E desc[UR36][R6.64+0x8], R11 ;  /* 0x0000080b06007985 */ /* 0x0003e8000c101924 */
[----:B------:R1:W-:Y:S04]  /*299680*/  ST.E desc[UR36][R6.64+0x4], R9 ;  /* 0x0000040906007985 */ /* 0x0003e8000c101924 */
[----:B------:R1:W-:Y:S04]  /*299690*/  ST.E.U8 desc[UR36][R6.64+0x3], R0 ;  /* 0x0000030006007985 */ /* 0x0003e8000c101124 */
[----:B------:R1:W-:Y:S04]  /*2996a0*/  ST.E.U8 desc[UR36][R6.64], RZ ;  /* 0x000000ff06007985 */ /* 0x0003e8000c101124 */
[----:B------:R1:W-:Y:S04]  /*2996b0*/  ST.E.U8 desc[UR36][R6.64+0x1], RZ ;  /* 0x000001ff06007985 */ /* 0x0003e8000c101124 */
[----:B------:R1:W-:Y:S02]  /*2996c0*/  ST.E desc[UR36][R6.64+0xc], RZ ;  /* 0x00000cff06007985 */ /* 0x0003e4000c101924 */
.L_x_13699:
[----:B------:R-:W-:Y:S05]  /*2996d0*/  BSYNC.RECONVERGENT B1 ;  /* 0x0000000000017941 */ /* 0x000fea0003800200 */
.L_x_13698:
[----:B-1----:R-:W1:Y:S01]  /*2996e0*/  LDS.64 R6, [R12] ;  /* 0x000000000c067984 */ /* 0x002e620000000a00 */
[----:B------:R-:W-:Y:S01]  /*2996f0*/  @!P0 IMAD.MOV.U32 R5, RZ, RZ, -0x1 ;  /* 0xffffffffff058424 */ /* 0x000fe200078e00ff */
[----:B-1----:R-:W-:-:S05]  /*299700*/  IADD3 R8, P1, PT, R6, R33, RZ ;  /* 0x0000002106087210 */ /* 0x002fca0007f3e0ff */
[----:B------:R-:W-:-:S05]  /*299710*/  IMAD.X R9, R7, 0x1, R35, P1 ;  /* 0x0000000107097824 */ /* 0x000fca00008e0623 */
[----:B------:R-:W-:Y:S04]  /*299720*/  ST.E desc[UR36][R8.64+0x20], R5 ;  /* 0x0000200508007985 */ /* 0x000fe8000c101924 */
[----:B------:R-:W1:Y:S02]  /*299730*/  LDS.64 R6, [R12] ;  /* 0x000000000c067984 */ /* 0x000e640000000a00 */
[----:B-1----:R-:W-:-:S05]  /*299740*/  IADD3 R6, P0, PT, R6, R33, RZ ;  /* 0x0000002106067210 */ /* 0x002fca0007f1e0ff */
[----:B------:R-:W-:-:S05]  /*299750*/  IMAD.X R7, R7, 0x1, R35, P0 ;  /* 0x0000000107077824 */ /* 0x000fca00000e0623 */
[----:B------:R1:W-:Y:S04]  /*299760*/  ST.E desc[UR36][R6.64+0x28], RZ ;  /* 0x000028ff06007985 */ /* 0x0003e8000c101924 */
[----:B------:R-:W2:Y:S02]  /*299770*/  LDL R0, [UR45] ;  /* 0x0000002dff007983 */ /* 0x000ea40008100800 */
[----:B-12---:R-:W-:-:S13]  /*299780*/  ISETP.EQ.AND P1, PT, R0, RZ, PT ;  /* 0x000000ff0000720c */ /* 0x006fda0003f22270 */
.L_x_13697:
[----:B------:R-:W-:Y:S05]  /*299790*/  BSYNC.RECONVERGENT B0 ;  /* 0x0000000000007941 */ /* 0x000fea0003800200 */
.L_x_13696:
[----:B------:R-:W-:Y:S01]  /*2997a0*/  IMAD.MOV.U32 R6, RZ, RZ, R22 ;  /* 0x000000ffff067224 */ /* 0x000fe200078e0016 */
[----:B------:R-:W-:Y:S05]  /*2997b0*/  @!P1 BREAK B6 ;  /* 0x0000000000069942 */ /* 0x000fea0003800000 */
[----:B------:R-:W-:Y:S01]  /*2997c0*/  IMAD.MOV.U32 R7, RZ, RZ, 0x0 ;  /* 0x00000000ff077424 */ /* 0x000fe200078e00ff */
[----:B------:R-:W-:Y:S05]  /*2997d0*/  @!P1 BREAK B7 ;  /* 0x0000000000079942 */ /* 0x000fea0003800000 */
[----:B------:R-:W-:Y:S05]  /*2997e0*/  @!P1 BREAK B8 ;  /* 0x0000000000089942 */ /* 0x000fea0003800000 */
[----:B------:R-:W-:Y:S05]  /*2997f0*/  @!P1 BREAK B9 ;  /* 0x0000000000099942 */ /* 0x000fea0003800000 */
[----:B0-----:R-:W-:Y:S05]  /*299800*/  @!P1 RET.REL.NODEC R6 `(_Z5entryPcS_PiPxS1_S0_S0_P19HostDeviceInterfacei) ;  /* 0xffffd66406fc9950 */ /* 0x001fea0003c3ffff */
[----:B------:R-:W-:Y:S02]  /*299810*/  ISETP.NE.AND P0, PT, R3, -0x1, PT ;  /* 0xffffffff0300780c */ /* 0x000fe40003f05270 */
[----:B------:R-:W-:-:S11]  /*299820*/  ISETP.NE.AND P1, PT, R4, -0x1, PT ;  /* 0xffffffff0400780c */ /* 0x000fd60003f25270 */
[----:B------:R-:W0:Y:S01]  /*299830*/  @P0 LDS.64 R6, [R12] ;  /* 0x000000000c060984 */ /* 0x000e220000000a00 */
[----:B------:R-:W-:Y:S02]  /*299840*/  @!P0 IMAD.MOV.U32 R5, RZ, RZ, 0x5368 ;  /* 0x00005368ff058424 */ /* 0x000fe400078e00ff */
[----:B------:R-:W-:Y:S01]  /*299850*/  @!P0 IMAD.MOV.U32 R13, RZ, RZ, RZ ;  /* 0x000000ffff0d8224 */ /* 0x000fe200078e00ff */
[----:B------:R-:W1:Y:S01]  /*299860*/  @P1 LDS.64 R14, [R12] ;  /* 0x000000000c0e1984 */ /* 0x000e620000000a00 */
[----:B------:R-:W-:Y:S02]  /*299870*/  @!P0 IMAD.MOV.U32 R0, RZ, RZ, RZ ;  /* 0x000000ffff008224 */ /* 0x000fe400078e00ff */
[----:B------:R-:W-:Y:S01]  /*299880*/  @!P1 IMAD.MOV.U32 R10, RZ, RZ, 0x5368 ;  /* 0x00005368ff0a9424 */ /* 0x000fe200078e00ff */
[----:B------:R-:W-:Y:S01]  /*299890*/  @!P0 STL [UR45], R5 ;  /* 0x00000005ff008987 */ /* 0x000fe2000810082d */
[----:B------:R-:W-:Y:S02]  /*2998a0*/  @!P1 IMAD.MOV.U32 R9, RZ, RZ, RZ ;  /* 0x000000ffff099224 */ /* 0x000fe400078e00ff */
[----:B0-----:R-:W-:-:S04]  /*2998b0*/  @P0 IMAD.WIDE R6, R3, 0x10, R6 ;  /* 0x0000001003060825 */ /* 0x001fc800078e0206 */
[----:B-1----:R-:W-:Y:S01]  /*2998c0*/  @P1 IMAD.WIDE R14, R4, 0x10, R14 ;  /* 0x00000010040e1825 */ /* 0x002fe200078e020e */
[----:B------:R0:W5:Y:S04]  /*2998d0*/  @P0 LD.E R13, desc[UR36][R6.64+0x20] ;  /* 0x00002024060d0980 */ /* 0x000168000c101900 */
        /* <DEDUP_REMOVED lines=20> */
[----:B0-----:R-:W0:Y:S03]  /*299a20*/  LDS.128 R4, [R12] ;  /* 0x000000000c047984 */ /* 0x001e260000000c00 */
        /* <DEDUP_REMOVED lines=33> */
.L_x_13719:
        /* <DEDUP_REMOVED lines=52> */
.L_x_13707:
[----:B------:R-:W-:Y:S05]  /*299f80*/  BSYNC.RECONVERGENT B3 ;  /* 0x0000000000037941 */ /* 0x000fea0003800200 */
.L_x_13706:
        /* <DEDUP_REMOVED lines=26> */
.L_x_13709:
[----:B------:R-:W-:Y:S05]  /*29a130*/  BSYNC.RECONVERGENT B3 ;  /* 0x0000000000037941 */ /* 0x000fea0003800200 */
.L_x_13708:
[----:B------:R2:W-:Y:S01]  /*29a140*/  STL [UR45], R6 ;  /* 0x00000006ff007987 */ /* 0x0005e2000810082d */
[----:B------:R-:W-:Y:S05]  /*29a150*/  BRA `(.L_x_13710) ;  /* 0x00000000000c7947 */ /* 0x000fea0003800000 */
.L_x_13705:
[----:B------:R-:W-:-:S05]  /*29a160*/  LEA R4, P0, R15, R20, 0x2 ;  /* 0x000000140f047211 */ /* 0x000fca00078010ff */
[----:B------:R-:W-:-:S05]  /*29a170*/  IMAD.X R5, RZ, RZ, R21, P0 ;  /* 0x000000ffff057224 */ /* 0x000fca00000e0615 */
[----:B------:R3:W-:Y:S03]  /*29a180*/  ST.E desc[UR36][R4.64+0x20], RZ ;  /* 0x000020ff04007985 */ /* 0x0007e6000c101924 */
.L_x_13710:
[----:B------:R-:W-:Y:S05]  /*29a190*/  BSYNC.RECONVERGENT B2 ;  /* 0x0000000000027941 */ /* 0x000fea0003800200 */
.L_x_13704:
        /* <DEDUP_REMOVED lines=52> */
.L_x_13714:
[----:B------:R-:W-:Y:S01]  /*29a4e0*/  IMAD.MOV.U32 R4, RZ, RZ, 0x5272 ;  /* 0x00005272ff047424 */ /* 0x000fe200078e00ff */
[----:B------:R-:W-:Y:S01]  /*29a4f0*/  PLOP3.LUT P0, PT, PT, PT, PT, 0x8, 0x80 ;  /* 0x000000000080781c */ /* 0x000fe20003f0e170 */
[----:B------:R-:W-:-:S03]  /*29a500*/  IMAD.MOV.U32 R21, RZ, RZ, -0x1 ;  /* 0xffffffffff157424 */ /* 0x000fc600078e00ff */
[----:B------:R0:W-:Y:S09]  /*29a510*/  STL [UR45], R4 ;  /* 0x00000004ff007987 */ /* 0x0001f2000810082d */
.L_x_13715:
[----:B------:R-:W-:Y:S05]  /*29a520*/  BSYNC.RECONVERGENT B3 ;  /* 0x0000000000037941 */ /* 0x000fea0003800200 */
.L_x_13713:
        /* <DEDUP_REMOVED lines=25> */
.L_x_13717:
[----:B------:R-:W-:Y:S05]  /*29a6c0*/  BSYNC.RECONVERGENT B3 ;  /* 0x0000000000037941 */ /* 0x000fea0003800200 */
.L_x_13716:
[----:B------:R2:W-:Y:S01]  /*29a6d0*/  STL [UR45], R6 ;  /* 0x00000006ff007987 */ /* 0x0005e2000810082d */
[----:B------:R-:W-:Y:S05]  /*29a6e0*/  BRA `(.L_x_13718) ;  /* 0x00000000000c7947 */ /* 0x000fea0003800000 */
.L_x_13712:
[----:B------:R-:W-:-:S05]  /*29a6f0*/  LEA R4, P0, R41, R20, 0x2 ;  /* 0x0000001429047211 */ /* 0x000fca00078010ff */
[----:B------:R-:W-:-:S05]  /*29a700*/  IMAD.X R5, RZ, RZ, R21, P0 ;  /* 0x000000ffff057224 */ /* 0x000fca00000e0615 */
[----:B------:R3:W-:Y:S03]  /*29a710*/  ST.E desc[UR36][R4.64+0x20], RZ ;  /* 0x000020ff04007985 */ /* 0x0007e6000c101924 */
.L_x_13718:
[----:B------:R-:W-:Y:S05]  /*29a720*/  BSYNC.RECONVERGENT B2 ;  /* 0x0000000000027941 */ /* 0x000fea0003800200 */
.L_x_13711:
[----:B------:R-:W-:-:S05]  /*29a730*/  VIADD R15, R15, 0x2 ;  /* 0x000000020f0f7836 */ /* 0x000fca0000000000 */
[----:B------:R-:W-:-:S13]  /*29a740*/  ISETP.NE.AND P0, PT, R15, R10, PT ;  /* 0x0000000a0f00720c */ /* 0x000fda0003f05270 */
[----:B------:R-:W-:Y:S05]  /*29a750*/  @P0 BRA `(.L_x_13719) ;  /* 0xfffffff400380947 */ /* 0x000fea000383ffff */
.L_x_13703:
[----:B------:R-:W-:Y:S05]  /*29a760*/  BSYNC B0 ;  /* 0x0000000000007941 */ /* 0x000fea0003800000 */
.L_x_13702:
        /* <DEDUP_REMOVED lines=49> */
.L_x_13722:
[----:B------:R-:W-:Y:S01]  /*29aa80*/  IMAD.MOV.U32 R4, RZ, RZ, 0x5272 ;  /* 0x00005272ff047424 */ /* 0x000fe200078e00ff */
[----:B------:R-:W-:Y:S01]  /*29aa90*/  PLOP3.LUT P0, PT, PT, PT, PT, 0x8, 0x80 ;  /* 0x000000000080781c */ /* 0x000fe20003f0e170 */
[----:B------:R-:W-:-:S03]  /*29aaa0*/  IMAD.MOV.U32 R15, RZ, RZ, -0x1 ;  /* 0xffffffffff0f7424 */ /* 0x000fc600078e00ff */
[----:B------:R0:W-:Y:S09]  /*29aab0*/  STL [UR45], R4 ;  /* 0x00000004ff007987 */ /* 0x0001f2000810082d */
.L_x_13723:
[----:B------:R-:W-:Y:S05]  /*29aac0*/  BSYNC.RECONVERGENT B0 ;  /* 0x0000000000007941 */ /* 0x000fea0003800200 */
.L_x_13721:
        /* <DEDUP_REMOVED lines=25> */
.L_x_13725:
[----:B------:R-:W-:Y:S05]  /*29ac60*/  BSYNC.RECONVERGENT B0 ;  /* 0x0000000000007941 */ /* 0x000fea0003800200 */
.L_x_13724:
[----:B------:R2:W-:Y:S01]  /*29ac70*/  STL [UR45], R6 ;  /* 0x00000006ff007987 */ /* 0x0005e2000810082d */
[----:B------:R-:W-:Y:S05]  /*29ac80*/  BRA `(.L_x_13701) ;  /* 0x00000000000c7947 */ /* 0x000fea0003800000 */
.L_x_13720:
[----:B------:R-:W-:-:S05]  /*29ac90*/  LEA R4, P0, R10, R14, 0x2 ;  /* 0x0000000e0a047211 */ /* 0x000fca00078010ff */
[----:B------:R-:W-:-:S05]  /*29aca0*/  IMAD.X R5, RZ, RZ, R15, P0 ;  /* 0x000000ffff057224 */ /* 0x000fca00000e060f */
[----:B------:R4:W-:Y:S03]  /*29acb0*/  ST.E desc[UR36][R4.64+0x20], RZ ;  /* 0x000020ff04007985 */ /* 0x0009e6000c101924 */
.L_x_13701:
[----:B------:R-:W-:Y:S05]  /*29acc0*/  BSYNC B1 ;  /* 0x0000000000017941 */ /* 0x000fea0003800000 */
.L_x_13700:
[----:B------:R-:W-:Y:S01]  /*29acd0*/  ISETP.GE.AND P0, PT, R0, 0x1, PT ;  /* 0x000000010000780c */ /* 0x000fe20003f06270 */
[----:B------:R-:W-:-:S12]  /*29ace0*/  BSSY B0, `(.L_x_13726) ;  /* 0x00000bd000007945 */ /* 0x000fd80003800000 */
[----:B------:R-:W-:Y:S05]  /*29acf0*/  @!P0 BRA `(.L_x_13727) ;  /* 0x0000000800ec8947 */ /* 0x000fea0003800000 */
[----:B-----5:R-:W-:Y:S01]  /*29ad00*/  ISETP.NE.AND P2, PT, R13, -0x1, PT ;  /* 0xffffffff0d00780c */ /* 0x020fe20003f45270 */
[----:B-1----:R-:W-:-:S12]  /*29ad10*/  IMAD.MOV.U32 R15, RZ, RZ, RZ ;  /* 0x000000ffff0f7224 */ /* 0x002fd800078e00ff */
.L_x_13742:
[----:B01-34-:R-:W-:Y:S01]  /*29ad20*/  @!P2 IMAD.MOV.U32 R4, RZ, RZ, 0x5368 ;  /* 0x00005368ff04a424 */ /* 0x01bfe200078e00ff */
        /* <DEDUP_REMOVED lines=56> */
.L_x_13732:
[----:B------:R-:W-:Y:S05]  /*29b0b0*/  BSYNC.RECONVERGENT B2 ;  /* 0x0000000000027941 */ /* 0x000fea0003800200 */
.L_x_13731:
        /* <DEDUP_REMOVED lines=26> */
.L_x_13734:
[----:B------:R-:W-:Y:S05]  /*29b260*/  BSYNC.RECONVERGENT B2 ;  /* 0x0000000000027941 */ /* 0x000fea0003800200 */
.L_x_13733:
[----:B------:R3:W-:Y:S01]  /*29b270*/  STL [UR45], R6 ;  /* 0x00000006ff007987 */ /* 0x0007e2000810082d */
[----:B------:R-:W-:Y:S01]  /*29b280*/  PRMT R33, RZ, 0x7610, R33 ;  /* 0x00007610ff217816 */ /* 0x000fe20000000021 */
[----:B------:R-:W-:Y:S06]  /*29b290*/  BRA `(.L_x_13729) ;  /* 0x00000000000c7947 */ /* 0x000fec0003800000 */
.L_x_13730:
[----:B------:R-:W-:-:S05]  /*29b2a0*/  IADD3 R4, P0, PT, R8, R20, RZ ;  /* 0x0000001408047210 */ /* 0x000fca0007f1e0ff */
[----:B------:R-:W-:-:S05]  /*29b2b0*/  IMAD.X R5, RZ, RZ, R21, P0 ;  /* 0x000000ffff057224 */ /* 0x000fca00000e0615 */
[----:B------:R1:W5:Y:S03]  /*29b2c0*/  LD.E.U8 R33, desc[UR36][R4.64+0x20] ;  /* 0x0000202404217980 */ /* 0x000366000c101100 */
.L_x_13729:
[----:B------:R-:W-:Y:S05]  /*29b2d0*/  BSYNC.RECONVERGENT B1 ;  /* 0x0000000000017941 */ /* 0x000fea0003800200 */
.L_x_13728:
        /* <DEDUP_REMOVED lines=55> */
.L_x_13739:
[----:B------:R-:W-:Y:S05]  /*29b650*/  BSYNC.RECONVERGENT B2 ;  /* 0x0000000000027941 */ /* 0x000fea0003800200 */
.L_x_13738:
        /* <DEDUP_REMOVED lines=26> */
.L_x_13741:
[----:B------:R-:W-:Y:S05]  /*29b800*/  BSYNC.RECONVERGENT B2 ;  /* 0x0000000000027941 */ /* 0x000fea0003800200 */
.L_x_13740:
[----:B------:R4:W-:Y:S01]  /*29b810*/  STL [UR45], R6 ;  /* 0x00000006ff007987 */ /* 0x0009e2000810082d */
[----:B------:R-:W-:Y:S05]  /*29b820*/  BRA `(.L_x_13736) ;  /* 0x0000000000107947 */ /* 0x000fea0003800000 */
.L_x_13737:
[----:B------:R-:W-:-:S05]  /*29b830*/  IADD3 R4, P0, PT, R8, R20, RZ ;  /* 0x0000001408047210 */ /* 0x000fca0007f1e0ff */
[----:B------:R-:W-:-:S05]  /*29b840*/  IMAD.X R5, RZ, RZ, R21, P0 ;  /* 0x000000ffff057224 */ /* 0x000fca00000e0615 */
[----:B------:R1:W-:Y:S04]  /*29b850*/  ST.E desc[UR36][R4.64+0x20], RZ ;  /* 0x000020ff04007985 */ /* 0x0003e8000c101924 */
[----:B-----5:R1:W-:Y:S02]  /*29b860*/  ST.E.U8 desc[UR36][R4.64+0x20], R33 ;  /* 0x0000202104007985 */ /* 0x0203e4000c101124 */
.L_x_13736:
[----:B------:R-:W-:Y:S05]  /*29b870*/  BSYNC.RECONVERGENT B1 ;  /* 0x0000000000017941 */ /* 0x000fea0003800200 */
.L_x_13735:
[----:B------:R-:W-:-:S05]  /*29b880*/  VIADD R15, R15, 0x1 ;  /* 0x000000010f0f7836 */ /* 0x000fca0000000000 */
[----:B------:R-:W-:-:S13]  /*29b890*/  ISETP.NE.AND P0, PT, R15, R0, PT ;  /* 0x000000000f00720c */ /* 0x000fda0003f05270 */
[----:B------:R-:W-:Y:S05]  /*29b8a0*/  @P0 BRA `(.L_x_13742) ;  /* 0xfffffff4001c0947 */ /* 0x000fea000383ffff */
.L_x_13727:
[----:B------:R-:W-:Y:S05]  /*29b8b0*/  BSYNC B0 ;  /* 0x0000000000007941 */ /* 0x000fea0003800000 */
.L_x_13726:
[----:B------:R-:W-:Y:S01]  /*29b8c0*/  ISETP.GE.AND P0, PT, R9, 0x1, PT ;  /* 0x000000010900780c */ /* 0x000fe20003f06270 */
[----:B------:R-:W-:-:S12]  /*29b8d0*/  BSSY B0, `(.L_x_13743) ;  /* 0x00000be000007945 */ /* 0x000fd80003800000 */
[----:B------:R-:W-:Y:S05]  /*29b8e0*/  @!P0 BRA `(.L_x_13744) ;  /* 0x0000000800f08947 */ /* 0x000fea0003800000 */
[----:B-----5:R-:W-:Y:S01]  /*29b8f0*/  ISETP.NE.AND P2, PT, R11, -0x1, PT ;  /* 0xffffffff0b00780c */ /* 0x020fe20003f45270 */
[----:B0-----:R-:W-:-:S12]  /*29b900*/  IMAD.MOV.U32 R8, RZ, RZ, RZ ;  /* 0x000000ffff087224 */ /* 0x001fd800078e00ff */
.L_x_13759:
[----:B01-34-:R-:W-:Y:S01]  /*29b910*/  @!P2 IMAD.MOV.U32 R4, RZ, RZ, 0x5368 ;  /* 0x00005368ff04a424 */ /* 0x01bfe200078e00ff */
        /* <DEDUP_REMOVED lines=55> */
.L_x_13749:
[----:B------:R-:W-:Y:S05]  /*29bc90*/  BSYNC.RECONVERGENT B2 ;  /* 0x0000000000027941 */ /* 0x000fea0003800200 */
.L_x_13748:
        /* <DEDUP_REMOVED lines=26> */
.L_x_13751:
[----:B------:R-:W-:Y:S05]  /*29be40*/  BSYNC.RECONVERGENT B2 ;  /* 0x0000000000027941 */ /* 0x000fea0003800200 */
.L_x_13750:
[----:B------:R3:W-:Y:S01]  /*29be50*/  STL [UR45], R6 ;  /* 0x00000006ff007987 */ /* 0x0007e2000810082d */
[----:B------:R-:W-:Y:S01]  /*29be60*/  PRMT R15, RZ, 0x7610, R15 ;  /* 0x00007610ff0f7816 */ /* 0x000fe2000000000f */
[----:B------:R-:W-:Y:S06]  /*29be70*/  BRA `(.L_x_13746) ;  /* 0x00000000000c7947 */ /* 0x000fec0003800000 */
.L_x_13747:
[----:B------:R-:W-:-:S05]  /*29be80*/  LEA R4, P0, R8, R12, 0x2 ;  /* 0x0000000c08047211 */ /* 0x000fca00078010ff */
[----:B------:R-:W-:-:S05]  /*29be90*/  IMAD.X R5, RZ, RZ, R13, P0 ;  /* 0x000000ffff057224 */ /* 0x000fca00000e060d */
[----:B------:R1:W5:Y:S03]  /*29bea0*/  LD.E.U8 R15, desc[UR36][R4.64+0x20] ;  /* 0x00002024040f7980 */ /* 0x000366000c101100 */
.L_x_13746:
[----:B------:R-:W-:Y:S05]  /*29beb0*/  BSYNC.RECONVERGENT B1 ;  /* 0x0000000000017941 */ /* 0x000fea0003800200 */
.L_x_13745:
        /* <DEDUP_REMOVED lines=57> */
.L_x_13756:
[----:B------:R-:W-:Y:S05]  /*29c250*/  BSYNC.RECONVERGENT B2 ;  /* 0x0000000000027941 */ /* 0x000fea0003800200 */
.L_x_13755:
        /* <DEDUP_REMOVED lines=26> */
.L_x_13758:
[----:B------:R-:W-:Y:S05]  /*29c400*/  BSYNC.RECONVERGENT B2 ;  /* 0x0000000000027941 */ /* 0x000fea0003800200 */
.L_x_13757:
[----:B------:R4:W-:Y:S01]  /*29c410*/  STL [UR45], R6 ;  /* 0x00000006ff007987 */ /* 0x0009e2000810082d */
[----:B------:R-:W-:Y:S05]  /*29c420*/  BRA `(.L_x_13753) ;  /* 0x0000000000107947 */ /* 0x000fea0003800000 */
.L_x_13754:
[----:B------:R-:W-:-:S05]  /*29c430*/  LEA R4, P0, R37, R12, 0x2 ;  /* 0x0000000c25047211 */ /* 0x000fca00078010ff */
[----:B------:R-:W-:-:S05]  /*29c440*/  IMAD.X R5, RZ, RZ, R13, P0 ;  /* 0x000000ffff057224 */ /* 0x000fca00000e060d */
[----:B------:R1:W-:Y:S04]  /*29c450*/  ST.E desc[UR36][R4.64+0x20], RZ ;  /* 0x000020ff04007985 */ /* 0x0003e8000c101924 */
[----:B-----5:R1:W-:Y:S02]  /*29c460*/  ST.E.U8 desc[UR36][R4.64+0x20], R15 ;  /* 0x0000200f04007985 */ /* 0x0203e4000c101124 */
.L_x_13753:
[----:B------:R-:W-:Y:S05]  /*29c470*/  BSYNC.RECONVERGENT B1 ;  /* 0x0000000000017941 */ /* 0x000fea0003800200 */
.L_x_13752:
[----:B------:R-:W-:-:S05]  /*29c480*/  VIADD R8, R8, 0x1 ;  /* 0x0000000108087836 */ /* 0x000fca0000000000 */
[----:B------:R-:W-:-:S13]  /*29c490*/  ISETP.NE.AND P0, PT, R8, R9, PT ;  /* 0x000000090800720c */ /* 0x000fda0003f05270 */
[----:B------:R-:W-:Y:S05]  /*29c4a0*/  @P0 BRA `(.L_x_13759) ;  /* 0xfffffff400180947 */ /* 0x000fea000383ffff */
.L_x_13744:
[----:B------:R-:W-:Y:S05]  /*29c4b0*/  BSYNC B0 ;  /* 0x0000000000007941 */ /* 0x000fea0003800000 */
.L_x_13743:
        /* <DEDUP_REMOVED lines=79> */
.L_x_13783:
        /* <DEDUP_REMOVED lines=52> */
.L_x_13771:
[----:B------:R-:W-:Y:S05]  /*29ccf0*/  BSYNC.RECONVERGENT B5 ;  /* 0x0000000000057941 */ /* 0x000fea0003800200 */
.L_x_13770:
        /* <DEDUP_REMOVED lines=26> */
.L_x_13773:
[----:B------:R-:W-:Y:S05]  /*29cea0*/  BSYNC.RECONVERGENT B5 ;  /* 0x0000000000057941 */ /* 0x000fea0003800200 */
.L_x_13772:
[----:B------:R2:W-:Y:S01]  /*29ceb0*/  STL [UR45], R0 ;  /* 0x00000000ff007987 */ /* 0x0005e2000810082d */
[----:B------:R-:W-:Y:S05]  /*29cec0*/  BRA `(.L_x_13774) ;  /* 0x00000000000c7947 */ /* 0x000fea0003800000 */
.L_x_13769:
[----:B------:R-:W-:-:S05]  /*29ced0*/  LEA R4, P0, R13, R14, 0x2 ;  /* 0x0000000e0d047211 */ /* 0x000fca00078010ff */
[----:B------:R-:W-:-:S05]  /*29cee0*/  IMAD.X R5, RZ, RZ, R15, P0 ;  /* 0x000000ffff057224 */ /* 0x000fca00000e060f */
[----:B------:R0:W-:Y:S03]  /*29cef0*/  ST.E desc[UR36][R4.64+0x20], RZ ;  /* 0x000020ff04007985 */ /* 0x0001e6000c101924 */
.L_x_13774:
[----:B------:R-:W-:Y:S05]  /*29cf00*/  BSYNC.RECONVERGENT B4 ;  /* 0x0000000000047941 */ /* 0x000fea0003800200 */
.L_x_13768:
        /* <DEDUP_REMOVED lines=52> */
.L_x_13778:
[----:B------:R-:W-:Y:S01]  /*29d250*/  IMAD.MOV.U32 R4, RZ, RZ, 0x5272 ;  /* 0x00005272ff047424 */ /* 0x000fe200078e00ff */
[----:B------:R-:W-:Y:S01]  /*29d260*/  PLOP3.LUT P0, PT, PT, PT, PT, 0x8, 0x80 ;  /* 0x000000000080781c */ /* 0x000fe20003f0e170 */
[----:B------:R-:W-:-:S03]  /*29d270*/  IMAD.MOV.U32 R15, RZ, RZ, -0x1 ;  /* 0xffffffffff0f7424 */ /* 0x000fc600078e00ff */
[----:B------:R0:W-:Y:S09]  /*29d280*/  STL [UR45], R4 ;  /* 0x00000004ff007987 */ /* 0x0001f2000810082d */
.L_x_13779:
[----:B------:R-:W-:Y:S05]  /*29d290*/  BSYNC.RECONVERGENT B5 ;  /* 0x0000000000057941 */ /* 0x000fea0003800200 */
.L_x_13777:
        /* <DEDUP_REMOVED lines=25> */
.L_x_13781:
[----:B------:R-:W-:Y:S05]  /*29d430*/  BSYNC.RECONVERGENT B5 ;  /* 0x0000000000057941 */ /* 0x000fea0003800200 */
.L_x_13780:
[----:B------:R2:W-:Y:S01]  /*29d440*/  STL [UR45], R6 ;  /* 0x00000006ff007987 */ /* 0x0005e2000810082d */
[----:B------:R-:W-:Y:S05]  /*29d450*/  BRA `(.L_x_13782) ;  /* 0x00000000000c7947 */ /* 0x000fea0003800000 */
.L_x_13776:
[----:B------:R-:W-:-:S05]  /*29d460*/  LEA R4, P0, R37, R14, 0x2 ;  /* 0x0000000e25047211 */ /* 0x000fca00078010ff */
[----:B------:R-:W-:-:S05]  /*29d470*/  IMAD.X R5, RZ, RZ, R15, P0 ;  /* 0x000000ffff057224 */ /* 0x000fca00000e060f */
[----:B------:R0:W-:Y:S03]  /*29d480*/  ST.E desc[UR36][R4.64+0x20], RZ ;  /* 0x000020ff04007985 */ /* 0x0001e6000c101924 */
.L_x_13782:
[----:B------:R-:W-:Y:S05]  /*29d490*/  BSYNC.RECONVERGENT B4 ;  /* 0x0000000000047941 */ /* 0x000fea0003800200 */
.L_x_13775:
[----:B------:R-:W-:-:S05]  /*29d4a0*/  VIADD R13, R13, 0x2 ;  /* 0x000000020d0d7836 */ /* 0x000fca0000000000 */
[----:B------:R-:W-:-:S13]  /*29d4b0*/  ISETP.NE.AND P0, PT, R13, R10, PT ;  /* 0x0000000a0d00720c */ /* 0x000fda0003f05270 */
[----:B------:R-:W-:Y:S05]  /*29d4c0*/  @P0 BRA `(.L_x_13783) ;  /* 0xfffffff400380947 */ /* 0x000fea000383ffff */
.L_x_13767:
[----:B------:R-:W-:Y:S05]  /*29d4d0*/  BSYNC B0 ;  /* 0x0000000000007941 */ /* 0x000fea0003800000 */
.L_x_13766:
        /* <DEDUP_REMOVED lines=50> */
.L_x_13787:
[----:B------:R-:W-:Y:S01]  /*29d800*/  IMAD.MOV.U32 R4, RZ, RZ, 0x5272 ;  /* 0x00005272ff047424 */ /* 0x000fe200078e00ff */
[----:B------:R-:W-:Y:S01]  /*29d810*/  PLOP3.LUT P0, PT, PT, PT, PT, 0x8, 0x80 ;  /* 0x000000000080781c */ /* 0x000fe20003f0e170 */
[----:B------:R-:W-:-:S03]  /*29d820*/  IMAD.MOV.U32 R13, RZ, RZ, -0x1 ;  /* 0xffffffffff0d7424 */ /* 0x000fc600078e00ff */
[----:B------:R0:W-:Y:S09]  /*29d830*/  STL [UR45], R4 ;  /* 0x00000004ff007987 */ /* 0x0001f2000810082d */
.L_x_13788:
[----:B------:R-:W-:Y:S05]  /*29d840*/  BSYNC.RECONVERGENT B4 ;  /* 0x0000000000047941 */ /* 0x000fea0003800200 */
.L_x_13786:
        /* <DEDUP_REMOVED lines=25> */
.L_x_13790:
[----:B------:R-:W-:Y:S05]  /*29d9e0*/  BSYNC.RECONVERGENT B4 ;  /* 0x0000000000047941 */ /* 0x000fea0003800200 */
.L_x_13789:
[----:B------:R3:W-:Y:S01]  /*29d9f0*/  STL [UR45], R6 ;  /* 0x00000006ff007987 */ /* 0x0007e2000810082d */
[----:B------:R-:W-:Y:S05]  /*29da00*/  BRA `(.L_x_13784) ;  /* 0x00000000000c7947 */ /* 0x000fea0003800000 */
.L_x_13785:
[----:B------:R-:W-:-:S05]  /*29da10*/  LEA R4, P0, R10, R12, 0x2 ;  /* 0x0000000c0a047211 */ /* 0x000fca00078010ff */
[----:B------:R-:W-:-:S05]  /*29da20*/  IMAD.X R5, RZ, RZ, R13, P0 ;  /* 0x000000ffff057224 */ /* 0x000fca00000e060d */
[----:B------:R0:W-:Y:S03]  /*29da30*/  ST.E desc[UR36][R4.64+0x20], RZ ;  /* 0x000020ff04007985 */ /* 0x0001e6000c101924 */
.L_x_13784:
[----:B------:R-:W-:Y:S05]  /*29da40*/  BSYNC.RECONVERGENT B0 ;  /* 0x0000000000007941 */ /* 0x000fea0003800200 */
.L_x_13764:
[----:B------:R-:W-:-:S13]  /*29da50*/  ISETP.GE.AND P0, PT, R8, 0x1, PT ;  /* 0x000000010800780c */ /* 0x000fda0003f06270 */
[----:B------:R-:W-:Y:S05]  /*29da60*/  @!P0 BREAK B1 ;  /* 0x0000000000018942 */ /* 0x000fea0003800000 */
[----:B------:R-:W-:Y:S05]  /*29da70*/  @!P0 BRA `(.L_x_13765) ;  /* 0x0000000800f08947 */ /* 0x000fea0003800000 */
[----:B------:R-:W-:Y:S05]  /*29da80*/  BSYNC B1 ;  /* 0x0000000000017941 */ /* 0x000fea0003800000 */
.L_x_13763:
[----:B------:R-:W-:Y:S01]  /*29da90*/  ISETP.NE.AND P2, PT, R3, -0x1, PT ;  /* 0xffffffff0300780c */ /* 0x000fe20003f45270 */
[----:B------:R-:W-:-:S12]  /*29daa0*/  IMAD.MOV.U32 R13, RZ, RZ, RZ ;  /* 0x000000ffff0d7224 */ /* 0x000fd800078e00ff */
.L_x_13805:
        /* <DEDUP_REMOVED lines=57> */
.L_x_13795:
[----:B------:R-:W-:Y:S05]  /*29de40*/  BSYNC.RECONVERGENT B1 ;  /* 0x0000000000017941 */ /* 0x000fea0003800200 */
.L_x_13794:
        /* <DEDUP_REMOVED lines=26> */
.L_x_13797:
[----:B------:R-:W-:Y:S05]  /*29dff0*/  BSYNC.RECONVERGENT B1 ;  /* 0x0000000000017941 */ /* 0x000fea0003800200 */
.L_x_13796:
[----:B------:R4:W-:Y:S01]  /*29e000*/  STL [UR45], R6 ;  /* 0x00000006ff007987 */ /* 0x0009e2000810082d */
[----:B------:R-:W-:Y:S01]  /*29e010*/  PRMT R21, RZ, 0x7610, R21 ;  /* 0x00007610ff157816 */ /* 0x000fe20000000015 */
[----:B------:R-:W-:Y:S06]  /*29e020*/  BRA `(.L_x_13792) ;  /* 0x00000000000c7947 */ /* 0x000fec0003800000 */
.L_x_13793:
[----:B------:R-:W-:-:S05]  /*29e030*/  IADD3 R4, P0, PT, R0, R14, RZ ;  /* 0x0000000e00047210 */ /* 0x000fca0007f1e0ff */
[----:B------:R-:W-:-:S05]  /*29e040*/  IMAD.X R5, RZ, RZ, R15, P0 ;  /* 0x000000ffff057224 */ /* 0x000fca00000e060f */
[----:B------:R1:W5:Y:S03]  /*29e050*/  LD.E.U8 R21, desc[UR36][R4.64+0x20] ;  /* 0x0000202404157980 */ /* 0x000366000c101100 */
.L_x_13792:
[----:B------:R-:W-:Y:S05]  /*29e060*/  BSYNC.RECONVERGENT B0 ;  /* 0x0000000000007941 */ /* 0x000fea0003800200 */
.L_x_13791:
        /* <DEDUP_REMOVED lines=55> */
.L_x_13802:
[----:B------:R-:W-:Y:S05]  /*29e3e0*/  BSYNC.RECONVERGENT B1 ;  /* 0x0000000000017941 */ /* 0x000fea0003800200 */
.L_x_13801:
        /* <DEDUP_REMOVED lines=26> */
.L_x_13804:
[----:B------:R-:W-:Y:S05]  /*29e590*/  BSYNC.RECONVERGENT B1 ;  /* 0x0000000000017941 */ /* 0x000fea0003800200 */
.L_x_13803:
[----:B------:R1:W-:Y:S01]  /*29e5a0*/  STL [UR45], R0 ;  /* 0x00000000ff007987 */ /* 0x0003e2000810082d */
[----:B------:R-:W-:Y:S05]  /*29e5b0*/  BRA `(.L_x_13799) ;  /* 0x0000000000107947 */ /* 0x000fea0003800000 */
.L_x_13800:
[----:B------:R-:W-:-:S05]  /*29e5c0*/  IADD3 R4, P0, PT, R0, R14, RZ ;  /* 0x0000000e00047210 */ /* 0x000fca0007f1e0ff */
[----:B------:R-:W-:-:S05]  /*29e5d0*/  IMAD.X R5, RZ, RZ, R15, P0 ;  /* 0x000000ffff057224 */ /* 0x000fca00000e060f */
[----:B------:R1:W-:Y:S04]  /*29e5e0*/  ST.E desc[UR36][R4.64+0x20], RZ ;  /* 0x000020ff04007985 */ /* 0x0003e8000c101924 */
[----:B-----5:R1:W-:Y:S02]  /*29e5f0*/  ST.E.U8 desc[UR36][R4.64+0x20], R21 ;  /* 0x0000201504007985 */ /* 0x0203e4000c101124 */
.L_x_13799:
[----:B------:R-:W-:Y:S05]  /*29e600*/  BSYNC.RECONVERGENT B0 ;  /* 0x0000000000007941 */ /* 0x000fea0003800200 */
.L_x_13798:
[----:B------:R-:W-:-:S05]  /*29e610*/  VIADD R13, R13, 0x1 ;  /* 0x000000010d0d7836 */ /* 0x000fca0000000000 */
[----:B------:R-:W-:-:S13]  /*29e620*/  ISETP.NE.AND P0, PT, R13, R8, PT ;  /* 0x000000080d00720c */ /* 0x000fda0003f05270 */
[----:B------:R-:W-:Y:S05]  /*29e630*/  @P0 BRA `(.L_x_13805) ;  /* 0xfffffff4001c0947 */ /* 0x000fea000383ffff */
.L_x_13765:
[----:B------:R-:W-:Y:S05]  /*29e640*/  BSYNC B2 ;  /* 0x0000000000027941 */ /* 0x000fea0003800000 */
.L_x_13762:
[----:B------:R-:W0:Y:S01]  /*29e650*/  S2UR UR5, SR_CgaCtaId ;  /* 0x00000000000579c3 */ /* 0x000e220000008800 */
[----:B------:R-:W-:Y:S02]  /*29e660*/  UMOV UR4, 0x400 ;  /* 0x0000040000047882 */ /* 0x000fe40000000000 */
[----:B0-----:R-:W-:-:S06]  /*29e670*/  ULEA UR4, UR5, UR4, 0x18 ;  /* 0x0000000405047291 */ /* 0x001fcc000f8ec0ff */
[----:B-1----:R-:W-:-:S05]  /*29e680*/  IMAD.U32 R0, RZ, RZ, UR4 ;  /* 0x00000004ff007e24 */ /* 0x002fca000f8e00ff */
[----:B------:R-:W0:Y:S02]  /*29e690*/  LDS.64 R4, [R0] ;  /* 0x0000000000047984 */ /* 0x000e240000000a00 */
        /* <DEDUP_REMOVED lines=9> */
.L_x_13761:
[----:B------:R-:W-:Y:S05]  /*29e730*/  BSYNC B3 ;  /* 0x0000000000037941 */ /* 0x000fea0003800000 */
.L_x_13760:
[----:B------:R-:W-:Y:S02]  /*29e740*/  IMAD.MOV.U32 R10, RZ, RZ, 0x30 ;  /* 0x00000030ff0a7424 */ /* 0x000fe400078e00ff */
[----:B------:R-:W-:-:S05]  /*29e750*/  IMAD.MOV.U32 R11, RZ, RZ, 0x0 ;  /* 0x00000000ff0b7424 */ /* 0x000fca00078e00ff */
[----:B------:R-:W3:Y:S01]  /*29e760*/  ATOMG.E.ADD.64.STRONG.GPU PT, R4, desc[UR36][R38.64+0x8], R10 ;  /* 0x8000080a260479a8 */ /* 0x000ee200081ef524 */
[----:B------:R-:W-:Y:S01]  /*29e770*/  BSSY.RECONVERGENT B0, `(.L_x_13806) ;  /* 0x000002d000007945 */ /* 0x000fe20003800200 */
[C---:B---3--:R-:W-:Y:S02]  /*29e780*/  IADD3 R3, P0, PT, R4.reuse, 0x38, RZ ;  /* 0x0000003804037810 */ /* 0x048fe40007f1e0ff */
[--C-:B-1----:R-:W-:Y:S02]  /*29e790*/  SHF.R.U64 R14, R4, 0x4, R5.reuse ;  /* 0x00000004040e7819 */ /* 0x102fe40000001205 */
[----:B--2---:R-:W-:Y:S01]  /*29e7a0*/  ISETP.LT.U32.AND P1, PT, R3, R6, PT ;  /* 0x000000060300720c */ /* 0x004fe20003f21070 */
[----:B------:R-:W-:Y:S01]  /*29e7b0*/  IMAD.X R5, RZ, RZ, R5, P0 ;  /* 0x000000ffff057224 */ /* 0x000fe200000e0605 */
[----:B------:R-:W-:-:S04]  /*29e7c0*/  ISETP.NE.AND P0, PT, R14, -0x1, PT ;  /* 0xffffffff0e00780c */ /* 0x000fc80003f05270 */
[----:B------:R-:W-:-:S13]  /*29e7d0*/  ISETP.LT.U32.AND.EX P0, PT, R5, R7, P0, P1 ;  /* 0x000000070500720c */ /* 0x000fda0000701110 */
[----:B------:R-:W-:Y:S01]  /*29e7e0*/  @!P0 IMAD.MOV.U32 R3, RZ, RZ, 0x5368 ;  /* 0x00005368ff038424 */ /* 0x000fe200078e00ff */
[----:B------:R-:W-:-:S04]  /*29e7f0*/  @!P0 PLOP3.LUT P1, PT, PT, PT, PT, 0x8, 0x80 ;  /* 0x000000000080881c */ /* 0x000fc80003f2e170 */
[----:B------:R1:W-:Y:S01]  /*29e800*/  @!P0 STL [UR45], R3 ;  /* 0x00000003ff008987 */ /* 0x0003e2000810082d */
[----:B------:R-:W-:Y:S08]  /*29e810*/  @!P0 BRA `(.L_x_13807) ;  /* 0x0000000000888947 */ /* 0x000ff00003800000 */
[----:B------:R-:W2:Y:S01]  /*29e820*/  LDS.64 R4, [R0] ;  /* 0x0000000000047984 */ /* 0x000ea20000000a00 */
[--C-:B------:R-:W-:Y:S01]  /*29e830*/  SHF.R.S64 R15, RZ, 0x1c, R14.reuse ;  /* 0x0000001cff0f7819 */ /* 0x100fe2000000100e */
[----:B------:R-:W-:Y:S01]  /*29e840*/  IMAD.MOV.U32 R7, RZ, RZ, 0x1 ;  /* 0x00000001ff077424 */ /* 0x000fe200078e00ff */
[----:B------:R-:W-:Y:S01]  /*29e850*/  ISETP.NE.AND P2, PT, R9, -0x1, PT ;  /* 0xffffffff0900780c */ /* 0x000fe20003f45270 */
[----:B------:R-:W-:Y:S01]  /*29e860*/  IMAD.MOV.U32 R13, RZ, RZ, 0x4205 ;  /* 0x00004205ff0d7424 */ /* 0x000fe200078e00ff */
[----:B-----5:R-:W-:Y:S01]  /*29e870*/  SHF.R.S32.HI R21, RZ, 0x1c, R14 ;  /* 0x0000001cff157819 */ /* 0x020fe2000001140e */
[----:B------:R-:W-:Y:S02]  /*29e880*/  IMAD.MOV.U32 R33, RZ, RZ, 0x2c ;  /* 0x0000002cff217424 */ /* 0x000fe400078e00ff */
[----:B------:R-:W-:-:S08]  /*29e890*/  IMAD.MOV.U32 R35, RZ, RZ, -0x1 ;  /* 0xffffffffff237424 */ /* 0x000fd000078e00ff */
[----:B------:R-:W-:Y:S02]  /*29e8a0*/  @!P2 IMAD.MOV.U32 R12, RZ, RZ, 0x5368 ;  /* 0x00005368ff0ca424 */ /* 0x000fe400078e00ff */
[----:B-1----:R-:W-:Y:S01]  /*29e8b0*/  @!P2 IMAD.MOV.U32 R3, RZ, RZ, RZ ;  /* 0x000000ffff03a224 */ /* 0x002fe200078e00ff */
        /* <DEDUP_REMOVED lines=24> */
.L_x_13807:
[----:B------:R-:W-:Y:S05]  /*29ea40*/  BSYNC.RECONVERGENT B0 ;  /* 0x0000000000007941 */ /* 0x000fea0003800200 */
.L_x_13806:
[----:B------:R-:W-:Y:S01]  /*29ea50*/  IMAD.MOV.U32 R4, RZ, RZ, R22 ;  /* 0x000000ffff047224 */ /* 0x000fe200078e0016 */
[----:B------:R-:W-:Y:S05]  /*29ea60*/  @!P1 BREAK B6 ;  /* 0x0000000000069942 */ /* 0x000fea0003800000 */
[----:B------:R-:W-:Y:S01]  /*29ea70*/  IMAD.MOV.U32 R5, RZ, RZ, 0x0 ;  /* 0x00000000ff057424 */ /* 0x000fe200078e00ff */
[----:B------:R-:W-:Y:S05]  /*29ea80*/  @!P1 BREAK B7 ;  /* 0x0000000000079942 */ /* 0x000fea0003800000 */
[----:B------:R-:W-:Y:S05]  /*29ea90*/  @!P1 BREAK B8 ;  /* 0x0000000000089942 */ /* 0x000fea0003800000 */
[----:B------:R-:W-:Y:S05]  /*29eaa0*/  @!P1 BREAK B9 ;  /* 0x0000000000099942 */ /* 0x000fea0003800000 */
[----:B01---5:R-:W-:Y:S05]  /*29eab0*/  @!P1 RET.REL.NODEC R4 `(_Z5entryPcS_PiPxS1_S0_S0_P19HostDeviceInterfacei) ;  /* 0xffffd61404509950 */ /* 0x023fea0003c3ffff */
[----:B------:R-:W2:Y:S01]  /*29eac0*/  ATOMG.E.ADD.64.STRONG.GPU PT, R8, desc[UR36][R38.64+0x8], R10 ;  /* 0x8000080a260879a8 */ /* 0x000ea200081ef524 */
[----:B------:R-:W-:Y:S03]  /*29ead0*/  BSSY.RECONVERGENT B0, `(.L_x_13808) ;  /* 0x0000065000007945 */ /* 0x000fe60003800200 */
[----:B------:R-:W0:Y:S01]  /*29eae0*/  LDS.128 R4, [R0] ;  /* 0x0000000000047984 */ /* 0x000e220000000c00 */
[----:B--2---:R-:W-:-:S04]  /*29eaf0*/  IADD3 R3, P2, PT, R8, 0x30, RZ ;  /* 0x0000003008037810 */ /* 0x004fc80007f5e0ff */
[----:B0-----:R-:W-:Y:S01]  /*29eb00*/  ISETP.GE.U32.AND P1, PT, R3, R6, PT ;  /* 0x000000060300720c */ /* 0x001fe20003f26070 */
[--C-:B------:R-:W-:Y:S01]  /*29eb10*/  IMAD.X R6, RZ, RZ, R9.reuse, P2 ;  /* 0x000000ffff067224 */ /* 0x100fe200010e0609 */
[----:B------:R-:W-:Y:S01]  /*29eb20*/  SHF.R.U64 R3, R8, 0x4, R9 ;  /* 0x0000000408037819 */ /* 0x000fe20000001209 */
        /* <DEDUP_REMOVED lines=14> */
[----:B------:R-:W-:-:S03]  /*29ec10*/  IMAD.MOV.U32 R33, RZ, RZ, 0x1 ;  /* 0x00000001ff217424 */ /* 0x000fc600078e00ff */
        /* <DEDUP_REMOVED lines=26> */
[----:B------:R-:W-:-:S04]  /*29edc0*/  IMAD.MOV.U32 R41, RZ, RZ, -0x1 ;  /* 0xffffffffff297424 */ /* 0x000fc800078e00ff */
        /* <DEDUP_REMOVED lines=21> */
.L_x_13812:
[----:B------:R-:W-:Y:S05]  /*29ef20*/  BSYNC.RECONVERGENT B1 ;  /* 0x0000000000017941 */ /* 0x000fea0003800200 */
.L_x_13811:
        /* <DEDUP_REMOVED lines=27> */
.L_x_13814:
[----:B------:R-:W-:Y:S05]  /*29f0e0*/  BSYNC.RECONVERGENT B1 ;  /* 0x0000000000017941 */ /* 0x000fea0003800200 */
.L_x_13813:
[----:B------:R2:W-:Y:S01]  /*29f0f0*/  STL [UR45], R6 ;  /* 0x00000006ff007987 */ /* 0x0005e2000810082d */
[----:B------:R-:W-:Y:S05]  /*29f100*/  BRA `(.L_x_13809) ;  /* 0x0000000000047947 */ /* 0x000fea0003800000 */
.L_x_13810:
[----:B------:R1:W-:Y:S02]  /*29f110*/  ST.E desc[UR36][R14.64+0x20], RZ ;  /* 0x000020ff0e007985 */ /* 0x0003e4000c101924 */
.L_x_13809:
[----:B------:R-:W-:Y:S05]  /*29f120*/  BSYNC.RECONVERGENT B0 ;  /* 0x0000000000007941 */ /* 0x000fea0003800200 */
.L_x_13808:
[----:B0-----:R-:W-:Y:S01]  /*29f130*/  @!P2 IMAD.MOV.U32 R4, RZ, RZ, 0x5368 ;  /* 0x00005368ff04a424 */ /* 0x001fe200078e00ff */
[----:B------:R-:W-:Y:S04]  /*29f140*/  BSSY.RECONVERGENT B0, `(.L_x_13815) ;  /* 0x0000051000007945 */ /* 0x000fe80003800200 */
[----:B------:R0:W-:Y:S01]  /*29f150*/  @!P2 STL [UR45], R4 ;  /* 0x00000004ff00a987 */ /* 0x0001e2000810082d */
[----:B------:R-:W-:Y:S05]  /*29f160*/  @!P2 BRA `(.L_x_13816) ;  /* 0x000000040038a947 */ /* 0x000fea0003800000 */
[----:B0-2---:R-:W0:Y:S02]  /*29f170*/  LDS.128 R4, [R0] ;  /* 0x0000000000047984 */ /* 0x005e240000000c00 */
[----:B0-----:R-:W-:-:S05]  /*29f180*/  IMAD.WIDE R12, R3, 0x10, R4 ;  /* 0x00000010030c7825 */ /* 0x001fca00078e0204 */
[----:B------:R-:W2:Y:S02]  /*29f190*/  LD.E R9, desc[UR36][R12.64+0xc] ;  /* 0x00000c240c097980 */ /* 0x000ea4000c101900 */
[----:B--2---:R-:W-:-:S13]  /*29f1a0*/  ISETP.GT.AND P0, PT, R9, RZ, PT ;  /* 0x000000ff0900720c */ /* 0x004fda0003f04270 */
[----:B------:R-:W-:Y:S05]  /*29f1b0*/  @P0 BRA `(.L_x_13817) ;  /* 0x00000004001c0947 */ /* 0x000fea0003800000 */
[----:B------:R-:W1:Y:S01]  /*29f1c0*/  ATOMG.E.ADD.64.STRONG.GPU PT, R12, desc[UR36][R38.64+0x8], R10 ;  /* 0x8000080a260c79a8 */ /* 0x000e6200081ef524 */
[----:B------:R-:W-:Y:S01]  /*29f1d0*/  BSSY.RECONVERGENT B1, `(.L_x_13818) ;  /* 0x0000027000017945 */ /* 0x000fe20003800200 */
[C---:B-1----:R-:W-:Y:S02]  /*29f1e0*/  IADD3 R15, P0, PT, R12.reuse, 0x38, RZ ;  /* 0x000000380c0f7810 */ /* 0x042fe40007f1e0ff */
        /* <DEDUP_REMOVED lines=37> */
.L_x_13819:
[----:B------:R-:W-:Y:S05]  /*29f440*/  BSYNC.RECONVERGENT B1 ;  /* 0x0000000000017941 */ /* 0x000fea0003800200 */
.L_x_13818:
        /* <DEDUP_REMOVED lines=27> */
.L_x_13821:
[----:B------:R-:W-:Y:S05]  /*29f600*/  BSYNC.RECONVERGENT B1 ;  /* 0x0000000000017941 */ /* 0x000fea0003800200 */
.L_x_13820:
[----:B------:R3:W-:Y:S01]  /*29f610*/  STL [UR45], R6 ;  /* 0x00000006ff007987 */ /* 0x0007e2000810082d */
[----:B------:R-:W-:Y:S05]  /*29f620*/  BRA `(.L_x_13816) ;  /* 0x0000000000087947 */ /* 0x000fea0003800000 */
.L_x_13817:
[----:B------:R-:W-:-:S05]  /*29f630*/  IMAD.MOV.U32 R5, RZ, RZ, 0x3a ;  /* 0x0000003aff057424 */ /* 0x000fca00078e00ff */
[----:B------:R4:W-:Y:S02]  /*29f640*/  ST.E desc[UR36][R12.64+0x20], R5 ;  /* 0x000020050c007985 */ /* 0x0009e4000c101924 */
.L_x_13816:
[----:B------:R-:W-:Y:S05]  /*29f650*/  BSYNC.RECONVERGENT B0 ;  /* 0x0000000000007941 */ /* 0x000fea0003800200 */
.L_x_13815:
        /* <DEDUP_REMOVED lines=25> */
[----:B0-----:R-:W-:-:S06]  /*29f7f0*/  IMAD.WIDE R10, R3, 0x10, R4 ;  /* 0x00000010030a7825 */ /* 0x001fcc00078e0204 */
[----:B------:R-:W1:Y:S02]  /*29f800*/  LD.E R10, desc[UR36][R10.64+0xc] ;  /* 0x00000c240a0a7980 */ /* 0x000e64000c101900 */
[----:B-1----:R-:W-:-:S04]  /*29f810*/  LEA R15, R10, 0x20, 0x2 ;  /* 0x000000200a0f7811 */ /* 0x002fc800078e10ff */
[----:B------:R-:W-:-:S04]  /*29f820*/  SHF.R.S32.HI R14, RZ, 0x1f, R15 ;  /* 0x0000001fff0e7819 */ /* 0x000fc8000001140f */
        /* <DEDUP_REMOVED lines=44> */
.L_x_13845:
        /* <DEDUP_REMOVED lines=52> */
.L_x_13833:
[----:B------:R-:W-:Y:S05]  /*29fe30*/  BSYNC.RECONVERGENT B5 ;  /* 0x0000000000057941 */ /* 0x000fea0003800200 */
.L_x_13832:
        /* <DEDUP_REMOVED lines=26> */
.L_x_13835:
[----:B------:R-:W-:Y:S05]  /*29ffe0*/  BSYNC.RECONVERGENT B5 ;  /* 0x0000000000057941 */ /* 0x000fea0003800200 */
.L_x_13834:
[----:B------:R2:W-:Y:S01]  /*29fff0*/  STL [UR45], R0 ;  /* 0x00000000ff007987 */ /* 0x0005e2000810082d */
[----:B------:R-:W-:Y:S05]  /*2a0000*/  BRA `(.L_x_13836) ;  /* 0x00000000000c7947 */ /* 0x000fea0003800000 */
.L_x_13831:
[----:B------:R-:W-:-:S05]  /*2a0010*/  LEA R4, P0, R13, R14, 0x2 ;  /* 0x0000000e0d047211 */ /* 0x000fca00078010ff */
[----:B------:R-:W-:-:S05]  /*2a0020*/  IMAD.X R5, RZ, RZ, R15, P0 ;  /* 0x000000ffff057224 */ /* 0x000fca00000e060f */
[----:B------:R0:W-:Y:S03]  /*2a0030*/  ST.E desc[UR36][R4.64+0x20], RZ ;  /* 0x000020ff04007985 */ /* 0x0001e6000c101924 */
.L_x_13836:
[----:B------:R-:W-:Y:S05]  /*2a0040*/  BSYNC.RECONVERGENT B4 ;  /* 0x0000000000047941 */ /* 0x000fea0003800200 */
.L_x_13830:
        /* <DEDUP_REMOVED lines=52> */
.L_x_13840:
[----:B------:R-:W-:Y:S01]  /*2a0390*/  IMAD.MOV.U32 R4, RZ, RZ, 0x5272 ;  /* 0x00005272ff047424 */ /* 0x000fe200078e00ff */
[----:B------:R-:W-:Y:S01]  /*2a03a0*/  PLOP3.LUT P0, PT, PT, PT, PT, 0x8, 0x80 ;  /* 0x000000000080781c */ /* 0x000fe20003f0e170 */
[----:B------:R-:W-:-:S03]  /*2a03b0*/  IMAD.MOV.U32 R15, RZ, RZ, -0x1 ;  /* 0xffffffffff0f7424 */ /* 0x000fc600078e00ff */
[----:B------:R0:W-:Y:S09]  /*2a03c0*/  STL [UR45], R4 ;  /* 0x00000004ff007987 */ /* 0x0001f2000810082d */
.L_x_13841:
[----:B------:R-:W-:Y:S05]  /*2a03d0*/  BSYNC.RECONVERGENT B5 ;  /* 0x0000000000057941 */ /* 0x000fea0003800200 */
.L_x_13839:
        /* <DEDUP_REMOVED lines=25> */
.L_x_13843:
[----:B------:R-:W-:Y:S05]  /*2a0570*/  BSYNC.RECONVERGENT B5 ;  /* 0x0000000000057941 */ /* 0x000fea0003800200 */
.L_x_13842:
[----:B------:R2:W-:Y:S01]  /*2a0580*/  STL [UR45], R6 ;  /* 0x00000006ff007987 */ /* 0x0005e2000810082d */
[----:B------:R-:W-:Y:S05]  /*2a0590*/  BRA `(.L_x_13844) ;  /* 0x00000000000c7947 */ /* 0x000fea0003800000 */
.L_x_13838:
[----:B------:R-:W-:-:S05]  /*2a05a0*/  LEA R4, P0, R37, R14, 0x2 ;  /* 0x0000000e25047211 */ /* 0x000fca00078010ff */
[----:B------:R-:W-:-:S05]  /*2a05b0*/  IMAD.X R5, RZ, RZ, R15, P0 ;  /* 0x000000ffff057224 */ /* 0x000fca00000e060f */
[----:B------:R3:W-:Y:S03]  /*2a05c0*/  ST.E desc[UR36][R4.64+0x20], RZ ;  /* 0x000020ff04007985 */ /* 0x0007e6000c101924 */
.L_x_13844:
[----:B------:R-:W-:Y:S05]  /*2a05d0*/  BSYNC.RECONVERGENT B4 ;  /* 0x0000000000047941 */ /* 0x000fea0003800200 */
.L_x_13837:
[----:B------:R-:W-:-:S05]  /*2a05e0*/  VIADD R13, R13, 0x2 ;  /* 0x000000020d0d7836 */ /* 0x000fca0000000000 */
[----:B------:R-:W-:-:S13]  /*2a05f0*/  ISETP.NE.AND P0, PT, R13, R12, PT ;  /* 0x0000000c0d00720c */ /* 0x000fda0003f05270 */
[----:B------:R-:W-:Y:S05]  /*2a0600*/  @P0 BRA `(.L_x_13845) ;  /* 0xfffffff400380947 */ /* 0x000fea000383ffff */
.L_x_13829:
[----:B------:R-:W-:Y:S05]  /*2a0610*/  BSYNC B0 ;  /* 0x0000000000007941 */ /* 0x000fea0003800000 */
.L_x_13828:
        /* <DEDUP_REMOVED lines=50> */
.L_x_13849:
[----:B------:R-:W-:Y:S01]  /*2a0940*/  IMAD.MOV.U32 R4, RZ, RZ, 0x5272 ;  /* 0x00005272ff047424 */ /* 0x000fe200078e00ff */
[----:B------:R-:W-:Y:S01]  /*2a0950*/  PLOP3.LUT P0, PT, PT, PT, PT, 0x8, 0x80 ;  /* 0x000000000080781c */ /* 0x000fe20003f0e170 */
[----:B------:R-:W-:-:S03]  /*2a0960*/  IMAD.MOV.U32 R13, RZ, RZ, -0x1 ;  /* 0xffffffffff0d7424 */ /* 0x000fc600078e00ff */
[----:B------:R0:W-:Y:S09]  /*2a0970*/  STL [UR45], R4 ;  /* 0x00000004ff007987 */ /* 0x0001f2000810082d */
.L_x_13850:
[----:B------:R-:W-:Y:S05]  /*2a0980*/  BSYNC.RECONVERGENT B4 ;  /* 0x0000000000047941 */ /* 0x000fea0003800200 */
.L_x_13848:
        /* <DEDUP_REMOVED lines=25> */
.L_x_13852:
[----:B------:R-:W-:Y:S05]  /*2a0b20*/  BSYNC.RECONVERGENT B4 ;  /* 0x0000000000047941 */ /* 0x000fea0003800200 */
.L_x_13851:
[----:B------:R3:W-:Y:S01]  /*2a0b30*/  STL [UR45], R6 ;  /* 0x00000006ff007987 */ /* 0x0007e2000810082d */
[----:B------:R-:W-:Y:S05]  /*2a0b40*/  BRA `(.L_x_13846) ;  /* 0x00000000000c7947 */ /* 0x000fea0003800000 */
.L_x_13847:
[----:B------:R-:W-:-:S05]  /*2a0b50*/  LEA R12, P0, R12, R14, 0x2 ;  /* 0x0000000e0c0c7211 */ /* 0x000fca00078010ff */
[----:B------:R-:W-:-:S05]  /*2a0b60*/  IMAD.X R13, RZ, RZ, R15, P0 ;  /* 0x000000ffff0d7224 */ /* 0x000fca00000e060f */
[----:B------:R4:W-:Y:S03]  /*2a0b70*/  ST.E desc[UR36][R12.64+0x20], RZ ;  /* 0x000020ff0c007985 */ /* 0x0009e6000c101924 */
.L_x_13846:
[----:B------:R-:W-:Y:S05]  /*2a0b80*/  BSYNC.RECONVERGENT B0 ;  /* 0x0000000000007941 */ /* 0x000fea0003800200 */
.L_x_13826:
[----:B------:R-:W-:-:S13]  /*2a0b90*/  ISETP.GE.AND P0, PT, R10, 0x1, PT ;  /* 0x000000010a00780c */ /* 0x000fda0003f06270 */
[----:B------:R-:W-:Y:S05]  /*2a0ba0*/  @!P0 BREAK B1 ;  /* 0x0000000000018942 */ /* 0x000fea0003800000 */
[----:B------:R-:W-:Y:S05]  /*2a0bb0*/  @!P0 BRA `(.L_x_13827) ;  /* 0x0000000800f08947 */ /* 0x000fea0003800000 */
[----:B------:R-:W-:Y:S05]  /*2a0bc0*/  BSYNC B1 ;  /* 0x0000000000017941 */ /* 0x000fea0003800000 */
.L_x_13825:
[----:B------:R-:W-:Y:S01]  /*2a0bd0*/  ISETP.NE.AND P2, PT, R3, -0x1, PT ;  /* 0xffffffff0300780c */ /* 0x000fe20003f45270 */
[----:B----4-:R-:W-:-:S12]  /*2a0be0*/  IMAD.MOV.U32 R13, RZ, RZ, RZ ;  /* 0x000000ffff0d7224 */ /* 0x010fd800078e00ff */
.L_x_13867:
        /* <DEDUP_REMOVED lines=57> */
.L_x_13857:
[----:B------:R-:W-:Y:S05]  /*2a0f80*/  BSYNC.RECONVERGENT B1 ;  /* 0x0000000000017941 */ /* 0x000fea0003800200 */
.L_x_13856:
        /* <DEDUP_REMOVED lines=26> */
.L_x_13859:
[----:B------:R-:W-:Y:S05]  /*2a1130*/  BSYNC.RECONVERGENT B1 ;  /* 0x0000000000017941 */ /* 0x000fea0003800200 */
.L_x_13858:
[----:B------:R4:W-:Y:S01]  /*2a1140*/  STL [UR45], R6 ;  /* 0x00000006ff007987 */ /* 0x0009e2000810082d */
[----:B------:R-:W-:Y:S01]  /*2a1150*/  PRMT R21, RZ, 0x7610, R21 ;  /* 0x00007610ff157816 */ /* 0x000fe20000000015 */
[----:B------:R-:W-:Y:S06]  /*2a1160*/  BRA `(.L_x_13854) ;  /* 0x00000000000c7947 */ /* 0x000fec0003800000 */
.L_x_13855:
[----:B------:R-:W-:-:S05]  /*2a1170*/  IADD3 R4, P0, PT, R0, R14, RZ ;  /* 0x0000000e00047210 */ /* 0x000fca0007f1e0ff */
[----:B------:R-:W-:-:S05]  /*2a1180*/  IMAD.X R5, RZ, RZ, R15, P0 ;  /* 0x000000ffff057224 */ /* 0x000fca00000e060f */
[----:B------:R1:W5:Y:S03]  /*2a1190*/  LD.E.U8 R21, desc[UR36][R4.64+0x20] ;  /* 0x0000202404157980 */ /* 0x000366000c101100 */
.L_x_13854:
[----:B------:R-:W-:Y:S05]  /*2a11a0*/  BSYNC.RECONVERGENT B0 ;  /* 0x0000000000007941 */ /* 0x000fea0003800200 */
.L_x_13853:
        /* <DEDUP_REMOVED lines=55> */
.L_x_13864:
[----:B------:R-:W-:Y:S05]  /*2a1520*/  BSYNC.RECONVERGENT B1 ;  /* 0x0000000000017941 */ /* 0x000fea0003800200 */
.L_x_13863:
        /* <DEDUP_REMOVED lines=26> */
.L_x_13866:
[----:B------:R-:W-:Y:S05]  /*2a16d0*/  BSYNC.RECONVERGENT B1 ;  /* 0x0000000000017941 */ /* 0x000fea0003800200 */
.L_x_13865:
[----:B------:R1:W-:Y:S01]  /*2a16e0*/  STL [UR45], R0 ;  /* 0x00000000ff007987 */ /* 0x0003e2000810082d */
[----:B------:R-:W-:Y:S05]  /*2a16f0*/  BRA `(.L_x_13861) ;  /* 0x0000000000107947 */ /* 0x000fea0003800000 */
.L_x_13862:
[----:B------:R-:W-:-:S05]  /*2a1700*/  IADD3 R4, P0, PT, R0, R14, RZ ;  /* 0x0000000e00047210 */ /* 0x000fca0007f1e0ff */
[----:B------:R-:W-:-:S05]  /*2a1710*/  IMAD.X R5, RZ, RZ, R15, P0 ;  /* 0x000000ffff057224 */ /* 0x000fca00000e060f */
[----:B------:R0:W-:Y:S04]  /*2a1720*/  ST.E desc[UR36][R4.64+0x20], RZ ;  /* 0x000020ff04007985 */ /* 0x0001e8000c101924 */
[----:B-----5:R0:W-:Y:S02]  /*2a1730*/  ST.E.U8 desc[UR36][R4.64+0x20], R21 ;  /* 0x0000201504007985 */ /* 0x0201e4000c101124 */
.L_x_13861:
[----:B------:R-:W-:Y:S05]  /*2a1740*/  BSYNC.RECONVERGENT B0 ;  /* 0x0000000000007941 */ /* 0x000fea0003800200 */
.L_x_13860:
[----:B------:R-:W-:-:S05]  /*2a1750*/  VIADD R13, R13, 0x1 ;  /* 0x000000010d0d7836 */ /* 0x000fca0000000000 */
[----:B------:R-:W-:-:S13]  /*2a1760*/  ISETP.NE.AND P0, PT, R13, R10, PT ;  /* 0x0000000a0d00720c */ /* 0x000fda0003f05270 */
[----:B------:R-:W-:Y:S05]  /*2a1770*/  @P0 BRA `(.L_x_13867) ;  /* 0xfffffff4001c0947 */ /* 0x000fea000383ffff */
.L_x_13827:
[----:B------:R-:W-:Y:S05]  /*2a1780*/  BSYNC B2 ;  /* 0x0000000000027941 */ /* 0x000fea0003800000 */
.L_x_13824:
        /* <DEDUP_REMOVED lines=13> */
.L_x_13823:
[----:B------:R-:W-:Y:S05]  /*2a1860*/  BSYNC B3 ;  /* 0x0000000000037941 */ /* 0x000fea0003800000 */
.L_x_13822:
[----:B------:R-:W-:Y:S02]  /*2a1870*/  ISETP.NE.AND P0, PT, R8, -0x1, PT ;  /* 0xffffffff0800780c */ /* 0x000fe40003f05270 */
[----:B------:R-:W-:-:S11]  /*2a1880*/  ISETP.NE.AND P1, PT, R9, -0x1, PT ;  /* 0xffffffff0900780c */ /* 0x000fd60003f25270 */
[----:B------:R-:W3:Y:S01]  /*2a1890*/  @P0 LDS.64 R4, [R0] ;  /* 0x0000000000040984 */ /* 0x000ee20000000a00 */
[----:B------:R-:W-:Y:S02]  /*2a18a0*/  @!P0 IMAD.MOV.U32 R7, RZ, RZ, 0x5368 ;  /* 0x00005368ff078424 */ /* 0x000fe400078e00ff */
[----:B--2---:R-:W-:Y:S01]  /*2a18b0*/  @!P0 IMAD.MOV.U32 R13, RZ, RZ, RZ ;  /* 0x000000ffff0d8224 */ /* 0x004fe200078e00ff */
[----:B-1----:R-:W1:Y:S01]  /*2a18c0*/  @P1 LDS.64 R14, [R0] ;  /* 0x00000000000e1984 */ /* 0x002e620000000a00 */
[----:B------:R-:W-:-:S03]  /*2a18d0*/  @!P1 IMAD.MOV.U32 R11, RZ, RZ, 0x5368 ;  /* 0x00005368ff0b9424 */ /* 0x000fc600078e00ff */
[----:B------:R-:W-:Y:S01]  /*2a18e0*/  @!P0 STL [UR45], R7 ;  /* 0x00000007ff008987 */ /* 0x000fe2000810082d */
[----:B---3--:R-:W-:-:S04]  /*2a18f0*/  @P0 IMAD.WIDE R4, R8, 0x10, R4 ;  /* 0x0000001008040825 */ /* 0x008fc800078e0204 */
[----:B------:R-:W-:Y:S01]  /*2a1900*/  @!P0 IMAD.MOV.U32 R8, RZ, RZ, RZ ;  /* 0x000000ffff088224 */ /* 0x000fe200078e00ff */
[----:B------:R2:W5:Y:S01]  /*2a1910*/  @P0 LD.E R13, desc[UR36][R4.64+0x20] ;  /* 0x00002024040d0980 */ /* 0x000562000c101900 */
[----:B-1----:R-:W-:-:S04]  /*2a1920*/  @P1 IMAD.WIDE R14, R9, 0x10, R14 ;  /* 0x00000010090e1825 */ /* 0x002fc800078e020e */
[----:B------:R-:W-:Y:S01]  /*2a1930*/  @!P1 IMAD.MOV.U32 R9, RZ, RZ, RZ ;  /* 0x000000ffff099224 */ /* 0x000fe200078e00ff */
[----:B------:R-:W3:Y:S04]  /*2a1940*/  @P0 LD.E R8, desc[UR36][R4.64+0x28] ;  /* 0x0000282404080980 */ /* 0x000ee8000c101900 */
[----:B------:R1:W-:Y:S04]  /*2a1950*/  @!P1 STL [UR45], R11 ;  /* 0x0000000bff009987 */ /* 0x0003e8000810082d */
[----:B------:R-:W3:Y:S01]  /*2a1960*/  @P1 LD.E R9, desc[UR36][R14.64+0x28] ;  /* 0x000028240e091980 */ /* 0x000ee2000c101900 */
[----:B-1----:R-:W-:-:S06]  /*2a1970*/  @!P1 IMAD.MOV.U32 R11, RZ, RZ, RZ ;  /* 0x000000ffff0b9224 */ /* 0x002fcc00078e00ff */
[----:B------:R1:W5:Y:S01]  /*2a1980*/  @P1 LD.E R11, desc[UR36][R14.64+0x20] ;  /* 0x000020240e0b1980 */ /* 0x000362000c101900 */
[----:B---3--:R-:W-:-:S05]  /*2a1990*/  IMAD.IADD R10, R9, 0x1, R8 ;  /* 0x00000001090a7824 */ /* 0x008fca00078e0208 */
[----:B------:R-:W-:-:S04]  /*2a19a0*/  LEA R33, R10, 0x20, 0x2 ;  /* 0x000000200a217811 */ /* 0x000fc800078e10ff */
[----:B0-----:R-:W-:-:S04]  /*2a19b0*/  SHF.R.S32.HI R6, RZ, 0x1f, R33 ;  /* 0x0000001fff067819 */ /* 0x001fc80000011421 */
        /* <DEDUP_REMOVED lines=8> */
[----:B--2---:R-:W-:-:S04]  /*2a1a40*/  @P0 SHF.R.S32.HI R4, RZ, 0x1f, R33 ;  /* 0x0000001fff040819 */ /* 0x004fc80000011421 */
[----:B------:R-:W-:-:S04]  /*2a1a50*/  @P0 LEA.HI R4, R4, R33, RZ, 0x4 ;  /* 0x0000002104040211 */ /* 0x000fc800078f20ff */
[----:B------:R-:W-:-:S05]  /*2a1a60*/  @P0 LOP3.LUT R4, R4, 0xfffffff0, RZ, 0xc0, !PT ;  /* 0xfffffff004040812 */ /* 0x000fca00078ec0ff */
[----:B------:R-:W-:Y:S02]  /*2a1a70*/  @P0 VIADD R20, R4, 0x10 ;  /* 0x0000001004140836 */ /* 0x000fe40000000000 */
[----:B------:R-:W0:Y:S03]  /*2a1a80*/  LDS.128 R4, [R0] ;  /* 0x0000000000047984 */ /* 0x000e260000000c00 */
[----:B-----5:R-:W-:-:S06]  /*2a1a90*/  SHF.R.S32.HI R21, RZ, 0x1f, R20 ;  /* 0x0000001fff157819 */ /* 0x020fcc0000011414 */
        /* <DEDUP_REMOVED lines=32> */
.L_x_13887:
        /* <DEDUP_REMOVED lines=52> */
.L_x_13875:
[----:B------:R-:W-:Y:S05]  /*2a1fe0*/  BSYNC.RECONVERGENT B3 ;  /* 0x0000000000037941 */ /* 0x000fea0003800200 */
.L_x_13874:
        /* <DEDUP_REMOVED lines=26> */
.L_x_13877:
[----:B------:R-:W-:Y:S05]  /*2a2190*/  BSYNC.RECONVERGENT B3 ;  /* 0x0000000000037941 */ /* 0x000fea0003800200 */
.L_x_13876:
[----:B------:R2:W-:Y:S01]  /*2a21a0*/  STL [UR45], R0 ;  /* 0x00000000ff007987 */ /* 0x0005e2000810082d */
[----:B------:R-:W-:Y:S05]  /*2a21b0*/  BRA `(.L_x_13878) ;  /* 0x00000000000c7947 */ /* 0x000fea0003800000 */
.L_x_13873:
[----:B------:R-:W-:-:S05]  /*2a21c0*/  LEA R4, P0, R15, R20, 0x2 ;  /* 0x000000140f047211 */ /* 0x000fca00078010ff */
[----:B------:R-:W-:-:S05]  /*2a21d0*/  IMAD.X R5, RZ, RZ, R21, P0 ;  /* 0x000000ffff057224 */ /* 0x000fca00000e0615 */
[----:B------:R0:W-:Y:S03]  /*2a21e0*/  ST.E desc[UR36][R4.64+0x20], RZ ;  /* 0x000020ff04007985 */ /* 0x0001e6000c101924 */
.L_x_13878:
[----:B------:R-:W-:Y:S05]  /*2a21f0*/  BSYNC.RECONVERGENT B2 ;  /* 0x0000000000027941 */ /* 0x000fea0003800200 */
.L_x_13872:
        /* <DEDUP_REMOVED lines=52> */
.L_x_13882:
[----:B------:R-:W-:Y:S01]  /*2a2540*/  IMAD.MOV.U32 R4, RZ, RZ, 0x5272 ;  /* 0x00005272ff047424 */ /* 0x000fe200078e00ff */
[----:B------:R-:W-:Y:S01]  /*2a2550*/  PLOP3.LUT P0, PT, PT, PT, PT, 0x8, 0x80 ;  /* 0x000000000080781c */ /* 0x000fe20003f0e170 */
[----:B------:R-:W-:-:S03]  /*2a2560*/  IMAD.MOV.U32 R21, RZ, RZ, -0x1 ;  /* 0xffffffffff157424 */ /* 0x000fc600078e00ff */
[----:B------:R0:W-:Y:S09]  /*2a2570*/  STL [UR45], R4 ;  /* 0x00000004ff007987 */ /* 0x0001f2000810082d */
.L_x_13883:
[----:B------:R-:W-:Y:S05]  /*2a2580*/  BSYNC.RECONVERGENT B3 ;  /* 0x0000000000037941 */ /* 0x000fea0003800200 */
.L_x_13881:
        /* <DEDUP_REMOVED lines=25> */
.L_x_13885:
[----:B------:R-:W-:Y:S05]  /*2a2720*/  BSYNC.RECONVERGENT B3 ;  /* 0x0000000000037941 */ /* 0x000fea0003800200 */
.L_x_13884:
[----:B------:R2:W-:Y:S01]  /*2a2730*/  STL [UR45], R6 ;  /* 0x00000006ff007987 */ /* 0x0005e2000810082d */
[----:B------:R-:W-:Y:S05]  /*2a2740*/  BRA `(.L_x_13886) ;  /* 0x00000000000c7947 */ /* 0x000fea0003800000 */
.L_x_13880:
[----:B------:R-:W-:-:S05]  /*2a2750*/  LEA R4, P0, R41, R20, 0x2 ;  /* 0x0000001429047211 */ /* 0x000fca00078010ff */
[----:B------:R-:W-:-:S05]  /*2a2760*/  IMAD.X R5, RZ, RZ, R21, P0 ;  /* 0x000000ffff057224 */ /* 0x000fca00000e0615 */
[----:B------:R3:W-:Y:S03]  /*2a2770*/  ST.E desc[UR36][R4.64+0x20], RZ ;  /* 0x000020ff04007985 */ /* 0x0007e6000c101924 */
.L_x_13886:
[----:B------:R-:W-:Y:S05]  /*2a2780*/  BSYNC.RECONVERGENT B2 ;  /* 0x0000000000027941 */ /* 0x000fea0003800200 */
.L_x_13879:
[----:B------:R-:W-:-:S05]  /*2a2790*/  VIADD R15, R15, 0x2 ;  /* 0x000000020f0f7836 */ /* 0x000fca0000000000 */
[----:B------:R-:W-:-:S13]  /*2a27a0*/  ISETP.NE.AND P0, PT, R15, R12, PT ;  /* 0x0000000c0f00720c */ /* 0x000fda0003f05270 */
[----:B------:R-:W-:Y:S05]  /*2a27b0*/  @P0 BRA `(.L_x_13887) ;  /* 0xfffffff400380947 */ /* 0x000fea000383ffff */
.L_x_13871:
[----:B------:R-:W-:Y:S05]  /*2a27c0*/  BSYNC B0 ;  /* 0x0000000000007941 */ /* 0x000fea0003800000 */
.L_x_13870:
        /* <DEDUP_REMOVED lines=49> */
.L_x_13890:
[----:B------:R-:W-:Y:S01]  /*2a2ae0*/  IMAD.MOV.U32 R4, RZ, RZ, 0x5272 ;  /* 0x00005272ff047424 */ /* 0x000fe200078e00ff */
[----:B------:R-:W-:Y:S01]  /*2a2af0*/  PLOP3.LUT P0, PT, PT, PT, PT, 0x8, 0x80 ;  /* 0x000000000080781c */ /* 0x000fe20003f0e170 */
[----:B------:R-:W-:-:S03]  /*2a2b00*/  IMAD.MOV.U32 R15, RZ, RZ, -0x1 ;  /* 0xffffffffff0f7424 */ /* 0x000fc600078e00ff */
[----:B------:R0:W-:Y:S09]  /*2a2b10*/  STL [UR45], R4 ;  /* 0x00000004ff007987 */ /* 0x0001f2000810082d */
.L_x_13891:
[----:B------:R-:W-:Y:S05]  /*2a2b20*/  BSYNC.RECONVERGENT B0 ;  /* 0x0000000000007941 */ /* 0x000fea0003800200 */
.L_x_13889:
        /* <DEDUP_REMOVED lines=25> */
.L_x_13893:
[----:B------:R-:W-:Y:S05]  /*2a2cc0*/  BSYNC.RECONVERGENT B0 ;  /* 0x0000000000007941 */ /* 0x000fea0003800200 */
.L_x_13892:
[----:B------:R4:W-:Y:S01]  /*2a2cd0*/  STL [UR45], R6 ;  /* 0x00000006ff007987 */ /* 0x0009e2000810082d */
[----:B------:R-:W-:Y:S05]  /*2a2ce0*/  BRA `(.L_x_13869) ;  /* 0x00000000000c7947 */ /* 0x000fea0003800000 */
.L_x_13888:
[----:B------:R-:W-:-:S05]  /*2a2cf0*/  LEA R4, P0, R12, R14, 0x2 ;  /* 0x0000000e0c047211 */ /* 0x000fca00078010ff */
[----:B------:R-:W-:-:S05]  /*2a2d00*/  IMAD.X R5, RZ, RZ, R15, P0 ;  /* 0x000000ffff057224 */ /* 0x000fca00000e060f */
[----:B------:R0:W-:Y:S03]  /*2a2d10*/  ST.E desc[UR36][R4.64+0x20], RZ ;  /* 0x000020ff04007985 */ /* 0x0001e6000c101924 */
.L_x_13869:
[----:B------:R-:W-:Y:S05]  /*2a2d20*/  BSYNC B1 ;  /* 0x0000000000017941 */ /* 0x000fea0003800000 */
.L_x_13868:
[----:B------:R-:W-:Y:S01]  /*2a2d30*/  ISETP.GE.AND P0, PT, R8, 0x1, PT ;  /* 0x000000010800780c */ /* 0x000fe20003f06270 */
[----:B------:R-:W-:-:S12]  /*2a2d40*/  BSSY B0, `(.L_x_13894) ;  /* 0x00000bd000007945 */ /* 0x000fd80003800000 */
[----:B------:R-:W-:Y:S05]  /*2a2d50*/  @!P0 BRA `(.L_x_13895) ;  /* 0x0000000800ec8947 */ /* 0x000fea0003800000 */
[----:B------:R-:W-:Y:S01]  /*2a2d60*/  ISETP.NE.AND P2, PT, R13, -0x1, PT ;  /* 0xffffffff0d00780c */ /* 0x000fe20003f45270 */
[----:B-1----:R-:W-:-:S12]  /*2a2d70*/  IMAD.MOV.U32 R15, RZ, RZ, RZ ;  /* 0x000000ffff0f7224 */ /* 0x002fd800078e00ff */
.L_x_13910:
        /* <DEDUP_REMOVED lines=57> */
.L_x_13900:
[----:B------:R-:W-:Y:S05]  /*2a3110*/  BSYNC.RECONVERGENT B2 ;  /* 0x0000000000027941 */ /* 0x000fea0003800200 */
.L_x_13899:
        /* <DEDUP_REMOVED lines=26> */
.L_x_13902:
[----:B------:R-:W-:Y:S05]  /*2a32c0*/  BSYNC.RECONVERGENT B2 ;  /* 0x0000000000027941 */ /* 0x000fea0003800200 */
.L_x_13901:
[----:B------:R3:W-:Y:S01]  /*2a32d0*/  STL [UR45], R6 ;  /* 0x00000006ff007987 */ /* 0x0007e2000810082d */
[----:B------:R-:W-:Y:S01]  /*2a32e0*/  PRMT R33, RZ, 0x7610, R33 ;  /* 0x00007610ff217816 */ /* 0x000fe20000000021 */
[----:B------:R-:W-:Y:S06]  /*2a32f0*/  BRA `(.L_x_13897) ;  /* 0x00000000000c7947 */ /* 0x000fec0003800000 */
.L_x_13898:
[----:B------:R-:W-:-:S05]  /*2a3300*/  IADD3 R4, P0, PT, R0, R20, RZ ;  /* 0x0000001400047210 */ /* 0x000fca0007f1e0ff */
[----:B------:R-:W-:-:S05]  /*2a3310*/  IMAD.X R5, RZ, RZ, R21, P0 ;  /* 0x000000ffff057224 */ /* 0x000fca00000e0615 */
[----:B------:R1:W5:Y:S03]  /*2a3320*/  LD.E.U8 R33, desc[UR36][R4.64+0x20] ;  /* 0x0000202404217980 */ /* 0x000366000c101100 */
.L_x_13897:
[----:B------:R-:W-:Y:S05]  /*2a3330*/  BSYNC.RECONVERGENT B1 ;  /* 0x0000000000017941 */ /* 0x000fea0003800200 */
.L_x_13896:
        /* <DEDUP_REMOVED lines=55> */
.L_x_13907:
[----:B------:R-:W-:Y:S05]  /*2a36b0*/  BSYNC.RECONVERGENT B2 ;  /* 0x0000000000027941 */ /* 0x000fea0003800200 */
.L_x_13906:
        /* <DEDUP_REMOVED lines=26> */
.L_x_13909:
[----:B------:R-:W-:Y:S05]  /*2a3860*/  BSYNC.RECONVERGENT B2 ;  /* 0x0000000000027941 */ /* 0x000fea0003800200 */
.L_x_13908:
[----:B------:R1:W-:Y:S01]  /*2a3870*/  STL [UR45], R0 ;  /* 0x00000000ff007987 */ /* 0x0003e2000810082d */
[----:B------:R-:W-:Y:S05]  /*2a3880*/  BRA `(.L_x_13904) ;  /* 0x0000000000107947 */ /* 0x000fea0003800000 */
.L_x_13905:
[----:B------:R-:W-:-:S05]  /*2a3890*/  IADD3 R4, P0, PT, R0, R20, RZ ;  /* 0x0000001400047210 */ /* 0x000fca0007f1e0ff */
[----:B------:R-:W-:-:S05]  /*2a38a0*/  IMAD.X R5, RZ, RZ, R21, P0 ;  /* 0x000000ffff057224 */ /* 0x000fca00000e0615 */
[----:B------:R0:W-:Y:S04]  /*2a38b0*/  ST.E desc[UR36][R4.64+0x20], RZ ;  /* 0x000020ff04007985 */ /* 0x0001e8000c101924 */
[----:B-----5:R0:W-:Y:S02]  /*2a38c0*/  ST.E.U8 desc[UR36][R4.64+0x20], R33 ;  /* 0x0000202104007985 */ /* 0x0201e4000c101124 */
.L_x_13904:
[----:B------:R-:W-:Y:S05]  /*2a38d0*/  BSYNC.RECONVERGENT B1 ;  /* 0x0000000000017941 */ /* 0x000fea0003800200 */
.L_x_13903:
[----:B------:R-:W-:-:S05]  /*2a38e0*/  VIADD R15, R15, 0x1 ;  /* 0x000000010f0f7836 */ /* 0x000fca0000000000 */
[----:B------:R-:W-:-:S13]  /*2a38f0*/  ISETP.NE.AND P0, PT, R15, R8, PT ;  /* 0x000000080f00720c */ /* 0x000fda0003f05270 */
[----:B------:R-:W-:Y:S05]  /*2a3900*/  @P0 BRA `(.L_x_13910) ;  /* 0xfffffff4001c0947 */ /* 0x000fea000383ffff */
.L_x_13895:
[----:B------:R-:W-:Y:S05]  /*2a3910*/  BSYNC B0 ;  /* 0x0000000000007941 */ /* 0x000fea0003800000 */
.L_x_13894:
[----:B------:R-:W-:Y:S01]  /*2a3920*/  ISETP.GE.AND P0, PT, R9, 0x1, PT ;  /* 0x000000010900780c */ /* 0x000fe20003f06270 */
[----:B------:R-:W-:-:S12]  /*2a3930*/  BSSY B0, `(.L_x_13911) ;  /* 0x00000be000007945 */ /* 0x000fd80003800000 */
[----:B------:R-:W-:Y:S05]  /*2a3940*/  @!P0 BRA `(.L_x_13912) ;  /* 0x0000000800f08947 */ /* 0x000fea0003800000 */
[----:B------:R-:W-:Y:S01]  /*2a3950*/  ISETP.NE.AND P2, PT, R11, -0x1, PT ;  /* 0xffffffff0b00780c */ /* 0x000fe20003f45270 */
[----:B-1----:R-:W-:-:S12]  /*2a3960*/  IMAD.MOV.U32 R0, RZ, RZ, RZ ;  /* 0x000000ffff007224 */ /* 0x002fd800078e00ff */
.L_x_13927:
        /* <DEDUP_REMOVED lines=28> */
[--C-:B-----5:R-:W-:Y:S01]  /*2a3b30*/  SHF.R.S64 R33, RZ, 0x1c, R21.reuse ;  /* 0x0000001cff217819 */ /* 0x120fe20000001015 */
        /* <DEDUP_REMOVED lines=27> */
.L_x_13917:
[----:B------:R-:W-:Y:S05]  /*2a3cf0*/  BSYNC.RECONVERGENT B2 ;  /* 0x0000000000027941 */ /* 0x000fea0003800200 */
.L_x_13916:
        /* <DEDUP_REMOVED lines=26> */
.L_x_13919:
[----:B------:R-:W-:Y:S05]  /*2a3ea0*/  BSYNC.RECONVERGENT B2 ;  /* 0x0000000000027941 */ /* 0x000fea0003800200 */
.L_x_13918:
[----:B------:R3:W-:Y:S01]  /*2a3eb0*/  STL [UR45], R6 ;  /* 0x00000006ff007987 */ /* 0x0007e2000810082d */
[----:B------:R-:W-:Y:S01]  /*2a3ec0*/  PRMT R15, RZ, 0x7610, R15 ;  /* 0x00007610ff0f7816 */ /* 0x000fe2000000000f */
[----:B------:R-:W-:Y:S06]  /*2a3ed0*/  BRA `(.L_x_13914) ;  /* 0x00000000000c7947 */ /* 0x000fec0003800000 */
.L_x_13915:
[----:B------:R-:W-:-:S05]  /*2a3ee0*/  LEA R4, P0, R0, R12, 0x2 ;  /* 0x0000000c00047211 */ /* 0x000fca00078010ff */
[----:B------:R-:W-:-:S05]  /*2a3ef0*/  IMAD.X R5, RZ, RZ, R13, P0 ;  /* 0x000000ffff057224 */ /* 0x000fca00000e060d */
[----:B------:R1:W5:Y:S03]  /*2a3f00*/  LD.E.U8 R15, desc[UR36][R4.64+0x20] ;  /* 0x00002024040f7980 */ /* 0x000366000c101100 */
.L_x_13914:
[----:B------:R-:W-:Y:S05]  /*2a3f10*/  BSYNC.RECONVERGENT B1 ;  /* 0x0000000000017941 */ /* 0x000fea0003800200 */
.L_x_13913:
        /* <DEDUP_REMOVED lines=57> */
.L_x_13924:
[----:B------:R-:W-:Y:S05]  /*2a42b0*/  BSYNC.RECONVERGENT B2 ;  /* 0x0000000000027941 */ /* 0x000fea0003800200 */
.L_x_13923:
        /* <DEDUP_REMOVED lines=26> */
.L_x_13926:
[----:B------:R-:W-:Y:S05]  /*2a4460*/  BSYNC.RECONVERGENT B2 ;  /* 0x0000000000027941 */ /* 0x000fea0003800200 */
.L_x_13925:
[----:B------:R1:W-:Y:S01]  /*2a4470*/  STL [UR45], R6 ;  /* 0x00000006ff007987 */ /* 0x0003e2000810082d */
[----:B------:R-:W-:Y:S05]  /*2a4480*/  BRA `(.L_x_13921) ;  /* 0x0000000000107947 */ /* 0x000fea0003800000 */
.L_x_13922:
[----:B------:R-:W-:-:S05]  /*2a4490*/  LEA R4, P0, R37, R12, 0x2 ;  /* 0x0000000c25047211 */ /* 0x000fca00078010ff */
[----:B------:R-:W-:-:S05]  /*2a44a0*/  IMAD.X R5, RZ, RZ, R13, P0 ;  /* 0x000000ffff057224 */ /* 0x000fca00000e060d */
[----:B------:R0:W-:Y:S04]  /*2a44b0*/  ST.E desc[UR36][R4.64+0x20], RZ ;  /* 0x000020ff04007985 */ /* 0x0001e8000c101924 */
[----:B-----5:R0:W-:Y:S02]  /*2a44c0*/  ST.E.U8 desc[UR36][R4.64+0x20], R15 ;  /* 0x0000200f04007985 */ /* 0x0201e4000c101124 */
.L_x_13921:
[----:B------:R-:W-:Y:S05]  /*2a44d0*/  BSYNC.RECONVERGENT B1 ;  /* 0x0000000000017941 */ /* 0x000fea0003800200 */
.L_x_13920:
[----:B------:R-:W-:-:S05]  /*2a44e0*/  VIADD R0, R0, 0x1 ;  /* 0x0000000100007836 */ /* 0x000fca0000000000 */
[----:B------:R-:W-:-:S13]  /*2a44f0*/  ISETP.NE.AND P0, PT, R0, R9, PT ;  /* 0x000000090000720c */ /* 0x000fda0003f05270 */
[----:B------:R-:W-:Y:S05]  /*2a4500*/  @P0 BRA `(.L_x_13927) ;  /* 0xfffffff400180947 */ /* 0x000fea000383ffff */
.L_x_13912:
[----:B------:R-:W-:Y:S05]  /*2a4510*/  BSYNC B0 ;  /* 0x0000000000007941 */ /* 0x000fea0003800000 */
.L_x_13911:
        /* <DEDUP_REMOVED lines=23> */
[----:B-----5:R-:W-:Y:S01]  /*2a4690*/  IMAD.MOV.U32 R33, RZ, RZ, 0x30 ;  /* 0x00000030ff217424 */ /* 0x020fe200078e00ff */
        /* <DEDUP_REMOVED lines=55> */
.L_x_13951:
        /* <DEDUP_REMOVED lines=52> */
.L_x_13939:
[----:B------:R-:W-:Y:S05]  /*2a4d50*/  BSYNC.RECONVERGENT B5 ;  /* 0x0000000000057941 */ /* 0x000fea0003800200 */
.L_x_13938:
        /* <DEDUP_REMOVED lines=26> */
.L_x_13941:
[----:B------:R-:W-:Y:S05]  /*2a4f00*/  BSYNC.RECONVERGENT B5 ;  /* 0x0000000000057941 */ /* 0x000fea0003800200 */
.L_x_13940:
[----:B------:R2:W-:Y:S01]  /*2a4f10*/  STL [UR45], R6 ;  /* 0x00000006ff007987 */ /* 0x0005e2000810082d */
[----:B------:R-:W-:Y:S05]  /*2a4f20*/  BRA `(.L_x_13942) ;  /* 0x00000000000c7947 */ /* 0x000fea0003800000 */
.L_x_13937:
[----:B------:R-:W-:-:S05]  /*2a4f30*/  LEA R4, P0, R13, R14, 0x2 ;  /* 0x0000000e0d047211 */ /* 0x000fca00078010ff */
[----:B------:R-:W-:-:S05]  /*2a4f40*/  IMAD.X R5, RZ, RZ, R15, P0 ;  /* 0x000000ffff057224 */ /* 0x000fca00000e060f */
[----:B------:R0:W-:Y:S03]  /*2a4f50*/  ST.E desc[UR36][R4.64+0x20], RZ ;  /* 0x000020ff04007985 */ /* 0x0001e6000c101924 */
.L_x_13942:
[----:B------:R-:W-:Y:S05]  /*2a4f60*/  BSYNC.RECONVERGENT B4 ;  /* 0x0000000000047941 */ /* 0x000fea0003800200 */
.L_x_13936:
        /* <DEDUP_REMOVED lines=52> */
.L_x_13946:
[----:B------:R-:W-:Y:S01]  /*2a52b0*/  IMAD.MOV.U32 R4, RZ, RZ, 0x5272 ;  /* 0x00005272ff047424 */ /* 0x000fe200078e00ff */
[----:B------:R-:W-:Y:S01]  /*2a52c0*/  PLOP3.LUT P0, PT, PT, PT, PT, 0x8, 0x80 ;  /* 0x000000000080781c */ /* 0x000fe20003f0e170 */
[----:B------:R-:W-:-:S03]  /*2a52d0*/  IMAD.MOV.U32 R15, RZ, RZ, -0x1 ;  /* 0xffffffffff0f7424 */ /* 0x000fc600078e00ff */
[----:B------:R0:W-:Y:S09]  /*2a52e0*/  STL [UR45], R4 ;  /* 0x00000004ff007987 */ /* 0x0001f2000810082d */
.L_x_13947:
[----:B------:R-:W-:Y:S05]  /*2a52f0*/  BSYNC.RECONVERGENT B5 ;  /* 0x0000000000057941 */ /* 0x000fea0003800200 */
.L_x_13945:
        /* <DEDUP_REMOVED lines=25> */
.L_x_13949:
[----:B------:R-:W-:Y:S05]  /*2a5490*/  BSYNC.RECONVERGENT B5 ;  /* 0x0000000000057941 */ /* 0x000fea0003800200 */
.L_x_13948:
[----:B------:R2:W-:Y:S01]  /*2a54a0*/  STL [UR45], R6 ;  /* 0x00000006ff007987 */ /* 0x0005e2000810082d */
[----:B------:R-:W-:Y:S05]  /*2a54b0*/  BRA `(.L_x_13950) ;  /* 0x00000000000c7947 */ /* 0x000fea0003800000 */
.L_x_13944:
[----:B------:R-:W-:-:S05]  /*2a54c0*/  LEA R4, P0, R37, R14, 0x2 ;  /* 0x0000000e25047211 */ /* 0x000fca00078010ff */
[----:B------:R-:W-:-:S05]  /*2a54d0*/  IMAD.X R5, RZ, RZ, R15, P0 ;  /* 0x000000ffff057224 */ /* 0x000fca00000e060f */
[----:B------:R3:W-:Y:S03]  /*2a54e0*/  ST.E desc[UR36][R4.64+0x20], RZ ;  /* 0x000020ff04007985 */ /* 0x0007e6000c101924 */
.L_x_13950:
[----:B------:R-:W-:Y:S05]  /*2a54f0*/  BSYNC.RECONVERGENT B4 ;  /* 0x0000000000047941 */ /* 0x000fea0003800200 */
.L_x_13943:
[----:B------:R-:W-:-:S05]  /*2a5500*/  VIADD R13, R13, 0x2 ;  /* 0x000000020d0d7836 */ /* 0x000fca0000000000 */
[----:B------:R-:W-:-:S13]  /*2a5510*/  ISETP.NE.AND P0, PT, R13, R8, PT ;  /* 0x000000080d00720c */ /* 0x000fda0003f05270 */
[----:B------:R-:W-:Y:S05]  /*2a5520*/  @P0 BRA `(.L_x_13951) ;  /* 0xfffffff400380947 */ /* 0x000fea000383ffff */
.L_x_13935:
[----:B------:R-:W-:Y:S05]  /*2a5530*/  BSYNC B0 ;  /* 0x0000000000007941 */ /* 0x000fea0003800000 */
.L_x_13934:
        /* <DEDUP_REMOVED lines=50> */
.L_x_13955:
[----:B------:R-:W-:Y:S01]  /*2a5860*/  IMAD.MOV.U32 R4, RZ, RZ, 0x5272 ;  /* 0x00005272ff047424 */ /* 0x000fe200078e00ff */
[----:B------:R-:W-:Y:S01]  /*2a5870*/  PLOP3.LUT P0, PT, PT, PT, PT, 0x8, 0x80 ;  /* 0x000000000080781c */ /* 0x000fe20003f0e170 */
[----:B------:R-:W-:-:S03]  /*2a5880*/  IMAD.MOV.U32 R13, RZ, RZ, -0x1 ;  /* 0xffffffffff0d7424 */ /* 0x000fc600078e00ff */
[----:B------:R0:W-:Y:S09]  /*2a5890*/  STL [UR45], R4 ;  /* 0x00000004ff007987 */ /* 0x0001f2000810082d */
.L_x_13956:
[----:B------:R-:W-:Y:S05]  /*2a58a0*/  BSYNC.RECONVERGENT B4 ;  /* 0x0000000000047941 */ /* 0x000fea0003800200 */
.L_x_13954:
        /* <DEDUP_REMOVED lines=25> */
.L_x_13958:
[----:B------:R-:W-:Y:S05]  /*2a5a40*/  BSYNC.RECONVERGENT B4 ;  /* 0x0000000000047941 */ /* 0x000fea0003800200 */
.L_x_13957:
[----:B------:R3:W-:Y:S01]  /*2a5a50*/  STL [UR45], R6 ;  /* 0x00000006ff007987 */ /* 0x0007e2000810082d */
[----:B------:R-:W-:Y:S05]  /*2a5a60*/  BRA `(.L_x_13952) ;  /* 0x00000000000c7947 */ /* 0x000fea0003800000 */
.L_x_13953:
[----:B------:R-:W-:-:S05]  /*2a5a70*/  LEA R4, P0, R8, R12, 0x2 ;  /* 0x0000000c08047211 */ /* 0x000fca00078010ff */
[----:B------:R-:W-:-:S05]  /*2a5a80*/  IMAD.X R5, RZ, RZ, R13, P0 ;  /* 0x000000ffff057224 */ /* 0x000fca00000e060d */
[----:B------:R0:W-:Y:S03]  /*2a5a90*/  ST.E desc[UR36][R4.64+0x20], RZ ;  /* 0x000020ff04007985 */ /* 0x0001e6000c101924 */
.L_x_13952:
[----:B------:R-:W-:Y:S05]  /*2a5aa0*/  BSYNC.RECONVERGENT B0 ;  /* 0x0000000000007941 */ /* 0x000fea0003800200 */
.L_x_13932:
[----:B------:R-:W-:-:S13]  /*2a5ab0*/  ISETP.GE.AND P0, PT, R0, 0x1, PT ;  /* 0x000000010000780c */ /* 0x000fda0003f06270 */
[----:B------:R-:W-:Y:S05]  /*2a5ac0*/  @!P0 BREAK B1 ;  /* 0x0000000000018942 */ /* 0x000fea0003800000 */
[----:B------:R-:W-:Y:S05]  /*2a5ad0*/  @!P0 BRA `(.L_x_13933) ;  /* 0x0000000800f08947 */ /* 0x000fea0003800000 */
[----:B------:R-:W-:Y:S05]  /*2a5ae0*/  BSYNC B1 ;  /* 0x0000000000017941 */ /* 0x000fea0003800000 */
.L_x_13931:
[----:B------:R-:W-:Y:S01]  /*2a5af0*/  ISETP.NE.AND P2, PT, R3, -0x1, PT ;  /* 0xffffffff0300780c */ /* 0x000fe20003f45270 */
[----:B------:R-:W-:-:S12]  /*2a5b00*/  IMAD.MOV.U32 R13, RZ, RZ, RZ ;  /* 0x000000ffff0d7224 */ /* 0x000fd800078e00ff */
.L_x_13973:
        /* <DEDUP_REMOVED lines=57> */
.L_x_13963:
[----:B------:R-:W-:Y:S05]  /*2a5ea0*/  BSYNC.RECONVERGENT B1 ;  /* 0x0000000000017941 */ /* 0x000fea0003800200 */
.L_x_13962:
        /* <DEDUP_REMOVED lines=26> */
.L_x_13965:
[----:B------:R-:W-:Y:S05]  /*2a6050*/  BSYNC.RECONVERGENT B1 ;  /* 0x0000000000017941 */ /* 0x000fea0003800200 */
.L_x_13964:
[----:B------:R4:W-:Y:S01]  /*2a6060*/  STL [UR45], R6 ;  /* 0x00000006ff007987 */ /* 0x0009e2000810082d */
[----:B------:R-:W-:Y:S01]  /*2a6070*/  PRMT R21, RZ, 0x7610, R21 ;  /* 0x00007610ff157816 */ /* 0x000fe20000000015 */
[----:B------:R-:W-:Y:S06]  /*2a6080*/  BRA `(.L_x_13960) ;  /* 0x00000000000c7947 */ /* 0x000fec0003800000 */
.L_x_13961:
[----:B------:R-:W-:-:S05]  /*2a6090*/  IADD3 R4, P0, PT, R8, R14, RZ ;  /* 0x0000000e08047210 */ /* 0x000fca0007f1e0ff */
[----:B------:R-:W-:-:S05]  /*2a60a0*/  IMAD.X R5, RZ, RZ, R15, P0 ;  /* 0x000000ffff057224 */ /* 0x000fca00000e060f */
[----:B------:R1:W5:Y:S03]  /*2a60b0*/  LD.E.U8 R21, desc[UR36][R4.64+0x20] ;  /* 0x0000202404157980 */ /* 0x000366000c101100 */
.L_x_13960:
[----:B------:R-:W-:Y:S05]  /*2a60c0*/  BSYNC.RECONVERGENT B0 ;  /* 0x0000000000007941 */ /* 0x000fea0003800200 */
.L_x_13959:
        /* <DEDUP_REMOVED lines=55> */
.L_x_13970:
[----:B------:R-:W-:Y:S05]  /*2a6440*/  BSYNC.RECONVERGENT B1 ;  /* 0x0000000000017941 */ /* 0x000fea0003800200 */
.L_x_13969:
        /* <DEDUP_REMOVED lines=26> */
.L_x_13972:
[----:B------:R-:W-:Y:S05]  /*2a65f0*/  BSYNC.RECONVERGENT B1 ;  /* 0x0000000000017941 */ /* 0x000fea0003800200 */
.L_x_13971:
[----:B------:R1:W-:Y:S01]  /*2a6600*/  STL [UR45], R6 ;  /* 0x00000006ff007987 */ /* 0x0003e2000810082d */
[----:B------:R-:W-:Y:S05]  /*2a6610*/  BRA `(.L_x_13967) ;  /* 0x0000000000107947 */ /* 0x000fea0003800000 */
.L_x_13968:
[----:B------:R-:W-:-:S05]  /*2a6620*/  IADD3 R4, P0, PT, R8, R14, RZ ;  /* 0x0000000e08047210 */ /* 0x000fca0007f1e0ff */
[----:B------:R-:W-:-:S05]  /*2a6630*/  IMAD.X R5, RZ, RZ, R15, P0 ;  /* 0x000000ffff057224 */ /* 0x000fca00000e060f */
[----:B------:R1:W-:Y:S04]  /*2a6640*/  ST.E desc[UR36][R4.64+0x20], RZ ;  /* 0x000020ff04007985 */ /* 0x0003e8000c101924 */
[----:B-----5:R1:W-:Y:S02]  /*2a6650*/  ST.E.U8 desc[UR36][R4.64+0x20], R21 ;  /* 0x0000201504007985 */ /* 0x0203e4000c101124 */
.L_x_13967:
[----:B------:R-:W-:Y:S05]  /*2a6660*/  BSYNC.RECONVERGENT B0 ;  /* 0x0000000000007941 */ /* 0x000fea0003800200 */
.L_x_13966:
[----:B------:R-:W-:-:S05]  /*2a6670*/  VIADD R13, R13, 0x1 ;  /* 0x000000010d0d7836 */ /* 0x000fca0000000000 */
[----:B------:R-:W-:-:S13]  /*2a6680*/  ISETP.NE.AND P0, PT, R13, R0, PT ;  /* 0x000000000d00720c */ /* 0x000fda0003f05270 */
[----:B------:R-:W-:Y:S05]  /*2a6690*/  @P0 BRA `(.L_x_13973) ;  /* 0xfffffff4001c0947 */ /* 0x000fea000383ffff */
.L_x_13933:
[----:B------:R-:W-:Y:S05]  /*2a66a0*/  BSYNC B2 ;  /* 0x0000000000027941 */ /* 0x000fea0003800000 */
.L_x_13930:
        /* <DEDUP_REMOVED lines=14> */
.L_x_13929:
[----:B------:R-:W-:Y:S05]  /*2a6790*/  BSYNC B3 ;  /* 0x0000000000037941 */ /* 0x000fea0003800000 */
.L_x_13928:
        /* <DEDUP_REMOVED lines=15> */
[--C-:B-1---5:R-:W-:Y:S01]  /*2a6890*/  SHF.R.S64 R15, RZ, 0x1c, R12.reuse ;  /* 0x0000001cff0f7819 */ /* 0x122fe2000000100c */
[----:B0-----:R-:W-:Y:S01]  /*2a68a0*/  IMAD.MOV.U32 R0, RZ, RZ, 0x1 ;  /* 0x00000001ff007424 */ /* 0x001fe200078e00ff */
[----:B------:R-:W-:Y:S01]  /*2a68b0*/  ISETP.NE.AND P2, PT, R9, -0x1, PT ;  /* 0xffffffff0900780c */ /* 0x000fe20003f45270 */
[----:B------:R-:W-:Y:S01]  /*2a68c0*/  IMAD.MOV.U32 R11, RZ, RZ, 0x4205 ;  /* 0x00004205ff0b7424 */ /* 0x000fe200078e00ff */
[----:B------:R-:W-:Y:S01]  /*2a68d0*/  SHF.R.S32.HI R21, RZ, 0x1c, R12 ;  /* 0x0000001cff157819 */ /* 0x000fe2000001140c */
        /* <DEDUP_REMOVED lines=28> */
.L_x_13975:
[----:B------:R-:W-:Y:S05]  /*2a6aa0*/  BSYNC.RECONVERGENT B0 ;  /* 0x0000000000007941 */ /* 0x000fea0003800200 */
.L_x_13974:
        /* <DEDUP_REMOVED lines=87> */
.L_x_13979:
[----:B------:R-:W-:Y:S05]  /*2a7020*/  BSYNC.RECONVERGENT B1 ;  /* 0x0000000000017941 */ /* 0x000fea0003800200 */
.L_x_13978:
        /* <DEDUP_REMOVED lines=11> */
.L_x_13977:
[----:B------:R-:W-:Y:S05]  /*2a70e0*/  BSYNC.RECONVERGENT B0 ;  /* 0x0000000000007941 */ /* 0x000fea0003800200 */
.L_x_13976:
        /* <DEDUP_REMOVED lines=74> */
.L_x_13999:
        /* <DEDUP_REMOVED lines=52> */
.L_x_13987:
[----:B------:R-:W-:Y:S05]  /*2a78d0*/  BSYNC.RECONVERGENT B3 ;  /* 0x0000000000037941 */ /* 0x000fea0003800200 */
.L_x_13986:
        /* <DEDUP_REMOVED lines=26> */
.L_x_13989:
[----:B------:R-:W-:Y:S05]  /*2a7a80*/  BSYNC.RECONVERGENT B3 ;  /* 0x0000000000037941 */ /* 0x000fea0003800200 */
.L_x_13988:
[----:B------:R2:W-:Y:S01]  /*2a7a90*/  STL [UR45], R6 ;  /* 0x00000006ff007987 */ /* 0x0005e2000810082d */
[----:B------:R-:W-:Y:S05]  /*2a7aa0*/  BRA `(.L_x_13990) ;  /* 0x00000000000c7947 */ /* 0x000fea0003800000 */
.L_x_13985:
[----:B------:R-:W-:-:S05]  /*2a7ab0*/  LEA R4, P0, R15, R20, 0x2 ;  /* 0x000000140f047211 */ /* 0x000fca00078010ff */
[----:B------:R-:W-:-:S05]  /*2a7ac0*/  IMAD.X R5, RZ, RZ, R21, P0 ;  /* 0x000000ffff057224 */ /* 0x000fca00000e0615 */
[----:B------:R3:W-:Y:S03]  /*2a7ad0*/  ST.E desc[UR36][R4.64+0x20], RZ ;  /* 0x000020ff04007985 */ /* 0x0007e6000c101924 */
.L_x_13990:
[----:B------:R-:W-:Y:S05]  /*2a7ae0*/  BSYNC.RECONVERGENT B2 ;  /* 0x0000000000027941 */ /* 0x000fea0003800200 */
.L_x_13984:
        /* <DEDUP_REMOVED lines=52> */
.L_x_13994:
[----:B------:R-:W-:Y:S01]  /*2a7e30*/  IMAD.MOV.U32 R4, RZ, RZ, 0x5272 ;  /* 0x00005272ff047424 */ /* 0x000fe200078e00ff */
[----:B------:R-:W-:Y:S01]  /*2a7e40*/  PLOP3.LUT P0, PT, PT, PT, PT, 0x8, 0x80 ;  /* 0x000000000080781c */ /* 0x000fe20003f0e170 */
[----:B------:R-:W-:-:S03]  /*2a7e50*/  IMAD.MOV.U32 R21, RZ, RZ, -0x1 ;  /* 0xffffffffff157424 */ /* 0x000fc600078e00ff */
[----:B------:R0:W-:Y:S09]  /*2a7e60*/  STL [UR45], R4 ;  /* 0x00000004ff007987 */ /* 0x0001f2000810082d */
.L_x_13995:
[----:B------:R-:W-:Y:S05]  /*2a7e70*/  BSYNC.RECONVERGENT B3 ;  /* 0x0000000000037941 */ /* 0x000fea0003800200 */
.L_x_13993:
        /* <DEDUP_REMOVED lines=25> */
.L_x_13997:
[----:B------:R-:W-:Y:S05]  /*2a8010*/  BSYNC.RECONVERGENT B3 ;  /* 0x0000000000037941 */ /* 0x000fea0003800200 */
.L_x_13996:
[----:B------:R2:W-:Y:S01]  /*2a8020*/  STL [UR45], R6 ;  /* 0x00000006ff007987 */ /* 0x0005e2000810082d */
[----:B------:R-:W-:Y:S05]  /*2a8030*/  BRA `(.L_x_13998) ;  /* 0x00000000000c7947 */ /* 0x000fea0003800000 */
.L_x_13992:
[----:B------:R-:W-:-:S05]  /*2a8040*/  LEA R4, P0, R41, R20, 0x2 ;  /* 0x0000001429047211 */ /* 0x000fca00078010ff */
[----:B------:R-:W-:-:S05]  /*2a8050*/  IMAD.X R5, RZ, RZ, R21, P0 ;  /* 0x000000ffff057224 */ /* 0x000fca00000e0615 */
[----:B------:R0:W-:Y:S03]  /*2a8060*/  ST.E desc[UR36][R4.64+0x20], RZ ;  /* 0x000020ff04007985 */ /* 0x0001e6000c101924 */
.L_x_13998:
[----:B------:R-:W-:Y:S05]  /*2a8070*/  BSYNC.RECONVERGENT B2 ;  /* 0x0000000000027941 */ /* 0x000fea0003800200 */
.L_x_13991:
[----:B------:R-:W-:-:S05]  /*2a8080*/  VIADD R15, R15, 0x2 ;  /* 0x000000020f0f7836 */ /* 0x000fca0000000000 */
[----:B------:R-:W-:-:S13]  /*2a8090*/  ISETP.NE.AND P0, PT, R15, R10, PT ;  /* 0x0000000a0f00720c */ /* 0x000fda0003f05270 */
[----:B------:R-:W-:Y:S05]  /*2a80a0*/  @P0 BRA `(.L_x_13999) ;  /* 0xfffffff400380947 */ /* 0x000fea000383ffff */
.L_x_13983:
[----:B------:R-:W-:Y:S05]  /*2a80b0*/  BSYNC B0 ;  /* 0x0000000000007941 */ /* 0x000fea0003800000 */
.L_x_13982:
[----:B------:R-:W-:-:S04]  /*2a80c0*/  LOP3.LUT R8, R8, 0x1, RZ, 0xc0, !PT ;  /* 0x0000000108087812 */ /* 0x000fc800078ec0ff */
[----:B------:R-:W-:-:S13]  /*2a80d0*/  ISETP.NE.U32.AND P0, PT, R8, 0x1, PT ;  /* 0x000000010800780c */ /* 0x000fda0003f05070 */
[----:B------:R-:W-:Y:S05]  /*2a80e0*/  @P0 BRA `(.L_x_13981) ;  /* 0x0000000400480947 */ /* 0x000fea0003800000 */
        /* <DEDUP_REMOVED lines=46> */
.L_x_14002:
[----:B------:R-:W-:Y:S01]  /*2a83d0*/  IMAD.MOV.U32 R4, RZ, RZ, 0x5272 ;  /* 0x00005272ff047424 */ /* 0x000fe200078e00ff */
[----:B------:R-:W-:Y:S01]  /*2a83e0*/  PLOP3.LUT P0, PT, PT, PT, PT, 0x8, 0x80 ;  /* 0x000000000080781c */ /* 0x000fe20003f0e170 */
[----:B------:R-:W-:-:S03]  /*2a83f0*/  IMAD.MOV.U32 R15, RZ, RZ, -0x1 ;  /* 0xffffffffff0f7424 */ /* 0x000fc600078e00ff */
[----:B------:R0:W-:Y:S09]  /*2a8400*/  STL [UR45], R4 ;  /* 0x00000004ff007987 */ /* 0x0001f2000810082d */
.L_x_14003:
[----:B------:R-:W-:Y:S05]  /*2a8410*/  BSYNC.RECONVERGENT B0 ;  /* 0x0000000000007941 */ /* 0x000fea0003800200 */
.L_x_14001:
        /* <DEDUP_REMOVED lines=25> */
.L_x_14005:
[----:B------:R-:W-:Y:S05]  /*2a85b0*/  BSYNC.RECONVERGENT B0 ;  /* 0x0000000000007941 */ /* 0x000fea0003800200 */
.L_x_14004:
[----:B------:R4:W-:Y:S01]  /*2a85c0*/  STL [UR45], R6 ;  /* 0x00000006ff007987 */ /* 0x0009e2000810082d */
[----:B------:R-:W-:Y:S05]  /*2a85d0*/  BRA `(.L_x_13981) ;  /* 0x00000000000c7947 */ /* 0x000fea0003800000 */
.L_x_14000:
[----:B------:R-:W-:-:S05]  /*2a85e0*/  LEA R4, P0, R10, R14, 0x2 ;  /* 0x0000000e0a047211 */ /* 0x000fca00078010ff */
[----:B------:R-:W-:-:S05]  /*2a85f0*/  IMAD.X R5, RZ, RZ, R15, P0 ;  /* 0x000000ffff057224 */ /* 0x000fca00000e060f */
[----:B------:R3:W-:Y:S03]  /*2a8600*/  ST.E desc[UR36][R4.64+0x20], RZ ;  /* 0x000020ff04007985 */ /* 0x0007e6000c101924 */
.L_x_13981:
[----:B------:R-:W-:Y:S05]  /*2a8610*/  BSYNC B1 ;  /* 0x0000000000017941 */ /* 0x000fea0003800000 */
.L_x_13980:
[----:B------:R-:W-:Y:S01]  /*2a8620*/  ISETP.GE.AND P0, PT, R0, 0x1, PT ;  /* 0x000000010000780c */ /* 0x000fe20003f06270 */
[----:B------:R-:W-:-:S12]  /*2a8630*/  BSSY B0, `(.L_x_14006) ;  /* 0x00000bd000007945 */ /* 0x000fd80003800000 */
[----:B------:R-:W-:Y:S05]  /*2a8640*/  @!P0 BRA `(.L_x_14007) ;  /* 0x0000000800ec8947 */ /* 0x000fea0003800000 */
[----:B-----5:R-:W-:Y:S01]  /*2a8650*/  ISETP.NE.AND P2, PT, R13, -0x1, PT ;  /* 0xffffffff0d00780c */ /* 0x020fe20003f45270 */
[----:B-1----:R-:W-:-:S12]  /*2a8660*/  IMAD.MOV.U32 R15, RZ, RZ, RZ ;  /* 0x000000ffff0f7224 */ /* 0x002fd800078e00ff */
.L_x_14022:
        /* <DEDUP_REMOVED lines=57> */
.L_x_14012:
[----:B------:R-:W-:Y:S05]  /*2a8a00*/  BSYNC.RECONVERGENT B2 ;  /* 0x0000000000027941 */ /* 0x000fea0003800200 */
.L_x_14011:
        /* <DEDUP_REMOVED lines=26> */
.L_x_14014:
[----:B------:R-:W-:Y:S05]  /*2a8bb0*/  BSYNC.RECONVERGENT B2 ;  /* 0x0000000000027941 */ /* 0x000fea0003800200 */
.L_x_14013:
[----:B------:R1:W-:Y:S01]  /*2a8bc0*/  STL [UR45], R6 ;  /* 0x00000006ff007987 */ /* 0x0003e2000810082d */
[----:B------:R-:W-:Y:S01]  /*2a8bd0*/  PRMT R33, RZ, 0x7610, R33 ;  /* 0x00007610ff217816 */ /* 0x000fe20000000021 */
[----:B------:R-:W-:Y:S06]  /*2a8be0*/  BRA `(.L_x_14009) ;  /* 0x00000000000c7947 */ /* 0x000fec0003800000 */
.L_x_14010:
[----:B------:R-:W-:-:S05]  /*2a8bf0*/  IADD3 R4, P0, PT, R8, R20, RZ ;  /* 0x0000001408047210 */ /* 0x000fca0007f1e0ff */
[----:B------:R-:W-:-:S05]  /*2a8c00*/  IMAD.X R5, RZ, RZ, R21, P0 ;  /* 0x000000ffff057224 */ /* 0x000fca00000e0615 */
[----:B------:R3:W5:Y:S03]  /*2a8c10*/  LD.E.U8 R33, desc[UR36][R4.64+0x20] ;  /* 0x0000202404217980 */ /* 0x000766000c101100 */
.L_x_14009:
[----:B------:R-:W-:Y:S05]  /*2a8c20*/  BSYNC.RECONVERGENT B1 ;  /* 0x0000000000017941 */ /* 0x000fea0003800200 */
.L_x_14008:
        /* <DEDUP_REMOVED lines=55> */
.L_x_14019:
[----:B------:R-:W-:Y:S05]  /*2a8fa0*/  BSYNC.RECONVERGENT B2 ;  /* 0x0000000000027941 */ /* 0x000fea0003800200 */
.L_x_14018:
        /* <DEDUP_REMOVED lines=26> */
.L_x_14021:
[----:B------:R-:W-:Y:S05]  /*2a9150*/  BSYNC.RECONVERGENT B2 ;  /* 0x0000000000027941 */ /* 0x000fea0003800200 */
.L_x_14020:
[----:B------:R1:W-:Y:S01]  /*2a9160*/  STL [UR45], R6 ;  /* 0x00000006ff007987 */ /* 0x0003e2000810082d */
[----:B------:R-:W-:Y:S05]  /*2a9170*/  BRA `(.L_x_14016) ;  /* 0x0000000000107947 */ /* 0x000fea0003800000 */
.L_x_14017:
[----:B------:R-:W-:-:S05]  /*2a9180*/  IADD3 R4, P0, PT, R8, R20, RZ ;  /* 0x0000001408047210 */ /* 0x000fca0007f1e0ff */
[----:B------:R-:W-:-:S05]  /*2a9190*/  IMAD.X R5, RZ, RZ, R21, P0 ;  /* 0x000000ffff057224 */ /* 0x000fca00000e0615 */
[----:B------:R3:W-:Y:S04]  /*2a91a0*/  ST.E desc[UR36][R4.64+0x20], RZ ;  /* 0x000020ff04007985 */ /* 0x0007e8000c101924 */
[----:B-----5:R3:W-:Y:S02]  /*2a91b0*/  ST.E.U8 desc[UR36][R4.64+0x20], R33 ;  /* 0x0000202104007985 */ /* 0x0207e4000c101124 */
.L_x_14016:
[----:B------:R-:W-:Y:S05]  /*2a91c0*/  BSYNC.RECONVERGENT B1 ;  /* 0x0000000000017941 */ /* 0x000fea0003800200 */
.L_x_14015:
[----:B------:R-:W-:-:S05]  /*2a91d0*/  VIADD R15, R15, 0x1 ;  /* 0x000000010f0f7836 */ /* 0x000fca0000000000 */
[----:B------:R-:W-:-:S13]  /*2a91e0*/  ISETP.NE.AND P0, PT, R15, R0, PT ;  /* 0x000000000f00720c */ /* 0x000fda0003f05270 */
[----:B------:R-:W-:Y:S05]  /*2a91f0*/  @P0 BRA `(.L_x_14022) ;  /* 0xfffffff4001c0947 */ /* 0x000fea000383ffff */
.L_x_14007:
[----:B------:R-:W-:Y:S05]  /*2a9200*/  BSYNC B0 ;  /* 0x0000000000007941 */ /* 0x000fea0003800000 */
.L_x_14006:
[----:B------:R-:W-:Y:S01]  /*2a9210*/  ISETP.GE.AND P0, PT, R9, 0x1, PT ;  /* 0x000000010900780c */ /* 0x000fe20003f06270 */
[----:B------:R-:W-:-:S12]  /*2a9220*/  BSSY B0, `(.L_x_14023) ;  /* 0x00000be000007945 */ /* 0x000fd80003800000 */
[----:B------:R-:W-:Y:S05]  /*2a9230*/  @!P0 BRA `(.L_x_14024) ;  /* 0x0000000800f08947 */ /* 0x000fea0003800000 */
[----:B-----5:R-:W-:Y:S01]  /*2a9240*/  ISETP.NE.AND P2, PT, R11, -0x1, PT ;  /* 0xffffffff0b00780c */ /* 0x020fe20003f45270 */
[----:B0-----:R-:W-:-:S12]  /*2a9250*/  IMAD.MOV.U32 R8, RZ, RZ, RZ ;  /* 0x000000ffff087224 */ /* 0x001fd800078e00ff */
.L_x_14039:
        /* <DEDUP_REMOVED lines=56> */
.L_x_14029:
[----:B------:R-:W-:Y:S05]  /*2a95e0*/  BSYNC.RECONVERGENT B2 ;  /* 0x0000000000027941 */ /* 0x000fea0003800200 */
.L_x_14028:
        /* <DEDUP_REMOVED lines=26> */
.L_x_14031:
[----:B------:R-:W-:Y:S05]  /*2a9790*/  BSYNC.RECONVERGENT B2 ;  /* 0x0000000000027941 */ /* 0x000fea0003800200 */
.L_x_14030:
[----:B------:R1:W-:Y:S01]  /*2a97a0*/  STL [UR45], R6 ;  /* 0x00000006ff007987 */ /* 0x0003e2000810082d */
[----:B------:R-:W-:Y:S01]  /*2a97b0*/  PRMT R15, RZ, 0x7610, R15 ;  /* 0x00007610ff0f7816 */ /* 0x000fe2000000000f */
[----:B------:R-:W-:Y:S06]  /*2a97c0*/  BRA `(.L_x_14026) ;  /* 0x00000000000c7947 */ /* 0x000fec0003800000 */
.L_x_14027:
[----:B------:R-:W-:-:S05]  /*2a97d0*/  LEA R4, P0, R8, R12, 0x2 ;  /* 0x0000000c08047211 */ /* 0x000fca00078010ff */
[----:B------:R-:W-:-:S05]  /*2a97e0*/  IMAD.X R5, RZ, RZ, R13, P0 ;  /* 0x000000ffff057224 */ /* 0x000fca00000e060d */
[----:B------:R3:W5:Y:S03]  /*2a97f0*/  LD.E.U8 R15, desc[UR36][R4.64+0x20] ;  /* 0x00002024040f7980 */ /* 0x000766000c101100 */
.L_x_14026:
[----:B------:R-:W-:Y:S05]  /*2a9800*/  BSYNC.RECONVERGENT B1 ;  /* 0x0000000000017941 */ /* 0x000fea0003800200 */
.L_x_14025:
        /* <DEDUP_REMOVED lines=57> */
.L_x_14036:
[----:B------:R-:W-:Y:S05]  /*2a9ba0*/  BSYNC.RECONVERGENT B2 ;  /* 0x0000000000027941 */ /* 0x000fea0003800200 */
.L_x_14035:
        /* <DEDUP_REMOVED lines=26> */
.L_x_14038:
[----:B------:R-:W-:Y:S05]  /*2a9d50*/  BSYNC.RECONVERGENT B2 ;  /* 0x0000000000027941 */ /* 0x000fea0003800200 */
.L_x_14037:
[----:B------:R1:W-:Y:S01]  /*2a9d60*/  STL [UR45], R6 ;  /* 0x00000006ff007987 */ /* 0x0003e2000810082d */
[----:B------:R-:W-:Y:S05]  /*2a9d70*/  BRA `(.L_x_14033) ;  /* 0x0000000000107947 */ /* 0x000fea0003800000 */
.L_x_14034:
[----:B------:R-:W-:-:S05]  /*2a9d80*/  LEA R4, P0, R37, R12, 0x2 ;  /* 0x0000000c25047211 */ /* 0x000fca00078010ff */
[----:B------:R-:W-:-:S05]  /*2a9d90*/  IMAD.X R5, RZ, RZ, R13, P0 ;  /* 0x000000ffff057224 */ /* 0x000fca00000e060d */
[----:B------:R3:W-:Y:S04]  /*2a9da0*/  ST.E desc[UR36][R4.64+0x20], RZ ;  /* 0x000020ff04007985 */ /* 0x0007e8000c101924 */
[----:B-----5:R3:W-:Y:S02]  /*2a9db0*/  ST.E.U8 desc[UR36][R4.64+0x20], R15 ;  /* 0x0000200f04007985 */ /* 0x0207e4000c101124 */
.L_x_14033:
[----:B------:R-:W-:Y:S05]  /*2a9dc0*/  BSYNC.RECONVERGENT B1 ;  /* 0x0000000000017941 */ /* 0x000fea0003800200 */
.L_x_14032:
[----:B------:R-:W-:-:S05]  /*2a9dd0*/  VIADD R8, R8, 0x1 ;  /* 0x0000000108087836 */ /* 0x000fca0000000000 */
[----:B------:R-:W-:-:S13]  /*2a9de0*/  ISETP.NE.AND P0, PT, R8, R9, PT ;  /* 0x000000090800720c */ /* 0x000fda0003f05270 */
[----:B------:R-:W-:Y:S05]  /*2a9df0*/  @P0 BRA `(.L_x_14039) ;  /* 0xfffffff400180947 */ /* 0x000fea000383ffff */
.L_x_14024:
[----:B------:R-:W-:Y:S05]  /*2a9e00*/  BSYNC B0 ;  /* 0x0000000000007941 */ /* 0x000fea0003800000 */
.L_x_14023:
        /* <DEDUP_REMOVED lines=79> */
.L_x_14063:
        /* <DEDUP_REMOVED lines=52> */
.L_x_14051:
[----:B------:R-:W-:Y:S05]  /*2aa640*/  BSYNC.RECONVERGENT B5 ;  /* 0x0000000000057941 */ /* 0x000fea0003800200 */
.L_x_14050:
        /* <DEDUP_REMOVED lines=26> */
.L_x_14053:
[----:B------:R-:W-:Y:S05]  /*2aa7f0*/  BSYNC.RECONVERGENT B5 ;  /* 0x0000000000057941 */ /* 0x000fea0003800200 */
.L_x_14052:
[----:B------:R2:W-:Y:S01]  /*2aa800*/  STL [UR45], R6 ;  /* 0x00000006ff007987 */ /* 0x0005e2000810082d */
[----:B------:R-:W-:Y:S05]  /*2aa810*/  BRA `(.L_x_14054) ;  /* 0x00000000000c7947 */ /* 0x000fea0003800000 */
.L_x_14049:
[----:B------:R-:W-:-:S05]  /*2aa820*/  LEA R4, P0, R15, R20, 0x2 ;  /* 0x000000140f047211 */ /* 0x000fca00078010ff */
[----:B------:R-:W-:-:S05]  /*2aa830*/  IMAD.X R5, RZ, RZ, R21, P0 ;  /* 0x000000ffff057224 */ /* 0x000fca00000e0615 */
[----:B------:R3:W-:Y:S03]  /*2aa840*/  ST.E desc[UR36][R4.64+0x20], RZ ;  /* 0x000020ff04007985 */ /* 0x0007e6000c101924 */
.L_x_14054:
[----:B------:R-:W-:Y:S05]  /*2aa850*/  BSYNC.RECONVERGENT B4 ;  /* 0x0000000000047941 */ /* 0x000fea0003800200 */
.L_x_14048:
        /* <DEDUP_REMOVED lines=52> */
.L_x_14058:
[----:B------:R-:W-:Y:S01]  /*2aaba0*/  IMAD.MOV.U32 R4, RZ, RZ, 0x5272 ;  /* 0x00005272ff047424 */ /* 0x000fe200078e00ff */
[----:B------:R-:W-:Y:S01]  /*2aabb0*/  PLOP3.LUT P0, PT, PT, PT, PT, 0x8, 0x80 ;  /* 0x000000000080781c */ /* 0x000fe20003f0e170 */
[----:B------:R-:W-:-:S03]  /*2aabc0*/  IMAD.MOV.U32 R21, RZ, RZ, -0x1 ;  /* 0xffffffffff157424 */ /* 0x000fc600078e00ff */
[----:B------:R0:W-:Y:S09]  /*2aabd0*/  STL [UR45], R4 ;  /* 0x00000004ff007987 */ /* 0x0001f2000810082d */
.L_x_14059:
[----:B------:R-:W-:Y:S05]  /*2aabe0*/  BSYNC.RECONVERGENT B5 ;  /* 0x0000000000057941 */ /* 0x000fea0003800200 */
.L_x_14057:
        /* <DEDUP_REMOVED lines=25> */
.L_x_14061:
[----:B------:R-:W-:Y:S05]  /*2aad80*/  BSYNC.RECONVERGENT B5 ;  /* 0x0000000000057941 */ /* 0x000fea0003800200 */
.L_x_14060:
[----:B------:R2:W-:Y:S01]  /*2aad90*/  STL [UR45], R6 ;  /* 0x00000006ff007987 */ /* 0x0005e2000810082d */
[----:B------:R-:W-:Y:S05]  /*2aada0*/  BRA `(.L_x_14062) ;  /* 0x00000000000c7947 */ /* 0x000fea0003800000 */
.L_x_14056:
[----:B------:R-:W-:-:S05]  /*2aadb0*/  LEA R4, P0, R41, R20, 0x2 ;  /* 0x0000001429047211 */ /* 0x000fca00078010ff */
[----:B------:R-:W-:-:S05]  /*2aadc0*/  IMAD.X R5, RZ, RZ, R21, P0 ;  /* 0x000000ffff057224 */ /* 0x000fca00000e0615 */
[----:B------:R0:W-:Y:S03]  /*2aadd0*/  ST.E desc[UR36][R4.64+0x20], RZ ;  /* 0x000020ff04007985 */ /* 0x0001e6000c101924 */
.L_x_14062:
[----:B------:R-:W-:Y:S05]  /*2aade0*/  BSYNC.RECONVERGENT B4 ;  /* 0x0000000000047941 */ /* 0x000fea0003800200 */
.L_x_14055:
[----:B------:R-:W-:-:S05]  /*2aadf0*/  VIADD R15, R15, 0x2 ;  /* 0x000000020f0f7836 */ /* 0x000fca0000000000 */
[----:B------:R-:W-:-:S13]  /*2aae00*/  ISETP.NE.AND P0, PT, R15, R8, PT ;  /* 0x000000080f00720c */ /* 0x000fda0003f05270 */
[----:B------:R-:W-:Y:S05]  /*2aae10*/  @P0 BRA `(.L_x_14063) ;  /* 0xfffffff400380947 */ /* 0x000fea000383ffff */
.L_x_14047:
[----:B------:R-:W-:Y:S05]  /*2aae20*/  BSYNC B0 ;  /* 0x0000000000007941 */ /* 0x000fea0003800000 */
.L_x_14046:
        /* <DEDUP_REMOVED lines=50> */
.L_x_14067:
[----:B------:R-:W-:Y:S01]  /*2ab150*/  IMAD.MOV.U32 R4, RZ, RZ, 0x5272 ;  /* 0x00005272ff047424 */ /* 0x000fe200078e00ff */
[----:B------:R-:W-:Y:S01]  /*2ab160*/  PLOP3.LUT P0, PT, PT, PT, PT, 0x8, 0x80 ;  /* 0x000000000080781c */ /* 0x000fe20003f0e170 */
[----:B------:R-:W-:-:S03]  /*2ab170*/  IMAD.MOV.U32 R15, RZ, RZ, -0x1 ;  /* 0xffffffffff0f7424 */ /* 0x000fc600078e00ff */
[----:B------:R0:W-:Y:S09]  /*2ab180*/  STL [UR45], R4 ;  /* 0x00000004ff007987 */ /* 0x0001f2000810082d */
.L_x_14068:
[----:B------:R-:W-:Y:S05]  /*2ab190*/  BSYNC.RECONVERGENT B4 ;  /* 0x0000000000047941 */ /* 0x000fea0003800200 */
.L_x_14066:
        /* <DEDUP_REMOVED lines=25> */
.L_x_14070:
[----:B------:R-:W-:Y:S05]  /*2ab330*/  BSYNC.RECONVERGENT B4 ;  /* 0x0000000000047941 */ /* 0x000fea0003800200 */
.L_x_14069:
[----:B------:R3:W-:Y:S01]  /*2ab340*/  STL [UR45], R6 ;  /* 0x00000006ff007987 */ /* 0x0007e2000810082d */
[----:B------:R-:W-:Y:S05]  /*2ab350*/  BRA `(.L_x_14064) ;  /* 0x00000000000c7947 */ /* 0x000fea0003800000 */
.L_x_14065:
[----:B------:R-:W-:-:S05]  /*2ab360*/  LEA R8, P0, R8, R14, 0x2 ;  /* 0x0000000e08087211 */ /* 0x000fca00078010ff */
[----:B------:R-:W-:-:S05]  /*2ab370*/  IMAD.X R9, RZ, RZ, R15, P0 ;  /* 0x000000ffff097224 */ /* 0x000fca00000e060f */
[----:B------:R4:W-:Y:S03]  /*2ab380*/  ST.E desc[UR36][R8.64+0x20], RZ ;  /* 0x000020ff08007985 */ /* 0x0009e6000c101924 */
.L_x_14064:
[----:B------:R-:W-:Y:S05]  /*2ab390*/  BSYNC.RECONVERGENT B0 ;  /* 0x0000000000007941 */ /* 0x000fea0003800200 */
.L_x_14044:
[----:B------:R-:W-:-:S13]  /*2ab3a0*/  ISETP.GE.AND P0, PT, R0, 0x1, PT ;  /* 0x000000010000780c */ /* 0x000fda0003f06270 */
[----:B------:R-:W-:Y:S05]  /*2ab3b0*/  @!P0 BREAK B1 ;  /* 0x0000000000018942 */ /* 0x000fea0003800000 */
[----:B------:R-:W-:Y:S05]  /*2ab3c0*/  @!P0 BRA `(.L_x_14045) ;  /* 0x0000000800f08947 */ /* 0x000fea0003800000 */
[----:B------:R-:W-:Y:S05]  /*2ab3d0*/  BSYNC B1 ;  /* 0x0000000000017941 */ /* 0x000fea0003800000 */
.L_x_14043:
[----:B------:R-:W-:Y:S01]  /*2ab3e0*/  ISETP.NE.AND P2, PT, R3, -0x1, PT ;  /* 0xffffffff0300780c */ /* 0x000fe20003f45270 */
[----:B----4-:R-:W-:-:S12]  /*2ab3f0*/  IMAD.MOV.U32 R9, RZ, RZ, RZ ;  /* 0x000000ffff097224 */ /* 0x010fd800078e00ff */
.L_x_14085:
        /* <DEDUP_REMOVED lines=57> */
.L_x_14075:
[----:B------:R-:W-:Y:S05]  /*2ab790*/  BSYNC.RECONVERGENT B1 ;  /* 0x0000000000017941 */ /* 0x000fea0003800200 */
.L_x_14074:
        /* <DEDUP_REMOVED lines=26> */
.L_x_14077:
[----:B------:R-:W-:Y:S05]  /*2ab940*/  BSYNC.RECONVERGENT B1 ;  /* 0x0000000000017941 */ /* 0x000fea0003800200 */
.L_x_14076:
[----:B------:R1:W-:Y:S01]  /*2ab950*/  STL [UR45], R6 ;  /* 0x00000006ff007987 */ /* 0x0003e2000810082d */
[----:B------:R-:W-:Y:S01]  /*2ab960*/  PRMT R21, RZ, 0x7610, R21 ;  /* 0x00007610ff157816 */ /* 0x000fe20000000015 */
[----:B------:R-:W-:Y:S06]  /*2ab970*/  BRA `(.L_x_14072) ;  /* 0x00000000000c7947 */ /* 0x000fec0003800000 */
.L_x_14073:
[----:B------:R-:W-:-:S05]  /*2ab980*/  IADD3 R4, P0, PT, R8, R14, RZ ;  /* 0x0000000e08047210 */ /* 0x000fca0007f1e0ff */
[----:B------:R-:W-:-:S05]  /*2ab990*/  IMAD.X R5, RZ, RZ, R15, P0 ;  /* 0x000000ffff057224 */ /* 0x000fca00000e060f */
[----:B------:R4:W5:Y:S03]  /*2ab9a0*/  LD.E.U8 R21, desc[UR36][R4.64+0x20] ;  /* 0x0000202404157980 */ /* 0x000966000c101100 */
.L_x_14072:
[----:B------:R-:W-:Y:S05]  /*2ab9b0*/  BSYNC.RECONVERGENT B0 ;  /* 0x0000000000007941 */ /* 0x000fea0003800200 */
.L_x_14071:
        /* <DEDUP_REMOVED lines=55> */
.L_x_14082:
[----:B------:R-:W-:Y:S05]  /*2abd30*/  BSYNC.RECONVERGENT B1 ;  /* 0x0000000000017941 */ /* 0x000fea0003800200 */
.L_x_14081:
        /* <DEDUP_REMOVED lines=26> */
.L_x_14084:
[----:B------:R-:W-:Y:S05]  /*2abee0*/  BSYNC.RECONVERGENT B1 ;  /* 0x0000000000017941 */ /* 0x000fea0003800200 */
.L_x_14083:
[----:B------:R4:W-:Y:S01]  /*2abef0*/  STL [UR45], R6 ;  /* 0x00000006ff007987 */ /* 0x0009e2000810082d */
[----:B------:R-:W-:Y:S05]  /*2abf00*/  BRA `(.L_x_14079) ;  /* 0x0000000000107947 */ /* 0x000fea0003800000 */
.L_x_14080:
[----:B------:R-:W-:-:S05]  /*2abf10*/  IADD3 R4, P0, PT, R8, R14, RZ ;  /* 0x0000000e08047210 */ /* 0x000fca0007f1e0ff */
[----:B------:R-:W-:-:S05]  /*2abf20*/  IMAD.X R5, RZ, RZ, R15, P0 ;  /* 0x000000ffff057224 */ /* 0x000fca00000e060f */
[----:B------:R0:W-:Y:S04]  /*2abf30*/  ST.E desc[UR36][R4.64+0x20], RZ ;  /* 0x000020ff04007985 */ /* 0x0001e8000c101924 */
[----:B-----5:R0:W-:Y:S02]  /*2abf40*/  ST.E.U8 desc[UR36][R4.64+0x20], R21 ;  /* 0x0000201504007985 */ /* 0x0201e4000c101124 */
.L_x_14079:
[----:B------:R-:W-:Y:S05]  /*2abf50*/  BSYNC.RECONVERGENT B0 ;  /* 0x0000000000007941 */ /* 0x000fea0003800200 */
.L_x_14078:
[----:B------:R-:W-:-:S05]  /*2abf60*/  VIADD R9, R9, 0x1 ;  /* 0x0000000109097836 */ /* 0x000fca0000000000 */
[----:B------:R-:W-:-:S13]  /*2abf70*/  ISETP.NE.AND P0, PT, R9, R0, PT ;  /* 0x000000000900720c */ /* 0x000fda0003f05270 */
[----:B------:R-:W-:Y:S05]  /*2abf80*/  @P0 BRA `(.L_x_14085) ;  /* 0xfffffff4001c0947 */ /* 0x000fea000383ffff */
.L_x_14045:
[----:B------:R-:W-:Y:S05]  /*2abf90*/  BSYNC B2 ;  /* 0x0000000000027941 */ /* 0x000fea0003800000 */
.L_x_14042:
[----:B------:R-:W0:Y:S01]  /*2abfa0*/  S2UR UR5, SR_CgaCtaId ;  /* 0x00000000000579c3 */ /* 0x000e220000008800 */
[----:B------:R-:W-:Y:S02]  /*2abfb0*/  UMOV UR4, 0x400 ;  /* 0x0000040000047882 */ /* 0x000fe40000000000 */
[----:B0-----:R-:W-:-:S06]  /*2abfc0*/  ULEA UR4, UR5, UR4, 0x18 ;  /* 0x0000000405047291 */ /* 0x001fcc000f8ec0ff */
[----:B----4-:R-:W-:-:S05]  /*2abfd0*/  IMAD.U32 R9, RZ, RZ, UR4 ;  /* 0x00000004ff097e24 */ /* 0x010fca000f8e00ff */
[----:B-1----:R-:W0:Y:S02]  /*2abfe0*/  LDS.64 R4, [R9] ;  /* 0x0000000009047984 */ /* 0x002e240000000a00 */
[----:B0-----:R-:W-:-:S05]  /*2abff0*/  IMAD.WIDE R4, R11, 0x10, R4 ;  /* 0x000000100b047825 */ /* 0x001fca00078e0204 */
        /* <DEDUP_REMOVED lines=8> */
.L_x_14041:
[----:B------:R-:W-:Y:S05]  /*2ac080*/  BSYNC B3 ;  /* 0x0000000000037941 */ /* 0x000fea0003800000 */
.L_x_14040:
[----:B------:R-:W-:Y:S02]  /*2ac090*/  IMAD.MOV.U32 R12, RZ, RZ, 0x30 ;  /* 0x00000030ff0c7424 */ /* 0x000fe400078e00ff */
[----:B------:R-:W-:-:S05]  /*2ac0a0*/  IMAD.MOV.U32 R13, RZ, RZ, 0x0 ;  /* 0x00000000ff0d7424 */ /* 0x000fca00078e00ff */
        /* <DEDUP_REMOVED lines=46> */
.L_x_14087:
[----:B------:R-:W-:Y:S05]  /*2ac390*/  BSYNC.RECONVERGENT B0 ;  /* 0x0000000000007941 */ /* 0x000fea0003800200 */
.L_x_14086:
[----:B------:R-:W-:Y:S01]  /*2ac3a0*/  IMAD.MOV.U32 R4, RZ, RZ, R22 ;  /* 0x000000ffff047224 */ /* 0x000fe200078e0016 */
[----:B------:R-:W-:Y:S05]  /*2ac3b0*/  @!P0 BREAK B6 ;  /* 0x0000000000068942 */ /* 0x000fea0003800000 */
[----:B------:R-:W-:Y:S01]  /*2ac3c0*/  IMAD.MOV.U32 R5, RZ, RZ, 0x0 ;  /* 0x00000000ff057424 */ /* 0x000fe200078e00ff */
[----:B------:R-:W-:Y:S05]  /*2ac3d0*/  @!P0 BREAK B7 ;  /* 0x0000000000078942 */ /* 0x000fea0003800000 */
[----:B------:R-:W-:Y:S05]  /*2ac3e0*/  @!P0 BREAK B8 ;  /* 0x0000000000088942 */ /* 0x000fea0003800000 */
[----:B------:R-:W-:Y:S05]  /*2ac3f0*/  @!P0 BREAK B9 ;  /* 0x0000000000098942 */ /* 0x000fea0003800000 */
[----:B01----:R-:W-:Y:S05]  /*2ac400*/  @!P0 RET.REL.NODEC R4 `(_Z5entryPcS_PiPxS1_S0_S0_P19HostDeviceInterfacei) ;  /* 0xffffd53804fc8950 */ /* 0x003fea0003c3ffff */
[----:B------:R-:W0:Y:S02]  /*2ac410*/  LDS.128 R4, [R9] ;  /* 0x0000000009047984 */ /* 0x000e240000000c00 */
[----:B0-----:R-:W-:-:S05]  /*2ac420*/  IMAD.WIDE R10, R25, 0x10, R4 ;  /* 0x00000010190a7825 */ /* 0x001fca00078e0204 */
[----:B------:R-:W2:Y:S01]  /*2ac430*/  LD.E R15, desc[UR36][R10.64+0x2c] ;  /* 0x00002c240a0f7980 */ /* 0x000ea2000c101900 */
[----:B------:R-:W-:Y:S01]  /*2ac440*/  BSSY.RECONVERGENT B0, `(.L_x_14088) ;  /* 0x0000059000007945 */ /* 0x000fe20003800200 */
[----:B------:R-:W-:Y:S02]  /*2ac450*/  IMAD.MOV.U32 R0, RZ, RZ, R8 ;  /* 0x000000ffff007224 */ /* 0x000fe400078e0008 */
[----:B------:R-:W-:Y:S01]  /*2ac460*/  @!P1 IMAD.MOV.U32 R0, RZ, RZ, -0x1 ;  /* 0xffffffffff009424 */ /* 0x000fe200078e00ff */
[----:B--2---:R-:W-:-:S13]  /*2ac470*/  ISETP.NE.AND P2, PT, R15, -0x1, PT ;  /* 0xffffffff0f00780c */ /* 0x004fda0003f45270 */
[----:B------:R-:W-:Y:S01]  /*2ac480*/  @!P2 IMAD.MOV.U32 R14, RZ, RZ, 0x5368 ;  /* 0x00005368ff0ea424 */ /* 0x000fe200078e00ff */
        /* <DEDUP_REMOVED lines=48> */
.L_x_14092:
[----:B------:R-:W-:Y:S05]  /*2ac790*/  BSYNC.RECONVERGENT B1 ;  /* 0x0000000000017941 */ /* 0x000fea0003800200 */
.L_x_14091:
        /* <DEDUP_REMOVED lines=26> */
.L_x_14094:
[----:B------:R-:W-:Y:S05]  /*2ac940*/  BSYNC.RECONVERGENT B1 ;  /* 0x0000000000017941 */ /* 0x000fea0003800200 */
.L_x_14093:
[----:B------:R2:W-:Y:S01]  /*2ac950*/  STL [UR45], R6 ;  /* 0x00000006ff007987 */ /* 0x0005e2000810082d */
[----:B------:R-:W-:Y:S01]  /*2ac960*/  ISETP.EQ.AND P0, PT, R6, RZ, PT ;  /* 0x000000ff0600720c */ /* 0x000fe20003f02270 */
[----:B------:R-:W-:Y:S01]  /*2ac970*/  IMAD.MOV.U32 R3, RZ, RZ, RZ ;  /* 0x000000ffff037224 */ /* 0x000fe200078e00ff */
[----:B------:R-:W-:Y:S11]  /*2ac980*/  BRA `(.L_x_14089) ;  /* 0x0000000000107947 */ /* 0x000ff60003800000 */
.L_x_14090:
[----:B------:R-:W-:-:S05]  /*2ac990*/  IADD3 R4, P0, PT, R30, R10, RZ ;  /* 0x0000000a1e047210 */ /* 0x000fca0007f1e0ff */
[----:B------:R-:W-:-:S05]  /*2ac9a0*/  IMAD.X R5, RZ, RZ, R11, P0 ;  /* 0x000000ffff057224 */ /* 0x000fca00000e060b */
[----:B------:R1:W5:Y:S01]  /*2ac9b0*/  LD.E R3, desc[UR36][R4.64+0x20] ;  /* 0x0000202404037980 */ /* 0x000362000c101900 */
[----:B------:R-:W-:-:S13]  /*2ac9c0*/  PLOP3.LUT P0, PT, PT, PT, PT, 0x80, 0x8 ;  /* 0x000000000008781c */ /* 0x000fda0003f0f070 */
.L_x_14089:
[----:B------:R-:W-:Y:S05]  /*2ac9d0*/  BSYNC.RECONVERGENT B0 ;  /* 0x0000000000007941 */ /* 0x000fea0003800200 */
.L_x_14088:
[----:B-1----:R-:W-:Y:S01]  /*2ac9e0*/  IMAD.MOV.U32 R4, RZ, RZ, R22 ;  /* 0x000000ffff047224 */ /* 0x002fe200078e0016 */
[----:B------:R-:W-:Y:S05]  /*2ac9f0*/  @!P0 BREAK B6 ;  /* 0x0000000000068942 */ /* 0x000fea0003800000 */
[----:B------:R-:W-:Y:S01]  /*2aca00*/  IMAD.MOV.U32 R5, RZ, RZ, 0x0 ;  /* 0x00000000ff057424 */ /* 0x000fe200078e00ff */
[----:B------:R-:W-:Y:S05]  /*2aca10*/  @!P0 BREAK B7 ;  /* 0x0000000000078942 */ /* 0x000fea0003800000 */
[----:B------:R-:W-:Y:S05]  /*2aca20*/  @!P0 BREAK B8 ;  /* 0x0000000000088942 */ /* 0x000fea0003800000 */
[----:B------:R-:W-:Y:S05]  /*2aca30*/  @!P0 BREAK B9 ;  /* 0x0000000000098942 */ /* 0x000fea0003800000 */
[----:B0-2--5:R-:W-:Y:S05]  /*2aca40*/  @!P0 RET.REL.NODEC R4 `(_Z5entryPcS_PiPxS1_S0_S0_P19HostDeviceInterfacei) ;  /* 0xffffd534046c8950 */ /* 0x025fea0003c3ffff */
[----:B------:R-:W-:Y:S01]  /*2aca50*/  ISETP.NE.AND P0, PT, R3, -0x80000000, PT ;  /* 0x800000000300780c */ /* 0x000fe20003f05270 */
[----:B------:R-:W-:-:S12]  /*2aca60*/  BSSY B0, `(.L_x_14095) ;  /* 0x00008eb000007945 */ /* 0x000fd80003800000 */
[----:B------:R-:W-:Y:S05]  /*2aca70*/  @P0 BRA `(.L_x_14096) ;  /* 0x0000003800fc0947 */ /* 0x000fea0003800000 */
[----:B------:R-:W-:Y:S01]  /*2aca80*/  IMAD.MOV.U32 R10, RZ, RZ, 0x50 ;  /* 0x00000050ff0a7424 */ /* 0x000fe200078e00ff */
[----:B------:R-:W0:Y:S01]  /*2aca90*/  LDS.128 R4, [R9] ;  /* 0x0000000009047984 */ /* 0x000e220000000c00 */
[----:B------:R-:W-:-:S06]  /*2acaa0*/  IMAD.MOV.U32 R11, RZ, RZ, 0x0 ;  /* 0x00000000ff0b7424 */ /* 0x000fcc00078e00ff */
[----:B------:R-:W2:Y:S01]  /*2acab0*/  ATOMG.E.ADD.64.STRONG.GPU PT, R10, desc[UR36][R38.64+0x8], R10 ;  /* 0x8000080a260a79a8 */ /* 0x000ea200081ef524 */
[----:B------:R-:W-:Y:S01]  /*2acac0*/  BSSY B1, `(.L_x_14097) ;  /* 0x00000cb000017945 */ /* 0x000fe20003800000 */
        /* <DEDUP_REMOVED lines=22> */
.L_x_14114:
        /* <DEDUP_REMOVED lines=52> */
.L_x_14102:
[----:B------:R-:W-:Y:S05]  /*2acf70*/  BSYNC.RECONVERGENT B3 ;  /* 0x0000000000037941 */ /* 0x000fea0003800200 */
.L_x_14101:
        /* <DEDUP_REMOVED lines=26> */
.L_x_14104:
[----:B------:R-:W-:Y:S05]  /*2ad120*/  BSYNC.RECONVERGENT B3 ;  /* 0x0000000000037941 */ /* 0x000fea0003800200 */
.L_x_14103:
[----:B------:R2:W-:Y:S01]  /*2ad130*/  STL [UR45], R6 ;  /* 0x00000006ff007987 */ /* 0x0005e2000810082d */
[----:B------:R-:W-:Y:S05]  /*2ad140*/  BRA `(.L_x_14105) ;  /* 0x00000000000c7947 */ /* 0x000fea0003800000 */
.L_x_14100:
[----:B------:R-:W-:-:S05]  /*2ad150*/  LEA R4, P0, R8, R10, 0x2 ;  /* 0x0000000a08047211 */ /* 0x000fca00078010ff */
[----:B------:R-:W-:-:S05]  /*2ad160*/  IMAD.X R5, RZ, RZ, R11, P0 ;  /* 0x000000ffff057224 */ /* 0x000fca00000e060b */
[----:B------:R3:W-:Y:S03]  /*2ad170*/  ST.E desc[UR36][R4.64+0x20], RZ ;  /* 0x000020ff04007985 */ /* 0x0007e6000c101924 */
.L_x_14105:
[----:B------:R-:W-:Y:S05]  /*2ad180*/  BSYNC.RECONVERGENT B2 ;  /* 0x0000000000027941 */ /* 0x000fea0003800200 */
.L_x_14099:
[----:B------:R-:W-:-:S05]  /*2ad190*/  VIADD R35, R8, 0x1 ;  /* 0x0000000108237836 */ /* 0x000fca0000000000 */
[----:B------:R-:W-:-:S13]  /*2ad1a0*/  ISETP.NE.AND P0, PT, R35, 0xb, PT ;  /* 0x0000000b2300780c */ /* 0x000fda0003f05270 */
[----:B------:R-:W-:Y:S05]  /*2ad1b0*/  @!P0 BRA `(.L_x_14098) ;  /* 0x00000004006c8947 */ /* 0x000fea0003800000 */
        /* <DEDUP_REMOVED lines=51> */
.L_x_14109:
[----:B------:R-:W-:Y:S01]  /*2ad4f0*/  IMAD.MOV.U32 R4, RZ, RZ, 0x5272 ;  /* 0x00005272ff047424 */ /* 0x000fe200078e00ff */
[----:B------:R-:W-:Y:S01]  /*2ad500*/  PLOP3.LUT P0, PT, PT, PT, PT, 0x8, 0x80 ;  /* 0x000000000080781c */ /* 0x000fe20003f0e170 */
[----:B------:R-:W-:-:S03]  /*2ad510*/  IMAD.MOV.U32 R11, RZ, RZ, -0x1 ;  /* 0xffffffffff0b7424 */ /* 0x000fc600078e00ff */
[----:B------:R0:W-:Y:S09]  /*2ad520*/  STL [UR45], R4 ;  /* 0x00000004ff007987 */ /* 0x0001f2000810082d */
.L_x_14110:
[----:B------:R-:W-:Y:S05]  /*2ad530*/  BSYNC.RECONVERGENT B3 ;  /* 0x0000000000037941 */ /* 0x000fea0003800200 */
.L_x_14108:
        /* <DEDUP_REMOVED lines=25> */
.L_x_14112:
[----:B------:R-:W-:Y:S05]  /*2ad6d0*/  BSYNC.RECONVERGENT B3 ;  /* 0x0000000000037941 */ /* 0x000fea0003800200 */
.L_x_14111:
[----:B------:R2:W-:Y:S01]  /*2ad6e0*/  STL [UR45], R6 ;  /* 0x00000006ff007987 */ /* 0x0005e2000810082d */
[----:B------:R-:W-:Y:S01]  /*2ad6f0*/  VIADD R8, R8, 0x2 ;  /* 0x0000000208087836 */ /* 0x000fe20000000000 */
[----:B------:R-:W-:Y:S06]  /*2ad700*/  BRA `(.L_x_14113) ;  /* 0x0000000000107947 */ /* 0x000fec0003800000 */
.L_x_14107:
[----:B------:R-:W-:Y:S01]  /*2ad710*/  LEA R4, P0, R35, R10, 0x2 ;  /* 0x0000000a23047211 */ /* 0x000fe200078010ff */
[----:B------:R-:W-:-:S04]  /*2ad720*/  VIADD R8, R8, 0x2 ;  /* 0x0000000208087836 */ /* 0x000fc80000000000 */
[----:B------:R-:W-:-:S05]  /*2ad730*/  IMAD.X R5, RZ, RZ, R11, P0 ;  /* 0x000000ffff057224 */ /* 0x000fca00000e060b */
[----:B------:R0:W-:Y:S03]  /*2ad740*/  ST.E desc[UR36][R4.64+0x20], RZ ;  /* 0x000020ff04007985 */ /* 0x0001e6000c101924 */
.L_x_14113:
[----:B------:R-:W-:Y:S05]  /*2ad750*/  BSYNC.RECONVERGENT B2 ;  /* 0x0000000000027941 */ /* 0x000fea0003800200 */
.L_x_14106:
[----:B------:R-:W-:Y:S05]  /*2ad760*/  BRA `(.L_x_14114) ;  /* 0xfffffff400307947 */ /* 0x000fea000383ffff */
.L_x_14098:
[----:B------:R-:W-:Y:S05]  /*2ad770*/  BSYNC B1 ;  /* 0x0000000000017941 */ /* 0x000fea0003800000 */
.L_x_14097:
[----:B------:R-:W-:Y:S01]  /*2ad780*/  BSSY B1, `(.L_x_14115) ;  /* 0x00000c6000017945 */ /* 0x000fe20003800000 */
[----:B------:R-:W-:Y:S01]  /*2ad790*/  ISETP.NE.AND P2, PT, R3, -0x1, PT ;  /* 0xffffffff0300780c */ /* 0x000fe20003f45270 */
[----:B------:R-:W-:-:S12]  /*2ad7a0*/  IMAD.MOV.U32 R8, RZ, RZ, RZ ;  /* 0x000000ffff087224 */ /* 0x000fd800078e00ff */
.L_x_14133:
[----:B------:R-:W-:Y:S05]  /*2ad7b0*/  YIELD ;  /* 0x0000000000007946 */ /* 0x000fea0003800000 */
[----:B------:R-:W4:Y:S01]  /*2ad7c0*/  LDCU.64 UR4, c[0x4][0xc0] ;  /* 0x01001800ff0477ac */ /* 0x000f220008000a00 */
[----:B01-3--:R-:W-:Y:S01]  /*2ad7d0*/  @!P2 IMAD.MOV.U32 R4, RZ, RZ, 0x5368 ;  /* 0x00005368ff04a424 */ /* 0x00bfe200078e00ff */
[----:B------:R-:W-:Y:S04]  /*2ad7e0*/  BSSY.RECONVERGENT B2, `(.L_x_14116) ;  /* 0x000005a000027945 */ /* 0x000fe80003800200 */
[----:B------:R1:W-:Y:S01]  /*2ad7f0*/  @!P2 STL [UR45], R4 ;  /* 0x00000004ff00a987 */ /* 0x0003e2000810082d */
[----:B----4-:R-:W-:-:S05]  /*2ad800*/  IADD3 R10, P0, PT, R8, UR4, RZ ;  /* 0x00000004080a7c10 */ /* 0x010fca000ff1e0ff */
[----:B------:R-:W-:Y:S01]  /*2ad810*/  IMAD.X R11, RZ, RZ, UR5, P0 ;  /* 0x00000005ff0b7e24 */ /* 0x000fe200080e06ff */
[----:B-1----:R-:W-:Y:S07]  /*2ad820*/  @!P2 BRA `(.L_x_14117) ;  /* 0x000000040054a947 */ /* 0x002fee0003800000 */
        /* <DEDUP_REMOVED lines=50> */
.L_x_14120:
[----:B------:R-:W-:Y:S05]  /*2adb50*/  BSYNC.RECONVERGENT B3 ;  /* 0x0000000000037941 */ /* 0x000fea0003800200 */
.L_x_14119:
        /* <DEDUP_REMOVED lines=26> */
.L_x_14122:
[----:B------:R-:W-:Y:S05]  /*2add00*/  BSYNC.RECONVERGENT B3 ;  /* 0x0000000000037941 */ /* 0x000fea0003800200 */
.L_x_14121:
[----:B------:R1:W-:Y:S01]  /*2add10*/  STL [UR45], R6 ;  /* 0x00000006ff007987 */ /* 0x0003e2000810082d */
[----:B------:R-:W-:Y:S05]  /*2add20*/  BRA `(.L_x_14117) ;  /* 0x0000000000147947 */ /* 0x000fea0003800000 */
.L_x_14118:
[----:B------:R-:W2:Y:S01]  /*2add30*/  LDG.E.U8.CONSTANT R7, desc[UR36][R10.64] ;  /* 0x000000240a077981 */ /* 0x000ea2000c1e9100 */
[----:B------:R-:W-:-:S05]  /*2add40*/  LEA R4, P0, R8, R12, 0x2 ;  /* 0x0000000c08047211 */ /* 0x000fca00078010ff */
[----:B------:R-:W-:-:S05]  /*2add50*/  IMAD.X R5, RZ, RZ, R13, P0 ;  /* 0x000000ffff057224 */ /* 0x000fca00000e060d */
[----:B------:R3:W-:Y:S04]  /*2add60*/  ST.E desc[UR36][R4.64+0x20], RZ ;  /* 0x000020ff04007985 */ /* 0x0007e8000c101924 */
[----:B--2---:R3:W-:Y:S02]  /*2add70*/  ST.E.U8 desc[UR36][R4.64+0x20], R7 ;  /* 0x0000200704007985 */ /* 0x0047e4000c101124 */
.L_x_14117:
[----:B------:R-:W-:Y:S05]  /*2add80*/  BSYNC.RECONVERGENT B2 ;  /* 0x0000000000027941 */ /* 0x000fea0003800200 */
.L_x_14116:
[----:B------:R-:W-:-:S05]  /*2add90*/  VIADD R33, R8, 0x1 ;  /* 0x0000000108217836 */ /* 0x000fca0000000000 */
[----:B------:R-:W-:-:S13]  /*2adda0*/  ISETP.NE.AND P0, PT, R33, 0xb, PT ;  /* 0x0000000b2100780c */ /* 0x000fda0003f05270 */
[----:B------:R-:W-:Y:S05]  /*2addb0*/  @!P0 BRA `(.L_x_14123) ;  /* 0x0000000400888947 */ /* 0x000fea0003800000 */
        /* <DEDUP_REMOVED lines=9> */
[----:B------:R-:W2:Y:S02]  /*2ade50*/  LD.E R9, desc[UR36][R12.64+0xc] ;  /* 0x00000c240c097980 */ /* 0x000ea4000c101900 */
        /* <DEDUP_REMOVED lines=43> */
.L_x_14128:
[----:B------:R-:W-:Y:S01]  /*2ae110*/  IMAD.MOV.U32 R4, RZ, RZ, 0x5272 ;  /* 0x00005272ff047424 */ /* 0x000fe200078e00ff */
[----:B------:R-:W-:Y:S01]  /*2ae120*/  PLOP3.LUT P0, PT, PT, PT, PT, 0x8, 0x80 ;  /* 0x000000000080781c */ /* 0x000fe20003f0e170 */
[----:B------:R-:W-:-:S03]  /*2ae130*/  IMAD.MOV.U32 R11, RZ, RZ, -0x1 ;  /* 0xffffffffff0b7424 */ /* 0x000fc600078e00ff */
[----:B------:R0:W-:Y:S09]  /*2ae140*/  STL [UR45], R4 ;  /* 0x00000004ff007987 */ /* 0x0001f2000810082d */
.L_x_14129:
[----:B------:R-:W-:Y:S05]  /*2ae150*/  BSYNC.RECONVERGENT B3 ;  /* 0x0000000000037941 */ /* 0x000fea0003800200 */
.L_x_14127:
        /* <DEDUP_REMOVED lines=25> */
.L_x_14131:
[----:B------:R-:W-:Y:S05]  /*2ae2f0*/  BSYNC.RECONVERGENT B3 ;  /* 0x0000000000037941 */ /* 0x000fea0003800200 */
.L_x_14130:
[----:B------:R2:W-:Y:S01]  /*2ae300*/  STL [UR45], R6 ;  /* 0x00000006ff007987 */ /* 0x0005e2000810082d */
[----:B------:R-:W-:Y:S01]  /*2ae310*/  VIADD R8, R8, 0x2 ;  /* 0x0000000208087836 */ /* 0x000fe20000000000 */
[----:B------:R-:W-:Y:S06]  /*2ae320*/  BRA `(.L_x_14132) ;  /* 0x0000000000247947 */ /* 0x000fec0003800000 */
.L_x_14126:
[----:B------:R-:W-:Y:S01]  /*2ae330*/  LEA R4, P0, R33, R12, 0x2 ;  /* 0x0000000c21047211 */ /* 0x000fe200078010ff */
[----:B------:R-:W-:-:S04]  /*2ae340*/  VIADD R8, R8, 0x2 ;  /* 0x0000000208087836 */ /* 0x000fc80000000000 */
[----:B------:R-:W-:-:S05]  /*2ae350*/  IMAD.X R5, RZ, RZ, R13, P0 ;  /* 0x000000ffff057224 */ /* 0x000fca00000e060d */
[----:B------:R0:W-:Y:S04]  /*2ae360*/  ST.E desc[UR36][R4.64+0x20], RZ ;  /* 0x000020ff04007985 */ /* 0x0001e8000c101924 */
[----:B-----5:R0:W-:Y:S01]  /*2ae370*/  ST.E.U8 desc[UR36][R4.64+0x20], R11 ;  /* 0x0000200b04007985 */ /* 0x0201e2000c101124 */
[----:B------:R-:W-:Y:S05]  /*2ae380*/  BRA `(.L_x_14132) ;  /* 0x00000000000c7947 */ /* 0x000fea0003800000 */
.L_x_14125:
[----:B0--3--:R-:W-:Y:S02]  /*2ae390*/  IMAD.MOV.U32 R4, RZ, RZ, 0x5368 ;  /* 0x00005368ff047424 */ /* 0x009fe400078e00ff */
[----:B------:R-:W-:-:S03]  /*2ae3a0*/  VIADD R8, R8, 0x2 ;  /* 0x0000000208087836 */ /* 0x000fc60000000000 */
[----:B------:R3:W-:Y:S04]  /*2ae3b0*/  STL [UR45], R4 ;  /* 0x00000004ff007987 */ /* 0x0007e8000810082d */
.L_x_14132:
[----:B------:R-:W-:Y:S05]  /*2ae3c0*/  BSYNC.RECONVERGENT B2 ;  /* 0x0000000000027941 */ /* 0x000fea0003800200 */
.L_x_14124:
[----:B------:R-:W-:Y:S05]  /*2ae3d0*/  BRA `(.L_x_14133) ;  /* 0xfffffff000f47947 */ /* 0x000fea000383ffff */
.L_x_14123:
[----:B------:R-:W-:Y:S05]  /*2ae3e0*/  BSYNC B1 ;  /* 0x0000000000017941 */ /* 0x000fea0003800000 */
.L_x_14115:
[----:B------:R-:W-:Y:S02]  /*2ae3f0*/  IMAD.MOV.U32 R8, RZ, RZ, 0x30 ;  /* 0x00000030ff087424 */ /* 0x000fe400078e00ff */
[----:B------:R-:W-:-:S06]  /*2ae400*/  IMAD.MOV.U32 R9, RZ, RZ, 0x0 ;  /* 0x00000000ff097424 */ /* 0x000fcc00078e00ff */
[----:B------:R-:W4:Y:S01]  /*2ae410*/  ATOMG.E.ADD.64.STRONG.GPU PT, R8, desc[UR36][R38.64+0x8], R8 ;  /* 0x80000808260879a8 */ /* 0x000f2200081ef524 */
[----:B------:R-:W5:Y:S01]  /*2ae420*/  S2UR UR5, SR_CgaCtaId ;  /* 0x00000000000579c3 */ /* 0x000f620000008800 */
[----:B------:R-:W-:Y:S02]  /*2ae430*/  UMOV UR4, 0x400 ;  /* 0x0000040000047882 */ /* 0x000fe40000000000 */
[----:B-----5:R-:W-:-:S06]  /*2ae440*/  ULEA UR4, UR5, UR4, 0x18 ;  /* 0x0000000405047291 */ /* 0x020fcc000f8ec0ff */
[----:B------:R-:W-:-:S05]  /*2ae450*/  IMAD.U32 R12, RZ, RZ, UR4 ;  /* 0x00000004ff0c7e24 */ /* 0x000fca000f8e00ff */
[----:B0123--:R-:W0:Y:S01]  /*2ae460*/  LDS.128 R4, [R12] ;  /* 0x000000000c047984 */ /* 0x00fe220000000c00 */
[----:B----4-:R-:W-:-:S05]  /*2ae470*/  IADD3 R11, P0, PT, R8, 0x38, RZ ;  /* 0x00000038080b7810 */ /* 0x010fca0007f1e0ff */
[--C-:B------:R-:W-:Y:S01]  /*2ae480*/  IMAD.X R13, RZ, RZ, R9.reuse, P0 ;  /* 0x000000ffff0d7224 */ /* 0x100fe200000e0609 */
[----:B0-----:R-:W-:Y:S02]  /*2ae490*/  ISETP.GE.U32.AND P0, PT, R11, R6, PT ;  /* 0x000000060b00720c */ /* 0x001fe40003f06070 */
[----:B------:R-:W-:Y:S02]  /*2ae4a0*/  SHF.R.U64 R11, R8, 0x4, R9 ;  /* 0x00000004080b7819 */ /* 0x000fe40000001209 */
[----:B------:R-:W-:-:S04]  /*2ae4b0*/  ISETP.GE.U32.AND.EX P0, PT, R13, R7, PT, P0 ;  /* 0x000000070d00720c */ /* 0x000fc80003f06100 */
[----:B------:R-:W-:-:S04]  /*2ae4c0*/  SEL R11, R11, 0xffffffff, !P0 ;  /* 0xffffffff0b0b7807 */ /* 0x000fc80004000000 */
[----:B------:R-:W-:-:S13]  /*2ae4d0*/  ISETP.NE.AND P0, PT, R11, -0x1, PT ;  /* 0xffffffff0b00780c */ /* 0x000fda0003f05270 */
[----:B------:R-:W-:Y:S02]  /*2ae4e0*/  @!P0 IMAD.MOV.U32 R6, RZ, RZ, 0x5368 ;  /* 0x00005368ff068424 */ /* 0x000fe400078e00ff */
[----:B------:R-:W-:Y:S02]  /*2ae4f0*/  @!P0 IMAD.MOV.U32 R11, RZ, RZ, -0x1 ;  /* 0xffffffffff0b8424 */ /* 0x000fe400078e00ff */
[----:B------:R-:W-:Y:S01]  /*2ae500*/  @!P0 IMAD.MOV.U32 R10, RZ, RZ, 0x5368 ;  /* 0x00005368ff0a8424 */ /* 0x000fe200078e00ff */
        /* <DEDUP_REMOVED lines=61> */
[----:B-1----:R-:W-:-:S07]  /*2ae8e0*/  IMAD.MOV.U32 R13, RZ, RZ, RZ ;  /* 0x000000ffff0d7224 */ /* 0x002fce00078e00ff */
.L_x_14156:
        /* <DEDUP_REMOVED lines=52> */
.L_x_14144:
[----:B------:R-:W-:Y:S05]  /*2aec30*/  BSYNC.RECONVERGENT B5 ;  /* 0x0000000000057941 */ /* 0x000fea0003800200 */
.L_x_14143:
        /* <DEDUP_REMOVED lines=26> */
.L_x_14146:
[----:B------:R-:W-:Y:S05]  /*2aede0*/  BSYNC.RECONVERGENT B5 ;  /* 0x0000000000057941 */ /* 0x000fea0003800200 */
.L_x_14145:
[----:B------:R2:W-:Y:S01]  /*2aedf0*/  STL [UR45], R6 ;  /* 0x00000006ff007987 */ /* 0x0005e2000810082d */
[----:B------:R-:W-:Y:S05]  /*2aee00*/  BRA `(.L_x_14147) ;  /* 0x00000000000c7947 */ /* 0x000fea0003800000 */
.L_x_14142:
[----:B------:R-:W-:-:S05]  /*2aee10*/  LEA R4, P0, R13, R14, 0x2 ;  /* 0x0000000e0d047211 */ /* 0x000fca00078010ff */
[----:B------:R-:W-:-:S05]  /*2aee20*/  IMAD.X R5, RZ, RZ, R15, P0 ;  /* 0x000000ffff057224 */ /* 0x000fca00000e060f */
[----:B------:R0:W-:Y:S03]  /*2aee30*/  ST.E desc[UR36][R4.64+0x20], RZ ;  /* 0x000020ff04007985 */ /* 0x0001e6000c101924 */
.L_x_14147:
[----:B------:R-:W-:Y:S05]  /*2aee40*/  BSYNC.RECONVERGENT B4 ;  /* 0x0000000000047941 */ /* 0x000fea0003800200 */
.L_x_14141:
        /* <DEDUP_REMOVED lines=52> */
.L_x_14151:
[----:B------:R-:W-:Y:S01]  /*2af190*/  IMAD.MOV.U32 R4, RZ, RZ, 0x5272 ;  /* 0x00005272ff047424 */ /* 0x000fe200078e00ff */
[----:B------:R-:W-:Y:S01]  /*2af1a0*/  PLOP3.LUT P0, PT, PT, PT, PT, 0x8, 0x80 ;  /* 0x000000000080781c */ /* 0x000fe20003f0e170 */
[----:B------:R-:W-:-:S03]  /*2af1b0*/  IMAD.MOV.U32 R15, RZ, RZ, -0x1 ;  /* 0xffffffffff0f7424 */ /* 0x000fc600078e00ff */
[----:B------:R0:W-:Y:S09]  /*2af1c0*/  STL [UR45], R4 ;  /* 0x00000004ff007987 */ /* 0x0001f2000810082d */
.L_x_14152:
[----:B------:R-:W-:Y:S05]  /*2af1d0*/  BSYNC.RECONVERGENT B5 ;  /* 0x0000000000057941 */ /* 0x000fea0003800200 */
.L_x_14150:
        /* <DEDUP_REMOVED lines=25> */
.L_x_14154:
[----:B------:R-:W-:Y:S05]  /*2af370*/  BSYNC.RECONVERGENT B5 ;  /* 0x0000000000057941 */ /* 0x000fea0003800200 */
.L_x_14153:
[----:B------:R2:W-:Y:S01]  /*2af380*/  STL [UR45], R6 ;  /* 0x00000006ff007987 */ /* 0x0005e2000810082d */
[----:B------:R-:W-:Y:S05]  /*2af390*/  BRA `(.L_x_14155) ;  /* 0x00000000000c7947 */ /* 0x000fea0003800000 */
.L_x_14149:
[----:B------:R-:W-:-:S05]  /*2af3a0*/  LEA R4, P0, R37, R14, 0x2 ;  /* 0x0000000e25047211 */ /* 0x000fca00078010ff */
[----:B------:R-:W-:-:S05]  /*2af3b0*/  IMAD.X R5, RZ, RZ, R15, P0 ;  /* 0x000000ffff057224 */ /* 0x000fca00000e060f */
[----:B------:R3:W-:Y:S03]  /*2af3c0*/  ST.E desc[UR36][R4.64+0x20], RZ ;  /* 0x000020ff04007985 */ /* 0x0007e6000c101924 */
.L_x_14155:
[----:B------:R-:W-:Y:S05]  /*2af3d0*/  BSYNC.RECONVERGENT B4 ;  /* 0x0000000000047941 */ /* 0x000fea0003800200 */
.L_x_14148:
[----:B------:R-:W-:-:S05]  /*2af3e0*/  VIADD R13, R13, 0x2 ;  /* 0x000000020d0d7836 */ /* 0x000fca0000000000 */
[----:B------:R-:W-:-:S13]  /*2af3f0*/  ISETP.NE.AND P0, PT, R13, R10, PT ;  /* 0x0000000a0d00720c */ /* 0x000fda0003f05270 */
[----:B------:R-:W-:Y:S05]  /*2af400*/  @P0 BRA `(.L_x_14156) ;  /* 0xfffffff400380947 */ /* 0x000fea000383ffff */
.L_x_14140:
[----:B------:R-:W-:Y:S05]  /*2af410*/  BSYNC B1 ;  /* 0x0000000000017941 */ /* 0x000fea0003800000 */
.L_x_14139:
        /* <DEDUP_REMOVED lines=50> */
.L_x_14160:
[----:B------:R-:W-:Y:S01]  /*2af740*/  IMAD.MOV.U32 R4, RZ, RZ, 0x5272 ;  /* 0x00005272ff047424 */ /* 0x000fe200078e00ff */
[----:B------:R-:W-:Y:S01]  /*2af750*/  PLOP3.LUT P0, PT, PT, PT, PT, 0x8, 0x80 ;  /* 0x000000000080781c */ /* 0x000fe20003f0e170 */
[----:B------:R-:W-:-:S03]  /*2af760*/  IMAD.MOV.U32 R15, RZ, RZ, -0x1 ;  /* 0xffffffffff0f7424 */ /* 0x000fc600078e00ff */
[----:B------:R0:W-:Y:S09]  /*2af770*/  STL [UR45], R4 ;  /* 0x00000004ff007987 */ /* 0x0001f2000810082d */
.L_x_14161:
[----:B------:R-:W-:Y:S05]  /*2af780*/  BSYNC.RECONVERGENT B4 ;  /* 0x0000000000047941 */ /* 0x000fea0003800200 */
.L_x_14159:
        /* <DEDUP_REMOVED lines=25> */
.L_x_14163:
[----:B------:R-:W-:Y:S05]  /*2af920*/  BSYNC.RECONVERGENT B4 ;  /* 0x0000000000047941 */ /* 0x000fea0003800200 */
.L_x_14162:
[----:B------:R3:W-:Y:S01]  /*2af930*/  STL [UR45], R6 ;  /* 0x00000006ff007987 */ /* 0x0007e2000810082d */
[----:B------:R-:W-:Y:S05]  /*2af940*/  BRA `(.L_x_14157) ;  /* 0x00000000000c7947 */ /* 0x000fea0003800000 */
.L_x_14158:
[----:B------:R-:W-:-:S05]  /*2af950*/  LEA R4, P0, R10, R14, 0x2 ;  /* 0x0000000e0a047211 */ /* 0x000fca00078010ff */
[----:B------:R-:W-:-:S05]  /*2af960*/  IMAD.X R5, RZ, RZ, R15, P0 ;  /* 0x000000ffff057224 */ /* 0x000fca00000e060f */
[----:B------:R4:W-:Y:S03]  /*2af970*/  ST.E desc[UR36][R4.64+0x20], RZ ;  /* 0x000020ff04007985 */ /* 0x0009e6000c101924 */
.L_x_14157:
[----:B------:R-:W-:Y:S05]  /*2af980*/  BSYNC.RECONVERGENT B1 ;  /* 0x0000000000017941 */ /* 0x000fea0003800200 */
.L_x_14137:
[----:B------:R-:W-:-:S13]  /*2af990*/  ISETP.GE.AND P0, PT, R8, 0x1, PT ;  /* 0x000000010800780c */ /* 0x000fda0003f06270 */
[----:B------:R-:W-:Y:S05]  /*2af9a0*/  @!P0 BREAK B2 ;  /* 0x0000000000028942 */ /* 0x000fea0003800000 */
[----:B------:R-:W-:Y:S05]  /*2af9b0*/  @!P0 BRA `(.L_x_14138) ;  /* 0x0000000800f08947 */ /* 0x000fea0003800000 */
[----:B------:R-:W-:Y:S05]  /*2af9c0*/  BSYNC B2 ;  /* 0x0000000000027941 */ /* 0x000fea0003800000 */
.L_x_14136:
[----:B------:R-:W-:Y:S01]  /*2af9d0*/  ISETP.NE.AND P2, PT, R3, -0x1, PT ;  /* 0xffffffff0300780c */ /* 0x000fe20003f45270 */
[----:B------:R-:W-:-:S12]  /*2af9e0*/  IMAD.MOV.U32 R13, RZ, RZ, RZ ;  /* 0x000000ffff0d7224 */ /* 0x000fd800078e00ff */
.L_x_14178:
        /* <DEDUP_REMOVED lines=57> */
.L_x_14168:
[----:B------:R-:W-:Y:S05]  /*2afd80*/  BSYNC.RECONVERGENT B2 ;  /* 0x0000000000027941 */ /* 0x000fea0003800200 */
.L_x_14167:
        /* <DEDUP_REMOVED lines=26> */
.L_x_14170:
[----:B------:R-:W-:Y:S05]  /*2aff30*/  BSYNC.RECONVERGENT B2 ;  /* 0x0000000000027941 */ /* 0x000fea0003800200 */
.L_x_14169:
[----:B------:R4:W-:Y:S01]  /*2aff40*/  STL [UR45], R6 ;  /* 0x00000006ff007987 */ /* 0x0009e2000810082d */
[----:B------:R-:W-:Y:S01]  /*2aff50*/  PRMT R21, RZ, 0x7610, R21 ;  /* 0x00007610ff157816 */ /* 0x000fe20000000015 */
[----:B------:R-:W-:Y:S06]  /*2aff60*/  BRA `(.L_x_14165) ;  /* 0x00000000000c7947 */ /* 0x000fec0003800000 */
.L_x_14166:
[----:B------:R-:W-:-:S05]  /*2aff70*/  IADD3 R4, P0, PT, R10, R14, RZ ;  /* 0x0000000e0a047210 */ /* 0x000fca0007f1e0ff */
[----:B------:R-:W-:-:S05]  /*2aff80*/  IMAD.X R5, RZ, RZ, R15, P0 ;  /* 0x000000ffff057224 */ /* 0x000fca00000e060f */
[----:B------:R1:W5:Y:S03]  /*2aff90*/  LD.E.U8 R21, desc[UR36][R4.64+0x20] ;  /* 0x0000202404157980 */ /* 0x000366000c101100 */
.L_x_14165:
[----:B------:R-:W-:Y:S05]  /*2affa0*/  BSYNC.RECONVERGENT B1 ;  /* 0x0000000000017941 */ /* 0x000fea0003800200 */
.L_x_14164:
        /* <DEDUP_REMOVED lines=55> */
.L_x_14175:
[----:B------:R-:W-:Y:S05]  /*2b0320*/  BSYNC.RECONVERGENT B2 ;  /* 0x0000000000027941 */ /* 0x000fea0003800200 */
.L_x_14174:
        /* <DEDUP_REMOVED lines=26> */
.L_x_14177:
[----:B------:R-:W-:Y:S05]  /*2b04d0*/  BSYNC.RECONVERGENT B2 ;  /* 0x0000000000027941 */ /* 0x000fea0003800200 */
.L_x_14176:
[----:B------:R1:W-:Y:S01]  /*2b04e0*/  STL [UR45], R6 ;  /* 0x00000006ff007987 */ /* 0x0003e2000810082d */
[----:B------:R-:W-:Y:S05]  /*2b04f0*/  BRA `(.L_x_14172) ;  /* 0x0000000000107947 */ /* 0x000fea0003800000 */
.L_x_14173:
[----:B------:R-:W-:-:S05]  /*2b0500*/  IADD3 R4, P0, PT, R10, R14, RZ ;  /* 0x0000000e0a047210 */ /* 0x000fca0007f1e0ff */
[----:B------:R-:W-:-:S05]  /*2b0510*/  IMAD.X R5, RZ, RZ, R15, P0 ;  /* 0x000000ffff057224 */ /* 0x000fca00000e060f */
[----:B------:R0:W-:Y:S04]  /*2b0520*/  ST.E desc[UR36][R4.64+0x20], RZ ;  /* 0x000020ff04007985 */ /* 0x0001e8000c101924 */
[----:B-----5:R0:W-:Y:S02]  /*2b0530*/  ST.E.U8 desc[UR36][R4.64+0x20], R21 ;  /* 0x0000201504007985 */ /* 0x0201e4000c101124 */
.L_x_14172:
[----:B------:R-:W-:Y:S05]  /*2b0540*/  BSYNC.RECONVERGENT B1 ;  /* 0x0000000000017941 */ /* 0x000fea0003800200 */
.L_x_14171:
[----:B------:R-:W-:-:S05]  /*2b0550*/  VIADD R13, R13, 0x1 ;  /* 0x000000010d0d7836 */ /* 0x000fca0000000000 */
[----:B------:R-:W-:-:S13]  /*2b0560*/  ISETP.NE.AND P0, PT, R13, R8, PT ;  /* 0x000000080d00720c */ /* 0x000fda0003f05270 */
[----:B------:R-:W-:Y:S05]  /*2b0570*/  @P0 BRA `(.L_x_14178) ;  /* 0xfffffff4001c0947 */ /* 0x000fea000383ffff */
.L_x_14138:
[----:B------:R-:W-:Y:S05]  /*2b0580*/  BSYNC B3 ;  /* 0x0000000000037941 */ /* 0x000fea0003800000 */
.L_x_14135:
[----:B------:R-:W0:Y:S01]  /*2b0590*/  S2UR UR5, SR_CgaCtaId ;  /* 0x00000000000579c3 */ /* 0x000e220000008800 */
[----:B------:R-:W-:Y:S02]  /*2b05a0*/  UMOV UR4, 0x400 ;  /* 0x0000040000047882 */ /* 0x000fe40000000000 */
[----:B0-----:R-:W-:-:S09]  /*2b05b0*/  ULEA UR4, UR5, UR4, 0x18 ;  /* 0x0000000405047291 */ /* 0x001fd2000f8ec0ff */
[----:B-1--4-:R-:W0:Y:S02]  /*2b05c0*/  LDS.64 R4, [UR4] ;  /* 0x00000004ff047984 */ /* 0x012e240008000a00 */
[----:B0-----:R-:W-:-:S05]  /*2b05d0*/  IMAD.WIDE R4, R11, 0x10, R4 ;  /* 0x000000100b047825 */ /* 0x001fca00078e0204 */
[----:B------:R-:W-:Y:S04]  /*2b05e0*/  ST.E desc[UR36][R4.64+0x20], R9 ;  /* 0x0000200904007985 */ /* 0x000fe8000c101924 */
[----:B--23--:R-:W0:Y:S02]  /*2b05f0*/  LDS.64 R6, [UR4] ;  /* 0x00000004ff067984 */ /* 0x00ce240008000a00 */
[----:B0-----:R-:W-:-:S05]  /*2b0600*/  IMAD.WIDE R6, R11, 0x10, R6 ;  /* 0x000000100b067825 */ /* 0x001fca00078e0206 */
[----:B------:R-:W-:Y:S04]  /*2b0610*/  ST.E desc[UR36][R6.64+0x28], R8 ;  /* 0x0000280806007985 */ /* 0x000fe8000c101924 */
[----:B------:R-:W0:Y:S02]  /*2b0620*/  LDS.64 R12, [UR4] ;  /* 0x00000004ff0c7984 */ /* 0x000e240008000a00 */
[----:B0-----:R-:W-:-:S05]  /*2b0630*/  IMAD.WIDE R12, R11, 0x10, R12 ;  /* 0x000000100b0c7825 */ /* 0x001fca00078e020c */
[----:B------:R0:W-:Y:S04]  /*2b0640*/  ST.E desc[UR36][R12.64+0x30], RZ ;  /* 0x000030ff0c007985 */ /* 0x0001e8000c101924 */
[----:B------:R-:W5:Y:S01]  /*2b0650*/  LDL R10, [UR45] ;  /* 0x0000002dff0a7983 */ /* 0x000f620008100800 */
[----:B------:R-:W-:Y:S05]  /*2b0660*/  BRA `(.L_x_14134) ;  /* 0x0000005000a87947 */ /* 0x000fea0003800000 */
.L_x_14096:
[----:B------:R-:W-:Y:S01]  /*2b0670*/  ISETP.GE.AND P0, PT, R3, RZ, PT ;  /* 0x000000ff0300720c */ /* 0x000fe20003f06270 */
[----:B------:R-:W-:-:S12]  /*2b0680*/  BSSY B1, `(.L_x_14179) ;  /* 0x00000e4000017945 */ /* 0x000fd80003800000 */
[----:B------:R-:W-:Y:S05]  /*2b0690*/  @!P0 BRA `(.L_x_14180) ;  /* 0x0000000400c48947 */ /* 0x000fea0003800000 */
[----:B------:R-:W-:Y:S01]  /*2b06a0*/  BSSY B2, `(.L_x_14181) ;  /* 0x000006b000027945 */ /* 0x000fe20003800000 */
[----:B------:R-:W-:-:S07]  /*2b06b0*/  CS2R R10, SRZ ;  /* 0x00000000000a7805 */ /* 0x000fce000001ff00 */
.L_x_14190:
[----:B-1----:R-:W0:Y:S04]  /*2b06c0*/  LDS.128 R4, [R9] ;  /* 0x0000000009047984 */ /* 0x002e280000000c00 */
        /* <DEDUP_REMOVED lines=15> */
[----:B0-----:R-:W-:Y:S02]  /*2b07c0*/  IMAD.MOV.U32 R8, RZ, RZ, 0x30 ;  /* 0x00000030ff087424 */ /* 0x001fe400078e00ff */
[----:B------:R-:W-:-:S06]  /*2b07d0*/  IMAD.MOV.U32 R9, RZ, RZ, 0x0 ;  /* 0x00000000ff097424 */ /* 0x000fcc00078e00ff */
[----:B------:R-:W2:Y:S01]  /*2b07e0*/  ATOMG.E.ADD.64.STRONG.GPU PT, R8, desc[UR36][R38.64+0x8], R8 ;  /* 0x80000808260879a8 */ /* 0x000ea200081ef524 */
[----:B------:R-:W0:Y:S01]  /*2b07f0*/  S2UR UR5, SR_CgaCtaId ;  /* 0x00000000000579c3 */ /* 0x000e220000008800 */
[----:B------:R-:W-:Y:S01]  /*2b0800*/  UMOV UR4, 0x400 ;  /* 0x0000040000047882 */ /* 0x000fe20000000000 */
[----:B------:R-:W-:Y:S01]  /*2b0810*/  BSSY.RECONVERGENT B4, `(.L_x_14185) ;  /* 0x0000029000047945 */ /* 0x000fe20003800200 */
[----:B0-----:R-:W-:Y:S01]  /*2b0820*/  ULEA UR4, UR5, UR4, 0x18 ;  /* 0x0000000405047291 */ /* 0x001fe2000f8ec0ff */
        /* <DEDUP_REMOVED lines=39> */
.L_x_14186:
[----:B------:R-:W-:Y:S05]  /*2b0aa0*/  BSYNC.RECONVERGENT B4 ;  /* 0x0000000000047941 */ /* 0x000fea0003800200 */
.L_x_14185:
        /* <DEDUP_REMOVED lines=26> */
.L_x_14188:
[----:B------:R-:W-:Y:S05]  /*2b0c50*/  BSYNC.RECONVERGENT B4 ;  /* 0x0000000000047941 */ /* 0x000fea0003800200 */
.L_x_14187:
[----:B------:R2:W-:Y:S01]  /*2b0c60*/  STL [UR45], R10 ;  /* 0x0000000aff007987 */ /* 0x0005e2000810082d */
[----:B------:R-:W-:Y:S01]  /*2b0c70*/  ISETP.EQ.AND P0, PT, R10, RZ, PT ;  /* 0x000000ff0a00720c */ /* 0x000fe20003f02270 */
[----:B------:R-:W-:Y:S01]  /*2b0c80*/  IMAD.MOV.U32 R14, RZ, RZ, RZ ;  /* 0x000000ffff0e7224 */ /* 0x000fe200078e00ff */
[----:B------:R-:W-:Y:S11]  /*2b0c90*/  BRA `(.L_x_14183) ;  /* 0x0000000000107947 */ /* 0x000ff60003800000 */
.L_x_14184:
[----:B------:R-:W-:-:S05]  /*2b0ca0*/  LEA R4, P0, R11, R14, 0x2 ;  /* 0x0000000e0b047211 */ /* 0x000fca00078010ff */
[----:B------:R-:W-:-:S05]  /*2b0cb0*/  IMAD.X R5, RZ, RZ, R15, P0 ;  /* 0x000000ffff057224 */ /* 0x000fca00000e060f */
[----:B------:R1:W5:Y:S01]  /*2b0cc0*/  LD.E R14, desc[UR36][R4.64+0x20] ;  /* 0x00002024040e7980 */ /* 0x000362000c101900 */
[----:B------:R-:W-:-:S13]  /*2b0cd0*/  PLOP3.LUT P0, PT, PT, PT, PT, 0x80, 0x8 ;  /* 0x000000000008781c */ /* 0x000fda0003f0f070 */
.L_x_14183:
[----:B------:R-:W-:Y:S05]  /*2b0ce0*/  BSYNC.RECONVERGENT B3 ;  /* 0x0000000000037941 */ /* 0x000fea0003800200 */
.L_x_14182:
[----:B0-----:R-:W-:Y:S01]  /*2b0cf0*/  IMAD.MOV.U32 R8, RZ, RZ, RZ ;  /* 0x000000ffff087224 */ /* 0x001fe200078e00ff */
[----:B------:R-:W-:Y:S06]  /*2b0d00*/  @!P0 BRA `(.L_x_14189) ;  /* 0x0000000000108947 */ /* 0x000fec0003800000 */
[----:B-----5:R-:W-:-:S13]  /*2b0d10*/  ISETP.GT.AND P0, PT, R3, R14, PT ;  /* 0x0000000e0300720c */ /* 0x020fda0003f04270 */
[----:B------:R-:W-:Y:S01]  /*2b0d20*/  @P0 VIADD R11, R11, 0x1 ;  /* 0x000000010b0b0836 */ /* 0x000fe20000000000 */
[----:B------:R-:W-:Y:S06]  /*2b0d30*/  @P0 BRA `(.L_x_14190) ;  /* 0xfffffff800600947 */ /* 0x000fec000383ffff */
[----:B------:R-:W-:-:S07]  /*2b0d40*/  VIADD R8, R12, 0x1 ;  /* 0x000000010c087836 */ /* 0x000fce0000000000 */
.L_x_14189:
[----:B------:R-:W-:Y:S05]  /*2b0d50*/  BSYNC B2 ;  /* 0x0000000000027941 */ /* 0x000fea0003800000 */
.L_x_14181:
[----:B------:R-:W-:Y:S01]  /*2b0d60*/  ISETP.NE.AND P0, PT, R10, RZ, PT ;  /* 0x000000ff0a00720c */ /* 0x000fe20003f05270 */
[----:B------:R-:W-:-:S12]  /*2b0d70*/  IMAD.MOV.U32 R11, RZ, RZ, RZ ;  /* 0x000000ffff0b7224 */ /* 0x000fd800078e00ff */
[----:B------:R-:W-:Y:S05]  /*2b0d80*/  @P0 BREAK B1 ;  /* 0x0000000000010942 */ /* 0x000fea0003800000 */
[----:B------:R-:W-:Y:S05]  /*2b0d90*/  @P0 BRA `(.L_x_14134) ;  /* 0x0000004800dc0947 */ /* 0x000fea0003800000 */
[----:B------:R-:W-:Y:S05]  /*2b0da0*/  BRA `(.L_x_14191) ;  /* 0x0000000400c47947 */ /* 0x000fea0003800000 */
.L_x_14180:
[----:B------:R-:W-:Y:S01]  /*2b0db0*/  BSSY B2, `(.L_x_14192) ;  /* 0x000006c000027945 */ /* 0x000fe20003800000 */
[----:B------:R-:W-:-:S07]  /*2b0dc0*/  CS2R R10, SRZ ;  /* 0x00000000000a7805 */ /* 0x000fce000001ff00 */
.L_x_14201:
        /* <DEDUP_REMOVED lines=62> */
.L_x_14197:
[----:B------:R-:W-:Y:S05]  /*2b11b0*/  BSYNC.RECONVERGENT B4 ;  /* 0x0000000000047941 */ /* 0x000fea0003800200 */
.L_x_14196:
        /* <DEDUP_REMOVED lines=26> */
.L_x_14199:
[----:B------:R-:W-:Y:S05]  /*2b1360*/  BSYNC.RECONVERGENT B4 ;  /* 0x0000000000047941 */ /* 0x000fea0003800200 */
.L_x_14198:
[----:B------:R2:W-:Y:S01]  /*2b1370*/  STL [UR45], R10 ;  /* 0x0000000aff007987 */ /* 0x0005e2000810082d */
[----:B------:R-:W-:Y:S01]  /*2b1380*/  ISETP.EQ.AND P0, PT, R10, RZ, PT ;  /* 0x000000ff0a00720c */ /* 0x000fe20003f02270 */
[----:B------:R-:W-:Y:S01]  /*2b1390*/  IMAD.MOV.U32 R14, RZ, RZ, RZ ;  /* 0x000000ffff0e7224 */ /* 0x000fe200078e00ff */
[----:B------:R-:W-:Y:S11]  /*2b13a0*/  BRA `(.L_x_14194) ;  /* 0x0000000000107947 */ /* 0x000ff60003800000 */
.L_x_14195:
[----:B------:R-:W-:-:S05]  /*2b13b0*/  LEA R4, P0, R11, R14, 0x2 ;  /* 0x0000000e0b047211 */ /* 0x000fca00078010ff */
[----:B------:R-:W-:-:S05]  /*2b13c0*/  IMAD.X R5, RZ, RZ, R15, P0 ;  /* 0x000000ffff057224 */ /* 0x000fca00000e060f */
[----:B------:R3:W5:Y:S01]  /*2b13d0*/  LD.E R14, desc[UR36][R4.64+0x20] ;  /* 0x00002024040e7980 */ /* 0x000762000c101900 */
[----:B------:R-:W-:-:S13]  /*2b13e0*/  PLOP3.LUT P0, PT, PT, PT, PT, 0x80, 0x8 ;  /* 0x000000000008781c */ /* 0x000fda0003f0f070 */
.L_x_14194:
[----:B------:R-:W-:Y:S05]  /*2b13f0*/  BSYNC.RECONVERGENT B3 ;  /* 0x0000000000037941 */ /* 0x000fea0003800200 */
.L_x_14193:
[----:B0-----:R-:W-:Y:S01]  /*2b1400*/  IMAD.MOV.U32 R8, RZ, RZ, 0x1 ;  /* 0x00000001ff087424 */ /* 0x001fe200078e00ff */
[----:B------:R-:W-:Y:S06]  /*2b1410*/  @!P0 BRA `(.L_x_14200) ;  /* 0x0000000000148947 */ /* 0x000fec0003800000 */
[----:B---3--:R-:W-:-:S05]  /*2b1420*/  IMAD.MOV R5, RZ, RZ, -R3 ;  /* 0x000000ffff057224 */ /* 0x008fca00078e0a03 */
[----:B-----5:R-:W-:-:S13]  /*2b1430*/  ISETP.GE.AND P0, PT, R14, R5, PT ;  /* 0x000000050e00720c */ /* 0x020fda0003f06270 */
[----:B------:R-:W-:Y:S01]  /*2b1440*/  @!P0 VIADD R11, R11, 0x1 ;  /* 0x000000010b0b8836 */ /* 0x000fe20000000000 */
[----:B------:R-:W-:Y:S06]  /*2b1450*/  @!P0 BRA `(.L_x_14201) ;  /* 0xfffffff8005c8947 */ /* 0x000fec000383ffff */
[----:B------:R-:W-:-:S07]  /*2b1460*/  VIADD R8, R12, 0x2 ;  /* 0x000000020c087836 */ /* 0x000fce0000000000 */
.L_x_14200:
[----:B------:R-:W-:Y:S05]  /*2b1470*/  BSYNC B2 ;  /* 0x0000000000027941 */ /* 0x000fea0003800000 */
.L_x_14192:
[----:B------:R-:W-:Y:S01]  /*2b1480*/  ISETP.NE.AND P0, PT, R10, RZ, PT ;  /* 0x000000ff0a00720c */ /* 0x000fe20003f05270 */
[----:B------:R-:W-:-:S12]  /*2b1490*/  IMAD.MOV.U32 R11, RZ, RZ, RZ ;  /* 0x000000ffff0b7224 */ /* 0x000fd800078e00ff */
[----:B------:R-:W-:Y:S05]  /*2b14a0*/  @P0 BREAK B1 ;  /* 0x0000000000010942 */ /* 0x000fea0003800000 */
[----:B------:R-:W-:Y:S05]  /*2b14b0*/  @P0 BRA `(.L_x_14134) ;  /* 0x0000004400140947 */ /* 0x000fea0003800000 */
.L_x_14191:
[----:B------:R-:W-:Y:S05]  /*2b14c0*/  BSYNC B1 ;  /* 0x0000000000017941 */ /* 0x000fea0003800000 */
.L_x_14179:
[----:B------:R-:W-:-:S04]  /*2b14d0*/  LEA R15, R8, 0x20, 0x2 ;  /* 0x00000020080f7811 */ /* 0x000fc800078e10ff */
[----:B-1-3--:R-:W-:-:S04]  /*2b14e0*/  SHF.R.S32.HI R4, RZ, 0x1f, R15 ;  /* 0x0000001fff047819 */ /* 0x00afc8000001140f */
        /* <DEDUP_REMOVED lines=13> */
[----:B------:R-:W3:Y:S01]  /*2b15c0*/  ATOMG.E.ADD.64.STRONG.GPU PT, R12, desc[UR36][R38.64+0x8], R12 ;  /* 0x8000080c260c79a8 */ /* 0x000ee200081ef524 */
[----:B------:R-:W0:Y:S01]  /*2b15d0*/  S2UR UR5, SR_CgaCtaId ;  /* 0x00000000000579c3 */ /* 0x000e220000008800 */
[----:B------:R-:W-:Y:S01]  /*2b15e0*/  UMOV UR4, 0x400 ;  /* 0x0000040000047882 */ /* 0x000fe20000000000 */
[----:B------:R-:W-:Y:S01]  /*2b15f0*/  SHF.R.S32.HI R9, RZ, 0x1f, R15 ;  /* 0x0000001fff097819 */ /* 0x000fe2000001140f */
[----:B------:R-:W-:Y:S01]  /*2b1600*/  BSSY B2, `(.L_x_14202) ;  /* 0x0000127000027945 */ /* 0x000fe20003800000 */
[----:B0-----:R-:W-:-:S06]  /*2b1610*/  ULEA UR4, UR5, UR4, 0x18 ;  /* 0x0000000405047291 */ /* 0x001fcc000f8ec0ff */
[----:B------:R-:W-:-:S05]  /*2b1620*/  IMAD.U32 R11, RZ, RZ, UR4 ;  /* 0x00000004ff0b7e24 */ /* 0x000fca000f8e00ff */
        /* <DEDUP_REMOVED lines=24> */
[----:B--2---:R-:W-:-:S11]  /*2b17b0*/  IMAD.MOV.U32 R10, RZ, RZ, RZ ;  /* 0x000000ffff0a7224 */ /* 0x004fd600078e00ff */
[----:B------:R-:W-:Y:S05]  /*2b17c0*/  @!P0 BRA `(.L_x_14205) ;  /* 0x0000000800d08947 */ /* 0x000fea0003800000 */
[----:B------:R-:W-:Y:S01]  /*2b17d0*/  LOP3.LUT R10, R8, 0x7ffffffe, RZ, 0xc0, !PT ;  /* 0x7ffffffe080a7812 */ /* 0x000fe200078ec0ff */
[----:B------:R-:W-:-:S07]  /*2b17e0*/  IMAD.MOV.U32 R13, RZ, RZ, RZ ;  /* 0x000000ffff0d7224 */ /* 0x000fce00078e00ff */
.L_x_14221:
[----:B0123--:R-:W0:Y:S02]  /*2b17f0*/  LDS.128 R4, [R11] ;  /* 0x000000000b047984 */ /* 0x00fe240000000c00 */
[----:B0----5:R-:W-:-:S05]  /*2b1800*/  IMAD.WIDE R14, R9, 0x10, R4 ;  /* 0x00000010090e7825 */ /* 0x021fca00078e0204 */
        /* <DEDUP_REMOVED lines=50> */
.L_x_14209:
[----:B------:R-:W-:Y:S05]  /*2b1b30*/  BSYNC.RECONVERGENT B4 ;  /* 0x0000000000047941 */ /* 0x000fea0003800200 */
.L_x_14208:
        /* <DEDUP_REMOVED lines=26> */
.L_x_14211:
[----:B------:R-:W-:Y:S05]  /*2b1ce0*/  BSYNC.RECONVERGENT B4 ;  /* 0x0000000000047941 */ /* 0x000fea0003800200 */
.L_x_14210:
[----:B------:R2:W-:Y:S01]  /*2b1cf0*/  STL [UR45], R6 ;  /* 0x00000006ff007987 */ /* 0x0005e2000810082d */
[----:B------:R-:W-:Y:S05]  /*2b1d00*/  BRA `(.L_x_14212) ;  /* 0x00000000000c7947 */ /* 0x000fea0003800000 */
.L_x_14207:
[----:B------:R-:W-:-:S05]  /*2b1d10*/  LEA R4, P0, R13, R14, 0x2 ;  /* 0x0000000e0d047211 */ /* 0x000fca00078010ff */
[----:B------:R-:W-:-:S05]  /*2b1d20*/  IMAD.X R5, RZ, RZ, R15, P0 ;  /* 0x000000ffff057224 */ /* 0x000fca00000e060f */
[----:B------:R3:W-:Y:S03]  /*2b1d30*/  ST.E desc[UR36][R4.64+0x20], RZ ;  /* 0x000020ff04007985 */ /* 0x0007e6000c101924 */
.L_x_14212:
[----:B------:R-:W-:Y:S05]  /*2b1d40*/  BSYNC.RECONVERGENT B3 ;  /* 0x0000000000037941 */ /* 0x000fea0003800200 */
.L_x_14206:
        /* <DEDUP_REMOVED lines=52> */
.L_x_14216:
[----:B------:R-:W-:Y:S01]  /*2b2090*/  IMAD.MOV.U32 R4, RZ, RZ, 0x5272 ;  /* 0x00005272ff047424 */ /* 0x000fe200078e00ff */
[----:B------:R-:W-:Y:S01]  /*2b20a0*/  PLOP3.LUT P0, PT, PT, PT, PT, 0x8, 0x80 ;  /* 0x000000000080781c */ /* 0x000fe20003f0e170 */
[----:B------:R-:W-:-:S03]  /*2b20b0*/  IMAD.MOV.U32 R15, RZ, RZ, -0x1 ;  /* 0xffffffffff0f7424 */ /* 0x000fc600078e00ff */
[----:B------:R0:W-:Y:S09]  /*2b20c0*/  STL [UR45], R4 ;  /* 0x00000004ff007987 */ /* 0x0001f2000810082d */
.L_x_14217:
[----:B------:R-:W-:Y:S05]  /*2b20d0*/  BSYNC.RECONVERGENT B4 ;  /* 0x0000000000047941 */ /* 0x000fea0003800200 */
.L_x_14215:
        /* <DEDUP_REMOVED lines=25> */
.L_x_14219:
[----:B------:R-:W-:Y:S05]  /*2b2270*/  BSYNC.RECONVERGENT B4 ;  /* 0x0000000000047941 */ /* 0x000fea0003800200 */
.L_x_14218:
[----:B------:R2:W-:Y:S01]  /*2b2280*/  STL [UR45], R6 ;  /* 0x00000006ff007987 */ /* 0x0005e2000810082d */
[----:B------:R-:W-:Y:S05]  /*2b2290*/  BRA `(.L_x_14220) ;  /* 0x00000000000c7947 */ /* 0x000fea0003800000 */
.L_x_14214:
[----:B------:R-:W-:-:S05]  /*2b22a0*/  LEA R4, P0, R37, R14, 0x2 ;  /* 0x0000000e25047211 */ /* 0x000fca00078010ff */
[----:B------:R-:W-:-:S05]  /*2b22b0*/  IMAD.X R5, RZ, RZ, R15, P0 ;  /* 0x000000ffff057224 */ /* 0x000fca00000e060f */
[----:B------:R3:W-:Y:S03]  /*2b22c0*/  ST.E desc[UR36][R4.64+0x20], RZ ;  /* 0x000020ff04007985 */ /* 0x0007e6000c101924 */
.L_x_14220:
[----:B------:R-:W-:Y:S05]  /*2b22d0*/  BSYNC.RECONVERGENT B3 ;  /* 0x0000000000037941 */ /* 0x000fea0003800200 */
.L_x_14213:
[----:B------:R-:W-:-:S05]  /*2b22e0*/  VIADD R13, R13, 0x2 ;  /* 0x000000020d0d7836 */ /* 0x000fca0000000000 */
[----:B------:R-:W-:-:S13]  /*2b22f0*/  ISETP.NE.AND P0, PT, R13, R10, PT ;  /* 0x0000000a0d00720c */ /* 0x000fda0003f05270 */
[----:B------:R-:W-:Y:S05]  /*2b2300*/  @P0 BRA `(.L_x_14221) ;  /* 0xfffffff400380947 */ /* 0x000fea000383ffff */
.L_x_14205:
[----:B------:R-:W-:Y:S05]  /*2b2310*/  BSYNC B1 ;  /* 0x0000000000017941 */ /* 0x000fea0003800000 */
.L_x_14204:
[----:B01-3--:R-:W-:-:S04]  /*2b2320*/  LOP3.LUT R4, R8, 0x1, RZ, 0xc0, !PT ;  /* 0x0000000108047812 */ /* 0x00bfc800078ec0ff */
        /* <DEDUP_REMOVED lines=37> */
[----:B0----5:R-:W-:-:S05]  /*2b2580*/  IADD3 R14, P0, PT, R6, R21, RZ ;  /* 0x00000015060e7210 */ /* 0x021fca0007f1e0ff */
        /* <DEDUP_REMOVED lines=10> */
.L_x_14224:
[----:B------:R-:W-:Y:S01]  /*2b2630*/  IMAD.MOV.U32 R4, RZ, RZ, 0x5272 ;  /* 0x00005272ff047424 */ /* 0x000fe200078e00ff */
[----:B------:R-:W-:Y:S01]  /*2b2640*/  PLOP3.LUT P0, PT, PT, PT, PT, 0x8, 0x80 ;  /* 0x000000000080781c */ /* 0x000fe20003f0e170 */
[----:B------:R-:W-:-:S03]  /*2b2650*/  IMAD.MOV.U32 R13, RZ, RZ, -0x1 ;  /* 0xffffffffff0d7424 */ /* 0x000fc600078e00ff */
[----:B------:R0:W-:Y:S09]  /*2b2660*/  STL [UR45], R4 ;  /* 0x00000004ff007987 */ /* 0x0001f2000810082d */
.L_x_14225:
[----:B------:R-:W-:Y:S05]  /*2b2670*/  BSYNC.RECONVERGENT B1 ;  /* 0x0000000000017941 */ /* 0x000fea0003800200 */
.L_x_14223:
        /* <DEDUP_REMOVED lines=25> */
.L_x_14227:
[----:B------:R-:W-:Y:S05]  /*2b2810*/  BSYNC.RECONVERGENT B1 ;  /* 0x0000000000017941 */ /* 0x000fea0003800200 */
.L_x_14226:
[----:B------:R3:W-:Y:S01]  /*2b2820*/  STL [UR45], R6 ;  /* 0x00000006ff007987 */ /* 0x0007e2000810082d */
[----:B------:R-:W-:Y:S05]  /*2b2830*/  BRA `(.L_x_14203) ;  /* 0x00000000000c7947 */ /* 0x000fea0003800000 */
.L_x_14222:
[----:B------:R-:W-:-:S05]  /*2b2840*/  LEA R10, P0, R10, R12, 0x2 ;  /* 0x0000000c0a0a7211 */ /* 0x000fca00078010ff */
[----:B------:R-:W-:-:S05]  /*2b2850*/  IMAD.X R11, RZ, RZ, R13, P0 ;  /* 0x000000ffff0b7224 */ /* 0x000fca00000e060d */
[----:B------:R4:W-:Y:S03]  /*2b2860*/  ST.E desc[UR36][R10.64+0x20], RZ ;  /* 0x000020ff0a007985 */ /* 0x0009e6000c101924 */
.L_x_14203:
[----:B------:R-:W-:Y:S05]  /*2b2870*/  BSYNC B2 ;  /* 0x0000000000027941 */ /* 0x000fea0003800000 */
.L_x_14202:
[----:B------:R-:W-:Y:S01]  /*2b2880*/  BSSY B1, `(.L_x_14228) ;  /* 0x00002ba000017945 */ /* 0x000fe20003800000 */
[----:B------:R-:W-:Y:S01]  /*2b2890*/  IABS R12, R3 ;  /* 0x00000003000c7213 */ /* 0x000fe20000000000 */
[----:B-----5:R-:W-:-:S07]  /*2b28a0*/  IMAD.MOV.U32 R14, RZ, RZ, R8 ;  /* 0x000000ffff0e7224 */ /* 0x020fce00078e0008 */
.L_x_14259:
[----:B------:R-:W-:Y:S01]  /*2b28b0*/  ISETP.GT.U32.AND P0, PT, R12, 0xffff, PT ;  /* 0x0000ffff0c00780c */ /* 0x000fe20003f04070 */
[----:B------:R-:W-:Y:S05]  /*2b28c0*/  YIELD ;  /* 0x0000000000007946 */ /* 0x000fea0003800000 */
[----:B----4-:R-:W-:Y:S02]  /*2b28d0*/  IMAD.MOV.U32 R11, RZ, RZ, R14 ;  /* 0x000000ffff0b7224 */ /* 0x010fe400078e000e */
[----:B------:R-:W-:-:S05]  /*2b28e0*/  IMAD.MOV.U32 R14, RZ, RZ, R12 ;  /* 0x000000ffff0e7224 */ /* 0x000fca00078e000c */
[----:B0-23--:R-:W-:Y:S05]  /*2b28f0*/  @!P0 BRA `(.L_x_14229) ;  /* 0x0000001400f88947 */ /* 0x00dfea0003800000 */
[----:B01----:R-:W0:Y:S01]  /*2b2900*/  S2R R4, SR_CgaCtaId ;  /* 0x0000000000047919 */ /* 0x003e220000008800 */
[----:B------:R-:W-:-:S04]  /*2b2910*/  MOV R13, 0x400 ;  /* 0x00000400000d7802 */ /* 0x000fc80000000f00 */
[----:B0-----:R-:W-:-:S05]  /*2b2920*/  LEA R13, R4, R13, 0x18 ;  /* 0x0000000d040d7211 */ /* 0x001fca00078ec0ff */
[----:B--23--:R-:W0:Y:S04]  /*2b2930*/  LDS.128 R4, [R13] ;  /* 0x000000000d047984 */ /* 0x00ce280000000c00 */
        /* <DEDUP_REMOVED lines=61> */
.L_x_14234:
[----:B------:R-:W-:Y:S05]  /*2b2d10*/  BSYNC.RECONVERGENT B3 ;  /* 0x0000000000037941 */ /* 0x000fea0003800200 */
.L_x_14233:
        /* <DEDUP_REMOVED lines=26> */
.L_x_14236:
[----:B------:R-:W-:Y:S05]  /*2b2ec0*/  BSYNC.RECONVERGENT B3 ;  /* 0x0000000000037941 */ /* 0x000fea0003800200 */
.L_x_14235:
[----:B------:R3:W-:Y:S01]  /*2b2ed0*/  STL [UR45], R10 ;  /* 0x0000000aff007987 */ /* 0x0007e2000810082d */
[----:B------:R-:W-:Y:S01]  /*2b2ee0*/  PRMT R33, RZ, 0x7610, R33 ;  /* 0x00007610ff217816 */ /* 0x000fe20000000021 */
[----:B------:R-:W-:Y:S06]  /*2b2ef0*/  BRA `(.L_x_14231) ;  /* 0x0000000000107947 */ /* 0x000fec0003800000 */
.L_x_14232:
[----:B------:R-:W-:Y:S01]  /*2b2f00*/  IADD3 R4, P0, PT, R15, R32, RZ ;  /* 0x000000200f047210 */ /* 0x000fe20007f1e0ff */
[----:B------:R-:W5:Y:S04]  /*2b2f10*/  LDL R10, [UR45] ;  /* 0x0000002dff0a7983 */ /* 0x000f680008100800 */
[----:B------:R-:W-:-:S05]  /*2b2f20*/  IMAD.X R5, RZ, RZ, R33, P0 ;  /* 0x000000ffff057224 */ /* 0x000fca00000e0621 */
[----:B------:R4:W5:Y:S03]  /*2b2f30*/  LD.E.U8 R33, desc[UR36][R4.64+0x20] ;  /* 0x0000202404217980 */ /* 0x000966000c101100 */
.L_x_14231:
[----:B------:R-:W-:Y:S05]  /*2b2f40*/  BSYNC.RECONVERGENT B2 ;  /* 0x0000000000027941 */ /* 0x000fea0003800200 */
.L_x_14230:
[----:B-----5:R-:W-:-:S13]  /*2b2f50*/  ISETP.NE.AND P0, PT, R10, RZ, PT ;  /* 0x000000ff0a00720c */ /* 0x020fda0003f05270 */
[----:B------:R-:W-:Y:S05]  /*2b2f60*/  @P0 BRA `(.L_x_14237) ;  /* 0x00000024002c0947 */ /* 0x000fea0003800000 */
[----:B------:R-:W-:Y:S01]  /*2b2f70*/  ISETP.NE.AND P2, PT, R9, -0x1, PT ;  /* 0xffffffff0900780c */ /* 0x000fe20003f45270 */
[----:B------:R-:W-:-:S12]  /*2b2f80*/  BSSY.RECONVERGENT B2, `(.L_x_14238) ;  /* 0x0000059000027945 */ /* 0x000fd80003800200 */
[----:B--2-4-:R-:W-:Y:S02]  /*2b2f90*/  @!P2 IMAD.MOV.U32 R4, RZ, RZ, 0x5368 ;  /* 0x00005368ff04a424 */ /* 0x014fe400078e00ff */
[----:B---3--:R-:W-:-:S03]  /*2b2fa0*/  @!P2 IMAD.MOV.U32 R10, RZ, RZ, 0x5368 ;  /* 0x00005368ff0aa424 */ /* 0x008fc600078e00ff */
[----:B------:R2:W-:Y:S01]  /*2b2fb0*/  @!P2 STL [UR45], R4 ;  /* 0x00000004ff00a987 */ /* 0x0005e2000810082d */
[----:B------:R-:W-:Y:S05]  /*2b2fc0*/  @!P2 BRA `(.L_x_14239) ;  /* 0x000000040050a947 */ /* 0x000fea0003800000 */
[----:B-12---:R-:W0:Y:S02]  /*2b2fd0*/  LDS.128 R4, [R13] ;  /* 0x000000000d047984 */ /* 0x006e240000000c00 */
[----:B0-----:R-:W-:-:S05]  /*2b2fe0*/  IMAD.WIDE R20, R9, 0x10, R4 ;  /* 0x0000001009147825 */ /* 0x001fca00078e0204 */
        /* <DEDUP_REMOVED lines=47> */
.L_x_14242:
[----:B------:R-:W-:Y:S05]  /*2b32e0*/  BSYNC.RECONVERGENT B3 ;  /* 0x0000000000037941 */ /* 0x000fea0003800200 */
.L_x_14241:
        /* <DEDUP_REMOVED lines=26> */
.L_x_14244:
[----:B------:R-:W-:Y:S05]  /*2b3490*/  BSYNC.RECONVERGENT B3 ;  /* 0x0000000000037941 */ /* 0x000fea0003800200 */
.L_x_14243:
[----:B------:R3:W-:Y:S01]  /*2b34a0*/  STL [UR45], R10 ;  /* 0x0000000aff007987 */ /* 0x0007e2000810082d */
[----:B------:R-:W-:Y:S05]  /*2b34b0*/  BRA `(.L_x_14239) ;  /* 0x0000000000147947 */ /* 0x000fea0003800000 */
.L_x_14240:
[----:B------:R-:W-:-:S05]  /*2b34c0*/  LEA R4, P0, R43, R20, 0x2 ;  /* 0x000000142b047211 */ /* 0x000fca00078010ff */
[----:B------:R-:W-:-:S05]  /*2b34d0*/  IMAD.X R5, RZ, RZ, R21, P0 ;  /* 0x000000ffff057224 */ /* 0x000fca00000e0615 */
[----:B------:R4:W-:Y:S04]  /*2b34e0*/  ST.E desc[UR36][R4.64+0x20], RZ ;  /* 0x000020ff04007985 */ /* 0x0009e8000c101924 */
[----:B------:R4:W-:Y:S04]  /*2b34f0*/  ST.E.U8 desc[UR36][R4.64+0x20], R33 ;  /* 0x0000202104007985 */ /* 0x0009e8000c101124 */
[----:B------:R-:W5:Y:S02]  /*2b3500*/  LDL R10, [UR45] ;  /* 0x0000002dff0a7983 */ /* 0x000f640008100800 */
.L_x_14239:
[----:B------:R-:W-:Y:S05]  /*2b3510*/  BSYNC.RECONVERGENT B2 ;  /* 0x0000000000027941 */ /* 0x000fea0003800200 */
.L_x_14238:
[----:B-----5:R-:W-:-:S13]  /*2b3520*/  ISETP.NE.AND P0, PT, R10, RZ, PT ;  /* 0x000000ff0a00720c */ /* 0x020fda0003f05270 */
[----:B------:R-:W-:Y:S05]  /*2b3530*/  @P0 BRA `(.L_x_14237) ;  /* 0x0000001c00b80947 */ /* 0x000fea0003800000 */
[----:B012-4-:R-:W0:Y:S04]  /*2b3540*/  LDS.128 R4, [R13] ;  /* 0x000000000d047984 */ /* 0x017e280000000c00 */
[----:B0-----:R-:W2:Y:S01]  /*2b3550*/  LD.E R21, desc[UR36][R4.64+0x14] ;  /* 0x0000142404157980 */ /* 0x001ea2000c101900 */
[----:B------:R-:W-:Y:S01]  /*2b3560*/  BSSY.RECONVERGENT B2, `(.L_x_14245) ;  /* 0x0000058000027945 */ /* 0x000fe20003800200 */
[----:B--2---:R-:W-:-:S13]  /*2b3570*/  ISETP.NE.AND P0, PT, R21, -0x1, PT ;  /* 0xffffffff1500780c */ /* 0x004fda0003f05270 */
[----:B------:R-:W-:Y:S01]  /*2b3580*/  @!P0 IMAD.MOV.U32 R20, RZ, RZ, 0x5368 ;  /* 0x00005368ff148424 */ /* 0x000fe200078e00ff */
[----:B------:R-:W-:Y:S01]  /*2b3590*/  @!P0 PRMT R33, RZ, 0x7610, R33 ;  /* 0x00007610ff218816 */ /* 0x000fe20000000021 */
[----:B---3--:R-:W-:-:S03]  /*2b35a0*/  @!P0 IMAD.MOV.U32 R10, RZ, RZ, 0x5368 ;  /* 0x00005368ff0a8424 */ /* 0x008fc600078e00ff */
        /* <DEDUP_REMOVED lines=48> */
.L_x_14249:
[----:B------:R-:W-:Y:S05]  /*2b38b0*/  BSYNC.RECONVERGENT B3 ;  /* 0x0000000000037941 */ /* 0x000fea0003800200 */
.L_x_14248:
        /* <DEDUP_REMOVED lines=26> */
.L_x_14251:
[----:B------:R-:W-:Y:S05]  /*2b3a60*/  BSYNC.RECONVERGENT B3 ;  /* 0x0000000000037941 */ /* 0x000fea0003800200 */
.L_x_14250:
[----:B------:R3:W-:Y:S01]  /*2b3a70*/  STL [UR45], R10 ;  /* 0x0000000aff007987 */ /* 0x0007e2000810082d */
[----:B------:R-:W-:Y:S01]  /*2b3a80*/  PRMT R33, RZ, 0x7610, R33 ;  /* 0x00007610ff217816 */ /* 0x000fe20000000021 */
[----:B------:R-:W-:Y:S06]  /*2b3a90*/  BRA `(.L_x_14246) ;  /* 0x0000000000107947 */ /* 0x000fec0003800000 */
.L_x_14247:
[----:B------:R-:W-:-:S05]  /*2b3aa0*/  IADD3 R4, P0, PT, R15, R32, RZ ;  /* 0x000000200f047210 */ /* 0x000fca0007f1e0ff */
[----:B------:R-:W-:-:S05]  /*2b3ab0*/  IMAD.X R5, RZ, RZ, R33, P0 ;  /* 0x000000ffff057224 */ /* 0x000fca00000e0621 */
[----:B------:R4:W5:Y:S01]  /*2b3ac0*/  LD.E.U8 R33, desc[UR36][R4.64+0x20] ;  /* 0x0000202404217980 */ /* 0x000962000c101100 */
[----:B------:R-:W-:-:S07]  /*2b3ad0*/  IMAD.MOV.U32 R10, RZ, RZ, RZ ;  /* 0x000000ffff0a7224 */ /* 0x000fce00078e00ff */
.L_x_14246:
[----:B------:R-:W-:Y:S05]  /*2b3ae0*/  BSYNC.RECONVERGENT B2 ;  /* 0x0000000000027941 */ /* 0x000fea0003800200 */
.L_x_14245:
[----:B------:R-:W-:-:S13]  /*2b3af0*/  ISETP.NE.AND P0, PT, R10, RZ, PT ;  /* 0x000000ff0a00720c */ /* 0x000fda0003f05270 */
[----:B------:R-:W-:Y:S05]  /*2b3b00*/  @P0 BRA `(.L_x_14237) ;  /* 0x0000001800440947 */ /* 0x000fea0003800000 */
[----:B--2-4-:R-:W-:Y:S01]  /*2b3b10*/  @!P2 IMAD.MOV.U32 R4, RZ, RZ, 0x5368 ;  /* 0x00005368ff04a424 */ /* 0x014fe200078e00ff */
[----:B------:R-:W-:Y:S01]  /*2b3b20*/  BSSY.RECONVERGENT B2, `(.L_x_14252) ;  /* 0x0000058000027945 */ /* 0x000fe20003800200 */
[----:B------:R-:W-:Y:S02]  /*2b3b30*/  VIADD R14, R11, 0xfffffffe ;  /* 0xfffffffe0b0e7836 */ /* 0x000fe40000000000 */
[----:B---3--:R-:W-:Y:S01]  /*2b3b40*/  @!P2 IMAD.MOV.U32 R10, RZ, RZ, 0x5368 ;  /* 0x00005368ff0aa424 */ /* 0x008fe200078e00ff */
[----:B------:R2:W-:Y:S01]  /*2b3b50*/  @!P2 STL [UR45], R4 ;  /* 0x00000004ff00a987 */ /* 0x0005e2000810082d */
[----:B------:R-:W-:Y:S05]  /*2b3b60*/  @!P2 BRA `(.L_x_14253) ;  /* 0x00000004004ca947 */ /* 0x000fea0003800000 */
[----:B-12---:R-:W0:Y:S02]  /*2b3b70*/  LDS.128 R4, [R13] ;  /* 0x000000000d047984 */ /* 0x006e240000000c00 */
[----:B0-----:R-:W-:-:S05]  /*2b3b80*/  IMAD.WIDE R20, R9, 0x10, R4 ;  /* 0x0000001009147825 */ /* 0x001fca00078e0204 */
        /* <DEDUP_REMOVED lines=46> */
.L_x_14256:
[----:B------:R-:W-:Y:S05]  /*2b3e70*/  BSYNC.RECONVERGENT B3 ;  /* 0x0000000000037941 */ /* 0x000fea0003800200 */
.L_x_14255:
        /* <DEDUP_REMOVED lines=26> */
.L_x_14258:
[----:B------:R-:W-:Y:S05]  /*2b4020*/  BSYNC.RECONVERGENT B3 ;  /* 0x0000000000037941 */ /* 0x000fea0003800200 */
.L_x_14257:
[----:B------:R4:W-:Y:S01]  /*2b4030*/  STL [UR45], R10 ;  /* 0x0000000aff007987 */ /* 0x0009e2000810082d */
[----:B------:R-:W-:Y:S05]  /*2b4040*/  BRA `(.L_x_14253) ;  /* 0x0000000000147947 */ /* 0x000fea0003800000 */
.L_x_14254:
[----:B------:R-:W-:-:S05]  /*2b4050*/  LEA R4, P0, R14, R20, 0x2 ;  /* 0x000000140e047211 */ /* 0x000fca00078010ff */
[----:B------:R-:W-:-:S05]  /*2b4060*/  IMAD.X R5, RZ, RZ, R21, P0 ;  /* 0x000000ffff057224 */ /* 0x000fca00000e0615 */
[----:B------:R3:W-:Y:S04]  /*2b4070*/  ST.E desc[UR36][R4.64+0x20], RZ ;  /* 0x000020ff04007985 */ /* 0x0007e8000c101924 */
[----:B-----5:R3:W-:Y:S04]  /*2b4080*/  ST.E.U8 desc[UR36][R4.64+0x20], R33 ;  /* 0x0000202104007985 */ /* 0x0207e8000c101124 */
[----:B------:R-:W5:Y:S02]  /*2b4090*/  LDL R10, [UR45] ;  /* 0x0000002dff0a7983 */ /* 0x000f640008100800 */
.L_x_14253:
[----:B------:R-:W-:Y:S05]  /*2b40a0*/  BSYNC.RECONVERGENT B2 ;  /* 0x0000000000027941 */ /* 0x000fea0003800200 */
.L_x_14252:
[----:B-----5:R-:W-:-:S13]  /*2b40b0*/  ISETP.NE.AND P0, PT, R10, RZ, PT ;  /* 0x000000ff0a00720c */ /* 0x020fda0003f05270 */
[----:B------:R-:W-:Y:S05]  /*2b40c0*/  @!P0 BRA `(.L_x_14259) ;  /* 0xffffffe400f88947 */ /* 0x000fea000383ffff */
[----:B------:R-:W-:Y:S05]  /*2b40d0*/  BRA `(.L_x_14237) ;  /* 0x0000001000d07947 */ /* 0x000fea0003800000 */
.L_x_14229:
[----:B------:R-:W4:Y:S01]  /*2b40e0*/  S2UR UR5, SR_CgaCtaId ;  /* 0x00000000000579c3 */ /* 0x000f220000008800 */
[----:B------:R-:W-:Y:S01]  /*2b40f0*/  UMOV UR4, 0x400 ;  /* 0x0000040000047882 */ /* 0x000fe20000000000 */
[----:B------:R-:W-:Y:S01]  /*2b4100*/  BSSY B2, `(.L_x_14260) ;  /* 0x00000d6000027945 */ /* 0x000fe20003800000 */
[----:B----4-:R-:W-:-:S06]  /*2b4110*/  ULEA UR4, UR5, UR4, 0x18 ;  /* 0x0000000405047291 */ /* 0x010fcc000f8ec0ff */
[----:B-1----:R-:W-:-:S07]  /*2b4120*/  IMAD.U32 R15, RZ, RZ, UR4 ;  /* 0x00000004ff0f7e24 */ /* 0x002fce000f8e00ff */
.L_x_14275:
[----:B0123--:R-:W0:Y:S04]  /*2b4130*/  LDS.128 R4, [R15] ;  /* 0x000000000f047984 */ /* 0x00fe280000000c00 */
[----:B0-----:R-:W2:Y:S01]  /*2b4140*/  LD.E R21, desc[UR36][R4.64] ;  /* 0x0000002404157980 */ /* 0x001ea2000c101900 */
[----:B------:R-:W-:Y:S01]  /*2b4150*/  IMAD R13, R14, 0xcccd, RZ ;  /* 0x0000cccd0e0d7824 */ /* 0x000fe200078e02ff */
[----:B------:R-:W-:Y:S05]  /*2b4160*/  YIELD ;  /* 0x0000000000007946 */ /* 0x000fea0003800000 */
[----:B------:R-:W-:Y:S01]  /*2b4170*/  BSSY.RECONVERGENT B3, `(.L_x_14261) ;  /* 0x0000063000037945 */ /* 0x000fe20003800200 */
[----:B------:R-:W-:Y:S01]  /*2b4180*/  IMAD.MOV.U32 R12, RZ, RZ, R11 ;  /* 0x000000ffff0c7224 */ /* 0x000fe200078e000b */
[----:B------:R-:W-:Y:S01]  /*2b4190*/  SHF.R.U32.HI R13, RZ, 0x13, R13 ;  /* 0x00000013ff0d7819 */ /* 0x000fe2000001160d */
[----:B------:R-:W-:Y:S01]  /*2b41a0*/  VIADD R11, R11, 0xffffffff ;  /* 0xffffffff0b0b7836 */ /* 0x000fe20000000000 */
[----:B--2---:R-:W-:-:S13]  /*2b41b0*/  ISETP.NE.AND P0, PT, R21, -0x1, PT ;  /* 0xffffffff1500780c */ /* 0x004fda0003f05270 */
[----:B------:R-:W-:Y:S01]  /*2b41c0*/  @!P0 IMAD.MOV.U32 R20, RZ, RZ, 0x5368 ;  /* 0x00005368ff148424 */ /* 0x000fe200078e00ff */
[----:B------:R-:W-:Y:S01]  /*2b41d0*/  @!P0 PRMT R33, RZ, 0x7610, R33 ;  /* 0x00007610ff218816 */ /* 0x000fe20000000021 */
[----:B------:R-:W-:-:S03]  /*2b41e0*/  @!P0 IMAD.MOV.U32 R10, RZ, RZ, 0x5368 ;  /* 0x00005368ff0a8424 */ /* 0x000fc600078e00ff */
[----:B------:R0:W-:Y:S01]  /*2b41f0*/  @!P0 STL [UR45], R20 ;  /* 0x00000014ff008987 */ /* 0x0001e2000810082d */
[----:B------:R-:W-:Y:S05]  /*2b4200*/  @!P0 BRA `(.L_x_14262) ;  /* 0x0000000400648947 */ /* 0x000fea0003800000 */
[----:B------:R-:W-:-:S05]  /*2b4210*/  IMAD.WIDE R32, R21, 0x10, R4 ;  /* 0x0000001015207825 */ /* 0x000fca00078e0204 */
[----:B------:R-:W2:Y:S01]  /*2b4220*/  LD.E R37, desc[UR36][R32.64+0xc] ;  /* 0x00000c2420257980 */ /* 0x000ea2000c101900 */
[----:B------:R-:W-:-:S04]  /*2b4230*/  IMAD R35, R13, 0x4, R13 ;  /* 0x000000040d237824 */ /* 0x000fc800078e020d */
[----:B0-----:R-:W-:-:S05]  /*2b4240*/  IMAD R20, R35, -0x2, R14 ;  /* 0xfffffffe23147824 */ /* 0x001fca00078e020e */
        /* <DEDUP_REMOVED lines=49> */
.L_x_14265:
[----:B------:R-:W-:Y:S05]  /*2b4560*/  BSYNC.RECONVERGENT B4 ;  /* 0x0000000000047941 */ /* 0x000fea0003800200 */
.L_x_14264:
        /* <DEDUP_REMOVED lines=26> */
.L_x_14267:
[----:B------:R-:W-:Y:S05]  /*2b4710*/  BSYNC.RECONVERGENT B4 ;  /* 0x0000000000047941 */ /* 0x000fea0003800200 */
.L_x_14266:
[----:B------:R2:W-:Y:S01]  /*2b4720*/  STL [UR45], R10 ;  /* 0x0000000aff007987 */ /* 0x0005e2000810082d */
[----:B------:R-:W-:Y:S01]  /*2b4730*/  PRMT R33, RZ, 0x7610, R33 ;  /* 0x00007610ff217816 */ /* 0x000fe20000000021 */
[----:B------:R-:W-:Y:S06]  /*2b4740*/  BRA `(.L_x_14262) ;  /* 0x0000000000147947 */ /* 0x000fec0003800000 */
.L_x_14263:
[----:B------:R-:W-:Y:S01]  /*2b4750*/  LEA R5, R20, 0x20, 0x2 ;  /* 0x0000002014057811 */ /* 0x000fe200078e10ff */
[----:B------:R-:W5:Y:S03]  /*2b4760*/  LDL R10, [UR45] ;  /* 0x0000002dff0a7983 */ /* 0x000f660008100800 */
[----:B------:R-:W-:-:S05]  /*2b4770*/  IADD3 R4, P0, PT, R32, R5, RZ ;  /* 0x0000000520047210 */ /* 0x000fca0007f1e0ff */
[----:B------:R-:W-:-:S05]  /*2b4780*/  IMAD.X R5, RZ, RZ, R33, P0 ;  /* 0x000000ffff057224 */ /* 0x000fca00000e0621 */
[----:B------:R3:W5:Y:S03]  /*2b4790*/  LD.E.U8 R33, desc[UR36][R4.64] ;  /* 0x0000002404217980 */ /* 0x000766000c101100 */
.L_x_14262:
[----:B------:R-:W-:Y:S05]  /*2b47a0*/  BSYNC.RECONVERGENT B3 ;  /* 0x0000000000037941 */ /* 0x000fea0003800200 */
.L_x_14261:
[----:B-----5:R-:W-:-:S13]  /*2b47b0*/  ISETP.NE.AND P0, PT, R10, RZ, PT ;  /* 0x000000ff0a00720c */ /* 0x020fda0003f05270 */
[----:B------:R-:W-:Y:S05]  /*2b47c0*/  @P0 BREAK B2 ;  /* 0x0000000000020942 */ /* 0x000fea0003800000 */
[----:B------:R-:W-:Y:S05]  /*2b47d0*/  @P0 BRA `(.L_x_14237) ;  /* 0x0000000c00100947 */ /* 0x000fea0003800000 */
[----:B------:R-:W-:Y:S01]  /*2b47e0*/  ISETP.NE.AND P2, PT, R9, -0x1, PT ;  /* 0xffffffff0900780c */ /* 0x000fe20003f45270 */
[----:B------:R-:W-:-:S12]  /*2b47f0*/  BSSY.RECONVERGENT B3, `(.L_x_14268) ;  /* 0x000005c000037945 */ /* 0x000fd80003800200 */
[----:B-1-3--:R-:W-:Y:S02]  /*2b4800*/  @!P2 IMAD.MOV.U32 R4, RZ, RZ, 0x5368 ;  /* 0x00005368ff04a424 */ /* 0x00afe400078e00ff */
        /* <DEDUP_REMOVED lines=55> */
.L_x_14272:
[----:B------:R-:W-:Y:S05]  /*2b4b80*/  BSYNC.RECONVERGENT B4 ;  /* 0x0000000000047941 */ /* 0x000fea0003800200 */
.L_x_14271:
        /* <DEDUP_REMOVED lines=26> */
.L_x_14274:
[----:B------:R-:W-:Y:S05]  /*2b4d30*/  BSYNC.RECONVERGENT B4 ;  /* 0x0000000000047941 */ /* 0x000fea0003800200 */
.L_x_14273:
[----:B------:R3:W-:Y:S01]  /*2b4d40*/  STL [UR45], R10 ;  /* 0x0000000aff007987 */ /* 0x0007e2000810082d */
[----:B------:R-:W-:Y:S05]  /*2b4d50*/  BRA `(.L_x_14269) ;  /* 0x0000000000147947 */ /* 0x000fea0003800000 */
.L_x_14270:
[----:B------:R-:W-:-:S05]  /*2b4d60*/  LEA R4, P0, R11, R20, 0x2 ;  /* 0x000000140b047211 */ /* 0x000fca00078010ff */
[----:B------:R-:W-:-:S05]  /*2b4d70*/  IMAD.X R5, RZ, RZ, R21, P0 ;  /* 0x000000ffff057224 */ /* 0x000fca00000e0615 */
[----:B------:R2:W-:Y:S04]  /*2b4d80*/  ST.E desc[UR36][R4.64+0x20], RZ ;  /* 0x000020ff04007985 */ /* 0x0005e8000c101924 */
[----:B------:R2:W-:Y:S04]  /*2b4d90*/  ST.E.U8 desc[UR36][R4.64+0x20], R33 ;  /* 0x0000202104007985 */ /* 0x0005e8000c101124 */
[----:B------:R-:W5:Y:S02]  /*2b4da0*/  LDL R10, [UR45] ;  /* 0x0000002dff0a7983 */ /* 0x000f640008100800 */
.L_x_14269:
[----:B------:R-:W-:Y:S05]  /*2b4db0*/  BSYNC.RECONVERGENT B3 ;  /* 0x0000000000037941 */ /* 0x000fea0003800200 */
.L_x_14268:
[----:B-----5:R-:W-:-:S13]  /*2b4dc0*/  ISETP.NE.AND P0, PT, R10, RZ, PT ;  /* 0x000000ff0a00720c */ /* 0x020fda0003f05270 */
[----:B------:R-:W-:Y:S05]  /*2b4dd0*/  @P0 BREAK B2 ;  /* 0x0000000000020942 */ /* 0x000fea0003800000 */
[----:B------:R-:W-:Y:S05]  /*2b4de0*/  @P0 BRA `(.L_x_14237) ;  /* 0x00000004008c0947 */ /* 0x000fea0003800000 */
[----:B------:R-:W-:Y:S01]  /*2b4df0*/  ISETP.GT.U32.AND P0, PT, R14, 0x9, PT ;  /* 0x000000090e00780c */ /* 0x000fe20003f04070 */
[----:B------:R-:W-:-:S12]  /*2b4e00*/  IMAD.MOV.U32 R14, RZ, RZ, R13 ;  /* 0x000000ffff0e7224 */ /* 0x000fd800078e000d */
[----:B------:R-:W-:Y:S05]  /*2b4e10*/  @P0 BRA `(.L_x_14275) ;  /* 0xfffffff000c40947 */ /* 0x000fea000383ffff */
[----:B------:R-:W-:Y:S01]  /*2b4e20*/  ISETP.GT.AND P0, PT, R3, -0x1, PT ;  /* 0xffffffff0300780c */ /* 0x000fe20003f04270 */
[----:B---3--:R-:W-:-:S12]  /*2b4e30*/  IMAD.MOV.U32 R10, RZ, RZ, RZ ;  /* 0x000000ffff0a7224 */ /* 0x008fd800078e00ff */
[----:B------:R-:W-:Y:S05]  /*2b4e40*/  @P0 BREAK B2 ;  /* 0x0000000000020942 */ /* 0x000fea0003800000 */
[----:B------:R-:W-:Y:S05]  /*2b4e50*/  @P0 BRA `(.L_x_14237) ;  /* 0x0000000400700947 */ /* 0x000fea0003800000 */
[----:B------:R-:W-:Y:S05]  /*2b4e60*/  BSYNC B2 ;  /* 0x0000000000027941 */ /* 0x000fea0003800000 */
.L_x_14260:
[----:B------:R-:W-:Y:S02]  /*2b4e70*/  @!P2 IMAD.MOV.U32 R3, RZ, RZ, 0x5368 ;  /* 0x00005368ff03a424 */ /* 0x000fe400078e00ff */
[----:B------:R-:W-:-:S03]  /*2b4e80*/  @!P2 IMAD.MOV.U32 R10, RZ, RZ, 0x5368 ;  /* 0x00005368ff0aa424 */ /* 0x000fc600078e00ff */
[----:B------:R3:W-:Y:S01]  /*2b4e90*/  @!P2 STL [UR45], R3 ;  /* 0x00000003ff00a987 */ /* 0x0007e2000810082d */
[----:B------:R-:W-:Y:S05]  /*2b4ea0*/  @!P2 BRA `(.L_x_14237) ;  /* 0x00000004005ca947 */ /* 0x000fea0003800000 */
[----:B-12---:R-:W0:Y:S01]  /*2b4eb0*/  S2R R4, SR_CgaCtaId ;  /* 0x0000000000047919 */ /* 0x006e220000008800 */
[----:B---3--:R-:W-:-:S04]  /*2b4ec0*/  MOV R3, 0x400 ;  /* 0x0000040000037802 */ /* 0x008fc80000000f00 */
[----:B0-----:R-:W-:-:S05]  /*2b4ed0*/  LEA R20, R4, R3, 0x18 ;  /* 0x0000000304147211 */ /* 0x001fca00078ec0ff */
[----:B------:R-:W0:Y:S02]  /*2b4ee0*/  LDS.128 R4, [R20] ;  /* 0x0000000014047984 */ /* 0x000e240000000c00 */
[----:B0-----:R-:W-:-:S05]  /*2b4ef0*/  IMAD.WIDE R10, R9, 0x10, R4 ;  /* 0x00000010090a7825 */ /* 0x001fca00078e0204 */
[----:B------:R-:W2:Y:S01]  /*2b4f00*/  LD.E R14, desc[UR36][R10.64+0xc] ;  /* 0x00000c240a0e7980 */ /* 0x000ea2000c101900 */
[C---:B------:R-:W-:Y:S01]  /*2b4f10*/  VIADD R33, R12.reuse, 0xfffffffe ;  /* 0xfffffffe0c217836 */ /* 0x040fe20000000000 */
[----:B------:R-:W-:-:S04]  /*2b4f20*/  ISETP.GT.AND P1, PT, R12, 0x1, PT ;  /* 0x000000010c00780c */ /* 0x000fc80003f24270 */
        /* <DEDUP_REMOVED lines=44> */
.L_x_14278:
[----:B------:R-:W-:Y:S05]  /*2b51f0*/  BSYNC.RECONVERGENT B2 ;  /* 0x0000000000027941 */ /* 0x000fea0003800200 */
.L_x_14277:
        /* <DEDUP_REMOVED lines=26> */
.L_x_14280:
[----:B------:R-:W-:Y:S05]  /*2b53a0*/  BSYNC.RECONVERGENT B2 ;  /* 0x0000000000027941 */ /* 0x000fea0003800200 */
.L_x_14279:
[----:B------:R2:W-:Y:S01]  /*2b53b0*/  STL [UR45], R10 ;  /* 0x0000000aff007987 */ /* 0x0005e2000810082d */
[----:B------:R-:W-:Y:S05]  /*2b53c0*/  BRA `(.L_x_14237) ;  /* 0x0000000000147947 */ /* 0x000fea0003800000 */
.L_x_14276:
[----:B------:R-:W-:Y:S01]  /*2b53d0*/  LEA R4, P0, R33, R10, 0x2 ;  /* 0x0000000a21047211 */ /* 0x000fe200078010ff */
[----:B------:R-:W-:-:S04]  /*2b53e0*/  IMAD.MOV.U32 R3, RZ, RZ, 0x2d ;  /* 0x0000002dff037424 */ /* 0x000fc800078e00ff */
[----:B------:R-:W-:-:S05]  /*2b53f0*/  IMAD.X R5, RZ, RZ, R11, P0 ;  /* 0x000000ffff057224 */ /* 0x000fca00000e060b */
[----:B------:R0:W-:Y:S04]  /*2b5400*/  ST.E desc[UR36][R4.64+0x20], R3 ;  /* 0x0000200304007985 */ /* 0x0001e8000c101924 */
[----:B------:R-:W5:Y:S02]  /*2b5410*/  LDL R10, [UR45] ;  /* 0x0000002dff0a7983 */ /* 0x000f640008100800 */
.L_x_14237:
[----:B------:R-:W-:Y:S05]  /*2b5420*/  BSYNC B1 ;  /* 0x0000000000017941 */ /* 0x000fea0003800000 */
.L_x_14228:
[----:B-----5:R-:W-:Y:S01]  /*2b5430*/  ISETP.NE.AND P0, PT, R10, RZ, PT ;  /* 0x000000ff0a00720c */ /* 0x020fe20003f05270 */
[----:B------:R-:W-:-:S12]  /*2b5440*/  IMAD.MOV.U32 R11, RZ, RZ, RZ ;  /* 0x000000ffff0b7224 */ /* 0x000fd800078e00ff */
[----:B------:R-:W-:Y:S05]  /*2b5450*/  @P0 BRA `(.L_x_14134) ;  /* 0x00000004002c0947 */ /* 0x000fea0003800000 */
[----:B--234-:R-:W-:Y:S02]  /*2b5460*/  IMAD.MOV.U32 R10, RZ, RZ, 0x40 ;  /* 0x00000040ff0a7424 */ /* 0x01cfe400078e00ff */
[----:B------:R-:W-:-:S06]  /*2b5470*/  IMAD.MOV.U32 R11, RZ, RZ, 0x0 ;  /* 0x00000000ff0b7424 */ /* 0x000fcc00078e00ff */
[----:B------:R-:W2:Y:S01]  /*2b5480*/  ATOMG.E.ADD.64.STRONG.GPU PT, R10, desc[UR36][R38.64+0x8], R10 ;  /* 0x8000080a260a79a8 */ /* 0x000ea200081ef524 */
[----:B0-----:R-:W-:Y:S01]  /*2b5490*/  MOV R3, 0x400 ;  /* 0x0000040000037802 */ /* 0x001fe20000000f00 */
[----:B------:R-:W-:Y:S01]  /*2b54a0*/  BSSY.RECONVERGENT B1, `(.L_x_14281) ;  /* 0x0000044000017945 */ /* 0x000fe20003800200 */
[----:B-1----:R-:W0:Y:S02]  /*2b54b0*/  S2R R4, SR_CgaCtaId ;  /* 0x0000000000047919 */ /* 0x002e240000008800 */
[----:B0-----:R-:W-:-:S05]  /*2b54c0*/  LEA R32, R4, R3, 0x18 ;  /* 0x0000000304207211 */ /* 0x001fca00078ec0ff */
[----:B------:R-:W0:Y:S01]  /*2b54d0*/  LDS.128 R4, [R32] ;  /* 0x0000000020047984 */ /* 0x000e220000000c00 */
[C---:B--2---:R-:W-:Y:S02]  /*2b54e0*/  IADD3 R3, P0, PT, R10.reuse, 0x48, RZ ;  /* 0x000000480a037810 */ /* 0x044fe40007f1e0ff */
[--C-:B------:R-:W-:Y:S02]  /*2b54f0*/  SHF.R.U64 R20, R10, 0x4, R11.reuse ;  /* 0x000000040a147819 */ /* 0x100fe4000000120b */
[----:B0-----:R-:W-:Y:S01]  /*2b5500*/  ISETP.LT.U32.AND P1, PT, R3, R6, PT ;  /* 0x000000060300720c */ /* 0x001fe20003f21070 */
[----:B------:R-:W-:Y:S01]  /*2b5510*/  IMAD.X R13, RZ, RZ, R11, P0 ;  /* 0x000000ffff0d7224 */ /* 0x000fe200000e060b */
[----:B------:R-:W-:-:S04]  /*2b5520*/  ISETP.NE.AND P0, PT, R20, -0x1, PT ;  /* 0xffffffff1400780c */ /* 0x000fc80003f05270 */
[----:B------:R-:W-:-:S13]  /*2b5530*/  ISETP.LT.U32.AND.EX P0, PT, R13, R7, P0, P1 ;  /* 0x000000070d00720c */ /* 0x000fda0000701110 */
[----:B------:R-:W-:Y:S02]  /*2b5540*/  @!P0 IMAD.MOV.U32 R3, RZ, RZ, 0x5272 ;  /* 0x00005272ff038424 */ /* 0x000fe400078e00ff */
[----:B------:R-:W-:Y:S02]  /*2b5550*/  @!P0 IMAD.MOV.U32 R10, RZ, RZ, 0x5272 ;  /* 0x00005272ff0a8424 */ /* 0x000fe400078e00ff */
[----:B------:R-:W-:Y:S01]  /*2b5560*/  @!P0 IMAD.MOV.U32 R11, RZ, RZ, -0x1 ;  /* 0xffffffffff0b8424 */ /* 0x000fe200078e00ff */
[----:B------:R0:W-:Y:S01]  /*2b5570*/  @!P0 STL [UR45], R3 ;  /* 0x00000003ff008987 */ /* 0x0001e2000810082d */
[----:B------:R-:W-:Y:S05]  /*2b5580*/  @!P0 BRA `(.L_x_14282) ;  /* 0x0000000000d48947 */ /* 0x000fea0003800000 */
        /* <DEDUP_REMOVED lines=35> */
[----:B------:R-:W-:Y:S01]  /*2b57c0*/  IMAD.MOV.U32 R11, RZ, RZ, RZ ;  /* 0x000000ffff0b7224 */ /* 0x000fe200078e00ff */
[----:B--2---:R-:W-:-:S13]  /*2b57d0*/  ISETP.NE.AND P0, PT, R10, RZ, PT ;  /* 0x000000ff0a00720c */ /* 0x004fda0003f05270 */
        /* <DEDUP_REMOVED lines=15> */
[----:B-1----:R-:W-:-:S09]  /*2b58d0*/  SEL R11, R20, RZ, !P0 ;  /* 0x000000ff140b7207 */ /* 0x002fd20004000000 */
.L_x_14282:
[----:B------:R-:W-:Y:S05]  /*2b58e0*/  BSYNC.RECONVERGENT B1 ;  /* 0x0000000000017941 */ /* 0x000fea0003800200 */
.L_x_14281:
[----:B------:R-:W-:-:S04]  /*2b58f0*/  ISETP.NE.AND P0, PT, R10, RZ, PT ;  /* 0x000000ff0a00720c */ /* 0x000fc80003f05270 */
[----:B------:R-:W-:-:S09]  /*2b5900*/  SEL R11, R11, RZ, !P0 ;  /* 0x000000ff0b0b7207 */ /* 0x000fd20004000000 */
.L_x_14134:
[----:B------:R-:W-:Y:S05]  /*2b5910*/  BSYNC B0 ;  /* 0x0000000000007941 */ /* 0x000fea0003800000 */
.L_x_14095:
[----:B-----5:R-:W-:Y:S01]  /*2b5920*/  ISETP.NE.AND P0, PT, R10, RZ, PT ;  /* 0x000000ff0a00720c */ /* 0x020fe20003f05270 */
[----:B01234-:R-:W-:Y:S02]  /*2b5930*/  IMAD.MOV.U32 R4, RZ, RZ, R22 ;  /* 0x000000ffff047224 */ /* 0x01ffe400078e0016 */
[----:B------:R-:W-:-:S10]  /*2b5940*/  IMAD.MOV.U32 R5, RZ, RZ, 0x0 ;  /* 0x00000000ff057424 */ /* 0x000fd400078e00ff */
[----:B------:R-:W-:Y:S05]  /*2b5950*/  @P0 BREAK B6 ;  /* 0x0000000000060942 */ /* 0x000fea0003800000 */
[----:B------:R-:W-:Y:S05]  /*2b5960*/  @P0 BREAK B7 ;  /* 0x0000000000070942 */ /* 0x000fea0003800000 */
[----:B------:R-:W-:Y:S05]  /*2b5970*/  @P0 BREAK B8 ;  /* 0x0000000000080942 */ /* 0x000fea0003800000 */
[----:B------:R-:W-:Y:S05]  /*2b5980*/  @P0 BREAK B9 ;  /* 0x0000000000090942 */ /* 0x000fea0003800000 */
[----:B------:R-:W-:Y:S05]  /*2b5990*/  @P0 RET.REL.NODEC R4 `(_Z5entryPcS_PiPxS1_S0_S0_P19HostDeviceInterfacei) ;  /* 0xffffd4a404980950 */ /* 0x000fea0003c3ffff */
        /* <DEDUP_REMOVED lines=74> */
.L_x_14302:
        /* <DEDUP_REMOVED lines=52> */
.L_x_14290:
[----:B------:R-:W-:Y:S05]  /*2b6180*/  BSYNC.RECONVERGENT B3 ;  /* 0x0000000000037941 */ /* 0x000fea0003800200 */
.L_x_14289:
        /* <DEDUP_REMOVED lines=26> */
.L_x_14292:
[----:B------:R-:W-:Y:S05]  /*2b6330*/  BSYNC.RECONVERGENT B3 ;  /* 0x0000000000037941 */ /* 0x000fea0003800200 */
.L_x_14291:
[----:B------:R2:W-:Y:S01]  /*2b6340*/  STL [UR45], R6 ;  /* 0x00000006ff007987 */ /* 0x0005e2000810082d */
[----:B------:R-:W-:Y:S05]  /*2b6350*/  BRA `(.L_x_14293) ;  /* 0x00000000000c7947 */ /* 0x000fea0003800000 */
.L_x_14288:
[----:B------:R-:W-:-:S05]  /*2b6360*/  LEA R4, P0, R15, R20, 0x2 ;  /* 0x000000140f047211 */ /* 0x000fca00078010ff */
[----:B------:R-:W-:-:S05]  /*2b6370*/  IMAD.X R5, RZ, RZ, R21, P0 ;  /* 0x000000ffff057224 */ /* 0x000fca00000e0615 */
[----:B------:R0:W-:Y:S03]  /*2b6380*/  ST.E desc[UR36][R4.64+0x20], RZ ;  /* 0x000020ff04007985 */ /* 0x0001e6000c101924 */
.L_x_14293:
[----:B------:R-:W-:Y:S05]  /*2b6390*/  BSYNC.RECONVERGENT B2 ;  /* 0x0000000000027941 */ /* 0x000fea0003800200 */
.L_x_14287:
        /* <DEDUP_REMOVED lines=52> */
.L_x_14297:
[----:B------:R-:W-:Y:S01]  /*2b66e0*/  IMAD.MOV.U32 R4, RZ, RZ, 0x5272 ;  /* 0x00005272ff047424 */ /* 0x000fe200078e00ff */
[----:B------:R-:W-:Y:S01]  /*2b66f0*/  PLOP3.LUT P0, PT, PT, PT, PT, 0x8, 0x80 ;  /* 0x000000000080781c */ /* 0x000fe20003f0e170 */
[----:B------:R-:W-:-:S03]  /*2b6700*/  IMAD.MOV.U32 R21, RZ, RZ, -0x1 ;  /* 0xffffffffff157424 */ /* 0x000fc600078e00ff */
[----:B------:R0:W-:Y:S09]  /*2b6710*/  STL [UR45], R4 ;  /* 0x00000004ff007987 */ /* 0x0001f2000810082d */
.L_x_14298:
[----:B------:R-:W-:Y:S05]  /*2b6720*/  BSYNC.RECONVERGENT B3 ;  /* 0x0000000000037941 */ /* 0x000fea0003800200 */
.L_x_14296:
        /* <DEDUP_REMOVED lines=25> */
.L_x_14300:
[----:B------:R-:W-:Y:S05]  /*2b68c0*/  BSYNC.RECONVERGENT B3 ;  /* 0x0000000000037941 */ /* 0x000fea0003800200 */
.L_x_14299:
[----:B------:R2:W-:Y:S01]  /*2b68d0*/  STL [UR45], R6 ;  /* 0x00000006ff007987 */ /* 0x0005e2000810082d */
[----:B------:R-:W-:Y:S05]  /*2b68e0*/  BRA `(.L_x_14301) ;  /* 0x00000000000c7947 */ /* 0x000fea0003800000 */
.L_x_14295:
[----:B------:R-:W-:-:S05]  /*2b68f0*/  LEA R4, P0, R41, R20, 0x2 ;  /* 0x0000001429047211 */ /* 0x000fca00078010ff */
[----:B------:R-:W-:-:S05]  /*2b6900*/  IMAD.X R5, RZ, RZ, R21, P0 ;  /* 0x000000ffff057224 */ /* 0x000fca00000e0615 */
[----:B------:R3:W-:Y:S03]  /*2b6910*/  ST.E desc[UR36][R4.64+0x20], RZ ;  /* 0x000020ff04007985 */ /* 0x0007e6000c101924 */
.L_x_14301:
[----:B------:R-:W-:Y:S05]  /*2b6920*/  BSYNC.RECONVERGENT B2 ;  /* 0x0000000000027941 */ /* 0x000fea0003800200 */
.L_x_14294:
[----:B------:R-:W-:-:S05]  /*2b6930*/  VIADD R15, R15, 0x2 ;  /* 0x000000020f0f7836 */ /* 0x000fca0000000000 */
[----:B------:R-:W-:-:S13]  /*2b6940*/  ISETP.NE.AND P0, PT, R15, R10, PT ;  /* 0x0000000a0f00720c */ /* 0x000fda0003f05270 */
[----:B------:R-:W-:Y:S05]  /*2b6950*/  @P0 BRA `(.L_x_14302) ;  /* 0xfffffff400380947 */ /* 0x000fea000383ffff */
.L_x_14286:
[----:B------:R-:W-:Y:S05]  /*2b6960*/  BSYNC B0 ;  /* 0x0000000000007941 */ /* 0x000fea0003800000 */
.L_x_14285:
        /* <DEDUP_REMOVED lines=49> */
.L_x_14305:
[----:B------:R-:W-:Y:S01]  /*2b6c80*/  IMAD.MOV.U32 R4, RZ, RZ, 0x5272 ;  /* 0x00005272ff047424 */ /* 0x000fe200078e00ff */
[----:B------:R-:W-:Y:S01]  /*2b6c90*/  PLOP3.LUT P0, PT, PT, PT, PT, 0x8, 0x80 ;  /* 0x000000000080781c */ /* 0x000fe20003f0e170 */
[----:B------:R-:W-:-:S03]  /*2b6ca0*/  IMAD.MOV.U32 R15, RZ, RZ, -0x1 ;  /* 0xffffffffff0f7424 */ /* 0x000fc600078e00ff */
[----:B------:R0:W-:Y:S09]  /*2b6cb0*/  STL [UR45], R4 ;  /* 0x00000004ff007987 */ /* 0x0001f2000810082d */
.L_x_14306:
[----:B------:R-:W-:Y:S05]  /*2b6cc0*/  BSYNC.RECONVERGENT B0 ;  /* 0x0000000000007941 */ /* 0x000fea0003800200 */
.L_x_14304:
        /* <DEDUP_REMOVED lines=25> */
.L_x_14308:
[----:B------:R-:W-:Y:S05]  /*2b6e60*/  BSYNC.RECONVERGENT B0 ;  /* 0x0000000000007941 */ /* 0x000fea0003800200 */
.L_x_14307:
[----:B------:R4:W-:Y:S01]  /*2b6e70*/  STL [UR45], R6 ;  /* 0x00000006ff007987 */ /* 0x0009e2000810082d */
[----:B------:R-:W-:Y:S05]  /*2b6e80*/  BRA `(.L_x_14284) ;  /* 0x00000000000c7947 */ /* 0x000fea0003800000 */
.L_x_14303:
[----:B------:R-:W-:-:S05]  /*2b6e90*/  LEA R4, P0, R10, R14, 0x2 ;  /* 0x0000000e0a047211 */ /* 0x000fca00078010ff */
[----:B------:R-:W-:-:S05]  /*2b6ea0*/  IMAD.X R5, RZ, RZ, R15, P0 ;  /* 0x000000ffff057224 */ /* 0x000fca00000e060f */
[----:B------:R0:W-:Y:S03]  /*2b6eb0*/  ST.E desc[UR36][R4.64+0x20], RZ ;  /* 0x000020ff04007985 */ /* 0x0001e6000c101924 */
.L_x_14284:
[----:B------:R-:W-:Y:S05]  /*2b6ec0*/  BSYNC B1 ;  /* 0x0000000000017941 */ /* 0x000fea0003800000 */
.L_x_14283:
[----:B------:R-:W-:Y:S01]  /*2b6ed0*/  ISETP.GE.AND P0, PT, R0, 0x1, PT ;  /* 0x000000010000780c */ /* 0x000fe20003f06270 */
[----:B------:R-:W-:-:S12]  /*2b6ee0*/  BSSY B0, `(.L_x_14309) ;  /* 0x00000bd000007945 */ /* 0x000fd80003800000 */
[----:B------:R-:W-:Y:S05]  /*2b6ef0*/  @!P0 BRA `(.L_x_14310) ;  /* 0x0000000800ec8947 */ /* 0x000fea0003800000 */
[----:B-----5:R-:W-:Y:S01]  /*2b6f00*/  ISETP.NE.AND P2, PT, R13, -0x1, PT ;  /* 0xffffffff0d00780c */ /* 0x020fe20003f45270 */
[----:B-1----:R-:W-:-:S12]  /*2b6f10*/  IMAD.MOV.U32 R15, RZ, RZ, RZ ;  /* 0x000000ffff0f7224 */ /* 0x002fd800078e00ff */
.L_x_14325:
        /* <DEDUP_REMOVED lines=57> */
.L_x_14315:
[----:B------:R-:W-:Y:S05]  /*2b72b0*/  BSYNC.RECONVERGENT B2 ;  /* 0x0000000000027941 */ /* 0x000fea0003800200 */
.L_x_14314:
        /* <DEDUP_REMOVED lines=26> */
.L_x_14317:
[----:B------:R-:W-:Y:S05]  /*2b7460*/  BSYNC.RECONVERGENT B2 ;  /* 0x0000000000027941 */ /* 0x000fea0003800200 */
.L_x_14316:
[----:B------:R3:W-:Y:S01]  /*2b7470*/  STL [UR45], R6 ;  /* 0x00000006ff007987 */ /* 0x0007e2000810082d */
[----:B------:R-:W-:Y:S01]  /*2b7480*/  PRMT R33, RZ, 0x7610, R33 ;  /* 0x00007610ff217816 */ /* 0x000fe20000000021 */
[----:B------:R-:W-:Y:S06]  /*2b7490*/  BRA `(.L_x_14312) ;  /* 0x00000000000c7947 */ /* 0x000fec0003800000 */
.L_x_14313:
[----:B------:R-:W-:-:S05]  /*2b74a0*/  IADD3 R4, P0, PT, R8, R20, RZ ;  /* 0x0000001408047210 */ /* 0x000fca0007f1e0ff */
[----:B------:R-:W-:-:S05]  /*2b74b0*/  IMAD.X R5, RZ, RZ, R21, P0 ;  /* 0x000000ffff057224 */ /* 0x000fca00000e0615 */
[----:B------:R1:W5:Y:S03]  /*2b74c0*/  LD.E.U8 R33, desc[UR36][R4.64+0x20] ;  /* 0x0000202404217980 */ /* 0x000366000c101100 */
.L_x_14312:
[----:B------:R-:W-:Y:S05]  /*2b74d0*/  BSYNC.RECONVERGENT B1 ;  /* 0x0000000000017941 */ /* 0x000fea0003800200 */
.L_x_14311:
        /* <DEDUP_REMOVED lines=55> */
.L_x_14322:
[----:B------:R-:W-:Y:S05]  /*2b7850*/  BSYNC.RECONVERGENT B2 ;  /* 0x0000000000027941 */ /* 0x000fea0003800200 */
.L_x_14321:
        /* <DEDUP_REMOVED lines=26> */
.L_x_14324:
[----:B------:R-:W-:Y:S05]  /*2b7a00*/  BSYNC.RECONVERGENT B2 ;  /* 0x0000000000027941 */ /* 0x000fea0003800200 */
.L_x_14323:
[----:B------:R1:W-:Y:S01]  /*2b7a10*/  STL [UR45], R6 ;  /* 0x00000006ff007987 */ /* 0x0003e2000810082d */
[----:B------:R-:W-:Y:S05]  /*2b7a20*/  BRA `(.L_x_14319) ;  /* 0x0000000000107947 */ /* 0x000fea0003800000 */
.L_x_14320:
[----:B------:R-:W-:-:S05]  /*2b7a30*/  IADD3 R4, P0, PT, R8, R20, RZ ;  /* 0x0000001408047210 */ /* 0x000fca0007f1e0ff */
[----:B------:R-:W-:-:S05]  /*2b7a40*/  IMAD.X R5, RZ, RZ, R21, P0 ;  /* 0x000000ffff057224 */ /* 0x000fca00000e0615 */
[----:B------:R0:W-:Y:S04]  /*2b7a50*/  ST.E desc[UR36][R4.64+0x20], RZ ;  /* 0x000020ff04007985 */ /* 0x0001e8000c101924 */
[----:B-----5:R0:W-:Y:S02]  /*2b7a60*/  ST.E.U8 desc[UR36][R4.64+0x20], R33 ;  /* 0x0000202104007985 */ /* 0x0201e4000c101124 */
.L_x_14319:
[----:B------:R-:W-:Y:S05]  /*2b7a70*/  BSYNC.RECONVERGENT B1 ;  /* 0x0000000000017941 */ /* 0x000fea0003800200 */
.L_x_14318:
[----:B------:R-:W-:-:S05]  /*2b7a80*/  VIADD R15, R15, 0x1 ;  /* 0x000000010f0f7836 */ /* 0x000fca0000000000 */
[----:B------:R-:W-:-:S13]  /*2b7a90*/  ISETP.NE.AND P0, PT, R15, R0, PT ;  /* 0x000000000f00720c */ /* 0x000fda0003f05270 */
[----:B------:R-:W-:Y:S05]  /*2b7aa0*/  @P0 BRA `(.L_x_14325) ;  /* 0xfffffff4001c0947 */ /* 0x000fea000383ffff */
.L_x_14310:
[----:B------:R-:W-:Y:S05]  /*2b7ab0*/  BSYNC B0 ;  /* 0x0000000000007941 */ /* 0x000fea0003800000 */
.L_x_14309:
[----:B------:R-:W-:Y:S01]  /*2b7ac0*/  ISETP.GE.AND P0, PT, R9, 0x1, PT ;  /* 0x000000010900780c */ /* 0x000fe20003f06270 */
[----:B------:R-:W-:-:S12]  /*2b7ad0*/  BSSY B0, `(.L_x_14326) ;  /* 0x00000be000007945 */ /* 0x000fd80003800000 */
[----:B------:R-:W-:Y:S05]  /*2b7ae0*/  @!P0 BRA `(.L_x_14327) ;  /* 0x0000000800f08947 */ /* 0x000fea0003800000 */
[----:B-----5:R-:W-:Y:S01]  /*2b7af0*/  ISETP.NE.AND P2, PT, R11, -0x1, PT ;  /* 0xffffffff0b00780c */ /* 0x020fe20003f45270 */
[----:B0-----:R-:W-:-:S12]  /*2b7b00*/  IMAD.MOV.U32 R8, RZ, RZ, RZ ;  /* 0x000000ffff087224 */ /* 0x001fd800078e00ff */
.L_x_14342:
        /* <DEDUP_REMOVED lines=56> */
.L_x_14332:
[----:B------:R-:W-:Y:S05]  /*2b7e90*/  BSYNC.RECONVERGENT B2 ;  /* 0x0000000000027941 */ /* 0x000fea0003800200 */
.L_x_14331:
        /* <DEDUP_REMOVED lines=26> */
.L_x_14334:
[----:B------:R-:W-:Y:S05]  /*2b8040*/  BSYNC.RECONVERGENT B2 ;  /* 0x0000000000027941 */ /* 0x000fea0003800200 */
.L_x_14333:
[----:B------:R3:W-:Y:S01]  /*2b8050*/  STL [UR45], R6 ;  /* 0x00000006ff007987 */ /* 0x0007e2000810082d */
[----:B------:R-:W-:Y:S01]  /*2b8060*/  PRMT R15, RZ, 0x7610, R15 ;  /* 0x00007610ff0f7816 */ /* 0x000fe2000000000f */
[----:B------:R-:W-:Y:S06]  /*2b8070*/  BRA `(.L_x_14329) ;  /* 0x00000000000c7947 */ /* 0x000fec0003800000 */
.L_x_14330:
[----:B------:R-:W-:-:S05]  /*2b8080*/  LEA R4, P0, R8, R12, 0x2 ;  /* 0x0000000c08047211 */ /* 0x000fca00078010ff */
[----:B------:R-:W-:-:S05]  /*2b8090*/  IMAD.X R5, RZ, RZ, R13, P0 ;  /* 0x000000ffff057224 */ /* 0x000fca00000e060d */
[----:B------:R1:W5:Y:S03]  /*2b80a0*/  LD.E.U8 R15, desc[UR36][R4.64+0x20] ;  /* 0x00002024040f7980 */ /* 0x000366000c101100 */
.L_x_14329:
[----:B------:R-:W-:Y:S05]  /*2b80b0*/  BSYNC.RECONVERGENT B1 ;  /* 0x0000000000017941 */ /* 0x000fea0003800200 */
.L_x_14328:
        /* <DEDUP_REMOVED lines=57> */
.L_x_14339:
[----:B------:R-:W-:Y:S05]  /*2b8450*/  BSYNC.RECONVERGENT B2 ;  /* 0x0000000000027941 */ /* 0x000fea0003800200 */
.L_x_14338:
        /* <DEDUP_REMOVED lines=26> */
.L_x_14341:
[----:B------:R-:W-:Y:S05]  /*2b8600*/  BSYNC.RECONVERGENT B2 ;  /* 0x0000000000027941 */ /* 0x000fea0003800200 */
.L_x_14340:
[----:B------:R1:W-:Y:S01]  /*2b8610*/  STL [UR45], R6 ;  /* 0x00000006ff007987 */ /* 0x0003e2000810082d */
[----:B------:R-:W-:Y:S05]  /*2b8620*/  BRA `(.L_x_14336) ;  /* 0x0000000000107947 */ /* 0x000fea0003800000 */
.L_x_14337:
[----:B------:R-:W-:-:S05]  /*2b8630*/  LEA R4, P0, R37, R12, 0x2 ;  /* 0x0000000c25047211 */ /* 0x000fca00078010ff */
[----:B------:R-:W-:-:S05]  /*2b8640*/  IMAD.X R5, RZ, RZ, R13, P0 ;  /* 0x000000ffff057224 */ /* 0x000fca00000e060d */
[----:B------:R0:W-:Y:S04]  /*2b8650*/  ST.E desc[UR36][R4.64+0x20], RZ ;  /* 0x000020ff04007985 */ /* 0x0001e8000c101924 */
[----:B-----5:R0:W-:Y:S02]  /*2b8660*/  ST.E.U8 desc[UR36][R4.64+0x20], R15 ;  /* 0x0000200f04007985 */ /* 0x0201e4000c101124 */
.L_x_14336:
[----:B------:R-:W-:Y:S05]  /*2b8670*/  BSYNC.RECONVERGENT B1 ;  /* 0x0000000000017941 */ /* 0x000fea0003800200 */
.L_x_14335:
[----:B------:R-:W-:-:S05]  /*2b8680*/  VIADD R8, R8, 0x1 ;  /* 0x0000000108087836 */ /* 0x000fca0000000000 */
[----:B------:R-:W-:-:S13]  /*2b8690*/  ISETP.NE.AND P0, PT, R8, R9, PT ;  /* 0x000000090800720c */ /* 0x000fda0003f05270 */
[----:B------:R-:W-:Y:S05]  /*2b86a0*/  @P0 BRA `(.L_x_14342) ;  /* 0xfffffff400180947 */ /* 0x000fea000383ffff */
.L_x_14327:
[----:B------:R-:W-:Y:S05]  /*2b86b0*/  BSYNC B0 ;  /* 0x0000000000007941 */ /* 0x000fea0003800000 */
.L_x_14326:
        /* <DEDUP_REMOVED lines=79> */
.L_x_14366:
        /* <DEDUP_REMOVED lines=52> */
.L_x_14354:
[----:B------:R-:W-:Y:S05]  /*2b8ef0*/  BSYNC.RECONVERGENT B5 ;  /* 0x0000000000057941 */ /* 0x000fea0003800200 */
.L_x_14353:
        /* <DEDUP_REMOVED lines=26> */
.L_x_14356:
[----:B------:R-:W-:Y:S05]  /*2b90a0*/  BSYNC.RECONVERGENT B5 ;  /* 0x0000000000057941 */ /* 0x000fea0003800200 */
.L_x_14355:
[----:B------:R2:W-:Y:S01]  /*2b90b0*/  STL [UR45], R6 ;  /* 0x00000006ff007987 */ /* 0x0005e2000810082d */
[----:B------:R-:W-:Y:S05]  /*2b90c0*/  BRA `(.L_x_14357) ;  /* 0x00000000000c7947 */ /* 0x000fea0003800000 */
.L_x_14352:
[----:B------:R-:W-:-:S05]  /*2b90d0*/  LEA R4, P0, R13, R14, 0x2 ;  /* 0x0000000e0d047211 */ /* 0x000fca00078010ff */
[----:B------:R-:W-:-:S05]  /*2b90e0*/  IMAD.X R5, RZ, RZ, R15, P0 ;  /* 0x000000ffff057224 */ /* 0x000fca00000e060f */
[----:B------:R0:W-:Y:S03]  /*2b90f0*/  ST.E desc[UR36][R4.64+0x20], RZ ;  /* 0x000020ff04007985 */ /* 0x0001e6000c101924 */
.L_x_14357:
[----:B------:R-:W-:Y:S05]  /*2b9100*/  BSYNC.RECONVERGENT B4 ;  /* 0x0000000000047941 */ /* 0x000fea0003800200 */
.L_x_14351:
        /* <DEDUP_REMOVED lines=52> */
.L_x_14361:
[----:B------:R-:W-:Y:S01]  /*2b9450*/  IMAD.MOV.U32 R4, RZ, RZ, 0x5272 ;  /* 0x00005272ff047424 */ /* 0x000fe200078e00ff */
[----:B------:R-:W-:Y:S01]  /*2b9460*/  PLOP3.LUT P0, PT, PT, PT, PT, 0x8, 0x80 ;  /* 0x000000000080781c */ /* 0x000fe20003f0e170 */
[----:B------:R-:W-:-:S03]  /*2b9470*/  IMAD.MOV.U32 R15, RZ, RZ, -0x1 ;  /* 0xffffffffff0f7424 */ /* 0x000fc600078e00ff */
[----:B------:R0:W-:Y:S09]  /*2b9480*/  STL [UR45], R4 ;  /* 0x00000004ff007987 */ /* 0x0001f2000810082d */
.L_x_14362:
[----:B------:R-:W-:Y:S05]  /*2b9490*/  BSYNC.RECONVERGENT B5 ;  /* 0x0000000000057941 */ /* 0x000fea0003800200 */
.L_x_14360:
        /* <DEDUP_REMOVED lines=25> */
.L_x_14364:
[----:B------:R-:W-:Y:S05]  /*2b9630*/  BSYNC.RECONVERGENT B5 ;  /* 0x0000000000057941 */ /* 0x000fea0003800200 */
.L_x_14363:
[----:B------:R2:W-:Y:S01]  /*2b9640*/  STL [UR45], R6 ;  /* 0x00000006ff007987 */ /* 0x0005e2000810082d */
[----:B------:R-:W-:Y:S05]  /*2b9650*/  BRA `(.L_x_14365) ;  /* 0x00000000000c7947 */ /* 0x000fea0003800000 */
.L_x_14359:
[----:B------:R-:W-:-:S05]  /*2b9660*/  LEA R4, P0, R37, R14, 0x2 ;  /* 0x0000000e25047211 */ /* 0x000fca00078010ff */
[----:B------:R-:W-:-:S05]  /*2b9670*/  IMAD.X R5, RZ, RZ, R15, P0 ;  /* 0x000000ffff057224 */ /* 0x000fca00000e060f */
[----:B------:R3:W-:Y:S03]  /*2b9680*/  ST.E desc[UR36][R4.64+0x20], RZ ;  /* 0x000020ff04007985 */ /* 0x0007e6000c101924 */
.L_x_14365:
[----:B------:R-:W-:Y:S05]  /*2b9690*/  BSYNC.RECONVERGENT B4 ;  /* 0x0000000000047941 */ /* 0x000fea0003800200 */
.L_x_14358:
[----:B------:R-:W-:-:S05]  /*2b96a0*/  VIADD R13, R13, 0x2 ;  /* 0x000000020d0d7836 */ /* 0x000fca0000000000 */
[----:B------:R-:W-:-:S13]  /*2b96b0*/  ISETP.NE.AND P0, PT, R13, R8, PT ;  /* 0x000000080d00720c */ /* 0x000fda0003f05270 */
[----:B------:R-:W-:Y:S05]  /*2b96c0*/  @P0 BRA `(.L_x_14366) ;  /* 0xfffffff400380947 */ /* 0x000fea000383ffff */
.L_x_14350:
[----:B------:R-:W-:Y:S05]  /*2b96d0*/  BSYNC B0 ;  /* 0x0000000000007941 */ /* 0x000fea0003800000 */
.L_x_14349:
        /* <DEDUP_REMOVED lines=50> */
.L_x_14370:
[----:B------:R-:W-:Y:S01]  /*2b9a00*/  IMAD.MOV.U32 R4, RZ, RZ, 0x5272 ;  /* 0x00005272ff047424 */ /* 0x000fe200078e00ff */
[----:B------:R-:W-:Y:S01]  /*2b9a10*/  PLOP3.LUT P0, PT, PT, PT, PT, 0x8, 0x80 ;  /* 0x000000000080781c */ /* 0x000fe20003f0e170 */
[----:B------:R-:W-:-:S03]  /*2b9a20*/  IMAD.MOV.U32 R13, RZ, RZ, -0x1 ;  /* 0xffffffffff0d7424 */ /* 0x000fc600078e00ff */
[----:B------:R0:W-:Y:S09]  /*2b9a30*/  STL [UR45], R4 ;  /* 0x00000004ff007987 */ /* 0x0001f2000810082d */
.L_x_14371:
[----:B------:R-:W-:Y:S05]  /*2b9a40*/  BSYNC.RECONVERGENT B4 ;  /* 0x0000000000047941 */ /* 0x000fea0003800200 */
.L_x_14369:
        /* <DEDUP_REMOVED lines=25> */
.L_x_14373:
[----:B------:R-:W-:Y:S05]  /*2b9be0*/  BSYNC.RECONVERGENT B4 ;  /* 0x0000000000047941 */ /* 0x000fea0003800200 */
.L_x_14372:
[----:B------:R3:W-:Y:S01]  /*2b9bf0*/  STL [UR45], R6 ;  /* 0x00000006ff007987 */ /* 0x0007e2000810082d */
[----:B------:R-:W-:Y:S05]  /*2b9c00*/  BRA `(.L_x_14367) ;  /* 0x00000000000c7947 */ /* 0x000fea0003800000 */
.L_x_14368:
[----:B------:R-:W-:-:S05]  /*2b9c10*/  LEA R4, P0, R8, R12, 0x2 ;  /* 0x0000000c08047211 */ /* 0x000fca00078010ff */
[----:B------:R-:W-:-:S05]  /*2b9c20*/  IMAD.X R5, RZ, RZ, R13, P0 ;  /* 0x000000ffff057224 */ /* 0x000fca00000e060d */
[----:B------:R0:W-:Y:S03]  /*2b9c30*/  ST.E desc[UR36][R4.64+0x20], RZ ;  /* 0x000020ff04007985 */ /* 0x0001e6000c101924 */
.L_x_14367:
[----:B------:R-:W-:Y:S05]  /*2b9c40*/  BSYNC.RECONVERGENT B0 ;  /* 0x0000000000007941 */ /* 0x000fea0003800200 */
.L_x_14347:
[----:B------:R-:W-:-:S13]  /*2b9c50*/  ISETP.GE.AND P0, PT, R0, 0x1, PT ;  /* 0x000000010000780c */ /* 0x000fda0003f06270 */
[----:B------:R-:W-:Y:S05]  /*2b9c60*/  @!P0 BREAK B1 ;  /* 0x0000000000018942 */ /* 0x000fea0003800000 */
[----:B------:R-:W-:Y:S05]  /*2b9c70*/  @!P0 BRA `(.L_x_14348) ;  /* 0x0000000800f08947 */ /* 0x000fea0003800000 */
[----:B------:R-:W-:Y:S05]  /*2b9c80*/  BSYNC B1 ;  /* 0x0000000000017941 */ /* 0x000fea0003800000 */
.L_x_14346:
[----:B------:R-:W-:Y:S01]  /*2b9c90*/  ISETP.NE.AND P2, PT, R3, -0x1, PT ;  /* 0xffffffff0300780c */ /* 0x000fe20003f45270 */
[----:B------:R-:W-:-:S12]  /*2b9ca0*/  IMAD.MOV.U32 R13, RZ, RZ, RZ ;  /* 0x000000ffff0d7224 */ /* 0x000fd800078e00ff */
.L_x_14388:
        /* <DEDUP_REMOVED lines=57> */
.L_x_14378:
[----:B------:R-:W-:Y:S05]  /*2ba040*/  BSYNC.RECONVERGENT B1 ;  /* 0x0000000000017941 */ /* 0x000fea0003800200 */
.L_x_14377:
        /* <DEDUP_REMOVED lines=26> */
.L_x_14380:
[----:B------:R-:W-:Y:S05]  /*2ba1f0*/  BSYNC.RECONVERGENT B1 ;  /* 0x0000000000017941 */ /* 0x000fea0003800200 */
.L_x_14379:
[----:B------:R4:W-:Y:S01]  /*2ba200*/  STL [UR45], R6 ;  /* 0x00000006ff007987 */ /* 0x0009e2000810082d */
[----:B------:R-:W-:Y:S01]  /*2ba210*/  PRMT R21, RZ, 0x7610, R21 ;  /* 0x00007610ff157816 */ /* 0x000fe20000000015 */
[----:B------:R-:W-:Y:S06]  /*2ba220*/  BRA `(.L_x_14375) ;  /* 0x00000000000c7947 */ /* 0x000fec0003800000 */
.L_x_14376:
[----:B------:R-:W-:-:S05]  /*2ba230*/  IADD3 R4, P0, PT, R8, R14, RZ ;  /* 0x0000000e08047210 */ /* 0x000fca0007f1e0ff */
[----:B------:R-:W-:-:S05]  /*2ba240*/  IMAD.X R5, RZ, RZ, R15, P0 ;  /* 0x000000ffff057224 */ /* 0x000fca00000e060f */
[----:B------:R1:W5:Y:S03]  /*2ba250*/  LD.E.U8 R21, desc[UR36][R4.64+0x20] ;  /* 0x0000202404157980 */ /* 0x000366000c101100 */
.L_x_14375:
[----:B------:R-:W-:Y:S05]  /*2ba260*/  BSYNC.RECONVERGENT B0 ;  /* 0x0000000000007941 */ /* 0x000fea0003800200 */
.L_x_14374:
        /* <DEDUP_REMOVED lines=55> */
.L_x_14385:
[----:B------:R-:W-:Y:S05]  /*2ba5e0*/  BSYNC.RECONVERGENT B1 ;  /* 0x0000000000017941 */ /* 0x000fea0003800200 */
.L_x_14384:
        /* <DEDUP_REMOVED lines=26> */
.L_x_14387:
[----:B------:R-:W-:Y:S05]  /*2ba790*/  BSYNC.RECONVERGENT B1 ;  /* 0x0000000000017941 */ /* 0x000fea0003800200 */
.L_x_14386:
[----:B------:R1:W-:Y:S01]  /*2ba7a0*/  STL [UR45], R6 ;  /* 0x00000006ff007987 */ /* 0x0003e2000810082d */
[----:B------:R-:W-:Y:S05]  /*2ba7b0*/  BRA `(.L_x_14382) ;  /* 0x0000000000107947 */ /* 0x000fea0003800000 */
.L_x_14383:
[----:B------:R-:W-:-:S05]  /*2ba7c0*/  IADD3 R4, P0, PT, R8, R14, RZ ;  /* 0x0000000e08047210 */ /* 0x000fca0007f1e0ff */
[----:B------:R-:W-:-:S05]  /*2ba7d0*/  IMAD.X R5, RZ, RZ, R15, P0 ;  /* 0x000000ffff057224 */ /* 0x000fca00000e060f */
[----:B------:R1:W-:Y:S04]  /*2ba7e0*/  ST.E desc[UR36][R4.64+0x20], RZ ;  /* 0x000020ff04007985 */ /* 0x0003e8000c101924 */
[----:B-----5:R1:W-:Y:S02]  /*2ba7f0*/  ST.E.U8 desc[UR36][R4.64+0x20], R21 ;  /* 0x0000201504007985 */ /* 0x0203e4000c101124 */
.L_x_14382:
[----:B------:R-:W-:Y:S05]  /*2ba800*/  BSYNC.RECONVERGENT B0 ;  /* 0x0000000000007941 */ /* 0x000fea0003800200 */
.L_x_14381:
[----:B------:R-:W-:-:S05]  /*2ba810*/  VIADD R13, R13, 0x1 ;  /* 0x000000010d0d7836 */ /* 0x000fca0000000000 */
[----:B------:R-:W-:-:S13]  /*2ba820*/  ISETP.NE.AND P0, PT, R13, R0, PT ;  /* 0x000000000d00720c */ /* 0x000fda0003f05270 */
[----:B------:R-:W-:Y:S05]  /*2ba830*/  @P0 BRA `(.L_x_14388) ;  /* 0xfffffff4001c0947 */ /* 0x000fea000383ffff */
.L_x_14348:
[----:B------:R-:W-:Y:S05]  /*2ba840*/  BSYNC B2 ;  /* 0x0000000000027941 */ /* 0x000fea0003800000 */
.L_x_14345:
        /* <DEDUP_REMOVED lines=14> */
.L_x_14344:
[----:B------:R-:W-:Y:S05]  /*2ba930*/  BSYNC B3 ;  /* 0x0000000000037941 */ /* 0x000fea0003800000 */
.L_x_14343:
        /* <DEDUP_REMOVED lines=48> */
.L_x_14390:
[----:B------:R-:W-:Y:S05]  /*2bac40*/  BSYNC.RECONVERGENT B0 ;  /* 0x0000000000007941 */ /* 0x000fea0003800200 */
.L_x_14389:
        /* <DEDUP_REMOVED lines=87> */
.L_x_14394:
[----:B------:R-:W-:Y:S05]  /*2bb1c0*/  BSYNC.RECONVERGENT B1 ;  /* 0x0000000000017941 */ /* 0x000fea0003800200 */
.L_x_14393:
        /* <DEDUP_REMOVED lines=11> */
.L_x_14392:
[----:B------:R-:W-:Y:S05]  /*2bb280*/  BSYNC.RECONVERGENT B0 ;  /* 0x0000000000007941 */ /* 0x000fea0003800200 */
.L_x_14391:
        /* <DEDUP_REMOVED lines=74> */
.L_x_14414:
        /* <DEDUP_REMOVED lines=52> */
.L_x_14402:
[----:B------:R-:W-:Y:S05]  /*2bba70*/  BSYNC.RECONVERGENT B3 ;  /* 0x0000000000037941 */ /* 0x000fea0003800200 */
.L_x_14401:
        /* <DEDUP_REMOVED lines=26> */
.L_x_14404:
[----:B------:R-:W-:Y:S05]  /*2bbc20*/  BSYNC.RECONVERGENT B3 ;  /* 0x0000000000037941 */ /* 0x000fea0003800200 */
.L_x_14403:
[----:B------:R2:W-:Y:S01]  /*2bbc30*/  STL [UR45], R6 ;  /* 0x00000006ff007987 */ /* 0x0005e2000810082d */
[----:B------:R-:W-:Y:S05]  /*2bbc40*/  BRA `(.L_x_14405) ;  /* 0x00000000000c7947 */ /* 0x000fea0003800000 */
.L_x_14400:
[----:B------:R-:W-:-:S05]  /*2bbc50*/  LEA R4, P0, R15, R20, 0x2 ;  /* 0x000000140f047211 */ /* 0x000fca00078010ff */
[----:B------:R-:W-:-:S05]  /*2bbc60*/  IMAD.X R5, RZ, RZ, R21, P0 ;  /* 0x000000ffff057224 */ /* 0x000fca00000e0615 */
[----:B------:R0:W-:Y:S03]  /*2bbc70*/  ST.E desc[UR36][R4.64+0x20], RZ ;  /* 0x000020ff04007985 */ /* 0x0001e6000c101924 */
.L_x_14405:
[----:B------:R-:W-:Y:S05]  /*2bbc80*/  BSYNC.RECONVERGENT B2 ;  /* 0x0000000000027941 */ /* 0x000fea0003800200 */
.L_x_14399:
        /* <DEDUP_REMOVED lines=52> */
.L_x_14409:
[----:B------:R-:W-:Y:S01]  /*2bbfd0*/  IMAD.MOV.U32 R4, RZ, RZ, 0x5272 ;  /* 0x00005272ff047424 */ /* 0x000fe200078e00ff */
[----:B------:R-:W-:Y:S01]  /*2bbfe0*/  PLOP3.LUT P0, PT, PT, PT, PT, 0x8, 0x80 ;  /* 0x000000000080781c */ /* 0x000fe20003f0e170 */
[----:B------:R-:W-:-:S03]  /*2bbff0*/  IMAD.MOV.U32 R21, RZ, RZ, -0x1 ;  /* 0xffffffffff157424 */ /* 0x000fc600078e00ff */
[----:B------:R0:W-:Y:S09]  /*2bc000*/  STL [UR45], R4 ;  /* 0x00000004ff007987 */ /* 0x0001f2000810082d */
.L_x_14410:
[----:B------:R-:W-:Y:S05]  /*2bc010*/  BSYNC.RECONVERGENT B3 ;  /* 0x0000000000037941 */ /* 0x000fea0003800200 */
.L_x_14408:
        /* <DEDUP_REMOVED lines=25> */
.L_x_14412:
[----:B------:R-:W-:Y:S05]  /*2bc1b0*/  BSYNC.RECONVERGENT B3 ;  /* 0x0000000000037941 */ /* 0x000fea0003800200 */
.L_x_14411:
[----:B------:R2:W-:Y:S01]  /*2bc1c0*/  STL [UR45], R6 ;  /* 0x00000006ff007987 */ /* 0x0005e2000810082d */
[----:B------:R-:W-:Y:S05]  /*2bc1d0*/  BRA `(.L_x_14413) ;  /* 0x00000000000c7947 */ /* 0x000fea0003800000 */
.L_x_14407:
[----:B------:R-:W-:-:S05]  /*2bc1e0*/  LEA R4, P0, R41, R20, 0x2 ;  /* 0x0000001429047211 */ /* 0x000fca00078010ff */
[----:B------:R-:W-:-:S05]  /*2bc1f0*/  IMAD.X R5, RZ, RZ, R21, P0 ;  /* 0x000000ffff057224 */ /* 0x000fca00000e0615 */
[----:B------:R3:W-:Y:S03]  /*2bc200*/  ST.E desc[UR36][R4.64+0x20], RZ ;  /* 0x000020ff04007985 */ /* 0x0007e6000c101924 */
.L_x_14413:
[----:B------:R-:W-:Y:S05]  /*2bc210*/  BSYNC.RECONVERGENT B2 ;  /* 0x0000000000027941 */ /* 0x000fea0003800200 */
.L_x_14406:
[----:B------:R-:W-:-:S05]  /*2bc220*/  VIADD R15, R15, 0x2 ;  /* 0x000000020f0f7836 */ /* 0x000fca0000000000 */
[----:B------:R-:W-:-:S13]  /*2bc230*/  ISETP.NE.AND P0, PT, R15, R10, PT ;  /* 0x0000000a0f00720c */ /* 0x000fda0003f05270 */
[----:B------:R-:W-:Y:S05]  /*2bc240*/  @P0 BRA `(.L_x_14414) ;  /* 0xfffffff400380947 */ /* 0x000fea000383ffff */
.L_x_14398:
[----:B------:R-:W-:Y:S05]  /*2bc250*/  BSYNC B0 ;  /* 0x0000000000007941 */ /* 0x000fea0003800000 */
.L_x_14397:
        /* <DEDUP_REMOVED lines=49> */
.L_x_14417:
[----:B------:R-:W-:Y:S01]  /*2bc570*/  IMAD.MOV.U32 R4, RZ, RZ, 0x5272 ;  /* 0x00005272ff047424 */ /* 0x000fe200078e00ff */
[----:B------:R-:W-:Y:S01]  /*2bc580*/  PLOP3.LUT P0, PT, PT, PT, PT, 0x8, 0x80 ;  /* 0x000000000080781c */ /* 0x000fe20003f0e170 */
[----:B------:R-:W-:-:S03]  /*2bc590*/  IMAD.MOV.U32 R15, RZ, RZ, -0x1 ;  /* 0xffffffffff0f7424 */ /* 0x000fc600078e00ff */
[----:B------:R0:W-:Y:S09]  /*2bc5a0*/  STL [UR45], R4 ;  /* 0x00000004ff007987 */ /* 0x0001f2000810082d */
.L_x_14418:
[----:B------:R-:W-:Y:S05]  /*2bc5b0*/  BSYNC.RECONVERGENT B0 ;  /* 0x0000000000007941 */ /* 0x000fea0003800200 */
.L_x_14416:
        /* <DEDUP_REMOVED lines=25> */
.L_x_14420:
[----:B------:R-:W-:Y:S05]  /*2bc750*/  BSYNC.RECONVERGENT B0 ;  /* 0x0000000000007941 */ /* 0x000fea0003800200 */
.L_x_14419:
[----:B------:R4:W-:Y:S01]  /*2bc760*/  STL [UR45], R6 ;  /* 0x00000006ff007987 */ /* 0x0009e2000810082d */
[----:B------:R-:W-:Y:S05]  /*2bc770*/  BRA `(.L_x_14396) ;  /* 0x00000000000c7947 */ /* 0x000fea0003800000 */
.L_x_14415:
[----:B------:R-:W-:-:S05]  /*2bc780*/  LEA R4, P0, R10, R14, 0x2 ;  /* 0x0000000e0a047211 */ /* 0x000fca00078010ff */
[----:B------:R-:W-:-:S05]  /*2bc790*/  IMAD.X R5, RZ, RZ, R15, P0 ;  /* 0x000000ffff057224 */ /* 0x000fca00000e060f */
[----:B------:R0:W-:Y:S03]  /*2bc7a0*/  ST.E desc[UR36][R4.64+0x20], RZ ;  /* 0x000020ff04007985 */ /* 0x0001e6000c101924 */
.L_x_14396:
[----:B------:R-:W-:Y:S05]  /*2bc7b0*/  BSYNC B1 ;  /* 0x0000000000017941 */ /* 0x000fea0003800000 */
.L_x_14395:
[----:B------:R-:W-:Y:S01]  /*2bc7c0*/  ISETP.GE.AND P0, PT, R0, 0x1, PT ;  /* 0x000000010000780c */ /* 0x000fe20003f06270 */
[----:B------:R-:W-:-:S12]  /*2bc7d0*/  BSSY B0, `(.L_x_14421) ;  /* 0x00000bd000007945 */ /* 0x000fd80003800000 */
[----:B------:R-:W-:Y:S05]  /*2bc7e0*/  @!P0 BRA `(.L_x_14422) ;  /* 0x0000000800ec8947 */ /* 0x000fea0003800000 */
[----:B-----5:R-:W-:Y:S01]  /*2bc7f0*/  ISETP.NE.AND P2, PT, R13, -0x1, PT ;  /* 0xffffffff0d00780c */ /* 0x020fe20003f45270 */
[----:B-1----:R-:W-:-:S12]  /*2bc800*/  IMAD.MOV.U32 R15, RZ, RZ, RZ ;  /* 0x000000ffff0f7224 */ /* 0x002fd800078e00ff */
.L_x_14437:
        /* <DEDUP_REMOVED lines=57> */
.L_x_14427:
[----:B------:R-:W-:Y:S05]  /*2bcba0*/  BSYNC.RECONVERGENT B2 ;  /* 0x0000000000027941 */ /* 0x000fea0003800200 */
.L_x_14426:
        /* <DEDUP_REMOVED lines=26> */
.L_x_14429:
[----:B------:R-:W-:Y:S05]  /*2bcd50*/  BSYNC.RECONVERGENT B2 ;  /* 0x0000000000027941 */ /* 0x000fea0003800200 */
.L_x_14428:
[----:B------:R3:W-:Y:S01]  /*2bcd60*/  STL [UR45], R6 ;  /* 0x00000006ff007987 */ /* 0x0007e2000810082d */
[----:B------:R-:W-:Y:S01]  /*2bcd70*/  PRMT R33, RZ, 0x7610, R33 ;  /* 0x00007610ff217816 */ /* 0x000fe20000000021 */
[----:B------:R-:W-:Y:S06]  /*2bcd80*/  BRA `(.L_x_14424) ;  /* 0x00000000000c7947 */ /* 0x000fec0003800000 */
.L_x_14425:
[----:B------:R-:W-:-:S05]  /*2bcd90*/  IADD3 R4, P0, PT, R8, R20, RZ ;  /* 0x0000001408047210 */ /* 0x000fca0007f1e0ff */
[----:B------:R-:W-:-:S05]  /*2bcda0*/  IMAD.X R5, RZ, RZ, R21, P0 ;  /* 0x000000ffff057224 */ /* 0x000fca00000e0615 */
[----:B------:R1:W5:Y:S03]  /*2bcdb0*/  LD.E.U8 R33, desc[UR36][R4.64+0x20] ;  /* 0x0000202404217980 */ /* 0x000366000c101100 */
.L_x_14424:
[----:B------:R-:W-:Y:S05]  /*2bcdc0*/  BSYNC.RECONVERGENT B1 ;  /* 0x0000000000017941 */ /* 0x000fea0003800200 */
.L_x_14423:
        /* <DEDUP_REMOVED lines=55> */
.L_x_14434:
[----:B------:R-:W-:Y:S05]  /*2bd140*/  BSYNC.RECONVERGENT B2 ;  /* 0x0000000000027941 */ /* 0x000fea0003800200 */
.L_x_14433:
        /* <DEDUP_REMOVED lines=26> */
.L_x_14436:
[----:B------:R-:W-:Y:S05]  /*2bd2f0*/  BSYNC.RECONVERGENT B2 ;  /* 0x0000000000027941 */ /* 0x000fea0003800200 */
.L_x_14435:
[----:B------:R1:W-:Y:S01]  /*2bd300*/  STL [UR45], R6 ;  /* 0x00000006ff007987 */ /* 0x0003e2000810082d */
[----:B------:R-:W-:Y:S05]  /*2bd310*/  BRA `(.L_x_14431) ;  /* 0x0000000000107947 */ /* 0x000fea0003800000 */
.L_x_14432:
[----:B------:R-:W-:-:S05]  /*2bd320*/  IADD3 R4, P0, PT, R8, R20, RZ ;  /* 0x0000001408047210 */ /* 0x000fca0007f1e0ff */
[----:B------:R-:W-:-:S05]  /*2bd330*/  IMAD.X R5, RZ, RZ, R21, P0 ;  /* 0x000000ffff057224 */ /* 0x000fca00000e0615 */
[----:B------:R0:W-:Y:S04]  /*2bd340*/  ST.E desc[UR36][R4.64+0x20], RZ ;  /* 0x000020ff04007985 */ /* 0x0001e8000c101924 */
[----:B-----5:R0:W-:Y:S02]  /*2bd350*/  ST.E.U8 desc[UR36][R4.64+0x20], R33 ;  /* 0x0000202104007985 */ /* 0x0201e4000c101124 */
.L_x_14431:
[----:B------:R-:W-:Y:S05]  /*2bd360*/  BSYNC.RECONVERGENT B1 ;  /* 0x0000000000017941 */ /* 0x000fea0003800200 */
.L_x_14430:
[----:B------:R-:W-:-:S05]  /*2bd370*/  VIADD R15, R15, 0x1 ;  /* 0x000000010f0f7836 */ /* 0x000fca0000000000 */
[----:B------:R-:W-:-:S13]  /*2bd380*/  ISETP.NE.AND P0, PT, R15, R0, PT ;  /* 0x000000000f00720c */ /* 0x000fda0003f05270 */
[----:B------:R-:W-:Y:S05]  /*2bd390*/  @P0 BRA `(.L_x_14437) ;  /* 0xfffffff4001c0947 */ /* 0x000fea000383ffff */
.L_x_14422:
[----:B------:R-:W-:Y:S05]  /*2bd3a0*/  BSYNC B0 ;  /* 0x0000000000007941 */ /* 0x000fea0003800000 */
.L_x_14421:
[----:B------:R-:W-:Y:S01]  /*2bd3b0*/  ISETP.GE.AND P0, PT, R9, 0x1, PT ;  /* 0x000000010900780c */ /* 0x000fe20003f06270 */
[----:B------:R-:W-:-:S12]  /*2bd3c0*/  BSSY B0, `(.L_x_14438) ;  /* 0x00000be000007945 */ /* 0x000fd80003800000 */
[----:B------:R-:W-:Y:S05]  /*2bd3d0*/  @!P0 BRA `(.L_x_14439) ;  /* 0x0000000800f08947 */ /* 0x000fea0003800000 */
[----:B-----5:R-:W-:Y:S01]  /*2bd3e0*/  ISETP.NE.AND P2, PT, R11, -0x1, PT ;  /* 0xffffffff0b00780c */ /* 0x020fe20003f45270 */
[----:B0-----:R-:W-:-:S12]  /*2bd3f0*/  IMAD.MOV.U32 R8, RZ, RZ, RZ ;  /* 0x000000ffff087224 */ /* 0x001fd800078e00ff */
.L_x_14454:
        /* <DEDUP_REMOVED lines=56> */
.L_x_14444:
[----:B------:R-:W-:Y:S05]  /*2bd780*/  BSYNC.RECONVERGENT B2 ;  /* 0x0000000000027941 */ /* 0x000fea0003800200 */
.L_x_14443:
        /* <DEDUP_REMOVED lines=26> */
.L_x_14446:
[----:B------:R-:W-:Y:S05]  /*2bd930*/  BSYNC.RECONVERGENT B2 ;  /* 0x0000000000027941 */ /* 0x000fea0003800200 */
.L_x_14445:
[----:B------:R3:W-:Y:S01]  /*2bd940*/  STL [UR45], R6 ;  /* 0x00000006ff007987 */ /* 0x0007e2000810082d */
[----:B------:R-:W-:Y:S01]  /*2bd950*/  PRMT R15, RZ, 0x7610, R15 ;  /* 0x00007610ff0f7816 */ /* 0x000fe2000000000f */
[----:B------:R-:W-:Y:S06]  /*2bd960*/  BRA `(.L_x_14441) ;  /* 0x00000000000c7947 */ /* 0x000fec0003800000 */
.L_x_14442:
[----:B------:R-:W-:-:S05]  /*2bd970*/  LEA R4, P0, R8, R12, 0x2 ;  /* 0x0000000c08047211 */ /* 0x000fca00078010ff */
[----:B------:R-:W-:-:S05]  /*2bd980*/  IMAD.X R5, RZ, RZ, R13, P0 ;  /* 0x000000ffff057224 */ /* 0x000fca00000e060d */
[----:B------:R1:W5:Y:S03]  /*2bd990*/  LD.E.U8 R15, desc[UR36][R4.64+0x20] ;  /* 0x00002024040f7980 */ /* 0x000366000c101100 */
.L_x_14441:
[----:B------:R-:W-:Y:S05]  /*2bd9a0*/  BSYNC.RECONVERGENT B1 ;  /* 0x0000000000017941 */ /* 0x000fea0003800200 */
.L_x_14440:
        /* <DEDUP_REMOVED lines=57> */
.L_x_14451:
[----:B------:R-:W-:Y:S05]  /*2bdd40*/  BSYNC.RECONVERGENT B2 ;  /* 0x0000000000027941 */ /* 0x000fea0003800200 */
.L_x_14450:
        /* <DEDUP_REMOVED lines=26> */
.L_x_14453:
[----:B------:R-:W-:Y:S05]  /*2bdef0*/  BSYNC.RECONVERGENT B2 ;  /* 0x0000000000027941 */ /* 0x000fea0003800200 */
.L_x_14452:
[----:B------:R1:W-:Y:S01]  /*2bdf00*/  STL [UR45], R6 ;  /* 0x00000006ff007987 */ /* 0x0003e2000810082d */
[----:B------:R-:W-:Y:S05]  /*2bdf10*/  BRA `(.L_x_14448) ;  /* 0x0000000000107947 */ /* 0x000fea0003800000 */
.L_x_14449:
[----:B------:R-:W-:-:S05]  /*2bdf20*/  LEA R4, P0, R37, R12, 0x2 ;  /* 0x0000000c25047211 */ /* 0x000fca00078010ff */
[----:B------:R-:W-:-:S05]  /*2bdf30*/  IMAD.X R5, RZ, RZ, R13, P0 ;  /* 0x000000ffff057224 */ /* 0x000fca00000e060d */
[----:B------:R0:W-:Y:S04]  /*2bdf40*/  ST.E desc[UR36][R4.64+0x20], RZ ;  /* 0x000020ff04007985 */ /* 0x0001e8000c101924 */
[----:B-----5:R0:W-:Y:S02]  /*2bdf50*/  ST.E.U8 desc[UR36][R4.64+0x20], R15 ;  /* 0x0000200f04007985 */ /* 0x0201e4000c101124 */
.L_x_14448:
[----:B------:R-:W-:Y:S05]  /*2bdf60*/  BSYNC.RECONVERGENT B1 ;  /* 0x0000000000017941 */ /* 0x000fea0003800200 */
.L_x_14447:
[----:B------:R-:W-:-:S05]  /*2bdf70*/  VIADD R8, R8, 0x1 ;  /* 0x0000000108087836 */ /* 0x000fca0000000000 */
[----:B------:R-:W-:-:S13]  /*2bdf80*/  ISETP.NE.AND P0, PT, R8, R9, PT ;  /* 0x000000090800720c */ /* 0x000fda0003f05270 */
[----:B------:R-:W-:Y:S05]  /*2bdf90*/  @P0 BRA `(.L_x_14454) ;  /* 0xfffffff400180947 */ /* 0x000fea000383ffff */
.L_x_14439:
[----:B------:R-:W-:Y:S05]  /*2bdfa0*/  BSYNC B0 ;  /* 0x0000000000007941 */ /* 0x000fea0003800000 */
.L_x_14438:
        /* <DEDUP_REMOVED lines=79> */
.L_x_14478:
        /* <DEDUP_REMOVED lines=52> */
.L_x_14466:
[----:B------:R-:W-:Y:S05]  /*2be7e0*/  BSYNC.RECONVERGENT B5 ;  /* 0x0000000000057941 */ /* 0x000fea0003800200 */
.L_x_14465:
        /* <DEDUP_REMOVED lines=26> */
.L_x_14468:
[----:B------:R-:W-:Y:S05]  /*2be990*/  BSYNC.RECONVERGENT B5 ;  /* 0x0000000000057941 */ /* 0x000fea0003800200 */
.L_x_14467:
[----:B------:R2:W-:Y:S01]  /*2be9a0*/  STL [UR45], R0 ;  /* 0x00000000ff007987 */ /* 0x0005e2000810082d */
[----:B------:R-:W-:Y:S05]  /*2be9b0*/  BRA `(.L_x_14469) ;  /* 0x00000000000c7947 */ /* 0x000fea0003800000 */
.L_x_14464:
[----:B------:R-:W-:-:S05]  /*2be9c0*/  LEA R4, P0, R13, R14, 0x2 ;  /* 0x0000000e0d047211 */ /* 0x000fca00078010ff */
[----:B------:R-:W-:-:S05]  /*2be9d0*/  IMAD.X R5, RZ, RZ, R15, P0 ;  /* 0x000000ffff057224 */ /* 0x000fca00000e060f */
[----:B------:R0:W-:Y:S03]  /*2be9e0*/  ST.E desc[UR36][R4.64+0x20], RZ ;  /* 0x000020ff04007985 */ /* 0x0001e6000c101924 */
.L_x_14469:
[----:B------:R-:W-:Y:S05]  /*2be9f0*/  BSYNC.RECONVERGENT B4 ;  /* 0x0000000000047941 */ /* 0x000fea0003800200 */
.L_x_14463:
        /* <DEDUP_REMOVED lines=52> */
.L_x_14473:
[----:B------:R-:W-:Y:S01]  /*2bed40*/  IMAD.MOV.U32 R4, RZ, RZ, 0x5272 ;  /* 0x00005272ff047424 */ /* 0x000fe200078e00ff */
[----:B------:R-:W-:Y:S01]  /*2bed50*/  PLOP3.LUT P0, PT, PT, PT, PT, 0x8, 0x80 ;  /* 0x000000000080781c */ /* 0x000fe20003f0e170 */
[----:B------:R-:W-:-:S03]  /*2bed60*/  IMAD.MOV.U32 R15, RZ, RZ, -0x1 ;  /* 0xffffffffff0f7424 */ /* 0x000fc600078e00ff */
[----:B------:R0:W-:Y:S09]  /*2bed70*/  STL [UR45], R4 ;  /* 0x00000004ff007987 */ /* 0x0001f2000810082d */
.L_x_14474:
[----:B------:R-:W-:Y:S05]  /*2bed80*/  BSYNC.RECONVERGENT B5 ;  /* 0x0000000000057941 */ /* 0x000fea0003800200 */
.L_x_14472:
        /* <DEDUP_REMOVED lines=25> */
.L_x_14476:
[----:B------:R-:W-:Y:S05]  /*2bef20*/  BSYNC.RECONVERGENT B5 ;  /* 0x0000000000057941 */ /* 0x000fea0003800200 */
.L_x_14475:
[----:B------:R2:W-:Y:S01]  /*2bef30*/  STL [UR45], R6 ;  /* 0x00000006ff007987 */ /* 0x0005e2000810082d */
[----:B------:R-:W-:Y:S05]  /*2bef40*/  BRA `(.L_x_14477) ;  /* 0x00000000000c7947 */ /* 0x000fea0003800000 */
.L_x_14471:
[----:B------:R-:W-:-:S05]  /*2bef50*/  LEA R4, P0, R37, R14, 0x2 ;  /* 0x0000000e25047211 */ /* 0x000fca00078010ff */
[----:B------:R-:W-:-:S05]  /*2bef60*/  IMAD.X R5, RZ, RZ, R15, P0 ;  /* 0x000000ffff057224 */ /* 0x000fca00000e060f */
[----:B------:R3:W-:Y:S03]  /*2bef70*/  ST.E desc[UR36][R4.64+0x20], RZ ;  /* 0x000020ff04007985 */ /* 0x0007e6000c101924 */
.L_x_14477:
[----:B------:R-:W-:Y:S05]  /*2bef80*/  BSYNC.RECONVERGENT B4 ;  /* 0x0000000000047941 */ /* 0x000fea0003800200 */
.L_x_14470:
[----:B------:R-:W-:-:S05]  /*2bef90*/  VIADD R13, R13, 0x2 ;  /* 0x000000020d0d7836 */ /* 0x000fca0000000000 */
[----:B------:R-:W-:-:S13]  /*2befa0*/  ISETP.NE.AND P0, PT, R13, R10, PT ;  /* 0x0000000a0d00720c */ /* 0x000fda0003f05270 */
[----:B------:R-:W-:Y:S05]  /*2befb0*/  @P0 BRA `(.L_x_14478) ;  /* 0xfffffff400380947 */ /* 0x000fea000383ffff */
.L_x_14462:
[----:B------:R-:W-:Y:S05]  /*2befc0*/  BSYNC B0 ;  /* 0x0000000000007941 */ /* 0x000fea0003800000 */
.L_x_14461:
        /* <DEDUP_REMOVED lines=50> */
.L_x_14482:
[----:B------:R-:W-:Y:S01]  /*2bf2f0*/  IMAD.MOV.U32 R4, RZ, RZ, 0x5272 ;  /* 0x00005272ff047424 */ /* 0x000fe200078e00ff */
[----:B------:R-:W-:Y:S01]  /*2bf300*/  PLOP3.LUT P0, PT, PT, PT, PT, 0x8, 0x80 ;  /* 0x000000000080781c */ /* 0x000fe20003f0e170 */
[----:B------:R-:W-:-:S03]  /*2bf310*/  IMAD.MOV.U32 R13, RZ, RZ, -0x1 ;  /* 0xffffffffff0d7424 */ /* 0x000fc600078e00ff */
[----:B------:R0:W-:Y:S09]  /*2bf320*/  STL [UR45], R4 ;  /* 0x00000004ff007987 */ /* 0x0001f2000810082d */
.L_x_14483:
[----:B------:R-:W-:Y:S05]  /*2bf330*/  BSYNC.RECONVERGENT B4 ;  /* 0x0000000000047941 */ /* 0x000fea0003800200 */
.L_x_14481:
        /* <DEDUP_REMOVED lines=25> */
.L_x_14485:
[----:B------:R-:W-:Y:S05]  /*2bf4d0*/  BSYNC.RECONVERGENT B4 ;  /* 0x0000000000047941 */ /* 0x000fea0003800200 */
.L_x_14484:
[----:B------:R3:W-:Y:S01]  /*2bf4e0*/  STL [UR45], R6 ;  /* 0x00000006ff007987 */ /* 0x0007e2000810082d */
[----:B------:R-:W-:Y:S05]  /*2bf4f0*/  BRA `(.L_x_14479) ;  /* 0x00000000000c7947 */ /* 0x000fea0003800000 */
.L_x_14480:
[----:B------:R-:W-:-:S05]  /*2bf500*/  LEA R4, P0, R10, R12, 0x2 ;  /* 0x0000000c0a047211 */ /* 0x000fca00078010ff */
[----:B------:R-:W-:-:S05]  /*2bf510*/  IMAD.X R5, RZ, RZ, R13, P0 ;  /* 0x000000ffff057224 */ /* 0x000fca00000e060d */
[----:B------:R0:W-:Y:S03]  /*2bf520*/  ST.E desc[UR36][R4.64+0x20], RZ ;  /* 0x000020ff04007985 */ /* 0x0001e6000c101924 */
.L_x_14479:
[----:B------:R-:W-:Y:S05]  /*2bf530*/  BSYNC.RECONVERGENT B0 ;  /* 0x0000000000007941 */ /* 0x000fea0003800200 */
.L_x_14459:
[----:B------:R-:W-:-:S13]  /*2bf540*/  ISETP.GE.AND P0, PT, R8, 0x1, PT ;  /* 0x000000010800780c */ /* 0x000fda0003f06270 */
[----:B------:R-:W-:Y:S05]  /*2bf550*/  @!P0 BREAK B1 ;  /* 0x0000000000018942 */ /* 0x000fea0003800000 */
[----:B------:R-:W-:Y:S05]  /*2bf560*/  @!P0 BRA `(.L_x_14460) ;  /* 0x0000000800f08947 */ /* 0x000fea0003800000 */
[----:B------:R-:W-:Y:S05]  /*2bf570*/  BSYNC B1 ;  /* 0x0000000000017941 */ /* 0x000fea0003800000 */
.L_x_14458:
[----:B------:R-:W-:Y:S01]  /*2bf580*/  ISETP.NE.AND P2, PT, R3, -0x1, PT ;  /* 0xffffffff0300780c */ /* 0x000fe20003f45270 */
[----:B------:R-:W-:-:S12]  /*2bf590*/  IMAD.MOV.U32 R13, RZ, RZ, RZ ;  /* 0x000000ffff0d7224 */ /* 0x000fd800078e00ff */
.L_x_14500:
        /* <DEDUP_REMOVED lines=57> */
.L_x_14490:
[----:B------:R-:W-:Y:S05]  /*2bf930*/  BSYNC.RECONVERGENT B1 ;  /* 0x0000000000017941 */ /* 0x000fea0003800200 */
.L_x_14489:
        /* <DEDUP_REMOVED lines=26> */
.L_x_14492:
[----:B------:R-:W-:Y:S05]  /*2bfae0*/  BSYNC.RECONVERGENT B1 ;  /* 0x0000000000017941 */ /* 0x000fea0003800200 */
.L_x_14491:
[----:B------:R4:W-:Y:S01]  /*2bfaf0*/  STL [UR45], R6 ;  /* 0x00000006ff007987 */ /* 0x0009e2000810082d */
[----:B------:R-:W-:Y:S01]  /*2bfb00*/  PRMT R21, RZ, 0x7610, R21 ;  /* 0x00007610ff157816 */ /* 0x000fe20000000015 */
[----:B------:R-:W-:Y:S06]  /*2bfb10*/  BRA `(.L_x_14487) ;  /* 0x00000000000c7947 */ /* 0x000fec0003800000 */
.L_x_14488:
[----:B------:R-:W-:-:S05]  /*2bfb20*/  IADD3 R4, P0, PT, R0, R14, RZ ;  /* 0x0000000e00047210 */ /* 0x000fca0007f1e0ff */
[----:B------:R-:W-:-:S05]  /*2bfb30*/  IMAD.X R5, RZ, RZ, R15, P0 ;  /* 0x000000ffff057224 */ /* 0x000fca00000e060f */
[----:B------:R1:W5:Y:S03]  /*2bfb40*/  LD.E.U8 R21, desc[UR36][R4.64+0x20] ;  /* 0x0000202404157980 */ /* 0x000366000c101100 */
.L_x_14487:
[----:B------:R-:W-:Y:S05]  /*2bfb50*/  BSYNC.RECONVERGENT B0 ;  /* 0x0000000000007941 */ /* 0x000fea0003800200 */
.L_x_14486:
        /* <DEDUP_REMOVED lines=55> */
.L_x_14497:
[----:B------:R-:W-:Y:S05]  /*2bfed0*/  BSYNC.RECONVERGENT B1 ;  /* 0x0000000000017941 */ /* 0x000fea0003800200 */
.L_x_14496:
        /* <DEDUP_REMOVED lines=26> */
.L_x_14499:
[----:B------:R-:W-:Y:S05]  /*2c0080*/  BSYNC.RECONVERGENT B1 ;  /* 0x0000000000017941 */ /* 0x000fea0003800200 */
.L_x_14498:
[----:B------:R1:W-:Y:S01]  /*2c0090*/  STL [UR45], R0 ;  /* 0x00000000ff007987 */ /* 0x0003e2000810082d */
[----:B------:R-:W-:Y:S05]  /*2c00a0*/  BRA `(.L_x_14494) ;  /* 0x0000000000107947 */ /* 0x000fea0003800000 */
.L_x_14495:
[----:B------:R-:W-:-:S05]  /*2c00b0*/  IADD3 R4, P0, PT, R0, R14, RZ ;  /* 0x0000000e00047210 */ /* 0x000fca0007f1e0ff */
[----:B------:R-:W-:-:S05]  /*2c00c0*/  IMAD.X R5, RZ, RZ, R15, P0 ;  /* 0x000000ffff057224 */ /* 0x000fca00000e060f */
[----:B------:R1:W-:Y:S04]  /*2c00d0*/  ST.E desc[UR36][R4.64+0x20], RZ ;  /* 0x000020ff04007985 */ /* 0x0003e8000c101924 */
[----:B-----5:R1:W-:Y:S02]  /*2c00e0*/  ST.E.U8 desc[UR36][R4.64+0x20], R21 ;  /* 0x0000201504007985 */ /* 0x0203e4000c101124 */
.L_x_14494:
[----:B------:R-:W-:Y:S05]  /*2c00f0*/  BSYNC.RECONVERGENT B0 ;  /* 0x0000000000007941 */ /* 0x000fea0003800200 */
.L_x_14493:
[----:B------:R-:W-:-:S05]  /*2c0100*/  VIADD R13, R13, 0x1 ;  /* 0x000000010d0d7836 */ /* 0x000fca0000000000 */
[----:B------:R-:W-:-:S13]  /*2c0110*/  ISETP.NE.AND P0, PT, R13, R8, PT ;  /* 0x000000080d00720c */ /* 0x000fda0003f05270 */
[----:B------:R-:W-:Y:S05]  /*2c0120*/  @P0 BRA `(.L_x_14500) ;  /* 0xfffffff4001c0947 */ /* 0x000fea000383ffff */
.L_x_14460:
[----:B------:R-:W-:Y:S05]  /*2c0130*/  BSYNC B2 ;  /* 0x0000000000027941 */ /* 0x000fea0003800000 */
.L_x_14457:
        /* <DEDUP_REMOVED lines=14> */
.L_x_14456:
[----:B------:R-:W-:Y:S05]  /*2c0220*/  BSYNC B3 ;  /* 0x0000000000037941 */ /* 0x000fea0003800000 */
.L_x_14455:
        /* <DEDUP_REMOVED lines=48> */
.L_x_14502:
[----:B------:R-:W-:Y:S05]  /*2c0530*/  BSYNC.RECONVERGENT B0 ;  /* 0x0000000000007941 */ /* 0x000fea0003800200 */
.L_x_14501:
        /* <DEDUP_REMOVED lines=77> */
.L_x_14507:
[----:B------:R-:W-:Y:S05]  /*2c0a10*/  BSYNC.RECONVERGENT B1 ;  /* 0x0000000000017941 */ /* 0x000fea0003800200 */
.L_x_14506:
        /* <DEDUP_REMOVED lines=27> */
.L_x_14509:
[----:B------:R-:W-:Y:S05]  /*2c0bd0*/  BSYNC.RECONVERGENT B1 ;  /* 0x0000000000017941 */ /* 0x000fea0003800200 */
.L_x_14508:
[----:B------:R1:W-:Y:S01]  /*2c0be0*/  STL [UR45], R6 ;  /* 0x00000006ff007987 */ /* 0x0003e2000810082d */
[----:B------:R-:W-:Y:S05]  /*2c0bf0*/  BRA `(.L_x_14504) ;  /* 0x0000000000047947 */ /* 0x000fea0003800000 */
.L_x_14505:
[----:B------:R2:W-:Y:S02]  /*2c0c00*/  ST.E desc[UR36][R14.64+0x20], RZ ;  /* 0x000020ff0e007985 */ /* 0x0005e4000c101924 */
.L_x_14504:
[----:B------:R-:W-:Y:S05]  /*2c0c10*/  BSYNC.RECONVERGENT B0 ;  /* 0x0000000000007941 */ /* 0x000fea0003800200 */
.L_x_14503:
        /* <DEDUP_REMOVED lines=49> */
.L_x_14514:
[----:B------:R-:W-:Y:S05]  /*2c0f30*/  BSYNC.RECONVERGENT B1 ;  /* 0x0000000000017941 */ /* 0x000fea0003800200 */
.L_x_14513:
        /* <DEDUP_REMOVED lines=27> */
.L_x_14516:
[----:B------:R-:W-:Y:S05]  /*2c10f0*/  BSYNC.RECONVERGENT B1 ;  /* 0x0000000000017941 */ /* 0x000fea0003800200 */
.L_x_14515:
[----:B------:R4:W-:Y:S01]  /*2c1100*/  STL [UR45], R6 ;  /* 0x00000006ff007987 */ /* 0x0009e2000810082d */
[----:B------:R-:W-:Y:S05]  /*2c1110*/  BRA `(.L_x_14511) ;  /* 0x0000000000087947 */ /* 0x000fea0003800000 */
.L_x_14512:
[----:B------:R-:W-:-:S05]  /*2c1120*/  IMAD.MOV.U32 R5, RZ, RZ, 0x3a ;  /* 0x0000003aff057424 */ /* 0x000fca00078e00ff */
[----:B------:R3:W-:Y:S02]  /*2c1130*/  ST.E desc[UR36][R12.64+0x20], R5 ;  /* 0x000020050c007985 */ /* 0x0007e4000c101924 */
.L_x_14511:
[----:B------:R-:W-:Y:S05]  /*2c1140*/  BSYNC.RECONVERGENT B0 ;  /* 0x0000000000007941 */ /* 0x000fea0003800200 */
.L_x_14510:
        /* <DEDUP_REMOVED lines=73> */
.L_x_14540:
        /* <DEDUP_REMOVED lines=52> */
.L_x_14528:
[----:B------:R-:W-:Y:S05]  /*2c1920*/  BSYNC.RECONVERGENT B5 ;  /* 0x0000000000057941 */ /* 0x000fea0003800200 */
.L_x_14527:
        /* <DEDUP_REMOVED lines=26> */
.L_x_14530:
[----:B------:R-:W-:Y:S05]  /*2c1ad0*/  BSYNC.RECONVERGENT B5 ;  /* 0x0000000000057941 */ /* 0x000fea0003800200 */
.L_x_14529:
[----:B------:R2:W-:Y:S01]  /*2c1ae0*/  STL [UR45], R0 ;  /* 0x00000000ff007987 */ /* 0x0005e2000810082d */
[----:B------:R-:W-:Y:S05]  /*2c1af0*/  BRA `(.L_x_14531) ;  /* 0x00000000000c7947 */ /* 0x000fea0003800000 */
.L_x_14526:
[----:B------:R-:W-:-:S05]  /*2c1b00*/  LEA R4, P0, R13, R14, 0x2 ;  /* 0x0000000e0d047211 */ /* 0x000fca00078010ff */
[----:B------:R-:W-:-:S05]  /*2c1b10*/  IMAD.X R5, RZ, RZ, R15, P0 ;  /* 0x000000ffff057224 */ /* 0x000fca00000e060f */
[----:B------:R3:W-:Y:S03]  /*2c1b20*/  ST.E desc[UR36][R4.64+0x20], RZ ;  /* 0x000020ff04007985 */ /* 0x0007e6000c101924 */
.L_x_14531:
[----:B------:R-:W-:Y:S05]  /*2c1b30*/  BSYNC.RECONVERGENT B4 ;  /* 0x0000000000047941 */ /* 0x000fea0003800200 */
.L_x_14525:
[----:B------:R-:W4:Y:S01]  /*2c1b40*/  S2UR UR5, SR_CgaCtaId ;  /* 0x00000000000579c3 */ /* 0x000f220000008800 */
[----:B------:R-:W-:Y:S02]  /*2c1b50*/  UMOV UR4, 0x400 ;  /* 0x0000040000047882 */ /* 0x000fe40000000000 */
[----:B----4-:R-:W-:-:S06]  /*2c1b60*/  ULEA UR4, UR5, UR4, 0x18 ;  /* 0x0000000405047291 */ /* 0x010fcc000f8ec0ff */
[----:B--2---:R-:W-:-:S05]  /*2c1b70*/  IMAD.U32 R0, RZ, RZ, UR4 ;  /* 0x00000004ff007e24 */ /* 0x004fca000f8e00ff */
[----:B01-3--:R-:W0:Y:S02]  /*2c1b80*/  LDS.128 R4, [R0] ;  /* 0x0000000000047984 */ /* 0x00be240000000c00 */
        /* <DEDUP_REMOVED lines=47> */
.L_x_14535:
[----:B------:R-:W-:Y:S01]  /*2c1e80*/  IMAD.MOV.U32 R4, RZ, RZ, 0x5272 ;  /* 0x00005272ff047424 */ /* 0x000fe200078e00ff */
[----:B------:R-:W-:Y:S01]  /*2c1e90*/  PLOP3.LUT P0, PT, PT, PT, PT, 0x8, 0x80 ;  /* 0x000000000080781c */ /* 0x000fe20003f0e170 */
[----:B------:R-:W-:-:S03]  /*2c1ea0*/  IMAD.MOV.U32 R15, RZ, RZ, -0x1 ;  /* 0xffffffffff0f7424 */ /* 0x000fc600078e00ff */
[----:B------:R0:W-:Y:S09]  /*2c1eb0*/  STL [UR45], R4 ;  /* 0x00000004ff007987 */ /* 0x0001f2000810082d */
.L_x_14536:
[----:B------:R-:W-:Y:S05]  /*2c1ec0*/  BSYNC.RECONVERGENT B5 ;  /* 0x0000000000057941 */ /* 0x000fea0003800200 */
.L_x_14534:
        /* <DEDUP_REMOVED lines=25> */
.L_x_14538:
[----:B------:R-:W-:Y:S05]  /*2c2060*/  BSYNC.RECONVERGENT B5 ;  /* 0x0000000000057941 */ /* 0x000fea0003800200 */
.L_x_14537:
[----:B------:R2:W-:Y:S01]  /*2c2070*/  STL [UR45], R6 ;  /* 0x00000006ff007987 */ /* 0x0005e2000810082d */
[----:B------:R-:W-:Y:S05]  /*2c2080*/  BRA `(.L_x_14539) ;  /* 0x00000000000c7947 */ /* 0x000fea0003800000 */
.L_x_14533:
[----:B------:R-:W-:-:S05]  /*2c2090*/  LEA R4, P0, R37, R14, 0x2 ;  /* 0x0000000e25047211 */ /* 0x000fca00078010ff */
[----:B------:R-:W-:-:S05]  /*2c20a0*/  IMAD.X R5, RZ, RZ, R15, P0 ;  /* 0x000000ffff057224 */ /* 0x000fca00000e060f */
[----:B------:R3:W-:Y:S03]  /*2c20b0*/  ST.E desc[UR36][R4.64+0x20], RZ ;  /* 0x000020ff04007985 */ /* 0x0007e6000c101924 */
.L_x_14539:
[----:B------:R-:W-:Y:S05]  /*2c20c0*/  BSYNC.RECONVERGENT B4 ;  /* 0x0000000000047941 */ /* 0x000fea0003800200 */
.L_x_14532:
[----:B------:R-:W-:-:S05]  /*2c20d0*/  VIADD R13, R13, 0x2 ;  /* 0x000000020d0d7836 */ /* 0x000fca0000000000 */
[----:B------:R-:W-:-:S13]  /*2c20e0*/  ISETP.NE.AND P0, PT, R13, R12, PT ;  /* 0x0000000c0d00720c */ /* 0x000fda0003f05270 */
[----:B------:R-:W-:Y:S05]  /*2c20f0*/  @P0 BRA `(.L_x_14540) ;  /* 0xfffffff400380947 */ /* 0x000fea000383ffff */
.L_x_14524:
[----:B------:R-:W-:Y:S05]  /*2c2100*/  BSYNC B0 ;  /* 0x0000000000007941 */ /* 0x000fea0003800000 */
.L_x_14523:
        /* <DEDUP_REMOVED lines=50> */
.L_x_14544:
[----:B------:R-:W-:Y:S01]  /*2c2430*/  IMAD.MOV.U32 R4, RZ, RZ, 0x5272 ;  /* 0x00005272ff047424 */ /* 0x000fe200078e00ff */
[----:B------:R-:W-:Y:S01]  /*2c2440*/  PLOP3.LUT P0, PT, PT, PT, PT, 0x8, 0x80 ;  /* 0x000000000080781c */ /* 0x000fe20003f0e170 */
[----:B------:R-:W-:-:S03]  /*2c2450*/  IMAD.MOV.U32 R13, RZ, RZ, -0x1 ;  /* 0xffffffffff0d7424 */ /* 0x000fc600078e00ff */
[----:B------:R0:W-:Y:S09]  /*2c2460*/  STL [UR45], R4 ;  /* 0x00000004ff007987 */ /* 0x0001f2000810082d */
.L_x_14545:
[----:B------:R-:W-:Y:S05]  /*2c2470*/  BSYNC.RECONVERGENT B4 ;  /* 0x0000000000047941 */ /* 0x000fea0003800200 */
.L_x_14543:
        /* <DEDUP_REMOVED lines=25> */
.L_x_14547:
[----:B------:R-:W-:Y:S05]  /*2c2610*/  BSYNC.RECONVERGENT B4 ;  /* 0x0000000000047941 */ /* 0x000fea0003800200 */
.L_x_14546:
[----:B------:R3:W-:Y:S01]  /*2c2620*/  STL [UR45], R6 ;  /* 0x00000006ff007987 */ /* 0x0007e2000810082d */
[----:B------:R-:W-:Y:S05]  /*2c2630*/  BRA `(.L_x_14541) ;  /* 0x00000000000c7947 */ /* 0x000fea0003800000 */
.L_x_14542:
[----:B------:R-:W-:-:S05]  /*2c2640*/  LEA R12, P0, R12, R14, 0x2 ;  /* 0x0000000e0c0c7211 */ /* 0x000fca00078010ff */
[----:B------:R-:W-:-:S05]  /*2c2650*/  IMAD.X R13, RZ, RZ, R15, P0 ;  /* 0x000000ffff0d7224 */ /* 0x000fca00000e060f */
[----:B------:R0:W-:Y:S03]  /*2c2660*/  ST.E desc[UR36][R12.64+0x20], RZ ;  /* 0x000020ff0c007985 */ /* 0x0001e6000c101924 */
.L_x_14541:
[----:B------:R-:W-:Y:S05]  /*2c2670*/  BSYNC.RECONVERGENT B0 ;  /* 0x0000000000007941 */ /* 0x000fea0003800200 */
.L_x_14521:
[----:B------:R-:W-:-:S13]  /*2c2680*/  ISETP.GE.AND P0, PT, R10, 0x1, PT ;  /* 0x000000010a00780c */ /* 0x000fda0003f06270 */
[----:B------:R-:W-:Y:S05]  /*2c2690*/  @!P0 BREAK B1 ;  /* 0x0000000000018942 */ /* 0x000fea0003800000 */
[----:B------:R-:W-:Y:S05]  /*2c26a0*/  @!P0 BRA `(.L_x_14522) ;  /* 0x0000000800f08947 */ /* 0x000fea0003800000 */
[----:B------:R-:W-:Y:S05]  /*2c26b0*/  BSYNC B1 ;  /* 0x0000000000017941 */ /* 0x000fea0003800000 */
.L_x_14520:
[----:B------:R-:W-:Y:S01]  /*2c26c0*/  ISETP.NE.AND P2, PT, R3, -0x1, PT ;  /* 0xffffffff0300780c */ /* 0x000fe20003f45270 */
[----:B0-----:R-:W-:-:S12]  /*2c26d0*/  IMAD.MOV.U32 R13, RZ, RZ, RZ ;  /* 0x000000ffff0d7224 */ /* 0x001fd800078e00ff */
.L_x_14562:
[----:B01----:R-:W-:Y:S01]  /*2c26e0*/  @!P2 IMAD.MOV.U32 R4, RZ, RZ, 0x5368 ;  /* 0x00005368ff04a424 */ /* 0x003fe200078e00ff */
[----:B------:R-:W-:Y:S05]  /*2c26f0*/  YIELD ;  /* 0x0000000000007946 */ /* 0x000fea0003800000 */
[----:B------:R0:W-:Y:S01]  /*2c2700*/  @!P2 STL [UR45], R4 ;  /* 0x00000004ff00a987 */ /* 0x0001e2000810082d */
[----:B------:R-:W-:Y:S01]  /*2c2710*/  BSSY.RECONVERGENT B0, `(.L_x_14548) ;  /* 0x0000058000007945 */ /* 0x000fe20003800200 */
[----:B----4-:R-:W-:Y:S01]  /*2c2720*/  IMAD.SHL.U32 R0, R13, 0x4, RZ ;  /* 0x000000040d007824 */ /* 0x010fe200078e00ff */
        /* <DEDUP_REMOVED lines=52> */
.L_x_14552:
[----:B------:R-:W-:Y:S05]  /*2c2a70*/  BSYNC.RECONVERGENT B1 ;  /* 0x0000000000017941 */ /* 0x000fea0003800200 */
.L_x_14551:
        /* <DEDUP_REMOVED lines=26> */
.L_x_14554:
[----:B------:R-:W-:Y:S05]  /*2c2c20*/  BSYNC.RECONVERGENT B1 ;  /* 0x0000000000017941 */ /* 0x000fea0003800200 */
.L_x_14553:
[----:B------:R1:W-:Y:S01]  /*2c2c30*/  STL [UR45], R6 ;  /* 0x00000006ff007987 */ /* 0x0003e2000810082d */
[----:B------:R-:W-:Y:S01]  /*2c2c40*/  PRMT R21, RZ, 0x7610, R21 ;  /* 0x00007610ff157816 */ /* 0x000fe20000000015 */
[----:B------:R-:W-:Y:S06]  /*2c2c50*/  BRA `(.L_x_14549) ;  /* 0x00000000000c7947 */ /* 0x000fec0003800000 */
.L_x_14550:
[----:B------:R-:W-:-:S05]  /*2c2c60*/  IADD3 R4, P0, PT, R0, R14, RZ ;  /* 0x0000000e00047210 */ /* 0x000fca0007f1e0ff */
[----:B------:R-:W-:-:S05]  /*2c2c70*/  IMAD.X R5, RZ, RZ, R15, P0 ;  /* 0x000000ffff057224 */ /* 0x000fca00000e060f */
[----:B------:R4:W5:Y:S03]  /*2c2c80*/  LD.E.U8 R21, desc[UR36][R4.64+0x20] ;  /* 0x0000202404157980 */ /* 0x000966000c101100 */
.L_x_14549:
[----:B------:R-:W-:Y:S05]  /*2c2c90*/  BSYNC.RECONVERGENT B0 ;  /* 0x0000000000007941 */ /* 0x000fea0003800200 */
.L_x_14548:
        /* <DEDUP_REMOVED lines=55> */
.L_x_14559:
[----:B------:R-:W-:Y:S05]  /*2c3010*/  BSYNC.RECONVERGENT B1 ;  /* 0x0000000000017941 */ /* 0x000fea0003800200 */
.L_x_14558:
        /* <DEDUP_REMOVED lines=26> */
.L_x_14561:
[----:B------:R-:W-:Y:S05]  /*2c31c0*/  BSYNC.RECONVERGENT B1 ;  /* 0x0000000000017941 */ /* 0x000fea0003800200 */
.L_x_14560:
[----:B------:R4:W-:Y:S01]  /*2c31d0*/  STL [UR45], R0 ;  /* 0x00000000ff007987 */ /* 0x0009e2000810082d */
[----:B------:R-:W-:Y:S05]  /*2c31e0*/  BRA `(.L_x_14556) ;  /* 0x0000000000107947 */ /* 0x000fea0003800000 */
.L_x_14557:
[----:B------:R-:W-:-:S05]  /*2c31f0*/  IADD3 R4, P0, PT, R0, R14, RZ ;  /* 0x0000000e00047210 */ /* 0x000fca0007f1e0ff */
[----:B------:R-:W-:-:S05]  /*2c3200*/  IMAD.X R5, RZ, RZ, R15, P0 ;  /* 0x000000ffff057224 */ /* 0x000fca00000e060f */
[----:B------:R0:W-:Y:S04]  /*2c3210*/  ST.E desc[UR36][R4.64+0x20], RZ ;  /* 0x000020ff04007985 */ /* 0x0001e8000c101924 */
[----:B-----5:R0:W-:Y:S02]  /*2c3220*/  ST.E.U8 desc[UR36][R4.64+0x20], R21 ;  /* 0x0000201504007985 */ /* 0x0201e4000c101124 */
.L_x_14556:
[----:B------:R-:W-:Y:S05]  /*2c3230*/  BSYNC.RECONVERGENT B0 ;  /* 0x0000000000007941 */ /* 0x000fea0003800200 */
.L_x_14555:
[----:B------:R-:W-:-:S05]  /*2c3240*/  VIADD R13, R13, 0x1 ;  /* 0x000000010d0d7836 */ /* 0x000fca0000000000 */
[----:B------:R-:W-:-:S13]  /*2c3250*/  ISETP.NE.AND P0, PT, R13, R10, PT ;  /* 0x0000000a0d00720c */ /* 0x000fda0003f05270 */
[----:B------:R-:W-:Y:S05]  /*2c3260*/  @P0 BRA `(.L_x_14562) ;  /* 0xfffffff4001c0947 */ /* 0x000fea000383ffff */
.L_x_14522:
[----:B------:R-:W-:Y:S05]  /*2c3270*/  BSYNC B2 ;  /* 0x0000000000027941 */ /* 0x000fea0003800000 */
.L_x_14519:
        /* <DEDUP_REMOVED lines=13> */
.L_x_14518:
[----:B------:R-:W-:Y:S05]  /*2c3350*/  BSYNC B3 ;  /* 0x0000000000037941 */ /* 0x000fea0003800000 */
.L_x_14517:
[----:B------:R-:W-:Y:S02]  /*2c3360*/  ISETP.NE.AND P0, PT, R8, -0x1, PT ;  /* 0xffffffff0800780c */ /* 0x000fe40003f05270 */
[----:B------:R-:W-:-:S11]  /*2c3370*/  ISETP.NE.AND P1, PT, R9, -0x1, PT ;  /* 0xffffffff0900780c */ /* 0x000fd60003f25270 */
[----:B------:R-:W3:Y:S01]  /*2c3380*/  @P0 LDS.64 R4, [R0] ;  /* 0x0000000000040984 */ /* 0x000ee20000000a00 */
[----:B------:R-:W-:Y:S02]  /*2c3390*/  @!P0 IMAD.MOV.U32 R7, RZ, RZ, 0x5368 ;  /* 0x00005368ff078424 */ /* 0x000fe400078e00ff */
[----:B-1----:R-:W-:Y:S01]  /*2c33a0*/  @!P0 IMAD.MOV.U32 R13, RZ, RZ, RZ ;  /* 0x000000ffff0d8224 */ /* 0x002fe200078e00ff */
[----:B--2---:R-:W1:Y:S01]  /*2c33b0*/  @P1 LDS.64 R14, [R0] ;  /* 0x00000000000e1984 */ /* 0x004e620000000a00 */
        /* <DEDUP_REMOVED lines=61> */
.L_x_14582:
        /* <DEDUP_REMOVED lines=52> */
.L_x_14570:
[----:B------:R-:W-:Y:S05]  /*2c3ad0*/  BSYNC.RECONVERGENT B3 ;  /* 0x0000000000037941 */ /* 0x000fea0003800200 */
.L_x_14569:
        /* <DEDUP_REMOVED lines=26> */
.L_x_14572:
[----:B------:R-:W-:Y:S05]  /*2c3c80*/  BSYNC.RECONVERGENT B3 ;  /* 0x0000000000037941 */ /* 0x000fea0003800200 */
.L_x_14571:
[----:B------:R2:W-:Y:S01]  /*2c3c90*/  STL [UR45], R0 ;  /* 0x00000000ff007987 */ /* 0x0005e2000810082d */
[----:B------:R-:W-:Y:S05]  /*2c3ca0*/  BRA `(.L_x_14573) ;  /* 0x00000000000c7947 */ /* 0x000fea0003800000 */
.L_x_14568:
[----:B------:R-:W-:-:S05]  /*2c3cb0*/  LEA R4, P0, R15, R20, 0x2 ;  /* 0x000000140f047211 */ /* 0x000fca00078010ff */
[----:B------:R-:W-:-:S05]  /*2c3cc0*/  IMAD.X R5, RZ, RZ, R21, P0 ;  /* 0x000000ffff057224 */ /* 0x000fca00000e0615 */
[----:B------:R3:W-:Y:S03]  /*2c3cd0*/  ST.E desc[UR36][R4.64+0x20], RZ ;  /* 0x000020ff04007985 */ /* 0x0007e6000c101924 */
.L_x_14573:
[----:B------:R-:W-:Y:S05]  /*2c3ce0*/  BSYNC.RECONVERGENT B2 ;  /* 0x0000000000027941 */ /* 0x000fea0003800200 */
.L_x_14567:
        /* <DEDUP_REMOVED lines=52> */
.L_x_14577:
[----:B------:R-:W-:Y:S01]  /*2c4030*/  IMAD.MOV.U32 R4, RZ, RZ, 0x5272 ;  /* 0x00005272ff047424 */ /* 0x000fe200078e00ff */
[----:B------:R-:W-:Y:S01]  /*2c4040*/  PLOP3.LUT P0, PT, PT, PT, PT, 0x8, 0x80 ;  /* 0x000000000080781c */ /* 0x000fe20003f0e170 */
[----:B------:R-:W-:-:S03]  /*2c4050*/  IMAD.MOV.U32 R21, RZ, RZ, -0x1 ;  /* 0xffffffffff157424 */ /* 0x000fc600078e00ff */
[----:B------:R0:W-:Y:S09]  /*2c4060*/  STL [UR45], R4 ;  /* 0x00000004ff007987 */ /* 0x0001f2000810082d */
.L_x_14578:
[----:B------:R-:W-:Y:S05]  /*2c4070*/  BSYNC.RECONVERGENT B3 ;  /* 0x0000000000037941 */ /* 0x000fea0003800200 */
.L_x_14576:
        /* <DEDUP_REMOVED lines=25> */
.L_x_14580:
[----:B------:R-:W-:Y:S05]  /*2c4210*/  BSYNC.RECONVERGENT B3 ;  /* 0x0000000000037941 */ /* 0x000fea0003800200 */
.L_x_14579:
[----:B------:R2:W-:Y:S01]  /*2c4220*/  STL [UR45], R6 ;  /* 0x00000006ff007987 */ /* 0x0005e2000810082d */
[----:B------:R-:W-:Y:S05]  /*2c4230*/  BRA `(.L_x_14581) ;  /* 0x00000000000c7947 */ /* 0x000fea0003800000 */
.L_x_14575:
[----:B------:R-:W-:-:S05]  /*2c4240*/  LEA R4, P0, R41, R20, 0x2 ;  /* 0x0000001429047211 */ /* 0x000fca00078010ff */
[----:B------:R-:W-:-:S05]  /*2c4250*/  IMAD.X R5, RZ, RZ, R21, P0 ;  /* 0x000000ffff057224 */ /* 0x000fca00000e0615 */
[----:B------:R0:W-:Y:S03]  /*2c4260*/  ST.E desc[UR36][R4.64+0x20], RZ ;  /* 0x000020ff04007985 */ /* 0x0001e6000c101924 */
.L_x_14581:
[----:B------:R-:W-:Y:S05]  /*2c4270*/  BSYNC.RECONVERGENT B2 ;  /* 0x0000000000027941 */ /* 0x000fea0003800200 */
.L_x_14574:
[----:B------:R-:W-:-:S05]  /*2c4280*/  VIADD R15, R15, 0x2 ;  /* 0x000000020f0f7836 */ /* 0x000fca0000000000 */
[----:B------:R-:W-:-:S13]  /*2c4290*/  ISETP.NE.AND P0, PT, R15, R12, PT ;  /* 0x0000000c0f00720c */ /* 0x000fda0003f05270 */
[----:B------:R-:W-:Y:S05]  /*2c42a0*/  @P0 BRA `(.L_x_14582) ;  /* 0xfffffff400380947 */ /* 0x000fea000383ffff */
.L_x_14566:
[----:B------:R-:W-:Y:S05]  /*2c42b0*/  BSYNC B0 ;  /* 0x0000000000007941 */ /* 0x000fea0003800000 */
.L_x_14565:
        /* <DEDUP_REMOVED lines=49> */
.L_x_14585:
[----:B------:R-:W-:Y:S01]  /*2c45d0*/  IMAD.MOV.U32 R4, RZ, RZ, 0x5272 ;  /* 0x00005272ff047424 */ /* 0x000fe200078e00ff */
[----:B------:R-:W-:Y:S01]  /*2c45e0*/  PLOP3.LUT P0, PT, PT, PT, PT, 0x8, 0x80 ;  /* 0x000000000080781c */ /* 0x000fe20003f0e170 */
[----:B------:R-:W-:-:S03]  /*2c45f0*/  IMAD.MOV.U32 R15, RZ, RZ, -0x1 ;  /* 0xffffffffff0f7424 */ /* 0x000fc600078e00ff */
[----:B------:R0:W-:Y:S09]  /*2c4600*/  STL [UR45], R4 ;  /* 0x00000004ff007987 */ /* 0x0001f2000810082d */
.L_x_14586:
[----:B------:R-:W-:Y:S05]  /*2c4610*/  BSYNC.RECONVERGENT B0 ;  /* 0x0000000000007941 */ /* 0x000fea0003800200 */
.L_x_14584:
        /* <DEDUP_REMOVED lines=25> */
.L_x_14588:
[----:B------:R-:W-:Y:S05]  /*2c47b0*/  BSYNC.RECONVERGENT B0 ;  /* 0x0000000000007941 */ /* 0x000fea0003800200 */
.L_x_14587:
[----:B------:R4:W-:Y:S01]  /*2c47c0*/  STL [UR45], R6 ;  /* 0x00000006ff007987 */ /* 0x0009e2000810082d */
[----:B------:R-:W-:Y:S05]  /*2c47d0*/  BRA `(.L_x_14564) ;  /* 0x00000000000c7947 */ /* 0x000fea0003800000 */
.L_x_14583:
[----:B------:R-:W-:-:S05]  /*2c47e0*/  LEA R4, P0, R12, R14, 0x2 ;  /* 0x0000000e0c047211 */ /* 0x000fca00078010ff */
[----:B------:R-:W-:-:S05]  /*2c47f0*/  IMAD.X R5, RZ, RZ, R15, P0 ;  /* 0x000000ffff057224 */ /* 0x000fca00000e060f */
[----:B------:R3:W-:Y:S03]  /*2c4800*/  ST.E desc[UR36][R4.64+0x20], RZ ;  /* 0x000020ff04007985 */ /* 0x0007e6000c101924 */
.L_x_14564:
[----:B------:R-:W-:Y:S05]  /*2c4810*/  BSYNC B1 ;  /* 0x0000000000017941 */ /* 0x000fea0003800000 */
.L_x_14563:
[----:B------:R-:W-:Y:S01]  /*2c4820*/  ISETP.GE.AND P0, PT, R8, 0x1, PT ;  /* 0x000000010800780c */ /* 0x000fe20003f06270 */
[----:B------:R-:W-:-:S12]  /*2c4830*/  BSSY B0, `(.L_x_14589) ;  /* 0x00000bd000007945 */ /* 0x000fd80003800000 */
[----:B------:R-:W-:Y:S05]  /*2c4840*/  @!P0 BRA `(.L_x_14590) ;  /* 0x0000000800ec8947 */ /* 0x000fea0003800000 */
[----:B------:R-:W-:Y:S01]  /*2c4850*/  ISETP.NE.AND P2, PT, R13, -0x1, PT ;  /* 0xffffffff0d00780c */ /* 0x000fe20003f45270 */
[----:B-1----:R-:W-:-:S12]  /*2c4860*/  IMAD.MOV.U32 R15, RZ, RZ, RZ ;  /* 0x000000ffff0f7224 */ /* 0x002fd800078e00ff */
.L_x_14605:
        /* <DEDUP_REMOVED lines=57> */
.L_x_14595:
[----:B------:R-:W-:Y:S05]  /*2c4c00*/  BSYNC.RECONVERGENT B2 ;  /* 0x0000000000027941 */ /* 0x000fea0003800200 */
.L_x_14594:
        /* <DEDUP_REMOVED lines=26> */
.L_x_14597:
[----:B------:R-:W-:Y:S05]  /*2c4db0*/  BSYNC.RECONVERGENT B2 ;  /* 0x0000000000027941 */ /* 0x000fea0003800200 */
.L_x_14596:
[----:B------:R3:W-:Y:S01]  /*2c4dc0*/  STL [UR45], R6 ;  /* 0x00000006ff007987 */ /* 0x0007e2000810082d */
[----:B------:R-:W-:Y:S01]  /*2c4dd0*/  PRMT R33, RZ, 0x7610, R33 ;  /* 0x00007610ff217816 */ /* 0x000fe20000000021 */
[----:B------:R-:W-:Y:S06]  /*2c4de0*/  BRA `(.L_x_14592) ;  /* 0x00000000000c7947 */ /* 0x000fec0003800000 */
.L_x_14593:
[----:B------:R-:W-:-:S05]  /*2c4df0*/  IADD3 R4, P0, PT, R0, R20, RZ ;  /* 0x0000001400047210 */ /* 0x000fca0007f1e0ff */
[----:B------:R-:W-:-:S05]  /*2c4e00*/  IMAD.X R5, RZ, RZ, R21, P0 ;  /* 0x000000ffff057224 */ /* 0x000fca00000e0615 */
[----:B------:R1:W5:Y:S03]  /*2c4e10*/  LD.E.U8 R33, desc[UR36][R4.64+0x20] ;  /* 0x0000202404217980 */ /* 0x000366000c101100 */
.L_x_14592:
[----:B------:R-:W-:Y:S05]  /*2c4e20*/  BSYNC.RECONVERGENT B1 ;  /* 0x0000000000017941 */ /* 0x000fea0003800200 */
.L_x_14591:
        /* <DEDUP_REMOVED lines=55> */
.L_x_14602:
[----:B------:R-:W-:Y:S05]  /*2c51a0*/  BSYNC.RECONVERGENT B2 ;  /* 0x0000000000027941 */ /* 0x000fea0003800200 */
.L_x_14601:
        /* <DEDUP_REMOVED lines=26> */
.L_x_14604:
[----:B------:R-:W-:Y:S05]  /*2c5350*/  BSYNC.RECONVERGENT B2 ;  /* 0x0000000000027941 */ /* 0x000fea0003800200 */
.L_x_14603:
[----:B------:R1:W-:Y:S01]  /*2c5360*/  STL [UR45], R0 ;  /* 0x00000000ff007987 */ /* 0x0003e2000810082d */
[----:B------:R-:W-:Y:S05]  /*2c5370*/  BRA `(.L_x_14599) ;  /* 0x0000000000107947 */ /* 0x000fea0003800000 */
.L_x_14600:
[----:B------:R-:W-:-:S05]  /*2c5380*/  IADD3 R4, P0, PT, R0, R20, RZ ;  /* 0x0000001400047210 */ /* 0x000fca0007f1e0ff */
[----:B------:R-:W-:-:S05]  /*2c5390*/  IMAD.X R5, RZ, RZ, R21, P0 ;  /* 0x000000ffff057224 */ /* 0x000fca00000e0615 */
[----:B------:R0:W-:Y:S04]  /*2c53a0*/  ST.E desc[UR36][R4.64+0x20], RZ ;  /* 0x000020ff04007985 */ /* 0x0001e8000c101924 */
[----:B-----5:R0:W-:Y:S02]  /*2c53b0*/  ST.E.U8 desc[UR36][R4.64+0x20], R33 ;  /* 0x0000202104007985 */ /* 0x0201e4000c101124 */
.L_x_14599:
[----:B------:R-:W-:Y:S05]  /*2c53c0*/  BSYNC.RECONVERGENT B1 ;  /* 0x0000000000017941 */ /* 0x000fea0003800200 */
.L_x_14598:
[----:B------:R-:W-:-:S05]  /*2c53d0*/  VIADD R15, R15, 0x1 ;  /* 0x000000010f0f7836 */ /* 0x000fca0000000000 */
[----:B------:R-:W-:-:S13]  /*2c53e0*/  ISETP.NE.AND P0, PT, R15, R8, PT ;  /* 0x000000080f00720c */ /* 0x000fda0003f05270 */
[----:B------:R-:W-:Y:S05]  /*2c53f0*/  @P0 BRA `(.L_x_14605) ;  /* 0xfffffff4001c0947 */ /* 0x000fea000383ffff */
.L_x_14590:
[----:B------:R-:W-:Y:S05]  /*2c5400*/  BSYNC B0 ;  /* 0x0000000000007941 */ /* 0x000fea0003800000 */
.L_x_14589:
[----:B------:R-:W-:Y:S01]  /*2c5410*/  ISETP.GE.AND P0, PT, R9, 0x1, PT ;  /* 0x000000010900780c */ /* 0x000fe20003f06270 */
[----:B------:R-:W-:-:S12]  /*2c5420*/  BSSY B0, `(.L_x_14606) ;  /* 0x00000be000007945 */ /* 0x000fd80003800000 */
[----:B------:R-:W-:Y:S05]  /*2c5430*/  @!P0 BRA `(.L_x_14607) ;  /* 0x0000000800f08947 */ /* 0x000fea0003800000 */
[----:B------:R-:W-:Y:S01]  /*2c5440*/  ISETP.NE.AND P2, PT, R11, -0x1, PT ;  /* 0xffffffff0b00780c */ /* 0x000fe20003f45270 */
[----:B-1----:R-:W-:-:S12]  /*2c5450*/  IMAD.MOV.U32 R0, RZ, RZ, RZ ;  /* 0x000000ffff007224 */ /* 0x002fd800078e00ff */
.L_x_14622:
        /* <DEDUP_REMOVED lines=56> */
.L_x_14612:
[----:B------:R-:W-:Y:S05]  /*2c57e0*/  BSYNC.RECONVERGENT B2 ;  /* 0x0000000000027941 */ /* 0x000fea0003800200 */
.L_x_14611:
        /* <DEDUP_REMOVED lines=26> */
.L_x_14614:
[----:B------:R-:W-:Y:S05]  /*2c5990*/  BSYNC.RECONVERGENT B2 ;  /* 0x0000000000027941 */ /* 0x000fea0003800200 */
.L_x_14613:
[----:B------:R3:W-:Y:S01]  /*2c59a0*/  STL [UR45], R6 ;  /* 0x00000006ff007987 */ /* 0x0007e2000810082d */
[----:B------:R-:W-:Y:S01]  /*2c59b0*/  PRMT R15, RZ, 0x7610, R15 ;  /* 0x00007610ff0f7816 */ /* 0x000fe2000000000f */
[----:B------:R-:W-:Y:S06]  /*2c59c0*/  BRA `(.L_x_14609) ;  /* 0x00000000000c7947 */ /* 0x000fec0003800000 */
.L_x_14610:
[----:B------:R-:W-:-:S05]  /*2c59d0*/  LEA R4, P0, R0, R12, 0x2 ;  /* 0x0000000c00047211 */ /* 0x000fca00078010ff */
[----:B------:R-:W-:-:S05]  /*2c59e0*/  IMAD.X R5, RZ, RZ, R13, P0 ;  /* 0x000000ffff057224 */ /* 0x000fca00000e060d */
[----:B------:R1:W5:Y:S03]  /*2c59f0*/  LD.E.U8 R15, desc[UR36][R4.64+0x20] ;  /* 0x00002024040f7980 */ /* 0x000366000c101100 */
.L_x_14609:
[----:B------:R-:W-:Y:S05]  /*2c5a00*/  BSYNC.RECONVERGENT B1 ;  /* 0x0000000000017941 */ /* 0x000fea0003800200 */
.L_x_14608:
        /* <DEDUP_REMOVED lines=57> */
.L_x_14619:
[----:B------:R-:W-:Y:S05]  /*2c5da0*/  BSYNC.RECONVERGENT B2 ;  /* 0x0000000000027941 */ /* 0x000fea0003800200 */
.L_x_14618:
        /* <DEDUP_REMOVED lines=26> */
.L_x_14621:
[----:B------:R-:W-:Y:S05]  /*2c5f50*/  BSYNC.RECONVERGENT B2 ;  /* 0x0000000000027941 */ /* 0x000fea0003800200 */
.L_x_14620:
[----:B------:R1:W-:Y:S01]  /*2c5f60*/  STL [UR45], R6 ;  /* 0x00000006ff007987 */ /* 0x0003e2000810082d */
[----:B------:R-:W-:Y:S05]  /*2c5f70*/  BRA `(.L_x_14616) ;  /* 0x0000000000107947 */ /* 0x000fea0003800000 */
.L_x_14617:
[----:B------:R-:W-:-:S05]  /*2c5f80*/  LEA R4, P0, R37, R12, 0x2 ;  /* 0x0000000c25047211 */ /* 0x000fca00078010ff */
[----:B------:R-:W-:-:S05]  /*2c5f90*/  IMAD.X R5, RZ, RZ, R13, P0 ;  /* 0x000000ffff057224 */ /* 0x000fca00000e060d */
[----:B------:R0:W-:Y:S04]  /*2c5fa0*/  ST.E desc[UR36][R4.64+0x20], RZ ;  /* 0x000020ff04007985 */ /* 0x0001e8000c101924 */
[----:B-----5:R0:W-:Y:S02]  /*2c5fb0*/  ST.E.U8 desc[UR36][R4.64+0x20], R15 ;  /* 0x0000200f04007985 */ /* 0x0201e4000c101124 */
.L_x_14616:
[----:B------:R-:W-:Y:S05]  /*2c5fc0*/  BSYNC.RECONVERGENT B1 ;  /* 0x0000000000017941 */ /* 0x000fea0003800200 */
.L_x_14615:
[----:B------:R-:W-:-:S05]  /*2c5fd0*/  VIADD R0, R0, 0x1 ;  /* 0x0000000100007836 */ /* 0x000fca0000000000 */
[----:B------:R-:W-:-:S13]  /*2c5fe0*/  ISETP.NE.AND P0, PT, R0, R9, PT ;  /* 0x000000090000720c */ /* 0x000fda0003f05270 */
[----:B------:R-:W-:Y:S05]  /*2c5ff0*/  @P0 BRA `(.L_x_14622) ;  /* 0xfffffff400180947 */ /* 0x000fea000383ffff */
.L_x_14607:
[----:B------:R-:W-:Y:S05]  /*2c6000*/  BSYNC B0 ;  /* 0x0000000000007941 */ /* 0x000fea0003800000 */
.L_x_14606:
        /* <DEDUP_REMOVED lines=79> */
.L_x_14646:
        /* <DEDUP_REMOVED lines=52> */
.L_x_14634:
[----:B------:R-:W-:Y:S05]  /*2c6840*/  BSYNC.RECONVERGENT B5 ;  /* 0x0000000000057941 */ /* 0x000fea0003800200 */
.L_x_14633:
        /* <DEDUP_REMOVED lines=26> */
.L_x_14636:
[----:B------:R-:W-:Y:S05]  /*2c69f0*/  BSYNC.RECONVERGENT B5 ;  /* 0x0000000000057941 */ /* 0x000fea0003800200 */
.L_x_14635:
[----:B------:R2:W-:Y:S01]  /*2c6a00*/  STL [UR45], R6 ;  /* 0x00000006ff007987 */ /* 0x0005e2000810082d */
[----:B------:R-:W-:Y:S05]  /*2c6a10*/  BRA `(.L_x_14637) ;  /* 0x00000000000c7947 */ /* 0x000fea0003800000 */
.L_x_14632:
[----:B------:R-:W-:-:S05]  /*2c6a20*/  LEA R4, P0, R13, R14, 0x2 ;  /* 0x0000000e0d047211 */ /* 0x000fca00078010ff */
[----:B------:R-:W-:-:S05]  /*2c6a30*/  IMAD.X R5, RZ, RZ, R15, P0 ;  /* 0x000000ffff057224 */ /* 0x000fca00000e060f */
[----:B------:R3:W-:Y:S03]  /*2c6a40*/  ST.E desc[UR36][R4.64+0x20], RZ ;  /* 0x000020ff04007985 */ /* 0x0007e6000c101924 */
.L_x_14637:
[----:B------:R-:W-:Y:S05]  /*2c6a50*/  BSYNC.RECONVERGENT B4 ;  /* 0x0000000000047941 */ /* 0x000fea0003800200 */
.L_x_14631:
        /* <DEDUP_REMOVED lines=52> */
.L_x_14641:
[----:B------:R-:W-:Y:S01]  /*2c6da0*/  IMAD.MOV.U32 R4, RZ, RZ, 0x5272 ;  /* 0x00005272ff047424 */ /* 0x000fe200078e00ff */
[----:B------:R-:W-:Y:S01]  /*2c6db0*/  PLOP3.LUT P0, PT, PT, PT, PT, 0x8, 0x80 ;  /* 0x000000000080781c */ /* 0x000fe20003f0e170 */
[----:B------:R-:W-:-:S03]  /*2c6dc0*/  IMAD.MOV.U32 R15, RZ, RZ, -0x1 ;  /* 0xffffffffff0f7424 */ /* 0x000fc600078e00ff */
[----:B------:R0:W-:Y:S09]  /*2c6dd0*/  STL [UR45], R4 ;  /* 0x00000004ff007987 */ /* 0x0001f2000810082d */
.L_x_14642:
[----:B------:R-:W-:Y:S05]  /*2c6de0*/  BSYNC.RECONVERGENT B5 ;  /* 0x0000000000057941 */ /* 0x000fea0003800200 */
.L_x_14640:
        /* <DEDUP_REMOVED lines=25> */
.L_x_14644:
[----:B------:R-:W-:Y:S05]  /*2c6f80*/  BSYNC.RECONVERGENT B5 ;  /* 0x0000000000057941 */ /* 0x000fea0003800200 */
.L_x_14643:
[----:B------:R2:W-:Y:S01]  /*2c6f90*/  STL [UR45], R6 ;  /* 0x00000006ff007987 */ /* 0x0005e2000810082d */
[----:B------:R-:W-:Y:S05]  /*2c6fa0*/  BRA `(.L_x_14645) ;  /* 0x00000000000c7947 */ /* 0x000fea0003800000 */
.L_x_14639:
[----:B------:R-:W-:-:S05]  /*2c6fb0*/  LEA R4, P0, R37, R14, 0x2 ;  /* 0x0000000e25047211 */ /* 0x000fca00078010ff */
[----:B------:R-:W-:-:S05]  /*2c6fc0*/  IMAD.X R5, RZ, RZ, R15, P0 ;  /* 0x000000ffff057224 */ /* 0x000fca00000e060f */
[----:B------:R0:W-:Y:S03]  /*2c6fd0*/  ST.E desc[UR36][R4.64+0x20], RZ ;  /* 0x000020ff04007985 */ /* 0x0001e6000c101924 */
.L_x_14645:
[----:B------:R-:W-:Y:S05]  /*2c6fe0*/  BSYNC.RECONVERGENT B4 ;  /* 0x0000000000047941 */ /* 0x000fea0003800200 */
.L_x_14638:
[----:B------:R-:W-:-:S05]  /*2c6ff0*/  VIADD R13, R13, 0x2 ;  /* 0x000000020d0d7836 */ /* 0x000fca0000000000 */
[----:B------:R-:W-:-:S13]  /*2c7000*/  ISETP.NE.AND P0, PT, R13, R8, PT ;  /* 0x000000080d00720c */ /* 0x000fda0003f05270 */
[----:B------:R-:W-:Y:S05]  /*2c7010*/  @P0 BRA `(.L_x_14646) ;  /* 0xfffffff400380947 */ /* 0x000fea000383ffff */
.L_x_14630:
[----:B------:R-:W-:Y:S05]  /*2c7020*/  BSYNC B0 ;  /* 0x0000000000007941 */ /* 0x000fea0003800000 */
.L_x_14629:
        /* <DEDUP_REMOVED lines=50> */
.L_x_14650:
[----:B------:R-:W-:Y:S01]  /*2c7350*/  IMAD.MOV.U32 R4, RZ, RZ, 0x5272 ;  /* 0x00005272ff047424 */ /* 0x000fe200078e00ff */
[----:B------:R-:W-:Y:S01]  /*2c7360*/  PLOP3.LUT P0, PT, PT, PT, PT, 0x8, 0x80 ;  /* 0x000000000080781c */ /* 0x000fe20003f0e170 */
[----:B------:R-:W-:-:S03]  /*2c7370*/  IMAD.MOV.U32 R13, RZ, RZ, -0x1 ;  /* 0xffffffffff0d7424 */ /* 0x000fc600078e00ff */
[----:B------:R0:W-:Y:S09]  /*2c7380*/  STL [UR45], R4 ;  /* 0x00000004ff007987 */ /* 0x0001f2000810082d */
.L_x_14651:
[----:B------:R-:W-:Y:S05]  /*2c7390*/  BSYNC.RECONVERGENT B4 ;  /* 0x0000000000047941 */ /* 0x000fea0003800200 */
.L_x_14649:
        /* <DEDUP_REMOVED lines=25> */
.L_x_14653:
[----:B------:R-:W-:Y:S05]  /*2c7530*/  BSYNC.RECONVERGENT B4 ;  /* 0x0000000000047941 */ /* 0x000fea0003800200 */
.L_x_14652:
[----:B------:R3:W-:Y:S01]  /*2c7540*/  STL [UR45], R6 ;  /* 0x00000006ff007987 */ /* 0x0007e2000810082d */
[----:B------:R-:W-:Y:S05]  /*2c7550*/  BRA `(.L_x_14647) ;  /* 0x00000000000c7947 */ /* 0x000fea0003800000 */
.L_x_14648:
[----:B------:R-:W-:-:S05]  /*2c7560*/  LEA R4, P0, R8, R12, 0x2 ;  /* 0x0000000c08047211 */ /* 0x000fca00078010ff */
[----:B------:R-:W-:-:S05]  /*2c7570*/  IMAD.X R5, RZ, RZ, R13, P0 ;  /* 0x000000ffff057224 */ /* 0x000fca00000e060d */
[----:B------:R0:W-:Y:S03]  /*2c7580*/  ST.E desc[UR36][R4.64+0x20], RZ ;  /* 0x000020ff04007985 */ /* 0x0001e6000c101924 */
.L_x_14647:
[----:B------:R-:W-:Y:S05]  /*2c7590*/  BSYNC.RECONVERGENT B0 ;  /* 0x0000000000007941 */ /* 0x000fea0003800200 */
.L_x_14627:
[----:B------:R-:W-:-:S13]  /*2c75a0*/  ISETP.GE.AND P0, PT, R0, 0x1, PT ;  /* 0x000000010000780c */ /* 0x000fda0003f06270 */
[----:B------:R-:W-:Y:S05]  /*2c75b0*/  @!P0 BREAK B1 ;  /* 0x0000000000018942 */ /* 0x000fea0003800000 */
[----:B------:R-:W-:Y:S05]  /*2c75c0*/  @!P0 BRA `(.L_x_14628) ;  /* 0x0000000800f08947 */ /* 0x000fea0003800000 */
[----:B------:R-:W-:Y:S05]  /*2c75d0*/  BSYNC B1 ;  /* 0x0000000000017941 */ /* 0x000fea0003800000 */
.L_x_14626:
[----:B------:R-:W-:Y:S01]  /*2c75e0*/  ISETP.NE.AND P2, PT, R3, -0x1, PT ;  /* 0xffffffff0300780c */ /* 0x000fe20003f45270 */
[----:B------:R-:W-:-:S12]  /*2c75f0*/  IMAD.MOV.U32 R13, RZ, RZ, RZ ;  /* 0x000000ffff0d7224 */ /* 0x000fd800078e00ff */
.L_x_14668:
        /* <DEDUP_REMOVED lines=57> */
.L_x_14658:
[----:B------:R-:W-:Y:S05]  /*2c7990*/  BSYNC.RECONVERGENT B1 ;  /* 0x0000000000017941 */ /* 0x000fea0003800200 */
.L_x_14657:
        /* <DEDUP_REMOVED lines=26> */
.L_x_14660:
[----:B------:R-:W-:Y:S05]  /*2c7b40*/  BSYNC.RECONVERGENT B1 ;  /* 0x0000000000017941 */ /* 0x000fea0003800200 */
.L_x_14659:
[----:B------:R1:W-:Y:S01]  /*2c7b50*/  STL [UR45], R6 ;  /* 0x00000006ff007987 */ /* 0x0003e2000810082d */
[----:B------:R-:W-:Y:S01]  /*2c7b60*/  PRMT R21, RZ, 0x7610, R21 ;  /* 0x00007610ff157816 */ /* 0x000fe20000000015 */
[----:B------:R-:W-:Y:S06]  /*2c7b70*/  BRA `(.L_x_14655) ;  /* 0x00000000000c7947 */ /* 0x000fec0003800000 */
.L_x_14656:
[----:B------:R-:W-:-:S05]  /*2c7b80*/  IADD3 R4, P0, PT, R8, R14, RZ ;  /* 0x0000000e08047210 */ /* 0x000fca0007f1e0ff */
[----:B------:R-:W-:-:S05]  /*2c7b90*/  IMAD.X R5, RZ, RZ, R15, P0 ;  /* 0x000000ffff057224 */ /* 0x000fca00000e060f */
[----:B------:R4:W5:Y:S03]  /*2c7ba0*/  LD.E.U8 R21, desc[UR36][R4.64+0x20] ;  /* 0x0000202404157980 */ /* 0x000966000c101100 */
.L_x_14655:
[----:B------:R-:W-:Y:S05]  /*2c7bb0*/  BSYNC.RECONVERGENT B0 ;  /* 0x0000000000007941 */ /* 0x000fea0003800200 */
.L_x_14654:
        /* <DEDUP_REMOVED lines=55> */
.L_x_14665:
[----:B------:R-:W-:Y:S05]  /*2c7f30*/  BSYNC.RECONVERGENT B1 ;  /* 0x0000000000017941 */ /* 0x000fea0003800200 */
.L_x_14664:
        /* <DEDUP_REMOVED lines=26> */
.L_x_14667:
[----:B------:R-:W-:Y:S05]  /*2c80e0*/  BSYNC.RECONVERGENT B1 ;  /* 0x0000000000017941 */ /* 0x000fea0003800200 */
.L_x_14666:
[----:B------:R1:W-:Y:S01]  /*2c80f0*/  STL [UR45], R6 ;  /* 0x00000006ff007987 */ /* 0x0003e2000810082d */
[----:B------:R-:W-:Y:S05]  /*2c8100*/  BRA `(.L_x_14662) ;  /* 0x0000000000107947 */ /* 0x000fea0003800000 */
.L_x_14663:
[----:B------:R-:W-:-:S05]  /*2c8110*/  IADD3 R4, P0, PT, R8, R14, RZ ;  /* 0x0000000e08047210 */ /* 0x000fca0007f1e0ff */
[----:B------:R-:W-:-:S05]  /*2c8120*/  IMAD.X R5, RZ, RZ, R15, P0 ;  /* 0x000000ffff057224 */ /* 0x000fca00000e060f */
[----:B------:R4:W-:Y:S04]  /*2c8130*/  ST.E desc[UR36][R4.64+0x20], RZ ;  /* 0x000020ff04007985 */ /* 0x0009e8000c101924 */
[----:B-----5:R4:W-:Y:S02]  /*2c8140*/  ST.E.U8 desc[UR36][R4.64+0x20], R21 ;  /* 0x0000201504007985 */ /* 0x0209e4000c101124 */
.L_x_14662:
[----:B------:R-:W-:Y:S05]  /*2c8150*/  BSYNC.RECONVERGENT B0 ;  /* 0x0000000000007941 */ /* 0x000fea0003800200 */
.L_x_14661:
[----:B------:R-:W-:-:S05]  /*2c8160*/  VIADD R13, R13, 0x1 ;  /* 0x000000010d0d7836 */ /* 0x000fca0000000000 */
[----:B------:R-:W-:-:S13]  /*2c8170*/  ISETP.NE.AND P0, PT, R13, R0, PT ;  /* 0x000000000d00720c */ /* 0x000fda0003f05270 */
[----:B------:R-:W-:Y:S05]  /*2c8180*/  @P0 BRA `(.L_x_14668) ;  /* 0xfffffff4001c0947 */ /* 0x000fea000383ffff */
.L_x_14628:
[----:B------:R-:W-:Y:S05]  /*2c8190*/  BSYNC B2 ;  /* 0x0000000000027941 */ /* 0x000fea0003800000 */
.L_x_14625:
        /* <DEDUP_REMOVED lines=14> */
.L_x_14624:
[----:B------:R-:W-:Y:S05]  /*2c8280*/  BSYNC B3 ;  /* 0x0000000000037941 */ /* 0x000fea0003800000 */
.L_x_14623:
        /* <DEDUP_REMOVED lines=48> */
.L_x_14670:
[----:B------:R-:W-:Y:S05]  /*2c8590*/  BSYNC.RECONVERGENT B0 ;  /* 0x0000000000007941 */ /* 0x000fea0003800200 */
.L_x_14669:
        /* <DEDUP_REMOVED lines=28> */
[----:B------:R-:W0:Y:S01]  /*2c8760*/  S2UR UR5, SR_CgaCtaId ;  /* 0x00000000000579c3 */ /* 0x000e220000008800 */
[----:B------:R-:W-:Y:S01]  /*2c8770*/  UMOV UR4, 0x400 ;  /* 0x0000040000047882 */ /* 0x000fe20000000000 */
[----:B------:R-:W-:Y:S01]  /*2c8780*/  BSSY B10, `(.L_x_14671) ;  /* 0x0000b7c0000a7945 */ /* 0x000fe20003800000 */
[----:B------:R-:W-:Y:S01]  /*2c8790*/  IMAD.MOV.U32 R36, RZ, RZ, RZ ;  /* 0x000000ffff247224 */ /* 0x000fe200078e00ff */
[----:B0-----:R-:W-:-:S09]  /*2c87a0*/  ULEA UR4, UR5, UR4, 0x18 ;  /* 0x0000000405047291 */ /* 0x001fd2000f8ec0ff */
[----:B------:R-:W0:Y:S03]  /*2c87b0*/  LDS.64 R8, [UR4] ;  /* 0x00000004ff087984 */ /* 0x000e260008000a00 */
.L_x_14900:
[----:B0-----:R-:W-:-:S05]  /*2c87c0*/  IMAD.WIDE R4, R25, 0x10, R8 ;  /* 0x0000001019047825 */ /* 0x001fca00078e0208 */
[----:B------:R-:W2:Y:S01]  /*2c87d0*/  LD.E R3, desc[UR36][R4.64+0x28] ;  /* 0x0000282404037980 */ /* 0x000ea2000c101900 */
[----:B------:R-:W-:Y:S05]  /*2c87e0*/  YIELD ;  /* 0x0000000000007946 */ /* 0x000fea0003800000 */
[----:B------:R-:W-:Y:S01]  /*2c87f0*/  BSSY.RECONVERGENT B0, `(.L_x_14672) ;  /* 0x000005e000007945 */ /* 0x000fe20003800200 */
[----:B--2---:R-:W-:-:S13]  /*2c8800*/  ISETP.NE.AND P1, PT, R3, -0x1, PT ;  /* 0xffffffff0300780c */ /* 0x004fda0003f25270 */
[----:B------:R-:W-:Y:S01]  /*2c8810*/  @!P1 IMAD.MOV.U32 R0, RZ, RZ, 0x5368 ;  /* 0x00005368ff009424 */ /* 0x000fe200078e00ff */
[----:B------:R-:W-:Y:S02]  /*2c8820*/  @!P1 PLOP3.LUT P0, PT, PT, PT, PT, 0x8, 0x80 ;  /* 0x000000000080981c */ /* 0x000fe40003f0e170 */
[----:B------:R-:W-:Y:S02]  /*2c8830*/  @!P1 CS2R R10, SRZ ;  /* 0x00000000000a9805 */ /* 0x000fe4000001ff00 */
        /* <DEDUP_REMOVED lines=9> */
[----:B0-----:R-:W-:Y:S01]  /*2c88d0*/  MOV R0, 0x400 ;  /* 0x0000040000007802 */ /* 0x001fe20000000f00 */
[----:B------:R-:W-:Y:S01]  /*2c88e0*/  BSSY.RECONVERGENT B1, `(.L_x_14675) ;  /* 0x000002a000017945 */ /* 0x000fe20003800200 */
[----:B------:R-:W0:Y:S02]  /*2c88f0*/  S2R R5, SR_CgaCtaId ;  /* 0x0000000000057919 */ /* 0x000e240000008800 */
[----:B0-----:R-:W-:-:S05]  /*2c8900*/  LEA R12, R5, R0, 0x18 ;  /* 0x00000000050c7211 */ /* 0x001fca00078ec0ff */
[----:B------:R-:W0:Y:S01]  /*2c8910*/  LDS.64 R4, [R12+0x8] ;  /* 0x000008000c047984 */ /* 0x000e220000000a00 */
        /* <DEDUP_REMOVED lines=38> */
.L_x_14676:
[----:B------:R-:W-:Y:S05]  /*2c8b80*/  BSYNC.RECONVERGENT B1 ;  /* 0x0000000000017941 */ /* 0x000fea0003800200 */
.L_x_14675:
        /* <DEDUP_REMOVED lines=26> */
.L_x_14678:
[----:B------:R-:W-:Y:S05]  /*2c8d30*/  BSYNC.RECONVERGENT B1 ;  /* 0x0000000000017941 */ /* 0x000fea0003800200 */
.L_x_14677:
[----:B------:R1:W-:Y:S01]  /*2c8d40*/  STL [UR45], R0 ;  /* 0x00000000ff007987 */ /* 0x0003e2000810082d */
[----:B------:R-:W-:Y:S02]  /*2c8d50*/  ISETP.EQ.AND P0, PT, R0, RZ, PT ;  /* 0x000000ff0000720c */ /* 0x000fe40003f02270 */
[----:B------:R-:W-:Y:S01]  /*2c8d60*/  CS2R R10, SRZ ;  /* 0x00000000000a7805 */ /* 0x000fe2000001ff00 */
[----:B------:R-:W-:Y:S10]  /*2c8d70*/  BRA `(.L_x_14673) ;  /* 0x0000000000147947 */ /* 0x000ff40003800000 */
.L_x_14674:
[----:B------:R-:W-:-:S05]  /*2c8d80*/  IADD3 R4, P0, PT, R30, R4, RZ ;  /* 0x000000041e047210 */ /* 0x000fca0007f1e0ff */
[----:B------:R-:W-:-:S05]  /*2c8d90*/  IMAD.X R5, RZ, RZ, R5, P0 ;  /* 0x000000ffff057224 */ /* 0x000fca00000e0605 */
[----:B------:R-:W2:Y:S01]  /*2c8da0*/  LD.E R4, desc[UR36][R4.64+0x20] ;  /* 0x0000202404047980 */ /* 0x000ea2000c101900 */
[----:B------:R-:W-:Y:S01]  /*2c8db0*/  PLOP3.LUT P0, PT, PT, PT, PT, 0x80, 0x8 ;  /* 0x000000000008781c */ /* 0x000fe20003f0f070 */
[----:B--2---:R-:W-:-:S12]  /*2c8dc0*/  IMAD.WIDE R10, R4, 0x10, RZ ;  /* 0x00000010040a7825 */ /* 0x004fd800078e02ff */
.L_x_14673:
[----:B------:R-:W-:Y:S05]  /*2c8dd0*/  BSYNC.RECONVERGENT B0 ;  /* 0x0000000000007941 */ /* 0x000fea0003800200 */
.L_x_14672:
[----:B------:R-:W-:Y:S05]  /*2c8de0*/  @!P0 BREAK B10 ;  /* 0x00000000000a8942 */ /* 0x000fea0003800000 */
[----:B0-----:R-:W-:Y:S01]  /*2c8df0*/  IMAD.MOV.U32 R4, RZ, RZ, R22 ;  /* 0x000000ffff047224 */ /* 0x001fe200078e0016 */
[----:B------:R-:W-:Y:S05]  /*2c8e00*/  @!P0 BREAK B6 ;  /* 0x0000000000068942 */ /* 0x000fea0003800000 */
[----:B------:R-:W-:Y:S01]  /*2c8e10*/  IMAD.MOV.U32 R5, RZ, RZ, 0x0 ;  /* 0x00000000ff057424 */ /* 0x000fe200078e00ff */
[----:B------:R-:W-:Y:S05]  /*2c8e20*/  @!P0 BREAK B7 ;  /* 0x0000000000078942 */ /* 0x000fea0003800000 */
[----:B------:R-:W-:Y:S05]  /*2c8e30*/  @!P0 BREAK B8 ;  /* 0x0000000000088942 */ /* 0x000fea0003800000 */
[----:B------:R-:W-:Y:S05]  /*2c8e40*/  @!P0 BREAK B9 ;  /* 0x0000000000098942 */ /* 0x000fea0003800000 */
[----:B-1----:R-:W-:Y:S05]  /*2c8e50*/  @!P0 RET.REL.NODEC R4 `(_Z5entryPcS_PiPxS1_S0_S0_P19HostDeviceInterfacei) ;  /* 0xffffd37004688950 */ /* 0x002fea0003c3ffff */
[----:B------:R-:W0:Y:S01]  /*2c8e60*/  S2UR UR5, SR_CgaCtaId ;  /* 0x00000000000579c3 */ /* 0x000e220000008800 */
[----:B------:R-:W-:Y:S02]  /*2c8e70*/  UMOV UR4, 0x400 ;  /* 0x0000040000047882 */ /* 0x000fe40000000000 */
[----:B0-----:R-:W-:-:S06]  /*2c8e80*/  ULEA UR4, UR5, UR4, 0x18 ;  /* 0x0000000405047291 */ /* 0x001fcc000f8ec0ff */
[----:B------:R-:W-:-:S05]  /*2c8e90*/  IMAD.U32 R8, RZ, RZ, UR4 ;  /* 0x00000004ff087e24 */ /* 0x000fca000f8e00ff */
[----:B------:R-:W0:Y:S02]  /*2c8ea0*/  LDS.128 R4, [R8] ;  /* 0x0000000008047984 */ /* 0x000e240000000c00 */
[----:B0-----:R-:W-:-:S05]  /*2c8eb0*/  IADD3 R10, P0, PT, R4, R10, RZ ;  /* 0x0000000a040a7210 */ /* 0x001fca0007f1e0ff */
[----:B------:R-:W-:-:S06]  /*2c8ec0*/  IMAD.X R11, R5, 0x1, R11, P0 ;  /* 0x00000001050b7824 */ /* 0x000fcc00000e060b */
[----:B------:R-:W2:Y:S02]  /*2c8ed0*/  LD.E R11, desc[UR36][R10.64+0xc] ;  /* 0x00000c240a0b7980 */ /* 0x000ea4000c101900 */
[----:B--2---:R-:W-:-:S13]  /*2c8ee0*/  ISETP.GE.AND P0, PT, R36, R11, PT ;  /* 0x0000000b2400720c */ /* 0x004fda0003f06270 */
        /* <DEDUP_REMOVED lines=36> */
[----:B--2---:R-:W-:-:S02]  /*2c9130*/  IADD3 R15, P0, PT, R12, 0x28, RZ ;  /* 0x000000280c0f7810 */ /* 0x004fc40007f1e0ff */
        /* <DEDUP_REMOVED lines=19> */
.L_x_14683:
[----:B------:R-:W-:Y:S05]  /*2c9270*/  BSYNC.RECONVERGENT B1 ;  /* 0x0000000000017941 */ /* 0x000fea0003800200 */
.L_x_14682:
[----:B-1----:R-:W0:Y:S01]  /*2c9280*/  LDS.64 R4, [R8] ;  /* 0x0000000008047984 */ /* 0x002e220000000a00 */
        /* <DEDUP_REMOVED lines=10> */
.L_x_14681:
[----:B------:R-:W-:Y:S05]  /*2c9330*/  BSYNC.RECONVERGENT B0 ;  /* 0x0000000000007941 */ /* 0x000fea0003800200 */
.L_x_14680:
[----:B------:R-:W-:Y:S05]  /*2c9340*/  @!P1 BREAK B10 ;  /* 0x00000000000a9942 */ /* 0x000fea0003800000 */
        /* <DEDUP_REMOVED lines=14> */
[----:B------:R-:W-:Y:S01]  /*2c9430*/  @!P1 IMAD.MOV.U32 R9, RZ, RZ, RZ ;  /* 0x000000ffff099224 */ /* 0x000fe200078e00ff */
[----:B------:R2:W-:Y:S01]  /*2c9440*/  @!P0 STL [UR45], R11 ;  /* 0x0000000bff008987 */ /* 0x0005e2000810082d */
[----:B0-----:R-:W-:-:S04]  /*2c9450*/  @P0 IMAD.WIDE R4, R3, 0x10, R4 ;  /* 0x0000001003040825 */ /* 0x001fc800078e0204 */
[----:B-1----:R-:W-:Y:S01]  /*2c9460*/  @P1 IMAD.WIDE R32, R32, 0x10, R6 ;  /* 0x0000001020201825 */ /* 0x002fe200078e0206 */
[----:B------:R0:W5:Y:S03]  /*2c9470*/  @P0 LD.E R13, desc[UR36][R4.64+0x20] ;  /* 0x00002024040d0980 */ /* 0x000166000c101900 */
[----:B------:R-:W-:Y:S01]  /*2c9480*/  @!P1 IMAD.MOV.U32 R7, RZ, RZ, 0x5368 ;  /* 0x00005368ff079424 */ /* 0x000fe200078e00ff */
[----:B------:R-:W3:Y:S04]  /*2c9490*/  @P0 LD.E R0, desc[UR36][R4.64+0x28] ;  /* 0x0000282404000980 */ /* 0x000ee8000c101900 */
[----:B------:R-:W-:Y:S04]  /*2c94a0*/  @!P1 STL [UR45], R7 ;  /* 0x00000007ff009987 */ /* 0x000fe8000810082d */
[----:B------:R-:W3:Y:S01]  /*2c94b0*/  @P1 LD.E R9, desc[UR36][R32.64+0x28] ;  /* 0x0000282420091980 */ /* 0x000ee2000c101900 */
[----:B--2---:R-:W-:-:S06]  /*2c94c0*/  @!P1 IMAD.MOV.U32 R11, RZ, RZ, RZ ;  /* 0x000000ffff0b9224 */ /* 0x004fcc00078e00ff */
[----:B------:R1:W5:Y:S01]  /*2c94d0*/  @P1 LD.E R11, desc[UR36][R32.64+0x20] ;  /* 0x00002024200b1980 */ /* 0x000362000c101900 */
        /* <DEDUP_REMOVED lines=49> */
.L_x_14703:
        /* <DEDUP_REMOVED lines=52> */
.L_x_14691:
[----:B------:R-:W-:Y:S05]  /*2c9b30*/  BSYNC.RECONVERGENT B3 ;  /* 0x0000000000037941 */ /* 0x000fea0003800200 */
.L_x_14690:
        /* <DEDUP_REMOVED lines=26> */
.L_x_14693:
[----:B------:R-:W-:Y:S05]  /*2c9ce0*/  BSYNC.RECONVERGENT B3 ;  /* 0x0000000000037941 */ /* 0x000fea0003800200 */
.L_x_14692:
[----:B------:R2:W-:Y:S01]  /*2c9cf0*/  STL [UR45], R6 ;  /* 0x00000006ff007987 */ /* 0x0005e2000810082d */
[----:B------:R-:W-:Y:S05]  /*2c9d00*/  BRA `(.L_x_14694) ;  /* 0x00000000000c7947 */ /* 0x000fea0003800000 */
.L_x_14689:
[----:B------:R-:W-:-:S05]  /*2c9d10*/  LEA R4, P0, R15, R20, 0x2 ;  /* 0x000000140f047211 */ /* 0x000fca00078010ff */
[----:B------:R-:W-:-:S05]  /*2c9d20*/  IMAD.X R5, RZ, RZ, R21, P0 ;  /* 0x000000ffff057224 */ /* 0x000fca00000e0615 */
[----:B------:R3:W-:Y:S03]  /*2c9d30*/  ST.E desc[UR36][R4.64+0x20], RZ ;  /* 0x000020ff04007985 */ /* 0x0007e6000c101924 */
.L_x_14694:
[----:B------:R-:W-:Y:S05]  /*2c9d40*/  BSYNC.RECONVERGENT B2 ;  /* 0x0000000000027941 */ /* 0x000fea0003800200 */
.L_x_14688:
        /* <DEDUP_REMOVED lines=52> */
.L_x_14698:
[----:B------:R-:W-:Y:S01]  /*2ca090*/  IMAD.MOV.U32 R4, RZ, RZ, 0x5272 ;  /* 0x00005272ff047424 */ /* 0x000fe200078e00ff */
[----:B------:R-:W-:Y:S01]  /*2ca0a0*/  PLOP3.LUT P0, PT, PT, PT, PT, 0x8, 0x80 ;  /* 0x000000000080781c */ /* 0x000fe20003f0e170 */
[----:B------:R-:W-:-:S03]  /*2ca0b0*/  IMAD.MOV.U32 R21, RZ, RZ, -0x1 ;  /* 0xffffffffff157424 */ /* 0x000fc600078e00ff */
[----:B------:R0:W-:Y:S09]  /*2ca0c0*/  STL [UR45], R4 ;  /* 0x00000004ff007987 */ /* 0x0001f2000810082d */
.L_x_14699:
[----:B------:R-:W-:Y:S05]  /*2ca0d0*/  BSYNC.RECONVERGENT B3 ;  /* 0x0000000000037941 */ /* 0x000fea0003800200 */
.L_x_14697:
        /* <DEDUP_REMOVED lines=25> */
.L_x_14701:
[----:B------:R-:W-:Y:S05]  /*2ca270*/  BSYNC.RECONVERGENT B3 ;  /* 0x0000000000037941 */ /* 0x000fea0003800200 */
.L_x_14700:
[----:B------:R2:W-:Y:S01]  /*2ca280*/  STL [UR45], R6 ;  /* 0x00000006ff007987 */ /* 0x0005e2000810082d */
[----:B------:R-:W-:Y:S05]  /*2ca290*/  BRA `(.L_x_14702) ;  /* 0x00000000000c7947 */ /* 0x000fea0003800000 */
.L_x_14696:
[----:B------:R-:W-:-:S05]  /*2ca2a0*/  LEA R4, P0, R41, R20, 0x2 ;  /* 0x0000001429047211 */ /* 0x000fca00078010ff */
[----:B------:R-:W-:-:S05]  /*2ca2b0*/  IMAD.X R5, RZ, RZ, R21, P0 ;  /* 0x000000ffff057224 */ /* 0x000fca00000e0615 */
[----:B------:R3:W-:Y:S03]  /*2ca2c0*/  ST.E desc[UR36][R4.64+0x20], RZ ;  /* 0x000020ff04007985 */ /* 0x0007e6000c101924 */
.L_x_14702:
[----:B------:R-:W-:Y:S05]  /*2ca2d0*/  BSYNC.RECONVERGENT B2 ;  /* 0x0000000000027941 */ /* 0x000fea0003800200 */
.L_x_14695:
[----:B------:R-:W-:-:S05]  /*2ca2e0*/  VIADD R15, R15, 0x2 ;  /* 0x000000020f0f7836 */ /* 0x000fca0000000000 */
[----:B------:R-:W-:-:S13]  /*2ca2f0*/  ISETP.NE.AND P0, PT, R15, R12, PT ;  /* 0x0000000c0f00720c */ /* 0x000fda0003f05270 */
[----:B------:R-:W-:Y:S05]  /*2ca300*/  @P0 BRA `(.L_x_14703) ;  /* 0xfffffff400380947 */ /* 0x000fea000383ffff */
.L_x_14687:
[----:B------:R-:W-:Y:S05]  /*2ca310*/  BSYNC B0 ;  /* 0x0000000000007941 */ /* 0x000fea0003800000 */
.L_x_14686:
        /* <DEDUP_REMOVED lines=49> */
.L_x_14706:
[----:B------:R-:W-:Y:S01]  /*2ca630*/  IMAD.MOV.U32 R4, RZ, RZ, 0x5272 ;  /* 0x00005272ff047424 */ /* 0x000fe200078e00ff */
[----:B------:R-:W-:Y:S01]  /*2ca640*/  PLOP3.LUT P0, PT, PT, PT, PT, 0x8, 0x80 ;  /* 0x000000000080781c */ /* 0x000fe20003f0e170 */
[----:B------:R-:W-:-:S03]  /*2ca650*/  IMAD.MOV.U32 R15, RZ, RZ, -0x1 ;  /* 0xffffffffff0f7424 */ /* 0x000fc600078e00ff */
[----:B------:R0:W-:Y:S09]  /*2ca660*/  STL [UR45], R4 ;  /* 0x00000004ff007987 */ /* 0x0001f2000810082d */
.L_x_14707:
[----:B------:R-:W-:Y:S05]  /*2ca670*/  BSYNC.RECONVERGENT B0 ;  /* 0x0000000000007941 */ /* 0x000fea0003800200 */
.L_x_14705:
        /* <DEDUP_REMOVED lines=25> */
.L_x_14709:
[----:B------:R-:W-:Y:S05]  /*2ca810*/  BSYNC.RECONVERGENT B0 ;  /* 0x0000000000007941 */ /* 0x000fea0003800200 */
.L_x_14708:
[----:B------:R4:W-:Y:S01]  /*2ca820*/  STL [UR45], R6 ;  /* 0x00000006ff007987 */ /* 0x0009e2000810082d */
[----:B------:R-:W-:Y:S05]  /*2ca830*/  BRA `(.L_x_14685) ;  /* 0x00000000000c7947 */ /* 0x000fea0003800000 */
.L_x_14704:
[----:B------:R-:W-:-:S05]  /*2ca840*/  LEA R4, P0, R12, R14, 0x2 ;  /* 0x0000000e0c047211 */ /* 0x000fca00078010ff */
[----:B------:R-:W-:-:S05]  /*2ca850*/  IMAD.X R5, RZ, RZ, R15, P0 ;  /* 0x000000ffff057224 */ /* 0x000fca00000e060f */
[----:B------:R0:W-:Y:S03]  /*2ca860*/  ST.E desc[UR36][R4.64+0x20], RZ ;  /* 0x000020ff04007985 */ /* 0x0001e6000c101924 */
.L_x_14685:
[----:B------:R-:W-:Y:S05]  /*2ca870*/  BSYNC B1 ;  /* 0x0000000000017941 */ /* 0x000fea0003800000 */
.L_x_14684:
[----:B------:R-:W-:Y:S01]  /*2ca880*/  ISETP.GE.AND P0, PT, R0, 0x1, PT ;  /* 0x000000010000780c */ /* 0x000fe20003f06270 */
[----:B------:R-:W-:-:S12]  /*2ca890*/  BSSY B0, `(.L_x_14710) ;  /* 0x00000bd000007945 */ /* 0x000fd80003800000 */
[----:B------:R-:W-:Y:S05]  /*2ca8a0*/  @!P0 BRA `(.L_x_14711) ;  /* 0x0000000800ec8947 */ /* 0x000fea0003800000 */
[----:B-----5:R-:W-:Y:S01]  /*2ca8b0*/  ISETP.NE.AND P2, PT, R13, -0x1, PT ;  /* 0xffffffff0d00780c */ /* 0x020fe20003f45270 */
[----:B------:R-:W-:-:S12]  /*2ca8c0*/  IMAD.MOV.U32 R15, RZ, RZ, RZ ;  /* 0x000000ffff0f7224 */ /* 0x000fd800078e00ff */
.L_x_14726:
[----:B01-3--:R-:W-:Y:S01]  /*2ca8d0*/  @!P2 IMAD.MOV.U32 R4, RZ, RZ, 0x5368 ;  /* 0x00005368ff04a424 */ /* 0x00bfe200078e00ff */
        /* <DEDUP_REMOVED lines=56> */
.L_x_14716:
[----:B------:R-:W-:Y:S05]  /*2cac60*/  BSYNC.RECONVERGENT B2 ;  /* 0x0000000000027941 */ /* 0x000fea0003800200 */
.L_x_14715:
        /* <DEDUP_REMOVED lines=26> */
.L_x_14718:
[----:B------:R-:W-:Y:S05]  /*2cae10*/  BSYNC.RECONVERGENT B2 ;  /* 0x0000000000027941 */ /* 0x000fea0003800200 */
.L_x_14717:
[----:B------:R1:W-:Y:S01]  /*2cae20*/  STL [UR45], R6 ;  /* 0x00000006ff007987 */ /* 0x0003e2000810082d */
[----:B------:R-:W-:Y:S01]  /*2cae30*/  PRMT R33, RZ, 0x7610, R33 ;  /* 0x00007610ff217816 */ /* 0x000fe20000000021 */
[----:B------:R-:W-:Y:S06]  /*2cae40*/  BRA `(.L_x_14713) ;  /* 0x00000000000c7947 */ /* 0x000fec0003800000 */
.L_x_14714:
[----:B------:R-:W-:-:S05]  /*2cae50*/  IADD3 R4, P0, PT, R8, R20, RZ ;  /* 0x0000001408047210 */ /* 0x000fca0007f1e0ff */
[----:B------:R-:W-:-:S05]  /*2cae60*/  IMAD.X R5, RZ, RZ, R21, P0 ;  /* 0x000000ffff057224 */ /* 0x000fca00000e0615 */
[----:B------:R3:W5:Y:S03]  /*2cae70*/  LD.E.U8 R33, desc[UR36][R4.64+0x20] ;  /* 0x0000202404217980 */ /* 0x000766000c101100 */
.L_x_14713:
[----:B------:R-:W-:Y:S05]  /*2cae80*/  BSYNC.RECONVERGENT B1 ;  /* 0x0000000000017941 */ /* 0x000fea0003800200 */
.L_x_14712:
        /* <DEDUP_REMOVED lines=55> */
.L_x_14723:
[----:B------:R-:W-:Y:S05]  /*2cb200*/  BSYNC.RECONVERGENT B2 ;  /* 0x0000000000027941 */ /* 0x000fea0003800200 */
.L_x_14722:
        /* <DEDUP_REMOVED lines=26> */
.L_x_14725:
[----:B------:R-:W-:Y:S05]  /*2cb3b0*/  BSYNC.RECONVERGENT B2 ;  /* 0x0000000000027941 */ /* 0x000fea0003800200 */
.L_x_14724:
[----:B------:R3:W-:Y:S01]  /*2cb3c0*/  STL [UR45], R6 ;  /* 0x00000006ff007987 */ /* 0x0007e2000810082d */
[----:B------:R-:W-:Y:S05]  /*2cb3d0*/  BRA `(.L_x_14720) ;  /* 0x0000000000107947 */ /* 0x000fea0003800000 */
.L_x_14721:
[----:B------:R-:W-:-:S05]  /*2cb3e0*/  IADD3 R4, P0, PT, R8, R20, RZ ;  /* 0x0000001408047210 */ /* 0x000fca0007f1e0ff */
[----:B------:R-:W-:-:S05]  /*2cb3f0*/  IMAD.X R5, RZ, RZ, R21, P0 ;  /* 0x000000ffff057224 */ /* 0x000fca00000e0615 */
[----:B------:R0:W-:Y:S04]  /*2cb400*/  ST.E desc[UR36][R4.64+0x20], RZ ;  /* 0x000020ff04007985 */ /* 0x0001e8000c101924 */
[----:B-----5:R0:W-:Y:S02]  /*2cb410*/  ST.E.U8 desc[UR36][R4.64+0x20], R33 ;  /* 0x0000202104007985 */ /* 0x0201e4000c101124 */
.L_x_14720:
[----:B------:R-:W-:Y:S05]  /*2cb420*/  BSYNC.RECONVERGENT B1 ;  /* 0x0000000000017941 */ /* 0x000fea0003800200 */
.L_x_14719:
[----:B------:R-:W-:-:S05]  /*2cb430*/  VIADD R15, R15, 0x1 ;  /* 0x000000010f0f7836 */ /* 0x000fca0000000000 */
[----:B------:R-:W-:-:S13]  /*2cb440*/  ISETP.NE.AND P0, PT, R15, R0, PT ;  /* 0x000000000f00720c */ /* 0x000fda0003f05270 */
[----:B------:R-:W-:Y:S05]  /*2cb450*/  @P0 BRA `(.L_x_14726) ;  /* 0xfffffff4001c0947 */ /* 0x000fea000383ffff */
.L_x_14711:
[----:B------:R-:W-:Y:S05]  /*2cb460*/  BSYNC B0 ;  /* 0x0000000000007941 */ /* 0x000fea0003800000 */
.L_x_14710:
[----:B------:R-:W-:Y:S01]  /*2cb470*/  ISETP.GE.AND P0, PT, R9, 0x1, PT ;  /* 0x000000010900780c */ /* 0x000fe20003f06270 */
[----:B------:R-:W-:-:S12]  /*2cb480*/  BSSY B0, `(.L_x_14727) ;  /* 0x00000be000007945 */ /* 0x000fd80003800000 */
[----:B------:R-:W-:Y:S05]  /*2cb490*/  @!P0 BRA `(.L_x_14728) ;  /* 0x0000000800f08947 */ /* 0x000fea0003800000 */
[----:B-----5:R-:W-:Y:S01]  /*2cb4a0*/  ISETP.NE.AND P2, PT, R11, -0x1, PT ;  /* 0xffffffff0b00780c */ /* 0x020fe20003f45270 */
[----:B------:R-:W-:-:S12]  /*2cb4b0*/  IMAD.MOV.U32 R8, RZ, RZ, RZ ;  /* 0x000000ffff087224 */ /* 0x000fd800078e00ff */
.L_x_14743:
        /* <DEDUP_REMOVED lines=56> */
.L_x_14733:
[----:B------:R-:W-:Y:S05]  /*2cb840*/  BSYNC.RECONVERGENT B2 ;  /* 0x0000000000027941 */ /* 0x000fea0003800200 */
.L_x_14732:
        /* <DEDUP_REMOVED lines=26> */
.L_x_14735:
[----:B------:R-:W-:Y:S05]  /*2cb9f0*/  BSYNC.RECONVERGENT B2 ;  /* 0x0000000000027941 */ /* 0x000fea0003800200 */
.L_x_14734:
[----:B------:R1:W-:Y:S01]  /*2cba00*/  STL [UR45], R6 ;  /* 0x00000006ff007987 */ /* 0x0003e2000810082d */
[----:B------:R-:W-:Y:S01]  /*2cba10*/  PRMT R15, RZ, 0x7610, R15 ;  /* 0x00007610ff0f7816 */ /* 0x000fe2000000000f */
[----:B------:R-:W-:Y:S06]  /*2cba20*/  BRA `(.L_x_14730) ;  /* 0x00000000000c7947 */ /* 0x000fec0003800000 */
.L_x_14731:
[----:B------:R-:W-:-:S05]  /*2cba30*/  LEA R4, P0, R8, R12, 0x2 ;  /* 0x0000000c08047211 */ /* 0x000fca00078010ff */
[----:B------:R-:W-:-:S05]  /*2cba40*/  IMAD.X R5, RZ, RZ, R13, P0 ;  /* 0x000000ffff057224 */ /* 0x000fca00000e060d */
[----:B------:R3:W5:Y:S03]  /*2cba50*/  LD.E.U8 R15, desc[UR36][R4.64+0x20] ;  /* 0x00002024040f7980 */ /* 0x000766000c101100 */
.L_x_14730:
[----:B------:R-:W-:Y:S05]  /*2cba60*/  BSYNC.RECONVERGENT B1 ;  /* 0x0000000000017941 */ /* 0x000fea0003800200 */
.L_x_14729:
        /* <DEDUP_REMOVED lines=57> */
.L_x_14740:
[----:B------:R-:W-:Y:S05]  /*2cbe00*/  BSYNC.RECONVERGENT B2 ;  /* 0x0000000000027941 */ /* 0x000fea0003800200 */
.L_x_14739:
        /* <DEDUP_REMOVED lines=26> */
.L_x_14742:
[----:B------:R-:W-:Y:S05]  /*2cbfb0*/  BSYNC.RECONVERGENT B2 ;  /* 0x0000000000027941 */ /* 0x000fea0003800200 */
.L_x_14741:
[----:B------:R3:W-:Y:S01]  /*2cbfc0*/  STL [UR45], R6 ;  /* 0x00000006ff007987 */ /* 0x0007e2000810082d */
[----:B------:R-:W-:Y:S05]  /*2cbfd0*/  BRA `(.L_x_14737) ;  /* 0x0000000000107947 */ /* 0x000fea0003800000 */
.L_x_14738:
[----:B------:R-:W-:-:S05]  /*2cbfe0*/  LEA R4, P0, R37, R12, 0x2 ;  /* 0x0000000c25047211 */ /* 0x000fca00078010ff */
[----:B------:R-:W-:-:S05]  /*2cbff0*/  IMAD.X R5, RZ, RZ, R13, P0 ;  /* 0x000000ffff057224 */ /* 0x000fca00000e060d */
[----:B------:R0:W-:Y:S04]  /*2cc000*/  ST.E desc[UR36][R4.64+0x20], RZ ;  /* 0x000020ff04007985 */ /* 0x0001e8000c101924 */
[----:B-----5:R0:W-:Y:S02]  /*2cc010*/  ST.E.U8 desc[UR36][R4.64+0x20], R15 ;  /* 0x0000200f04007985 */ /* 0x0201e4000c101124 */
.L_x_14737:
[----:B------:R-:W-:Y:S05]  /*2cc020*/  BSYNC.RECONVERGENT B1 ;  /* 0x0000000000017941 */ /* 0x000fea0003800200 */
.L_x_14736:
[----:B------:R-:W-:-:S05]  /*2cc030*/  VIADD R8, R8, 0x1 ;  /* 0x0000000108087836 */ /* 0x000fca0000000000 */
[----:B------:R-:W-:-:S13]  /*2cc040*/  ISETP.NE.AND P0, PT, R8, R9, PT ;  /* 0x000000090800720c */ /* 0x000fda0003f05270 */
[----:B------:R-:W-:Y:S05]  /*2cc050*/  @P0 BRA `(.L_x_14743) ;  /* 0xfffffff400180947 */ /* 0x000fea000383ffff */
.L_x_14728:
[----:B------:R-:W-:Y:S05]  /*2cc060*/  BSYNC B0 ;  /* 0x0000000000007941 */ /* 0x000fea0003800000 */
.L_x_14727:
        /* <DEDUP_REMOVED lines=79> */
.L_x_14767:
        /* <DEDUP_REMOVED lines=52> */
.L_x_14755:
[----:B------:R-:W-:Y:S05]  /*2cc8a0*/  BSYNC.RECONVERGENT B5 ;  /* 0x0000000000057941 */ /* 0x000fea0003800200 */
.L_x_14754:
        /* <DEDUP_REMOVED lines=26> */
.L_x_14757:
[----:B------:R-:W-:Y:S05]  /*2cca50*/  BSYNC.RECONVERGENT B5 ;  /* 0x0000000000057941 */ /* 0x000fea0003800200 */
.L_x_14756:
[----:B------:R2:W-:Y:S01]  /*2cca60*/  STL [UR45], R6 ;  /* 0x00000006ff007987 */ /* 0x0005e2000810082d */
[----:B------:R-:W-:Y:S05]  /*2cca70*/  BRA `(.L_x_14758) ;  /* 0x00000000000c7947 */ /* 0x000fea0003800000 */
.L_x_14753:
[----:B------:R-:W-:-:S05]  /*2cca80*/  LEA R4, P0, R13, R14, 0x2 ;  /* 0x0000000e0d047211 */ /* 0x000fca00078010ff */
[----:B------:R-:W-:-:S05]  /*2cca90*/  IMAD.X R5, RZ, RZ, R15, P0 ;  /* 0x000000ffff057224 */ /* 0x000fca00000e060f */
[----:B------:R3:W-:Y:S03]  /*2ccaa0*/  ST.E desc[UR36][R4.64+0x20], RZ ;  /* 0x000020ff04007985 */ /* 0x0007e6000c101924 */
.L_x_14758:
[----:B------:R-:W-:Y:S05]  /*2ccab0*/  BSYNC.RECONVERGENT B4 ;  /* 0x0000000000047941 */ /* 0x000fea0003800200 */
.L_x_14752:
        /* <DEDUP_REMOVED lines=52> */
.L_x_14762:
[----:B------:R-:W-:Y:S01]  /*2cce00*/  IMAD.MOV.U32 R4, RZ, RZ, 0x5272 ;  /* 0x00005272ff047424 */ /* 0x000fe200078e00ff */
[----:B------:R-:W-:Y:S01]  /*2cce10*/  PLOP3.LUT P0, PT, PT, PT, PT, 0x8, 0x80 ;  /* 0x000000000080781c */ /* 0x000fe20003f0e170 */
[----:B------:R-:W-:-:S03]  /*2cce20*/  IMAD.MOV.U32 R15, RZ, RZ, -0x1 ;  /* 0xffffffffff0f7424 */ /* 0x000fc600078e00ff */
[----:B------:R0:W-:Y:S09]  /*2cce30*/  STL [UR45], R4 ;  /* 0x00000004ff007987 */ /* 0x0001f2000810082d */
.L_x_14763:
[----:B------:R-:W-:Y:S05]  /*2cce40*/  BSYNC.RECONVERGENT B5 ;  /* 0x0000000000057941 */ /* 0x000fea0003800200 */
.L_x_14761:
        /* <DEDUP_REMOVED lines=25> */
.L_x_14765:
[----:B------:R-:W-:Y:S05]  /*2ccfe0*/  BSYNC.RECONVERGENT B5 ;  /* 0x0000000000057941 */ /* 0x000fea0003800200 */
.L_x_14764:
[----:B------:R2:W-:Y:S01]  /*2ccff0*/  STL [UR45], R6 ;  /* 0x00000006ff007987 */ /* 0x0005e2000810082d */
[----:B------:R-:W-:Y:S05]  /*2cd000*/  BRA `(.L_x_14766) ;  /* 0x00000000000c7947 */ /* 0x000fea0003800000 */
.L_x_14760:
[----:B------:R-:W-:-:S05]  /*2cd010*/  LEA R4, P0, R37, R14, 0x2 ;  /* 0x0000000e25047211 */ /* 0x000fca00078010ff */
[----:B------:R-:W-:-:S05]  /*2cd020*/  IMAD.X R5, RZ, RZ, R15, P0 ;  /* 0x000000ffff057224 */ /* 0x000fca00000e060f */
[----:B------:R3:W-:Y:S03]  /*2cd030*/  ST.E desc[UR36][R4.64+0x20], RZ ;  /* 0x000020ff04007985 */ /* 0x0007e6000c101924 */
.L_x_14766:
[----:B------:R-:W-:Y:S05]  /*2cd040*/  BSYNC.RECONVERGENT B4 ;  /* 0x0000000000047941 */ /* 0x000fea0003800200 */
.L_x_14759:
[----:B------:R-:W-:-:S05]  /*2cd050*/  VIADD R13, R13, 0x2 ;  /* 0x000000020d0d7836 */ /* 0x000fca0000000000 */
[----:B------:R-:W-:-:S13]  /*2cd060*/  ISETP.NE.AND P0, PT, R13, R10, PT ;  /* 0x0000000a0d00720c */ /* 0x000fda0003f05270 */
[----:B------:R-:W-:Y:S05]  /*2cd070*/  @P0 BRA `(.L_x_14767) ;  /* 0xfffffff400380947 */ /* 0x000fea000383ffff */
.L_x_14751:
[----:B------:R-:W-:Y:S05]  /*2cd080*/  BSYNC B0 ;  /* 0x0000000000007941 */ /* 0x000fea0003800000 */
.L_x_14750:
        /* <DEDUP_REMOVED lines=50> */
.L_x_14771:
[----:B------:R-:W-:Y:S01]  /*2cd3b0*/  IMAD.MOV.U32 R4, RZ, RZ, 0x5272 ;  /* 0x00005272ff047424 */ /* 0x000fe200078e00ff */
[----:B------:R-:W-:Y:S01]  /*2cd3c0*/  PLOP3.LUT P0, PT, PT, PT, PT, 0x8, 0x80 ;  /* 0x000000000080781c */ /* 0x000fe20003f0e170 */
[----:B------:R-:W-:-:S03]  /*2cd3d0*/  IMAD.MOV.U32 R13, RZ, RZ, -0x1 ;  /* 0xffffffffff0d7424 */ /* 0x000fc600078e00ff */
[----:B------:R0:W-:Y:S09]  /*2cd3e0*/  STL [UR45], R4 ;  /* 0x00000004ff007987 */ /* 0x0001f2000810082d */
.L_x_14772:
[----:B------:R-:W-:Y:S05]  /*2cd3f0*/  BSYNC.RECONVERGENT B4 ;  /* 0x0000000000047941 */ /* 0x000fea0003800200 */
.L_x_14770:
        /* <DEDUP_REMOVED lines=25> */
.L_x_14774:
[----:B------:R-:W-:Y:S05]  /*2cd590*/  BSYNC.RECONVERGENT B4 ;  /* 0x0000000000047941 */ /* 0x000fea0003800200 */
.L_x_14773:
[----:B------:R3:W-:Y:S01]  /*2cd5a0*/  STL [UR45], R6 ;  /* 0x00000006ff007987 */ /* 0x0007e2000810082d */
[----:B------:R-:W-:Y:S05]  /*2cd5b0*/  BRA `(.L_x_14768) ;  /* 0x00000000000c7947 */ /* 0x000fea0003800000 */
.L_x_14769:
[----:B------:R-:W-:-:S05]  /*2cd5c0*/  LEA R4, P0, R10, R12, 0x2 ;  /* 0x0000000c0a047211 */ /* 0x000fca00078010ff */
[----:B------:R-:W-:-:S05]  /*2cd5d0*/  IMAD.X R5, RZ, RZ, R13, P0 ;  /* 0x000000ffff057224 */ /* 0x000fca00000e060d */
[----:B------:R4:W-:Y:S03]  /*2cd5e0*/  ST.E desc[UR36][R4.64+0x20], RZ ;  /* 0x000020ff04007985 */ /* 0x0009e6000c101924 */
.L_x_14768:
[----:B------:R-:W-:Y:S05]  /*2cd5f0*/  BSYNC.RECONVERGENT B0 ;  /* 0x0000000000007941 */ /* 0x000fea0003800200 */
.L_x_14748:
[----:B------:R-:W-:-:S13]  /*2cd600*/  ISETP.GE.AND P0, PT, R0, 0x1, PT ;  /* 0x000000010000780c */ /* 0x000fda0003f06270 */
[----:B------:R-:W-:Y:S05]  /*2cd610*/  @!P0 BREAK B1 ;  /* 0x0000000000018942 */ /* 0x000fea0003800000 */
[----:B------:R-:W-:Y:S05]  /*2cd620*/  @!P0 BRA `(.L_x_14749) ;  /* 0x0000000800f08947 */ /* 0x000fea0003800000 */
[----:B------:R-:W-:Y:S05]  /*2cd630*/  BSYNC B1 ;  /* 0x0000000000017941 */ /* 0x000fea0003800000 */
.L_x_14747:
[----:B------:R-:W-:Y:S01]  /*2cd640*/  ISETP.NE.AND P2, PT, R3, -0x1, PT ;  /* 0xffffffff0300780c */ /* 0x000fe20003f45270 */
[----:B------:R-:W-:-:S12]  /*2cd650*/  IMAD.MOV.U32 R13, RZ, RZ, RZ ;  /* 0x000000ffff0d7224 */ /* 0x000fd800078e00ff */
.L_x_14789:
        /* <DEDUP_REMOVED lines=57> */
.L_x_14779:
[----:B------:R-:W-:Y:S05]  /*2cd9f0*/  BSYNC.RECONVERGENT B1 ;  /* 0x0000000000017941 */ /* 0x000fea0003800200 */
.L_x_14778:
        /* <DEDUP_REMOVED lines=26> */
.L_x_14781:
[----:B------:R-:W-:Y:S05]  /*2cdba0*/  BSYNC.RECONVERGENT B1 ;  /* 0x0000000000017941 */ /* 0x000fea0003800200 */
.L_x_14780:
[----:B------:R1:W-:Y:S01]  /*2cdbb0*/  STL [UR45], R6 ;  /* 0x00000006ff007987 */ /* 0x0003e2000810082d */
[----:B------:R-:W-:Y:S01]  /*2cdbc0*/  PRMT R21, RZ, 0x7610, R21 ;  /* 0x00007610ff157816 */ /* 0x000fe20000000015 */
[----:B------:R-:W-:Y:S06]  /*2cdbd0*/  BRA `(.L_x_14776) ;  /* 0x00000000000c7947 */ /* 0x000fec0003800000 */
.L_x_14777:
[----:B------:R-:W-:-:S05]  /*2cdbe0*/  IADD3 R4, P0, PT, R8, R14, RZ ;  /* 0x0000000e08047210 */ /* 0x000fca0007f1e0ff */
[----:B------:R-:W-:-:S05]  /*2cdbf0*/  IMAD.X R5, RZ, RZ, R15, P0 ;  /* 0x000000ffff057224 */ /* 0x000fca00000e060f */
[----:B------:R4:W5:Y:S03]  /*2cdc00*/  LD.E.U8 R21, desc[UR36][R4.64+0x20] ;  /* 0x0000202404157980 */ /* 0x000966000c101100 */
.L_x_14776:
[----:B------:R-:W-:Y:S05]  /*2cdc10*/  BSYNC.RECONVERGENT B0 ;  /* 0x0000000000007941 */ /* 0x000fea0003800200 */
.L_x_14775:
        /* <DEDUP_REMOVED lines=55> */
.L_x_14786:
[----:B------:R-:W-:Y:S05]  /*2cdf90*/  BSYNC.RECONVERGENT B1 ;  /* 0x0000000000017941 */ /* 0x000fea0003800200 */
.L_x_14785:
        /* <DEDUP_REMOVED lines=26> */
.L_x_14788:
[----:B------:R-:W-:Y:S05]  /*2ce140*/  BSYNC.RECONVERGENT B1 ;  /* 0x0000000000017941 */ /* 0x000fea0003800200 */
.L_x_14787:
[----:B------:R4:W-:Y:S01]  /*2ce150*/  STL [UR45], R6 ;  /* 0x00000006ff007987 */ /* 0x0009e2000810082d */
[----:B------:R-:W-:Y:S05]  /*2ce160*/  BRA `(.L_x_14783) ;  /* 0x0000000000107947 */ /* 0x000fea0003800000 */
.L_x_14784:
[----:B------:R-:W-:-:S05]  /*2ce170*/  IADD3 R4, P0, PT, R8, R14, RZ ;  /* 0x0000000e08047210 */ /* 0x000fca0007f1e0ff */
[----:B------:R-:W-:-:S05]  /*2ce180*/  IMAD.X R5, RZ, RZ, R15, P0 ;  /* 0x000000ffff057224 */ /* 0x000fca00000e060f */
[----:B------:R0:W-:Y:S04]  /*2ce190*/  ST.E desc[UR36][R4.64+0x20], RZ ;  /* 0x000020ff04007985 */ /* 0x0001e8000c101924 */
[----:B-----5:R0:W-:Y:S02]  /*2ce1a0*/  ST.E.U8 desc[UR36][R4.64+0x20], R21 ;  /* 0x0000201504007985 */ /* 0x0201e4000c101124 */
.L_x_14783:
[----:B------:R-:W-:Y:S05]  /*2ce1b0*/  BSYNC.RECONVERGENT B0 ;  /* 0x0000000000007941 */ /* 0x000fea0003800200 */
.L_x_14782:
[----:B------:R-:W-:-:S05]  /*2ce1c0*/  VIADD R13, R13, 0x1 ;  /* 0x000000010d0d7836 */ /* 0x000fca0000000000 */
[----:B------:R-:W-:-:S13]  /*2ce1d0*/  ISETP.NE.AND P0, PT, R13, R0, PT ;  /* 0x000000000d00720c */ /* 0x000fda0003f05270 */
[----:B------:R-:W-:Y:S05]  /*2ce1e0*/  @P0 BRA `(.L_x_14789) ;  /* 0xfffffff4001c0947 */ /* 0x000fea000383ffff */
.L_x_14749:
[----:B------:R-:W-:Y:S05]  /*2ce1f0*/  BSYNC B2 ;  /* 0x0000000000027941 */ /* 0x000fea0003800000 */
.L_x_14746:
        /* <DEDUP_REMOVED lines=14> */
.L_x_14745:
[----:B------:R-:W-:Y:S05]  /*2ce2e0*/  BSYNC B3 ;  /* 0x0000000000037941 */ /* 0x000fea0003800000 */
.L_x_14744:
        /* <DEDUP_REMOVED lines=14> */
[----:B------:R-:W1:Y:S01]  /*2ce3d0*/  LDS.64 R4, [R8] ;  /* 0x0000000008047984 */ /* 0x000e620000000a00 */
[--C-:B------:R-:W-:Y:S01]  /*2ce3e0*/  SHF.R.S64 R15, RZ, 0x1c, R14.reuse ;  /* 0x0000001cff0f7819 */ /* 0x100fe2000000100e */
        /* <DEDUP_REMOVED lines=30> */
[----:B------:R-:W2:Y:S02]  /*2ce5d0*/  LDL R0, [UR45] ;  /* 0x0000002dff007983 */ /* 0x000ea40008100800 */
[----:B-12---:R-:W-:-:S13]  /*2ce5e0*/  ISETP.EQ.AND P0, PT, R0, RZ, PT ;  /* 0x000000ff0000720c */ /* 0x006fda0003f02270 */
.L_x_14791:
[----:B------:R-:W-:Y:S05]  /*2ce5f0*/  BSYNC.RECONVERGENT B0 ;  /* 0x0000000000007941 */ /* 0x000fea0003800200 */
.L_x_14790:
[----:B------:R-:W-:Y:S05]  /*2ce600*/  @!P0 BREAK B10 ;  /* 0x00000000000a8942 */ /* 0x000fea0003800000 */
[----:B------:R-:W-:Y:S01]  /*2ce610*/  IMAD.MOV.U32 R4, RZ, RZ, R22 ;  /* 0x000000ffff047224 */ /* 0x000fe200078e0016 */
[----:B------:R-:W-:Y:S05]  /*2ce620*/  @!P0 BREAK B6 ;  /* 0x0000000000068942 */ /* 0x000fea0003800000 */
[----:B------:R-:W-:Y:S01]  /*2ce630*/  IMAD.MOV.U32 R5, RZ, RZ, 0x0 ;  /* 0x00000000ff057424 */ /* 0x000fe200078e00ff */
[----:B------:R-:W-:Y:S05]  /*2ce640*/  @!P0 BREAK B7 ;  /* 0x0000000000078942 */ /* 0x000fea0003800000 */
[----:B------:R-:W-:Y:S05]  /*2ce650*/  @!P0 BREAK B8 ;  /* 0x0000000000088942 */ /* 0x000fea0003800000 */
[----:B------:R-:W-:Y:S05]  /*2ce660*/  @!P0 BREAK B9 ;  /* 0x0000000000098942 */ /* 0x000fea0003800000 */
[----:B0----5:R-:W-:Y:S05]  /*2ce670*/  @!P0 RET.REL.NODEC R4 `(_Z5entryPcS_PiPxS1_S0_S0_P19HostDeviceInterfacei) ;  /* 0xffffd31804608950 */ /* 0x021fea0003c3ffff */
[----:B------:R-:W0:Y:S02]  /*2ce680*/  LDS.128 R4, [R8] ;  /* 0x0000000008047984 */ /* 0x000e240000000c00 */
[----:B0-----:R-:W-:-:S06]  /*2ce690*/  IMAD.WIDE R12, R25, 0x10, R4 ;  /* 0x00000010190c7825 */ /* 0x001fcc00078e0204 */
        /* <DEDUP_REMOVED lines=54> */
.L_x_14796:
[----:B------:R-:W-:Y:S05]  /*2cea00*/  BSYNC.RECONVERGENT B1 ;  /* 0x0000000000017941 */ /* 0x000fea0003800200 */
.L_x_14795:
        /* <DEDUP_REMOVED lines=26> */
.L_x_14798:
[----:B------:R-:W-:Y:S05]  /*2cebb0*/  BSYNC.RECONVERGENT B1 ;  /* 0x0000000000017941 */ /* 0x000fea0003800200 */
.L_x_14797:
[----:B------:R1:W-:Y:S01]  /*2cebc0*/  STL [UR45], R0 ;  /* 0x00000000ff007987 */ /* 0x0003e2000810082d */
[----:B------:R-:W-:Y:S01]  /*2cebd0*/  ISETP.EQ.AND P0, PT, R0, RZ, PT ;  /* 0x000000ff0000720c */ /* 0x000fe20003f02270 */
[----:B------:R-:W-:Y:S01]  /*2cebe0*/  IMAD.MOV.U32 R9, RZ, RZ, RZ ;  /* 0x000000ffff097224 */ /* 0x000fe200078e00ff */
[----:B------:R-:W-:Y:S11]  /*2cebf0*/  BRA `(.L_x_14793) ;  /* 0x0000000000107947 */ /* 0x000ff60003800000 */
.L_x_14794:
[----:B------:R-:W-:-:S05]  /*2cec00*/  IADD3 R4, P0, PT, R30, R14, RZ ;  /* 0x0000000e1e047210 */ /* 0x000fca0007f1e0ff */
[----:B------:R-:W-:-:S05]  /*2cec10*/  IMAD.X R5, RZ, RZ, R15, P0 ;  /* 0x000000ffff057224 */ /* 0x000fca00000e060f */
[----:B------:R2:W5:Y:S01]  /*2cec20*/  LD.E R9, desc[UR36][R4.64+0x20] ;  /* 0x0000202404097980 */ /* 0x000562000c101900 */
[----:B------:R-:W-:-:S13]  /*2cec30*/  PLOP3.LUT P0, PT, PT, PT, PT, 0x80, 0x8 ;  /* 0x000000000008781c */ /* 0x000fda0003f0f070 */
.L_x_14793:
[----:B------:R-:W-:Y:S05]  /*2cec40*/  BSYNC.RECONVERGENT B0 ;  /* 0x0000000000007941 */ /* 0x000fea0003800200 */
.L_x_14792:
[----:B------:R-:W-:Y:S05]  /*2cec50*/  @!P0 BREAK B10 ;  /* 0x00000000000a8942 */ /* 0x000fea0003800000 */
[----:B0-2---:R-:W-:Y:S01]  /*2cec60*/  IMAD.MOV.U32 R4, RZ, RZ, R22 ;  /* 0x000000ffff047224 */ /* 0x005fe200078e0016 */
[----:B------:R-:W-:Y:S05]  /*2cec70*/  @!P0 BREAK B6 ;  /* 0x0000000000068942 */ /* 0x000fea0003800000 */
[----:B------:R-:W-:Y:S01]  /*2cec80*/  IMAD.MOV.U32 R5, RZ, RZ, 0x0 ;  /* 0x00000000ff057424 */ /* 0x000fe200078e00ff */
[----:B------:R-:W-:Y:S05]  /*2cec90*/  @!P0 BREAK B7 ;  /* 0x0000000000078942 */ /* 0x000fea0003800000 */
[----:B------:R-:W-:Y:S05]  /*2ceca0*/  @!P0 BREAK B8 ;  /* 0x0000000000088942 */ /* 0x000fea0003800000 */
[----:B------:R-:W-:Y:S05]  /*2cecb0*/  @!P0 BREAK B9 ;  /* 0x0000000000098942 */ /* 0x000fea0003800000 */
[----:B-1---5:R-:W-:Y:S05]  /*2cecc0*/  @!P0 RET.REL.NODEC R4 `(_Z5entryPcS_PiPxS1_S0_S0_P19HostDeviceInterfacei) ;  /* 0xffffd31004cc8950 */ /* 0x022fea0003c3ffff */
[----:B------:R-:W-:Y:S01]  /*2cecd0*/  ISETP.NE.AND P1, PT, R9, -0x1, PT ;  /* 0xffffffff0900780c */ /* 0x000fe20003f25270 */
[----:B------:R-:W-:Y:S01]  /*2cece0*/  BSSY.RECONVERGENT B0, `(.L_x_14799) ;  /* 0x0000056000007945 */ /* 0x000fe20003800200 */
[----:B------:R-:W-:-:S11]  /*2cecf0*/  CS2R R12, SRZ ;  /* 0x00000000000c7805 */ /* 0x000fd6000001ff00 */
[----:B------:R-:W-:Y:S01]  /*2ced00*/  @!P1 IMAD.MOV.U32 R0, RZ, RZ, 0x5368 ;  /* 0x00005368ff009424 */ /* 0x000fe200078e00ff */
[----:B------:R-:W-:-:S04]  /*2ced10*/  @!P1 PLOP3.LUT P0, PT, PT, PT, PT, 0x8, 0x80 ;  /* 0x000000000080981c */ /* 0x000fc80003f0e170 */
[----:B------:R0:W-:Y:S01]  /*2ced20*/  @!P1 STL [UR45], R0 ;  /* 0x00000000ff009987 */ /* 0x0001e2000810082d */
[----:B------:R-:W-:Y:S08]  /*2ced30*/  @!P1 BRA `(.L_x_14800) ;  /* 0x0000000400409947 */ /* 0x000ff00003800000 */
[----:B------:R-:W1:Y:S02]  /*2ced40*/  LDS.128 R4, [R8] ;  /* 0x0000000008047984 */ /* 0x000e640000000c00 */
[----:B-1----:R-:W-:-:S05]  /*2ced50*/  IMAD.WIDE R14, R9, 0x10, R4 ;  /* 0x00000010090e7825 */ /* 0x002fca00078e0204 */
        /* <DEDUP_REMOVED lines=43> */
.L_x_14803:
[----:B------:R-:W-:Y:S05]  /*2cf010*/  BSYNC.RECONVERGENT B1 ;  /* 0x0000000000017941 */ /* 0x000fea0003800200 */
.L_x_14802:
        /* <DEDUP_REMOVED lines=26> */
.L_x_14805:
[----:B------:R-:W-:Y:S05]  /*2cf1c0*/  BSYNC.RECONVERGENT B1 ;  /* 0x0000000000017941 */ /* 0x000fea0003800200 */
.L_x_14804:
[----:B------:R1:W-:Y:S01]  /*2cf1d0*/  STL [UR45], R0 ;  /* 0x00000000ff007987 */ /* 0x0003e2000810082d */
[----:B------:R-:W-:Y:S01]  /*2cf1e0*/  ISETP.EQ.AND P0, PT, R0, RZ, PT ;  /* 0x000000ff0000720c */ /* 0x000fe20003f02270 */
[----:B------:R-:W-:-:S12]  /*2cf1f0*/  BRA `(.L_x_14800) ;  /* 0x0000000000107947 */ /* 0x000fd80003800000 */
.L_x_14801:
[----:B------:R-:W-:-:S05]  /*2cf200*/  LEA R12, P0, R36, R14, 0x3 ;  /* 0x0000000e240c7211 */ /* 0x000fca00078018ff */
[----:B------:R-:W-:-:S06]  /*2cf210*/  IMAD.X R13, RZ, RZ, R15, P0 ;  /* 0x000000ffff0d7224 */ /* 0x000fcc00000e060f */
[----:B------:R-:W5:Y:S01]  /*2cf220*/  LD.E.64 R12, desc[UR36][R12.64+0x20] ;  /* 0x000020240c0c7980 */ /* 0x000f62000c101b00 */
[----:B------:R-:W-:-:S13]  /*2cf230*/  PLOP3.LUT P0, PT, PT, PT, PT, 0x80, 0x8 ;  /* 0x000000000008781c */ /* 0x000fda0003f0f070 */
.L_x_14800:
[----:B------:R-:W-:Y:S05]  /*2cf240*/  BSYNC.RECONVERGENT B0 ;  /* 0x0000000000007941 */ /* 0x000fea0003800200 */
.L_x_14799:
[----:B------:R-:W-:Y:S05]  /*2cf250*/  @!P0 BREAK B10 ;  /* 0x00000000000a8942 */ /* 0x000fea0003800000 */
[----:B0-----:R-:W-:Y:S01]  /*2cf260*/  IMAD.MOV.U32 R4, RZ, RZ, R22 ;  /* 0x000000ffff047224 */ /* 0x001fe200078e0016 */
[----:B------:R-:W-:Y:S05]  /*2cf270*/  @!P0 BREAK B6 ;  /* 0x0000000000068942 */ /* 0x000fea0003800000 */
[----:B------:R-:W-:Y:S01]  /*2cf280*/  IMAD.MOV.U32 R5, RZ, RZ, 0x0 ;  /* 0x00000000ff057424 */ /* 0x000fe200078e00ff */
[----:B------:R-:W-:Y:S05]  /*2cf290*/  @!P0 BREAK B7 ;  /* 0x0000000000078942 */ /* 0x000fea0003800000 */
[----:B------:R-:W-:Y:S05]  /*2cf2a0*/  @!P0 BREAK B8 ;  /* 0x0000000000088942 */ /* 0x000fea0003800000 */
[----:B------:R-:W-:Y:S05]  /*2cf2b0*/  @!P0 BREAK B9 ;  /* 0x0000000000098942 */ /* 0x000fea0003800000 */
[----:B-1---5:R-:W-:Y:S05]  /*2cf2c0*/  @!P0 RET.REL.NODEC R4 `(_Z5entryPcS_PiPxS1_S0_S0_P19HostDeviceInterfacei) ;  /* 0xffffd30c044c8950 */ /* 0x022fea0003c3ffff */
[----:B------:R-:W0:Y:S01]  /*2cf2d0*/  LDC R34, c[0x0][0x380] ;  /* 0x0000e000ff227b82 */ /* 0x000e220000000800 */
[----:B------:R-:W-:Y:S04]  /*2cf2e0*/  BSSY B0, `(.L_x_14806) ;  /* 0x0000005000007945 */ /* 0x000fe80003800000 */
[----:B------:R-:W-:Y:S05]  /*2cf2f0*/  BMOV.32.CLEAR RZ, B5 ;  /* 0x0000000005ff7355 */ /* 0x000fea0000100000 */
[----:B------:R-:W-:Y:S01]  /*2cf300*/  MOV R8, 0x2cf330 ;  /* 0x002cf33000087802 */ /* 0x000fe20000000f00 */
[----:B------:R-:W1:Y:S06]  /*2cf310*/  LDC R35, c[0x0][0x384] ;  /* 0x0000e100ff237b82 */ /* 0x000e6c0000000800 */
[----:B01----:R-:W-:Y:S05]  /*2cf320*/  CALL.REL.NOINC `($_Z5entryPcS_PiPxS1_S0_S0_P19HostDeviceInterfacei$_Z29java_lang_Double_toString9_8_PcdPi) ;  /* 0xffffd5c800c87944 */ /* 0x003fea0003c3ffff */
[----:B------:R-:W-:Y:S05]  /*2cf330*/  BSYNC B0 ;  /* 0x0000000000007941 */ /* 0x000fea0003800000 */
.L_x_14806:
        /* <DEDUP_REMOVED lines=8> */
[----:B------:R-:W-:Y:S05]  /*2cf3c0*/  @P0 BREAK B9 ;  /* 0x0000000000090942 */ /* 0x000fea0003800000 */
[----:B------:R-:W-:Y:S05]  /*2cf3d0*/  @P0 RET.REL.NODEC R4 `(_Z5entryPcS_PiPxS1_S0_S0_P19HostDeviceInterfacei) ;  /* 0xffffd30c04080950 */ /* 0x000fea0003c3ffff */
[----:B------:R-:W0:Y:S01]  /*2cf3e0*/  LDCU.64 UR4, c[0x0][0x380] ;  /* 0x00007000ff0477ac */ /* 0x000e220008000a00 */
[----:B------:R-:W-:Y:S04]  /*2cf3f0*/  BSSY B11, `(.L_x_14807) ;  /* 0x00000080000b7945 */ /* 0x000fe80003800000 */
[----:B------:R-:W-:Y:S05]  /*2cf400*/  BMOV.32.CLEAR RZ, B5 ;  /* 0x0000000005ff7355 */ /* 0x000fea0000100000 */
[----:B------:R-:W-:Y:S01]  /*2cf410*/  IMAD.MOV.U32 R6, RZ, RZ, R3 ;  /* 0x000000ffff067224 */ /* 0x000fe200078e0003 */
[----:B------:R-:W-:Y:S01]  /*2cf420*/  MOV R8, 0x2cf470 ;  /* 0x002cf47000087802 */ /* 0x000fe20000000f00 */
[----:B------:R-:W-:-:S02]  /*2cf430*/  IMAD.U32 R0, RZ, RZ, UR42 ;  /* 0x0000002aff007e24 */ /* 0x000fc4000f8e00ff */
[----:B0-----:R-:W-:Y:S02]  /*2cf440*/  IMAD.U32 R9, RZ, RZ, UR4 ;  /* 0x00000004ff097e24 */ /* 0x001fe4000f8e00ff */
[----:B------:R-:W-:-:S07]  /*2cf450*/  IMAD.U32 R40, RZ, RZ, UR5 ;  /* 0x00000005ff287e24 */ /* 0x000fce000f8e00ff */
[----:B------:R-:W-:Y:S05]  /*2cf460*/  CALL.REL.NOINC `($_Z5entryPcS_PiPxS1_S0_S0_P19HostDeviceInterfacei$_Z35java_lang_StringBuilder_append10_9_PciiPi) ;  /* 0xffffd69c00e87944 */ /* 0x000fea0003c3ffff */
[----:B------:R-:W-:Y:S05]  /*2cf470*/  BSYNC B11 ;  /* 0x00000000000b7941 */ /* 0x000fea0003800000 */
.L_x_14807:
        /* <DEDUP_REMOVED lines=11> */
[----:B------:R-:W-:Y:S05]  /*2cf530*/  BMOV.32.CLEAR RZ, B5 ;  /* 0x0000000005ff7355 */ /* 0x000fea0000100000 */
[----:B------:R-:W-:Y:S01]  /*2cf540*/  IMAD.U32 R8, RZ, RZ, UR42 ;  /* 0x0000002aff087e24 */ /* 0x000fe2000f8e00ff */
[----:B------:R-:W-:Y:S01]  /*2cf550*/  MOV R20, 0x2cf5b0 ;  /* 0x002cf5b000147802 */ /* 0x000fe20000000f00 */
[----:B------:R-:W-:Y:S02]  /*2cf560*/  IMAD.U32 R9, RZ, RZ, UR43 ;  /* 0x0000002bff097e24 */ /* 0x000fe4000f8e00ff */
[----:B------:R-:W-:-:S02]  /*2cf570*/  IMAD.MOV.U32 R21, RZ, RZ, 0x0 ;  /* 0x00000000ff157424 */ /* 0x000fc400078e00ff */
        /* <DEDUP_REMOVED lines=14> */
[----:B------:R-:W0:Y:S01]  /*2cf660*/  S2R R3, SR_CgaCtaId ;  /* 0x0000000000037919 */ /* 0x000e220000008800 */
[----:B------:R-:W-:-:S04]  /*2cf670*/  MOV R0, 0x400 ;  /* 0x0000040000007802 */ /* 0x000fc80000000f00 */
[----:B0-----:R-:W-:-:S05]  /*2cf680*/  LEA R0, R3, R0, 0x18 ;  /* 0x0000000003007211 */ /* 0x001fca00078ec0ff */
[----:B------:R-:W0:Y:S02]  /*2cf690*/  LDS.128 R4, [R0] ;  /* 0x0000000000047984 */ /* 0x000e240000000c00 */
[----:B0-----:R-:W-:-:S05]  /*2cf6a0*/  IMAD.WIDE R8, R25, 0x10, R4 ;  /* 0x0000001019087825 */ /* 0x001fca00078e0204 */
[----:B------:R-:W2:Y:S01]  /*2cf6b0*/  LD.E R3, desc[UR36][R8.64+0x28] ;  /* 0x0000282408037980 */ /* 0x000ea2000c101900 */
        /* <DEDUP_REMOVED lines=53> */
.L_x_14812:
[----:B------:R-:W-:Y:S05]  /*2cfa10*/  BSYNC.RECONVERGENT B1 ;  /* 0x0000000000017941 */ /* 0x000fea0003800200 */
.L_x_14811:
        /* <DEDUP_REMOVED lines=26> */
.L_x_14814:
[----:B------:R-:W-:Y:S05]  /*2cfbc0*/  BSYNC.RECONVERGENT B1 ;  /* 0x0000000000017941 */ /* 0x000fea0003800200 */
.L_x_14813:
[----:B------:R2:W-:Y:S01]  /*2cfbd0*/  STL [UR45], R6 ;  /* 0x00000006ff007987 */ /* 0x0005e2000810082d */
[----:B------:R-:W-:Y:S02]  /*2cfbe0*/  ISETP.EQ.AND P0, PT, R6, RZ, PT ;  /* 0x000000ff0600720c */ /* 0x000fe40003f02270 */
[----:B------:R-:W-:Y:S01]  /*2cfbf0*/  CS2R R12, SRZ ;  /* 0x00000000000c7805 */ /* 0x000fe2000001ff00 */
[----:B------:R-:W-:Y:S10]  /*2cfc00*/  BRA `(.L_x_14809) ;  /* 0x0000000000147947 */ /* 0x000ff40003800000 */
.L_x_14810:
[----:B------:R-:W-:-:S05]  /*2cfc10*/  IADD3 R4, P0, PT, R30, R8, RZ ;  /* 0x000000081e047210 */ /* 0x000fca0007f1e0ff */
[----:B------:R-:W-:-:S05]  /*2cfc20*/  IMAD.X R5, RZ, RZ, R9, P0 ;  /* 0x000000ffff057224 */ /* 0x000fca00000e0609 */
[----:B------:R-:W2:Y:S01]  /*2cfc30*/  LD.E R4, desc[UR36][R4.64+0x20] ;  /* 0x0000202404047980 */ /* 0x000ea2000c101900 */
[----:B------:R-:W-:Y:S01]  /*2cfc40*/  PLOP3.LUT P0, PT, PT, PT, PT, 0x80, 0x8 ;  /* 0x000000000008781c */ /* 0x000fe20003f0f070 */
[----:B--2---:R-:W-:-:S12]  /*2cfc50*/  IMAD.WIDE R12, R4, 0x10, RZ ;  /* 0x00000010040c7825 */ /* 0x004fd800078e02ff */
.L_x_14809:
[----:B------:R-:W-:Y:S05]  /*2cfc60*/  BSYNC.RECONVERGENT B0 ;  /* 0x0000000000007941 */ /* 0x000fea0003800200 */
.L_x_14808:
[----:B------:R-:W-:Y:S05]  /*2cfc70*/  @!P0 BREAK B10 ;  /* 0x00000000000a8942 */ /* 0x000fea0003800000 */
[----:B-1----:R-:W-:Y:S01]  /*2cfc80*/  IMAD.MOV.U32 R4, RZ, RZ, R22 ;  /* 0x000000ffff047224 */ /* 0x002fe200078e0016 */
[----:B------:R-:W-:Y:S05]  /*2cfc90*/  @!P0 BREAK B6 ;  /* 0x0000000000068942 */ /* 0x000fea0003800000 */
[----:B------:R-:W-:Y:S01]  /*2cfca0*/  IMAD.MOV.U32 R5, RZ, RZ, 0x0 ;  /* 0x00000000ff057424 */ /* 0x000fe200078e00ff */
[----:B------:R-:W-:Y:S05]  /*2cfcb0*/  @!P0 BREAK B7 ;  /* 0x0000000000078942 */ /* 0x000fea0003800000 */
[----:B------:R-:W-:Y:S05]  /*2cfcc0*/  @!P0 BREAK B8 ;  /* 0x0000000000088942 */ /* 0x000fea0003800000 */
[----:B------:R-:W-:Y:S05]  /*2cfcd0*/  @!P0 BREAK B9 ;  /* 0x0000000000098942 */ /* 0x000fea0003800000 */
[----:B0-2---:R-:W-:Y:S05]  /*2cfce0*/  @!P0 RET.REL.NODEC R4 `(_Z5entryPcS_PiPxS1_S0_S0_P19HostDeviceInterfacei) ;  /* 0xffffd30004c48950 */ /* 0x005fea0003c3ffff */
[----:B------:R-:W0:Y:S02]  /*2cfcf0*/  LDS.128 R8, [R0] ;  /* 0x0000000000087984 */ /* 0x000e240000000c00 */
[----:B0-----:R-:W-:-:S05]  /*2cfd00*/  IADD3 R4, P0, PT, R8, R12, RZ ;  /* 0x0000000c08047210 */ /* 0x001fca0007f1e0ff */
[----:B------:R-:W-:-:S05]  /*2cfd10*/  IMAD.X R5, R9, 0x1, R13, P0 ;  /* 0x0000000109057824 */ /* 0x000fca00000e060d */
[----:B------:R-:W2:Y:S01]  /*2cfd20*/  LD.E R4, desc[UR36][R4.64+0xc] ;  /* 0x00000c2404047980 */ /* 0x000ea2000c101900 */
[----:B------:R-:W-:Y:S01]  /*2cfd30*/  BSSY B11, `(.L_x_14815) ;  /* 0x000041e0000b7945 */ /* 0x000fe20003800000 */
[----:B--2---:R-:W-:-:S05]  /*2cfd40*/  VIADD R3, R4, 0xffffffff ;  /* 0xffffffff04037836 */ /* 0x004fca0000000000 */
[----:B------:R-:W-:-:S13]  /*2cfd50*/  ISETP.GE.AND P0, PT, R36, R3, PT ;  /* 0x000000032400720c */ /* 0x000fda0003f06270 */
        /* <DEDUP_REMOVED lines=56> */
.L_x_14820:
[----:B------:R-:W-:Y:S05]  /*2d00e0*/  BSYNC.RECONVERGENT B1 ;  /* 0x0000000000017941 */ /* 0x000fea0003800200 */
.L_x_14819:
        /* <DEDUP_REMOVED lines=12> */
.L_x_14818:
[----:B------:R-:W-:Y:S05]  /*2d01b0*/  BSYNC.RECONVERGENT B0 ;  /* 0x0000000000007941 */ /* 0x000fea0003800200 */
.L_x_14817:
[----:B------:R-:W-:Y:S05]  /*2d01c0*/  @!P1 BREAK B11 ;  /* 0x00000000000b9942 */ /* 0x000fea0003800000 */
        /* <DEDUP_REMOVED lines=8> */
[----:B------:R-:W0:Y:S01]  /*2d0250*/  LDCU.64 UR4, c[0x0][0x380] ;  /* 0x00007000ff0477ac */ /* 0x000e220008000a00 */
[----:B------:R-:W-:Y:S01]  /*2d0260*/  BSSY B0, `(.L_x_14821) ;  /* 0x000000b000007945 */ /* 0x000fe20003800000 */
[----:B------:R-:W-:-:S03]  /*2d0270*/  IMAD.MOV.U32 R6, RZ, RZ, R3 ;  /* 0x000000ffff067224 */ /* 0x000fc600078e0003 */
[----:B------:R-:W-:Y:S05]  /*2d0280*/  BMOV.32.CLEAR RZ, B5 ;  /* 0x0000000005ff7355 */ /* 0x000fea0000100000 */
[----:B------:R-:W1:Y:S05]  /*2d0290*/  BMOV.32.CLEAR R3, B0 ;  /* 0x0000000000037355 */ /* 0x000e6a0000100000 */
[----:B------:R-:W-:Y:S01]  /*2d02a0*/  IMAD.MOV.U32 R7, RZ, RZ, R32 ;  /* 0x000000ffff077224 */ /* 0x000fe200078e0020 */
[----:B------:R-:W-:Y:S01]  /*2d02b0*/  MOV R8, 0x2d0300 ;  /* 0x002d030000087802 */ /* 0x000fe20000000f00 */
[----:B------:R-:W-:-:S02]  /*2d02c0*/  IMAD.U32 R0, RZ, RZ, UR42 ;  /* 0x0000002aff007e24 */ /* 0x000fc4000f8e00ff */
[----:B0-----:R-:W-:Y:S02]  /*2d02d0*/  IMAD.U32 R9, RZ, RZ, UR4 ;  /* 0x00000004ff097e24 */ /* 0x001fe4000f8e00ff */
[----:B-1----:R-:W-:-:S07]  /*2d02e0*/  IMAD.U32 R40, RZ, RZ, UR5 ;  /* 0x00000005ff287e24 */ /* 0x002fce000f8e00ff */
[----:B------:R-:W-:Y:S05]  /*2d02f0*/  CALL.REL.NOINC `($_Z5entryPcS_PiPxS1_S0_S0_P19HostDeviceInterfacei$_Z35java_lang_StringBuilder_append10_9_PciiPi) ;  /* 0xffffd69000447944 */ /* 0x000fea0003c3ffff */
[----:B------:R0:W-:Y:S05]  /*2d0300*/  BMOV.32 B5, R3 ;  /* 0x0000000305007356 */ /* 0x0001ea0000000000 */
[----:B------:R-:W-:Y:S05]  /*2d0310*/  BSYNC B5 ;  /* 0x0000000000057941 */ /* 0x000fea0003800000 */
.L_x_14821:
        /* <DEDUP_REMOVED lines=9> */
[----:B------:R-:W-:Y:S05]  /*2d03b0*/  @P0 BREAK B9 ;  /* 0x0000000000090942 */ /* 0x000fea0003800000 */
[----:B0-----:R-:W-:Y:S05]  /*2d03c0*/  @P0 RET.REL.NODEC R4 `(_Z5entryPcS_PiPxS1_S0_S0_P19HostDeviceInterfacei) ;  /* 0xffffd2fc040c0950 */ /* 0x001fea0003c3ffff */
[----:B------:R-:W-:Y:S02]  /*2d03d0*/  IMAD.MOV.U32 R4, RZ, RZ, 0x30 ;  /* 0x00000030ff047424 */ /* 0x000fe400078e00ff */
[----:B------:R-:W-:-:S05]  /*2d03e0*/  IMAD.MOV.U32 R5, RZ, RZ, 0x0 ;  /* 0x00000000ff057424 */ /* 0x000fca00078e00ff */
[----:B------:R-:W2:Y:S01]  /*2d03f0*/  ATOMG.E.ADD.64.STRONG.GPU PT, R12, desc[UR36][R38.64+0x8], R4 ;  /* 0x80000804260c79a8 */ /* 0x000ea200081ef524 */
[----:B------:R-:W0:Y:S01]  /*2d0400*/  S2UR UR5, SR_CgaCtaId ;  /* 0x00000000000579c3 */ /* 0x000e220000008800 */
[----:B------:R-:W-:Y:S01]  /*2d0410*/  UMOV UR4, 0x400 ;  /* 0x0000040000047882 */ /* 0x000fe20000000000 */
[----:B------:R-:W-:Y:S01]  /*2d0420*/  BSSY.RECONVERGENT B0, `(.L_x_14822) ;  /* 0x00000b5000007945 */ /* 0x000fe20003800200 */
        /* <DEDUP_REMOVED lines=14> */
[----:B0-----:R-:W-:Y:S01]  /*2d0510*/  IMAD.MOV.U32 R7, RZ, RZ, 0x10ef ;  /* 0x000010efff077424 */ /* 0x001fe200078e00ff */
        /* <DEDUP_REMOVED lines=9> */
[----:B------:R-:W0:Y:S02]  /*2d05b0*/  LDS.128 R8, [R0] ;  /* 0x0000000000087984 */ /* 0x000e240000000c00 */
[----:B0-----:R-:W-:-:S05]  /*2d05c0*/  IMAD.WIDE R20, R3, 0x10, R8 ;  /* 0x0000001003147825 */ /* 0x001fca00078e0208 */
[----:B------:R-:W2:Y:S01]  /*2d05d0*/  LD.E R13, desc[UR36][R20.64+0xc] ;  /* 0x00000c24140d7980 */ /* 0x000ea2000c101900 */
[----:B------:R-:W-:Y:S01]  /*2d05e0*/  BSSY.RECONVERGENT B1, `(.L_x_14824) ;  /* 0x000004b000017945 */ /* 0x000fe20003800200 */
[----:B------:R-:W-:Y:S01]  /*2d05f0*/  IMAD.MOV.U32 R7, RZ, RZ, 0x1 ;  /* 0x00000001ff077424 */ /* 0x000fe200078e00ff */
        /* <DEDUP_REMOVED lines=24> */
[----:B------:R-:W-:Y:S04]  /*2d0780*/  ST.E.U8 desc[UR36][R8.64], RZ ;  /* 0x000000ff08007985 */ /* 0x000fe8000c101124 */
[----:B------:R-:W-:Y:S04]  /*2d0790*/  ST.E.U8 desc[UR36][R8.64+0x1], RZ ;  /* 0x000001ff08007985 */ /* 0x000fe8000c101124 */
[----:B------:R-:W-:Y:S04]  /*2d07a0*/  ST.E.U8 desc[UR36][R8.64+0x3], R12 ;  /* 0x0000030c08007985 */ /* 0x000fe8000c101124 */
        /* <DEDUP_REMOVED lines=14> */
.L_x_14827:
[----:B------:R-:W-:Y:S05]  /*2d0890*/  BSYNC.RECONVERGENT B2 ;  /* 0x0000000000027941 */ /* 0x000fea0003800200 */
.L_x_14826:
        /* <DEDUP_REMOVED lines=27> */
.L_x_14829:
[----:B------:R-:W-:Y:S05]  /*2d0a50*/  BSYNC.RECONVERGENT B2 ;  /* 0x0000000000027941 */ /* 0x000fea0003800200 */
.L_x_14828:
[----:B------:R1:W-:Y:S01]  /*2d0a60*/  STL [UR45], R10 ;  /* 0x0000000aff007987 */ /* 0x0003e2000810082d */
[----:B------:R-:W-:Y:S05]  /*2d0a70*/  BRA `(.L_x_14830) ;  /* 0x0000000000047947 */ /* 0x000fea0003800000 */
.L_x_14825:
[----:B------:R0:W-:Y:S02]  /*2d0a80*/  ST.E desc[UR36][R20.64+0x20], RZ ;  /* 0x000020ff14007985 */ /* 0x0001e4000c101924 */
.L_x_14830:
[----:B------:R-:W-:Y:S05]  /*2d0a90*/  BSYNC.RECONVERGENT B1 ;  /* 0x0000000000017941 */ /* 0x000fea0003800200 */
.L_x_14824:
[----:B01----:R-:W0:Y:S02]  /*2d0aa0*/  LDS.128 R8, [R0] ;  /* 0x0000000000087984 */ /* 0x003e240000000c00 */
[----:B0-----:R-:W-:-:S05]  /*2d0ab0*/  IMAD.WIDE R14, R3, 0x10, R8 ;  /* 0x00000010030e7825 */ /* 0x001fca00078e0208 */
[----:B------:R-:W2:Y:S02]  /*2d0ac0*/  LD.E R13, desc[UR36][R14.64+0xc] ;  /* 0x00000c240e0d7980 */ /* 0x000ea4000c101900 */
[----:B--2---:R-:W-:-:S13]  /*2d0ad0*/  ISETP.GT.AND P0, PT, R13, 0x1, PT ;  /* 0x000000010d00780c */ /* 0x004fda0003f04270 */
[----:B------:R-:W-:Y:S05]  /*2d0ae0*/  @P0 BRA `(.L_x_14831) ;  /* 0x00000004001c0947 */ /* 0x000fea0003800000 */
        /* <DEDUP_REMOVED lines=38> */
.L_x_14833:
[----:B------:R-:W-:Y:S01]  /*2d0d50*/  IMAD.MOV.U32 R8, RZ, RZ, 0x5272 ;  /* 0x00005272ff087424 */ /* 0x000fe200078e00ff */
[----:B------:R-:W-:Y:S01]  /*2d0d60*/  PLOP3.LUT P0, PT, PT, PT, PT, 0x8, 0x80 ;  /* 0x000000000080781c */ /* 0x000fe20003f0e170 */
[----:B------:R-:W-:-:S03]  /*2d0d70*/  IMAD.MOV.U32 R15, RZ, RZ, -0x1 ;  /* 0xffffffffff0f7424 */ /* 0x000fc600078e00ff */
[----:B------:R0:W-:Y:S09]  /*2d0d80*/  STL [UR45], R8 ;  /* 0x00000008ff007987 */ /* 0x0001f2000810082d */
.L_x_14834:
[----:B------:R-:W-:Y:S05]  /*2d0d90*/  BSYNC.RECONVERGENT B1 ;  /* 0x0000000000017941 */ /* 0x000fea0003800200 */
.L_x_14832:
        /* <DEDUP_REMOVED lines=25> */
.L_x_14836:
[----:B------:R-:W-:Y:S05]  /*2d0f30*/  BSYNC.RECONVERGENT B1 ;  /* 0x0000000000017941 */ /* 0x000fea0003800200 */
.L_x_14835:
[----:B------:R2:W-:Y:S01]  /*2d0f40*/  STL [UR45], R10 ;  /* 0x0000000aff007987 */ /* 0x0005e2000810082d */
[----:B------:R-:W-:Y:S05]  /*2d0f50*/  BRA `(.L_x_14823) ;  /* 0x0000000000047947 */ /* 0x000fea0003800000 */
.L_x_14831:
[----:B------:R1:W-:Y:S02]  /*2d0f60*/  ST.E desc[UR36][R14.64+0x24], RZ ;  /* 0x000024ff0e007985 */ /* 0x0003e4000c101924 */
.L_x_14823:
[----:B------:R-:W-:Y:S05]  /*2d0f70*/  BSYNC.RECONVERGENT B0 ;  /* 0x0000000000007941 */ /* 0x000fea0003800200 */
.L_x_14822:
[----:B0-----:R-:W-:Y:S01]  /*2d0f80*/  @!P2 IMAD.MOV.U32 R7, RZ, RZ, 0x5368 ;  /* 0x00005368ff07a424 */ /* 0x001fe200078e00ff */
[----:B------:R-:W-:Y:S04]  /*2d0f90*/  BSSY.RECONVERGENT B0, `(.L_x_14837) ;  /* 0x0000051000007945 */ /* 0x000fe80003800200 */
[----:B------:R0:W-:Y:S01]  /*2d0fa0*/  @!P2 STL [UR45], R7 ;  /* 0x00000007ff00a987 */ /* 0x0001e2000810082d */
[----:B------:R-:W-:Y:S05]  /*2d0fb0*/  @!P2 BRA `(.L_x_14838) ;  /* 0x000000040038a947 */ /* 0x000fea0003800000 */
[----:B-12---:R-:W1:Y:S02]  /*2d0fc0*/  LDS.128 R8, [R0] ;  /* 0x0000000000087984 */ /* 0x006e640000000c00 */
[----:B-1----:R-:W-:-:S05]  /*2d0fd0*/  IMAD.WIDE R12, R3, 0x10, R8 ;  /* 0x00000010030c7825 */ /* 0x002fca00078e0208 */
[----:B0-----:R-:W2:Y:S02]  /*2d0fe0*/  LD.E R7, desc[UR36][R12.64+0xc] ;  /* 0x00000c240c077980 */ /* 0x001ea4000c101900 */
        /* <DEDUP_REMOVED lines=42> */
.L_x_14841:
[----:B------:R-:W-:Y:S05]  /*2d1290*/  BSYNC.RECONVERGENT B1 ;  /* 0x0000000000017941 */ /* 0x000fea0003800200 */
.L_x_14840:
        /* <DEDUP_REMOVED lines=17> */
[----:B------:R-:W2:Y:S01]  /*2d13b0*/  LDL R7, [UR45] ;  /* 0x0000002dff077983 */ /* 0x000ea20008100800 */
[----:B------:R-:W-:Y:S01]  /*2d13c0*/  IMAD.MOV.U32 R10, RZ, RZ, RZ ;  /* 0x000000ffff0a7224 */ /* 0x000fe200078e00ff */
        /* <DEDUP_REMOVED lines=8> */
.L_x_14843:
[----:B------:R-:W-:Y:S05]  /*2d1450*/  BSYNC.RECONVERGENT B1 ;  /* 0x0000000000017941 */ /* 0x000fea0003800200 */
.L_x_14842:
[----:B------:R4:W-:Y:S01]  /*2d1460*/  STL [UR45], R10 ;  /* 0x0000000aff007987 */ /* 0x0009e2000810082d */
[----:B------:R-:W-:Y:S05]  /*2d1470*/  BRA `(.L_x_14838) ;  /* 0x0000000000087947 */ /* 0x000fea0003800000 */
.L_x_14839:
[----:B------:R-:W-:-:S05]  /*2d1480*/  IMAD.MOV.U32 R7, RZ, RZ, 0x2c ;  /* 0x0000002cff077424 */ /* 0x000fca00078e00ff */
[----:B------:R3:W-:Y:S02]  /*2d1490*/  ST.E desc[UR36][R12.64+0x20], R7 ;  /* 0x000020070c007985 */ /* 0x0007e4000c101924 */
.L_x_14838:
[----:B------:R-:W-:Y:S05]  /*2d14a0*/  BSYNC.RECONVERGENT B0 ;  /* 0x0000000000007941 */ /* 0x000fea0003800200 */
.L_x_14837:
[----:B------:R-:W-:Y:S01]  /*2d14b0*/  ISETP.NE.AND P0, PT, R3, -0x1, PT ;  /* 0xffffffff0300780c */ /* 0x000fe20003f05270 */
[----:B------:R-:W-:-:S12]  /*2d14c0*/  BSSY.RECONVERGENT B0, `(.L_x_14844) ;  /* 0x0000055000007945 */ /* 0x000fd80003800200 */
[----:B------:R-:W-:Y:S05]  /*2d14d0*/  @!P0 BRA `(.L_x_14845) ;  /* 0x0000000400448947 */ /* 0x000fea0003800000 */
[----:B012-4-:R-:W3:Y:S02]  /*2d14e0*/  LDS.128 R8, [R0] ;  /* 0x0000000000087984 */ /* 0x017ee40000000c00 */
[----:B---3--:R-:W-:-:S05]  /*2d14f0*/  IMAD.WIDE R12, R3, 0x10, R8 ;  /* 0x00000010030c7825 */ /* 0x008fca00078e0208 */
        /* <DEDUP_REMOVED lines=42> */
.L_x_14848:
[----:B------:R-:W-:Y:S01]  /*2d17a0*/  IMAD.MOV.U32 R8, RZ, RZ, 0x5272 ;  /* 0x00005272ff087424 */ /* 0x000fe200078e00ff */
[----:B------:R-:W-:Y:S01]  /*2d17b0*/  PLOP3.LUT P0, PT, PT, PT, PT, 0x8, 0x80 ;  /* 0x000000000080781c */ /* 0x000fe20003f0e170 */
[----:B------:R-:W-:-:S03]  /*2d17c0*/  IMAD.MOV.U32 R13, RZ, RZ, -0x1 ;  /* 0xffffffffff0d7424 */ /* 0x000fc600078e00ff */
[----:B------:R0:W-:Y:S09]  /*2d17d0*/  STL [UR45], R8 ;  /* 0x00000008ff007987 */ /* 0x0001f2000810082d */
.L_x_14849:
[----:B------:R-:W-:Y:S05]  /*2d17e0*/  BSYNC.RECONVERGENT B1 ;  /* 0x0000000000017941 */ /* 0x000fea0003800200 */
.L_x_14847:
        /* <DEDUP_REMOVED lines=13> */
[----:B------:R-:W0:Y:S01]  /*2d18c0*/  LDS.64 R8, [R0] ;  /* 0x0000000000087984 */ /* 0x000e220000000a00 */
[----:B------:R-:W-:Y:S02]  /*2d18d0*/  IMAD.MOV.U32 R11, RZ, RZ, 0x1 ;  /* 0x00000001ff0b7424 */ /* 0x000fe400078e00ff */
        /* <DEDUP_REMOVED lines=11> */
.L_x_14851:
[----:B------:R-:W-:Y:S05]  /*2d1990*/  BSYNC.RECONVERGENT B1 ;  /* 0x0000000000017941 */ /* 0x000fea0003800200 */
.L_x_14850:
[----:B------:R2:W-:Y:S01]  /*2d19a0*/  STL [UR45], R10 ;  /* 0x0000000aff007987 */ /* 0x0005e2000810082d */
[----:B------:R-:W-:Y:S05]  /*2d19b0*/  BRA `(.L_x_14852) ;  /* 0x0000000000147947 */ /* 0x000fea0003800000 */
.L_x_14846:
[----:B------:R-:W-:-:S05]  /*2d19c0*/  IMAD.MOV.U32 R7, RZ, RZ, 0x20 ;  /* 0x00000020ff077424 */ /* 0x000fca00078e00ff */
[----:B------:R3:W-:Y:S01]  /*2d19d0*/  ST.E desc[UR36][R12.64+0x24], R7 ;  /* 0x000024070c007985 */ /* 0x0007e2000c101924 */
[----:B------:R-:W-:Y:S05]  /*2d19e0*/  BRA `(.L_x_14852) ;  /* 0x0000000000087947 */ /* 0x000fea0003800000 */
.L_x_14845:
[----:B0--3--:R-:W-:-:S05]  /*2d19f0*/  IMAD.MOV.U32 R7, RZ, RZ, 0x5368 ;  /* 0x00005368ff077424 */ /* 0x009fca00078e00ff */
[----:B------:R0:W-:Y:S02]  /*2d1a00*/  STL [UR45], R7 ;  /* 0x00000007ff007987 */ /* 0x0001e4000810082d */
.L_x_14852:
[----:B------:R-:W-:Y:S05]  /*2d1a10*/  BSYNC.RECONVERGENT B0 ;  /* 0x0000000000007941 */ /* 0x000fea0003800200 */
.L_x_14844:
[----:B------:R-:W3:Y:S01]  /*2d1a20*/  ATOMG.E.ADD.64.STRONG.GPU PT, R4, desc[UR36][R38.64+0x8], R4 ;  /* 0x80000804260479a8 */ /* 0x000ee200081ef524 */
[----:B------:R-:W-:Y:S03]  /*2d1a30*/  BSSY B4, `(.L_x_14853) ;  /* 0x000021e000047945 */ /* 0x000fe60003800000 */
[----:B012-4-:R-:W0:Y:S01]  /*2d1a40*/  LDS.128 R8, [R0] ;  /* 0x0000000000087984 */ /* 0x017e220000000c00 */
[----:B---3--:R-:W-:-:S04]  /*2d1a50*/  IADD3 R7, P1, PT, R4, 0x38, RZ ;  /* 0x0000003804077810 */ /* 0x008fc80007f3e0ff */
        /* <DEDUP_REMOVED lines=69> */
.L_x_14876:
        /* <DEDUP_REMOVED lines=52> */
.L_x_14864:
[----:B------:R-:W-:Y:S05]  /*2d21f0*/  BSYNC.RECONVERGENT B5 ;  /* 0x0000000000057941 */ /* 0x000fea0003800200 */
.L_x_14863:
        /* <DEDUP_REMOVED lines=26> */
.L_x_14866:
[----:B------:R-:W-:Y:S05]  /*2d23a0*/  BSYNC.RECONVERGENT B5 ;  /* 0x0000000000057941 */ /* 0x000fea0003800200 */
.L_x_14865:
[----:B------:R2:W-:Y:S01]  /*2d23b0*/  STL [UR45], R0 ;  /* 0x00000000ff007987 */ /* 0x0005e2000810082d */
[----:B------:R-:W-:Y:S05]  /*2d23c0*/  BRA `(.L_x_14867) ;  /* 0x00000000000c7947 */ /* 0x000fea0003800000 */
.L_x_14862:
[----:B------:R-:W-:-:S05]  /*2d23d0*/  LEA R8, P0, R13, R14, 0x2 ;  /* 0x0000000e0d087211 */ /* 0x000fca00078010ff */
[----:B------:R-:W-:-:S05]  /*2d23e0*/  IMAD.X R9, RZ, RZ, R15, P0 ;  /* 0x000000ffff097224 */ /* 0x000fca00000e060f */
[----:B------:R0:W-:Y:S03]  /*2d23f0*/  ST.E desc[UR36][R8.64+0x20], RZ ;  /* 0x000020ff08007985 */ /* 0x0001e6000c101924 */
.L_x_14867:
[----:B------:R-:W-:Y:S05]  /*2d2400*/  BSYNC.RECONVERGENT B0 ;  /* 0x0000000000007941 */ /* 0x000fea0003800200 */
.L_x_14861:
        /* <DEDUP_REMOVED lines=52> */
.L_x_14871:
[----:B------:R-:W-:Y:S01]  /*2d2750*/  IMAD.MOV.U32 R8, RZ, RZ, 0x5272 ;  /* 0x00005272ff087424 */ /* 0x000fe200078e00ff */
[----:B------:R-:W-:Y:S01]  /*2d2760*/  PLOP3.LUT P0, PT, PT, PT, PT, 0x8, 0x80 ;  /* 0x000000000080781c */ /* 0x000fe20003f0e170 */
[----:B------:R-:W-:-:S03]  /*2d2770*/  IMAD.MOV.U32 R15, RZ, RZ, -0x1 ;  /* 0xffffffffff0f7424 */ /* 0x000fc600078e00ff */
[----:B------:R0:W-:Y:S09]  /*2d2780*/  STL [UR45], R8 ;  /* 0x00000008ff007987 */ /* 0x0001f2000810082d */
.L_x_14872:
[----:B------:R-:W-:Y:S05]  /*2d2790*/  BSYNC.RECONVERGENT B5 ;  /* 0x0000000000057941 */ /* 0x000fea0003800200 */
.L_x_14870:
        /* <DEDUP_REMOVED lines=25> */
.L_x_14874:
[----:B------:R-:W-:Y:S05]  /*2d2930*/  BSYNC.RECONVERGENT B5 ;  /* 0x0000000000057941 */ /* 0x000fea0003800200 */
.L_x_14873:
[----:B------:R2:W-:Y:S01]  /*2d2940*/  STL [UR45], R10 ;  /* 0x0000000aff007987 */ /* 0x0005e2000810082d */
[----:B------:R-:W-:Y:S05]  /*2d2950*/  BRA `(.L_x_14875) ;  /* 0x00000000000c7947 */ /* 0x000fea0003800000 */
.L_x_14869:
[----:B------:R-:W-:-:S05]  /*2d2960*/  LEA R8, P0, R37, R14, 0x2 ;  /* 0x0000000e25087211 */ /* 0x000fca00078010ff */
[----:B------:R-:W-:-:S05]  /*2d2970*/  IMAD.X R9, RZ, RZ, R15, P0 ;  /* 0x000000ffff097224 */ /* 0x000fca00000e060f */
[----:B------:R3:W-:Y:S03]  /*2d2980*/  ST.E desc[UR36][R8.64+0x20], RZ ;  /* 0x000020ff08007985 */ /* 0x0007e6000c101924 */
.L_x_14875:
[----:B------:R-:W-:Y:S05]  /*2d2990*/  BSYNC.RECONVERGENT B0 ;  /* 0x0000000000007941 */ /* 0x000fea0003800200 */
.L_x_14868:
[----:B------:R-:W-:-:S05]  /*2d29a0*/  VIADD R13, R13, 0x2 ;  /* 0x000000020d0d7836 */ /* 0x000fca0000000000 */
[----:B------:R-:W-:-:S13]  /*2d29b0*/  ISETP.NE.AND P0, PT, R13, R12, PT ;  /* 0x0000000c0d00720c */ /* 0x000fda0003f05270 */
[----:B------:R-:W-:Y:S05]  /*2d29c0*/  @P0 BRA `(.L_x_14876) ;  /* 0xfffffff400380947 */ /* 0x000fea000383ffff */
.L_x_14860:
[----:B------:R-:W-:Y:S05]  /*2d29d0*/  BSYNC B1 ;  /* 0x0000000000017941 */ /* 0x000fea0003800000 */
.L_x_14859:
        /* <DEDUP_REMOVED lines=50> */
.L_x_14880:
[----:B------:R-:W-:Y:S01]  /*2d2d00*/  IMAD.MOV.U32 R8, RZ, RZ, 0x5272 ;  /* 0x00005272ff087424 */ /* 0x000fe200078e00ff */
[----:B------:R-:W-:Y:S01]  /*2d2d10*/  PLOP3.LUT P0, PT, PT, PT, PT, 0x8, 0x80 ;  /* 0x000000000080781c */ /* 0x000fe20003f0e170 */
[----:B------:R-:W-:-:S03]  /*2d2d20*/  IMAD.MOV.U32 R13, RZ, RZ, -0x1 ;  /* 0xffffffffff0d7424 */ /* 0x000fc600078e00ff */
[----:B------:R0:W-:Y:S09]  /*2d2d30*/  STL [UR45], R8 ;  /* 0x00000008ff007987 */ /* 0x0001f2000810082d */
.L_x_14881:
[----:B------:R-:W-:Y:S05]  /*2d2d40*/  BSYNC.RECONVERGENT B1 ;  /* 0x0000000000017941 */ /* 0x000fea0003800200 */
.L_x_14879:
        /* <DEDUP_REMOVED lines=25> */
.L_x_14883:
[----:B------:R-:W-:Y:S05]  /*2d2ee0*/  BSYNC.RECONVERGENT B1 ;  /* 0x0000000000017941 */ /* 0x000fea0003800200 */
.L_x_14882:
[----:B------:R3:W-:Y:S01]  /*2d2ef0*/  STL [UR45], R10 ;  /* 0x0000000aff007987 */ /* 0x0007e2000810082d */
[----:B------:R-:W-:Y:S05]  /*2d2f00*/  BRA `(.L_x_14877) ;  /* 0x00000000000c7947 */ /* 0x000fea0003800000 */
.L_x_14878:
[----:B------:R-:W-:-:S05]  /*2d2f10*/  LEA R12, P0, R12, R14, 0x2 ;  /* 0x0000000e0c0c7211 */ /* 0x000fca00078010ff */
[----:B------:R-:W-:-:S05]  /*2d2f20*/  IMAD.X R13, RZ, RZ, R15, P0 ;  /* 0x000000ffff0d7224 */ /* 0x000fca00000e060f */
[----:B------:R0:W-:Y:S03]  /*2d2f30*/  ST.E desc[UR36][R12.64+0x20], RZ ;  /* 0x000020ff0c007985 */ /* 0x0001e6000c101924 */
.L_x_14877:
[----:B------:R-:W-:Y:S05]  /*2d2f40*/  BSYNC.RECONVERGENT B0 ;  /* 0x0000000000007941 */ /* 0x000fea0003800200 */
.L_x_14857:
[----:B------:R-:W-:-:S13]  /*2d2f50*/  ISETP.GE.AND P0, PT, R4, 0x1, PT ;  /* 0x000000010400780c */ /* 0x000fda0003f06270 */
[----:B------:R-:W-:Y:S05]  /*2d2f60*/  @!P0 BREAK B2 ;  /* 0x0000000000028942 */ /* 0x000fea0003800000 */
[----:B------:R-:W-:Y:S05]  /*2d2f70*/  @!P0 BRA `(.L_x_14858) ;  /* 0x0000000800f08947 */ /* 0x000fea0003800000 */
[----:B------:R-:W-:Y:S05]  /*2d2f80*/  BSYNC B2 ;  /* 0x0000000000027941 */ /* 0x000fea0003800000 */
.L_x_14856:
[----:B------:R-:W-:Y:S01]  /*2d2f90*/  ISETP.NE.AND P2, PT, R3, -0x1, PT ;  /* 0xffffffff0300780c */ /* 0x000fe20003f45270 */
[----:B0-----:R-:W-:-:S12]  /*2d2fa0*/  IMAD.MOV.U32 R13, RZ, RZ, RZ ;  /* 0x000000ffff0d7224 */ /* 0x001fd800078e00ff */
.L_x_14898:
        /* <DEDUP_REMOVED lines=57> */
.L_x_14888:
[----:B------:R-:W-:Y:S05]  /*2d3340*/  BSYNC.RECONVERGENT B1 ;  /* 0x0000000000017941 */ /* 0x000fea0003800200 */
.L_x_14887:
        /* <DEDUP_REMOVED lines=26> */
.L_x_14890:
[----:B------:R-:W-:Y:S05]  /*2d34f0*/  BSYNC.RECONVERGENT B1 ;  /* 0x0000000000017941 */ /* 0x000fea0003800200 */
.L_x_14889:
[----:B------:R4:W-:Y:S01]  /*2d3500*/  STL [UR45], R10 ;  /* 0x0000000aff007987 */ /* 0x0009e2000810082d */
[----:B------:R-:W-:Y:S01]  /*2d3510*/  PRMT R21, RZ, 0x7610, R21 ;  /* 0x00007610ff157816 */ /* 0x000fe20000000015 */
[----:B------:R-:W-:Y:S06]  /*2d3520*/  BRA `(.L_x_14885) ;  /* 0x00000000000c7947 */ /* 0x000fec0003800000 */
.L_x_14886:
[----:B------:R-:W-:-:S05]  /*2d3530*/  IADD3 R8, P0, PT, R0, R14, RZ ;  /* 0x0000000e00087210 */ /* 0x000fca0007f1e0ff */
[----:B------:R-:W-:-:S05]  /*2d3540*/  IMAD.X R9, RZ, RZ, R15, P0 ;  /* 0x000000ffff097224 */ /* 0x000fca00000e060f */
[----:B------:R1:W5:Y:S03]  /*2d3550*/  LD.E.U8 R21, desc[UR36][R8.64+0x20] ;  /* 0x0000202408157980 */ /* 0x000366000c101100 */
.L_x_14885:
[----:B------:R-:W-:Y:S05]  /*2d3560*/  BSYNC.RECONVERGENT B0 ;  /* 0x0000000000007941 */ /* 0x000fea0003800200 */
.L_x_14884:
        /* <DEDUP_REMOVED lines=55> */
.L_x_14895:
[----:B------:R-:W-:Y:S05]  /*2d38e0*/  BSYNC.RECONVERGENT B1 ;  /* 0x0000000000017941 */ /* 0x000fea0003800200 */
.L_x_14894:
        /* <DEDUP_REMOVED lines=26> */
.L_x_14897:
[----:B------:R-:W-:Y:S05]  /*2d3a90*/  BSYNC.RECONVERGENT B1 ;  /* 0x0000000000017941 */ /* 0x000fea0003800200 */
.L_x_14896:
[----:B------:R1:W-:Y:S01]  /*2d3aa0*/  STL [UR45], R0 ;  /* 0x00000000ff007987 */ /* 0x0003e2000810082d */
[----:B------:R-:W-:Y:S05]  /*2d3ab0*/  BRA `(.L_x_14892) ;  /* 0x0000000000107947 */ /* 0x000fea0003800000 */
.L_x_14893:
[----:B------:R-:W-:-:S05]  /*2d3ac0*/  IADD3 R8, P0, PT, R0, R14, RZ ;  /* 0x0000000e00087210 */ /* 0x000fca0007f1e0ff */
[----:B------:R-:W-:-:S05]  /*2d3ad0*/  IMAD.X R9, RZ, RZ, R15, P0 ;  /* 0x000000ffff097224 */ /* 0x000fca00000e060f */
[----:B------:R1:W-:Y:S04]  /*2d3ae0*/  ST.E desc[UR36][R8.64+0x20], RZ ;  /* 0x000020ff08007985 */ /* 0x0003e8000c101924 */
[----:B-----5:R1:W-:Y:S02]  /*2d3af0*/  ST.E.U8 desc[UR36][R8.64+0x20], R21 ;  /* 0x0000201508007985 */ /* 0x0203e4000c101124 */
.L_x_14892:
[----:B------:R-:W-:Y:S05]  /*2d3b00*/  BSYNC.RECONVERGENT B0 ;  /* 0x0000000000007941 */ /* 0x000fea0003800200 */
.L_x_14891:
[----:B------:R-:W-:-:S05]  /*2d3b10*/  VIADD R13, R13, 0x1 ;  /* 0x000000010d0d7836 */ /* 0x000fca0000000000 */
[----:B------:R-:W-:-:S13]  /*2d3b20*/  ISETP.NE.AND P0, PT, R13, R4, PT ;  /* 0x000000040d00720c */ /* 0x000fda0003f05270 */
[----:B------:R-:W-:Y:S05]  /*2d3b30*/  @P0 BRA `(.L_x_14898) ;  /* 0xfffffff4001c0947 */ /* 0x000fea000383ffff */
.L_x_14858:
[----:B------:R-:W-:Y:S05]  /*2d3b40*/  BSYNC B3 ;  /* 0x0000000000037941 */ /* 0x000fea0003800000 */
.L_x_14855:
[----:B------:R-:W0:Y:S01]  /*2d3b50*/  S2UR UR5, SR_CgaCtaId ;  /* 0x00000000000579c3 */ /* 0x000e220000008800 */
[----:B------:R-:W-:Y:S02]  /*2d3b60*/  UMOV UR4, 0x400 ;  /* 0x0000040000047882 */ /* 0x000fe40000000000 */
[----:B0-----:R-:W-:-:S09]  /*2d3b70*/  ULEA UR4, UR5, UR4, 0x18 ;  /* 0x0000000405047291 */ /* 0x001fd2000f8ec0ff */
[----:B-1----:R-:W0:Y:S02]  /*2d3b80*/  LDS.64 R8, [UR4] ;  /* 0x00000004ff087984 */ /* 0x002e240008000a00 */
[----:B0-----:R-:W-:-:S05]  /*2d3b90*/  IMAD.WIDE R8, R7, 0x10, R8 ;  /* 0x0000001007087825 */ /* 0x001fca00078e0208 */
[----:B------:R-:W-:Y:S04]  /*2d3ba0*/  ST.E desc[UR36][R8.64+0x20], R5 ;  /* 0x0000200508007985 */ /* 0x000fe8000c101924 */
[----:B--234-:R-:W0:Y:S02]  /*2d3bb0*/  LDS.64 R10, [UR4] ;  /* 0x00000004ff0a7984 */ /* 0x01ce240008000a00 */
[----:B0-----:R-:W-:-:S05]  /*2d3bc0*/  IMAD.WIDE R10, R7, 0x10, R10 ;  /* 0x00000010070a7825 */ /* 0x001fca00078e020a */
[----:B------:R-:W-:Y:S04]  /*2d3bd0*/  ST.E desc[UR36][R10.64+0x28], R4 ;  /* 0x000028040a007985 */ /* 0x000fe8000c101924 */
[----:B------:R-:W0:Y:S02]  /*2d3be0*/  LDS.64 R12, [UR4] ;  /* 0x00000004ff0c7984 */ /* 0x000e240008000a00 */
[----:B0-----:R-:W-:-:S05]  /*2d3bf0*/  IMAD.WIDE R12, R7, 0x10, R12 ;  /* 0x00000010070c7825 */ /* 0x001fca00078e020c */
[----:B------:R1:W-:Y:S02]  /*2d3c00*/  ST.E desc[UR36][R12.64+0x30], RZ ;  /* 0x000030ff0c007985 */ /* 0x0003e4000c101924 */
.L_x_14854:
[----:B------:R-:W-:Y:S05]  /*2d3c10*/  BSYNC B4 ;  /* 0x0000000000047941 */ /* 0x000fea0003800000 */
.L_x_14853:
[----:B------:R-:W2:Y:S01]  /*2d3c20*/  LDCU.64 UR4, c[0x0][0x380] ;  /* 0x00007000ff0477ac */ /* 0x000ea20008000a00 */
[----:B------:R-:W-:Y:S04]  /*2d3c30*/  BSSY B0, `(.L_x_14899) ;  /* 0x0000009000007945 */ /* 0x000fe80003800000 */
[----:B------:R-:W-:Y:S05]  /*2d3c40*/  BMOV.32.CLEAR RZ, B5 ;  /* 0x0000000005ff7355 */ /* 0x000fea0000100000 */
[----:B------:R-:W3:Y:S05]  /*2d3c50*/  BMOV.32.CLEAR R3, B0 ;  /* 0x0000000000037355 */ /* 0x000eea0000100000 */
[----:B------:R-:W-:Y:S01]  /*2d3c60*/  IMAD.U32 R0, RZ, RZ, UR42 ;  /* 0x0000002aff007e24 */ /* 0x000fe2000f8e00ff */
[----:B------:R-:W-:Y:S01]  /*2d3c70*/  MOV R8, 0x2d3cb0 ;  /* 0x002d3cb000087802 */ /* 0x000fe20000000f00 */
[----:B--2---:R-:W-:-:S02]  /*2d3c80*/  IMAD.U32 R9, RZ, RZ, UR4 ;  /* 0x00000004ff097e24 */ /* 0x004fc4000f8e00ff */
[----:B---3--:R-:W-:-:S07]  /*2d3c90*/  IMAD.U32 R40, RZ, RZ, UR5 ;  /* 0x00000005ff287e24 */ /* 0x008fce000f8e00ff */
[----:B01---5:R-:W-:Y:S05]  /*2d3ca0*/  CALL.REL.NOINC `($_Z5entryPcS_PiPxS1_S0_S0_P19HostDeviceInterfacei$_Z35java_lang_StringBuilder_append10_9_PciiPi) ;  /* 0xffffd65400d87944 */ /* 0x023fea0003c3ffff */
[----:B------:R0:W-:Y:S05]  /*2d3cb0*/  BMOV.32 B5, R3 ;  /* 0x0000000305007356 */ /* 0x0001ea0000000000 */
[----:B------:R-:W-:Y:S05]  /*2d3cc0*/  BSYNC B5 ;  /* 0x0000000000057941 */ /* 0x000fea0003800000 */
.L_x_14899:
        /* <DEDUP_REMOVED lines=21> */
[----:B------:R-:W0:Y:S01]  /*2d3e20*/  S2UR UR5, SR_CgaCtaId ;  /* 0x00000000000579c3 */ /* 0x000e220000008800 */
[----:B------:R-:W-:Y:S01]  /*2d3e30*/  UMOV UR4, 0x400 ;  /* 0x0000040000047882 */ /* 0x000fe20000000000 */
[----:B------:R-:W-:Y:S02]  /*2d3e40*/  IMAD.MOV.U32 R32, RZ, RZ, R4 ;  /* 0x000000ffff207224 */ /* 0x000fe400078e0004 */
[----:B------:R-:W-:Y:S02]  /*2d3e50*/  IMAD.MOV.U32 R4, RZ, RZ, R22 ;  /* 0x000000ffff047224 */ /* 0x000fe400078e0016 */
[----:B------:R-:W-:Y:S01]  /*2d3e60*/  IMAD.MOV.U32 R5, RZ, RZ, 0x0 ;  /* 0x00000000ff057424 */ /* 0x000fe200078e00ff */
[----:B0-----:R-:W-:-:S09]  /*2d3e70*/  ULEA UR4, UR5, UR4, 0x18 ;  /* 0x0000000405047291 */ /* 0x001fd2000f8ec0ff */
[----:B------:R-:W0:Y:S01]  /*2d3e80*/  LDS.64 R8, [UR4] ;  /* 0x00000004ff087984 */ /* 0x000e220008000a00 */
        /* <DEDUP_REMOVED lines=8> */
.L_x_14816:
[----:B------:R-:W-:Y:S05]  /*2d3f10*/  BSYNC B11 ;  /* 0x00000000000b7941 */ /* 0x000fea0003800000 */
.L_x_14815:
[----:B------:R-:W-:Y:S01]  /*2d3f20*/  VIADD R36, R36, 0x1 ;  /* 0x0000000124247836 */ /* 0x000fe20000000000 */
[----:B------:R-:W-:Y:S06]  /*2d3f30*/  BRA `(.L_x_14900) ;  /* 0xffffff4800207947 */ /* 0x000fec000383ffff */
.L_x_14679:
[----:B------:R-:W-:Y:S05]  /*2d3f40*/  BSYNC B10 ;  /* 0x00000000000a7941 */ /* 0x000fea0003800000 */
.L_x_14671:
[----:B------:R-:W0:Y:S01]  /*2d3f50*/  LDCU.64 UR6, c[0x0][0x380] ;  /* 0x00007000ff0677ac */ /* 0x000e220008000a00 */
[----:B------:R-:W-:Y:S01]  /*2d3f60*/  BSSY B5, `(.L_x_14901) ;  /* 0x0000009000057945 */ /* 0x000fe20003800000 */
[----:B------:R-:W-:Y:S01]  /*2d3f70*/  IMAD.U32 R4, RZ, RZ, UR42 ;  /* 0x0000002aff047e24 */ /* 0x000fe2000f8e00ff */
[----:B------:R-:W-:Y:S01]  /*2d3f80*/  MOV R6, 0x2d3ff0 ;  /* 0x002d3ff000067802 */ /* 0x000fe20000000f00 */
[----:B------:R-:W1:Y:S01]  /*2d3f90*/  LDCU.64 UR4, c[0x4][0x78] ;  /* 0x01000f00ff0477ac */ /* 0x000e620008000a00 */
[----:B0-----:R-:W-:Y:S02]  /*2d3fa0*/  IMAD.U32 R12, RZ, RZ, UR6 ;  /* 0x00000006ff0c7e24 */ /* 0x001fe4000f8e00ff */
[----:B------:R-:W-:Y:S02]  /*2d3fb0*/  IMAD.U32 R13, RZ, RZ, UR7 ;  /* 0x00000007ff0d7e24 */ /* 0x000fe4000f8e00ff */
[----:B-1----:R-:W-:Y:S02]  /*2d3fc0*/  IMAD.U32 R44, RZ, RZ, UR4 ;  /* 0x00000004ff2c7e24 */ /* 0x002fe4000f8e00ff */
[----:B------:R-:W-:-:S07]  /*2d3fd0*/  IMAD.U32 R43, RZ, RZ, UR5 ;  /* 0x00000005ff2b7e24 */ /* 0x000fce000f8e00ff */
[----:B------:R-:W-:Y:S05]  /*2d3fe0*/  CALL.REL.NOINC `($_Z5entryPcS_PiPxS1_S0_S0_P19HostDeviceInterfacei$_Z32edu_syr_pcpratts_string_constantPcS_Pi) ;  /* 0xffffd5f400807944 */ /* 0x000fea0003c3ffff */
[----:B------:R-:W-:Y:S05]  /*2d3ff0*/  BSYNC B5 ;  /* 0x0000000000057941 */ /* 0x000fea0003800000 */
.L_x_14901:
[----:B------:R-:W-:Y:S01]  /*2d4000*/  ISETP.NE.AND P1, PT, R7, -0x1, PT ;  /* 0xffffffff0700780c */ /* 0x000fe20003f25270 */
[----:B------:R-:W-:-:S12]  /*2d4010*/  BSSY.RECONVERGENT B0, `(.L_x_14902) ;  /* 0x000000f000007945 */ /* 0x000fd80003800200 */
[----:B------:R-:W-:Y:S01]  /*2d4020*/  @!P1 IMAD.MOV.U32 R0, RZ, RZ, 0x5368 ;  /* 0x00005368ff009424 */ /* 0x000fe200078e00ff */
[----:B------:R-:W-:Y:S02]  /*2d4030*/  @!P1 PLOP3.LUT P0, PT, PT, PT, PT, 0x8, 0x80 ;  /* 0x000000000080981c */ /* 0x000fe40003f0e170 */
[----:B------:R-:W-:Y:S02]  /*2d4040*/  @!P1 CS2R R36, SRZ ;  /* 0x0000000000249805 */ /* 0x000fe4000001ff00 */
[----:B------:R0:W-:Y:S01]  /*2d4050*/  @!P1 STL [UR45], R0 ;  /* 0x00000000ff009987 */ /* 0x0001e2000810082d */
[----:B------:R-:W-:Y:S08]  /*2d4060*/  @!P1 BRA `(.L_x_14903) ;  /* 0x0000000000249947 */ /* 0x000ff00003800000 */
[----:B------:R-:W1:Y:S01]  /*2d4070*/  S2UR UR5, SR_CgaCtaId ;  /* 0x00000000000579c3 */ /* 0x000e620000008800 */
[----:B------:R-:W-:Y:S01]  /*2d4080*/  UMOV UR4, 0x400 ;  /* 0x0000040000047882 */ /* 0x000fe20000000000 */
[----:B0-----:R-:W2:Y:S01]  /*2d4090*/  LDL R0, [UR45] ;  /* 0x0000002dff007983 */ /* 0x001ea20008100800 */
[----:B-1----:R-:W-:-:S09]  /*2d40a0*/  ULEA UR4, UR5, UR4, 0x18 ;  /* 0x0000000405047291 */ /* 0x002fd2000f8ec0ff */
[----:B------:R-:W0:Y:S02]  /*2d40b0*/  LDS.64 R4, [UR4] ;  /* 0x00000004ff047984 */ /* 0x000e240008000a00 */
[----:B0-----:R-:W-:-:S06]  /*2d40c0*/  IMAD.WIDE R4, R7, 0x10, R4 ;  /* 0x0000001007047825 */ /* 0x001fcc00078e0204 */
[----:B------:R-:W3:Y:S01]  /*2d40d0*/  LD.E R4, desc[UR36][R4.64+0x20] ;  /* 0x0000202404047980 */ /* 0x000ee2000c101900 */
[----:B--2---:R-:W-:Y:S01]  /*2d40e0*/  ISETP.EQ.AND P0, PT, R0, RZ, PT ;  /* 0x000000ff0000720c */ /* 0x004fe20003f02270 */
[----:B---3--:R-:W-:-:S12]  /*2d40f0*/  IMAD.WIDE R36, R4, 0x10, RZ ;  /* 0x0000001004247825 */ /* 0x008fd800078e02ff */
.L_x_14903:
[----:B------:R-:W-:Y:S05]  /*2d4100*/  BSYNC.RECONVERGENT B0 ;  /* 0x0000000000007941 */ /* 0x000fea0003800200 */
.L_x_14902:
[----:B------:R-:W-:Y:S04]  /*2d4110*/  BSSY.RECONVERGENT B10, `(.L_x_14904) ;  /* 0x000009d0000a7945 */ /* 0x000fe80003800200 */
[----:B------:R-:W-:Y:S05]  /*2d4120*/  @!P0 BRA `(.L_x_14905) ;  /* 0x00000008006c8947 */ /* 0x000fea0003800000 */
[C---:B------:R-:W-:Y:S01]  /*2d4130*/  ISETP.NE.AND P0, PT, R7.reuse, -0x1, PT ;  /* 0xffffffff0700780c */ /* 0x040fe20003f05270 */
[----:B------:R-:W-:Y:S01]  /*2d4140*/  BSSY.RECONVERGENT B0, `(.L_x_14906) ;  /* 0x000000c000007945 */ /* 0x000fe20003800200 */
[----:B------:R-:W-:-:S11]  /*2d4150*/  ISETP.NE.AND P1, PT, R7, -0x1, PT ;  /* 0xffffffff0700780c */ /* 0x000fd60003f25270 */
[----:B0-----:R-:W-:Y:S02]  /*2d4160*/  @!P0 IMAD.MOV.U32 R0, RZ, RZ, 0x5368 ;  /* 0x00005368ff008424 */ /* 0x001fe400078e00ff */
        /* <DEDUP_REMOVED lines=9> */
.L_x_14907:
[----:B------:R-:W-:Y:S05]  /*2d4200*/  BSYNC.RECONVERGENT B0 ;  /* 0x0000000000007941 */ /* 0x000fea0003800200 */
.L_x_14906:
[----:B------:R-:W-:Y:S05]  /*2d4210*/  @!P1 BRA `(.L_x_14905) ;  /* 0x0000000800309947 */ /* 0x000fea0003800000 */
[----:B------:R-:W2:Y:S01]  /*2d4220*/  S2UR UR5, SR_CgaCtaId ;  /* 0x00000000000579c3 */ /* 0x000ea20000008800 */
[----:B------:R-:W-:Y:S02]  /*2d4230*/  UMOV UR4, 0x400 ;  /* 0x0000040000047882 */ /* 0x000fe40000000000 */
[----:B--2---:R-:W-:-:S09]  /*2d4240*/  ULEA UR4, UR5, UR4, 0x18 ;  /* 0x0000000405047291 */ /* 0x004fd2000f8ec0ff */
[----:B------:R-:W1:Y:S02]  /*2d4250*/  LDS.64 R34, [UR4] ;  /* 0x00000004ff227984 */ /* 0x000e640008000a00 */
[----:B-1----:R-:W-:-:S05]  /*2d4260*/  IMAD.WIDE R4, R7, 0x10, R34 ;  /* 0x0000001007047825 */ /* 0x002fca00078e0222 */
[----:B------:R-:W2:Y:S02]  /*2d4270*/  LD.E R45, desc[UR36][R4.64+0x30] ;  /* 0x00003024042d7980 */ /* 0x000ea4000c101900 */
[----:B--2--5:R-:W-:-:S13]  /*2d4280*/  ISETP.GE.AND P0, PT, R45, R42, PT ;  /* 0x0000002a2d00720c */ /* 0x024fda0003f06270 */
[----:B------:R-:W-:Y:S05]  /*2d4290*/  @P0 BRA `(.L_x_14905) ;  /* 0x0000000800100947 */ /* 0x000fea0003800000 */
[--C-:B0-----:R-:W-:Y:S01]  /*2d42a0*/  IMAD.IADD R0, R42, 0x1, -R45.reuse ;  /* 0x000000012a007824 */ /* 0x101fe200078e0a2d */
[----:B------:R-:W-:Y:S01]  /*2d42b0*/  BSSY.RECONVERGENT B11, `(.L_x_14908) ;  /* 0x000003c0000b7945 */ /* 0x000fe20003800200 */
[----:B------:R-:W-:-:S03]  /*2d42c0*/  IMAD.MOV.U32 R43, RZ, RZ, R45 ;  /* 0x000000ffff2b7224 */ /* 0x000fc600078e002d */
        /* <DEDUP_REMOVED lines=21> */
.L_x_14910:
        /* <DEDUP_REMOVED lines=18> */
.L_x_14911:
        /* <DEDUP_REMOVED lines=9> */
[----:B------:R-:W1:Y:S01]  /*2d45d0*/  LDC.64 R40, c[0x4][R40] ;  /* 0x0100000028287b82 */ /* 0x000e620000000a00 */
[----:B------:R-:W-:Y:S02]  /*2d45e0*/  IMAD.MOV.U32 R6, RZ, RZ, R30 ;  /* 0x000000ffff067224 */ /* 0x000fe400078e001e */
[----:B0-----:R-:W-:Y:S02]  /*2d45f0*/  IMAD.U32 R4, RZ, RZ, UR4 ;  /* 0x00000004ff047e24 */ /* 0x001fe4000f8e00ff */
[----:B------:R-:W-:Y:S02]  /*2d4600*/  IMAD.U32 R5, RZ, RZ, UR5 ;  /* 0x00000005ff057e24 */ /* 0x000fe4000f8e00ff */
[----:B------:R-:W-:Y:S01]  /*2d4610*/  IMAD.MOV.U32 R7, RZ, RZ, R33 ;  /* 0x000000ffff077224 */ /* 0x000fe200078e0021 */
[----:B--2---:R0:W-:Y:S01]  /*2d4620*/  STL [R1+0x58], R0 ;  /* 0x0000580001007387 */ /* 0x0041e20000100800 */
[----:B-1----:R-:W-:Y:S05]  /*2d4630*/  BMOV.32.CLEAR RZ, B5 ;  /* 0x0000000005ff7355 */ /* 0x002fea0000100000 */
[----:B------:R-:W-:-:S07]  /*2d4640*/  LEPC R20, `(.L_x_14912) ;  /* 0x000000001014794e */ /* 0x000fce0000000000 */
[----:B0-----:R-:W-:Y:S05]  /*2d4650*/  CALL.ABS.NOINC R40 ;  /* 0x0000000028007343 */ /* 0x001fea0003c00000 */
.L_x_14912:
[----:B------:R-:W-:-:S07]  /*2d4660*/  VIADD R43, R45, 0x3 ;  /* 0x000000032d2b7836 */ /* 0x000fce0000000000 */
.L_x_14909:
[----:B------:R-:W-:Y:S05]  /*2d4670*/  BSYNC.RECONVERGENT B11 ;  /* 0x00000000000b7941 */ /* 0x000fea0003800200 */
.L_x_14908:
[----:B------:R-:W-:-:S05]  /*2d4680*/  IMAD.IADD R0, R45, 0x1, -R42 ;  /* 0x000000012d007824 */ /* 0x000fca00078e0a2a */
[----:B------:R-:W-:-:S13]  /*2d4690*/  ISETP.GT.U32.AND P0, PT, R0, -0x4, PT ;  /* 0xfffffffc0000780c */ /* 0x000fda0003f04070 */
[----:B------:R-:W-:Y:S05]  /*2d46a0*/  @P0 BRA `(.L_x_14905) ;  /* 0x00000004000c0947 */ /* 0x000fea0003800000 */
.L_x_14917:
        /* <DEDUP_REMOVED lines=19> */
.L_x_14913:
        /* <DEDUP_REMOVED lines=15> */
.L_x_14914:
        /* <DEDUP_REMOVED lines=15> */
.L_x_14915:
[----:B------:R-:W-:Y:S01]  /*2d49c0*/  VIADD R9, R41, 0xc ;  /* 0x0000000c29097836 */ /* 0x000fe20000000000 */
        /* <DEDUP_REMOVED lines=14> */
.L_x_14916:
[----:B------:R-:W-:-:S05]  /*2d4ab0*/  VIADD R43, R43, 0x4 ;  /* 0x000000042b2b7836 */ /* 0x000fca0000000000 */
[----:B------:R-:W-:-:S13]  /*2d4ac0*/  ISETP.NE.AND P0, PT, R43, R42, PT ;  /* 0x0000002a2b00720c */ /* 0x000fda0003f05270 */
[----:B------:R-:W-:Y:S05]  /*2d4ad0*/  @P0 BRA `(.L_x_14917) ;  /* 0xfffffff800f40947 */ /* 0x000fea000383ffff */
.L_x_14905:
[----:B------:R-:W-:Y:S05]  /*2d4ae0*/  BSYNC.RECONVERGENT B10 ;  /* 0x00000000000a7941 */ /* 0x000fea0003800200 */
.L_x_14904:
[----:B0-----:R-:W2:Y:S01]  /*2d4af0*/  LDL R0, [UR45] ;  /* 0x0000002dff007983 */ /* 0x001ea20008100800 */
[----:B-1----:R-:W-:Y:S02]  /*2d4b00*/  IMAD.MOV.U32 R4, RZ, RZ, R22 ;  /* 0x000000ffff047224 */ /* 0x002fe400078e0016 */
[----:B------:R-:W-:Y:S01]  /*2d4b10*/  IMAD.MOV.U32 R5, RZ, RZ, 0x0 ;  /* 0x00000000ff057424 */ /* 0x000fe200078e00ff */
[----:B--2---:R-:W-:-:S13]  /*2d4b20*/  ISETP.NE.AND P0, PT, R0, RZ, PT ;  /* 0x000000ff0000720c */ /* 0x004fda0003f05270 */
[----:B------:R-:W-:Y:S05]  /*2d4b30*/  @P0 BREAK B6 ;  /* 0x0000000000060942 */ /* 0x000fea0003800000 */
[----:B------:R-:W-:Y:S05]  /*2d4b40*/  @P0 BREAK B7 ;  /* 0x0000000000070942 */ /* 0x000fea0003800000 */
[----:B------:R-:W-:Y:S05]  /*2d4b50*/  @P0 BREAK B8 ;  /* 0x0000000000080942 */ /* 0x000fea0003800000 */
[----:B------:R-:W-:Y:S05]  /*2d4b60*/  @P0 BREAK B9 ;  /* 0x0000000000090942 */ /* 0x000fea0003800000 */
[----:B-----5:R-:W-:Y:S05]  /*2d4b70*/  @P0 RET.REL.NODEC R4 `(_Z5entryPcS_PiPxS1_S0_S0_P19HostDeviceInterfacei) ;  /* 0xffffd2b404200950 */ /* 0x020fea0003c3ffff */
        /* <DEDUP_REMOVED lines=14> */
.L_x_14919:
[----:B------:R-:W-:Y:S05]  /*2d4c60*/  BSYNC.RECONVERGENT B0 ;  /* 0x0000000000007941 */ /* 0x000fea0003800200 */
.L_x_14918:
[----:B------:R-:W-:Y:S04]  /*2d4c70*/  BSSY.RECONVERGENT B10, `(.L_x_14920) ;  /* 0x000008f0000a7945 */ /* 0x000fe80003800200 */
[----:B------:R-:W-:Y:S05]  /*2d4c80*/  @!P0 BRA `(.L_x_14921) ;  /* 0x0000000800348947 */ /* 0x000fea0003800000 */
[----:B------:R-:W1:Y:S01]  /*2d4c90*/  S2UR UR5, SR_CgaCtaId ;  /* 0x00000000000579c3 */ /* 0x000e620000008800 */
[----:B------:R-:W-:Y:S02]  /*2d4ca0*/  UMOV UR4, 0x400 ;  /* 0x0000040000047882 */ /* 0x000fe40000000000 */
[----:B-1----:R-:W-:-:S09]  /*2d4cb0*/  ULEA UR4, UR5, UR4, 0x18 ;  /* 0x0000000405047291 */ /* 0x002fd2000f8ec0ff */
[----:B------:R-:W1:Y:S02]  /*2d4cc0*/  LDS.64 R36, [UR4] ;  /* 0x00000004ff247984 */ /* 0x000e640008000a00 */
[----:B-1----:R-:W-:-:S05]  /*2d4cd0*/  IMAD.WIDE R4, R32, 0x10, R36 ;  /* 0x0000001020047825 */ /* 0x002fca00078e0224 */
[----:B------:R-:W2:Y:S04]  /*2d4ce0*/  LD.E R42, desc[UR36][R4.64+0x28] ;  /* 0x00002824042a7980 */ /* 0x000ea8000c101900 */
[----:B------:R-:W2:Y:S02]  /*2d4cf0*/  LD.E R45, desc[UR36][R4.64+0x30] ;  /* 0x00003024042d7980 */ /* 0x000ea4000c101900 */
[----:B--2---:R-:W-:-:S13]  /*2d4d00*/  ISETP.GE.AND P0, PT, R45, R42, PT ;  /* 0x0000002a2d00720c */ /* 0x004fda0003f06270 */
        /* <DEDUP_REMOVED lines=25> */
.L_x_14924:
        /* <DEDUP_REMOVED lines=18> */
.L_x_14925:
        /* <DEDUP_REMOVED lines=18> */
.L_x_14926:
[----:B------:R-:W-:-:S07]  /*2d50e0*/  VIADD R43, R45, 0x3 ;  /* 0x000000032d2b7836 */ /* 0x000fce0000000000 */
.L_x_14923:
[----:B------:R-:W-:Y:S05]  /*2d50f0*/  BSYNC.RECONVERGENT B11 ;  /* 0x00000000000b7941 */ /* 0x000fea0003800200 */
.L_x_14922:
[----:B------:R-:W-:-:S05]  /*2d5100*/  IMAD.IADD R0, R45, 0x1, -R42 ;  /* 0x000000012d007824 */ /* 0x000fca00078e0a2a */
[----:B------:R-:W-:-:S13]  /*2d5110*/  ISETP.GT.U32.AND P0, PT, R0, -0x4, PT ;  /* 0xfffffffc0000780c */ /* 0x000fda0003f04070 */
[----:B------:R-:W-:Y:S05]  /*2d5120*/  @P0 BRA `(.L_x_14921) ;  /* 0x00000004000c0947 */ /* 0x000fea0003800000 */
.L_x_14931:
        /* <DEDUP_REMOVED lines=19> */
.L_x_14927:
        /* <DEDUP_REMOVED lines=15> */
.L_x_14928:
        /* <DEDUP_REMOVED lines=15> */
.L_x_14929:
        /* <DEDUP_REMOVED lines=15> */
.L_x_14930:
[----:B------:R-:W-:-:S05]  /*2d5530*/  VIADD R43, R43, 0x4 ;  /* 0x000000042b2b7836 */ /* 0x000fca0000000000 */
[----:B------:R-:W-:-:S13]  /*2d5540*/  ISETP.NE.AND P0, PT, R43, R42, PT ;  /* 0x0000002a2b00720c */ /* 0x000fda0003f05270 */
[----:B------:R-:W-:Y:S05]  /*2d5550*/  @P0 BRA `(.L_x_14931) ;  /* 0xfffffff800f40947 */ /* 0x000fea000383ffff */
.L_x_14921:
[----:B------:R-:W-:Y:S05]  /*2d5560*/  BSYNC.RECONVERGENT B10 ;  /* 0x00000000000a7941 */ /* 0x000fea0003800200 */
.L_x_14920:
[----:B0-----:R-:W2:Y:S01]  /*2d5570*/  LDL R0, [UR45] ;  /* 0x0000002dff007983 */ /* 0x001ea20008100800 */
        /* <DEDUP_REMOVED lines=19> */
.L_x_14932:
[----:B------:R-:W-:Y:S01]  /*2d56b0*/  ISETP.NE.AND P0, PT, R7, -0x1, PT ;  /* 0xffffffff0700780c */ /* 0x000fe20003f05270 */
[----:B------:R-:W-:-:S12]  /*2d56c0*/  BSSY.RECONVERGENT B0, `(.L_x_14933) ;  /* 0x000000e000007945 */ /* 0x000fd80003800200 */
[----:B------:R-:W-:Y:S01]  /*2d56d0*/  @!P0 IMAD.MOV.U32 R3, RZ, RZ, 0x5368 ;  /* 0x00005368ff038424 */ /* 0x000fe200078e00ff */
[----:B------:R-:W-:Y:S01]  /*2d56e0*/  @!P0 CS2R R34, SRZ ;  /* 0x0000000000228805 */ /* 0x000fe2000001ff00 */
[----:B------:R-:W-:-:S03]  /*2d56f0*/  @!P0 IMAD.MOV.U32 R0, RZ, RZ, 0x5368 ;  /* 0x00005368ff008424 */ /* 0x000fc600078e00ff */
[----:B------:R0:W-:Y:S01]  /*2d5700*/  @!P0 STL [UR45], R3 ;  /* 0x00000003ff008987 */ /* 0x0001e2000810082d */
[----:B------:R-:W-:Y:S05]  /*2d5710*/  @!P0 BRA `(.L_x_14934) ;  /* 0x0000000000208947 */ /* 0x000fea0003800000 */
[----:B------:R-:W1:Y:S01]  /*2d5720*/  S2UR UR5, SR_CgaCtaId ;  /* 0x00000000000579c3 */ /* 0x000e620000008800 */
[----:B------:R-:W-:Y:S01]  /*2d5730*/  UMOV UR4, 0x400 ;  /* 0x0000040000047882 */ /* 0x000fe20000000000 */
[----:B------:R-:W5:Y:S01]  /*2d5740*/  LDL R0, [UR45] ;  /* 0x0000002dff007983 */ /* 0x000f620008100800 */
[----:B-1----:R-:W-:-:S09]  /*2d5750*/  ULEA UR4, UR5, UR4, 0x18 ;  /* 0x0000000405047291 */ /* 0x002fd2000f8ec0ff */
[----:B------:R-:W1:Y:S02]  /*2d5760*/  LDS.64 R4, [UR4] ;  /* 0x00000004ff047984 */ /* 0x000e640008000a00 */
[----:B-1----:R-:W-:-:S06]  /*2d5770*/  IMAD.WIDE R4, R7, 0x10, R4 ;  /* 0x0000001007047825 */ /* 0x002fcc00078e0204 */
[----:B------:R-:W2:Y:S02]  /*2d5780*/  LD.E R4, desc[UR36][R4.64+0x20] ;  /* 0x0000202404047980 */ /* 0x000ea4000c101900 */
[----:B--2---:R-:W-:-:S07]  /*2d5790*/  IMAD.WIDE R34, R4, 0x10, RZ ;  /* 0x0000001004227825 */ /* 0x004fce00078e02ff */
.L_x_14934:
[----:B------:R-:W-:Y:S05]  /*2d57a0*/  BSYNC.RECONVERGENT B0 ;  /* 0x0000000000007941 */ /* 0x000fea0003800200 */
.L_x_14933:
[----:B-----5:R-:W-:Y:S01]  /*2d57b0*/  ISETP.NE.AND P0, PT, R0, RZ, PT ;  /* 0x000000ff0000720c */ /* 0x020fe20003f05270 */
[----:B------:R-:W-:-:S12]  /*2d57c0*/  BSSY.RECONVERGENT B11, `(.L_x_14935) ;  /* 0x00000b00000b7945 */ /* 0x000fd80003800200 */
[----:B------:R-:W-:Y:S05]  /*2d57d0*/  @P0 BRA `(.L_x_14936) ;  /* 0x0000000800b80947 */ /* 0x000fea0003800000 */
[C---:B------:R-:W-:Y:S01]  /*2d57e0*/  ISETP.NE.AND P0, PT, R7.reuse, -0x1, PT ;  /* 0xffffffff0700780c */ /* 0x040fe20003f05270 */
[----:B------:R-:W-:Y:S01]  /*2d57f0*/  BSSY.RECONVERGENT B0, `(.L_x_14937) ;  /* 0x000000e000007945 */ /* 0x000fe20003800200 */
[----:B------:R-:W-:-:S11]  /*2d5800*/  ISETP.NE.AND P1, PT, R7, -0x1, PT ;  /* 0xffffffff0700780c */ /* 0x000fd60003f25270 */
[----:B0-----:R-:W-:Y:S02]  /*2d5810*/  @!P0 IMAD.MOV.U32 R3, RZ, RZ, 0x5368 ;  /* 0x00005368ff038424 */ /* 0x001fe400078e00ff */
[----:B------:R-:W-:Y:S02]  /*2d5820*/  @!P0 IMAD.MOV.U32 R0, RZ, RZ, 0x5368 ;  /* 0x00005368ff008424 */ /* 0x000fe400078e00ff */
[----:B------:R-:W-:Y:S01]  /*2d5830*/  @!P0 IMAD.MOV.U32 R42, RZ, RZ, RZ ;  /* 0x000000ffff2a8224 */ /* 0x000fe200078e00ff */
[----:B------:R0:W-:Y:S01]  /*2d5840*/  @!P0 STL [UR45], R3 ;  /* 0x00000003ff008987 */ /* 0x0001e2000810082d */
[----:B------:R-:W-:Y:S05]  /*2d5850*/  @!P0 BRA `(.L_x_14938) ;  /* 0x00000000001c8947 */ /* 0x000fea0003800000 */
[----:B------:R-:W1:Y:S01]  /*2d5860*/  S2UR UR5, SR_CgaCtaId ;  /* 0x00000000000579c3 */ /* 0x000e620000008800 */
[----:B------:R-:W-:Y:S02]  /*2d5870*/  UMOV UR4, 0x400 ;  /* 0x0000040000047882 */ /* 0x000fe40000000000 */
[----:B-1----:R-:W-:-:S09]  /*2d5880*/  ULEA UR4, UR5, UR4, 0x18 ;  /* 0x0000000405047291 */ /* 0x002fd2000f8ec0ff */
[----:B------:R-:W1:Y:S02]  /*2d5890*/  LDS.64 R4, [UR4] ;  /* 0x00000004ff047984 */ /* 0x000e640008000a00 */
[----:B-1----:R-:W-:-:S05]  /*2d58a0*/  IMAD.WIDE R4, R7, 0x10, R4 ;  /* 0x0000001007047825 */ /* 0x002fca00078e0204 */
[----:B------:R1:W5:Y:S01]  /*2d58b0*/  LD.E R42, desc[UR36][R4.64+0x28] ;  /* 0x00002824042a7980 */ /* 0x000362000c101900 */
[----:B------:R-:W-:-:S07]  /*2d58c0*/  IMAD.MOV.U32 R0, RZ, RZ, RZ ;  /* 0x000000ffff007224 */ /* 0x000fce00078e00ff */
.L_x_14938:
[----:B------:R-:W-:Y:S05]  /*2d58d0*/  BSYNC.RECONVERGENT B0 ;  /* 0x0000000000007941 */ /* 0x000fea0003800200 */
.L_x_14937:
[----:B------:R-:W-:Y:S05]  /*2d58e0*/  @!P1 BRA `(.L_x_14936) ;  /* 0x0000000800749947 */ /* 0x000fea0003800000 */
[----:B------:R-:W2:Y:S01]  /*2d58f0*/  S2UR UR5, SR_CgaCtaId ;  /* 0x00000000000579c3 */ /* 0x000ea20000008800 */
[----:B------:R-:W-:Y:S02]  /*2d5900*/  UMOV UR4, 0x400 ;  /* 0x0000040000047882 */ /* 0x000fe40000000000 */
[----:B--2---:R-:W-:-:S09]  /*2d5910*/  ULEA UR4, UR5, UR4, 0x18 ;  /* 0x0000000405047291 */ /* 0x004fd2000f8ec0ff */
[----:B------:R-:W1:Y:S02]  /*2d5920*/  LDS.64 R36, [UR4] ;  /* 0x00000004ff247984 */ /* 0x000e640008000a00 */
[----:B-1----:R-:W-:-:S05]  /*2d5930*/  IMAD.WIDE R4, R7, 0x10, R36 ;  /* 0x0000001007047825 */ /* 0x002fca00078e0224 */
[----:B------:R-:W2:Y:S01]  /*2d5940*/  LD.E R45, desc[UR36][R4.64+0x30] ;  /* 0x00003024042d7980 */ /* 0x000ea2000c101900 */
[----:B------:R-:W-:Y:S01]  /*2d5950*/  BSSY.RECONVERGENT B10, `(.L_x_14939) ;  /* 0x000008c0000a7945 */ /* 0x000fe20003800200 */
[----:B--2--5:R-:W-:-:S13]  /*2d5960*/  ISETP.GE.AND P0, PT, R45, R42, PT ;  /* 0x0000002a2d00720c */ /* 0x024fda0003f06270 */
[----:B------:R-:W-:Y:S05]  /*2d5970*/  @P0 BRA `(.L_x_14940) ;  /* 0x0000000800240947 */ /* 0x000fea0003800000 */
[--C-:B------:R-:W-:Y:S01]  /*2d5980*/  IMAD.IADD R0, R42, 0x1, -R45.reuse ;  /* 0x000000012a007824 */ /* 0x100fe200078e0a2d */
[----:B------:R-:W-:Y:S01]  /*2d5990*/  BSSY.RECONVERGENT B0, `(.L_x_14941) ;  /* 0x0000041000007945 */ /* 0x000fe20003800200 */
[----:B------:R-:W-:-:S03]  /*2d59a0*/  IMAD.MOV.U32 R43, RZ, RZ, R45 ;  /* 0x000000ffff2b7224 */ /* 0x000fc600078e002d */
[----:B------:R-:W-:Y:S01]  /*2d59b0*/  LOP3.LUT P0, R41, R0, 0x3, RZ, 0xc0, !PT ;  /* 0x0000000300297812 */ /* 0x000fe2000780c0ff */
[----:B------:R-:W1:-:S12]  /*2d59c0*/  BMOV.32.CLEAR R44, B0 ;  /* 0x00000000002c7355 */ /* 0x000e580000100000 */
[----:B-1----:R-:W-:Y:S05]  /*2d59d0*/  @!P0 BRA `(.L_x_14942) ;  /* 0x0000000000ec8947 */ /* 0x002fea0003800000 */
[----:B------:R-:W-:Y:S01]  /*2d59e0*/  IMAD.SHL.U32 R9, R45, 0x4, RZ ;  /* 0x000000042d097824 */ /* 0x000fe200078e00ff */
[----:B------:R-:W-:Y:S01]  /*2d59f0*/  MOV R40, 0x0 ;  /* 0x0000000000287802 */ /* 0x000fe20000000f00 */
[----:B------:R-:W1:Y:S03]  /*2d5a00*/  LDCU.64 UR4, c[0x4][0x18] ;  /* 0x01000300ff0477ac */ /* 0x000e660008000a00 */
[--C-:B0-----:R-:W-:Y:S02]  /*2d5a10*/  SHF.R.S32.HI R3, RZ, 0x1f, R9.reuse ;  /* 0x0000001fff037819 */ /* 0x101fe40000011409 */
[----:B------:R-:W-:-:S04]  /*2d5a20*/  IADD3 R8, P0, P1, R36, R34, R9 ;  /* 0x0000002224087210 */ /* 0x000fc8000791e009 */
[----:B------:R-:W-:-:S05]  /*2d5a30*/  IADD3.X R9, PT, PT, R37, R35, R3, P0, P1 ;  /* 0x0000002325097210 */ /* 0x000fca00007e2403 */
[----:B------:R-:W2:Y:S01]  /*2d5a40*/  LD.E.S8 R0, desc[UR36][R8.64+0x20] ;  /* 0x0000202408007980 */ /* 0x000ea2000c101300 */
[----:B------:R0:W3:Y:S01]  /*2d5a50*/  LDC.64 R10, c[0x4][R40] ;  /* 0x01000000280a7b82 */ /* 0x0000e20000000a00 */
[----:B------:R-:W-:Y:S02]  /*2d5a60*/  IMAD.U32 R30, RZ, RZ, UR41 ;  /* 0x00000029ff1e7e24 */ /* 0x000fe4000f8e00ff */
[----:B-1----:R-:W-:Y:S02]  /*2d5a70*/  IMAD.U32 R4, RZ, RZ, UR4 ;  /* 0x00000004ff047e24 */ /* 0x002fe4000f8e00ff */
[----:B------:R-:W-:Y:S01]  /*2d5a80*/  IMAD.U32 R5, RZ, RZ, UR5 ;  /* 0x00000005ff057e24 */ /* 0x000fe2000f8e00ff */
[----:B------:R-:W-:-:S05]  /*2d5a90*/  IADD3 R30, P0, PT, R30, 0x50, RZ ;  /* 0x000000501e1e7810 */ /* 0x000fca0007f1e0ff */
[----:B------:R-:W-:Y:S02]  /*2d5aa0*/  IMAD.X R33, RZ, RZ, UR40, P0 ;  /* 0x00000028ff217e24 */ /* 0x000fe400080e06ff */
[----:B------:R-:W-:Y:S02]  /*2d5ab0*/  IMAD.MOV.U32 R6, RZ, RZ, R30 ;  /* 0x000000ffff067224 */ /* 0x000fe400078e001e */
[----:B------:R-:W-:Y:S01]  /*2d5ac0*/  IMAD.MOV.U32 R7, RZ, RZ, R33 ;  /* 0x000000ffff077224 */ /* 0x000fe200078e0021 */
[----:B--2---:R0:W-:Y:S01]  /*2d5ad0*/  STL [R1+0x58], R0 ;  /* 0x0000580001007387 */ /* 0x0041e20000100800 */
[----:B------:R-:W-:Y:S05]  /*2d5ae0*/  BMOV.32.CLEAR RZ, B0 ;  /* 0x0000000000ff7355 */ /* 0x000fea0000100000 */
[----:B---3--:R-:W-:Y:S05]  /*2d5af0*/  BMOV.32.CLEAR RZ, B5 ;  /* 0x0000000005ff7355 */ /* 0x008fea0000100000 */
[----:B------:R-:W-:-:S07]  /*2d5b00*/  LEPC R20, `(.L_x_14943) ;  /* 0x000000001014794e */ /* 0x000fce0000000000 */
[----:B0-----:R-:W-:Y:S05]  /*2d5b10*/  CALL.ABS.NOINC R10 ;  /* 0x000000000a007343 */ /* 0x001fea0003c00000 */
.L_x_14943:
        /* <DEDUP_REMOVED lines=15> */
[----:B------:R-:W-:Y:S05]  /*2d5c10*/  BMOV.32.CLEAR RZ, B0 ;  /* 0x0000000000ff7355 */ /* 0x000fea0000100000 */
[----:B---3--:R-:W-:Y:S05]  /*2d5c20*/  BMOV.32.CLEAR RZ, B5 ;  /* 0x0000000005ff7355 */ /* 0x008fea0000100000 */
[----:B------:R-:W-:-:S07]  /*2d5c30*/  LEPC R20, `(.L_x_14944) ;  /* 0x000000001014794e */ /* 0x000fce0000000000 */
[----:B-1----:R-:W-:Y:S05]  /*2d5c40*/  CALL.ABS.NOINC R10 ;  /* 0x000000000a007343 */ /* 0x002fea0003c00000 */
.L_x_14944:
        /* <DEDUP_REMOVED lines=15> */
[----:B------:R-:W-:Y:S05]  /*2d5d40*/  BMOV.32.CLEAR RZ, B0 ;  /* 0x0000000000ff7355 */ /* 0x000fea0000100000 */
[----:B-1----:R-:W-:Y:S05]  /*2d5d50*/  BMOV.32.CLEAR RZ, B5 ;  /* 0x0000000005ff7355 */ /* 0x002fea0000100000 */
[----:B------:R-:W-:-:S07]  /*2d5d60*/  LEPC R20, `(.L_x_14945) ;  /* 0x000000001014794e */ /* 0x000fce0000000000 */
[----:B0-----:R-:W-:Y:S05]  /*2d5d70*/  CALL.ABS.NOINC R40 ;  /* 0x0000000028007343 */ /* 0x001fea0003c00000 */
.L_x_14945:
[----:B------:R-:W-:-:S07]  /*2d5d80*/  VIADD R43, R45, 0x3 ;  /* 0x000000032d2b7836 */ /* 0x000fce0000000000 */
.L_x_14942:
[----:B------:R1:W-:Y:S05]  /*2d5d90*/  BMOV.32 B0, R44 ;  /* 0x0000002c00007356 */ /* 0x0003ea0000000000 */
[----:B------:R-:W-:Y:S05]  /*2d5da0*/  BSYNC.RECONVERGENT B0 ;  /* 0x0000000000007941 */ /* 0x000fea0003800200 */
.L_x_14941:
[----:B------:R-:W-:-:S05]  /*2d5db0*/  IMAD.IADD R0, R45, 0x1, -R42 ;  /* 0x000000012d007824 */ /* 0x000fca00078e0a2a */
[----:B------:R-:W-:-:S13]  /*2d5dc0*/  ISETP.GT.U32.AND P0, PT, R0, -0x4, PT ;  /* 0xfffffffc0000780c */ /* 0x000fda0003f04070 */
[----:B------:R-:W-:Y:S05]  /*2d5dd0*/  @P0 BRA `(.L_x_14940) ;  /* 0x00000004000c0947 */ /* 0x000fea0003800000 */
.L_x_14950:
[----:B------:R-:W-:Y:S01]  /*2d5de0*/  IMAD.SHL.U32 R41, R43, 0x4, RZ ;  /* 0x000000042b297824 */ /* 0x000fe200078e00ff */
[----:B------:R-:W-:Y:S01]  /*2d5df0*/  MOV R40, 0x0 ;  /* 0x0000000000287802 */ /* 0x000fe20000000f00 */
[----:B------:R-:W2:Y:S03]  /*2d5e00*/  LDCU.64 UR4, c[0x4][0x18] ;  /* 0x01000300ff0477ac */ /* 0x000ea60008000a00 */
[--C-:B0-----:R-:W-:Y:S02]  /*2d5e10*/  SHF.R.S32.HI R3, RZ, 0x1f, R41.reuse ;  /* 0x0000001fff037819 */ /* 0x101fe40000011429 */
[----:B------:R-:W-:-:S04]  /*2d5e20*/  IADD3 R8, P0, P1, R36, R34, R41 ;  /* 0x0000002224087210 */ /* 0x000fc8000791e029 */
[----:B------:R-:W-:-:S05]  /*2d5e30*/  IADD3.X R9, PT, PT, R37, R35, R3, P0, P1 ;  /* 0x0000002325097210 */ /* 0x000fca00007e2403 */
[----:B------:R-:W3:Y:S01]  /*2d5e40*/  LD.E.S8 R0, desc[UR36][R8.64+0x20] ;  /* 0x0000202408007980 */ /* 0x000ee2000c101300 */
[----:B------:R0:W4:Y:S01]  /*2d5e50*/  LDC.64 R10, c[0x4][R40] ;  /* 0x01000000280a7b82 */ /* 0x0001220000000a00 */
[----:B------:R-:W-:Y:S02]  /*2d5e60*/  IMAD.U32 R30, RZ, RZ, UR41 ;  /* 0x00000029ff1e7e24 */ /* 0x000fe4000f8e00ff */
[----:B--2---:R-:W-:Y:S02]  /*2d5e70*/  IMAD.U32 R4, RZ, RZ, UR4 ;  /* 0x00000004ff047e24 */ /* 0x004fe4000f8e00ff */
[----:B------:R-:W-:Y:S01]  /*2d5e80*/  IMAD.U32 R5, RZ, RZ, UR5 ;  /* 0x00000005ff057e24 */ /* 0x000fe2000f8e00ff */
[----:B------:R-:W-:-:S05]  /*2d5e90*/  IADD3 R30, P0, PT, R30, 0x50, RZ ;  /* 0x000000501e1e7810 */ /* 0x000fca0007f1e0ff */
[----:B------:R-:W-:Y:S02]  /*2d5ea0*/  IMAD.X R33, RZ, RZ, UR40, P0 ;  /* 0x00000028ff217e24 */ /* 0x000fe400080e06ff */
[----:B------:R-:W-:Y:S02]  /*2d5eb0*/  IMAD.MOV.U32 R6, RZ, RZ, R30 ;  /* 0x000000ffff067224 */ /* 0x000fe400078e001e */
[----:B------:R-:W-:Y:S01]  /*2d5ec0*/  IMAD.MOV.U32 R7, RZ, RZ, R33 ;  /* 0x000000ffff077224 */ /* 0x000fe200078e0021 */
[----:B---3--:R0:W-:Y:S01]  /*2d5ed0*/  STL [R1+0x58], R0 ;  /* 0x0000580001007387 */ /* 0x0081e20000100800 */
[----:B----4-:R-:W-:Y:S05]  /*2d5ee0*/  BMOV.32.CLEAR RZ, B5 ;  /* 0x0000000005ff7355 */ /* 0x010fea0000100000 */
[----:B------:R-:W-:-:S07]  /*2d5ef0*/  LEPC R20, `(.L_x_14946) ;  /* 0x000000001014794e */ /* 0x000fce0000000000 */
[----:B01----:R-:W-:Y:S05]  /*2d5f00*/  CALL.ABS.NOINC R10 ;  /* 0x000000000a007343 */ /* 0x003fea0003c00000 */
.L_x_14946:
        /* <DEDUP_REMOVED lines=15> */
.L_x_14947:
        /* <DEDUP_REMOVED lines=15> */
.L_x_14948:
        /* <DEDUP_REMOVED lines=15> */
.L_x_14949:
[----:B------:R-:W-:-:S05]  /*2d61e0*/  VIADD R43, R43, 0x4 ;  /* 0x000000042b2b7836 */ /* 0x000fca0000000000 */
[----:B------:R-:W-:-:S13]  /*2d61f0*/  ISETP.NE.AND P0, PT, R43, R42, PT ;  /* 0x0000002a2b00720c */ /* 0x000fda0003f05270 */
[----:B------:R-:W-:Y:S05]  /*2d6200*/  @P0 BRA `(.L_x_14950) ;  /* 0xfffffff800f40947 */ /* 0x000fea000383ffff */
.L_x_14940:
[----:B------:R-:W-:Y:S05]  /*2d6210*/  BSYNC.RECONVERGENT B10 ;  /* 0x00000000000a7941 */ /* 0x000fea0003800200 */
.L_x_14939:
[----:B------:R-:W-:Y:S01]  /*2d6220*/  MOV R0, 0x0 ;  /* 0x0000000000007802 */ /* 0x000fe20000000f00 */
[----:B------:R-:W2:Y:S01]  /*2d6230*/  LDCU.64 UR4, c[0x4][0x20] ;  /* 0x01000400ff0477ac */ /* 0x000ea20008000a00 */
[----:B------:R-:W-:Y:S02]  /*2d6240*/  CS2R R6, SRZ ;  /* 0x0000000000067805 */ /* 0x000fe4000001ff00 */
[----:B------:R3:W4:Y:S01]  /*2d6250*/  LDC.64 R8, c[0x4][R0] ;  /* 0x0100000000087b82 */ /* 0x0007220000000a00 */
[----:B--2---:R-:W-:Y:S02]  /*2d6260*/  IMAD.U32 R4, RZ, RZ, UR4 ;  /* 0x00000004ff047e24 */ /* 0x004fe4000f8e00ff */
[----:B------:R-:W-:Y:S01]  /*2d6270*/  IMAD.U32 R5, RZ, RZ, UR5 ;  /* 0x00000005ff057e24 */ /* 0x000fe2000f8e00ff */
[----:B---3--:R-:W-:Y:S06]  /*2d6280*/  BMOV.32.CLEAR RZ, B5 ;  /* 0x0000000005ff7355 */ /* 0x008fec0000100000 */
[----:B------:R-:W-:-:S07]  /*2d6290*/  LEPC R20, `(.L_x_14951) ;  /* 0x000000001014794e */ /* 0x000fce0000000000 */
[----:B01--4-:R-:W-:Y:S05]  /*2d62a0*/  CALL.ABS.NOINC R8 ;  /* 0x0000000008007343 */ /* 0x013fea0003c00000 */
.L_x_14951:
[----:B------:R-:W5:Y:S02]  /*2d62b0*/  LDL R0, [UR45] ;  /* 0x0000002dff007983 */ /* 0x000f640008100800 */
.L_x_14936:
[----:B------:R-:W-:Y:S05]  /*2d62c0*/  BSYNC.RECONVERGENT B11 ;  /* 0x00000000000b7941 */ /* 0x000fea0003800200 */
.L_x_14935:
[----:B-----5:R-:W-:Y:S01]  /*2d62d0*/  ISETP.NE.AND P0, PT, R0, RZ, PT ;  /* 0x000000ff0000720c */ /* 0x020fe20003f05270 */
[----:B-1----:R-:W-:Y:S02]  /*2d62e0*/  IMAD.MOV.U32 R4, RZ, RZ, R22 ;  /* 0x000000ffff047224 */ /* 0x002fe400078e0016 */
[----:B------:R-:W-:-:S10]  /*2d62f0*/  IMAD.MOV.U32 R5, RZ, RZ, 0x0 ;  /* 0x00000000ff057424 */ /* 0x000fd400078e00ff */
[----:B------:R-:W-:Y:S05]  /*2d6300*/  @P0 BREAK B6 ;  /* 0x0000000000060942 */ /* 0x000fea0003800000 */
[----:B------:R-:W-:Y:S05]  /*2d6310*/  @P0 BREAK B7 ;  /* 0x0000000000070942 */ /* 0x000fea0003800000 */
[----:B------:R-:W-:Y:S05]  /*2d6320*/  @P0 BREAK B8 ;  /* 0x0000000000080942 */ /* 0x000fea0003800000 */
[----:B------:R-:W-:Y:S05]  /*2d6330*/  @P0 BREAK B9 ;  /* 0x0000000000090942 */ /* 0x000fea0003800000 */
[----:B0-----:R-:W-:Y:S05]  /*2d6340*/  @P0 RET.REL.NODEC R4 `(_Z5entryPcS_PiPxS1_S0_S0_P19HostDeviceInterfacei) ;  /* 0xffffd29c042c0950 */ /* 0x001fea0003c3ffff */
[----:B------:R-:W0:Y:S01]  /*2d6350*/  S2UR UR5, SR_CgaCtaId ;  /* 0x00000000000579c3 */ /* 0x000e220000008800 */
[----:B------:R-:W-:Y:S02]  /*2d6360*/  UMOV UR4, 0x400 ;  /* 0x0000040000047882 */ /* 0x000fe40000000000 */
[----:B0-----:R-:W-:-:S09]  /*2d6370*/  ULEA UR4, UR5, UR4, 0x18 ;  /* 0x0000000405047291 */ /* 0x001fd2000f8ec0ff */
[----:B------:R-:W0:Y:S02]  /*2d6380*/  LDS.64 R4, [UR4] ;  /* 0x00000004ff047984 */ /* 0x000e240008000a00 */
[----:B0-----:R-:W-:-:S05]  /*2d6390*/  IMAD.WIDE R4, R31, 0x10, R4 ;  /* 0x000000101f047825 */ /* 0x001fca00078e0204 */
[----:B------:R-:W2:Y:S02]  /*2d63a0*/  LD.E R59, desc[UR36][R4.64+0xc] ;  /* 0x00000c24043b7980 */ /* 0x000ea4000c101900 */
[----:B--2---:R-:W-:-:S13]  /*2d63b0*/  ISETP.GE.AND P0, PT, R59, 0x1, PT ;  /* 0x000000013b00780c */ /* 0x004fda0003f06270 */
[----:B------:R-:W-:Y:S05]  /*2d63c0*/  @!P0 BRA `(.L_x_13340) ;  /* 0x0000000400f48947 */ /* 0x000fea0003800000 */
[----:B------:R-:W-:-:S07]  /*2d63d0*/  IMAD.MOV.U32 R60, RZ, RZ, RZ ;  /* 0x000000ffff3c7224 */ /* 0x000fce00078e00ff */
.L_x_14960:
[----:B------:R-:W-:Y:S01]  /*2d63e0*/  ISETP.NE.AND P1, PT, R31, -0x1, PT ;  /* 0xffffffff1f00780c */ /* 0x000fe20003f25270 */
[----:B------:R-:W-:Y:S05]  /*2d63f0*/  YIELD ;  /* 0x0000000000007946 */ /* 0x000fea0003800000 */
[----:B------:R-:W-:Y:S07]  /*2d6400*/  BSSY.RECONVERGENT B0, `(.L_x_14952) ;  /* 0x000005c000007945 */ /* 0x000fee0003800200 */
[----:B------:R-:W-:Y:S01]  /*2d6410*/  @!P1 IMAD.MOV.U32 R0, RZ, RZ, 0x5368 ;  /* 0x00005368ff009424 */ /* 0x000fe200078e00ff */
[----:B------:R-:W-:Y:S01]  /*2d6420*/  @!P1 PLOP3.LUT P0, PT, PT, PT, PT, 0x8, 0x80 ;  /* 0x000000000080981c */ /* 0x000fe20003f0e170 */
[----:B------:R-:W-:-:S03]  /*2d6430*/  @!P1 IMAD.MOV.U32 R55, RZ, RZ, RZ ;  /* 0x000000ffff379224 */ /* 0x000fc600078e00ff */
[----:B------:R0:W-:Y:S01]  /*2d6440*/  @!P1 STL [UR45], R0 ;  /* 0x00000000ff009987 */ /* 0x0001e2000810082d */
[----:B------:R-:W-:Y:S08]  /*2d6450*/  @!P1 BRA `(.L_x_14953) ;  /* 0x0000000400589947 */ /* 0x000ff00003800000 */
        /* <DEDUP_REMOVED lines=50> */
.L_x_14956:
[----:B------:R-:W-:Y:S05]  /*2d6780*/  BSYNC.RECONVERGENT B1 ;  /* 0x0000000000017941 */ /* 0x000fea0003800200 */
.L_x_14955:
        /* <DEDUP_REMOVED lines=26> */
.L_x_14958:
[----:B------:R-:W-:Y:S05]  /*2d6930*/  BSYNC.RECONVERGENT B1 ;  /* 0x0000000000017941 */ /* 0x000fea0003800200 */
.L_x_14957:
[----:B------:R2:W-:Y:S01]  /*2d6940*/  STL [UR45], R0 ;  /* 0x00000000ff007987 */ /* 0x0005e2000810082d */
[----:B------:R-:W-:Y:S01]  /*2d6950*/  ISETP.EQ.AND P0, PT, R0, RZ, PT ;  /* 0x000000ff0000720c */ /* 0x000fe20003f02270 */
[----:B------:R-:W-:Y:S01]  /*2d6960*/  IMAD.MOV.U32 R55, RZ, RZ, RZ ;  /* 0x000000ffff377224 */ /* 0x000fe200078e00ff */
[----:B------:R-:W-:Y:S11]  /*2d6970*/  BRA `(.L_x_14953) ;  /* 0x0000000000107947 */ /* 0x000ff60003800000 */
.L_x_14954:
[----:B------:R-:W-:-:S05]  /*2d6980*/  LEA R4, P0, R60, R8, 0x2 ;  /* 0x000000083c047211 */ /* 0x000fca00078010ff */
[----:B------:R-:W-:-:S05]  /*2d6990*/  IMAD.X R5, RZ, RZ, R9, P0 ;  /* 0x000000ffff057224 */ /* 0x000fca00000e0609 */
[----:B------:R1:W5:Y:S01]  /*2d69a0*/  LD.E R55, desc[UR36][R4.64+0x20] ;  /* 0x0000202404377980 */ /* 0x000362000c101900 */
[----:B------:R-:W-:-:S13]  /*2d69b0*/  PLOP3.LUT P0, PT, PT, PT, PT, 0x80, 0x8 ;  /* 0x000000000008781c */ /* 0x000fda0003f0f070 */
.L_x_14953:
[----:B------:R-:W-:Y:S05]  /*2d69c0*/  BSYNC.RECONVERGENT B0 ;  /* 0x0000000000007941 */ /* 0x000fea0003800200 */
.L_x_14952:
[----:B01----:R-:W-:Y:S01]  /*2d69d0*/  IMAD.MOV.U32 R4, RZ, RZ, R22 ;  /* 0x000000ffff047224 */ /* 0x003fe200078e0016 */
[----:B------:R-:W-:Y:S05]  /*2d69e0*/  @!P0 BREAK B6 ;  /* 0x0000000000068942 */ /* 0x000fea0003800000 */
[----:B------:R-:W-:Y:S01]  /*2d69f0*/  IMAD.MOV.U32 R5, RZ, RZ, 0x0 ;  /* 0x00000000ff057424 */ /* 0x000fe200078e00ff */
[----:B------:R-:W-:Y:S05]  /*2d6a00*/  @!P0 BREAK B7 ;  /* 0x0000000000078942 */ /* 0x000fea0003800000 */
[----:B------:R-:W-:Y:S05]  /*2d6a10*/  @!P0 BREAK B8 ;  /* 0x0000000000088942 */ /* 0x000fea0003800000 */
[----:B------:R-:W-:Y:S05]  /*2d6a20*/  @!P0 BREAK B9 ;  /* 0x0000000000098942 */ /* 0x000fea0003800000 */
[----:B--2--5:R-:W-:Y:S05]  /*2d6a30*/  @!P0 RET.REL.NODEC R4 `(_Z5entryPcS_PiPxS1_S0_S0_P19HostDeviceInterfacei) ;  /* 0xffffd29404708950 */ /* 0x024fea0003c3ffff */
[----:B------:R-:W0:Y:S01]  /*2d6a40*/  LDC R56, c[0x0][0x380] ;  /* 0x0000e000ff387b82 */ /* 0x000e220000000800 */
[----:B------:R-:W-:Y:S04]  /*2d6a50*/  BSSY B0, `(.L_x_14959) ;  /* 0x0000008000007945 */ /* 0x000fe80003800000 */
[----:B------:R-:W-:Y:S05]  /*2d6a60*/  BMOV.32.CLEAR RZ, B5 ;  /* 0x0000000005ff7355 */ /* 0x000fea0000100000 */
[----:B------:R-:W1:Y:S05]  /*2d6a70*/  BMOV.32.CLEAR R61, B0 ;  /* 0x00000000003d7355 */ /* 0x000e6a0000100000 */
[----:B------:R-:W2:Y:S01]  /*2d6a80*/  LDC R57, c[0x0][0x384] ;  /* 0x0000e100ff397b82 */ /* 0x000ea20000000800 */
[----:B------:R-:W-:Y:S05]  /*2d6a90*/  BMOV.32.CLEAR RZ, B11 ;  /* 0x000000000bff7355 */ /* 0x000fea0000100000 */
[----:B-1----:R-:W-:-:S07]  /*2d6aa0*/  MOV R42, 0x2d6ac0 ;  /* 0x002d6ac0002a7802 */ /* 0x002fce0000000f00 */
[----:B0-2---:R-:W-:Y:S05]  /*2d6ab0*/  CALL.REL.NOINC `($_Z5entryPcS_PiPxS1_S0_S0_P19HostDeviceInterfacei$_Z47edu_syr_pcpratts_rootbeer_runtime_HamaPeer_sendPciiPi) ;  /* 0xffffe2a400c87944 */ /* 0x005fea0003c3ffff */
[----:B------:R0:W-:Y:S05]  /*2d6ac0*/  BMOV.32 B11, R61 ;  /* 0x0000003d0b007356 */ /* 0x0001ea0000000000 */
[----:B------:R-:W-:Y:S05]  /*2d6ad0*/  BSYNC B11 ;  /* 0x00000000000b7941 */ /* 0x000fea0003800000 */
.L_x_14959:
        /* <DEDUP_REMOVED lines=8> */
[----:B0-----:R-:W-:Y:S05]  /*2d6b60*/  @P0 RET.REL.NODEC R4 `(_Z5entryPcS_PiPxS1_S0_S0_P19HostDeviceInterfacei) ;  /* 0xffffd29404240950 */ /* 0x001fea0003c3ffff */
[----:B------:R-:W-:-:S05]  /*2d6b70*/  VIADD R60, R60, 0x1 ;  /* 0x000000013c3c7836 */ /* 0x000fca0000000000 */
[----:B------:R-:W-:-:S13]  /*2d6b80*/  ISETP.NE.AND P0, PT, R60, R59, PT ;  /* 0x0000003b3c00720c */ /* 0x000fda0003f05270 */
[----:B------:R-:W-:Y:S05]  /*2d6b90*/  @P0 BRA `(.L_x_14960) ;  /* 0xfffffff800100947 */ /* 0x000fea000383ffff */
.L_x_13340:
[----:B------:R-:W-:Y:S05]  /*2d6ba0*/  BSYNC B6 ;  /* 0x0000000000067941 */ /* 0x000fea0003800000 */
.L_x_13339:
[----:B------:R-:W-:Y:S01]  /*2d6bb0*/  VIADD R16, R16, 0x1 ;  /* 0x0000000110107836 */ /* 0x000fe20000000000 */
[----:B------:R-:W-:Y:S06]  /*2d6bc0*/  BRA `(.L_x_14961) ;  /* 0xfffffb0800487947 */ /* 0x000fec000383ffff */
.L_x_13331:
[----:B------:R-:W-:Y:S05]  /*2d6bd0*/  BSYNC B7 ;  /* 0x0000000000077941 */ /* 0x000fea0003800000 */
.L_x_12948:
[----:B------:R-:W-:Y:S05]  /*2d6be0*/  BSYNC B8 ;  /* 0x0000000000087941 */ /* 0x000fea0003800000 */
.L_x_12947:
[----:B------:R-:W-:Y:S01]  /*2d6bf0*/  BSSY B7, `(.L_x_14962) ;  /* 0x000009f000077945 */ /* 0x000fe20003800000 */
[----:B------:R-:W-:Y:S01]  /*2d6c00*/  IMAD.MOV.U32 R32, RZ, RZ, RZ ;  /* 0x000000ffff207224 */ /* 0x000fe200078e00ff */
[----:B------:R-:W-:Y:S01]  /*2d6c10*/  PRMT R0, RZ, 0x7610, R0 ;  /* 0x00007610ff007816 */ /* 0x000fe20000000000 */
[----:B------:R-:W-:-:S07]  /*2d6c20*/  IMAD.MOV.U32 R16, RZ, RZ, RZ ;  /* 0x000000ffff107224 */ /* 0x000fce00078e00ff */
.L_x_14975:
[----:B------:R-:W-:Y:S01]  /*2d6c30*/  ISETP.NE.AND P0, PT, R32, 0x186a0, PT ;  /* 0x000186a02000780c */ /* 0x000fe20003f05270 */
[----:B------:R-:W-:-:S12]  /*2d6c40*/  YIELD ;  /* 0x0000000000007946 */ /* 0x000fd80003800000 */
[----:B------:R-:W-:Y:S05]  /*2d6c50*/  @!P0 BRA `(.L_x_14963) ;  /* 0x0000000800608947 */ /* 0x000fea0003800000 */
[----:B------:R-:W-:Y:S01]  /*2d6c60*/  LOP3.LUT P0, RZ, R0, 0xff, RZ, 0xc0, !PT ;  /* 0x000000ff00ff7812 */ /* 0x000fe2000780c0ff */
[----:B------:R-:W-:Y:S05]  /*2d6c70*/  WARPSYNC.ALL ;  /* 0x0000000000007948 */ /* 0x000fea0003800000 */
[----:B------:R-:W-:Y:S07]  /*2d6c80*/  BAR.SYNC.DEFER_BLOCKING 0x0 ;  /* 0x0000000000007b1d */ /* 0x000fee0000010000 */
[----:B------:R-:W-:Y:S05]  /*2d6c90*/  @P0 BRA `(.L_x_14963) ;  /* 0x0000000800500947 */ /* 0x000fea0003800000 */
[----:B------:R-:W0:Y:S02]  /*2d6ca0*/  LDC.64 R30, c[0x4][0x10] ;  /* 0x01000400ff1e7b82 */ /* 0x000e240000000a00 */
[----:B0-----:R-:W2:Y:S01]  /*2d6cb0*/  LDG.E.64 R4, desc[UR36][R30.64] ;  /* 0x000000241e047981 */ /* 0x001ea2000c1e1b00 */
[----:B------:R-:W-:Y:S02]  /*2d6cc0*/  IMAD.MOV.U32 R6, RZ, RZ, -0x1 ;  /* 0xffffffffff067424 */ /* 0x000fe400078e00ff */
[----:B------:R-:W-:-:S05]  /*2d6cd0*/  IMAD.MOV.U32 R7, RZ, RZ, R17 ;  /* 0x000000ffff077224 */ /* 0x000fca00078e0011 */
[----:B--2---:R-:W2:Y:S01]  /*2d6ce0*/  ATOM.E.CAS.STRONG.GPU PT, R4, [R4+0x4], R6, R7 ;  /* 0x000004060404738b */ /* 0x004ea200001ee107 */
[----:B------:R-:W-:Y:S01]  /*2d6cf0*/  BSSY B6, `(.L_x_14964) ;  /* 0x000008b000067945 */ /* 0x000fe20003800000 */
[C---:B--2---:R-:W-:Y:S02]  /*2d6d00*/  ISETP.NE.AND P0, PT, R4.reuse, R17, PT ;  /* 0x000000110400720c */ /* 0x044fe40003f05270 */
[----:B------:R-:W-:-:S13]  /*2d6d10*/  ISETP.NE.AND P1, PT, R4, -0x1, PT ;  /* 0xffffffff0400780c */ /* 0x000fda0003f25270 */
[----:B------:R-:W-:Y:S05]  /*2d6d20*/  @P0 BRA P1, `(.L_x_14965) ;  /* 0x00000008000c0947 */ /* 0x000fea0000800000 */
[----:B------:R-:W2:Y:S04]  /*2d6d30*/  LDG.E.64 R8, desc[UR36][R30.64] ;  /* 0x000000241e087981 */ /* 0x000ea8000c1e1b00 */
[----:B--2---:R-:W2:Y:S01]  /*2d6d40*/  LD.E.U8.STRONG.SYS R0, desc[UR36][R8.64] ;  /* 0x0000002408007980 */ /* 0x004ea2000c115100 */
[----:B------:R-:W-:Y:S01]  /*2d6d50*/  BSSY.RECONVERGENT B8, `(.L_x_14966) ;  /* 0x0000011000087945 */ /* 0x000fe20003800200 */
[----:B--2---:R-:W-:-:S13]  /*2d6d60*/  ISETP.NE.AND P0, PT, R0, RZ, PT ;  /* 0x000000ff0000720c */ /* 0x004fda0003f05270 */
[----:B------:R-:W-:Y:S05]  /*2d6d70*/  @!P0 BRA `(.L_x_14967) ;  /* 0x0000000000388947 */ /* 0x000fea0003800000 */
[----:B------:R-:W2:Y:S01]  /*2d6d80*/  LD.E.STRONG.SYS R13, desc[UR36][R8.64+0x4] ;  /* 0x00000424080d7980 */ /* 0x000ea2000c115900 */
[----:B------:R-:W-:Y:S01]  /*2d6d90*/  IMAD.MOV.U32 R12, RZ, RZ, R17 ;  /* 0x000000ffff0c7224 */ /* 0x000fe200078e0011 */
        /* <DEDUP_REMOVED lines=11> */
.L_x_14968:
[----:B------:R0:W5:Y:S02]  /*2d6e50*/  LDG.E.64 R8, desc[UR36][R30.64] ;  /* 0x000000241e087981 */ /* 0x000164000c1e1b00 */
.L_x_14967:
[----:B------:R-:W-:Y:S05]  /*2d6e60*/  BSYNC.RECONVERGENT B8 ;  /* 0x0000000000087941 */ /* 0x000fea0003800200 */
.L_x_14966:
[----:B------:R-:W-:Y:S01]  /*2d6e70*/  BSSY B0, `(.L_x_14969) ;  /* 0x0000009000007945 */ /* 0x000fe20003800000 */
[----:B------:R-:W-:-:S07]  /*2d6e80*/  IMAD.MOV.U32 R0, RZ, RZ, RZ ;  /* 0x000000ffff007224 */ /* 0x000fce00078e00ff */
.L_x_14970:
        /* <DEDUP_REMOVED lines=8> */
.L_x_14969:
[----:B------:R-:W-:Y:S02]  /*2d6f10*/  IMAD.MOV.U32 R3, RZ, RZ, 0xb ;  /* 0x0000000bff037424 */ /* 0x000fe400078e00ff */
[----:B------:R-:W-:Y:S02]  /*2d6f20*/  IMAD.MOV.U32 R5, RZ, RZ, 0x8 ;  /* 0x00000008ff057424 */ /* 0x000fe400078e00ff */
[----:B------:R-:W-:Y:S01]  /*2d6f30*/  IMAD.MOV.U32 R4, RZ, RZ, 0x1 ;  /* 0x00000001ff047424 */ /* 0x000fe200078e00ff */
        /* <DEDUP_REMOVED lines=20> */
.L_x_14973:
[----:B------:R-:W0:Y:S01]  /*2d7080*/  LDC.64 R4, c[0x4][0x10] ;  /* 0x01000400ff047b82 */ /* 0x000e220000000a00 */
        /* <DEDUP_REMOVED lines=10> */
[----:B0-----:R0:W5:Y:S01]  /*2d7130*/  LDG.E.64 R30, desc[UR36][R4.64] ;  /* 0x00000024041e7981 */ /* 0x001162000c1e1b00 */
[----:B------:R-:W-:-:S13]  /*2d7140*/  ISETP.NE.AND P0, PT, R0, 0x7530, PT ;  /* 0x000075300000780c */ /* 0x000fda0003f05270 */
[----:B0-----:R-:W-:Y:S05]  /*2d7150*/  @!P0 BRA `(.L_x_14972) ;  /* 0x0000000000ac8947 */ /* 0x001fea0003800000 */
        /* <DEDUP_REMOVED lines=43> */
.L_x_14972:
[----:B------:R-:W-:Y:S05]  /*2d7410*/  BSYNC B0 ;  /* 0x0000000000007941 */ /* 0x000fea0003800000 */
.L_x_14971:
[----:B------:R-:W-:Y:S02]  /*2d7420*/  IMAD.MOV.U32 R3, RZ, RZ, 0x21 ;  /* 0x00000021ff037424 */ /* 0x000fe400078e00ff */
[----:B------:R-:W-:Y:S02]  /*2d7430*/  IMAD.MOV.U32 R5, RZ, RZ, 0x8 ;  /* 0x00000008ff057424 */ /* 0x000fe400078e00ff */
[----:B------:R-:W-:Y:S01]  /*2d7440*/  IMAD.MOV.U32 R7, RZ, RZ, -0x1 ;  /* 0xffffffffff077424 */ /* 0x000fe200078e00ff */
[----:B-----5:R0:W-:Y:S01]  /*2d7450*/  ST.E.STRONG.SYS desc[UR36][R30.64+0xc], R3 ;  /* 0x00000c031e007985 */ /* 0x0201e2000c115924 */
[----:B------:R-:W-:-:S03]  /*2d7460*/  IMAD.MOV.U32 R0, RZ, RZ, 0x1 ;  /* 0x00000001ff007424 */ /* 0x000fc600078e00ff */
        /* <DEDUP_REMOVED lines=15> */
.L_x_14965:
[C---:B------:R-:W-:Y:S01]  /*2d7560*/  ISETP.GT.AND P0, PT, R16.reuse, 0x31, PT ;  /* 0x000000311000780c */ /* 0x040fe20003f04270 */
[----:B------:R-:W-:Y:S01]  /*2d7570*/  VIADD R16, R16, 0x1 ;  /* 0x0000000110107836 */ /* 0x000fe20000000000 */
[----:B------:R-:W-:-:S04]  /*2d7580*/  PRMT R0, RZ, 0x7610, R0 ;  /* 0x00007610ff007816 */ /* 0x000fc80000000000 */
[----:B------:R-:W-:-:S07]  /*2d7590*/  SEL R16, R16, RZ, !P0 ;  /* 0x000000ff10107207 */ /* 0x000fce0004000000 */
.L_x_14974:
[----:B------:R-:W-:Y:S05]  /*2d75a0*/  BSYNC B6 ;  /* 0x0000000000067941 */ /* 0x000fea0003800000 */
.L_x_14964:
[----:B------:R-:W-:Y:S01]  /*2d75b0*/  ISETP.GE.AND P0, PT, R16, 0x64, PT ;  /* 0x000000641000780c */ /* 0x000fe20003f06270 */
[----:B------:R-:W-:-:S12]  /*2d75c0*/  VIADD R32, R32, 0x1 ;  /* 0x0000000120207836 */ /* 0x000fd80000000000 */
[----:B------:R-:W-:Y:S05]  /*2d75d0*/  @!P0 BRA `(.L_x_14975) ;  /* 0xfffffff400948947 */ /* 0x000fea000383ffff */
.L_x_14963:
[----:B------:R-:W-:Y:S05]  /*2d75e0*/  BSYNC B7 ;  /* 0x0000000000077941 */ /* 0x000fea0003800000 */
.L_x_14962:
[----:B------:R-:W2:Y:S01]  /*2d75f0*/  LDL R0, [UR45] ;  /* 0x0000002dff007983 */ /* 0x000ea20008100800 */
[----:B------:R-:W-:Y:S02]  /*2d7600*/  IMAD.MOV.U32 R4, RZ, RZ, R22 ;  /* 0x000000ffff047224 */ /* 0x000fe400078e0016 */
[----:B------:R-:W-:Y:S01]  /*2d7610*/  IMAD.MOV.U32 R5, RZ, RZ, 0x0 ;  /* 0x00000000ff057424 */ /* 0x000fe200078e00ff */
[----:B--2---:R-:W-:-:S13]  /*2d7620*/  ISETP.NE.AND P0, PT, R0, RZ, PT ;  /* 0x000000ff0000720c */ /* 0x004fda0003f05270 */
[----:B------:R-:W-:Y:S05]  /*2d7630*/  @P0 BREAK B9 ;  /* 0x0000000000090942 */ /* 0x000fea0003800000 */
[----:B------:R-:W-:Y:S05]  /*2d7640*/  @P0 RET.REL.NODEC R4 `(_Z5entryPcS_PiPxS1_S0_S0_P19HostDeviceInterfacei) ;  /* 0xffffd288046c0950 */ /* 0x000fea0003c3ffff */
        /* <DEDUP_REMOVED lines=14> */
.L_x_14977:
[----:B------:R-:W-:Y:S05]  /*2d7730*/  BSYNC.RECONVERGENT B0 ;  /* 0x0000000000007941 */ /* 0x000fea0003800200 */
.L_x_14976:
[----:B------:R-:W-:Y:S01]  /*2d7740*/  IMAD.MOV.U32 R6, RZ, RZ, R22 ;  /* 0x000000ffff067224 */ /* 0x000fe200078e0016 */
[----:B------:R-:W-:Y:S05]  /*2d7750*/  @!P1 BREAK B9 ;  /* 0x0000000000099942 */ /* 0x000fea0003800000 */
[----:B------:R-:W-:-:S04]  /*2d7760*/  IMAD.MOV.U32 R7, RZ, RZ, 0x0 ;  /* 0x00000000ff077424 */ /* 0x000fc800078e00ff */
        /* <DEDUP_REMOVED lines=18> */
[----:B0-----:R-:W2:Y:S02]  /*2d7890*/  LD.E R11, desc[UR36][R6.64+0xc] ;  /* 0x00000c24060b7980 */ /* 0x001ea4000c101900 */
        /* <DEDUP_REMOVED lines=45> */
.L_x_14982:
[----:B------:R-:W-:Y:S05]  /*2d7b70*/  BSYNC.RECONVERGENT B1 ;  /* 0x0000000000017941 */ /* 0x000fea0003800200 */
.L_x_14981:
        /* <DEDUP_REMOVED lines=27> */
.L_x_14984:
[----:B------:R-:W-:Y:S05]  /*2d7d30*/  BSYNC.RECONVERGENT B1 ;  /* 0x0000000000017941 */ /* 0x000fea0003800200 */
.L_x_14983:
[----:B------:R1:W-:Y:S01]  /*2d7d40*/  STL [UR45], R6 ;  /* 0x00000006ff007987 */ /* 0x0003e2000810082d */
[----:B------:R-:W-:Y:S02]  /*2d7d50*/  ISETP.EQ.AND P0, PT, R6, RZ, PT ;  /* 0x000000ff0600720c */ /* 0x000fe40003f02270 */
[----:B0-----:R-:W-:Y:S01]  /*2d7d60*/  CS2R R4, SRZ ;  /* 0x0000000000047805 */ /* 0x001fe2000001ff00 */
[----:B------:R-:W-:Y:S10]  /*2d7d70*/  BRA `(.L_x_14979) ;  /* 0x00000000000c7947 */ /* 0x000ff40003800000 */
.L_x_14980:
[----:B------:R-:W2:Y:S01]  /*2d7d80*/  LD.E R4, desc[UR36][R6.64+0x20] ;  /* 0x0000202406047980 */ /* 0x000ea2000c101900 */
[----:B------:R-:W-:Y:S01]  /*2d7d90*/  PLOP3.LUT P0, PT, PT, PT, PT, 0x80, 0x8 ;  /* 0x000000000008781c */ /* 0x000fe20003f0f070 */
[----:B--2---:R-:W-:-:S12]  /*2d7da0*/  IMAD.WIDE R4, R4, 0x10, RZ ;  /* 0x0000001004047825 */ /* 0x004fd800078e02ff */
.L_x_14979:
[----:B------:R-:W-:Y:S05]  /*2d7db0*/  BSYNC.RECONVERGENT B0 ;  /* 0x0000000000007941 */ /* 0x000fea0003800200 */
.L_x_14978:
[----:B-1----:R-:W-:Y:S01]  /*2d7dc0*/  IMAD.MOV.U32 R6, RZ, RZ, R22 ;  /* 0x000000ffff067224 */ /* 0x002fe200078e0016 */
[----:B------:R-:W-:Y:S05]  /*2d7dd0*/  @!P0 BREAK B9 ;  /* 0x0000000000098942 */ /* 0x000fea0003800000 */
[----:B------:R-:W-:-:S04]  /*2d7de0*/  IMAD.MOV.U32 R7, RZ, RZ, 0x0 ;  /* 0x00000000ff077424 */ /* 0x000fc800078e00ff */
[----:B0----5:R-:W-:Y:S05]  /*2d7df0*/  @!P0 RET.REL.NODEC R6 `(_Z5entryPcS_PiPxS1_S0_S0_P19HostDeviceInterfacei) ;  /* 0xffffd28006808950 */ /* 0x021fea0003c3ffff */
[----:B------:R-:W0:Y:S02]  /*2d7e00*/  LDS.64 R6, [R3] ;  /* 0x0000000003067984 */ /* 0x000e240000000a00 */
[----:B0-----:R-:W-:-:S05]  /*2d7e10*/  IADD3 R4, P0, PT, R6, R4, RZ ;  /* 0x0000000406047210 */ /* 0x001fca0007f1e0ff */
[----:B------:R-:W-:-:S05]  /*2d7e20*/  IMAD.X R5, R7, 0x1, R5, P0 ;  /* 0x0000000107057824 */ /* 0x000fca00000e0605 */
[----:B------:R0:W5:Y:S01]  /*2d7e30*/  LD.E R20, desc[UR36][R4.64+0xc] ;  /* 0x00000c2404147980 */ /* 0x000162000c101900 */
[----:B------:R-:W1:Y:S01]  /*2d7e40*/  LDC R8, c[0x0][0x380] ;  /* 0x0000e000ff087b82 */ /* 0x000e620000000800 */
[----:B------:R-:W-:Y:S04]  /*2d7e50*/  BSSY B0, `(.L_x_14985) ;  /* 0x0000005000007945 */ /* 0x000fe80003800000 */
[----:B------:R-:W-:Y:S05]  /*2d7e60*/  BMOV.32.CLEAR RZ, B5 ;  /* 0x0000000005ff7355 */ /* 0x000fea0000100000 */
[----:B------:R-:W-:Y:S01]  /*2d7e70*/  MOV R0, 0x2d7ea0 ;  /* 0x002d7ea000007802 */ /* 0x000fe20000000f00 */
[----:B------:R-:W2:Y:S06]  /*2d7e80*/  LDC R9, c[0x0][0x384] ;  /* 0x0000e100ff097b82 */ /* 0x000eac0000000800 */
[----:B012--5:R-:W-:Y:S05]  /*2d7e90*/  CALL.REL.NOINC `($_Z5entryPcS_PiPxS1_S0_S0_P19HostDeviceInterfacei$_Z36double__array__array_new_multi_arrayPciiPi) ;  /* 0xffffd68000247944 */ /* 0x027fea0003c3ffff */
[----:B------:R-:W-:Y:S05]  /*2d7ea0*/  BSYNC B0 ;  /* 0x0000000000007941 */ /* 0x000fea0003800000 */
.L_x_14985:
[----:B------:R-:W2:Y:S01]  /*2d7eb0*/  LDL R0, [UR45] ;  /* 0x0000002dff007983 */ /* 0x000ea20008100800 */
[----:B------:R-:W0:Y:S01]  /*2d7ec0*/  S2UR UR5, SR_CgaCtaId ;  /* 0x00000000000579c3 */ /* 0x000e220000008800 */
[----:B------:R-:W-:Y:S01]  /*2d7ed0*/  UMOV UR4, 0x400 ;  /* 0x0000040000047882 */ /* 0x000fe20000000000 */
[----:B------:R-:W-:Y:S02]  /*2d7ee0*/  IMAD.MOV.U32 R10, RZ, RZ, R22 ;  /* 0x000000ffff0a7224 */ /* 0x000fe400078e0016 */
[----:B------:R-:W-:Y:S01]  /*2d7ef0*/  IMAD.MOV.U32 R11, RZ, RZ, 0x0 ;  /* 0x00000000ff0b7424 */ /* 0x000fe200078e00ff */
[----:B0-----:R-:W-:-:S06]  /*2d7f00*/  ULEA UR4, UR5, UR4, 0x18 ;  /* 0x0000000405047291 */ /* 0x001fcc000f8ec0ff */
[----:B------:R-:W-:-:S05]  /*2d7f10*/  IMAD.U32 R8, RZ, RZ, UR4 ;  /* 0x00000004ff087e24 */ /* 0x000fca000f8e00ff */
[----:B------:R-:W0:Y:S01]  /*2d7f20*/  LDS.128 R4, [R8] ;  /* 0x0000000008047984 */ /* 0x000e220000000c00 */
[----:B--2---:R-:W-:-:S13]  /*2d7f30*/  ISETP.NE.AND P0, PT, R0, RZ, PT ;  /* 0x000000ff0000720c */ /* 0x004fda0003f05270 */
[----:B------:R-:W-:Y:S05]  /*2d7f40*/  @P0 BREAK B9 ;  /* 0x0000000000090942 */ /* 0x000fea0003800000 */
[----:B0-----:R-:W-:Y:S05]  /*2d7f50*/  @P0 RET.REL.NODEC R10 `(_Z5entryPcS_PiPxS1_S0_S0_P19HostDeviceInterfacei) ;  /* 0xffffd2800a280950 */ /* 0x001fea0003c3ffff */
[----:B------:R-:W-:-:S06]  /*2d7f60*/  IMAD.WIDE R10, R25, 0x10, R4 ;  /* 0x00000010190a7825 */ /* 0x000fcc00078e0204 */
        /* <DEDUP_REMOVED lines=20> */
[----:B------:R-:W-:Y:S01]  /*2d80b0*/  BSSY B0, `(.L_x_14986) ;  /* 0x0000124000007945 */ /* 0x000fe20003800000 */
[----:B--2---:R-:W-:Y:S02]  /*2d80c0*/  IADD3 R13, P1, P2, R3, 0x8, R10 ;  /* 0x00000008030d7810 */ /* 0x004fe40007a3e00a */
[--C-:B------:R-:W-:Y:S02]  /*2d80d0*/  SHF.R.U64 R33, R10, 0x4, R11.reuse ;  /* 0x000000040a217819 */ /* 0x100fe4000000120b */
[----:B------:R-:W-:Y:S02]  /*2d80e0*/  ISETP.GE.U32.AND P0, PT, R13, R6, PT ;  /* 0x000000060d00720c */ /* 0x000fe40003f06070 */
        /* <DEDUP_REMOVED lines=20> */
[----:B-1----:R-:W-:-:S11]  /*2d8230*/  IMAD.MOV.U32 R3, RZ, RZ, RZ ;  /* 0x000000ffff037224 */ /* 0x002fd600078e00ff */
[----:B------:R-:W-:Y:S05]  /*2d8240*/  @!P0 BRA `(.L_x_14989) ;  /* 0x0000000800d08947 */ /* 0x000fea0003800000 */
[----:B------:R-:W-:Y:S01]  /*2d8250*/  LOP3.LUT R3, R0, 0x7ffffffe, RZ, 0xc0, !PT ;  /* 0x7ffffffe00037812 */ /* 0x000fe200078ec0ff */
[----:B------:R-:W-:-:S07]  /*2d8260*/  IMAD.MOV.U32 R10, RZ, RZ, RZ ;  /* 0x000000ffff0a7224 */ /* 0x000fce00078e00ff */
.L_x_15005:
        /* <DEDUP_REMOVED lines=52> */
.L_x_14993:
[----:B------:R-:W-:Y:S05]  /*2d85b0*/  BSYNC.RECONVERGENT B3 ;  /* 0x0000000000037941 */ /* 0x000fea0003800200 */
.L_x_14992:
        /* <DEDUP_REMOVED lines=26> */
.L_x_14995:
[----:B------:R-:W-:Y:S05]  /*2d8760*/  BSYNC.RECONVERGENT B3 ;  /* 0x0000000000037941 */ /* 0x000fea0003800200 */
.L_x_14994:
[----:B------:R2:W-:Y:S01]  /*2d8770*/  STL [UR45], R6 ;  /* 0x00000006ff007987 */ /* 0x0005e2000810082d */
[----:B------:R-:W-:Y:S05]  /*2d8780*/  BRA `(.L_x_14996) ;  /* 0x00000000000c7947 */ /* 0x000fea0003800000 */
.L_x_14991:
[----:B------:R-:W-:-:S05]  /*2d8790*/  LEA R4, P0, R10, R12, 0x2 ;  /* 0x0000000c0a047211 */ /* 0x000fca00078010ff */
[----:B------:R-:W-:-:S05]  /*2d87a0*/  IMAD.X R5, RZ, RZ, R13, P0 ;  /* 0x000000ffff057224 */ /* 0x000fca00000e060d */
[----:B------:R0:W-:Y:S03]  /*2d87b0*/  ST.E desc[UR36][R4.64+0x20], RZ ;  /* 0x000020ff04007985 */ /* 0x0001e6000c101924 */
.L_x_14996:
[----:B------:R-:W-:Y:S05]  /*2d87c0*/  BSYNC.RECONVERGENT B2 ;  /* 0x0000000000027941 */ /* 0x000fea0003800200 */
.L_x_14990:
        /* <DEDUP_REMOVED lines=52> */
.L_x_15000:
[----:B------:R-:W-:Y:S01]  /*2d8b10*/  IMAD.MOV.U32 R4, RZ, RZ, 0x5272 ;  /* 0x00005272ff047424 */ /* 0x000fe200078e00ff */
[----:B------:R-:W-:Y:S01]  /*2d8b20*/  PLOP3.LUT P0, PT, PT, PT, PT, 0x8, 0x80 ;  /* 0x000000000080781c */ /* 0x000fe20003f0e170 */
[----:B------:R-:W-:-:S03]  /*2d8b30*/  IMAD.MOV.U32 R9, RZ, RZ, -0x1 ;  /* 0xffffffffff097424 */ /* 0x000fc600078e00ff */
[----:B------:R0:W-:Y:S09]  /*2d8b40*/  STL [UR45], R4 ;  /* 0x00000004ff007987 */ /* 0x0001f2000810082d */
.L_x_15001:
[----:B------:R-:W-:Y:S05]  /*2d8b50*/  BSYNC.RECONVERGENT B3 ;  /* 0x0000000000037941 */ /* 0x000fea0003800200 */
.L_x_14999:
        /* <DEDUP_REMOVED lines=25> */
.L_x_15003:
[----:B------:R-:W-:Y:S05]  /*2d8cf0*/  BSYNC.RECONVERGENT B3 ;  /* 0x0000000000037941 */ /* 0x000fea0003800200 */
.L_x_15002:
[----:B------:R2:W-:Y:S01]  /*2d8d00*/  STL [UR45], R6 ;  /* 0x00000006ff007987 */ /* 0x0005e2000810082d */
[----:B------:R-:W-:Y:S05]  /*2d8d10*/  BRA `(.L_x_15004) ;  /* 0x00000000000c7947 */ /* 0x000fea0003800000 */
.L_x_14998:
[----:B------:R-:W-:-:S05]  /*2d8d20*/  LEA R4, P0, R21, R12, 0x2 ;  /* 0x0000000c15047211 */ /* 0x000fca00078010ff */
[----:B------:R-:W-:-:S05]  /*2d8d30*/  IMAD.X R5, RZ, RZ, R13, P0 ;  /* 0x000000ffff057224 */ /* 0x000fca00000e060d */
[----:B------:R3:W-:Y:S03]  /*2d8d40*/  ST.E desc[UR36][R4.64+0x20], RZ ;  /* 0x000020ff04007985 */ /* 0x0007e6000c101924 */
.L_x_15004:
[----:B------:R-:W-:Y:S05]  /*2d8d50*/  BSYNC.RECONVERGENT B2 ;  /* 0x0000000000027941 */ /* 0x000fea0003800200 */
.L_x_14997:
[----:B------:R-:W-:-:S05]  /*2d8d60*/  VIADD R10, R10, 0x2 ;  /* 0x000000020a0a7836 */ /* 0x000fca0000000000 */
[----:B------:R-:W-:-:S13]  /*2d8d70*/  ISETP.NE.AND P0, PT, R10, R3, PT ;  /* 0x000000030a00720c */ /* 0x000fda0003f05270 */
[----:B------:R-:W-:Y:S05]  /*2d8d80*/  @P0 BRA `(.L_x_15005) ;  /* 0xfffffff400380947 */ /* 0x000fea000383ffff */
.L_x_14989:
[----:B------:R-:W-:Y:S05]  /*2d8d90*/  BSYNC B1 ;  /* 0x0000000000017941 */ /* 0x000fea0003800000 */
.L_x_14988:
        /* <DEDUP_REMOVED lines=49> */
.L_x_15008:
[----:B------:R-:W-:Y:S01]  /*2d90b0*/  IMAD.MOV.U32 R0, RZ, RZ, 0x5272 ;  /* 0x00005272ff007424 */ /* 0x000fe200078e00ff */
[----:B------:R-:W-:Y:S01]  /*2d90c0*/  PLOP3.LUT P0, PT, PT, PT, PT, 0x8, 0x80 ;  /* 0x000000000080781c */ /* 0x000fe20003f0e170 */
[----:B------:R-:W-:-:S03]  /*2d90d0*/  IMAD.MOV.U32 R11, RZ, RZ, -0x1 ;  /* 0xffffffffff0b7424 */ /* 0x000fc600078e00ff */
[----:B------:R0:W-:Y:S09]  /*2d90e0*/  STL [UR45], R0 ;  /* 0x00000000ff007987 */ /* 0x0001f2000810082d */
.L_x_15009:
[----:B------:R-:W-:Y:S05]  /*2d90f0*/  BSYNC.RECONVERGENT B1 ;  /* 0x0000000000017941 */ /* 0x000fea0003800200 */
.L_x_15007:
        /* <DEDUP_REMOVED lines=25> */
.L_x_15011:
[----:B------:R-:W-:Y:S05]  /*2d9290*/  BSYNC.RECONVERGENT B1 ;  /* 0x0000000000017941 */ /* 0x000fea0003800200 */
.L_x_15010:
[----:B------:R4:W-:Y:S01]  /*2d92a0*/  STL [UR45], R0 ;  /* 0x00000000ff007987 */ /* 0x0009e2000810082d */
[----:B------:R-:W-:Y:S05]  /*2d92b0*/  BRA `(.L_x_14987) ;  /* 0x00000000000c7947 */ /* 0x000fea0003800000 */
.L_x_15006:
[----:B------:R-:W-:-:S05]  /*2d92c0*/  LEA R4, P0, R3, R10, 0x2 ;  /* 0x0000000a03047211 */ /* 0x000fca00078010ff */
[----:B------:R-:W-:-:S05]  /*2d92d0*/  IMAD.X R5, RZ, RZ, R11, P0 ;  /* 0x000000ffff057224 */ /* 0x000fca00000e060b */
[----:B------:R0:W-:Y:S03]  /*2d92e0*/  ST.E desc[UR36][R4.64+0x20], RZ ;  /* 0x000020ff04007985 */ /* 0x0001e6000c101924 */
.L_x_14987:
[----:B------:R-:W-:Y:S05]  /*2d92f0*/  BSYNC B0 ;  /* 0x0000000000007941 */ /* 0x000fea0003800000 */
.L_x_14986:
[----:B------:R-:W-:Y:S01]  /*2d9300*/  ISETP.NE.AND P0, PT, R17, RZ, PT ;  /* 0x000000ff1100720c */ /* 0x000fe20003f05270 */
[----:B------:R-:W-:-:S12]  /*2d9310*/  BSSY B6, `(.L_x_15012) ;  /* 0x000127d000067945 */ /* 0x000fd80003800000 */
[----:B------:R-:W-:Y:S05]  /*2d9320*/  @P0 BRA `(.L_x_15013) ;  /* 0x0000012400ec0947 */ /* 0x000fea0003800000 */
[----:B------:R-:W-:Y:S01]  /*2d9330*/  BSSY B8, `(.L_x_15014) ;  /* 0x00000a3000087945 */ /* 0x000fe20003800000 */
[----:B------:R-:W-:Y:S01]  /*2d9340*/  IMAD.MOV.U32 R32, RZ, RZ, RZ ;  /* 0x000000ffff207224 */ /* 0x000fe200078e00ff */
[----:B-1--4-:R-:W-:Y:S01]  /*2d9350*/  PRMT R0, RZ, 0x7610, R0 ;  /* 0x00007610ff007816 */ /* 0x012fe20000000000 */
[----:B------:R-:W-:Y:S02]  /*2d9360*/  IMAD.MOV.U32 R30, RZ, RZ, RZ ;  /* 0x000000ffff1e7224 */ /* 0x000fe400078e00ff */
[----:B------:R-:W-:-:S07]  /*2d9370*/  IMAD.MOV.U32 R16, RZ, RZ, RZ ;  /* 0x000000ffff107224 */ /* 0x000fce00078e00ff */
.L_x_15027:
[----:B------:R-:W-:Y:S01]  /*2d9380*/  ISETP.NE.AND P0, PT, R32, 0x186a0, PT ;  /* 0x000186a02000780c */ /* 0x000fe20003f05270 */
[----:B------:R-:W-:-:S12]  /*2d9390*/  YIELD ;  /* 0x0000000000007946 */ /* 0x000fd80003800000 */
[----:B-----5:R-:W-:Y:S05]  /*2d93a0*/  @!P0 BRA `(.L_x_15015) ;  /* 0x00000008006c8947 */ /* 0x020fea0003800000 */
[----:B------:R-:W-:Y:S01]  /*2d93b0*/  LOP3.LUT P0, RZ, R0, 0xff, RZ, 0xc0, !PT ;  /* 0x000000ff00ff7812 */ /* 0x000fe2000780c0ff */
[----:B------:R-:W-:Y:S05]  /*2d93c0*/  WARPSYNC.ALL ;  /* 0x0000000000007948 */ /* 0x000fea0003800000 */
[----:B------:R-:W-:Y:S07]  /*2d93d0*/  BAR.SYNC.DEFER_BLOCKING 0x0 ;  /* 0x0000000000007b1d */ /* 0x000fee0000010000 */
[----:B------:R-:W-:Y:S05]  /*2d93e0*/  @P0 BRA `(.L_x_15015) ;  /* 0x00000008005c0947 */ /* 0x000fea0003800000 */
[----:B------:R-:W0:Y:S02]  /*2d93f0*/  LDC.64 R34, c[0x4][0x10] ;  /* 0x01000400ff227b82 */ /* 0x000e240000000a00 */
[----:B0--3--:R-:W3:Y:S01]  /*2d9400*/  LDG.E.64 R4, desc[UR36][R34.64] ;  /* 0x0000002422047981 */ /* 0x009ee2000c1e1b00 */
[----:B--2---:R-:W-:Y:S02]  /*2d9410*/  IMAD.MOV.U32 R6, RZ, RZ, -0x1 ;  /* 0xffffffffff067424 */ /* 0x004fe400078e00ff */
[----:B------:R-:W-:-:S05]  /*2d9420*/  IMAD.MOV.U32 R7, RZ, RZ, RZ ;  /* 0x000000ffff077224 */ /* 0x000fca00078e00ff */
[----:B---3--:R-:W2:Y:S01]  /*2d9430*/  ATOM.E.CAS.STRONG.GPU PT, R4, [R4+0x4], R6, R7 ;  /* 0x000004060404738b */ /* 0x008ea200001ee107 */
        /* <DEDUP_REMOVED lines=22> */
.L_x_15020:
[----:B------:R0:W5:Y:S02]  /*2d95a0*/  LDG.E.64 R8, desc[UR36][R34.64] ;  /* 0x0000002422087981 */ /* 0x000164000c1e1b00 */
.L_x_15019:
[----:B------:R-:W-:Y:S05]  /*2d95b0*/  BSYNC.RECONVERGENT B10 ;  /* 0x00000000000a7941 */ /* 0x000fea0003800200 */
.L_x_15018:
[----:B------:R-:W-:Y:S01]  /*2d95c0*/  BSSY B0, `(.L_x_15021) ;  /* 0x0000009000007945 */ /* 0x000fe20003800000 */
[----:B------:R-:W-:-:S07]  /*2d95d0*/  IMAD.MOV.U32 R0, RZ, RZ, RZ ;  /* 0x000000ffff007224 */ /* 0x000fce00078e00ff */
.L_x_15022:
        /* <DEDUP_REMOVED lines=8> */
.L_x_15021:
[----:B------:R-:W-:Y:S02]  /*2d9660*/  IMAD.MOV.U32 R3, RZ, RZ, 0x9 ;  /* 0x00000009ff037424 */ /* 0x000fe400078e00ff */
[----:B------:R-:W-:Y:S02]  /*2d9670*/  IMAD.MOV.U32 R5, RZ, RZ, 0x8 ;  /* 0x00000008ff057424 */ /* 0x000fe400078e00ff */
[----:B------:R-:W-:Y:S01]  /*2d9680*/  IMAD.MOV.U32 R4, RZ, RZ, 0x1 ;  /* 0x00000001ff047424 */ /* 0x000fe200078e00ff */
[----:B------:R1:W-:Y:S04]  /*2d9690*/  ST.E.STRONG.SYS desc[UR36][R8.64+0xc], R3 ;  /* 0x00000c0308007985 */ /* 0x0003e8000c115924 */
[----:B------:R1:W-:Y:S04]  /*2d96a0*/  ST.E.STRONG.SYS desc[UR36][R8.64+0x950], RZ ;  /* 0x000950ff08007985 */ /* 0x0003e8000c115924 */
        /* <DEDUP_REMOVED lines=18> */
.L_x_15025:
        /* <DEDUP_REMOVED lines=57> */
.L_x_15024:
[----:B------:R-:W-:Y:S05]  /*2d9b60*/  BSYNC B0 ;  /* 0x0000000000007941 */ /* 0x000fea0003800000 */
.L_x_15023:
[----:B------:R-:W-:Y:S01]  /*2d9b70*/  IMAD.MOV.U32 R3, RZ, RZ, 0x21 ;  /* 0x00000021ff037424 */ /* 0x000fe200078e00ff */
[----:B-----5:R0:W5:Y:S01]  /*2d9b80*/  LD.E.STRONG.SYS R16, desc[UR36][R34.64+0x1c] ;  /* 0x00001c2422107980 */ /* 0x020162000c115900 */
[----:B------:R-:W-:Y:S02]  /*2d9b90*/  IMAD.MOV.U32 R5, RZ, RZ, 0x8 ;  /* 0x00000008ff057424 */ /* 0x000fe400078e00ff */
[----:B------:R-:W-:Y:S01]  /*2d9ba0*/  IMAD.MOV.U32 R7, RZ, RZ, -0x1 ;  /* 0xffffffffff077424 */ /* 0x000fe200078e00ff */
[----:B------:R0:W-:Y:S01]  /*2d9bb0*/  ST.E.STRONG.SYS desc[UR36][R34.64+0x1c], RZ ;  /* 0x00001cff22007985 */ /* 0x0001e2000c115924 */
[----:B------:R-:W-:-:S03]  /*2d9bc0*/  IMAD.MOV.U32 R0, RZ, RZ, 0x1 ;  /* 0x00000001ff007424 */ /* 0x000fc600078e00ff */
        /* <DEDUP_REMOVED lines=17> */
.L_x_15017:
[C---:B------:R-:W-:Y:S01]  /*2d9ce0*/  ISETP.GT.AND P0, PT, R30.reuse, 0x31, PT ;  /* 0x000000311e00780c */ /* 0x040fe20003f04270 */
[----:B------:R-:W-:Y:S01]  /*2d9cf0*/  VIADD R30, R30, 0x1 ;  /* 0x000000011e1e7836 */ /* 0x000fe20000000000 */
[----:B------:R-:W-:-:S04]  /*2d9d00*/  PRMT R0, RZ, 0x7610, R0 ;  /* 0x00007610ff007816 */ /* 0x000fc80000000000 */
[----:B------:R-:W-:-:S07]  /*2d9d10*/  SEL R30, R30, RZ, !P0 ;  /* 0x000000ff1e1e7207 */ /* 0x000fce0004000000 */
.L_x_15026:
[----:B------:R-:W-:Y:S05]  /*2d9d20*/  BSYNC B7 ;  /* 0x0000000000077941 */ /* 0x000fea0003800000 */
.L_x_15016:
[----:B------:R-:W-:Y:S01]  /*2d9d30*/  ISETP.GE.AND P0, PT, R30, 0x64, PT ;  /* 0x000000641e00780c */ /* 0x000fe20003f06270 */
[----:B------:R-:W-:-:S12]  /*2d9d40*/  VIADD R32, R32, 0x1 ;  /* 0x0000000120207836 */ /* 0x000fd80000000000 */
[----:B------:R-:W-:Y:S05]  /*2d9d50*/  @!P0 BRA `(.L_x_15027) ;  /* 0xfffffff400888947 */ /* 0x000fea000383ffff */
.L_x_15015:
[----:B------:R-:W-:Y:S05]  /*2d9d60*/  BSYNC B8 ;  /* 0x0000000000087941 */ /* 0x000fea0003800000 */
.L_x_15014:
[----:B------:R-:W4:Y:S01]  /*2d9d70*/  LDL R0, [UR45] ;  /* 0x0000002dff007983 */ /* 0x000f220008100800 */
[----:B0--3--:R-:W-:Y:S02]  /*2d9d80*/  IMAD.MOV.U32 R4, RZ, RZ, R22 ;  /* 0x000000ffff047224 */ /* 0x009fe400078e0016 */
[----:B------:R-:W-:Y:S01]  /*2d9d90*/  IMAD.MOV.U32 R5, RZ, RZ, 0x0 ;  /* 0x00000000ff057424 */ /* 0x000fe200078e00ff */
[----:B----4-:R-:W-:-:S13]  /*2d9da0*/  ISETP.NE.AND P0, PT, R0, RZ, PT ;  /* 0x000000ff0000720c */ /* 0x010fda0003f05270 */
[----:B------:R-:W-:Y:S05]  /*2d9db0*/  @P0 BREAK B6 ;  /* 0x0000000000060942 */ /* 0x000fea0003800000 */
[----:B------:R-:W-:Y:S05]  /*2d9dc0*/  @P0 BREAK B9 ;  /* 0x0000000000090942 */ /* 0x000fea0003800000 */
[----:B--2--5:R-:W-:Y:S05]  /*2d9dd0*/  @P0 RET.REL.NODEC R4 `(_Z5entryPcS_PiPxS1_S0_S0_P19HostDeviceInterfacei) ;  /* 0xffffd26004880950 */ /* 0x024fea0003c3ffff */
[----:B------:R-:W-:Y:S01]  /*2d9de0*/  ISETP.GE.AND P0, PT, R16, 0x1, PT ;  /* 0x000000011000780c */ /* 0x000fe20003f06270 */
[----:B------:R-:W-:-:S12]  /*2d9df0*/  BSSY B7, `(.L_x_15028) ;  /* 0x0000978000077945 */ /* 0x000fd80003800000 */
[----:B------:R-:W-:Y:S05]  /*2d9e00*/  @!P0 BRA `(.L_x_15029) ;  /* 0x0000009400d88947 */ /* 0x000fea0003800000 */
[----:B------:R-:W-:-:S07]  /*2d9e10*/  IMAD.MOV.U32 R35, RZ, RZ, RZ ;  /* 0x000000ffff237224 */ /* 0x000fce00078e00ff */
.L_x_15218:
[----:B------:R-:W0:Y:S01]  /*2d9e20*/  LDC R44, c[0x0][0x380] ;  /* 0x0000e000ff2c7b82 */ /* 0x000e220000000800 */
[----:B------:R-:W-:Y:S01]  /*2d9e30*/  VIADD R35, R35, 0x1 ;  /* 0x0000000123237836 */ /* 0x000fe20000000000 */
[----:B------:R-:W-:Y:S05]  /*2d9e40*/  YIELD ;  /* 0x0000000000007946 */ /* 0x000fea0003800000 */
[----:B------:R-:W-:Y:S01]  /*2d9e50*/  ISETP.NE.AND P0, PT, R35, R16, PT ;  /* 0x000000102300720c */ /* 0x000fe20003f05270 */
[----:B------:R-:W1:Y:S01]  /*2d9e60*/  LDC R45, c[0x0][0x384] ;  /* 0x0000e100ff2d7b82 */ /* 0x000e620000000800 */
[----:B------:R-:W-:Y:S04]  /*2d9e70*/  BSSY B11, `(.L_x_15030) ;  /* 0x00000050000b7945 */ /* 0x000fe80003800000 */
[----:B------:R-:W-:Y:S05]  /*2d9e80*/  BMOV.32.CLEAR RZ, B5 ;  /* 0x0000000005ff7355 */ /* 0x000fea0000100000 */
[----:B------:R-:W-:-:S02]  /*2d9e90*/  MOV R42, 0x2d9ec0 ;  /* 0x002d9ec0002a7802 */ /* 0x000fc40000000f00 */
[----:B------:R-:W-:-:S07]  /*2d9ea0*/  P2R R30, PR, RZ, 0x1 ;  /* 0x00000001ff1e7803 */ /* 0x000fce0000000000 */
[----:B01----:R-:W-:Y:S05]  /*2d9eb0*/  CALL.REL.NOINC `($_Z5entryPcS_PiPxS1_S0_S0_P19HostDeviceInterfacei$_Z66edu_syr_pcpratts_rootbeer_runtime_HamaPeer_getCurrentStringMessagePcPi) ;  /* 0xfffff56c00007944 */ /* 0x003fea0003c3ffff */
[----:B------:R-:W-:Y:S05]  /*2d9ec0*/  BSYNC B11 ;  /* 0x00000000000b7941 */ /* 0x000fea0003800000 */
.L_x_15030:
[----:B------:R-:W2:Y:S01]  /*2d9ed0*/  LDL R0, [UR45] ;  /* 0x0000002dff007983 */ /* 0x000ea20008100800 */
[----:B------:R-:W-:Y:S02]  /*2d9ee0*/  IMAD.MOV.U32 R4, RZ, RZ, R22 ;  /* 0x000000ffff047224 */ /* 0x000fe400078e0016 */
[----:B------:R-:W-:Y:S01]  /*2d9ef0*/  IMAD.MOV.U32 R5, RZ, RZ, 0x0 ;  /* 0x00000000ff057424 */ /* 0x000fe200078e00ff */
[----:B--2---:R-:W-:-:S13]  /*2d9f00*/  ISETP.NE.AND P0, PT, R0, RZ, PT ;  /* 0x000000ff0000720c */ /* 0x004fda0003f05270 */
        /* <DEDUP_REMOVED lines=15> */
.L_x_15031:
        /* <DEDUP_REMOVED lines=16> */
.L_x_15033:
[----:B------:R-:W-:Y:S05]  /*2da100*/  BSYNC.RECONVERGENT B0 ;  /* 0x0000000000007941 */ /* 0x000fea0003800200 */
.L_x_15032:
        /* <DEDUP_REMOVED lines=15> */
.L_x_15037:
[----:B------:R-:W-:Y:S05]  /*2da200*/  BSYNC.RECONVERGENT B0 ;  /* 0x0000000000007941 */ /* 0x000fea0003800200 */
.L_x_15036:
        /* <DEDUP_REMOVED lines=33> */
.L_x_15040:
        /* <DEDUP_REMOVED lines=18> */
.L_x_15041:
        /* <DEDUP_REMOVED lines=18> */
.L_x_15042:
[----:B------:R-:W-:-:S07]  /*2da660*/  VIADD R45, R47, 0x3 ;  /* 0x000000032f2d7836 */ /* 0x000fce0000000000 */
.L_x_15039:
[----:B------:R-:W-:Y:S05]  /*2da670*/  BSYNC.RECONVERGENT B10 ;  /* 0x00000000000a7941 */ /* 0x000fea0003800200 */
.L_x_15038:
[----:B------:R-:W-:-:S05]  /*2da680*/  IMAD.IADD R0, R47, 0x1, -R44 ;  /* 0x000000012f007824 */ /* 0x000fca00078e0a2c */
[----:B------:R-:W-:-:S13]  /*2da690*/  ISETP.GT.U32.AND P0, PT, R0, -0x4, PT ;  /* 0xfffffffc0000780c */ /* 0x000fda0003f04070 */
[----:B------:R-:W-:Y:S05]  /*2da6a0*/  @P0 BRA `(.L_x_15035) ;  /* 0x00000004000c0947 */ /* 0x000fea0003800000 */
.L_x_15047:
        /* <DEDUP_REMOVED lines=19> */
.L_x_15043:
        /* <DEDUP_REMOVED lines=15> */
.L_x_15044:
        /* <DEDUP_REMOVED lines=15> */
.L_x_15045:
        /* <DEDUP_REMOVED lines=15> */
.L_x_15046:
[----:B------:R-:W-:-:S05]  /*2daab0*/  VIADD R45, R45, 0x4 ;  /* 0x000000042d2d7836 */ /* 0x000fca0000000000 */
[----:B------:R-:W-:-:S13]  /*2daac0*/  ISETP.NE.AND P0, PT, R45, R44, PT ;  /* 0x0000002c2d00720c */ /* 0x000fda0003f05270 */
[----:B------:R-:W-:Y:S05]  /*2daad0*/  @P0 BRA `(.L_x_15047) ;  /* 0xfffffff800f40947 */ /* 0x000fea000383ffff */
.L_x_15035:
[----:B------:R-:W-:Y:S05]  /*2daae0*/  BSYNC.RECONVERGENT B8 ;  /* 0x0000000000087941 */ /* 0x000fea0003800200 */
.L_x_15034:
[----:B0-----:R-:W2:Y:S01]  /*2daaf0*/  LDL R0, [UR45] ;  /* 0x0000002dff007983 */ /* 0x001ea20008100800 */
[----:B-1----:R-:W-:Y:S02]  /*2dab00*/  IMAD.MOV.U32 R4, RZ, RZ, R22 ;  /* 0x000000ffff047224 */ /* 0x002fe400078e0016 */
[----:B------:R-:W-:Y:S01]  /*2dab10*/  IMAD.MOV.U32 R5, RZ, RZ, 0x0 ;  /* 0x00000000ff057424 */ /* 0x000fe200078e00ff */
[----:B--2---:R-:W-:-:S13]  /*2dab20*/  ISETP.NE.AND P0, PT, R0, RZ, PT ;  /* 0x000000ff0000720c */ /* 0x004fda0003f05270 */
        /* <DEDUP_REMOVED lines=18> */
.L_x_15049:
[----:B------:R-:W-:Y:S05]  /*2dac50*/  BSYNC.RECONVERGENT B0 ;  /* 0x0000000000007941 */ /* 0x000fea0003800200 */
.L_x_15048:
        /* <DEDUP_REMOVED lines=35> */
.L_x_15054:
        /* <DEDUP_REMOVED lines=18> */
.L_x_15055:
        /* <DEDUP_REMOVED lines=18> */
.L_x_15056:
[----:B------:R-:W-:-:S07]  /*2db0d0*/  VIADD R45, R47, 0x3 ;  /* 0x000000032f2d7836 */ /* 0x000fce0000000000 */
.L_x_15053:
[----:B------:R-:W-:Y:S05]  /*2db0e0*/  BSYNC.RECONVERGENT B10 ;  /* 0x00000000000a7941 */ /* 0x000fea0003800200 */
.L_x_15052:
[----:B------:R-:W-:-:S05]  /*2db0f0*/  IMAD.IADD R0, R47, 0x1, -R44 ;  /* 0x000000012f007824 */ /* 0x000fca00078e0a2c */
[----:B------:R-:W-:-:S13]  /*2db100*/  ISETP.GT.U32.AND P0, PT, R0, -0x4, PT ;  /* 0xfffffffc0000780c */ /* 0x000fda0003f04070 */
[----:B------:R-:W-:Y:S05]  /*2db110*/  @P0 BRA `(.L_x_15051) ;  /* 0x00000004000c0947 */ /* 0x000fea0003800000 */
.L_x_15061:
        /* <DEDUP_REMOVED lines=19> */
.L_x_15057:
        /* <DEDUP_REMOVED lines=15> */
.L_x_15058:
        /* <DEDUP_REMOVED lines=15> */
.L_x_15059:
        /* <DEDUP_REMOVED lines=15> */
.L_x_15060:
[----:B------:R-:W-:-:S05]  /*2db520*/  VIADD R45, R45, 0x4 ;  /* 0x000000042d2d7836 */ /* 0x000fca0000000000 */
[----:B------:R-:W-:-:S13]  /*2db530*/  ISETP.NE.AND P0, PT, R45, R44, PT ;  /* 0x0000002c2d00720c */ /* 0x000fda0003f05270 */
[----:B------:R-:W-:Y:S05]  /*2db540*/  @P0 BRA `(.L_x_15061) ;  /* 0xfffffff800f40947 */ /* 0x000fea000383ffff */
.L_x_15051:
[----:B------:R-:W-:Y:S05]  /*2db550*/  BSYNC.RECONVERGENT B8 ;  /* 0x0000000000087941 */ /* 0x000fea0003800200 */
.L_x_15050:
[----:B0-----:R-:W2:Y:S01]  /*2db560*/  LDL R0, [UR45] ;  /* 0x0000002dff007983 */ /* 0x001ea20008100800 */
        /* <DEDUP_REMOVED lines=18> */
.L_x_15062:
        /* <DEDUP_REMOVED lines=15> */
.L_x_15064:
[----:B------:R-:W-:Y:S05]  /*2db780*/  BSYNC.RECONVERGENT B0 ;  /* 0x0000000000007941 */ /* 0x000fea0003800200 */
.L_x_15063:
        /* <DEDUP_REMOVED lines=18> */
.L_x_15068:
[----:B------:R-:W-:Y:S05]  /*2db8b0*/  BSYNC.RECONVERGENT B0 ;  /* 0x0000000000007941 */ /* 0x000fea0003800200 */
.L_x_15067:
        /* <DEDUP_REMOVED lines=13> */
[----:B------:R-:W-:-:S13]  /*2db990*/  LOP3.LUT P0, R46, R0, 0x3, RZ, 0xc0, !PT ;  /* 0x00000003002e7812 */ /* 0x000fda000780c0ff */
[----:B------:R-:W-:Y:S05]  /*2db9a0*/  @!P0 BRA `(.L_x_15072) ;  /* 0x0000000000e08947 */ /* 0x000fea0003800000 */
        /* <DEDUP_REMOVED lines=18> */
[----:B0-----:R-:W-:Y:S05]  /*2dbad0*/  CALL.ABS.NOINC R10 ;  /* 0x000000000a007343 */ /* 0x001fea0003c00000 */
.L_x_15073:
        /* <DEDUP_REMOVED lines=18> */
.L_x_15074:
        /* <DEDUP_REMOVED lines=18> */
.L_x_15075:
[----:B------:R-:W-:-:S07]  /*2dbd20*/  VIADD R45, R47, 0x3 ;  /* 0x000000032f2d7836 */ /* 0x000fce0000000000 */
.L_x_15072:
[----:B------:R-:W-:Y:S05]  /*2dbd30*/  BSYNC.RECONVERGENT B11 ;  /* 0x00000000000b7941 */ /* 0x000fea0003800200 */
.L_x_15071:
[----:B------:R-:W-:-:S05]  /*2dbd40*/  IMAD.IADD R0, R47, 0x1, -R44 ;  /* 0x000000012f007824 */ /* 0x000fca00078e0a2c */
[----:B------:R-:W-:-:S13]  /*2dbd50*/  ISETP.GT.U32.AND P0, PT, R0, -0x4, PT ;  /* 0xfffffffc0000780c */ /* 0x000fda0003f04070 */
[----:B------:R-:W-:Y:S05]  /*2dbd60*/  @P0 BRA `(.L_x_15070) ;  /* 0x00000004000c0947 */ /* 0x000fea0003800000 */
.L_x_15080:
        /* <DEDUP_REMOVED lines=19> */
.L_x_15076:
        /* <DEDUP_REMOVED lines=15> */
.L_x_15077:
        /* <DEDUP_REMOVED lines=15> */
.L_x_15078:
        /* <DEDUP_REMOVED lines=15> */
.L_x_15079:
[----:B------:R-:W-:-:S05]  /*2dc170*/  VIADD R45, R45, 0x4 ;  /* 0x000000042d2d7836 */ /* 0x000fca0000000000 */
[----:B------:R-:W-:-:S13]  /*2dc180*/  ISETP.NE.AND P0, PT, R45, R44, PT ;  /* 0x0000002c2d00720c */ /* 0x000fda0003f05270 */
[----:B------:R-:W-:Y:S05]  /*2dc190*/  @P0 BRA `(.L_x_15080) ;  /* 0xfffffff800f40947 */ /* 0x000fea000383ffff */
.L_x_15070:
[----:B------:R-:W-:Y:S05]  /*2dc1a0*/  BSYNC.RECONVERGENT B10 ;  /* 0x00000000000a7941 */ /* 0x000fea0003800200 */
.L_x_15069:
[----:B------:R-:W-:Y:S01]  /*2dc1b0*/  MOV R0, 0x0 ;  /* 0x0000000000007802 */ /* 0x000fe20000000f00 */
[----:B------:R-:W1:Y:S01]  /*2dc1c0*/  LDCU.64 UR4, c[0x4][0x20] ;  /* 0x01000400ff0477ac */ /* 0x000e620008000a00 */
[----:B------:R-:W-:Y:S02]  /*2dc1d0*/  CS2R R6, SRZ ;  /* 0x0000000000067805 */ /* 0x000fe4000001ff00 */
[----:B------:R2:W3:Y:S01]  /*2dc1e0*/  LDC.64 R8, c[0x4][R0] ;  /* 0x0100000000087b82 */ /* 0x0004e20000000a00 */
[----:B-1----:R-:W-:Y:S02]  /*2dc1f0*/  IMAD.U32 R4, RZ, RZ, UR4 ;  /* 0x00000004ff047e24 */ /* 0x002fe4000f8e00ff */
[----:B------:R-:W-:Y:S01]  /*2dc200*/  IMAD.U32 R5, RZ, RZ, UR5 ;  /* 0x00000005ff057e24 */ /* 0x000fe2000f8e00ff */
[----:B--2---:R-:W-:Y:S06]  /*2dc210*/  BMOV.32.CLEAR RZ, B5 ;  /* 0x0000000005ff7355 */ /* 0x004fec0000100000 */
[----:B------:R-:W-:-:S07]  /*2dc220*/  LEPC R20, `(.L_x_15081) ;  /* 0x000000001014794e */ /* 0x000fce0000000000 */
[----:B0--3--:R-:W-:Y:S05]  /*2dc230*/  CALL.ABS.NOINC R8 ;  /* 0x0000000008007343 */ /* 0x009fea0003c00000 */
.L_x_15081:
[----:B------:R-:W5:Y:S02]  /*2dc240*/  LDL R0, [UR45] ;  /* 0x0000002dff007983 */ /* 0x000f640008100800 */
.L_x_15066:
[----:B------:R-:W-:Y:S05]  /*2dc250*/  BSYNC.RECONVERGENT B8 ;  /* 0x0000000000087941 */ /* 0x000fea0003800200 */
.L_x_15065:
[----:B-----5:R-:W-:Y:S01]  /*2dc260*/  ISETP.NE.AND P0, PT, R0, RZ, PT ;  /* 0x000000ff0000720c */ /* 0x020fe20003f05270 */
[----:B-1----:R-:W-:Y:S02]  /*2dc270*/  IMAD.MOV.U32 R4, RZ, RZ, R22 ;  /* 0x000000ffff047224 */ /* 0x002fe400078e0016 */
[----:B------:R-:W-:-:S10]  /*2dc280*/  IMAD.MOV.U32 R5, RZ, RZ, 0x0 ;  /* 0x00000000ff057424 */ /* 0x000fd400078e00ff */
[----:B------:R-:W-:Y:S05]  /*2dc290*/  @P0 BREAK B7 ;  /* 0x0000000000070942 */ /* 0x000fea0003800000 */
[----:B------:R-:W-:Y:S05]  /*2dc2a0*/  @P0 BREAK B6 ;  /* 0x0000000000060942 */ /* 0x000fea0003800000 */
[----:B------:R-:W-:Y:S05]  /*2dc2b0*/  @P0 BREAK B9 ;  /* 0x0000000000090942 */ /* 0x000fea0003800000 */
[----:B0-----:R-:W-:Y:S05]  /*2dc2c0*/  @P0 RET.REL.NODEC R4 `(_Z5entryPcS_PiPxS1_S0_S0_P19HostDeviceInterfacei) ;  /* 0xffffd23c044c0950 */ /* 0x001fea0003c3ffff */
        /* <DEDUP_REMOVED lines=11> */
.L_x_15082:
[----:B------:R-:W0:Y:S01]  /*2dc380*/  LDC R14, c[0x0][0x380] ;  /* 0x0000e000ff0e7b82 */ /* 0x000e220000000800 */
[----:B------:R-:W-:Y:S05]  /*2dc390*/  BMOV.32.CLEAR RZ, B5 ;  /* 0x0000000005ff7355 */ /* 0x000fea0000100000 */
[----:B------:R-:W-:Y:S02]  /*2dc3a0*/  MOV R8, 0x2dc3d0 ;  /* 0x002dc3d000087802 */ /* 0x000fe40000000f00 */
[----:B------:R-:W1:Y:S05]  /*2dc3b0*/  LDC R41, c[0x0][0x384] ;  /* 0x0000e100ff297b82 */ /* 0x000e6a0000000800 */
[----:B01----:R-:W-:Y:S05]  /*2dc3c0*/  CALL.REL.NOINC `($_Z5entryPcS_PiPxS1_S0_S0_P19HostDeviceInterfacei$_Z22java_lang_String_splitPciiiPi) ;  /* 0xffffd35800bc7944 */ /* 0x003fea0003c3ffff */
        /* <DEDUP_REMOVED lines=8> */
[----:B------:R-:W-:Y:S01]  /*2dc450*/  ISETP.NE.AND P1, PT, R9, -0x1, PT ;  /* 0xffffffff0900780c */ /* 0x000fe20003f25270 */
[----:B------:R-:W-:-:S12]  /*2dc460*/  BSSY.RECONVERGENT B0, `(.L_x_15083) ;  /* 0x000005b000007945 */ /* 0x000fd80003800200 */
        /* <DEDUP_REMOVED lines=55> */
.L_x_15087:
[----:B------:R-:W-:Y:S05]  /*2dc7e0*/  BSYNC.RECONVERGENT B1 ;  /* 0x0000000000017941 */ /* 0x000fea0003800200 */
.L_x_15086:
        /* <DEDUP_REMOVED lines=27> */
.L_x_15089:
[----:B------:R-:W-:Y:S05]  /*2dc9a0*/  BSYNC.RECONVERGENT B1 ;  /* 0x0000000000017941 */ /* 0x000fea0003800200 */
.L_x_15088:
[----:B------:R1:W-:Y:S01]  /*2dc9b0*/  STL [UR45], R0 ;  /* 0x00000000ff007987 */ /* 0x0003e2000810082d */
[----:B------:R-:W-:Y:S01]  /*2dc9c0*/  ISETP.EQ.AND P0, PT, R0, RZ, PT ;  /* 0x000000ff0000720c */ /* 0x000fe20003f02270 */
[----:B------:R-:W-:Y:S01]  /*2dc9d0*/  IMAD.MOV.U32 R10, RZ, RZ, RZ ;  /* 0x000000ffff0a7224 */ /* 0x000fe200078e00ff */
[----:B------:R-:W-:Y:S11]  /*2dc9e0*/  BRA `(.L_x_15084) ;  /* 0x0000000000087947 */ /* 0x000ff60003800000 */
.L_x_15085:
[----:B------:R2:W5:Y:S01]  /*2dc9f0*/  LD.E R10, desc[UR36][R10.64+0x20] ;  /* 0x000020240a0a7980 */ /* 0x000562000c101900 */
[----:B------:R-:W-:-:S13]  /*2dca00*/  PLOP3.LUT P0, PT, PT, PT, PT, 0x80, 0x8 ;  /* 0x000000000008781c */ /* 0x000fda0003f0f070 */
.L_x_15084:
[----:B------:R-:W-:Y:S05]  /*2dca10*/  BSYNC.RECONVERGENT B0 ;  /* 0x0000000000007941 */ /* 0x000fea0003800200 */
.L_x_15083:
[----:B0-----:R-:W-:Y:S01]  /*2dca20*/  IMAD.MOV.U32 R4, RZ, RZ, R22 ;  /* 0x000000ffff047224 */ /* 0x001fe200078e0016 */
[----:B------:R-:W-:Y:S05]  /*2dca30*/  @!P0 BREAK B7 ;  /* 0x0000000000078942 */ /* 0x000fea0003800000 */
[----:B------:R-:W-:Y:S01]  /*2dca40*/  IMAD.MOV.U32 R5, RZ, RZ, 0x0 ;  /* 0x00000000ff057424 */ /* 0x000fe200078e00ff */
[----:B------:R-:W-:Y:S05]  /*2dca50*/  @!P0 BREAK B6 ;  /* 0x0000000000068942 */ /* 0x000fea0003800000 */
[----:B------:R-:W-:Y:S05]  /*2dca60*/  @!P0 BREAK B9 ;  /* 0x0000000000098942 */ /* 0x000fea0003800000 */
[----:B-12--5:R-:W-:Y:S05]  /*2dca70*/  @!P0 RET.REL.NODEC R4 `(_Z5entryPcS_PiPxS1_S0_S0_P19HostDeviceInterfacei) ;  /* 0xffffd23404608950 */ /* 0x026fea0003c3ffff */
        /* <DEDUP_REMOVED lines=8> */
[----:B------:R-:W-:Y:S05]  /*2dcb00*/  CALL.REL.NOINC `($_Z5entryPcS_PiPxS1_S0_S0_P19HostDeviceInterfacei$_Z26java_lang_Integer_parseIntPciPi) ;  /* 0xffffd48400cc7944 */ /* 0x000fea0003c3ffff */
[----:B------:R-:W-:Y:S05]  /*2dcb10*/  BSYNC B2 ;  /* 0x0000000000027941 */ /* 0x000fea0003800000 */
.L_x_15090:
        /* <DEDUP_REMOVED lines=9> */
[----:B------:R-:W-:Y:S01]  /*2dcbb0*/  BSSY.RECONVERGENT B0, `(.L_x_15091) ;  /* 0x000005c000007945 */ /* 0x000fe20003800200 */
[----:B------:R-:W-:-:S11]  /*2dcbc0*/  IMAD.MOV.U32 R0, RZ, RZ, R3 ;  /* 0x000000ffff007224 */ /* 0x000fd600078e0003 */
        /* <DEDUP_REMOVED lines=11> */
[----:B--2---:R-:W-:-:S13]  /*2dcc80*/  ISETP.GT.AND P0, PT, R37, 0x1, PT ;  /* 0x000000012500780c */ /* 0x004fda0003f04270 */
        /* <DEDUP_REMOVED lines=43> */
.L_x_15095:
[----:B------:R-:W-:Y:S05]  /*2dcf40*/  BSYNC.RECONVERGENT B1 ;  /* 0x0000000000017941 */ /* 0x000fea0003800200 */
.L_x_15094:
        /* <DEDUP_REMOVED lines=14> */
[----:B------:R-:W0:Y:S01]  /*2dd030*/  LDS.64 R4, [R8] ;  /* 0x0000000008047984 */ /* 0x000e220000000a00 */
[----:B------:R-:W-:Y:S02]  /*2dd040*/  IMAD.MOV.U32 R11, RZ, RZ, 0x1 ;  /* 0x00000001ff0b7424 */ /* 0x000fe400078e00ff */
        /* <DEDUP_REMOVED lines=11> */
.L_x_15097:
[----:B------:R-:W-:Y:S05]  /*2dd100*/  BSYNC.RECONVERGENT B1 ;  /* 0x0000000000017941 */ /* 0x000fea0003800200 */
.L_x_15096:
[----:B------:R1:W-:Y:S01]  /*2dd110*/  STL [UR45], R6 ;  /* 0x00000006ff007987 */ /* 0x0003e2000810082d */
[----:B------:R-:W-:Y:S01]  /*2dd120*/  ISETP.EQ.AND P0, PT, R6, RZ, PT ;  /* 0x000000ff0600720c */ /* 0x000fe20003f02270 */
[----:B------:R-:W-:Y:S01]  /*2dd130*/  IMAD.MOV.U32 R10, RZ, RZ, RZ ;  /* 0x000000ffff0a7224 */ /* 0x000fe200078e00ff */
[----:B------:R-:W-:Y:S11]  /*2dd140*/  BRA `(.L_x_15092) ;  /* 0x0000000000087947 */ /* 0x000ff60003800000 */
.L_x_15093:
[----:B------:R2:W5:Y:S01]  /*2dd150*/  LD.E R10, desc[UR36][R10.64+0x24] ;  /* 0x000024240a0a7980 */ /* 0x000562000c101900 */
[----:B------:R-:W-:-:S13]  /*2dd160*/  PLOP3.LUT P0, PT, PT, PT, PT, 0x80, 0x8 ;  /* 0x000000000008781c */ /* 0x000fda0003f0f070 */
.L_x_15092:
[----:B------:R-:W-:Y:S05]  /*2dd170*/  BSYNC.RECONVERGENT B0 ;  /* 0x0000000000007941 */ /* 0x000fea0003800200 */
.L_x_15091:
        /* <DEDUP_REMOVED lines=16> */
.L_x_15098:
[----:B------:R-:W2:Y:S01]  /*2dd280*/  LDL R4, [UR45] ;  /* 0x0000002dff047983 */ /* 0x000ea20008100800 */
[----:B------:R-:W-:Y:S01]  /*2dd290*/  IMAD.MOV.U32 R5, RZ, RZ, 0x0 ;  /* 0x00000000ff057424 */ /* 0x000fe200078e00ff */
[----:B--2---:R-:W-:Y:S01]  /*2dd2a0*/  ISETP.NE.AND P0, PT, R4, RZ, PT ;  /* 0x000000ff0400720c */ /* 0x004fe20003f05270 */
[----:B------:R-:W-:-:S12]  /*2dd2b0*/  IMAD.MOV.U32 R4, RZ, RZ, R22 ;  /* 0x000000ffff047224 */ /* 0x000fd800078e0016 */
        /* <DEDUP_REMOVED lines=61> */
.L_x_15103:
[----:B------:R-:W-:Y:S05]  /*2dd690*/  BSYNC.RECONVERGENT B1 ;  /* 0x0000000000017941 */ /* 0x000fea0003800200 */
.L_x_15102:
        /* <DEDUP_REMOVED lines=27> */
.L_x_15105:
[----:B------:R-:W-:Y:S05]  /*2dd850*/  BSYNC.RECONVERGENT B1 ;  /* 0x0000000000017941 */ /* 0x000fea0003800200 */
.L_x_15104:
[----:B------:R1:W-:Y:S01]  /*2dd860*/  STL [UR45], R6 ;  /* 0x00000006ff007987 */ /* 0x0003e2000810082d */
[----:B------:R-:W-:Y:S01]  /*2dd870*/  ISETP.EQ.AND P0, PT, R6, RZ, PT ;  /* 0x000000ff0600720c */ /* 0x000fe20003f02270 */
[----:B------:R-:W-:Y:S01]  /*2dd880*/  IMAD.MOV.U32 R10, RZ, RZ, RZ ;  /* 0x000000ffff0a7224 */ /* 0x000fe200078e00ff */
[----:B------:R-:W-:Y:S11]  /*2dd890*/  BRA `(.L_x_15100) ;  /* 0x0000000000087947 */ /* 0x000ff60003800000 */
.L_x_15101:
[----:B------:R2:W5:Y:S01]  /*2dd8a0*/  LD.E R10, desc[UR36][R10.64+0x28] ;  /* 0x000028240a0a7980 */ /* 0x000562000c101900 */
[----:B------:R-:W-:-:S13]  /*2dd8b0*/  PLOP3.LUT P0, PT, PT, PT, PT, 0x80, 0x8 ;  /* 0x000000000008781c */ /* 0x000fda0003f0f070 */
.L_x_15100:
[----:B------:R-:W-:Y:S05]  /*2dd8c0*/  BSYNC.RECONVERGENT B0 ;  /* 0x0000000000007941 */ /* 0x000fea0003800200 */
.L_x_15099:
[----:B0-----:R-:W-:Y:S01]  /*2dd8d0*/  IMAD.MOV.U32 R4, RZ, RZ, R22 ;  /* 0x000000ffff047224 */ /* 0x001fe200078e0016 */
[----:B------:R-:W-:Y:S05]  /*2dd8e0*/  @!P0 BREAK B7 ;  /* 0x0000000000078942 */ /* 0x000fea0003800000 */
[----:B------:R-:W-:Y:S01]  /*2dd8f0*/  IMAD.MOV.U32 R5, RZ, RZ, 0x0 ;  /* 0x00000000ff057424 */ /* 0x000fe200078e00ff */
[----:B------:R-:W-:Y:S05]  /*2dd900*/  @!P0 BREAK B6 ;  /* 0x0000000000068942 */ /* 0x000fea0003800000 */
[----:B------:R-:W-:Y:S05]  /*2dd910*/  @!P0 BREAK B9 ;  /* 0x0000000000098942 */ /* 0x000fea0003800000 */
[----:B-12--5:R-:W-:Y:S05]  /*2dd920*/  @!P0 RET.REL.NODEC R4 `(_Z5entryPcS_PiPxS1_S0_S0_P19HostDeviceInterfacei) ;  /* 0xffffd22404b48950 */ /* 0x026fea0003c3ffff */
[----:B------:R-:W0:Y:S01]  /*2dd930*/  LDCU.64 UR6, c[0x0][0x380] ;  /* 0x00007000ff0677ac */ /* 0x000e220008000a00 */
[----:B------:R-:W-:Y:S01]  /*2dd940*/  BSSY B5, `(.L_x_15106) ;  /* 0x000000a000057945 */ /* 0x000fe20003800000 */
[----:B------:R-:W-:Y:S01]  /*2dd950*/  IMAD.MOV.U32 R5, RZ, RZ, R10 ;  /* 0x000000ffff057224 */ /* 0x000fe200078e000a */
[----:B------:R-:W-:Y:S01]  /*2dd960*/  MOV R6, 0x2dd9e0 ;  /* 0x002dd9e000067802 */ /* 0x000fe20000000f00 */
[----:B------:R-:W1:Y:S01]  /*2dd970*/  LDCU.64 UR4, c[0x4][0x90] ;  /* 0x01001200ff0477ac */ /* 0x000e620008000a00 */
[----:B------:R-:W-:Y:S02]  /*2dd980*/  IMAD.U32 R4, RZ, RZ, UR42 ;  /* 0x0000002aff047e24 */ /* 0x000fe4000f8e00ff */
[----:B0-----:R-:W-:Y:S02]  /*2dd990*/  IMAD.U32 R12, RZ, RZ, UR6 ;  /* 0x00000006ff0c7e24 */ /* 0x001fe4000f8e00ff */
[----:B------:R-:W-:Y:S02]  /*2dd9a0*/  IMAD.U32 R13, RZ, RZ, UR7 ;  /* 0x00000007ff0d7e24 */ /* 0x000fe4000f8e00ff */
[----:B-1----:R-:W-:-:S02]  /*2dd9b0*/  IMAD.U32 R44, RZ, RZ, UR4 ;  /* 0x00000004ff2c7e24 */ /* 0x002fc4000f8e00ff */
[----:B------:R-:W-:-:S07]  /*2dd9c0*/  IMAD.U32 R43, RZ, RZ, UR5 ;  /* 0x00000005ff2b7e24 */ /* 0x000fce000f8e00ff */
[----:B------:R-:W-:Y:S05]  /*2dd9d0*/  CALL.REL.NOINC `($_Z5entryPcS_PiPxS1_S0_S0_P19HostDeviceInterfacei$_Z32edu_syr_pcpratts_string_constantPcS_Pi) ;  /* 0xffffd55c00047944 */ /* 0x000fea0003c3ffff */
[----:B------:R-:W-:Y:S05]  /*2dd9e0*/  BSYNC B5 ;  /* 0x0000000000057941 */ /* 0x000fea0003800000 */
.L_x_15106:
[----:B------:R-:W0:Y:S01]  /*2dd9f0*/  LDC R34, c[0x0][0x380] ;  /* 0x0000e000ff227b82 */ /* 0x000e220000000800 */
[----:B------:R-:W-:Y:S05]  /*2dda00*/  BMOV.32.CLEAR RZ, B5 ;  /* 0x0000000005ff7355 */ /* 0x000fea0000100000 */
[----:B------:R-:W-:Y:S02]  /*2dda10*/  MOV R10, 0x2dda40 ;  /* 0x002dda40000a7802 */ /* 0x000fe40000000f00 */
[----:B------:R-:W1:Y:S05]  /*2dda20*/  LDC R41, c[0x0][0x384] ;  /* 0x0000e100ff297b82 */ /* 0x000e6a0000000800 */
[----:B01----:R-:W-:Y:S05]  /*2dda30*/  CALL.REL.NOINC `($_Z5entryPcS_PiPxS1_S0_S0_P19HostDeviceInterfacei$_Z22java_lang_String_splitPciiPi) ;  /* 0xffffd22800387944 */ /* 0x003fea0003c3ffff */
        /* <DEDUP_REMOVED lines=8> */
[----:B------:R-:W0:Y:S01]  /*2ddac0*/  S2UR UR5, SR_CgaCtaId ;  /* 0x00000000000579c3 */ /* 0x000e220000008800 */
[----:B------:R-:W-:Y:S02]  /*2ddad0*/  UMOV UR4, 0x400 ;  /* 0x0000040000047882 */ /* 0x000fe40000000000 */
[----:B0-----:R-:W-:-:S06]  /*2ddae0*/  ULEA UR4, UR5, UR4, 0x18 ;  /* 0x0000000405047291 */ /* 0x001fcc000f8ec0ff */
[----:B------:R-:W-:-:S05]  /*2ddaf0*/  IMAD.U32 R14, RZ, RZ, UR4 ;  /* 0x00000004ff0e7e24 */ /* 0x000fca000f8e00ff */
[----:B------:R-:W0:Y:S02]  /*2ddb00*/  LDS.128 R4, [R14] ;  /* 0x000000000e047984 */ /* 0x000e240000000c00 */
[----:B0-----:R-:W-:-:S06]  /*2ddb10*/  IMAD.WIDE R8, R11, 0x10, R4 ;  /* 0x000000100b087825 */ /* 0x001fcc00078e0204 */
[----:B------:R-:W2:Y:S02]  /*2ddb20*/  LD.E R8, desc[UR36][R8.64+0xc] ;  /* 0x00000c2408087980 */ /* 0x000ea4000c101900 */
[C---:B--2---:R-:W-:Y:S01]  /*2ddb30*/  LOP3.LUT P0, R10, R8.reuse, 0x1, RZ, 0xc0, !PT ;  /* 0x00000001080a7812 */ /* 0x044fe2000780c0ff */
[----:B------:R-:W-:-:S04]  /*2ddb40*/  IMAD.SHL.U32 R20, R8, 0x8, RZ ;  /* 0x0000000808147824 */ /* 0x000fc800078e00ff */
[----:B------:R-:W-:-:S08]  /*2ddb50*/  VIADD R21, R20, 0x20 ;  /* 0x0000002014157836 */ /* 0x000fd00000000000 */
[----:B------:R-:W-:-:S04]  /*2ddb60*/  @P0 SHF.R.S32.HI R12, RZ, 0x1f, R21 ;  /* 0x0000001fff0c0819 */ /* 0x000fc80000011415 */
[----:B------:R-:W-:-:S04]  /*2ddb70*/  @P0 LEA.HI R12, R12, R21, RZ, 0x4 ;  /* 0x000000150c0c0211 */ /* 0x000fc800078f20ff */
[----:B------:R-:W-:Y:S01]  /*2ddb80*/  @P0 LOP3.LUT R13, R12, 0xfffffff0, RZ, 0xc0, !PT ;  /* 0xfffffff00c0d0812 */ /* 0x000fe200078ec0ff */
[----:B------:R-:W-:-:S03]  /*2ddb90*/  IMAD.MOV.U32 R12, RZ, RZ, R21 ;  /* 0x000000ffff0c7224 */ /* 0x000fc600078e0015 */
[----:B------:R-:W-:-:S05]  /*2ddba0*/  @P0 IADD3 R13, PT, PT, R20, R13, -R21 ;  /* 0x0000000d140d0210 */ /* 0x000fca0007ffe815 */
        /* <DEDUP_REMOVED lines=34> */
.L_x_15128:
        /* <DEDUP_REMOVED lines=52> */
.L_x_15116:
[----:B------:R-:W-:Y:S05]  /*2de110*/  BSYNC.RECONVERGENT B4 ;  /* 0x0000000000047941 */ /* 0x000fea0003800200 */
.L_x_15115:
        /* <DEDUP_REMOVED lines=26> */
.L_x_15118:
[----:B------:R-:W-:Y:S05]  /*2de2c0*/  BSYNC.RECONVERGENT B4 ;  /* 0x0000000000047941 */ /* 0x000fea0003800200 */
.L_x_15117:
[----:B------:R2:W-:Y:S01]  /*2de2d0*/  STL [UR45], R6 ;  /* 0x00000006ff007987 */ /* 0x0005e2000810082d */
[----:B------:R-:W-:Y:S05]  /*2de2e0*/  BRA `(.L_x_15119) ;  /* 0x00000000000c7947 */ /* 0x000fea0003800000 */
.L_x_15114:
[----:B------:R-:W-:-:S05]  /*2de2f0*/  LEA R4, P0, R13, R20, 0x3 ;  /* 0x000000140d047211 */ /* 0x000fca00078018ff */
[----:B------:R-:W-:-:S05]  /*2de300*/  IMAD.X R5, RZ, RZ, R21, P0 ;  /* 0x000000ffff057224 */ /* 0x000fca00000e0615 */
[----:B------:R3:W-:Y:S03]  /*2de310*/  ST.E.64 desc[UR36][R4.64+0x20], RZ ;  /* 0x000020ff04007985 */ /* 0x0007e6000c101b24 */
.L_x_15119:
[----:B------:R-:W-:Y:S05]  /*2de320*/  BSYNC.RECONVERGENT B3 ;  /* 0x0000000000037941 */ /* 0x000fea0003800200 */
.L_x_15113:
        /* <DEDUP_REMOVED lines=52> */
.L_x_15123:
[----:B------:R-:W-:Y:S01]  /*2de670*/  IMAD.MOV.U32 R4, RZ, RZ, 0x5272 ;  /* 0x00005272ff047424 */ /* 0x000fe200078e00ff */
[----:B------:R-:W-:Y:S01]  /*2de680*/  PLOP3.LUT P0, PT, PT, PT, PT, 0x8, 0x80 ;  /* 0x000000000080781c */ /* 0x000fe20003f0e170 */
[----:B------:R-:W-:-:S03]  /*2de690*/  IMAD.MOV.U32 R21, RZ, RZ, -0x1 ;  /* 0xffffffffff157424 */ /* 0x000fc600078e00ff */
[----:B------:R0:W-:Y:S09]  /*2de6a0*/  STL [UR45], R4 ;  /* 0x00000004ff007987 */ /* 0x0001f2000810082d */
.L_x_15124:
[----:B------:R-:W-:Y:S05]  /*2de6b0*/  BSYNC.RECONVERGENT B4 ;  /* 0x0000000000047941 */ /* 0x000fea0003800200 */
.L_x_15122:
        /* <DEDUP_REMOVED lines=25> */
.L_x_15126:
[----:B------:R-:W-:Y:S05]  /*2de850*/  BSYNC.RECONVERGENT B4 ;  /* 0x0000000000047941 */ /* 0x000fea0003800200 */
.L_x_15125:
[----:B------:R2:W-:Y:S01]  /*2de860*/  STL [UR45], R6 ;  /* 0x00000006ff007987 */ /* 0x0005e2000810082d */
[----:B------:R-:W-:Y:S05]  /*2de870*/  BRA `(.L_x_15127) ;  /* 0x00000000000c7947 */ /* 0x000fea0003800000 */
.L_x_15121:
[----:B------:R-:W-:-:S05]  /*2de880*/  LEA R4, P0, R15, R20, 0x3 ;  /* 0x000000140f047211 */ /* 0x000fca00078018ff */
[----:B------:R-:W-:-:S05]  /*2de890*/  IMAD.X R5, RZ, RZ, R21, P0 ;  /* 0x000000ffff057224 */ /* 0x000fca00000e0615 */
[----:B------:R0:W-:Y:S03]  /*2de8a0*/  ST.E.64 desc[UR36][R4.64+0x20], RZ ;  /* 0x000020ff04007985 */ /* 0x0001e6000c101b24 */
.L_x_15127:
[----:B------:R-:W-:Y:S05]  /*2de8b0*/  BSYNC.RECONVERGENT B3 ;  /* 0x0000000000037941 */ /* 0x000fea0003800200 */
.L_x_15120:
[----:B------:R-:W-:-:S05]  /*2de8c0*/  VIADD R13, R13, 0x2 ;  /* 0x000000020d0d7836 */ /* 0x000fca0000000000 */
[----:B------:R-:W-:-:S13]  /*2de8d0*/  ISETP.NE.AND P0, PT, R13, R12, PT ;  /* 0x0000000c0d00720c */ /* 0x000fda0003f05270 */
[----:B------:R-:W-:Y:S05]  /*2de8e0*/  @P0 BRA `(.L_x_15128) ;  /* 0xfffffff400380947 */ /* 0x000fea000383ffff */
.L_x_15112:
[----:B------:R-:W-:Y:S05]  /*2de8f0*/  BSYNC B0 ;  /* 0x0000000000007941 */ /* 0x000fea0003800000 */
.L_x_15111:
        /* <DEDUP_REMOVED lines=49> */
.L_x_15132:
[----:B------:R-:W-:Y:S01]  /*2dec10*/  IMAD.MOV.U32 R4, RZ, RZ, 0x5272 ;  /* 0x00005272ff047424 */ /* 0x000fe200078e00ff */
[----:B------:R-:W-:Y:S01]  /*2dec20*/  PLOP3.LUT P0, PT, PT, PT, PT, 0x8, 0x80 ;  /* 0x000000000080781c */ /* 0x000fe20003f0e170 */
[----:B------:R-:W-:-:S03]  /*2dec30*/  IMAD.MOV.U32 R13, RZ, RZ, -0x1 ;  /* 0xffffffffff0d7424 */ /* 0x000fc600078e00ff */
[----:B------:R0:W-:Y:S09]  /*2dec40*/  STL [UR45], R4 ;  /* 0x00000004ff007987 */ /* 0x0001f2000810082d */
.L_x_15133:
[----:B------:R-:W-:Y:S05]  /*2dec50*/  BSYNC.RECONVERGENT B3 ;  /* 0x0000000000037941 */ /* 0x000fea0003800200 */
.L_x_15131:
        /* <DEDUP_REMOVED lines=25> */
.L_x_15135:
[----:B------:R-:W-:Y:S05]  /*2dedf0*/  BSYNC.RECONVERGENT B3 ;  /* 0x0000000000037941 */ /* 0x000fea0003800200 */
.L_x_15134:
[----:B------:R4:W-:Y:S01]  /*2dee00*/  STL [UR45], R6 ;  /* 0x00000006ff007987 */ /* 0x0009e2000810082d */
[----:B------:R-:W-:Y:S05]  /*2dee10*/  BRA `(.L_x_15129) ;  /* 0x00000000000c7947 */ /* 0x000fea0003800000 */
.L_x_15130:
[----:B------:R-:W-:-:S05]  /*2dee20*/  LEA R12, P0, R12, R20, 0x3 ;  /* 0x000000140c0c7211 */ /* 0x000fca00078018ff */
[----:B------:R-:W-:-:S05]  /*2dee30*/  IMAD.X R13, RZ, RZ, R21, P0 ;  /* 0x000000ffff0d7224 */ /* 0x000fca00000e0615 */
[----:B------:R3:W-:Y:S03]  /*2dee40*/  ST.E.64 desc[UR36][R12.64+0x20], RZ ;  /* 0x000020ff0c007985 */ /* 0x0007e6000c101b24 */
.L_x_15129:
[----:B------:R-:W-:Y:S05]  /*2dee50*/  BSYNC.RECONVERGENT B0 ;  /* 0x0000000000007941 */ /* 0x000fea0003800200 */
.L_x_15109:
[----:B------:R-:W-:-:S13]  /*2dee60*/  ISETP.GE.AND P0, PT, R8, 0x1, PT ;  /* 0x000000010800780c */ /* 0x000fda0003f06270 */
[----:B------:R-:W-:Y:S05]  /*2dee70*/  @!P0 BREAK B2 ;  /* 0x0000000000028942 */ /* 0x000fea0003800000 */
[----:B------:R-:W-:Y:S05]  /*2dee80*/  @!P0 BRA `(.L_x_15110) ;  /* 0x0000000c00748947 */ /* 0x000fea0003800000 */
[----:B------:R-:W-:Y:S05]  /*2dee90*/  BSYNC B2 ;  /* 0x0000000000027941 */ /* 0x000fea0003800000 */
.L_x_15108:
[----:B---3--:R-:W-:-:S07]  /*2deea0*/  IMAD.MOV.U32 R13, RZ, RZ, RZ ;  /* 0x000000ffff0d7224 */ /* 0x008fce00078e00ff */
.L_x_15150:
[----:B------:R-:W-:Y:S01]  /*2deeb0*/  ISETP.NE.AND P0, PT, R11, -0x1, PT ;  /* 0xffffffff0b00780c */ /* 0x000fe20003f05270 */
[----:B------:R-:W-:Y:S05]  /*2deec0*/  YIELD ;  /* 0x0000000000007946 */ /* 0x000fea0003800000 */
[----:B------:R-:W-:Y:S07]  /*2deed0*/  BSSY.RECONVERGENT B0, `(.L_x_15136) ;  /* 0x000005b000007945 */ /* 0x000fee0003800200 */
[----:B01----:R-:W-:-:S02]  /*2deee0*/  @!P0 IMAD.MOV.U32 R4, RZ, RZ, 0x5368 ;  /* 0x00005368ff048424 */ /* 0x003fc400078e00ff */
[----:B--2-4-:R-:W-:Y:S02]  /*2deef0*/  @!P0 IMAD.MOV.U32 R6, RZ, RZ, 0x5368 ;  /* 0x00005368ff068424 */ /* 0x014fe400078e00ff */
[----:B------:R-:W-:Y:S01]  /*2def00*/  @!P0 IMAD.MOV.U32 R7, RZ, RZ, RZ ;  /* 0x000000ffff078224 */ /* 0x000fe200078e00ff */
        /* <DEDUP_REMOVED lines=52> */
.L_x_15140:
[----:B------:R-:W-:Y:S05]  /*2df250*/  BSYNC.RECONVERGENT B2 ;  /* 0x0000000000027941 */ /* 0x000fea0003800200 */
.L_x_15139:
        /* <DEDUP_REMOVED lines=26> */
.L_x_15142:
[----:B------:R-:W-:Y:S05]  /*2df400*/  BSYNC.RECONVERGENT B2 ;  /* 0x0000000000027941 */ /* 0x000fea0003800200 */
.L_x_15141:
[----:B------:R1:W-:Y:S01]  /*2df410*/  STL [UR45], R6 ;  /* 0x00000006ff007987 */ /* 0x0003e2000810082d */
[----:B------:R-:W-:Y:S01]  /*2df420*/  IMAD.MOV.U32 R7, RZ, RZ, RZ ;  /* 0x000000ffff077224 */ /* 0x000fe200078e00ff */
[----:B------:R-:W-:Y:S06]  /*2df430*/  BRA `(.L_x_15137) ;  /* 0x0000000000107947 */ /* 0x000fec0003800000 */
.L_x_15138:
[----:B------:R-:W-:Y:S01]  /*2df440*/  LEA R4, P0, R13, R14, 0x2 ;  /* 0x0000000e0d047211 */ /* 0x000fe200078010ff */
[----:B------:R-:W5:Y:S04]  /*2df450*/  LDL R6, [UR45] ;  /* 0x0000002dff067983 */ /* 0x000f680008100800 */
[----:B------:R-:W-:-:S05]  /*2df460*/  IMAD.X R5, RZ, RZ, R15, P0 ;  /* 0x000000ffff057224 */ /* 0x000fca00000e060f */
[----:B------:R2:W5:Y:S03]  /*2df470*/  LD.E R7, desc[UR36][R4.64+0x20] ;  /* 0x0000202404077980 */ /* 0x000566000c101900 */
.L_x_15137:
[----:B------:R-:W-:Y:S05]  /*2df480*/  BSYNC.RECONVERGENT B0 ;  /* 0x0000000000007941 */ /* 0x000fea0003800200 */
.L_x_15136:
[----:B-----5:R-:W-:Y:S01]  /*2df490*/  ISETP.NE.AND P0, PT, R6, RZ, PT ;  /* 0x000000ff0600720c */ /* 0x020fe20003f05270 */
[----:B0-2---:R-:W-:Y:S02]  /*2df4a0*/  IMAD.MOV.U32 R4, RZ, RZ, R22 ;  /* 0x000000ffff047224 */ /* 0x005fe400078e0016 */
[----:B------:R-:W-:-:S10]  /*2df4b0*/  IMAD.MOV.U32 R5, RZ, RZ, 0x0 ;  /* 0x00000000ff057424 */ /* 0x000fd400078e00ff */
[----:B------:R-:W-:Y:S05]  /*2df4c0*/  @P0 BREAK B1 ;  /* 0x0000000000010942 */ /* 0x000fea0003800000 */
[----:B------:R-:W-:Y:S05]  /*2df4d0*/  @P0 BREAK B7 ;  /* 0x0000000000070942 */ /* 0x000fea0003800000 */
[----:B------:R-:W-:Y:S05]  /*2df4e0*/  @P0 BREAK B6 ;  /* 0x0000000000060942 */ /* 0x000fea0003800000 */
[----:B------:R-:W-:Y:S05]  /*2df4f0*/  @P0 BREAK B9 ;  /* 0x0000000000090942 */ /* 0x000fea0003800000 */
[----:B-1----:R-:W-:Y:S05]  /*2df500*/  @P0 RET.REL.NODEC R4 `(_Z5entryPcS_PiPxS1_S0_S0_P19HostDeviceInterfacei) ;  /* 0xffffd20804bc0950 */ /* 0x002fea0003c3ffff */
[----:B------:R-:W0:Y:S01]  /*2df510*/  LDC R20, c[0x0][0x380] ;  /* 0x0000e000ff147b82 */ /* 0x000e220000000800 */
[----:B------:R-:W-:Y:S05]  /*2df520*/  BMOV.32.CLEAR RZ, B5 ;  /* 0x0000000005ff7355 */ /* 0x000fea0000100000 */
[----:B------:R-:W-:Y:S01]  /*2df530*/  IMAD.MOV.U32 R21, RZ, RZ, R7 ;  /* 0x000000ffff157224 */ /* 0x000fe200078e0007 */
[----:B------:R-:W-:Y:S01]  /*2df540*/  MOV R10, 0x2df570 ;  /* 0x002df570000a7802 */ /* 0x000fe20000000f00 */
[----:B------:R-:W1:Y:S06]  /*2df550*/  LDC R37, c[0x0][0x384] ;  /* 0x0000e100ff257b82 */ /* 0x000e6c0000000800 */
[----:B01----:R-:W-:Y:S05]  /*2df560*/  CALL.REL.NOINC `($_Z5entryPcS_PiPxS1_S0_S0_P19HostDeviceInterfacei$_Z28java_lang_Double_parseDoublePciPi) ;  /* 0xffffd4a0008c7944 */ /* 0x003fea0003c3ffff */
[----:B------:R-:W2:Y:S01]  /*2df570*/  LDL R4, [UR45] ;  /* 0x0000002dff047983 */ /* 0x000ea20008100800 */
[----:B------:R-:W-:Y:S01]  /*2df580*/  IMAD.MOV.U32 R5, RZ, RZ, 0x0 ;  /* 0x00000000ff057424 */ /* 0x000fe200078e00ff */
[----:B--2---:R-:W-:Y:S01]  /*2df590*/  ISETP.NE.AND P0, PT, R4, RZ, PT ;  /* 0x000000ff0400720c */ /* 0x004fe20003f05270 */
[----:B------:R-:W-:-:S12]  /*2df5a0*/  IMAD.MOV.U32 R4, RZ, RZ, R22 ;  /* 0x000000ffff047224 */ /* 0x000fd800078e0016 */
[----:B------:R-:W-:Y:S05]  /*2df5b0*/  @P0 BREAK B1 ;  /* 0x0000000000010942 */ /* 0x000fea0003800000 */
[----:B------:R-:W-:Y:S05]  /*2df5c0*/  @P0 BREAK B7 ;  /* 0x0000000000070942 */ /* 0x000fea0003800000 */
[----:B------:R-:W-:Y:S05]  /*2df5d0*/  @P0 BREAK B6 ;  /* 0x0000000000060942 */ /* 0x000fea0003800000 */
[----:B------:R-:W-:Y:S05]  /*2df5e0*/  @P0 BREAK B9 ;  /* 0x0000000000090942 */ /* 0x000fea0003800000 */
[----:B------:R-:W-:Y:S05]  /*2df5f0*/  @P0 RET.REL.NODEC R4 `(_Z5entryPcS_PiPxS1_S0_S0_P19HostDeviceInterfacei) ;  /* 0xffffd20804800950 */ /* 0x000fea0003c3ffff */
        /* <DEDUP_REMOVED lines=56> */
.L_x_15147:
[----:B------:R-:W-:Y:S05]  /*2df980*/  BSYNC.RECONVERGENT B2 ;  /* 0x0000000000027941 */ /* 0x000fea0003800200 */
.L_x_15146:
        /* <DEDUP_REMOVED lines=26> */
.L_x_15149:
[----:B------:R-:W-:Y:S05]  /*2dfb30*/  BSYNC.RECONVERGENT B2 ;  /* 0x0000000000027941 */ /* 0x000fea0003800200 */
.L_x_15148:
[----:B------:R1:W-:Y:S01]  /*2dfb40*/  STL [UR45], R6 ;  /* 0x00000006ff007987 */ /* 0x0003e2000810082d */
[----:B------:R-:W-:Y:S05]  /*2dfb50*/  BRA `(.L_x_15144) ;  /* 0x0000000000107947 */ /* 0x000fea0003800000 */
.L_x_15145:
[----:B------:R-:W-:-:S05]  /*2dfb60*/  LEA R4, P0, R13, R20, 0x3 ;  /* 0x000000140d047211 */ /* 0x000fca00078018ff */
[----:B------:R-:W-:-:S05]  /*2dfb70*/  IMAD.X R5, RZ, RZ, R21, P0 ;  /* 0x000000ffff057224 */ /* 0x000fca00000e0615 */
[----:B------:R2:W-:Y:S04]  /*2dfb80*/  ST.E.64 desc[UR36][R4.64+0x20], R14 ;  /* 0x0000200e04007985 */ /* 0x0005e8000c101b24 */
[----:B------:R-:W5:Y:S02]  /*2dfb90*/  LDL R6, [UR45] ;  /* 0x0000002dff067983 */ /* 0x000f640008100800 */
.L_x_15144:
[----:B------:R-:W-:Y:S05]  /*2dfba0*/  BSYNC.RECONVERGENT B0 ;  /* 0x0000000000007941 */ /* 0x000fea0003800200 */
.L_x_15143:
        /* <DEDUP_REMOVED lines=8> */
[----:B------:R-:W-:-:S05]  /*2dfc30*/  VIADD R13, R13, 0x1 ;  /* 0x000000010d0d7836 */ /* 0x000fca0000000000 */
[----:B------:R-:W-:-:S13]  /*2dfc40*/  ISETP.NE.AND P0, PT, R13, R8, PT ;  /* 0x000000080d00720c */ /* 0x000fda0003f05270 */
[----:B------:R-:W-:Y:S05]  /*2dfc50*/  @P0 BRA `(.L_x_15150) ;  /* 0xfffffff000940947 */ /* 0x000fea000383ffff */
.L_x_15110:
[----:B------:R-:W-:Y:S05]  /*2dfc60*/  BSYNC B1 ;  /* 0x0000000000017941 */ /* 0x000fea0003800000 */
.L_x_15107:
[----:B------:R-:W-:Y:S01]  /*2dfc70*/  ISETP.NE.AND P1, PT, R33, -0x1, PT ;  /* 0xffffffff2100780c */ /* 0x000fe20003f25270 */
[----:B------:R-:W-:Y:S01]  /*2dfc80*/  BSSY.RECONVERGENT B0, `(.L_x_15151) ;  /* 0x000005e000007945 */ /* 0x000fe20003800200 */
[----:B-1----:R-:W-:-:S11]  /*2dfc90*/  LEA R8, R0, 0x20, 0x2 ;  /* 0x0000002000087811 */ /* 0x002fd600078e10ff */
[----:B0-----:R-:W-:Y:S01]  /*2dfca0*/  @!P1 IMAD.MOV.U32 R4, RZ, RZ, 0x5368 ;  /* 0x00005368ff049424 */ /* 0x001fe200078e00ff */
[----:B------:R-:W-:Y:S01]  /*2dfcb0*/  @!P1 PLOP3.LUT P0, PT, PT, PT, PT, 0x80, 0x8 ;  /* 0x000000000008981c */ /* 0x000fe20003f0f070 */
[----:B--2-4-:R-:W-:-:S03]  /*2dfcc0*/  @!P1 IMAD.MOV.U32 R6, RZ, RZ, 0x5368 ;  /* 0x00005368ff069424 */ /* 0x014fc600078e00ff */
[----:B------:R0:W-:Y:S01]  /*2dfcd0*/  @!P1 STL [UR45], R4 ;  /* 0x00000004ff009987 */ /* 0x0001e2000810082d */
[----:B------:R-:W-:Y:S08]  /*2dfce0*/  @!P1 BRA `(.L_x_15152) ;  /* 0x00000004005c9947 */ /* 0x000ff00003800000 */
[----:B------:R-:W1:Y:S01]  /*2dfcf0*/  S2R R5, SR_CgaCtaId ;  /* 0x0000000000057919 */ /* 0x000e620000008800 */
[----:B0-----:R-:W-:-:S04]  /*2dfd00*/  MOV R4, 0x400 ;  /* 0x0000040000047802 */ /* 0x001fc80000000f00 */
[----:B-1----:R-:W-:-:S05]  /*2dfd10*/  LEA R14, R5, R4, 0x18 ;  /* 0x00000004050e7211 */ /* 0x002fca00078ec0ff */
[----:B------:R-:W0:Y:S02]  /*2dfd20*/  LDS.128 R4, [R14] ;  /* 0x000000000e047984 */ /* 0x000e240000000c00 */
[----:B0-----:R-:W-:-:S05]  /*2dfd30*/  IMAD.WIDE R10, R33, 0x10, R4 ;  /* 0x00000010210a7825 */ /* 0x001fca00078e0204 */
[----:B------:R-:W2:Y:S01]  /*2dfd40*/  LD.E R41, desc[UR36][R10.64+0xc] ;  /* 0x00000c240a297980 */ /* 0x000ea2000c101900 */
[C---:B------:R-:W-:Y:S02]  /*2dfd50*/  ISETP.GT.AND P1, PT, R0.reuse, -0x1, PT ;  /* 0xffffffff0000780c */ /* 0x040fe40003f24270 */
[----:B--2---:R-:W-:-:S13]  /*2dfd60*/  ISETP.GE.AND P0, PT, R0, R41, PT ;  /* 0x000000290000720c */ /* 0x004fda0003f06270 */
[----:B------:R-:W-:Y:S05]  /*2dfd70*/  @!P0 BRA P1, `(.L_x_15153) ;  /* 0x0000000400248947 */ /* 0x000fea0000800000 */
[----:B------:R-:W-:Y:S02]  /*2dfd80*/  IMAD.MOV.U32 R10, RZ, RZ, 0x30 ;  /* 0x00000030ff0a7424 */ /* 0x000fe400078e00ff */
[----:B------:R-:W-:-:S06]  /*2dfd90*/  IMAD.MOV.U32 R11, RZ, RZ, 0x0 ;  /* 0x00000000ff0b7424 */ /* 0x000fcc00078e00ff */
[----:B------:R-:W3:Y:S01]  /*2dfda0*/  ATOMG.E.ADD.64.STRONG.GPU PT, R10, desc[UR36][R38.64+0x8], R10 ;  /* 0x8000080a260a79a8 */ /* 0x000ee200081ef524 */
[----:B------:R-:W-:Y:S01]  /*2dfdb0*/  BSSY.RECONVERGENT B1, `(.L_x_15154) ;  /* 0x0000027000017945 */ /* 0x000fe20003800200 */
        /* <DEDUP_REMOVED lines=38> */
.L_x_15155:
[----:B------:R-:W-:Y:S05]  /*2e0020*/  BSYNC.RECONVERGENT B1 ;  /* 0x0000000000017941 */ /* 0x000fea0003800200 */
.L_x_15154:
        /* <DEDUP_REMOVED lines=26> */
.L_x_15157:
[----:B------:R-:W-:Y:S05]  /*2e01d0*/  BSYNC.RECONVERGENT B1 ;  /* 0x0000000000017941 */ /* 0x000fea0003800200 */
.L_x_15156:
[----:B------:R1:W-:Y:S01]  /*2e01e0*/  STL [UR45], R6 ;  /* 0x00000006ff007987 */ /* 0x0003e2000810082d */
[----:B------:R-:W-:Y:S01]  /*2e01f0*/  PLOP3.LUT P0, PT, PT, PT, PT, 0x80, 0x8 ;  /* 0x000000000008781c */ /* 0x000fe20003f0f070 */
[----:B------:R-:W-:-:S12]  /*2e0200*/  BRA `(.L_x_15152) ;  /* 0x0000000000147947 */ /* 0x000fd80003800000 */
.L_x_15153:
[----:B------:R-:W-:Y:S01]  /*2e0210*/  IADD3 R4, P0, PT, R8, R10, RZ ;  /* 0x0000000a08047210 */ /* 0x000fe20007f1e0ff */
[----:B------:R-:W5:Y:S04]  /*2e0220*/  LDL R6, [UR45] ;  /* 0x0000002dff067983 */ /* 0x000f680008100800 */
[----:B------:R-:W-:-:S05]  /*2e0230*/  IMAD.X R5, RZ, RZ, R11, P0 ;  /* 0x000000ffff057224 */ /* 0x000fca00000e060b */
[----:B------:R-:W2:Y:S02]  /*2e0240*/  LD.E R4, desc[UR36][R4.64] ;  /* 0x0000002404047980 */ /* 0x000ea4000c101900 */
[----:B--2---:R-:W-:-:S13]  /*2e0250*/  ISETP.EQ.AND P0, PT, R4, RZ, PT ;  /* 0x000000ff0400720c */ /* 0x004fda0003f02270 */
.L_x_15152:
[----:B------:R-:W-:Y:S05]  /*2e0260*/  BSYNC.RECONVERGENT B0 ;  /* 0x0000000000007941 */ /* 0x000fea0003800200 */
.L_x_15151:
[----:B-----5:R-:W-:Y:S01]  /*2e0270*/  ISETP.NE.AND P1, PT, R6, RZ, PT ;  /* 0x000000ff0600720c */ /* 0x020fe20003f25270 */
[----:B0-----:R-:W-:Y:S02]  /*2e0280*/  IMAD.MOV.U32 R4, RZ, RZ, R22 ;  /* 0x000000ffff047224 */ /* 0x001fe400078e0016 */
[----:B------:R-:W-:-:S10]  /*2e0290*/  IMAD.MOV.U32 R5, RZ, RZ, 0x0 ;  /* 0x00000000ff057424 */ /* 0x000fd400078e00ff */
[----:B------:R-:W-:Y:S05]  /*2e02a0*/  @P1 BREAK B7 ;  /* 0x0000000000071942 */ /* 0x000fea0003800000 */
[----:B------:R-:W-:Y:S05]  /*2e02b0*/  @P1 BREAK B6 ;  /* 0x0000000000061942 */ /* 0x000fea0003800000 */
[----:B------:R-:W-:Y:S05]  /*2e02c0*/  @P1 BREAK B9 ;  /* 0x0000000000091942 */ /* 0x000fea0003800000 */
[----:B-1-3--:R-:W-:Y:S05]  /*2e02d0*/  @P1 RET.REL.NODEC R4 `(_Z5entryPcS_PiPxS1_S0_S0_P19HostDeviceInterfacei) ;  /* 0xffffd1fc04481950 */ /* 0x00afea0003c3ffff */
[----:B------:R-:W-:Y:S04]  /*2e02e0*/  BSSY B0, `(.L_x_15158) ;  /* 0x000025e000007945 */ /* 0x000fe80003800000 */
[----:B------:R-:W-:Y:S05]  /*2e02f0*/  @P0 BRA `(.L_x_15159) ;  /* 0x0000001c00e00947 */ /* 0x000fea0003800000 */
[----:B------:R-:W-:Y:S01]  /*2e0300*/  ISETP.NE.AND P1, PT, R31, -0x1, PT ;  /* 0xffffffff1f00780c */ /* 0x000fe20003f25270 */
[----:B------:R-:W-:-:S12]  /*2e0310*/  IMAD.MOV.U32 R10, RZ, RZ, RZ ;  /* 0x000000ffff0a7224 */ /* 0x000fd800078e00ff */
.L_x_15196:
[----:B0-----:R-:W-:Y:S01]  /*2e0320*/  @!P1 IMAD.MOV.U32 R4, RZ, RZ, 0x5368 ;  /* 0x00005368ff049424 */ /* 0x001fe200078e00ff */
[----:B------:R-:W-:Y:S05]  /*2e0330*/  YIELD ;  /* 0x0000000000007946 */ /* 0x000fea0003800000 */
[----:B------:R0:W-:Y:S01]  /*2e0340*/  @!P1 STL [UR45], R4 ;  /* 0x00000004ff009987 */ /* 0x0001e2000810082d */
[----:B------:R-:W-:Y:S01]  /*2e0350*/  BSSY.RECONVERGENT B1, `(.L_x_15160) ;  /* 0x000005c000017945 */ /* 0x000fe20003800200 */
[----:B------:R-:W-:Y:S02]  /*2e0360*/  @!P1 PLOP3.LUT P0, PT, PT, PT, PT, 0x8, 0x80 ;  /* 0x000000000080981c */ /* 0x000fe40003f0e170 */
[----:B--2---:R-:W-:Y:S01]  /*2e0370*/  @!P1 CS2R R12, SRZ ;  /* 0x00000000000c9805 */ /* 0x004fe2000001ff00 */
[----:B-1----:R-:W-:Y:S10]  /*2e0380*/  @!P1 BRA `(.L_x_15161) ;  /* 0x0000000400609947 */ /* 0x002ff40003800000 */
        /* <DEDUP_REMOVED lines=51> */
.L_x_15164:
[----:B------:R-:W-:Y:S05]  /*2e06c0*/  BSYNC.RECONVERGENT B2 ;  /* 0x0000000000027941 */ /* 0x000fea0003800200 */
.L_x_15163:
        /* <DEDUP_REMOVED lines=26> */
.L_x_15166:
[----:B------:R-:W-:Y:S05]  /*2e0870*/  BSYNC.RECONVERGENT B2 ;  /* 0x0000000000027941 */ /* 0x000fea0003800200 */
.L_x_15165:
[----:B------:R1:W-:Y:S01]  /*2e0880*/  STL [UR45], R6 ;  /* 0x00000006ff007987 */ /* 0x0003e2000810082d */
[----:B------:R-:W-:Y:S02]  /*2e0890*/  ISETP.EQ.AND P0, PT, R6, RZ, PT ;  /* 0x000000ff0600720c */ /* 0x000fe40003f02270 */
[----:B------:R-:W-:Y:S01]  /*2e08a0*/  CS2R R12, SRZ ;  /* 0x00000000000c7805 */ /* 0x000fe2000001ff00 */
[----:B------:R-:W-:Y:S10]  /*2e08b0*/  BRA `(.L_x_15161) ;  /* 0x0000000000147947 */ /* 0x000ff40003800000 */
.L_x_15162:
[----:B------:R-:W-:-:S05]  /*2e08c0*/  IADD3 R4, P0, PT, R8, R12, RZ ;  /* 0x0000000c08047210 */ /* 0x000fca0007f1e0ff */
[----:B------:R-:W-:-:S05]  /*2e08d0*/  IMAD.X R5, RZ, RZ, R13, P0 ;  /* 0x000000ffff057224 */ /* 0x000fca00000e060d */
[----:B------:R-:W2:Y:S01]  /*2e08e0*/  LD.E R4, desc[UR36][R4.64] ;  /* 0x0000002404047980 */ /* 0x000ea2000c101900 */
[----:B------:R-:W-:Y:S01]  /*2e08f0*/  PLOP3.LUT P0, PT, PT, PT, PT, 0x80, 0x8 ;  /* 0x000000000008781c */ /* 0x000fe20003f0f070 */
[----:B--2---:R-:W-:-:S12]  /*2e0900*/  IMAD.WIDE R12, R4, 0x10, RZ ;  /* 0x00000010040c7825 */ /* 0x004fd800078e02ff */
.L_x_15161:
[----:B------:R-:W-:Y:S05]  /*2e0910*/  BSYNC.RECONVERGENT B1 ;  /* 0x0000000000017941 */ /* 0x000fea0003800200 */
.L_x_15160:
[----:B0-----:R-:W-:Y:S01]  /*2e0920*/  IMAD.MOV.U32 R4, RZ, RZ, R22 ;  /* 0x000000ffff047224 */ /* 0x001fe200078e0016 */
[----:B------:R-:W-:Y:S05]  /*2e0930*/  @!P0 BREAK B0 ;  /* 0x0000000000008942 */ /* 0x000fea0003800000 */
[----:B------:R-:W-:Y:S01]  /*2e0940*/  IMAD.MOV.U32 R5, RZ, RZ, 0x0 ;  /* 0x00000000ff057424 */ /* 0x000fe200078e00ff */
[----:B------:R-:W-:Y:S05]  /*2e0950*/  @!P0 BREAK B7 ;  /* 0x0000000000078942 */ /* 0x000fea0003800000 */
[----:B------:R-:W-:Y:S05]  /*2e0960*/  @!P0 BREAK B6 ;  /* 0x0000000000068942 */ /* 0x000fea0003800000 */
[----:B------:R-:W-:Y:S05]  /*2e0970*/  @!P0 BREAK B9 ;  /* 0x0000000000098942 */ /* 0x000fea0003800000 */
[----:B-1----:R-:W-:Y:S05]  /*2e0980*/  @!P0 RET.REL.NODEC R4 `(_Z5entryPcS_PiPxS1_S0_S0_P19HostDeviceInterfacei) ;  /* 0xffffd1f4049c8950 */ /* 0x002fea0003c3ffff */
[----:B------:R-:W0:Y:S01]  /*2e0990*/  S2R R4, SR_CgaCtaId ;  /* 0x0000000000047919 */ /* 0x000e220000008800 */
[----:B------:R-:W-:-:S04]  /*2e09a0*/  MOV R11, 0x400 ;  /* 0x00000400000b7802 */ /* 0x000fc80000000f00 */
[----:B0-----:R-:W-:-:S05]  /*2e09b0*/  LEA R11, R4, R11, 0x18 ;  /* 0x0000000b040b7211 */ /* 0x001fca00078ec0ff */
[----:B------:R-:W0:Y:S02]  /*2e09c0*/  LDS.128 R4, [R11] ;  /* 0x000000000b047984 */ /* 0x000e240000000c00 */
[----:B0-----:R-:W-:-:S05]  /*2e09d0*/  IADD3 R12, P0, PT, R4, R12, RZ ;  /* 0x0000000c040c7210 */ /* 0x001fca0007f1e0ff */
[----:B------:R-:W-:-:S06]  /*2e09e0*/  IMAD.X R13, R5, 0x1, R13, P0 ;  /* 0x00000001050d7824 */ /* 0x000fcc00000e060d */
[----:B------:R-:W2:Y:S02]  /*2e09f0*/  LD.E R13, desc[UR36][R12.64+0xc] ;  /* 0x00000c240c0d7980 */ /* 0x000ea4000c101900 */
[----:B--2---:R-:W-:-:S13]  /*2e0a00*/  ISETP.GE.AND P0, PT, R10, R13, PT ;  /* 0x0000000d0a00720c */ /* 0x004fda0003f06270 */
        /* <DEDUP_REMOVED lines=55> */
.L_x_15172:
[----:B------:R-:W-:Y:S05]  /*2e0d80*/  BSYNC.RECONVERGENT B2 ;  /* 0x0000000000027941 */ /* 0x000fea0003800200 */
.L_x_15171:
        /* <DEDUP_REMOVED lines=26> */
.L_x_15174:
[----:B------:R-:W-:Y:S05]  /*2e0f30*/  BSYNC.RECONVERGENT B2 ;  /* 0x0000000000027941 */ /* 0x000fea0003800200 */
.L_x_15173:
[----:B------:R1:W-:Y:S01]  /*2e0f40*/  STL [UR45], R6 ;  /* 0x00000006ff007987 */ /* 0x0003e2000810082d */
[----:B------:R-:W-:Y:S01]  /*2e0f50*/  ISETP.EQ.AND P0, PT, R6, RZ, PT ;  /* 0x000000ff0600720c */ /* 0x000fe20003f02270 */
[----:B------:R-:W-:Y:S01]  /*2e0f60*/  IMAD.MOV.U32 R15, RZ, RZ, RZ ;  /* 0x000000ffff0f7224 */ /* 0x000fe200078e00ff */
[----:B------:R-:W-:Y:S11]  /*2e0f70*/  BRA `(.L_x_15169) ;  /* 0x0000000000107947 */ /* 0x000ff60003800000 */
.L_x_15170:
[----:B------:R-:W-:-:S05]  /*2e0f80*/  IADD3 R4, P0, PT, R8, R12, RZ ;  /* 0x0000000c08047210 */ /* 0x000fca0007f1e0ff */
[----:B------:R-:W-:-:S05]  /*2e0f90*/  IMAD.X R5, RZ, RZ, R13, P0 ;  /* 0x000000ffff057224 */ /* 0x000fca00000e060d */
[----:B------:R2:W5:Y:S01]  /*2e0fa0*/  LD.E R15, desc[UR36][R4.64] ;  /* 0x00000024040f7980 */ /* 0x000562000c101900 */
[----:B------:R-:W-:-:S13]  /*2e0fb0*/  PLOP3.LUT P0, PT, PT, PT, PT, 0x80, 0x8 ;  /* 0x000000000008781c */ /* 0x000fda0003f0f070 */
.L_x_15169:
[----:B------:R-:W-:Y:S05]  /*2e0fc0*/  BSYNC.RECONVERGENT B1 ;  /* 0x0000000000017941 */ /* 0x000fea0003800200 */
.L_x_15168:
        /* <DEDUP_REMOVED lines=9> */
[----:B------:R-:W-:Y:S01]  /*2e1060*/  IMAD.SHL.U32 R14, R10, 0x8, RZ ;  /* 0x000000080a0e7824 */ /* 0x000fe200078e00ff */
[----:B------:R-:W-:-:S10]  /*2e1070*/  CS2R R12, SRZ ;  /* 0x00000000000c7805 */ /* 0x000fd4000001ff00 */
[----:B------:R-:W-:Y:S01]  /*2e1080*/  @!P2 IMAD.MOV.U32 R4, RZ, RZ, 0x5368 ;  /* 0x00005368ff04a424 */ /* 0x000fe200078e00ff */
[----:B------:R-:W-:-:S04]  /*2e1090*/  @!P2 PLOP3.LUT P0, PT, PT, PT, PT, 0x8, 0x80 ;  /* 0x000000000080a81c */ /* 0x000fc80003f0e170 */
[----:B------:R0:W-:Y:S01]  /*2e10a0*/  @!P2 STL [UR45], R4 ;  /* 0x00000004ff00a987 */ /* 0x0001e2000810082d */
[----:B------:R-:W-:Y:S08]  /*2e10b0*/  @!P2 BRA `(.L_x_15176) ;  /* 0x000000040048a947 */ /* 0x000ff00003800000 */
        /* <DEDUP_REMOVED lines=47> */
.L_x_15179:
[----:B------:R-:W-:Y:S05]  /*2e13b0*/  BSYNC.RECONVERGENT B2 ;  /* 0x0000000000027941 */ /* 0x000fea0003800200 */
.L_x_15178:
        /* <DEDUP_REMOVED lines=26> */
.L_x_15181:
[----:B------:R-:W-:Y:S05]  /*2e1560*/  BSYNC.RECONVERGENT B2 ;  /* 0x0000000000027941 */ /* 0x000fea0003800200 */
.L_x_15180:
[----:B------:R1:W-:Y:S01]  /*2e1570*/  STL [UR45], R6 ;  /* 0x00000006ff007987 */ /* 0x0003e2000810082d */
[----:B------:R-:W-:Y:S01]  /*2e1580*/  ISETP.EQ.AND P0, PT, R6, RZ, PT ;  /* 0x000000ff0600720c */ /* 0x000fe20003f02270 */
[----:B------:R-:W-:-:S12]  /*2e1590*/  BRA `(.L_x_15176) ;  /* 0x0000000000107947 */ /* 0x000fd80003800000 */
.L_x_15177:
[----:B------:R-:W-:-:S05]  /*2e15a0*/  IADD3 R12, P0, PT, R14, R20, RZ ;  /* 0x000000140e0c7210 */ /* 0x000fca0007f1e0ff */
[----:B------:R-:W-:-:S06]  /*2e15b0*/  IMAD.X R13, RZ, RZ, R21, P0 ;  /* 0x000000ffff0d7224 */ /* 0x000fcc00000e0615 */
[----:B------:R-:W5:Y:S01]  /*2e15c0*/  LD.E.64 R12, desc[UR36][R12.64+0x20] ;  /* 0x000020240c0c7980 */ /* 0x000f62000c101b00 */
[----:B------:R-:W-:-:S13]  /*2e15d0*/  PLOP3.LUT P0, PT, PT, PT, PT, 0x80, 0x8 ;  /* 0x000000000008781c */ /* 0x000fda0003f0f070 */
.L_x_15176:
[----:B------:R-:W-:Y:S05]  /*2e15e0*/  BSYNC.RECONVERGENT B1 ;  /* 0x0000000000017941 */ /* 0x000fea0003800200 */
.L_x_15175:
[----:B0-----:R-:W-:Y:S01]  /*2e15f0*/  IMAD.MOV.U32 R4, RZ, RZ, R22 ;  /* 0x000000ffff047224 */ /* 0x001fe200078e0016 */
        /* <DEDUP_REMOVED lines=60> */
.L_x_15186:
[----:B------:R-:W-:Y:S05]  /*2e19c0*/  BSYNC.RECONVERGENT B2 ;  /* 0x0000000000027941 */ /* 0x000fea0003800200 */
.L_x_15185:
        /* <DEDUP_REMOVED lines=26> */
.L_x_15188:
[----:B------:R-:W-:Y:S05]  /*2e1b70*/  BSYNC.RECONVERGENT B2 ;  /* 0x0000000000027941 */ /* 0x000fea0003800200 */
.L_x_15187:
[----:B------:R1:W-:Y:S01]  /*2e1b80*/  STL [UR45], R6 ;  /* 0x00000006ff007987 */ /* 0x0003e2000810082d */
[----:B------:R-:W-:Y:S01]  /*2e1b90*/  ISETP.EQ.AND P0, PT, R6, RZ, PT ;  /* 0x000000ff0600720c */ /* 0x000fe20003f02270 */
[----:B------:R-:W-:-:S12]  /*2e1ba0*/  BRA `(.L_x_15183) ;  /* 0x0000000000107947 */ /* 0x000fd80003800000 */
.L_x_15184:
[----:B------:R-:W-:-:S05]  /*2e1bb0*/  IADD3 R20, P0, PT, R14, R36, RZ ;  /* 0x000000240e147210 */ /* 0x000fca0007f1e0ff */
[----:B------:R-:W-:-:S06]  /*2e1bc0*/  IMAD.X R21, RZ, RZ, R37, P0 ;  /* 0x000000ffff157224 */ /* 0x000fcc00000e0625 */
[----:B------:R-:W5:Y:S01]  /*2e1bd0*/  LD.E.64 R20, desc[UR36][R20.64+0x20] ;  /* 0x0000202414147980 */ /* 0x000f62000c101b00 */
[----:B------:R-:W-:-:S13]  /*2e1be0*/  PLOP3.LUT P0, PT, PT, PT, PT, 0x80, 0x8 ;  /* 0x000000000008781c */ /* 0x000fda0003f0f070 */
.L_x_15183:
[----:B------:R-:W-:Y:S05]  /*2e1bf0*/  BSYNC.RECONVERGENT B1 ;  /* 0x0000000000017941 */ /* 0x000fea0003800200 */
.L_x_15182:
[----:B0-----:R-:W-:Y:S01]  /*2e1c00*/  IMAD.MOV.U32 R4, RZ, RZ, R22 ;  /* 0x000000ffff047224 */ /* 0x001fe200078e0016 */
[----:B------:R-:W-:Y:S05]  /*2e1c10*/  @!P0 BREAK B0 ;  /* 0x0000000000008942 */ /* 0x000fea0003800000 */
[----:B------:R-:W-:Y:S01]  /*2e1c20*/  IMAD.MOV.U32 R5, RZ, RZ, 0x0 ;  /* 0x00000000ff057424 */ /* 0x000fe200078e00ff */
[----:B------:R-:W-:Y:S05]  /*2e1c30*/  @!P0 BREAK B7 ;  /* 0x0000000000078942 */ /* 0x000fea0003800000 */
[----:B------:R-:W-:Y:S05]  /*2e1c40*/  @!P0 BREAK B6 ;  /* 0x0000000000068942 */ /* 0x000fea0003800000 */
[----:B------:R-:W-:Y:S05]  /*2e1c50*/  @!P0 BREAK B9 ;  /* 0x0000000000098942 */ /* 0x000fea0003800000 */
[----:B-1---5:R-:W-:Y:S05]  /*2e1c60*/  @!P0 RET.REL.NODEC R4 `(_Z5entryPcS_PiPxS1_S0_S0_P19HostDeviceInterfacei) ;  /* 0xffffd1e004e48950 */ /* 0x022fea0003c3ffff */
[----:B------:R-:W-:Y:S01]  /*2e1c70*/  @!P2 IMAD.MOV.U32 R4, RZ, RZ, 0x5368 ;  /* 0x00005368ff04a424 */ /* 0x000fe200078e00ff */
[----:B------:R-:W-:Y:S01]  /*2e1c80*/  BSSY.RECONVERGENT B1, `(.L_x_15189) ;  /* 0x0000056000017945 */ /* 0x000fe20003800200 */
[----:B------:R-:W-:Y:S01]  /*2e1c90*/  DADD R12, R20, R12 ;  /* 0x00000000140c7229 */ /* 0x000fe2000000000c */
[----:B------:R-:W-:Y:S02]  /*2e1ca0*/  @!P2 IMAD.MOV.U32 R6, RZ, RZ, 0x5368 ;  /* 0x00005368ff06a424 */ /* 0x000fe400078e00ff */
        /* <DEDUP_REMOVED lines=49> */
.L_x_15193:
[----:B------:R-:W-:Y:S05]  /*2e1fc0*/  BSYNC.RECONVERGENT B2 ;  /* 0x0000000000027941 */ /* 0x000fea0003800200 */
.L_x_15192:
        /* <DEDUP_REMOVED lines=26> */
.L_x_15195:
[----:B------:R-:W-:Y:S05]  /*2e2170*/  BSYNC.RECONVERGENT B2 ;  /* 0x0000000000027941 */ /* 0x000fea0003800200 */
.L_x_15194:
[----:B------:R1:W-:Y:S01]  /*2e2180*/  STL [UR45], R6 ;  /* 0x00000006ff007987 */ /* 0x0003e2000810082d */
[----:B------:R-:W-:Y:S05]  /*2e2190*/  BRA `(.L_x_15190) ;  /* 0x0000000000107947 */ /* 0x000fea0003800000 */
.L_x_15191:
[----:B------:R-:W-:-:S05]  /*2e21a0*/  IADD3 R14, P0, PT, R14, R20, RZ ;  /* 0x000000140e0e7210 */ /* 0x000fca0007f1e0ff */
[----:B------:R-:W-:-:S05]  /*2e21b0*/  IMAD.X R15, RZ, RZ, R21, P0 ;  /* 0x000000ffff0f7224 */ /* 0x000fca00000e0615 */
[----:B------:R2:W-:Y:S04]  /*2e21c0*/  ST.E.64 desc[UR36][R14.64+0x20], R12 ;  /* 0x0000200c0e007985 */ /* 0x0005e8000c101b24 */
[----:B------:R-:W5:Y:S02]  /*2e21d0*/  LDL R6, [UR45] ;  /* 0x0000002dff067983 */ /* 0x000f640008100800 */
.L_x_15190:
[----:B------:R-:W-:Y:S05]  /*2e21e0*/  BSYNC.RECONVERGENT B1 ;  /* 0x0000000000017941 */ /* 0x000fea0003800200 */
.L_x_15189:
[----:B-----5:R-:W-:Y:S01]  /*2e21f0*/  ISETP.NE.AND P0, PT, R6, RZ, PT ;  /* 0x000000ff0600720c */ /* 0x020fe20003f05270 */
[----:B------:R-:W-:-:S12]  /*2e2200*/  VIADD R10, R10, 0x1 ;  /* 0x000000010a0a7836 */ /* 0x000fd80000000000 */
[----:B------:R-:W-:Y:S05]  /*2e2210*/  @P0 BREAK B0 ;  /* 0x0000000000000942 */ /* 0x000fea0003800000 */
[----:B------:R-:W-:Y:S05]  /*2e2220*/  @P0 BREAK B7 ;  /* 0x0000000000070942 */ /* 0x000fea0003800000 */
[----:B------:R-:W-:Y:S05]  /*2e2230*/  @P0 BREAK B6 ;  /* 0x0000000000060942 */ /* 0x000fea0003800000 */
[----:B------:R-:W-:Y:S05]  /*2e2240*/  @P0 BREAK B9 ;  /* 0x0000000000090942 */ /* 0x000fea0003800000 */
[----:B------:R-:W-:Y:S05]  /*2e2250*/  @!P0 BRA `(.L_x_15196) ;  /* 0xffffffe000308947 */ /* 0x000fea000383ffff */
[----:B------:R-:W-:-:S04]  /*2e2260*/  IMAD.MOV.U32 R23, RZ, RZ, 0x0 ;  /* 0x00000000ff177424 */ /* 0x000fc800078e00ff */
[----:B012---:R-:W-:Y:S05]  /*2e2270*/  RET.REL.NODEC R22 `(_Z5entryPcS_PiPxS1_S0_S0_P19HostDeviceInterfacei) ;  /* 0xffffd1dc16607950 */ /* 0x007fea0003c3ffff */
.L_x_15159:
[----:B------:R-:W-:Y:S01]  /*2e2280*/  ISETP.NE.AND P0, PT, R31, -0x1, PT ;  /* 0xffffffff1f00780c */ /* 0x000fe20003f05270 */
[----:B------:R-:W-:-:S12]  /*2e2290*/  BSSY.RECONVERGENT B1, `(.L_x_15197) ;  /* 0x000005a000017945 */ /* 0x000fd80003800200 */
[----:B------:R-:W-:Y:S02]  /*2e22a0*/  @!P0 IMAD.MOV.U32 R4, RZ, RZ, 0x5368 ;  /* 0x00005368ff048424 */ /* 0x000fe400078e00ff */
[----:B------:R-:W-:-:S03]  /*2e22b0*/  @!P0 IMAD.MOV.U32 R6, RZ, RZ, 0x5368 ;  /* 0x00005368ff068424 */ /* 0x000fc600078e00ff */
[----:B------:R0:W-:Y:S01]  /*2e22c0*/  @!P0 STL [UR45], R4 ;  /* 0x00000004ff008987 */ /* 0x0001e2000810082d */
[----:B------:R-:W-:Y:S05]  /*2e22d0*/  @!P0 BRA `(.L_x_15198) ;  /* 0x0000000400548947 */ /* 0x000fea0003800000 */
        /* <DEDUP_REMOVED lines=51> */
.L_x_15201:
[----:B------:R-:W-:Y:S05]  /*2e2610*/  BSYNC.RECONVERGENT B2 ;  /* 0x0000000000027941 */ /* 0x000fea0003800200 */
.L_x_15200:
        /* <DEDUP_REMOVED lines=26> */
.L_x_15203:
[----:B------:R-:W-:Y:S05]  /*2e27c0*/  BSYNC.RECONVERGENT B2 ;  /* 0x0000000000027941 */ /* 0x000fea0003800200 */
.L_x_15202:
[----:B------:R1:W-:Y:S01]  /*2e27d0*/  STL [UR45], R6 ;  /* 0x00000006ff007987 */ /* 0x0003e2000810082d */
[----:B------:R-:W-:Y:S05]  /*2e27e0*/  BRA `(.L_x_15198) ;  /* 0x0000000000107947 */ /* 0x000fea0003800000 */
.L_x_15199:
[----:B------:R-:W-:-:S05]  /*2e27f0*/  IADD3 R4, P0, PT, R8, R10, RZ ;  /* 0x0000000a08047210 */ /* 0x000fca0007f1e0ff */
[----:B------:R-:W-:-:S05]  /*2e2800*/  IMAD.X R5, RZ, RZ, R11, P0 ;  /* 0x000000ffff057224 */ /* 0x000fca00000e060b */
[----:B------:R2:W-:Y:S04]  /*2e2810*/  ST.E desc[UR36][R4.64], R9 ;  /* 0x0000000904007985 */ /* 0x0005e8000c101924 */
[----:B------:R-:W5:Y:S02]  /*2e2820*/  LDL R6, [UR45] ;  /* 0x0000002dff067983 */ /* 0x000f640008100800 */
.L_x_15198:
[----:B------:R-:W-:Y:S05]  /*2e2830*/  BSYNC.RECONVERGENT B1 ;  /* 0x0000000000017941 */ /* 0x000fea0003800200 */
.L_x_15197:
        /* <DEDUP_REMOVED lines=8> */
.L_x_15167:
[----:B------:R-:W-:Y:S05]  /*2e28c0*/  BSYNC B0 ;  /* 0x0000000000007941 */ /* 0x000fea0003800000 */
.L_x_15158:
        /* <DEDUP_REMOVED lines=58> */
.L_x_15208:
[----:B------:R-:W-:Y:S05]  /*2e2c70*/  BSYNC.RECONVERGENT B1 ;  /* 0x0000000000017941 */ /* 0x000fea0003800200 */
.L_x_15207:
        /* <DEDUP_REMOVED lines=26> */
.L_x_15210:
[----:B------:R-:W-:Y:S05]  /*2e2e20*/  BSYNC.RECONVERGENT B1 ;  /* 0x0000000000017941 */ /* 0x000fea0003800200 */
.L_x_15209:
[----:B------:R2:W-:Y:S01]  /*2e2e30*/  STL [UR45], R7 ;  /* 0x00000007ff007987 */ /* 0x0005e2000810082d */
[----:B------:R-:W-:Y:S01]  /*2e2e40*/  ISETP.EQ.AND P0, PT, R7, RZ, PT ;  /* 0x000000ff0700720c */ /* 0x000fe20003f02270 */
[----:B0-----:R-:W-:Y:S01]  /*2e2e50*/  IMAD.MOV.U32 R6, RZ, RZ, RZ ;  /* 0x000000ffff067224 */ /* 0x001fe200078e00ff */
[----:B------:R-:W-:Y:S11]  /*2e2e60*/  BRA `(.L_x_15205) ;  /* 0x0000000000107947 */ /* 0x000ff60003800000 */
.L_x_15206:
[----:B------:R-:W-:-:S05]  /*2e2e70*/  IADD3 R4, P0, PT, R8, R10, RZ ;  /* 0x0000000a08047210 */ /* 0x000fca0007f1e0ff */
[----:B------:R-:W-:-:S05]  /*2e2e80*/  IMAD.X R5, RZ, RZ, R11, P0 ;  /* 0x000000ffff057224 */ /* 0x000fca00000e060b */
[----:B------:R3:W5:Y:S01]  /*2e2e90*/  LD.E R6, desc[UR36][R4.64] ;  /* 0x0000002404067980 */ /* 0x000762000c101900 */
[----:B------:R-:W-:-:S13]  /*2e2ea0*/  PLOP3.LUT P0, PT, PT, PT, PT, 0x80, 0x8 ;  /* 0x000000000008781c */ /* 0x000fda0003f0f070 */
.L_x_15205:
[----:B------:R-:W-:Y:S05]  /*2e2eb0*/  BSYNC.RECONVERGENT B0 ;  /* 0x0000000000007941 */ /* 0x000fea0003800200 */
.L_x_15204:
[----:B01-3--:R-:W-:Y:S01]  /*2e2ec0*/  IMAD.MOV.U32 R4, RZ, RZ, R22 ;  /* 0x000000ffff047224 */ /* 0x00bfe200078e0016 */
[----:B------:R-:W-:Y:S05]  /*2e2ed0*/  @!P0 BREAK B7 ;  /* 0x0000000000078942 */ /* 0x000fea0003800000 */
[----:B------:R-:W-:Y:S01]  /*2e2ee0*/  IMAD.MOV.U32 R5, RZ, RZ, 0x0 ;  /* 0x00000000ff057424 */ /* 0x000fe200078e00ff */
[----:B------:R-:W-:Y:S05]  /*2e2ef0*/  @!P0 BREAK B6 ;  /* 0x0000000000068942 */ /* 0x000fea0003800000 */
[----:B------:R-:W-:Y:S05]  /*2e2f00*/  @!P0 BREAK B9 ;  /* 0x0000000000098942 */ /* 0x000fea0003800000 */
[----:B--2--5:R-:W-:Y:S05]  /*2e2f10*/  @!P0 RET.REL.NODEC R4 `(_Z5entryPcS_PiPxS1_S0_S0_P19HostDeviceInterfacei) ;  /* 0xffffd1d004388950 */ /* 0x024fea0003c3ffff */
[----:B------:R-:W-:Y:S01]  /*2e2f20*/  @!P2 IMAD.MOV.U32 R4, RZ, RZ, 0x5368 ;  /* 0x00005368ff04a424 */ /* 0x000fe200078e00ff */
[----:B------:R-:W-:Y:S01]  /*2e2f30*/  BSSY.RECONVERGENT B0, `(.L_x_15211) ;  /* 0x000005a000007945 */ /* 0x000fe20003800200 */
[----:B------:R-:W-:Y:S02]  /*2e2f40*/  IMAD.IADD R13, R3, 0x1, R6 ;  /* 0x00000001030d7824 */ /* 0x000fe400078e0206 */
[----:B------:R-:W-:Y:S01]  /*2e2f50*/  @!P2 IMAD.MOV.U32 R3, RZ, RZ, 0x5368 ;  /* 0x00005368ff03a424 */ /* 0x000fe200078e00ff */
[----:B------:R0:W-:Y:S01]  /*2e2f60*/  @!P2 STL [UR45], R4 ;  /* 0x00000004ff00a987 */ /* 0x0001e2000810082d */
[----:B------:R-:W-:Y:S05]  /*2e2f70*/  @!P2 BRA `(.L_x_15212) ;  /* 0x000000040054a947 */ /* 0x000fea0003800000 */
[----:B0-----:R-:W0:Y:S01]  /*2e2f80*/  S2R R4, SR_CgaCtaId ;  /* 0x0000000000047919 */ /* 0x001e220000008800 */
[----:B------:R-:W-:-:S04]  /*2e2f90*/  MOV R3, 0x400 ;  /* 0x0000040000037802 */ /* 0x000fc80000000f00 */
[----:B0-----:R-:W-:-:S05]  /*2e2fa0*/  LEA R12, R4, R3, 0x18 ;  /* 0x00000003040c7211 */ /* 0x001fca00078ec0ff */
        /* <DEDUP_REMOVED lines=48> */
.L_x_15215:
[----:B------:R-:W-:Y:S05]  /*2e32b0*/  BSYNC.RECONVERGENT B1 ;  /* 0x0000000000017941 */ /* 0x000fea0003800200 */
.L_x_15214:
        /* <DEDUP_REMOVED lines=26> */
.L_x_15217:
[----:B------:R-:W-:Y:S05]  /*2e3460*/  BSYNC.RECONVERGENT B1 ;  /* 0x0000000000017941 */ /* 0x000fea0003800200 */
.L_x_15216:
[----:B------:R2:W-:Y:S01]  /*2e3470*/  STL [UR45], R3 ;  /* 0x00000003ff007987 */ /* 0x0005e2000810082d */
[----:B------:R-:W-:Y:S05]  /*2e3480*/  BRA `(.L_x_15212) ;  /* 0x0000000000107947 */ /* 0x000fea0003800000 */
.L_x_15213:
[----:B------:R-:W-:-:S05]  /*2e3490*/  IADD3 R8, P0, PT, R8, R10, RZ ;  /* 0x0000000a08087210 */ /* 0x000fca0007f1e0ff */
[----:B------:R-:W-:-:S05]  /*2e34a0*/  IMAD.X R9, RZ, RZ, R11, P0 ;  /* 0x000000ffff097224 */ /* 0x000fca00000e060b */
[----:B------:R1:W-:Y:S04]  /*2e34b0*/  ST.E desc[UR36][R8.64], R13 ;  /* 0x0000000d08007985 */ /* 0x0003e8000c101924 */
[----:B------:R-:W5:Y:S02]  /*2e34c0*/  LDL R3, [UR45] ;  /* 0x0000002dff037983 */ /* 0x000f640008100800 */
.L_x_15212:
[----:B------:R-:W-:Y:S05]  /*2e34d0*/  BSYNC.RECONVERGENT B0 ;  /* 0x0000000000007941 */ /* 0x000fea0003800200 */
.L_x_15211:
[----:B-----5:R-:W-:Y:S01]  /*2e34e0*/  ISETP.NE.AND P0, PT, R3, RZ, PT ;  /* 0x000000ff0300720c */ /* 0x020fe20003f05270 */
[----:B0-----:R-:W-:Y:S02]  /*2e34f0*/  IMAD.MOV.U32 R4, RZ, RZ, R22 ;  /* 0x000000ffff047224 */ /* 0x001fe400078e0016 */
[----:B------:R-:W-:-:S10]  /*2e3500*/  IMAD.MOV.U32 R5, RZ, RZ, 0x0 ;  /* 0x00000000ff057424 */ /* 0x000fd400078e00ff */
[----:B------:R-:W-:Y:S05]  /*2e3510*/  @P0 BREAK B7 ;  /* 0x0000000000070942 */ /* 0x000fea0003800000 */
[----:B------:R-:W-:Y:S05]  /*2e3520*/  @P0 BREAK B6 ;  /* 0x0000000000060942 */ /* 0x000fea0003800000 */
[----:B------:R-:W-:Y:S05]  /*2e3530*/  @P0 BREAK B9 ;  /* 0x0000000000090942 */ /* 0x000fea0003800000 */
[----:B-12---:R-:W-:Y:S05]  /*2e3540*/  @P0 RET.REL.NODEC R4 `(_Z5entryPcS_PiPxS1_S0_S0_P19HostDeviceInterfacei) ;  /* 0xffffd1c804ac0950 */ /* 0x006fea0003c3ffff */
[----:B------:R-:W-:-:S13]  /*2e3550*/  ISETP.NE.AND P1, PT, R30, RZ, PT ;  /* 0x000000ff1e00720c */ /* 0x000fda0003f25270 */
[----:B------:R-:W-:Y:S05]  /*2e3560*/  @P1 BRA `(.L_x_15218) ;  /* 0xffffff68002c1947 */ /* 0x000fea000383ffff */
.L_x_15029:
[----:B------:R-:W-:Y:S05]  /*2e3570*/  BSYNC B7 ;  /* 0x0000000000077941 */ /* 0x000fea0003800000 */
.L_x_15028:
[----:B------:R-:W0:Y:S01]  /*2e3580*/  S2UR UR5, SR_CgaCtaId ;  /* 0x00000000000579c3 */ /* 0x000e220000008800 */
[----:B------:R-:W-:Y:S02]  /*2e3590*/  UMOV UR4, 0x400 ;  /* 0x0000040000047882 */ /* 0x000fe40000000000 */
[----:B0-----:R-:W-:-:S09]  /*2e35a0*/  ULEA UR4, UR5, UR4, 0x18 ;  /* 0x0000000405047291 */ /* 0x001fd2000f8ec0ff */
[----:B------:R-:W0:Y:S02]  /*2e35b0*/  LDS.64 R4, [UR4] ;  /* 0x00000004ff047984 */ /* 0x000e240008000a00 */
[----:B0-----:R-:W-:-:S06]  /*2e35c0*/  IMAD.WIDE R6, R31, 0x10, R4 ;  /* 0x000000101f067825 */ /* 0x001fcc00078e0204 */
[----:B------:R-:W2:Y:S01]  /*2e35d0*/  LD.E R6, desc[UR36][R6.64+0xc] ;  /* 0x00000c2406067980 */ /* 0x000ea2000c101900 */
[----:B------:R-:W-:Y:S01]  /*2e35e0*/  BSSY B2, `(.L_x_15219) ;  /* 0x000029b000027945 */ /* 0x000fe20003800000 */
[----:B------:R-:W-:Y:S01]  /*2e35f0*/  PLOP3.LUT P0, PT, PT, PT, PT, 0x8, 0x80 ;  /* 0x000000000080781c */ /* 0x000fe20003f0e170 */
[----:B------:R-:W-:Y:S01]  /*2e3600*/  IMAD.MOV.U32 R10, RZ, RZ, RZ ;  /* 0x000000ffff0a7224 */ /* 0x000fe200078e00ff */
[----:B--2---:R-:W-:-:S13]  /*2e3610*/  ISETP.GE.AND P1, PT, R6, 0x1, PT ;  /* 0x000000010600780c */ /* 0x004fda0003f26270 */
[----:B------:R-:W-:Y:S05]  /*2e3620*/  @!P1 BRA `(.L_x_15220) ;  /* 0x0000002800589947 */ /* 0x000fea0003800000 */
[----:B------:R-:W-:Y:S01]  /*2e3630*/  BSSY B1, `(.L_x_15221) ;  /* 0x0000294000017945 */ /* 0x000fe20003800000 */
[----:B------:R-:W-:Y:S02]  /*2e3640*/  IMAD.MOV.U32 R10, RZ, RZ, RZ ;  /* 0x000000ffff0a7224 */ /* 0x000fe400078e00ff */
[----:B------:R-:W-:Y:S02]  /*2e3650*/  IMAD.MOV.U32 R9, RZ, RZ, RZ ;  /* 0x000000ffff097224 */ /* 0x000fe400078e00ff */
[----:B------:R-:W-:-:S07]  /*2e3660*/  IMAD.MOV.U32 R0, RZ, RZ, RZ ;  /* 0x000000ffff007224 */ /* 0x000fce00078e00ff */
.L_x_15269:
[----:B------:R-:W-:Y:S01]  /*2e3670*/  ISETP.NE.AND P2, PT, R33, -0x1, PT ;  /* 0xffffffff2100780c */ /* 0x000fe20003f45270 */
[----:B------:R-:W-:Y:S05]  /*2e3680*/  YIELD ;  /* 0x0000000000007946 */ /* 0x000fea0003800000 */
[----:B------:R-:W-:Y:S01]  /*2e3690*/  BSSY.RECONVERGENT B0, `(.L_x_15222) ;  /* 0x0000061000007945 */ /* 0x000fe20003800200 */
[----:B------:R-:W-:-:S06]  /*2e36a0*/  IMAD.SHL.U32 R3, R0, 0x4, RZ ;  /* 0x0000000400037824 */ /* 0x000fcc00078e00ff */
[----:B------:R-:W-:Y:S01]  /*2e36b0*/  @!P2 IMAD.MOV.U32 R6, RZ, RZ, 0x5368 ;  /* 0x00005368ff06a424 */ /* 0x000fe200078e00ff */
[----:B------:R-:W-:Y:S01]  /*2e36c0*/  @!P2 PLOP3.LUT P0, PT, PT, PT, PT, 0x80, 0x8 ;  /* 0x000000000008a81c */ /* 0x000fe20003f0f070 */
[----:B------:R-:W-:Y:S01]  /*2e36d0*/  @!P2 IMAD.MOV.U32 R10, RZ, RZ, 0x5368 ;  /* 0x00005368ff0aa424 */ /* 0x000fe200078e00ff */
[----:B------:R-:W-:Y:S01]  /*2e36e0*/  @!P2 PLOP3.LUT P1, PT, PT, PT, PT, 0x8, 0x80 ;  /* 0x000000000080a81c */ /* 0x000fe20003f2e170 */
[----:B------:R-:W-:Y:S01]  /*2e36f0*/  @!P2 IMAD.MOV.U32 R9, RZ, RZ, 0x5368 ;  /* 0x00005368ff09a424 */ /* 0x000fe200078e00ff */
[----:B------:R0:W-:Y:S01]  /*2e3700*/  @!P2 STL [UR45], R6 ;  /* 0x00000006ff00a987 */ /* 0x0001e2000810082d */
[----:B------:R-:W-:Y:S10]  /*2e3710*/  @!P2 BRA `(.L_x_15223) ;  /* 0x000000040060a947 */ /* 0x000ff40003800000 */
[----:B0-----:R-:W-:-:S05]  /*2e3720*/  IMAD.WIDE R6, R33, 0x10, R4 ;  /* 0x0000001021067825 */ /* 0x001fca00078e0204 */
[----:B------:R-:W2:Y:S02]  /*2e3730*/  LD.E R35, desc[UR36][R6.64+0xc] ;  /* 0x00000c2406237980 */ /* 0x000ea4000c101900 */
        /* <DEDUP_REMOVED lines=48> */
.L_x_15226:
[----:B------:R-:W-:Y:S05]  /*2e3a40*/  BSYNC.RECONVERGENT B3 ;  /* 0x0000000000037941 */ /* 0x000fea0003800200 */
.L_x_15225:
        /* <DEDUP_REMOVED lines=26> */
.L_x_15228:
[----:B------:R-:W-:Y:S05]  /*2e3bf0*/  BSYNC.RECONVERGENT B3 ;  /* 0x0000000000037941 */ /* 0x000fea0003800200 */
.L_x_15227:
[----:B------:R2:W-:Y:S01]  /*2e3c00*/  STL [UR45], R10 ;  /* 0x0000000aff007987 */ /* 0x0005e2000810082d */
[----:B------:R-:W-:Y:S01]  /*2e3c10*/  ISETP.EQ.AND P1, PT, R10, RZ, PT ;  /* 0x000000ff0a00720c */ /* 0x000fe20003f22270 */
[----:B------:R-:W-:Y:S01]  /*2e3c20*/  IMAD.MOV.U32 R9, RZ, RZ, R10 ;  /* 0x000000ffff097224 */ /* 0x000fe200078e000a */
[----:B------:R-:W-:Y:S01]  /*2e3c30*/  PLOP3.LUT P0, PT, PT, PT, PT, 0x80, 0x8 ;  /* 0x000000000008781c */ /* 0x000fe20003f0f070 */
[----:B------:R-:W-:-:S12]  /*2e3c40*/  BRA `(.L_x_15223) ;  /* 0x0000000000147947 */ /* 0x000fd80003800000 */
.L_x_15224:
[----:B------:R-:W-:-:S05]  /*2e3c50*/  IADD3 R4, P0, PT, R3, R6, RZ ;  /* 0x0000000603047210 */ /* 0x000fca0007f1e0ff */
[----:B------:R-:W-:-:S05]  /*2e3c60*/  IMAD.X R5, RZ, RZ, R7, P0 ;  /* 0x000000ffff057224 */ /* 0x000fca00000e0607 */
[----:B------:R-:W2:Y:S01]  /*2e3c70*/  LD.E R4, desc[UR36][R4.64+0x20] ;  /* 0x0000202404047980 */ /* 0x000ea2000c101900 */
[----:B------:R-:W-:Y:S02]  /*2e3c80*/  PLOP3.LUT P1, PT, PT, PT, PT, 0x80, 0x8 ;  /* 0x000000000008781c */ /* 0x000fe40003f2f070 */
[----:B--2---:R-:W-:-:S13]  /*2e3c90*/  ISETP.EQ.AND P0, PT, R4, RZ, PT ;  /* 0x000000ff0400720c */ /* 0x004fda0003f02270 */
.L_x_15223:
[----:B------:R-:W-:Y:S05]  /*2e3ca0*/  BSYNC.RECONVERGENT B0 ;  /* 0x0000000000007941 */ /* 0x000fea0003800200 */
.L_x_15222:
[----:B-1----:R-:W-:Y:S01]  /*2e3cb0*/  IMAD.MOV.U32 R4, RZ, RZ, R22 ;  /* 0x000000ffff047224 */ /* 0x002fe200078e0016 */
[----:B------:R-:W-:Y:S05]  /*2e3cc0*/  @!P1 BREAK B1 ;  /* 0x0000000000019942 */ /* 0x000fea0003800000 */
[----:B------:R-:W-:Y:S01]  /*2e3cd0*/  IMAD.MOV.U32 R5, RZ, RZ, 0x0 ;  /* 0x00000000ff057424 */ /* 0x000fe200078e00ff */
[----:B------:R-:W-:Y:S05]  /*2e3ce0*/  @!P1 BREAK B2 ;  /* 0x0000000000029942 */ /* 0x000fea0003800000 */
[----:B------:R-:W-:Y:S05]  /*2e3cf0*/  @!P1 BREAK B6 ;  /* 0x0000000000069942 */ /* 0x000fea0003800000 */
[----:B------:R-:W-:Y:S05]  /*2e3d00*/  @!P1 BREAK B9 ;  /* 0x0000000000099942 */ /* 0x000fea0003800000 */
[----:B0-2---:R-:W-:Y:S05]  /*2e3d10*/  @!P1 RET.REL.NODEC R4 `(_Z5entryPcS_PiPxS1_S0_S0_P19HostDeviceInterfacei) ;  /* 0xffffd1c004b89950 */ /* 0x005fea0003c3ffff */
[----:B------:R-:W0:Y:S01]  /*2e3d20*/  @P0 S2R R5, SR_CgaCtaId ;  /* 0x0000000000050919 */ /* 0x000e220000008800 */
[----:B------:R-:W-:Y:S01]  /*2e3d30*/  @P0 MOV R4, 0x400 ;  /* 0x0000040000040802 */ /* 0x000fe20000000f00 */
[----:B------:R-:W-:Y:S03]  /*2e3d40*/  BSSY B3, `(.L_x_15229) ;  /* 0x000021d000037945 */ /* 0x000fe60003800000 */
[----:B0-----:R-:W-:-:S06]  /*2e3d50*/  @P0 LEA R4, R5, R4, 0x18 ;  /* 0x0000000405040211 */ /* 0x001fcc00078ec0ff */
[----:B------:R-:W0:Y:S01]  /*2e3d60*/  @P0 LDS.64 R4, [R4] ;  /* 0x0000000004040984 */ /* 0x000e220000000a00 */
[----:B------:R-:W-:Y:S05]  /*2e3d70*/  @P0 BRA `(.L_x_15230) ;  /* 0x0000002000640947 */ /* 0x000fea0003800000 */
[----:B------:R-:W-:-:S07]  /*2e3d80*/  IMAD.MOV.U32 R8, RZ, RZ, RZ ;  /* 0x000000ffff087224 */ /* 0x000fce00078e00ff */
.L_x_15268:
[----:B------:R-:W-:Y:S01]  /*2e3d90*/  ISETP.NE.AND P2, PT, R31, -0x1, PT ;  /* 0xffffffff1f00780c */ /* 0x000fe20003f45270 */
[----:B------:R-:W-:Y:S05]  /*2e3da0*/  YIELD ;  /* 0x0000000000007946 */ /* 0x000fea0003800000 */
[----:B------:R-:W-:Y:S07]  /*2e3db0*/  BSSY.RECONVERGENT B0, `(.L_x_15231) ;  /* 0x000005d000007945 */ /* 0x000fee0003800200 */
[----:B0-----:R-:W-:Y:S01]  /*2e3dc0*/  @!P2 IMAD.MOV.U32 R4, RZ, RZ, 0x5368 ;  /* 0x00005368ff04a424 */ /* 0x001fe200078e00ff */
[----:B------:R-:W-:Y:S01]  /*2e3dd0*/  @!P2 CS2R R12, SRZ ;  /* 0x00000000000ca805 */ /* 0x000fe2000001ff00 */
[----:B------:R-:W-:-:S02]  /*2e3de0*/  @!P2 IMAD.MOV.U32 R10, RZ, RZ, 0x5368 ;  /* 0x00005368ff0aa424 */ /* 0x000fc400078e00ff */
[----:B------:R-:W-:Y:S01]  /*2e3df0*/  @!P2 IMAD.MOV.U32 R9, RZ, RZ, 0x5368 ;  /* 0x00005368ff09a424 */ /* 0x000fe200078e00ff */
[----:B------:R0:W-:Y:S01]  /*2e3e00*/  @!P2 STL [UR45], R4 ;  /* 0x00000004ff00a987 */ /* 0x0001e2000810082d */
[----:B-1----:R-:W-:Y:S05]  /*2e3e10*/  @!P2 BRA `(.L_x_15232) ;  /* 0x000000040058a947 */ /* 0x002fea0003800000 */
        /* <DEDUP_REMOVED lines=50> */
.L_x_15235:
[----:B------:R-:W-:Y:S05]  /*2e4140*/  BSYNC.RECONVERGENT B4 ;  /* 0x0000000000047941 */ /* 0x000fea0003800200 */
.L_x_15234:
        /* <DEDUP_REMOVED lines=26> */
.L_x_15237:
[----:B------:R-:W-:Y:S05]  /*2e42f0*/  BSYNC.RECONVERGENT B4 ;  /* 0x0000000000047941 */ /* 0x000fea0003800200 */
.L_x_15236:
[----:B------:R2:W-:Y:S01]  /*2e4300*/  STL [UR45], R10 ;  /* 0x0000000aff007987 */ /* 0x0005e2000810082d */
[----:B------:R-:W-:Y:S01]  /*2e4310*/  IMAD.MOV.U32 R9, RZ, RZ, R10 ;  /* 0x000000ffff097224 */ /* 0x000fe200078e000a */
[----:B------:R-:W-:Y:S01]  /*2e4320*/  CS2R R12, SRZ ;  /* 0x00000000000c7805 */ /* 0x000fe2000001ff00 */
[----:B------:R-:W-:Y:S06]  /*2e4330*/  BRA `(.L_x_15232) ;  /* 0x0000000000107947 */ /* 0x000fec0003800000 */
.L_x_15233:
[----:B------:R-:W-:-:S05]  /*2e4340*/  IADD3 R4, P0, PT, R3, R12, RZ ;  /* 0x0000000c03047210 */ /* 0x000fca0007f1e0ff */
[----:B------:R-:W-:-:S05]  /*2e4350*/  IMAD.X R5, RZ, RZ, R13, P0 ;  /* 0x000000ffff057224 */ /* 0x000fca00000e060d */
[----:B------:R-:W2:Y:S02]  /*2e4360*/  LD.E R4, desc[UR36][R4.64+0x20] ;  /* 0x0000202404047980 */ /* 0x000ea4000c101900 */
[----:B--2---:R-:W-:-:S07]  /*2e4370*/  IMAD.WIDE R12, R4, 0x10, RZ ;  /* 0x00000010040c7825 */ /* 0x004fce00078e02ff */
.L_x_15232:
[----:B------:R-:W-:Y:S05]  /*2e4380*/  BSYNC.RECONVERGENT B0 ;  /* 0x0000000000007941 */ /* 0x000fea0003800200 */
.L_x_15231:
[----:B------:R-:W-:Y:S01]  /*2e4390*/  ISETP.NE.AND P0, PT, R9, RZ, PT ;  /* 0x000000ff0900720c */ /* 0x000fe20003f05270 */
[----:B01----:R-:W-:Y:S02]  /*2e43a0*/  IMAD.MOV.U32 R4, RZ, RZ, R22 ;  /* 0x000000ffff047224 */ /* 0x003fe400078e0016 */
[----:B------:R-:W-:-:S10]  /*2e43b0*/  IMAD.MOV.U32 R5, RZ, RZ, 0x0 ;  /* 0x00000000ff057424 */ /* 0x000fd400078e00ff */
[----:B------:R-:W-:Y:S05]  /*2e43c0*/  @P0 BREAK B3 ;  /* 0x0000000000030942 */ /* 0x000fea0003800000 */
[----:B------:R-:W-:Y:S05]  /*2e43d0*/  @P0 BREAK B1 ;  /* 0x0000000000010942 */ /* 0x000fea0003800000 */
[----:B------:R-:W-:Y:S05]  /*2e43e0*/  @P0 BREAK B2 ;  /* 0x0000000000020942 */ /* 0x000fea0003800000 */
[----:B------:R-:W-:Y:S05]  /*2e43f0*/  @P0 BREAK B6 ;  /* 0x0000000000060942 */ /* 0x000fea0003800000 */
[----:B------:R-:W-:Y:S05]  /*2e4400*/  @P0 BREAK B9 ;  /* 0x0000000000090942 */ /* 0x000fea0003800000 */
[----:B--2---:R-:W-:Y:S05]  /*2e4410*/  @P0 RET.REL.NODEC R4 `(_Z5entryPcS_PiPxS1_S0_S0_P19HostDeviceInterfacei) ;  /* 0xffffd1b804f80950 */ /* 0x004fea0003c3ffff */
[----:B------:R-:W0:Y:S01]  /*2e4420*/  S2R R4, SR_CgaCtaId ;  /* 0x0000000000047919 */ /* 0x000e220000008800 */
[----:B------:R-:W-:-:S04]  /*2e4430*/  MOV R11, 0x400 ;  /* 0x00000400000b7802 */ /* 0x000fc80000000f00 */
[----:B0-----:R-:W-:-:S05]  /*2e4440*/  LEA R11, R4, R11, 0x18 ;  /* 0x0000000b040b7211 */ /* 0x001fca00078ec0ff */
[----:B------:R-:W0:Y:S02]  /*2e4450*/  LDS.128 R4, [R11] ;  /* 0x000000000b047984 */ /* 0x000e240000000c00 */
[----:B0-----:R-:W-:-:S05]  /*2e4460*/  IADD3 R12, P0, PT, R4, R12, RZ ;  /* 0x0000000c040c7210 */ /* 0x001fca0007f1e0ff */
[----:B------:R-:W-:-:S06]  /*2e4470*/  IMAD.X R13, R5, 0x1, R13, P0 ;  /* 0x00000001050d7824 */ /* 0x000fcc00000e060d */
[----:B------:R-:W2:Y:S01]  /*2e4480*/  LD.E R13, desc[UR36][R12.64+0xc] ;  /* 0x00000c240c0d7980 */ /* 0x000ea2000c101900 */
[----:B------:R-:W-:Y:S01]  /*2e4490*/  IMAD.MOV.U32 R9, RZ, RZ, RZ ;  /* 0x000000ffff097224 */ /* 0x000fe200078e00ff */
[----:B--2---:R-:W-:-:S13]  /*2e44a0*/  ISETP.GE.AND P0, PT, R8, R13, PT ;  /* 0x0000000d0800720c */ /* 0x004fda0003f06270 */
[----:B------:R-:W-:Y:S05]  /*2e44b0*/  @P0 BRA `(.L_x_15230) ;  /* 0x0000001800940947 */ /* 0x000fea0003800000 */
[----:B------:R-:W-:Y:S01]  /*2e44c0*/  @!P2 IMAD.MOV.U32 R12, RZ, RZ, 0x5368 ;  /* 0x00005368ff0ca424 */ /* 0x000fe200078e00ff */
[----:B------:R-:W-:Y:S01]  /*2e44d0*/  BSSY.RECONVERGENT B0, `(.L_x_15238) ;  /* 0x0000055000007945 */ /* 0x000fe20003800200 */
        /* <DEDUP_REMOVED lines=50> */
.L_x_15242:
[----:B------:R-:W-:Y:S05]  /*2e4800*/  BSYNC.RECONVERGENT B4 ;  /* 0x0000000000047941 */ /* 0x000fea0003800200 */
.L_x_15241:
        /* <DEDUP_REMOVED lines=26> */
.L_x_15244:
[----:B------:R-:W-:Y:S05]  /*2e49b0*/  BSYNC.RECONVERGENT B4 ;  /* 0x0000000000047941 */ /* 0x000fea0003800200 */
.L_x_15243:
[----:B------:R2:W-:Y:S01]  /*2e49c0*/  STL [UR45], R10 ;  /* 0x0000000aff007987 */ /* 0x0005e2000810082d */
[----:B------:R-:W-:Y:S01]  /*2e49d0*/  IMAD.MOV.U32 R9, RZ, RZ, RZ ;  /* 0x000000ffff097224 */ /* 0x000fe200078e00ff */
[----:B------:R-:W-:Y:S06]  /*2e49e0*/  BRA `(.L_x_15239) ;  /* 0x00000000000c7947 */ /* 0x000fec0003800000 */
.L_x_15240:
[----:B------:R-:W-:-:S05]  /*2e49f0*/  IADD3 R4, P0, PT, R3, R12, RZ ;  /* 0x0000000c03047210 */ /* 0x000fca0007f1e0ff */
[----:B------:R-:W-:-:S05]  /*2e4a00*/  IMAD.X R5, RZ, RZ, R13, P0 ;  /* 0x000000ffff057224 */ /* 0x000fca00000e060d */
[----:B------:R3:W5:Y:S03]  /*2e4a10*/  LD.E R9, desc[UR36][R4.64+0x20] ;  /* 0x0000202404097980 */ /* 0x000766000c101900 */
.L_x_15239:
[----:B------:R-:W-:Y:S05]  /*2e4a20*/  BSYNC.RECONVERGENT B0 ;  /* 0x0000000000007941 */ /* 0x000fea0003800200 */
.L_x_15238:
[----:B------:R-:W-:Y:S01]  /*2e4a30*/  ISETP.NE.AND P0, PT, R10, RZ, PT ;  /* 0x000000ff0a00720c */ /* 0x000fe20003f05270 */
[----:B-1-3--:R-:W-:Y:S02]  /*2e4a40*/  IMAD.MOV.U32 R4, RZ, RZ, R22 ;  /* 0x000000ffff047224 */ /* 0x00afe400078e0016 */
[----:B------:R-:W-:-:S10]  /*2e4a50*/  IMAD.MOV.U32 R5, RZ, RZ, 0x0 ;  /* 0x00000000ff057424 */ /* 0x000fd400078e00ff */
[----:B------:R-:W-:Y:S05]  /*2e4a60*/  @P0 BREAK B3 ;  /* 0x0000000000030942 */ /* 0x000fea0003800000 */
[----:B------:R-:W-:Y:S05]  /*2e4a70*/  @P0 BREAK B1 ;  /* 0x0000000000010942 */ /* 0x000fea0003800000 */
[----:B------:R-:W-:Y:S05]  /*2e4a80*/  @P0 BREAK B2 ;  /* 0x0000000000020942 */ /* 0x000fea0003800000 */
[----:B------:R-:W-:Y:S05]  /*2e4a90*/  @P0 BREAK B6 ;  /* 0x0000000000060942 */ /* 0x000fea0003800000 */
[----:B------:R-:W-:Y:S05]  /*2e4aa0*/  @P0 BREAK B9 ;  /* 0x0000000000090942 */ /* 0x000fea0003800000 */
[----:B0-2--5:R-:W-:Y:S05]  /*2e4ab0*/  @P0 RET.REL.NODEC R4 `(_Z5entryPcS_PiPxS1_S0_S0_P19HostDeviceInterfacei) ;  /* 0xffffd1b404500950 */ /* 0x025fea0003c3ffff */
        /* <DEDUP_REMOVED lines=55> */
.L_x_15249:
[----:B------:R-:W-:Y:S05]  /*2e4e30*/  BSYNC.RECONVERGENT B4 ;  /* 0x0000000000047941 */ /* 0x000fea0003800200 */
.L_x_15248:
        /* <DEDUP_REMOVED lines=26> */
.L_x_15251:
[----:B------:R-:W-:Y:S05]  /*2e4fe0*/  BSYNC.RECONVERGENT B4 ;  /* 0x0000000000047941 */ /* 0x000fea0003800200 */
.L_x_15250:
[----:B------:R1:W-:Y:S01]  /*2e4ff0*/  STL [UR45], R6 ;  /* 0x00000006ff007987 */ /* 0x0003e2000810082d */
[----:B------:R-:W-:Y:S01]  /*2e5000*/  ISETP.EQ.AND P0, PT, R6, RZ, PT ;  /* 0x000000ff0600720c */ /* 0x000fe20003f02270 */
[----:B------:R-:W-:-:S12]  /*2e5010*/  BRA `(.L_x_15246) ;  /* 0x0000000000107947 */ /* 0x000fd80003800000 */
.L_x_15247:
[----:B------:R-:W-:-:S05]  /*2e5020*/  IADD3 R14, P0, PT, R10, R12, RZ ;  /* 0x0000000c0a0e7210 */ /* 0x000fca0007f1e0ff */
[----:B------:R-:W-:-:S06]  /*2e5030*/  IMAD.X R15, RZ, RZ, R13, P0 ;  /* 0x000000ffff0f7224 */ /* 0x000fcc00000e060d */
[----:B------:R-:W5:Y:S01]  /*2e5040*/  LD.E.64 R14, desc[UR36][R14.64+0x20] ;  /* 0x000020240e0e7980 */ /* 0x000f62000c101b00 */
[----:B------:R-:W-:-:S13]  /*2e5050*/  PLOP3.LUT P0, PT, PT, PT, PT, 0x80, 0x8 ;  /* 0x000000000008781c */ /* 0x000fda0003f0f070 */
.L_x_15246:
[----:B------:R-:W-:Y:S05]  /*2e5060*/  BSYNC.RECONVERGENT B0 ;  /* 0x0000000000007941 */ /* 0x000fea0003800200 */
.L_x_15245:
        /* <DEDUP_REMOVED lines=62> */
.L_x_15256:
[----:B------:R-:W-:Y:S05]  /*2e5450*/  BSYNC.RECONVERGENT B4 ;  /* 0x0000000000047941 */ /* 0x000fea0003800200 */
.L_x_15255:
        /* <DEDUP_REMOVED lines=26> */
.L_x_15258:
[----:B------:R-:W-:Y:S05]  /*2e5600*/  BSYNC.RECONVERGENT B4 ;  /* 0x0000000000047941 */ /* 0x000fea0003800200 */
.L_x_15257:
[----:B------:R1:W-:Y:S01]  /*2e5610*/  STL [UR45], R6 ;  /* 0x00000006ff007987 */ /* 0x0003e2000810082d */
[----:B------:R-:W-:Y:S01]  /*2e5620*/  ISETP.EQ.AND P0, PT, R6, RZ, PT ;  /* 0x000000ff0600720c */ /* 0x000fe20003f02270 */
[----:B------:R-:W-:-:S12]  /*2e5630*/  BRA `(.L_x_15253) ;  /* 0x0000000000147947 */ /* 0x000fd80003800000 */
.L_x_15254:
[----:B------:R-:W-:-:S05]  /*2e5640*/  IADD3 R4, P0, PT, R3, R12, RZ ;  /* 0x0000000c03047210 */ /* 0x000fca0007f1e0ff */
[----:B------:R-:W-:-:S05]  /*2e5650*/  IMAD.X R5, RZ, RZ, R13, P0 ;  /* 0x000000ffff057224 */ /* 0x000fca00000e060d */
[----:B------:R-:W2:Y:S01]  /*2e5660*/  LD.E R4, desc[UR36][R4.64+0x20] ;  /* 0x0000202404047980 */ /* 0x000ea2000c101900 */
[----:B------:R-:W-:Y:S01]  /*2e5670*/  PLOP3.LUT P0, PT, PT, PT, PT, 0x80, 0x8 ;  /* 0x000000000008781c */ /* 0x000fe20003f0f070 */
[----:B--2---:R2:W3:-:S12]  /*2e5680*/  I2F.F64 R20, R4 ;  /* 0x0000000400147312 */ /* 0x0044d80000201c00 */
.L_x_15253:
[----:B------:R-:W-:Y:S05]  /*2e5690*/  BSYNC.RECONVERGENT B0 ;  /* 0x0000000000007941 */ /* 0x000fea0003800200 */
.L_x_15252:
[----:B------:R-:W-:Y:S05]  /*2e56a0*/  @!P0 BREAK B3 ;  /* 0x0000000000038942 */ /* 0x000fea0003800000 */
[----:B0-2---:R-:W-:Y:S01]  /*2e56b0*/  IMAD.MOV.U32 R4, RZ, RZ, R22 ;  /* 0x000000ffff047224 */ /* 0x005fe200078e0016 */
[----:B------:R-:W-:Y:S05]  /*2e56c0*/  @!P0 BREAK B1 ;  /* 0x0000000000018942 */ /* 0x000fea0003800000 */
[----:B------:R-:W-:Y:S01]  /*2e56d0*/  IMAD.MOV.U32 R5, RZ, RZ, 0x0 ;  /* 0x00000000ff057424 */ /* 0x000fe200078e00ff */
[----:B------:R-:W-:Y:S05]  /*2e56e0*/  @!P0 BREAK B2 ;  /* 0x0000000000028942 */ /* 0x000fea0003800000 */
[----:B------:R-:W-:Y:S05]  /*2e56f0*/  @!P0 BREAK B6 ;  /* 0x0000000000068942 */ /* 0x000fea0003800000 */
[----:B------:R-:W-:Y:S05]  /*2e5700*/  @!P0 BREAK B9 ;  /* 0x0000000000098942 */ /* 0x000fea0003800000 */
[----:B-1-3--:R-:W-:Y:S05]  /*2e5710*/  @!P0 RET.REL.NODEC R4 `(_Z5entryPcS_PiPxS1_S0_S0_P19HostDeviceInterfacei) ;  /* 0xffffd1a804388950 */ /* 0x00afea0003c3ffff */
        /* <DEDUP_REMOVED lines=15> */
[----:B------:R-:W-:Y:S05]  /*2e5810*/  BMOV.32.CLEAR RZ, B5 ;  /* 0x0000000005ff7355 */ /* 0x000fea0000100000 */
        /* <DEDUP_REMOVED lines=8> */
.L_x_15260:
[----:B------:R-:W-:Y:S05]  /*2e58a0*/  BSYNC.RECONVERGENT B4 ;  /* 0x0000000000047941 */ /* 0x000fea0003800200 */
.L_x_15259:
[----:B------:R-:W-:Y:S01]  /*2e58b0*/  @!P5 IMAD.MOV.U32 R4, RZ, RZ, 0x5368 ;  /* 0x00005368ff04d424 */ /* 0x000fe200078e00ff */
[----:B------:R-:W-:Y:S01]  /*2e58c0*/  BSSY.RECONVERGENT B0, `(.L_x_15261) ;  /* 0x0000058000007945 */ /* 0x000fe20003800200 */
        /* <DEDUP_REMOVED lines=53> */
.L_x_15265:
[----:B------:R-:W-:Y:S05]  /*2e5c20*/  BSYNC.RECONVERGENT B4 ;  /* 0x0000000000047941 */ /* 0x000fea0003800200 */
.L_x_15264:
        /* <DEDUP_REMOVED lines=26> */
.L_x_15267:
[----:B------:R-:W-:Y:S05]  /*2e5dd0*/  BSYNC.RECONVERGENT B4 ;  /* 0x0000000000047941 */ /* 0x000fea0003800200 */
.L_x_15266:
[----:B------:R1:W-:Y:S01]  /*2e5de0*/  STL [UR45], R6 ;  /* 0x00000006ff007987 */ /* 0x0003e2000810082d */
[----:B------:R-:W-:Y:S05]  /*2e5df0*/  BRA `(.L_x_15262) ;  /* 0x0000000000107947 */ /* 0x000fea0003800000 */
.L_x_15263:
[----:B------:R-:W-:-:S05]  /*2e5e00*/  IADD3 R10, P0, PT, R10, R14, RZ ;  /* 0x0000000e0a0a7210 */ /* 0x000fca0007f1e0ff */
[----:B------:R-:W-:-:S05]  /*2e5e10*/  IMAD.X R11, RZ, RZ, R15, P0 ;  /* 0x000000ffff0b7224 */ /* 0x000fca00000e060f */
[----:B------:R2:W-:Y:S04]  /*2e5e20*/  ST.E.64 desc[UR36][R10.64+0x20], R12 ;  /* 0x0000200c0a007985 */ /* 0x0005e8000c101b24 */
[----:B------:R-:W5:Y:S02]  /*2e5e30*/  LDL R6, [UR45] ;  /* 0x0000002dff067983 */ /* 0x000f640008100800 */
.L_x_15262:
[----:B------:R-:W-:Y:S05]  /*2e5e40*/  BSYNC.RECONVERGENT B0 ;  /* 0x0000000000007941 */ /* 0x000fea0003800200 */
.L_x_15261:
[----:B-----5:R-:W-:Y:S01]  /*2e5e50*/  ISETP.NE.AND P0, PT, R6, RZ, PT ;  /* 0x000000ff0600720c */ /* 0x020fe20003f05270 */
[----:B------:R-:W-:Y:S02]  /*2e5e60*/  VIADD R8, R8, 0x1 ;  /* 0x0000000108087836 */ /* 0x000fe40000000000 */
[----:B--2---:R-:W-:Y:S02]  /*2e5e70*/  IMAD.MOV.U32 R10, RZ, RZ, RZ ;  /* 0x000000ffff0a7224 */ /* 0x004fe400078e00ff */
[----:B------:R-:W-:-:S08]  /*2e5e80*/  IMAD.MOV.U32 R9, RZ, RZ, RZ ;  /* 0x000000ffff097224 */ /* 0x000fd000078e00ff */
[----:B------:R-:W-:Y:S05]  /*2e5e90*/  @P0 BREAK B3 ;  /* 0x0000000000030942 */ /* 0x000fea0003800000 */
[----:B------:R-:W-:Y:S05]  /*2e5ea0*/  @P0 BREAK B1 ;  /* 0x0000000000010942 */ /* 0x000fea0003800000 */
[----:B------:R-:W-:Y:S05]  /*2e5eb0*/  @P0 BREAK B2 ;  /* 0x0000000000020942 */ /* 0x000fea0003800000 */
[----:B------:R-:W-:Y:S05]  /*2e5ec0*/  @P0 BREAK B6 ;  /* 0x0000000000060942 */ /* 0x000fea0003800000 */
[----:B------:R-:W-:Y:S05]  /*2e5ed0*/  @P0 BREAK B9 ;  /* 0x0000000000090942 */ /* 0x000fea0003800000 */
[----:B------:R-:W-:Y:S05]  /*2e5ee0*/  @!P0 BRA `(.L_x_15268) ;  /* 0xffffffdc00a88947 */ /* 0x000fea000383ffff */
[----:B------:R-:W-:-:S04]  /*2e5ef0*/  IMAD.MOV.U32 R23, RZ, RZ, 0x0 ;  /* 0x00000000ff177424 */ /* 0x000fc800078e00ff */
[----:B01----:R-:W-:Y:S05]  /*2e5f00*/  RET.REL.NODEC R22 `(_Z5entryPcS_PiPxS1_S0_S0_P19HostDeviceInterfacei) ;  /* 0xffffd1a0163c7950 */ /* 0x003fea0003c3ffff */
.L_x_15230:
[----:B------:R-:W-:Y:S05]  /*2e5f10*/  BSYNC B3 ;  /* 0x0000000000037941 */ /* 0x000fea0003800000 */
.L_x_15229:
[----:B0-----:R-:W-:-:S06]  /*2e5f20*/  IMAD.WIDE R6, R31, 0x10, R4 ;  /* 0x000000101f067825 */ /* 0x001fcc00078e0204 */
[----:B------:R-:W2:Y:S01]  /*2e5f30*/  LD.E R7, desc[UR36][R6.64+0xc] ;  /* 0x00000c2406077980 */ /* 0x000ea2000c101900 */
[----:B------:R-:W-:-:S05]  /*2e5f40*/  VIADD R0, R0, 0x1 ;  /* 0x0000000100007836 */ /* 0x000fca0000000000 */
[----:B--2---:R-:W-:-:S13]  /*2e5f50*/  ISETP.GE.AND P0, PT, R0, R7, PT ;  /* 0x000000070000720c */ /* 0x004fda0003f06270 */
[----:B------:R-:W-:Y:S05]  /*2e5f60*/  @!P0 BRA `(.L_x_15269) ;  /* 0xffffffd400c08947 */ /* 0x000fea000383ffff */
[----:B------:R-:W-:Y:S05]  /*2e5f70*/  BSYNC B1 ;  /* 0x0000000000017941 */ /* 0x000fea0003800000 */
.L_x_15221:
[----:B------:R-:W-:-:S13]  /*2e5f80*/  ISETP.GT.AND P0, PT, R7, RZ, PT ;  /* 0x000000ff0700720c */ /* 0x000fda0003f04270 */
.L_x_15220:
[----:B------:R-:W-:Y:S05]  /*2e5f90*/  BSYNC B2 ;  /* 0x0000000000027941 */ /* 0x000fea0003800000 */
.L_x_15219:
[----:B------:R-:W-:Y:S01]  /*2e5fa0*/  BSSY B7, `(.L_x_15270) ;  /* 0x000044a000077945 */ /* 0x000fe20003800000 */
[----:B------:R-:W-:-:S03]  /*2e5fb0*/  CS2R R34, SRZ ;  /* 0x0000000000227805 */ /* 0x000fc6000001ff00 */
[----:B------:R-:W-:Y:S05]  /*2e5fc0*/  @!P0 BRA `(.L_x_15271) ;  /* 0x00000044001c8947 */ /* 0x000fea0003800000 */
[----:B------:R-:W-:Y:S01]  /*2e5fd0*/  CS2R R34, SRZ ;  /* 0x0000000000227805 */ /* 0x000fe2000001ff00 */
[----:B------:R-:W-:Y:S02]  /*2e5fe0*/  IMAD.MOV.U32 R30, RZ, RZ, RZ ;  /* 0x000000ffff1e7224 */ /* 0x000fe400078e00ff */
[----:B------:R-:W-:-:S07]  /*2e5ff0*/  IMAD.MOV.U32 R0, RZ, RZ, R10 ;  /* 0x000000ffff007224 */ /* 0x000fce00078e000a */
.L_x_15353:
[----:B------:R-:W-:Y:S01]  /*2e6000*/  ISETP.NE.AND P1, PT, R33, -0x1, PT ;  /* 0xffffffff2100780c */ /* 0x000fe20003f25270 */
[----:B------:R-:W-:Y:S05]  /*2e6010*/  YIELD ;  /* 0x0000000000007946 */ /* 0x000fea0003800000 */
[----:B------:R-:W-:Y:S01]  /*2e6020*/  BSSY.RECONVERGENT B0, `(.L_x_15272) ;  /* 0x000005e000007945 */ /* 0x000fe20003800200 */
[----:B------:R-:W-:-:S06]  /*2e6030*/  IMAD.SHL.U32 R16, R30, 0x4, RZ ;  /* 0x000000041e107824 */ /* 0x000fcc00078e00ff */
[----:B------:R-:W-:Y:S01]  /*2e6040*/  @!P1 IMAD.MOV.U32 R3, RZ, RZ, 0x5368 ;  /* 0x00005368ff039424 */ /* 0x000fe200078e00ff */
[----:B------:R-:W-:Y:S01]  /*2e6050*/  @!P1 PLOP3.LUT P0, PT, PT, PT, PT, 0x80, 0x8 ;  /* 0x000000000008981c */ /* 0x000fe20003f0f070 */
[----:B------:R-:W-:Y:S02]  /*2e6060*/  @!P1 IMAD.MOV.U32 R10, RZ, RZ, 0x5368 ;  /* 0x00005368ff0a9424 */ /* 0x000fe400078e00ff */
[----:B------:R-:W-:Y:S01]  /*2e6070*/  @!P1 IMAD.MOV.U32 R0, RZ, RZ, 0x5368 ;  /* 0x00005368ff009424 */ /* 0x000fe200078e00ff */
        /* <DEDUP_REMOVED lines=11> */
[----:B0-----:R-:W0:Y:S02]  /*2e6130*/  S2R R3, SR_CgaCtaId ;  /* 0x0000000000037919 */ /* 0x001e240000008800 */
        /* <DEDUP_REMOVED lines=40> */
.L_x_15276:
[----:B------:R-:W-:Y:S05]  /*2e63c0*/  BSYNC.RECONVERGENT B1 ;  /* 0x0000000000017941 */ /* 0x000fea0003800200 */
.L_x_15275:
        /* <DEDUP_REMOVED lines=26> */
.L_x_15278:
[----:B------:R-:W-:Y:S05]  /*2e6570*/  BSYNC.RECONVERGENT B1 ;  /* 0x0000000000017941 */ /* 0x000fea0003800200 */
.L_x_15277:
[----:B------:R2:W-:Y:S01]  /*2e6580*/  STL [UR45], R10 ;  /* 0x0000000aff007987 */ /* 0x0005e2000810082d */
[----:B------:R-:W-:Y:S01]  /*2e6590*/  PLOP3.LUT P0, PT, PT, PT, PT, 0x80, 0x8 ;  /* 0x000000000008781c */ /* 0x000fe20003f0f070 */
[----:B01----:R-:W-:Y:S01]  /*2e65a0*/  IMAD.MOV.U32 R0, RZ, RZ, R10 ;  /* 0x000000ffff007224 */ /* 0x003fe200078e000a */
[----:B------:R-:W-:Y:S11]  /*2e65b0*/  BRA `(.L_x_15273) ;  /* 0x0000000000107947 */ /* 0x000ff60003800000 */
.L_x_15274:
[----:B------:R-:W-:-:S05]  /*2e65c0*/  IADD3 R4, P0, PT, R16, R6, RZ ;  /* 0x0000000610047210 */ /* 0x000fca0007f1e0ff */
[----:B------:R-:W-:-:S05]  /*2e65d0*/  IMAD.X R5, RZ, RZ, R7, P0 ;  /* 0x000000ffff057224 */ /* 0x000fca00000e0607 */
[----:B------:R-:W2:Y:S02]  /*2e65e0*/  LD.E R4, desc[UR36][R4.64+0x20] ;  /* 0x0000202404047980 */ /* 0x000ea4000c101900 */
[----:B--2---:R-:W-:-:S13]  /*2e65f0*/  ISETP.EQ.AND P0, PT, R4, RZ, PT ;  /* 0x000000ff0400720c */ /* 0x004fda0003f02270 */
.L_x_15273:
[----:B------:R-:W-:Y:S05]  /*2e6600*/  BSYNC.RECONVERGENT B0 ;  /* 0x0000000000007941 */ /* 0x000fea0003800200 */
.L_x_15272:
[----:B------:R-:W-:Y:S01]  /*2e6610*/  ISETP.NE.AND P1, PT, R0, RZ, PT ;  /* 0x000000ff0000720c */ /* 0x000fe20003f25270 */
[----:B------:R-:W-:Y:S02]  /*2e6620*/  IMAD.MOV.U32 R4, RZ, RZ, R22 ;  /* 0x000000ffff047224 */ /* 0x000fe400078e0016 */
[----:B------:R-:W-:-:S10]  /*2e6630*/  IMAD.MOV.U32 R5, RZ, RZ, 0x0 ;  /* 0x00000000ff057424 */ /* 0x000fd400078e00ff */
[----:B------:R-:W-:Y:S05]  /*2e6640*/  @P1 BREAK B7 ;  /* 0x0000000000071942 */ /* 0x000fea0003800000 */
[----:B------:R-:W-:Y:S05]  /*2e6650*/  @P1 BREAK B6 ;  /* 0x0000000000061942 */ /* 0x000fea0003800000 */
[----:B------:R-:W-:Y:S05]  /*2e6660*/  @P1 BREAK B9 ;  /* 0x0000000000091942 */ /* 0x000fea0003800000 */
[----:B0-2---:R-:W-:Y:S05]  /*2e6670*/  @P1 RET.REL.NODEC R4 `(_Z5entryPcS_PiPxS1_S0_S0_P19HostDeviceInterfacei) ;  /* 0xffffd19804601950 */ /* 0x005fea0003c3ffff */
[----:B------:R-:W-:Y:S04]  /*2e6680*/  BSSY B8, `(.L_x_15279) ;  /* 0x00003d1000087945 */ /* 0x000fe80003800000 */
[----:B------:R-:W-:Y:S05]  /*2e6690*/  @P0 BRA `(.L_x_15280) ;  /* 0x0000003c003c0947 */ /* 0x000fea0003800000 */
[----:B------:R-:W0:Y:S01]  /*2e66a0*/  S2UR UR5, SR_CgaCtaId ;  /* 0x00000000000579c3 */ /* 0x000e220000008800 */
[----:B------:R-:W-:Y:S02]  /*2e66b0*/  UMOV UR4, 0x400 ;  /* 0x0000040000047882 */ /* 0x000fe40000000000 */
[----:B0-----:R-:W-:-:S09]  /*2e66c0*/  ULEA UR4, UR5, UR4, 0x18 ;  /* 0x0000000405047291 */ /* 0x001fd2000f8ec0ff */
[----:B------:R-:W0:Y:S02]  /*2e66d0*/  LDS.64 R6, [UR4] ;  /* 0x00000004ff067984 */ /* 0x000e240008000a00 */
[----:B0-----:R-:W-:-:S06]  /*2e66e0*/  IMAD.WIDE R4, R25, 0x10, R6 ;  /* 0x0000001019047825 */ /* 0x001fcc00078e0206 */
[----:B------:R0:W0:Y:S01]  /*2e66f0*/  LD.E R4, desc[UR36][R4.64+0x24] ;  /* 0x0000242404047980 */ /* 0x000022000c101900 */
[----:B------:R-:W-:Y:S01]  /*2e6700*/  ISETP.NE.AND P0, PT, R10, RZ, PT ;  /* 0x000000ff0a00720c */ /* 0x000fe20003f05270 */
[----:B------:R-:W-:Y:S01]  /*2e6710*/  IMAD.MOV.U32 R8, RZ, RZ, R22 ;  /* 0x000000ffff087224 */ /* 0x000fe200078e0016 */
[----:B------:R-:W-:Y:S01]  /*2e6720*/  CS2R R36, SRZ ;  /* 0x0000000000247805 */ /* 0x000fe2000001ff00 */
[----:B------:R-:W-:Y:S02]  /*2e6730*/  IMAD.MOV.U32 R9, RZ, RZ, 0x0 ;  /* 0x00000000ff097424 */ /* 0x000fe400078e00ff */
[----:B------:R-:W-:-:S08]  /*2e6740*/  IMAD.MOV.U32 R0, RZ, RZ, RZ ;  /* 0x000000ffff007224 */ /* 0x000fd000078e00ff */
[----:B------:R-:W-:Y:S05]  /*2e6750*/  @P0 BREAK B8 ;  /* 0x0000000000080942 */ /* 0x000fea0003800000 */
[----:B------:R-:W-:Y:S05]  /*2e6760*/  @P0 BREAK B7 ;  /* 0x0000000000070942 */ /* 0x000fea0003800000 */
[----:B------:R-:W-:Y:S05]  /*2e6770*/  @P0 BREAK B6 ;  /* 0x0000000000060942 */ /* 0x000fea0003800000 */
[----:B------:R-:W-:Y:S05]  /*2e6780*/  @P0 BREAK B9 ;  /* 0x0000000000090942 */ /* 0x000fea0003800000 */
[----:B0-----:R-:W-:Y:S05]  /*2e6790*/  @P0 RET.REL.NODEC R8 `(_Z5entryPcS_PiPxS1_S0_S0_P19HostDeviceInterfacei) ;  /* 0xffffd19808180950 */ /* 0x001fea0003c3ffff */
[----:B------:R-:W-:Y:S01]  /*2e67a0*/  BSSY B0, `(.L_x_15281) ;  /* 0x000021b000007945 */ /* 0x000fe20003800000 */
.L_x_15320:
[----:B-----5:R-:W-:Y:S01]  /*2e67b0*/  ISETP.NE.AND P1, PT, R4, -0x1, PT ;  /* 0xffffffff0400780c */ /* 0x020fe20003f25270 */
[----:B------:R-:W-:Y:S05]  /*2e67c0*/  YIELD ;  /* 0x0000000000007946 */ /* 0x000fea0003800000 */
[----:B------:R-:W-:Y:S07]  /*2e67d0*/  BSSY.RECONVERGENT B1, `(.L_x_15282) ;  /* 0x000005e000017945 */ /* 0x000fee0003800200 */
[----:B------:R-:W-:Y:S01]  /*2e67e0*/  @!P1 IMAD.MOV.U32 R3, RZ, RZ, 0x5368 ;  /* 0x00005368ff039424 */ /* 0x000fe200078e00ff */
[----:B------:R-:W-:Y:S01]  /*2e67f0*/  @!P1 PLOP3.LUT P0, PT, PT, PT, PT, 0x8, 0x80 ;  /* 0x000000000080981c */ /* 0x000fe20003f0e170 */
[----:B------:R-:W-:Y:S01]  /*2e6800*/  @!P1 IMAD.MOV.U32 R10, RZ, RZ, 0x5368 ;  /* 0x00005368ff0a9424 */ /* 0x000fe200078e00ff */
[----:B------:R-:W-:-:S02]  /*2e6810*/  @!P1 CS2R R8, SRZ ;  /* 0x0000000000089805 */ /* 0x000fc4000001ff00 */
        /* <DEDUP_REMOVED lines=52> */
.L_x_15286:
[----:B------:R-:W-:Y:S05]  /*2e6b60*/  BSYNC.RECONVERGENT B2 ;  /* 0x0000000000027941 */ /* 0x000fea0003800200 */
.L_x_15285:
        /* <DEDUP_REMOVED lines=26> */
.L_x_15288:
[----:B------:R-:W-:Y:S05]  /*2e6d10*/  BSYNC.RECONVERGENT B2 ;  /* 0x0000000000027941 */ /* 0x000fea0003800200 */
.L_x_15287:
[----:B------:R2:W-:Y:S01]  /*2e6d20*/  STL [UR45], R10 ;  /* 0x0000000aff007987 */ /* 0x0005e2000810082d */
[----:B------:R-:W-:Y:S02]  /*2e6d30*/  ISETP.EQ.AND P0, PT, R10, RZ, PT ;  /* 0x000000ff0a00720c */ /* 0x000fe40003f02270 */
[----:B------:R-:W-:Y:S01]  /*2e6d40*/  CS2R R8, SRZ ;  /* 0x0000000000087805 */ /* 0x000fe2000001ff00 */
[----:B------:R-:W-:Y:S10]  /*2e6d50*/  BRA `(.L_x_15283) ;  /* 0x0000000000147947 */ /* 0x000ff40003800000 */
.L_x_15284:
[----:B------:R-:W-:-:S05]  /*2e6d60*/  IADD3 R4, P0, PT, R16, R8, RZ ;  /* 0x0000000810047210 */ /* 0x000fca0007f1e0ff */
[----:B------:R-:W-:-:S05]  /*2e6d70*/  IMAD.X R5, RZ, RZ, R9, P0 ;  /* 0x000000ffff057224 */ /* 0x000fca00000e0609 */
[----:B------:R-:W2:Y:S01]  /*2e6d80*/  LD.E R4, desc[UR36][R4.64+0x20] ;  /* 0x0000202404047980 */ /* 0x000ea2000c101900 */
[----:B------:R-:W-:Y:S01]  /*2e6d90*/  PLOP3.LUT P0, PT, PT, PT, PT, 0x80, 0x8 ;  /* 0x000000000008781c */ /* 0x000fe20003f0f070 */
[----:B--2---:R-:W-:-:S12]  /*2e6da0*/  IMAD.WIDE R8, R4, 0x10, RZ ;  /* 0x0000001004087825 */ /* 0x004fd800078e02ff */
.L_x_15283:
[----:B------:R-:W-:Y:S05]  /*2e6db0*/  BSYNC.RECONVERGENT B1 ;  /* 0x0000000000017941 */ /* 0x000fea0003800200 */
.L_x_15282:
[----:B------:R-:W-:Y:S05]  /*2e6dc0*/  @!P0 BREAK B0 ;  /* 0x0000000000008942 */ /* 0x000fea0003800000 */
[----:B------:R-:W-:Y:S01]  /*2e6dd0*/  IMAD.MOV.U32 R4, RZ, RZ, R22 ;  /* 0x000000ffff047224 */ /* 0x000fe200078e0016 */
[----:B------:R-:W-:Y:S05]  /*2e6de0*/  @!P0 BREAK B8 ;  /* 0x0000000000088942 */ /* 0x000fea0003800000 */
[----:B01----:R-:W-:Y:S01]  /*2e6df0*/  IMAD.MOV.U32 R5, RZ, RZ, 0x0 ;  /* 0x00000000ff057424 */ /* 0x003fe200078e00ff */
[----:B------:R-:W-:Y:S05]  /*2e6e00*/  @!P0 BREAK B7 ;  /* 0x0000000000078942 */ /* 0x000fea0003800000 */
[----:B------:R-:W-:Y:S05]  /*2e6e10*/  @!P0 BREAK B6 ;  /* 0x0000000000068942 */ /* 0x000fea0003800000 */
[----:B------:R-:W-:Y:S05]  /*2e6e20*/  @!P0 BREAK B9 ;  /* 0x0000000000098942 */ /* 0x000fea0003800000 */
[----:B--2---:R-:W-:Y:S05]  /*2e6e30*/  @!P0 RET.REL.NODEC R4 `(_Z5entryPcS_PiPxS1_S0_S0_P19HostDeviceInterfacei) ;  /* 0xffffd19004708950 */ /* 0x004fea0003c3ffff */
        /* <DEDUP_REMOVED lines=9> */
[----:B------:R-:W-:-:S06]  /*2e6ed0*/  IMAD.WIDE R8, R25, 0x10, R4 ;  /* 0x0000001019087825 */ /* 0x000fcc00078e0204 */
[----:B------:R0:W0:Y:S01]  /*2e6ee0*/  LD.E R9, desc[UR36][R8.64+0x24] ;  /* 0x0000242408097980 */ /* 0x000022000c101900 */
[----:B------:R-:W-:Y:S01]  /*2e6ef0*/  ISETP.NE.AND P0, PT, R10, RZ, PT ;  /* 0x000000ff0a00720c */ /* 0x000fe20003f05270 */
[----:B------:R-:W-:Y:S02]  /*2e6f00*/  IMAD.MOV.U32 R10, RZ, RZ, R22 ;  /* 0x000000ffff0a7224 */ /* 0x000fe400078e0016 */
[----:B------:R-:W-:-:S10]  /*2e6f10*/  IMAD.MOV.U32 R11, RZ, RZ, 0x0 ;  /* 0x00000000ff0b7424 */ /* 0x000fd400078e00ff */
[----:B------:R-:W-:Y:S05]  /*2e6f20*/  @P0 BREAK B0 ;  /* 0x0000000000000942 */ /* 0x000fea0003800000 */
[----:B------:R-:W-:Y:S05]  /*2e6f30*/  @P0 BREAK B8 ;  /* 0x0000000000080942 */ /* 0x000fea0003800000 */
[----:B------:R-:W-:Y:S05]  /*2e6f40*/  @P0 BREAK B7 ;  /* 0x0000000000070942 */ /* 0x000fea0003800000 */
[----:B------:R-:W-:Y:S05]  /*2e6f50*/  @P0 BREAK B6 ;  /* 0x0000000000060942 */ /* 0x000fea0003800000 */
[----:B------:R-:W-:Y:S05]  /*2e6f60*/  @P0 BREAK B9 ;  /* 0x0000000000090942 */ /* 0x000fea0003800000 */
[----:B0-----:R-:W-:Y:S05]  /*2e6f70*/  @P0 RET.REL.NODEC R10 `(_Z5entryPcS_PiPxS1_S0_S0_P19HostDeviceInterfacei) ;  /* 0xffffd1900a200950 */ /* 0x001fea0003c3ffff */
[----:B------:R-:W-:Y:S01]  /*2e6f80*/  ISETP.NE.AND P1, PT, R9, -0x1, PT ;  /* 0xffffffff0900780c */ /* 0x000fe20003f25270 */
[----:B------:R-:W-:-:S12]  /*2e6f90*/  BSSY.RECONVERGENT B1, `(.L_x_15290) ;  /* 0x0000058000017945 */ /* 0x000fd80003800200 */
        /* <DEDUP_REMOVED lines=51> */
.L_x_15294:
[----:B------:R-:W-:Y:S05]  /*2e72d0*/  BSYNC.RECONVERGENT B2 ;  /* 0x0000000000027941 */ /* 0x000fea0003800200 */
.L_x_15293:
        /* <DEDUP_REMOVED lines=26> */
.L_x_15296:
[----:B------:R-:W-:Y:S05]  /*2e7480*/  BSYNC.RECONVERGENT B2 ;  /* 0x0000000000027941 */ /* 0x000fea0003800200 */
.L_x_15295:
[----:B------:R2:W-:Y:S01]  /*2e7490*/  STL [UR45], R6 ;  /* 0x00000006ff007987 */ /* 0x0005e2000810082d */
[----:B------:R-:W-:Y:S01]  /*2e74a0*/  ISETP.EQ.AND P0, PT, R6, RZ, PT ;  /* 0x000000ff0600720c */ /* 0x000fe20003f02270 */
[----:B------:R-:W-:Y:S01]  /*2e74b0*/  IMAD.MOV.U32 R11, RZ, RZ, RZ ;  /* 0x000000ffff0b7224 */ /* 0x000fe200078e00ff */
[----:B------:R-:W-:Y:S11]  /*2e74c0*/  BRA `(.L_x_15291) ;  /* 0x0000000000107947 */ /* 0x000ff60003800000 */
.L_x_15292:
[----:B------:R-:W-:-:S05]  /*2e74d0*/  IADD3 R4, P0, PT, R16, R10, RZ ;  /* 0x0000000a10047210 */ /* 0x000fca0007f1e0ff */
[----:B------:R-:W-:-:S05]  /*2e74e0*/  IMAD.X R5, RZ, RZ, R11, P0 ;  /* 0x000000ffff057224 */ /* 0x000fca00000e060b */
[----:B------:R1:W5:Y:S01]  /*2e74f0*/  LD.E R11, desc[UR36][R4.64+0x20] ;  /* 0x00002024040b7980 */ /* 0x000362000c101900 */
[----:B------:R-:W-:-:S13]  /*2e7500*/  PLOP3.LUT P0, PT, PT, PT, PT, 0x80, 0x8 ;  /* 0x000000000008781c */ /* 0x000fda0003f0f070 */
.L_x_15291:
[----:B------:R-:W-:Y:S05]  /*2e7510*/  BSYNC.RECONVERGENT B1 ;  /* 0x0000000000017941 */ /* 0x000fea0003800200 */
.L_x_15290:
[----:B------:R-:W-:Y:S05]  /*2e7520*/  @!P0 BREAK B0 ;  /* 0x0000000000008942 */ /* 0x000fea0003800000 */
        /* <DEDUP_REMOVED lines=62> */
.L_x_15301:
[----:B------:R-:W-:Y:S05]  /*2e7910*/  BSYNC.RECONVERGENT B2 ;  /* 0x0000000000027941 */ /* 0x000fea0003800200 */
.L_x_15300:
        /* <DEDUP_REMOVED lines=26> */
.L_x_15303:
[----:B------:R-:W-:Y:S05]  /*2e7ac0*/  BSYNC.RECONVERGENT B2 ;  /* 0x0000000000027941 */ /* 0x000fea0003800200 */
.L_x_15302:
[----:B------:R1:W-:Y:S01]  /*2e7ad0*/  STL [UR45], R6 ;  /* 0x00000006ff007987 */ /* 0x0003e2000810082d */
[----:B------:R-:W-:Y:S01]  /*2e7ae0*/  ISETP.EQ.AND P0, PT, R6, RZ, PT ;  /* 0x000000ff0600720c */ /* 0x000fe20003f02270 */
[----:B------:R-:W-:-:S12]  /*2e7af0*/  BRA `(.L_x_15298) ;  /* 0x0000000000107947 */ /* 0x000fd80003800000 */
.L_x_15299:
[----:B------:R-:W-:-:S05]  /*2e7b00*/  IADD3 R8, P0, PT, R10, R12, RZ ;  /* 0x0000000c0a087210 */ /* 0x000fca0007f1e0ff */
[----:B------:R-:W-:-:S06]  /*2e7b10*/  IMAD.X R9, RZ, RZ, R13, P0 ;  /* 0x000000ffff097224 */ /* 0x000fcc00000e060d */
[----:B------:R-:W5:Y:S01]  /*2e7b20*/  LD.E.64 R8, desc[UR36][R8.64+0x20] ;  /* 0x0000202408087980 */ /* 0x000f62000c101b00 */
[----:B------:R-:W-:-:S13]  /*2e7b30*/  PLOP3.LUT P0, PT, PT, PT, PT, 0x80, 0x8 ;  /* 0x000000000008781c */ /* 0x000fda0003f0f070 */
.L_x_15298:
[----:B------:R-:W-:Y:S05]  /*2e7b40*/  BSYNC.RECONVERGENT B1 ;  /* 0x0000000000017941 */ /* 0x000fea0003800200 */
.L_x_15297:
        /* <DEDUP_REMOVED lines=9> */
[----:B------:R-:W-:-:S12]  /*2e7be0*/  BSSY.RECONVERGENT B1, `(.L_x_15304) ;  /* 0x0000059000017945 */ /* 0x000fd80003800200 */
[----:B------:R-:W-:Y:S01]  /*2e7bf0*/  @!P1 IMAD.MOV.U32 R4, RZ, RZ, 0x5368 ;  /* 0x00005368ff049424 */ /* 0x000fe200078e00ff */
[----:B------:R-:W-:Y:S01]  /*2e7c00*/  @!P1 PLOP3.LUT P0, PT, PT, PT, PT, 0x8, 0x80 ;  /* 0x000000000080981c */ /* 0x000fe20003f0e170 */
[----:B------:R-:W-:-:S03]  /*2e7c10*/  @!P1 IMAD.MOV.U32 R11, RZ, RZ, RZ ;  /* 0x000000ffff0b9224 */ /* 0x000fc600078e00ff */
        /* <DEDUP_REMOVED lines=49> */
.L_x_15308:
[----:B------:R-:W-:Y:S05]  /*2e7f30*/  BSYNC.RECONVERGENT B2 ;  /* 0x0000000000027941 */ /* 0x000fea0003800200 */
.L_x_15307:
        /* <DEDUP_REMOVED lines=26> */
.L_x_15310:
[----:B------:R-:W-:Y:S05]  /*2e80e0*/  BSYNC.RECONVERGENT B2 ;  /* 0x0000000000027941 */ /* 0x000fea0003800200 */
.L_x_15309:
[----:B------:R2:W-:Y:S01]  /*2e80f0*/  STL [UR45], R6 ;  /* 0x00000006ff007987 */ /* 0x0005e2000810082d */
[----:B------:R-:W-:Y:S01]  /*2e8100*/  ISETP.EQ.AND P0, PT, R6, RZ, PT ;  /* 0x000000ff0600720c */ /* 0x000fe20003f02270 */
[----:B------:R-:W-:Y:S01]  /*2e8110*/  IMAD.MOV.U32 R11, RZ, RZ, RZ ;  /* 0x000000ffff0b7224 */ /* 0x000fe200078e00ff */
[----:B------:R-:W-:Y:S11]  /*2e8120*/  BRA `(.L_x_15305) ;  /* 0x0000000000107947 */ /* 0x000ff60003800000 */
.L_x_15306:
[----:B------:R-:W-:-:S05]  /*2e8130*/  IADD3 R4, P0, PT, R16, R12, RZ ;  /* 0x0000000c10047210 */ /* 0x000fca0007f1e0ff */
[----:B------:R-:W-:-:S05]  /*2e8140*/  IMAD.X R5, RZ, RZ, R13, P0 ;  /* 0x000000ffff057224 */ /* 0x000fca00000e060d */
[----:B------:R1:W5:Y:S01]  /*2e8150*/  LD.E R11, desc[UR36][R4.64+0x20] ;  /* 0x00002024040b7980 */ /* 0x000362000c101900 */
[----:B------:R-:W-:-:S13]  /*2e8160*/  PLOP3.LUT P0, PT, PT, PT, PT, 0x80, 0x8 ;  /* 0x000000000008781c */ /* 0x000fda0003f0f070 */
.L_x_15305:
[----:B------:R-:W-:Y:S05]  /*2e8170*/  BSYNC.RECONVERGENT B1 ;  /* 0x0000000000017941 */ /* 0x000fea0003800200 */
.L_x_15304:
[----:B------:R-:W-:Y:S05]  /*2e8180*/  @!P0 BREAK B0 ;  /* 0x0000000000008942 */ /* 0x000fea0003800000 */
[----:B01----:R-:W-:Y:S01]  /*2e8190*/  IMAD.MOV.U32 R4, RZ, RZ, R22 ;  /* 0x000000ffff047224 */ /* 0x003fe200078e0016 */
[----:B------:R-:W-:Y:S05]  /*2e81a0*/  @!P0 BREAK B8 ;  /* 0x0000000000088942 */ /* 0x000fea0003800000 */
[----:B------:R-:W-:Y:S01]  /*2e81b0*/  IMAD.MOV.U32 R5, RZ, RZ, 0x0 ;  /* 0x00000000ff057424 */ /* 0x000fe200078e00ff */
[----:B------:R-:W-:Y:S05]  /*2e81c0*/  @!P0 BREAK B7 ;  /* 0x0000000000078942 */ /* 0x000fea0003800000 */
[----:B------:R-:W-:Y:S05]  /*2e81d0*/  @!P0 BREAK B6 ;  /* 0x0000000000068942 */ /* 0x000fea0003800000 */
[----:B------:R-:W-:Y:S05]  /*2e81e0*/  @!P0 BREAK B9 ;  /* 0x0000000000098942 */ /* 0x000fea0003800000 */
[----:B--2--5:R-:W-:Y:S05]  /*2e81f0*/  @!P0 RET.REL.NODEC R4 `(_Z5entryPcS_PiPxS1_S0_S0_P19HostDeviceInterfacei) ;  /* 0xffffd17c04808950 */ /* 0x024fea0003c3ffff */
        /* <DEDUP_REMOVED lines=54> */
.L_x_15315:
[----:B------:R-:W-:Y:S05]  /*2e8560*/  BSYNC.RECONVERGENT B2 ;  /* 0x0000000000027941 */ /* 0x000fea0003800200 */
.L_x_15314:
        /* <DEDUP_REMOVED lines=26> */
.L_x_15317:
[----:B------:R-:W-:Y:S05]  /*2e8710*/  BSYNC.RECONVERGENT B2 ;  /* 0x0000000000027941 */ /* 0x000fea0003800200 */
.L_x_15316:
[----:B------:R2:W-:Y:S01]  /*2e8720*/  STL [UR45], R6 ;  /* 0x00000006ff007987 */ /* 0x0005e2000810082d */
[----:B------:R-:W-:Y:S01]  /*2e8730*/  ISETP.EQ.AND P0, PT, R6, RZ, PT ;  /* 0x000000ff0600720c */ /* 0x000fe20003f02270 */
[----:B------:R-:W-:-:S12]  /*2e8740*/  BRA `(.L_x_15312) ;  /* 0x0000000000107947 */ /* 0x000fd80003800000 */
.L_x_15313:
[----:B------:R-:W-:-:S05]  /*2e8750*/  IADD3 R10, P0, PT, R10, R14, RZ ;  /* 0x0000000e0a0a7210 */ /* 0x000fca0007f1e0ff */
[----:B------:R-:W-:-:S05]  /*2e8760*/  IMAD.X R11, RZ, RZ, R15, P0 ;  /* 0x000000ffff0b7224 */ /* 0x000fca00000e060f */
[----:B------:R1:W5:Y:S01]  /*2e8770*/  LD.E.64 R12, desc[UR36][R10.64+0x20] ;  /* 0x000020240a0c7980 */ /* 0x000362000c101b00 */
[----:B------:R-:W-:-:S13]  /*2e8780*/  PLOP3.LUT P0, PT, PT, PT, PT, 0x80, 0x8 ;  /* 0x000000000008781c */ /* 0x000fda0003f0f070 */
.L_x_15312:
[----:B------:R-:W-:Y:S05]  /*2e8790*/  BSYNC.RECONVERGENT B1 ;  /* 0x0000000000017941 */ /* 0x000fea0003800200 */
.L_x_15311:
[----:B------:R-:W-:Y:S05]  /*2e87a0*/  @!P0 BREAK B0 ;  /* 0x0000000000008942 */ /* 0x000fea0003800000 */
[----:B0-----:R-:W-:Y:S01]  /*2e87b0*/  IMAD.MOV.U32 R4, RZ, RZ, R22 ;  /* 0x000000ffff047224 */ /* 0x001fe200078e0016 */
[----:B------:R-:W-:Y:S05]  /*2e87c0*/  @!P0 BREAK B8 ;  /* 0x0000000000088942 */ /* 0x000fea0003800000 */
[----:B------:R-:W-:Y:S01]  /*2e87d0*/  IMAD.MOV.U32 R5, RZ, RZ, 0x0 ;  /* 0x00000000ff057424 */ /* 0x000fe200078e00ff */
[----:B------:R-:W-:Y:S05]  /*2e87e0*/  @!P0 BREAK B7 ;  /* 0x0000000000078942 */ /* 0x000fea0003800000 */
[----:B------:R-:W-:Y:S05]  /*2e87f0*/  @!P0 BREAK B6 ;  /* 0x0000000000068942 */ /* 0x000fea0003800000 */
[----:B------:R-:W-:Y:S05]  /*2e8800*/  @!P0 BREAK B9 ;  /* 0x0000000000098942 */ /* 0x000fea0003800000 */
[----:B-12--5:R-:W-:Y:S05]  /*2e8810*/  @!P0 RET.REL.NODEC R4 `(_Z5entryPcS_PiPxS1_S0_S0_P19HostDeviceInterfacei) ;  /* 0xffffd17404f88950 */ /* 0x026fea0003c3ffff */
[----:B------:R-:W-:Y:S01]  /*2e8820*/  DADD R12, -R12, R8 ;  /* 0x000000000c0c7229 */ /* 0x000fe20000000108 */
[----:B------:R-:W-:Y:S01]  /*2e8830*/  BSSY.RECONVERGENT B1, `(.L_x_15318) ;  /* 0x0000007000017945 */ /* 0x000fe20003800200 */
[----:B------:R-:W-:-:S06]  /*2e8840*/  PLOP3.LUT P0, PT, PT, PT, PT, 0x80, 0x8 ;  /* 0x000000000008781c */ /* 0x000fcc0003f0f070 */
[----:B------:R-:W-:-:S14]  /*2e8850*/  DSETP.GT.AND P1, PT, R12, RZ, PT ;  /* 0x000000ff0c00722a */ /* 0x000fdc0003f24000 */
[----:B------:R-:W-:Y:S05]  /*2e8860*/  @P1 BRA `(.L_x_15319) ;  /* 0x00000000000c1947 */ /* 0x000fea0003800000 */
[----:B------:R-:W-:Y:S01]  /*2e8870*/  DSETP.GEU.AND P1, PT, R12, RZ, PT ;  /* 0x000000ff0c00722a */ /* 0x000fe20003f2e000 */
[----:B------:R-:W-:-:S13]  /*2e8880*/  PLOP3.LUT P0, PT, PT, PT, PT, 0x8, 0x80 ;  /* 0x000000000080781c */ /* 0x000fda0003f0e170 */
[----:B------:R-:W-:-:S14]  /*2e8890*/  @P1 DSETP.NEU.AND P0, PT, R12, RZ, PT ;  /* 0x000000ff0c00122a */ /* 0x000fdc0003f0d000 */
.L_x_15319:
[----:B------:R-:W-:Y:S05]  /*2e88a0*/  BSYNC.RECONVERGENT B1 ;  /* 0x0000000000017941 */ /* 0x000fea0003800200 */
.L_x_15318:
[----:B------:R-:W0:Y:S02]  /*2e88b0*/  LDS.64 R6, [R3] ;  /* 0x0000000003067984 */ /* 0x000e240000000a00 */
[----:B0-----:R-:W-:-:S06]  /*2e88c0*/  IMAD.WIDE R4, R25, 0x10, R6 ;  /* 0x0000001019047825 */ /* 0x001fcc00078e0206 */
[----:B------:R0:W5:Y:S01]  /*2e88d0*/  LD.E R4, desc[UR36][R4.64+0x24] ;  /* 0x0000242404047980 */ /* 0x000162000c101900 */
[----:B------:R-:W-:Y:S01]  /*2e88e0*/  DADD R8, RZ, -R12 ;  /* 0x00000000ff087229 */ /* 0x000fe2000000080c */
[----:B------:R-:W-:Y:S02]  /*2e88f0*/  VIADD R0, R0, 0x1 ;  /* 0x0000000100007836 */ /* 0x000fe40000000000 */
[----:B------:R-:W-:-:S07]  /*2e8900*/  IMAD.MOV.U32 R10, RZ, RZ, RZ ;  /* 0x000000ffff0a7224 */ /* 0x000fce00078e00ff */
[----:B------:R-:W-:Y:S02]  /*2e8910*/  FSEL R8, R12, R8, P0 ;  /* 0x000000080c087208 */ /* 0x000fe40000000000 */
[----:B------:R-:W-:-:S06]  /*2e8920*/  FSEL R9, R13, R9, P0 ;  /* 0x000000090d097208 */ /* 0x000fcc0000000000 */
[----:B------:R-:W-:Y:S01]  /*2e8930*/  DADD R36, R36, R8 ;  /* 0x0000000024247229 */ /* 0x000fe20000000008 */
[----:B0-----:R-:W-:Y:S10]  /*2e8940*/  BRA `(.L_x_15320) ;  /* 0xffffffdc00987947 */ /* 0x001ff4000383ffff */
.L_x_15289:
[----:B------:R-:W-:Y:S05]  /*2e8950*/  BSYNC B0 ;  /* 0x0000000000007941 */ /* 0x000fea0003800000 */
.L_x_15281:
        /* <DEDUP_REMOVED lines=11> */
.L_x_15321:
        /* <DEDUP_REMOVED lines=16> */
.L_x_15323:
[----:B------:R-:W-:Y:S05]  /*2e8b10*/  BSYNC.RECONVERGENT B0 ;  /* 0x0000000000007941 */ /* 0x000fea0003800200 */
.L_x_15322:
        /* <DEDUP_REMOVED lines=15> */
.L_x_15327:
[----:B------:R-:W-:Y:S05]  /*2e8c10*/  BSYNC.RECONVERGENT B0 ;  /* 0x0000000000007941 */ /* 0x000fea0003800200 */
.L_x_15326:
        /* <DEDUP_REMOVED lines=33> */
.L_x_15330:
        /* <DEDUP_REMOVED lines=18> */
.L_x_15331:
        /* <DEDUP_REMOVED lines=18> */
.L_x_15332:
[----:B------:R-:W-:-:S07]  /*2e9070*/  VIADD R47, R49, 0x3 ;  /* 0x00000003312f7836 */ /* 0x000fce0000000000 */
.L_x_15329:
[----:B------:R-:W-:Y:S05]  /*2e9080*/  BSYNC.RECONVERGENT B11 ;  /* 0x00000000000b7941 */ /* 0x000fea0003800200 */
.L_x_15328:
[----:B------:R-:W-:-:S05]  /*2e9090*/  IMAD.IADD R0, R49, 0x1, -R46 ;  /* 0x0000000131007824 */ /* 0x000fca00078e0a2e */
[----:B------:R-:W-:-:S13]  /*2e90a0*/  ISETP.GT.U32.AND P0, PT, R0, -0x4, PT ;  /* 0xfffffffc0000780c */ /* 0x000fda0003f04070 */
[----:B------:R-:W-:Y:S05]  /*2e90b0*/  @P0 BRA `(.L_x_15325) ;  /* 0x00000004000c0947 */ /* 0x000fea0003800000 */
.L_x_15337:
        /* <DEDUP_REMOVED lines=19> */
.L_x_15333:
        /* <DEDUP_REMOVED lines=15> */
.L_x_15334:
        /* <DEDUP_REMOVED lines=15> */
.L_x_15335:
        /* <DEDUP_REMOVED lines=15> */
.L_x_15336:
[----:B------:R-:W-:-:S05]  /*2e94c0*/  VIADD R47, R47, 0x4 ;  /* 0x000000042f2f7836 */ /* 0x000fca0000000000 */
[----:B------:R-:W-:-:S13]  /*2e94d0*/  ISETP.NE.AND P0, PT, R47, R46, PT ;  /* 0x0000002e2f00720c */ /* 0x000fda0003f05270 */
[----:B------:R-:W-:Y:S05]  /*2e94e0*/  @P0 BRA `(.L_x_15337) ;  /* 0xfffffff800f40947 */ /* 0x000fea000383ffff */
.L_x_15325:
[----:B------:R-:W-:Y:S05]  /*2e94f0*/  BSYNC.RECONVERGENT B10 ;  /* 0x00000000000a7941 */ /* 0x000fea0003800200 */
.L_x_15324:
        /* <DEDUP_REMOVED lines=9> */
[----:B------:R-:W-:Y:S01]  /*2e9590*/  MOV R0, 0x0 ;  /* 0x0000000000007802 */ /* 0x000fe20000000f00 */
[----:B------:R0:W-:Y:S01]  /*2e95a0*/  STL.64 [R1+0x8], R36 ;  /* 0x0000082401007387 */ /* 0x0001e20000100a00 */
[----:B------:R-:W1:Y:S01]  /*2e95b0*/  LDCU.64 UR4, c[0x4][0x30] ;  /* 0x01000600ff0477ac */ /* 0x000e620008000a00 */
[----:B------:R-:W-:Y:S01]  /*2e95c0*/  IMAD.U32 R6, RZ, RZ, UR41 ;  /* 0x00000029ff067e24 */ /* 0x000fe2000f8e00ff */
[----:B------:R0:W2:Y:S01]  /*2e95d0*/  LDC.64 R8, c[0x4][R0] ;  /* 0x0100000000087b82 */ /* 0x0000a20000000a00 */
[----:B------:R-:W-:Y:S02]  /*2e95e0*/  IMAD.U32 R7, RZ, RZ, UR40 ;  /* 0x00000028ff077e24 */ /* 0x000fe4000f8e00ff */
[----:B-1----:R-:W-:Y:S02]  /*2e95f0*/  IMAD.U32 R4, RZ, RZ, UR4 ;  /* 0x00000004ff047e24 */ /* 0x002fe4000f8e00ff */
[----:B------:R-:W-:Y:S01]  /*2e9600*/  IMAD.U32 R5, RZ, RZ, UR5 ;  /* 0x00000005ff057e24 */ /* 0x000fe2000f8e00ff */
[----:B0-----:R-:W-:Y:S06]  /*2e9610*/  BMOV.32.CLEAR RZ, B5 ;  /* 0x0000000005ff7355 */ /* 0x001fec0000100000 */
[----:B------:R-:W-:-:S07]  /*2e9620*/  LEPC R20, `(.L_x_15338) ;  /* 0x000000001014794e */ /* 0x000fce0000000000 */
[----:B--2---:R-:W-:Y:S05]  /*2e9630*/  CALL.ABS.NOINC R8 ;  /* 0x0000000008007343 */ /* 0x004fea0003c00000 */
.L_x_15338:
        /* <DEDUP_REMOVED lines=9> */
[----:B------:R-:W-:Y:S01]  /*2e96d0*/  DSETP.GT.AND P0, PT, R36, RZ, PT ;  /* 0x000000ff2400722a */ /* 0x000fe20003f04000 */
[----:B------:R-:W-:-:S13]  /*2e96e0*/  IMAD.MOV.U32 R10, RZ, RZ, RZ ;  /* 0x000000ffff0a7224 */ /* 0x000fda00078e00ff */
[----:B------:R-:W-:Y:S05]  /*2e96f0*/  @!P0 BRA `(.L_x_15280) ;  /* 0x0000000c00248947 */ /* 0x000fea0003800000 */
[----:B------:R-:W0:Y:S01]  /*2e9700*/  S2R R3, SR_CgaCtaId ;  /* 0x0000000000037919 */ /* 0x000e220000008800 */
[----:B------:R-:W-:-:S04]  /*2e9710*/  MOV R0, 0x400 ;  /* 0x0000040000007802 */ /* 0x000fc80000000f00 */
[----:B0-----:R-:W-:-:S05]  /*2e9720*/  LEA R0, R3, R0, 0x18 ;  /* 0x0000000003007211 */ /* 0x001fca00078ec0ff */
[----:B------:R-:W0:Y:S01]  /*2e9730*/  LDS.128 R4, [R0] ;  /* 0x0000000000047984 */ /* 0x000e220000000c00 */
[----:B------:R-:W-:-:S13]  /*2e9740*/  ISETP.NE.AND P1, PT, R31, -0x1, PT ;  /* 0xffffffff1f00780c */ /* 0x000fda0003f25270 */
[----:B------:R-:W-:Y:S01]  /*2e9750*/  @!P1 IMAD.MOV.U32 R12, RZ, RZ, 0x5368 ;  /* 0x00005368ff0c9424 */ /* 0x000fe200078e00ff */
[----:B------:R-:W-:Y:S01]  /*2e9760*/  BSSY.RECONVERGENT B0, `(.L_x_15339) ;  /* 0x0000059000007945 */ /* 0x000fe20003800200 */
[----:B0-----:R-:W-:-:S05]  /*2e9770*/  IMAD.WIDE R8, R25, 0x10, R4 ;  /* 0x0000001019087825 */ /* 0x001fca00078e0204 */
[----:B------:R0:W5:Y:S01]  /*2e9780*/  LD.E R3, desc[UR36][R8.64+0x24] ;  /* 0x0000242408037980 */ /* 0x000162000c101900 */
[----:B------:R-:W-:Y:S01]  /*2e9790*/  @!P1 PLOP3.LUT P0, PT, PT, PT, PT, 0x8, 0x80 ;  /* 0x000000000080981c */ /* 0x000fe20003f0e170 */
[----:B------:R-:W-:Y:S02]  /*2e97a0*/  @!P1 IMAD.MOV.U32 R11, RZ, RZ, RZ ;  /* 0x000000ffff0b9224 */ /* 0x000fe400078e00ff */
[----:B------:R0:W-:Y:S01]  /*2e97b0*/  @!P1 STL [UR45], R12 ;  /* 0x0000000cff009987 */ /* 0x0001e2000810082d */
[----:B------:R-:W-:Y:S09]  /*2e97c0*/  @!P1 BRA `(.L_x_15340) ;  /* 0x0000000400489947 */ /* 0x000ff20003800000 */
        /* <DEDUP_REMOVED lines=46> */
.L_x_15343:
[----:B------:R-:W-:Y:S05]  /*2e9ab0*/  BSYNC.RECONVERGENT B1 ;  /* 0x0000000000017941 */ /* 0x000fea0003800200 */
.L_x_15342:
        /* <DEDUP_REMOVED lines=26> */
.L_x_15345:
[----:B------:R-:W-:Y:S05]  /*2e9c60*/  BSYNC.RECONVERGENT B1 ;  /* 0x0000000000017941 */ /* 0x000fea0003800200 */
.L_x_15344:
[----:B------:R2:W-:Y:S01]  /*2e9c70*/  STL [UR45], R6 ;  /* 0x00000006ff007987 */ /* 0x0005e2000810082d */
[----:B------:R-:W-:Y:S01]  /*2e9c80*/  ISETP.EQ.AND P0, PT, R6, RZ, PT ;  /* 0x000000ff0600720c */ /* 0x000fe20003f02270 */
[----:B------:R-:W-:Y:S01]  /*2e9c90*/  IMAD.MOV.U32 R11, RZ, RZ, RZ ;  /* 0x000000ffff0b7224 */ /* 0x000fe200078e00ff */
[----:B------:R-:W-:Y:S11]  /*2e9ca0*/  BRA `(.L_x_15340) ;  /* 0x0000000000107947 */ /* 0x000ff60003800000 */
.L_x_15341:
[----:B------:R-:W-:-:S05]  /*2e9cb0*/  IADD3 R4, P0, PT, R16, R8, RZ ;  /* 0x0000000810047210 */ /* 0x000fca0007f1e0ff */
[----:B------:R-:W-:-:S05]  /*2e9cc0*/  IMAD.X R5, RZ, RZ, R9, P0 ;  /* 0x000000ffff057224 */ /* 0x000fca00000e0609 */
[----:B------:R1:W5:Y:S01]  /*2e9cd0*/  LD.E R11, desc[UR36][R4.64+0x20] ;  /* 0x00002024040b7980 */ /* 0x000362000c101900 */
[----:B------:R-:W-:-:S13]  /*2e9ce0*/  PLOP3.LUT P0, PT, PT, PT, PT, 0x80, 0x8 ;  /* 0x000000000008781c */ /* 0x000fda0003f0f070 */
.L_x_15340:
[----:B------:R-:W-:Y:S05]  /*2e9cf0*/  BSYNC.RECONVERGENT B0 ;  /* 0x0000000000007941 */ /* 0x000fea0003800200 */
.L_x_15339:
        /* <DEDUP_REMOVED lines=8> */
[----:B------:R-:W-:-:S12]  /*2e9d80*/  BSSY.RECONVERGENT B0, `(.L_x_15346) ;  /* 0x0000056000007945 */ /* 0x000fd80003800200 */
[----:B------:R-:W-:Y:S02]  /*2e9d90*/  @!P0 IMAD.MOV.U32 R4, RZ, RZ, 0x5368 ;  /* 0x00005368ff048424 */ /* 0x000fe400078e00ff */
[----:B------:R-:W-:-:S03]  /*2e9da0*/  @!P0 IMAD.MOV.U32 R6, RZ, RZ, 0x5368 ;  /* 0x00005368ff068424 */ /* 0x000fc600078e00ff */
[----:B------:R0:W-:Y:S01]  /*2e9db0*/  @!P0 STL [UR45], R4 ;  /* 0x00000004ff008987 */ /* 0x0001e2000810082d */
[----:B------:R-:W-:Y:S05]  /*2e9dc0*/  @!P0 BRA `(.L_x_15347) ;  /* 0x0000000400448947 */ /* 0x000fea0003800000 */
        /* <DEDUP_REMOVED lines=47> */
.L_x_15350:
[----:B------:R-:W-:Y:S05]  /*2ea0c0*/  BSYNC.RECONVERGENT B1 ;  /* 0x0000000000017941 */ /* 0x000fea0003800200 */
.L_x_15349:
        /* <DEDUP_REMOVED lines=26> */
.L_x_15352:
[----:B------:R-:W-:Y:S05]  /*2ea270*/  BSYNC.RECONVERGENT B1 ;  /* 0x0000000000017941 */ /* 0x000fea0003800200 */
.L_x_15351:
[----:B------:R2:W-:Y:S01]  /*2ea280*/  STL [UR45], R6 ;  /* 0x00000006ff007987 */ /* 0x0005e2000810082d */
[----:B------:R-:W-:Y:S05]  /*2ea290*/  BRA `(.L_x_15347) ;  /* 0x0000000000107947 */ /* 0x000fea0003800000 */
.L_x_15348:
[----:B------:R-:W-:-:S05]  /*2ea2a0*/  IADD3 R4, P0, PT, R16, R8, RZ ;  /* 0x0000000810047210 */ /* 0x000fca0007f1e0ff */
[----:B------:R-:W-:-:S05]  /*2ea2b0*/  IMAD.X R5, RZ, RZ, R9, P0 ;  /* 0x000000ffff057224 */ /* 0x000fca00000e0609 */
[----:B------:R1:W-:Y:S04]  /*2ea2c0*/  ST.E desc[UR36][R4.64+0x20], R11 ;  /* 0x0000200b04007985 */ /* 0x0003e8000c101924 */
[----:B------:R-:W5:Y:S02]  /*2ea2d0*/  LDL R6, [UR45] ;  /* 0x0000002dff067983 */ /* 0x000f640008100800 */
.L_x_15347:
[----:B------:R-:W-:Y:S05]  /*2ea2e0*/  BSYNC.RECONVERGENT B0 ;  /* 0x0000000000007941 */ /* 0x000fea0003800200 */
.L_x_15346:
[----:B-----5:R-:W-:Y:S01]  /*2ea2f0*/  ISETP.NE.AND P0, PT, R6, RZ, PT ;  /* 0x000000ff0600720c */ /* 0x020fe20003f05270 */
[----:B01----:R-:W-:Y:S02]  /*2ea300*/  IMAD.MOV.U32 R4, RZ, RZ, R22 ;  /* 0x000000ffff047224 */ /* 0x003fe400078e0016 */
[----:B------:R-:W-:-:S10]  /*2ea310*/  IMAD.MOV.U32 R5, RZ, RZ, 0x0 ;  /* 0x00000000ff057424 */ /* 0x000fd400078e00ff */
[----:B------:R-:W-:Y:S05]  /*2ea320*/  @P0 BREAK B8 ;  /* 0x0000000000080942 */ /* 0x000fea0003800000 */
[----:B------:R-:W-:Y:S05]  /*2ea330*/  @P0 BREAK B7 ;  /* 0x0000000000070942 */ /* 0x000fea0003800000 */
[----:B------:R-:W-:Y:S05]  /*2ea340*/  @P0 BREAK B6 ;  /* 0x0000000000060942 */ /* 0x000fea0003800000 */
[----:B------:R-:W-:Y:S05]  /*2ea350*/  @P0 BREAK B9 ;  /* 0x0000000000090942 */ /* 0x000fea0003800000 */
[----:B--2---:R-:W-:Y:S05]  /*2ea360*/  @P0 RET.REL.NODEC R4 `(_Z5entryPcS_PiPxS1_S0_S0_P19HostDeviceInterfacei) ;  /* 0xffffd15c04240950 */ /* 0x004fea0003c3ffff */
[----:B------:R-:W-:-:S05]  /*2ea370*/  IADD3 R34, P0, PT, R34, 0x1, RZ ;  /* 0x0000000122227810 */ /* 0x000fca0007f1e0ff */
[----:B------:R-:W-:-:S08]  /*2ea380*/  IMAD.X R35, RZ, RZ, R35, P0 ;  /* 0x000000ffff237224 */ /* 0x000fd000000e0623 */
.L_x_15280:
[----:B------:R-:W-:Y:S05]  /*2ea390*/  BSYNC B8 ;  /* 0x0000000000087941 */ /* 0x000fea0003800000 */
.L_x_15279:
[----:B------:R-:W0:Y:S01]  /*2ea3a0*/  S2UR UR5, SR_CgaCtaId ;  /* 0x00000000000579c3 */ /* 0x000e220000008800 */
[----:B------:R-:W-:Y:S02]  /*2ea3b0*/  UMOV UR4, 0x400 ;  /* 0x0000040000047882 */ /* 0x000fe40000000000 */
[----:B0-----:R-:W-:-:S09]  /*2ea3c0*/  ULEA UR4, UR5, UR4, 0x18 ;  /* 0x0000000405047291 */ /* 0x001fd2000f8ec0ff */
[----:B------:R-:W0:Y:S02]  /*2ea3d0*/  LDS.64 R4, [UR4] ;  /* 0x00000004ff047984 */ /* 0x000e240008000a00 */
[----:B0-----:R-:W-:-:S06]  /*2ea3e0*/  IMAD.WIDE R6, R31, 0x10, R4 ;  /* 0x000000101f067825 */ /* 0x001fcc00078e0204 */
[----:B------:R-:W2:Y:S01]  /*2ea3f0*/  LD.E R7, desc[UR36][R6.64+0xc] ;  /* 0x00000c2406077980 */ /* 0x000ea2000c101900 */
[----:B------:R-:W-:Y:S02]  /*2ea400*/  VIADD R30, R30, 0x1 ;  /* 0x000000011e1e7836 */ /* 0x000fe40000000000 */
[----:B------:R-:W-:-:S03]  /*2ea410*/  IMAD.MOV.U32 R0, RZ, RZ, RZ ;  /* 0x000000ffff007224 */ /* 0x000fc600078e00ff */
[----:B--2---:R-:W-:-:S13]  /*2ea420*/  ISETP.GE.AND P0, PT, R30, R7, PT ;  /* 0x000000071e00720c */ /* 0x004fda0003f06270 */
[----:B------:R-:W-:Y:S05]  /*2ea430*/  @!P0 BRA `(.L_x_15353) ;  /* 0xffffffb800f08947 */ /* 0x000fea000383ffff */
.L_x_15271:
[----:B------:R-:W-:Y:S05]  /*2ea440*/  BSYNC B7 ;  /* 0x0000000000077941 */ /* 0x000fea0003800000 */
.L_x_15270:
[----:B------:R-:W-:-:S05]  /*2ea450*/  IMAD.WIDE R4, R25, 0x10, R4 ;  /* 0x0000001019047825 */ /* 0x000fca00078e0204 */
[----:B------:R0:W-:Y:S04]  /*2ea460*/  ST.E.64 desc[UR36][R4.64+0x30], R34 ;  /* 0x0000302204007985 */ /* 0x0001e8000c101b24 */
[----:B------:R-:W2:Y:S01]  /*2ea470*/  LDL R0, [UR45] ;  /* 0x0000002dff007983 */ /* 0x000ea20008100800 */
[----:B------:R-:W-:Y:S02]  /*2ea480*/  IMAD.MOV.U32 R6, RZ, RZ, R22 ;  /* 0x000000ffff067224 */ /* 0x000fe400078e0016 */
[----:B------:R-:W-:Y:S01]  /*2ea490*/  IMAD.MOV.U32 R7, RZ, RZ, 0x0 ;  /* 0x00000000ff077424 */ /* 0x000fe200078e00ff */
[----:B--2---:R-:W-:-:S13]  /*2ea4a0*/  ISETP.NE.AND P0, PT, R0, RZ, PT ;  /* 0x000000ff0000720c */ /* 0x004fda0003f05270 */
[----:B------:R-:W-:Y:S05]  /*2ea4b0*/  @P0 BREAK B6 ;  /* 0x0000000000060942 */ /* 0x000fea0003800000 */
[----:B------:R-:W-:Y:S05]  /*2ea4c0*/  @P0 BREAK B9 ;  /* 0x0000000000090942 */ /* 0x000fea0003800000 */
[----:B0-----:R-:W-:Y:S05]  /*2ea4d0*/  @P0 RET.REL.NODEC R6 `(_Z5entryPcS_PiPxS1_S0_S0_P19HostDeviceInterfacei) ;  /* 0xffffd15806c80950 */ /* 0x001fea0003c3ffff */
[----:B------:R-:W-:Y:S01]  /*2ea4e0*/  BSSY B8, `(.L_x_15354) ;  /* 0x00000a4000087945 */ /* 0x000fe20003800000 */
[----:B------:R-:W-:Y:S01]  /*2ea4f0*/  IMAD.MOV.U32 R32, RZ, RZ, RZ ;  /* 0x000000ffff207224 */ /* 0x000fe200078e00ff */
[----:B------:R-:W-:Y:S01]  /*2ea500*/  PRMT R0, RZ, 0x7610, R0 ;  /* 0x00007610ff007816 */ /* 0x000fe20000000000 */
[----:B------:R-:W-:Y:S01]  /*2ea510*/  IMAD.MOV.U32 R16, RZ, RZ, RZ ;  /* 0x000000ffff107224 */ /* 0x000fe200078e00ff */
[----:B------:R-:W-:-:S07]  /*2ea520*/  CS2R R4, SRZ ;  /* 0x0000000000047805 */ /* 0x000fce000001ff00 */
.L_x_15367:
        /* <DEDUP_REMOVED lines=34> */
.L_x_15360:
[----:B------:R0:W5:Y:S02]  /*2ea750*/  LDG.E.64 R8, desc[UR36][R30.64] ;  /* 0x000000241e087981 */ /* 0x000164000c1e1b00 */
.L_x_15359:
[----:B------:R-:W-:Y:S05]  /*2ea760*/  BSYNC.RECONVERGENT B10 ;  /* 0x00000000000a7941 */ /* 0x000fea0003800200 */
.L_x_15358:
[----:B------:R-:W-:Y:S01]  /*2ea770*/  BSSY B0, `(.L_x_15361) ;  /* 0x0000009000007945 */ /* 0x000fe20003800000 */
[----:B------:R-:W-:-:S07]  /*2ea780*/  IMAD.MOV.U32 R0, RZ, RZ, RZ ;  /* 0x000000ffff007224 */ /* 0x000fce00078e00ff */
.L_x_15362:
        /* <DEDUP_REMOVED lines=8> */
.L_x_15361:
[----:B------:R-:W-:Y:S02]  /*2ea810*/  IMAD.MOV.U32 R3, RZ, RZ, 0x10 ;  /* 0x00000010ff037424 */ /* 0x000fe400078e00ff */
[----:B------:R-:W-:Y:S02]  /*2ea820*/  IMAD.MOV.U32 R5, RZ, RZ, 0x1 ;  /* 0x00000001ff057424 */ /* 0x000fe400078e00ff */
[----:B------:R-:W-:Y:S01]  /*2ea830*/  IMAD.MOV.U32 R7, RZ, RZ, 0x8 ;  /* 0x00000008ff077424 */ /* 0x000fe200078e00ff */
[----:B------:R1:W-:Y:S01]  /*2ea840*/  ST.E.STRONG.SYS desc[UR36][R8.64+0xc], R3 ;  /* 0x00000c0308007985 */ /* 0x0003e2000c115924 */
[----:B------:R-:W-:-:S03]  /*2ea850*/  IMAD.MOV.U32 R4, RZ, RZ, 0x1 ;  /* 0x00000001ff047424 */ /* 0x000fc600078e00ff */
        /* <DEDUP_REMOVED lines=19> */
.L_x_15365:
        /* <DEDUP_REMOVED lines=57> */
.L_x_15364:
[----:B------:R-:W-:Y:S05]  /*2ead20*/  BSYNC B0 ;  /* 0x0000000000007941 */ /* 0x000fea0003800000 */
.L_x_15363:
[----:B------:R-:W-:Y:S01]  /*2ead30*/  IMAD.MOV.U32 R3, RZ, RZ, 0x21 ;  /* 0x00000021ff037424 */ /* 0x000fe200078e00ff */
[----:B-----5:R0:W5:Y:S01]  /*2ead40*/  LD.E.64.STRONG.SYS R4, desc[UR36][R30.64+0x28] ;  /* 0x000028241e047980 */ /* 0x020162000c115b00 */
[----:B------:R-:W-:Y:S02]  /*2ead50*/  IMAD.MOV.U32 R7, RZ, RZ, 0x8 ;  /* 0x00000008ff077424 */ /* 0x000fe400078e00ff */
[----:B------:R-:W-:Y:S01]  /*2ead60*/  IMAD.MOV.U32 R9, RZ, RZ, -0x1 ;  /* 0xffffffffff097424 */ /* 0x000fe200078e00ff */
[----:B------:R0:W-:Y:S01]  /*2ead70*/  ST.E.64.STRONG.SYS desc[UR36][R30.64+0x28], RZ ;  /* 0x000028ff1e007985 */ /* 0x0001e2000c115b24 */
        /* <DEDUP_REMOVED lines=18> */
.L_x_15357:
[C---:B------:R-:W-:Y:S01]  /*2eaea0*/  ISETP.GT.AND P0, PT, R16.reuse, 0x31, PT ;  /* 0x000000311000780c */ /* 0x040fe20003f04270 */
[----:B------:R-:W-:Y:S01]  /*2eaeb0*/  VIADD R16, R16, 0x1 ;  /* 0x0000000110107836 */ /* 0x000fe20000000000 */
[----:B------:R-:W-:-:S04]  /*2eaec0*/  PRMT R0, RZ, 0x7610, R0 ;  /* 0x00007610ff007816 */ /* 0x000fc80000000000 */
[----:B------:R-:W-:-:S07]  /*2eaed0*/  SEL R16, R16, RZ, !P0 ;  /* 0x000000ff10107207 */ /* 0x000fce0004000000 */
.L_x_15366:
[----:B------:R-:W-:Y:S05]  /*2eaee0*/  BSYNC B7 ;  /* 0x0000000000077941 */ /* 0x000fea0003800000 */
.L_x_15356:
[----:B------:R-:W-:Y:S01]  /*2eaef0*/  ISETP.GE.AND P0, PT, R16, 0x64, PT ;  /* 0x000000641000780c */ /* 0x000fe20003f06270 */
[----:B------:R-:W-:-:S12]  /*2eaf00*/  VIADD R32, R32, 0x1 ;  /* 0x0000000120207836 */ /* 0x000fd80000000000 */
[----:B------:R-:W-:Y:S05]  /*2eaf10*/  @!P0 BRA `(.L_x_15367) ;  /* 0xfffffff400848947 */ /* 0x000fea000383ffff */
.L_x_15355:
[----:B------:R-:W-:Y:S05]  /*2eaf20*/  BSYNC B8 ;  /* 0x0000000000087941 */ /* 0x000fea0003800000 */
.L_x_15354:
[----:B------:R-:W2:Y:S01]  /*2eaf30*/  LDL R0, [UR45] ;  /* 0x0000002dff007983 */ /* 0x000ea20008100800 */
[----:B------:R-:W-:Y:S02]  /*2eaf40*/  IMAD.MOV.U32 R6, RZ, RZ, R22 ;  /* 0x000000ffff067224 */ /* 0x000fe400078e0016 */
[----:B------:R-:W-:Y:S01]  /*2eaf50*/  IMAD.MOV.U32 R7, RZ, RZ, 0x0 ;  /* 0x00000000ff077424 */ /* 0x000fe200078e00ff */
[----:B--2---:R-:W-:-:S13]  /*2eaf60*/  ISETP.NE.AND P0, PT, R0, RZ, PT ;  /* 0x000000ff0000720c */ /* 0x004fda0003f05270 */
[----:B------:R-:W-:Y:S05]  /*2eaf70*/  @P0 BREAK B6 ;  /* 0x0000000000060942 */ /* 0x000fea0003800000 */
[----:B------:R-:W-:Y:S05]  /*2eaf80*/  @P0 BREAK B9 ;  /* 0x0000000000090942 */ /* 0x000fea0003800000 */
[----:B-----5:R-:W-:Y:S05]  /*2eaf90*/  @P0 RET.REL.NODEC R6 `(_Z5entryPcS_PiPxS1_S0_S0_P19HostDeviceInterfacei) ;  /* 0xffffd15006180950 */ /* 0x020fea0003c3ffff */
[----:B------:R-:W0:Y:S01]  /*2eafa0*/  S2UR UR5, SR_CgaCtaId ;  /* 0x00000000000579c3 */ /* 0x000e220000008800 */
[----:B------:R-:W-:Y:S02]  /*2eafb0*/  UMOV UR4, 0x400 ;  /* 0x0000040000047882 */ /* 0x000fe40000000000 */
[----:B0-----:R-:W-:-:S09]  /*2eafc0*/  ULEA UR4, UR5, UR4, 0x18 ;  /* 0x0000000405047291 */ /* 0x001fd2000f8ec0ff */
[----:B------:R-:W0:Y:S02]  /*2eafd0*/  LDS.64 R6, [UR4] ;  /* 0x00000004ff067984 */ /* 0x000e240008000a00 */
[----:B0-----:R-:W-:-:S05]  /*2eafe0*/  IMAD.WIDE R6, R25, 0x10, R6 ;  /* 0x0000001019067825 */ /* 0x001fca00078e0206 */
        /* <DEDUP_REMOVED lines=11> */
[----:B------:R-:W-:-:S07]  /*2eb0a0*/  IMAD.MOV.U32 R16, RZ, RZ, RZ ;  /* 0x000000ffff107224 */ /* 0x000fce00078e00ff */
.L_x_15381:
        /* <DEDUP_REMOVED lines=34> */
.L_x_15374:
[----:B------:R0:W5:Y:S02]  /*2eb2d0*/  LDG.E.64 R8, desc[UR36][R30.64] ;  /* 0x000000241e087981 */ /* 0x000164000c1e1b00 */
.L_x_15373:
[----:B------:R-:W-:Y:S05]  /*2eb2e0*/  BSYNC.RECONVERGENT B10 ;  /* 0x00000000000a7941 */ /* 0x000fea0003800200 */
.L_x_15372:
[----:B------:R-:W-:Y:S01]  /*2eb2f0*/  BSSY B0, `(.L_x_15375) ;  /* 0x0000009000007945 */ /* 0x000fe20003800000 */
[----:B------:R-:W-:-:S07]  /*2eb300*/  IMAD.MOV.U32 R0, RZ, RZ, RZ ;  /* 0x000000ffff007224 */ /* 0x000fce00078e00ff */
.L_x_15376:
        /* <DEDUP_REMOVED lines=8> */
.L_x_15375:
        /* <DEDUP_REMOVED lines=23> */
.L_x_15379:
        /* <DEDUP_REMOVED lines=57> */
.L_x_15378:
[----:B------:R-:W-:Y:S05]  /*2eb890*/  BSYNC B0 ;  /* 0x0000000000007941 */ /* 0x000fea0003800000 */
.L_x_15377:
        /* <DEDUP_REMOVED lines=20> */
.L_x_15371:
[C---:B------:R-:W-:Y:S01]  /*2eb9e0*/  ISETP.GT.AND P0, PT, R16.reuse, 0x31, PT ;  /* 0x000000311000780c */ /* 0x040fe20003f04270 */
[----:B------:R-:W-:Y:S01]  /*2eb9f0*/  VIADD R16, R16, 0x1 ;  /* 0x0000000110107836 */ /* 0x000fe20000000000 */
[----:B------:R-:W-:-:S04]  /*2eba00*/  PRMT R0, RZ, 0x7610, R0 ;  /* 0x00007610ff007816 */ /* 0x000fc80000000000 */
[----:B------:R-:W-:-:S07]  /*2eba10*/  SEL R16, R16, RZ, !P0 ;  /* 0x000000ff10107207 */ /* 0x000fce0004000000 */
.L_x_15380:
[----:B------:R-:W-:Y:S05]  /*2eba20*/  BSYNC B7 ;  /* 0x0000000000077941 */ /* 0x000fea0003800000 */
.L_x_15370:
[----:B------:R-:W-:Y:S01]  /*2eba30*/  ISETP.GE.AND P0, PT, R16, 0x64, PT ;  /* 0x000000641000780c */ /* 0x000fe20003f06270 */
[----:B------:R-:W-:-:S12]  /*2eba40*/  VIADD R32, R32, 0x1 ;  /* 0x0000000120207836 */ /* 0x000fd80000000000 */
[----:B------:R-:W-:Y:S05]  /*2eba50*/  @!P0 BRA `(.L_x_15381) ;  /* 0xfffffff400948947 */ /* 0x000fea000383ffff */
.L_x_15369:
[----:B------:R-:W-:Y:S05]  /*2eba60*/  BSYNC B8 ;  /* 0x0000000000087941 */ /* 0x000fea0003800000 */
.L_x_15368:
[----:B------:R-:W2:Y:S01]  /*2eba70*/  LDL R0, [UR45] ;  /* 0x0000002dff007983 */ /* 0x000ea20008100800 */
[----:B------:R-:W-:Y:S02]  /*2eba80*/  IMAD.MOV.U32 R4, RZ, RZ, R22 ;  /* 0x000000ffff047224 */ /* 0x000fe400078e0016 */
[----:B------:R-:W-:Y:S01]  /*2eba90*/  IMAD.MOV.U32 R5, RZ, RZ, 0x0 ;  /* 0x00000000ff057424 */ /* 0x000fe200078e00ff */
[----:B--2---:R-:W-:-:S13]  /*2ebaa0*/  ISETP.NE.AND P0, PT, R0, RZ, PT ;  /* 0x000000ff0000720c */ /* 0x004fda0003f05270 */
[----:B------:R-:W-:Y:S05]  /*2ebab0*/  @P0 BREAK B6 ;  /* 0x0000000000060942 */ /* 0x000fea0003800000 */
[----:B------:R-:W-:Y:S05]  /*2ebac0*/  @P0 BREAK B9 ;  /* 0x0000000000090942 */ /* 0x000fea0003800000 */
[----:B------:R-:W-:Y:S05]  /*2ebad0*/  @P0 RET.REL.NODEC R4 `(_Z5entryPcS_PiPxS1_S0_S0_P19HostDeviceInterfacei) ;  /* 0xffffd14404480950 */ /* 0x000fea0003c3ffff */
.L_x_15013:
[----:B------:R-:W-:Y:S05]  /*2ebae0*/  BSYNC B6 ;  /* 0x0000000000067941 */ /* 0x000fea0003800000 */
.L_x_15012:
[----:B-1--4-:R-:W4:Y:S01]  /*2ebaf0*/  LDL R0, [UR45] ;  /* 0x0000002dff007983 */ /* 0x012f220008100800 */
[----:B------:R-:W-:Y:S05]  /*2ebb00*/  WARPSYNC.ALL ;  /* 0x0000000000007948 */ /* 0x000fea0003800000 */
[----:B0--3--:R-:W-:Y:S02]  /*2ebb10*/  IMAD.MOV.U32 R4, RZ, RZ, R22 ;  /* 0x000000ffff047224 */ /* 0x009fe400078e0016 */
[----:B------:R-:W-:Y:S01]  /*2ebb20*/  IMAD.MOV.U32 R5, RZ, RZ, 0x0 ;  /* 0x00000000ff057424 */ /* 0x000fe200078e00ff */
[----:B------:R-:W-:Y:S01]  /*2ebb30*/  BAR.SYNC.DEFER_BLOCKING 0x0 ;  /* 0x0000000000007b1d */ /* 0x000fe20000010000 */
[----:B----4-:R-:W-:-:S13]  /*2ebb40*/  ISETP.NE.AND P0, PT, R0, RZ, PT ;  /* 0x000000ff0000720c */ /* 0x010fda0003f05270 */
[----:B------:R-:W-:Y:S05]  /*2ebb50*/  @P0 BREAK B9 ;  /* 0x0000000000090942 */ /* 0x000fea0003800000 */
[----:B--2---:R-:W-:Y:S05]  /*2ebb60*/  @P0 RET.REL.NODEC R4 `(_Z5entryPcS_PiPxS1_S0_S0_P19HostDeviceInterfacei) ;  /* 0xffffd14404240950 */ /* 0x004fea0003c3ffff */
        /* <DEDUP_REMOVED lines=11> */
.L_x_15382:
        /* <DEDUP_REMOVED lines=16> */
.L_x_15384:
[----:B------:R-:W-:Y:S05]  /*2ebd20*/  BSYNC.RECONVERGENT B0 ;  /* 0x0000000000007941 */ /* 0x000fea0003800200 */
.L_x_15383:
        /* <DEDUP_REMOVED lines=15> */
.L_x_15388:
[----:B------:R-:W-:Y:S05]  /*2ebe20*/  BSYNC.RECONVERGENT B0 ;  /* 0x0000000000007941 */ /* 0x000fea0003800200 */
.L_x_15387:
        /* <DEDUP_REMOVED lines=33> */
.L_x_15391:
        /* <DEDUP_REMOVED lines=18> */
.L_x_15392:
        /* <DEDUP_REMOVED lines=18> */
.L_x_15393:
[----:B------:R-:W-:-:S07]  /*2ec280*/  VIADD R37, R41, 0x3 ;  /* 0x0000000329257836 */ /* 0x000fce0000000000 */
.L_x_15390:
[----:B------:R-:W-:Y:S05]  /*2ec290*/  BSYNC.RECONVERGENT B7 ;  /* 0x0000000000077941 */ /* 0x000fea0003800200 */
.L_x_15389:
[----:B------:R-:W-:-:S05]  /*2ec2a0*/  IMAD.IADD R0, R41, 0x1, -R36 ;  /* 0x0000000129007824 */ /* 0x000fca00078e0a24 */
[----:B------:R-:W-:-:S13]  /*2ec2b0*/  ISETP.GT.U32.AND P0, PT, R0, -0x4, PT ;  /* 0xfffffffc0000780c */ /* 0x000fda0003f04070 */
[----:B------:R-:W-:Y:S05]  /*2ec2c0*/  @P0 BRA `(.L_x_15386) ;  /* 0x00000004000c0947 */ /* 0x000fea0003800000 */
.L_x_15398:
        /* <DEDUP_REMOVED lines=19> */
.L_x_15394:
        /* <DEDUP_REMOVED lines=15> */
.L_x_15395:
        /* <DEDUP_REMOVED lines=15> */
.L_x_15396:
        /* <DEDUP_REMOVED lines=15> */
.L_x_15397:
[----:B------:R-:W-:-:S05]  /*2ec6d0*/  VIADD R37, R37, 0x4 ;  /* 0x0000000425257836 */ /* 0x000fca0000000000 */
[----:B------:R-:W-:-:S13]  /*2ec6e0*/  ISETP.NE.AND P0, PT, R37, R36, PT ;  /* 0x000000242500720c */ /* 0x000fda0003f05270 */
[----:B------:R-:W-:Y:S05]  /*2ec6f0*/  @P0 BRA `(.L_x_15398) ;  /* 0xfffffff800f40947 */ /* 0x000fea000383ffff */
.L_x_15386:
[----:B------:R-:W-:Y:S05]  /*2ec700*/  BSYNC.RECONVERGENT B6 ;  /* 0x0000000000067941 */ /* 0x000fea0003800200 */
.L_x_15385:
[----:B0-----:R-:W2:Y:S01]  /*2ec710*/  LDL R0, [UR45] ;  /* 0x0000002dff007983 */ /* 0x001ea20008100800 */
[----:B-1----:R-:W-:Y:S02]  /*2ec720*/  IMAD.MOV.U32 R4, RZ, RZ, R22 ;  /* 0x000000ffff047224 */ /* 0x002fe400078e0016 */
[----:B------:R-:W-:Y:S01]  /*2ec730*/  IMAD.MOV.U32 R5, RZ, RZ, 0x0 ;  /* 0x00000000ff057424 */ /* 0x000fe200078e00ff */
[----:B--2---:R-:W-:-:S13]  /*2ec740*/  ISETP.NE.AND P0, PT, R0, RZ, PT ;  /* 0x000000ff0000720c */ /* 0x004fda0003f05270 */
[----:B------:R-:W-:Y:S05]  /*2ec750*/  @P0 BREAK B9 ;  /* 0x0000000000090942 */ /* 0x000fea0003800000 */
[----:B-----5:R-:W-:Y:S05]  /*2ec760*/  @P0 RET.REL.NODEC R4 `(_Z5entryPcS_PiPxS1_S0_S0_P19HostDeviceInterfacei) ;  /* 0xffffd13804240950 */ /* 0x020fea0003c3ffff */
[----:B------:R-:W0:Y:S01]  /*2ec770*/  S2UR UR5, SR_CgaCtaId ;  /* 0x00000000000579c3 */ /* 0x000e220000008800 */
[----:B------:R-:W-:Y:S02]  /*2ec780*/  UMOV UR4, 0x400 ;  /* 0x0000040000047882 */ /* 0x000fe40000000000 */
[----:B0-----:R-:W-:-:S09]  /*2ec790*/  ULEA UR4, UR5, UR4, 0x18 ;  /* 0x0000000405047291 */ /* 0x001fd2000f8ec0ff */
[----:B------:R-:W0:Y:S01]  /*2ec7a0*/  LDS.64 R8, [UR4] ;  /* 0x00000004ff087984 */ /* 0x000e220008000a00 */
[----:B------:R-:W-:Y:S01]  /*2ec7b0*/  MOV R0, 0x0 ;  /* 0x0000000000007802 */ /* 0x000fe20000000f00 */
[----:B------:R-:W1:Y:S01]  /*2ec7c0*/  LDCU.64 UR4, c[0x4][0x28] ;  /* 0x01000500ff0477ac */ /* 0x000e620008000a00 */
[----:B0-----:R-:W-:-:S06]  /*2ec7d0*/  IMAD.WIDE R8, R25, 0x10, R8 ;  /* 0x0000001019087825 */ /* 0x001fcc00078e0208 */
[----:B------:R-:W2:Y:S01]  /*2ec7e0*/  LD.E.64 R8, desc[UR36][R8.64+0x30] ;  /* 0x0000302408087980 */ /* 0x000ea2000c101b00 */
[----:B------:R0:W3:Y:S01]  /*2ec7f0*/  LDC.64 R10, c[0x4][R0] ;  /* 0x01000000000a7b82 */ /* 0x0000e20000000a00 */
[----:B-1----:R-:W-:Y:S02]  /*2ec800*/  IMAD.U32 R4, RZ, RZ, UR4 ;  /* 0x00000004ff047e24 */ /* 0x002fe4000f8e00ff */
[----:B------:R-:W-:Y:S02]  /*2ec810*/  IMAD.U32 R5, RZ, RZ, UR5 ;  /* 0x00000005ff057e24 */ /* 0x000fe4000f8e00ff */
[----:B------:R-:W-:Y:S02]  /*2ec820*/  IMAD.U32 R6, RZ, RZ, UR41 ;  /* 0x00000029ff067e24 */ /* 0x000fe4000f8e00ff */
[----:B------:R-:W-:Y:S01]  /*2ec830*/  IMAD.U32 R7, RZ, RZ, UR40 ;  /* 0x00000028ff077e24 */ /* 0x000fe2000f8e00ff */
[----:B--2---:R0:W-:Y:S01]  /*2ec840*/  STL.64 [R1+0x8], R8 ;  /* 0x0000080801007387 */ /* 0x0041e20000100a00 */
[----:B---3--:R-:W-:Y:S05]  /*2ec850*/  BMOV.32.CLEAR RZ, B5 ;  /* 0x0000000005ff7355 */ /* 0x008fea0000100000 */
[----:B------:R-:W-:-:S07]  /*2ec860*/  LEPC R20, `(.L_x_15399) ;  /* 0x000000001014794e */ /* 0x000fce0000000000 */
[----:B0-----:R-:W-:Y:S05]  /*2ec870*/  CALL.ABS.NOINC R10 ;  /* 0x000000000a007343 */ /* 0x001fea0003c00000 */
.L_x_15399:
[----:B------:R-:W2:Y:S01]  /*2ec880*/  LDL R0, [UR45] ;  /* 0x0000002dff007983 */ /* 0x000ea20008100800 */
[----:B------:R-:W-:Y:S02]  /*2ec890*/  IMAD.MOV.U32 R4, RZ, RZ, R22 ;  /* 0x000000ffff047224 */ /* 0x000fe400078e0016 */
[----:B------:R-:W-:Y:S01]  /*2ec8a0*/  IMAD.MOV.U32 R5, RZ, RZ, 0x0 ;  /* 0x00000000ff057424 */ /* 0x000fe200078e00ff */
[----:B--2---:R-:W-:-:S13]  /*2ec8b0*/  ISETP.NE.AND P0, PT, R0, RZ, PT ;  /* 0x000000ff0000720c */ /* 0x004fda0003f05270 */
[----:B------:R-:W-:Y:S05]  /*2ec8c0*/  @P0 BREAK B9 ;  /* 0x0000000000090942 */ /* 0x000fea0003800000 */
[----:B------:R-:W-:Y:S05]  /*2ec8d0*/  @P0 RET.REL.NODEC R4 `(_Z5entryPcS_PiPxS1_S0_S0_P19HostDeviceInterfacei) ;  /* 0xffffd13404c80950 */ /* 0x000fea0003c3ffff */
[----:B------:R-:W0:Y:S01]  /*2ec8e0*/  S2UR UR5, SR_CgaCtaId ;  /* 0x00000000000579c3 */ /* 0x000e220000008800 */
[----:B------:R-:W-:Y:S02]  /*2ec8f0*/  UMOV UR4, 0x400 ;  /* 0x0000040000047882 */ /* 0x000fe40000000000 */
[----:B0-----:R-:W-:-:S09]  /*2ec900*/  ULEA UR4, UR5, UR4, 0x18 ;  /* 0x0000000405047291 */ /* 0x001fd2000f8ec0ff */
[----:B------:R-:W0:Y:S02]  /*2ec910*/  LDS.64 R4, [UR4] ;  /* 0x00000004ff047984 */ /* 0x000e240008000a00 */
[----:B0-----:R-:W-:-:S05]  /*2ec920*/  IMAD.WIDE R4, R25, 0x10, R4 ;  /* 0x0000001019047825 */ /* 0x001fca00078e0204 */
[----:B------:R-:W2:Y:S02]  /*2ec930*/  LD.E.64 R6, desc[UR36][R4.64+0x30] ;  /* 0x0000302404067980 */ /* 0x000ea4000c101b00 */
[----:B--2---:R-:W-:-:S04]  /*2ec940*/  ISETP.NE.U32.AND P0, PT, R6, RZ, PT ;  /* 0x000000ff0600720c */ /* 0x004fc80003f05070 */
[----:B------:R-:W-:-:S13]  /*2ec950*/  ISETP.NE.AND.EX P0, PT, R7, RZ, PT, P0 ;  /* 0x000000ff0700720c */ /* 0x000fda0003f05300 */
[----:B------:R-:W-:Y:S05]  /*2ec960*/  @!P0 BRA `(.L_x_15400) ;  /* 0x0000000000308947 */ /* 0x000fea0003800000 */
[----:B------:R-:W2:Y:S01]  /*2ec970*/  LD.E R3, desc[UR36][R4.64+0x40] ;  /* 0x0000402404037980 */ /* 0x000ea2000c101900 */
[----:B------:R-:W-:Y:S01]  /*2ec980*/  BSSY.RELIABLE B0, `(.L_x_15401) ;  /* 0x0000009000007945 */ /* 0x000fe20003800100 */
[----:B--2---:R-:W-:-:S13]  /*2ec990*/  ISETP.GE.AND P0, PT, R3, 0x1, PT ;  /* 0x000000010300780c */ /* 0x004fda0003f06270 */
[----:B------:R-:W-:Y:S05]  /*2ec9a0*/  @!P0 BRA `(.L_x_15402) ;  /* 0x0000000000188947 */ /* 0x000fea0003800000 */
[----:B------:R-:W2:Y:S01]  /*2ec9b0*/  LD.E.64 R4, desc[UR36][R4.64+0x38] ;  /* 0x0000382404047980 */ /* 0x000ea2000c101b00 */
[----:B------:R-:W-:Y:S02]  /*2ec9c0*/  SHF.R.S32.HI R7, RZ, 0x1f, R3 ;  /* 0x0000001fff077819 */ /* 0x000fe40000011403 */
[----:B--2---:R-:W-:-:S04]  /*2ec9d0*/  ISETP.GT.U32.AND P0, PT, R4, R3, PT ;  /* 0x000000030400720c */ /* 0x004fc80003f04070 */
[----:B------:R-:W-:-:S13]  /*2ec9e0*/  ISETP.GT.AND.EX P0, PT, R5, R7, PT, P0 ;  /* 0x000000070500720c */ /* 0x000fda0003f04300 */
[----:B------:R-:W-:Y:S05]  /*2ec9f0*/  @P0 BREAK.RELIABLE B0 ;  /* 0x0000000000000942 */ /* 0x000fea0003800100 */
[----:B------:R-:W-:Y:S05]  /*2eca00*/  @P0 BRA `(.L_x_15400) ;  /* 0x0000000000080947 */ /* 0x000fea0003800000 */
.L_x_15402:
[----:B------:R-:W-:Y:S05]  /*2eca10*/  BSYNC.RELIABLE B0 ;  /* 0x0000000000007941 */ /* 0x000fea0003800100 */
.L_x_15401:
[----:B------:R-:W-:Y:S05]  /*2eca20*/  BRA `(.L_x_15403) ;  /* 0xfffff4ac00b87947 */ /* 0x000fea000383ffff */
.L_x_15400:
[----:B------:R-:W-:Y:S05]  /*2eca30*/  BSYNC B9 ;  /* 0x0000000000097941 */ /* 0x000fea0003800000 */
.L_x_11603:
        /* <DEDUP_REMOVED lines=11> */
.L_x_15404:
        /* <DEDUP_REMOVED lines=11> */
[----:B0-----:R-:W0:Y:S02]  /*2ecba0*/  LDS.64 R2, [UR4] ;  /* 0x00000004ff027984 */ /* 0x001e240008000a00 */
[----:B0-----:R-:W-:-:S06]  /*2ecbb0*/  IMAD.WIDE R2, R7, 0x10, R2 ;  /* 0x0000001007027825 */ /* 0x001fcc00078e0202 */
[----:B------:R-:W2:Y:S02]  /*2ecbc0*/  LD.E R2, desc[UR36][R2.64+0x20] ;  /* 0x0000202402027980 */ /* 0x000ea4000c101900 */
[----:B--2---:R-:W-:-:S07]  /*2ecbd0*/  IMAD.WIDE R24, R2, 0x10, RZ ;  /* 0x0000001002187825 */ /* 0x004fce00078e02ff */
.L_x_15406:
[----:B------:R-:W-:Y:S05]  /*2ecbe0*/  BSYNC.RECONVERGENT B0 ;  /* 0x0000000000007941 */ /* 0x000fea0003800200 */
.L_x_15405:
        /* <DEDUP_REMOVED lines=15> */
[----:B0-----:R-:W-:-:S05]  /*2ecce0*/  IMAD.WIDE R2, R7, 0x10, R2 ;  /* 0x0000001007027825 */ /* 0x001fca00078e0202 */
[----:B------:R1:W5:Y:S01]  /*2eccf0*/  LD.E R23, desc[UR36][R2.64+0x28] ;  /* 0x0000282402177980 */ /* 0x000362000c101900 */
[----:B------:R-:W-:-:S07]  /*2ecd00*/  IMAD.MOV.U32 R0, RZ, RZ, RZ ;  /* 0x000000ffff007224 */ /* 0x000fce00078e00ff */
.L_x_15410:
[----:B------:R-:W-:Y:S05]  /*2ecd10*/  BSYNC.RECONVERGENT B0 ;  /* 0x0000000000007941 */ /* 0x000fea0003800200 */
.L_x_15409:
[----:B------:R-:W-:Y:S05]  /*2ecd20*/  @!P1 BRA `(.L_x_15408) ;  /* 0x0000000400fc9947 */ /* 0x000fea0003800000 */
[----:B------:R-:W2:Y:S01]  /*2ecd30*/  S2UR UR5, SR_CgaCtaId ;  /* 0x00000000000579c3 */ /* 0x000ea20000008800 */
[----:B------:R-:W-:Y:S02]  /*2ecd40*/  UMOV UR4, 0x400 ;  /* 0x0000040000047882 */ /* 0x000fe40000000000 */
[----:B--2---:R-:W-:-:S09]  /*2ecd50*/  ULEA UR4, UR5, UR4, 0x18 ;  /* 0x0000000405047291 */ /* 0x004fd2000f8ec0ff */
[----:B------:R-:W0:Y:S02]  /*2ecd60*/  LDS.64 R18, [UR4] ;  /* 0x00000004ff127984 */ /* 0x000e240008000a00 */
[----:B01----:R-:W-:-:S05]  /*2ecd70*/  IMAD.WIDE R2, R7, 0x10, R18 ;  /* 0x0000001007027825 */ /* 0x003fca00078e0212 */
        /* <DEDUP_REMOVED lines=9> */
[----:B------:R-:W-:Y:S02]  /*2ece10*/  IMAD.U32 R16, RZ, RZ, UR41 ;  /* 0x00000029ff107e24 */ /* 0x000fe4000f8e00ff */
[--C-:B------:R-:W-:Y:S02]  /*2ece20*/  IMAD.IADD R28, R30, 0x1, R3.reuse ;  /* 0x000000011e1c7824 */ /* 0x100fe400078e0203 */
[----:B------:R-:W-:Y:S01]  /*2ece30*/  IMAD.MOV R2, RZ, RZ, -R3 ;  /* 0x000000ffff027224 */ /* 0x000fe200078e0a03 */
[----:B------:R-:W-:Y:S01]  /*2ece40*/  IADD3 R16, P0, PT, R16, 0x50, RZ ;  /* 0x0000005010107810 */ /* 0x000fe20007f1e0ff */
[----:B------:R-:W-:-:S04]  /*2ece50*/  IMAD.SHL.U32 R29, R30, 0x4, RZ ;  /* 0x000000041e1d7824 */ /* 0x000fc800078e00ff */
[----:B------:R-:W-:-:S08]  /*2ece60*/  IMAD.X R17, RZ, RZ, UR40, P0 ;  /* 0x00000028ff117e24 */ /* 0x000fd000080e06ff */
.L_x_15416:
[--C-:B------:R-:W-:Y:S01]  /*2ece70*/  SHF.R.S32.HI R3, RZ, 0x1f, R29.reuse ;  /* 0x0000001fff037819 */ /* 0x100fe2000001141d */
[----:B------:R-:W0:Y:S01]  /*2ece80*/  LDCU.64 UR4, c[0x4][0x18] ;  /* 0x01000300ff0477ac */ /* 0x000e220008000a00 */
[----:B------:R-:W-:-:S04]  /*2ece90*/  IADD3 R8, P0, P1, R18, R24, R29 ;  /* 0x0000001812087210 */ /* 0x000fc8000791e01d */
[----:B------:R-:W-:-:S05]  /*2ecea0*/  IADD3.X R9, PT, PT, R19, R25, R3, P0, P1 ;  /* 0x0000001913097210 */ /* 0x000fca00007e2403 */
[----:B------:R-:W2:Y:S01]  /*2eceb0*/  LD.E.S8 R0, desc[UR36][R8.64+0x20] ;  /* 0x0000202408007980 */ /* 0x000ea2000c101300 */
[----:B------:R-:W-:Y:S01]  /*2ecec0*/  MOV R3, 0x0 ;  /* 0x0000000000037802 */ /* 0x000fe20000000f00 */
[----:B------:R-:W-:Y:S02]  /*2eced0*/  VIADD R2, R2, 0x1 ;  /* 0x0000000102027836 */ /* 0x000fe40000000000 */
[----:B------:R-:W-:Y:S01]  /*2ecee0*/  IMAD.MOV.U32 R6, RZ, RZ, R16 ;  /* 0x000000ffff067224 */ /* 0x000fe200078e0010 */
[----:B------:R1:W3:Y:S01]  /*2ecef0*/  LDC.64 R10, c[0x4][R3] ;  /* 0x01000000030a7b82 */ /* 0x0002e20000000a00 */
[----:B------:R-:W-:Y:S01]  /*2ecf00*/  IMAD.MOV.U32 R7, RZ, RZ, R17 ;  /* 0x000000ffff077224 */ /* 0x000fe200078e0011 */
[----:B------:R-:W-:Y:S01]  /*2ecf10*/  ISETP.NE.AND P0, PT, R2, RZ, PT ;  /* 0x000000ff0200720c */ /* 0x000fe20003f05270 */
[----:B0-----:R-:W-:Y:S02]  /*2ecf20*/  IMAD.U32 R4, RZ, RZ, UR4 ;  /* 0x00000004ff047e24 */ /* 0x001fe4000f8e00ff */
[----:B------:R-:W-:Y:S01]  /*2ecf30*/  IMAD.U32 R5, RZ, RZ, UR5 ;  /* 0x00000005ff057e24 */ /* 0x000fe2000f8e00ff */
[----:B--2---:R0:W-:Y:S02]  /*2ecf40*/  STL [R1+0x58], R0 ;  /* 0x0000580001007387 */ /* 0x0041e40000100800 */
[----:B0-----:R-:W-:Y:S01]  /*2ecf50*/  P2R R0, PR, RZ, 0x1 ;  /* 0x00000001ff007803 */ /* 0x001fe20000000000 */
[----:B-1-3--:R-:W-:Y:S06]  /*2ecf60*/  BMOV.32.CLEAR RZ, B5 ;  /* 0x0000000005ff7355 */ /* 0x00afec0000100000 */
[----:B------:R-:W-:-:S07]  /*2ecf70*/  LEPC R20, `(.L_x_15415) ;  /* 0x000000001014794e */ /* 0x000fce0000000000 */
[----:B------:R-:W-:Y:S05]  /*2ecf80*/  CALL.ABS.NOINC R10 ;  /* 0x000000000a007343 */ /* 0x000fea0003c00000 */
.L_x_15415:
[----:B------:R-:W-:Y:S01]  /*2ecf90*/  ISETP.NE.AND P6, PT, R2, RZ, PT ;  /* 0x000000ff0200720c */ /* 0x000fe20003fc5270 */
[----:B------:R-:W-:-:S12]  /*2ecfa0*/  VIADD R29, R29, 0x4 ;  /* 0x000000041d1d7836 */ /* 0x000fd80000000000 */
[----:B------:R-:W-:Y:S05]  /*2ecfb0*/  @P6 BRA `(.L_x_15416) ;  /* 0xfffffffc00ac6947 */ /* 0x000fea000383ffff */
.L_x_15414:
[----:B------:R-:W-:Y:S05]  /*2ecfc0*/  BSYNC.RECONVERGENT B8 ;  /* 0x0000000000087941 */ /* 0x000fea0003800200 */
.L_x_15413:
[----:B------:R-:W-:-:S05]  /*2ecfd0*/  IMAD.IADD R0, R30, 0x1, -R23 ;  /* 0x000000011e007824 */ /* 0x000fca00078e0a17 */
[----:B------:R-:W-:-:S13]  /*2ecfe0*/  ISETP.GT.U32.AND P0, PT, R0, -0x4, PT ;  /* 0xfffffffc0000780c */ /* 0x000fda0003f04070 */
[----:B------:R-:W-:Y:S05]  /*2ecff0*/  @P0 BRA `(.L_x_15412) ;  /* 0x00000004001c0947 */ /* 0x000fea0003800000 */
[----:B------:R-:W-:Y:S01]  /*2ed000*/  IMAD.U32 R17, RZ, RZ, UR41 ;  /* 0x00000029ff117e24 */ /* 0x000fe2000f8e00ff */
[C---:B------:R-:W-:Y:S01]  /*2ed010*/  LEA R31, R28.reuse, 0x8, 0x2 ;  /* 0x000000081c1f7811 */ /* 0x040fe200078e10ff */
[----:B------:R-:W-:-:S03]  /*2ed020*/  IMAD.IADD R2, R28, 0x1, -R23 ;  /* 0x000000011c027824 */ /* 0x000fc600078e0a17 */
[----:B------:R-:W-:-:S05]  /*2ed030*/  IADD3 R17, P0, PT, R17, 0x50, RZ ;  /* 0x0000005011117810 */ /* 0x000fca0007f1e0ff */
[----:B------:R-:W-:-:S08]  /*2ed040*/  IMAD.X R23, RZ, RZ, UR40, P0 ;  /* 0x00000028ff177e24 */ /* 0x000fd000080e06ff */
.L_x_15421:
[----:B------:R-:W-:Y:S01]  /*2ed050*/  VIADD R9, R31, 0xfffffff8 ;  /* 0xfffffff81f097836 */ /* 0x000fe20000000000 */
[----:B------:R-:W-:Y:S01]  /*2ed060*/  MOV R28, 0x0 ;  /* 0x00000000001c7802 */ /* 0x000fe20000000f00 */
[----:B------:R-:W0:Y:S03]  /*2ed070*/  LDCU.64 UR4, c[0x4][0x18] ;  /* 0x01000300ff0477ac */ /* 0x000e260008000a00 */
[--C-:B------:R-:W-:Y:S02]  /*2ed080*/  SHF.R.S32.HI R3, RZ, 0x1f, R9.reuse ;  /* 0x0000001fff037819 */ /* 0x100fe40000011409 */
[----:B------:R-:W-:-:S04]  /*2ed090*/  IADD3 R8, P0, P1, R18, R24, R9 ;  /* 0x0000001812087210 */ /* 0x000fc8000791e009 */
[----:B------:R-:W-:-:S05]  /*2ed0a0*/  IADD3.X R9, PT, PT, R19, R25, R3, P0, P1 ;  /* 0x0000001913097210 */ /* 0x000fca00007e2403 */
[----:B------:R-:W2:Y:S01]  /*2ed0b0*/  LD.E.S8 R0, desc[UR36][R8.64+0x20] ;  /* 0x0000202408007980 */ /* 0x000ea2000c101300 */
[----:B------:R1:W3:Y:S01]  /*2ed0c0*/  LDC.64 R10, c[0x4][R28] ;  /* 0x010000001c0a7b82 */ /* 0x0002e20000000a00 */
[----:B------:R-:W-:Y:S02]  /*2ed0d0*/  VIADD R2, R2, 0x4 ;  /* 0x0000000402027836 */ /* 0x000fe40000000000 */
[----:B0-----:R-:W-:Y:S02]  /*2ed0e0*/  IMAD.U32 R4, RZ, RZ, UR4 ;  /* 0x00000004ff047e24 */ /* 0x001fe4000f8e00ff */
[----:B------:R-:W-:Y:S01]  /*2ed0f0*/  IMAD.U32 R5, RZ, RZ, UR5 ;  /* 0x00000005ff057e24 */ /* 0x000fe2000f8e00ff */
[----:B------:R-:W-:Y:S01]  /*2ed100*/  ISETP.NE.AND P0, PT, R2, RZ, PT ;  /* 0x000000ff0200720c */ /* 0x000fe20003f05270 */
[----:B------:R-:W-:Y:S02]  /*2ed110*/  IMAD.MOV.U32 R6, RZ, RZ, R17 ;  /* 0x000000ffff067224 */ /* 0x000fe400078e0011 */
[----:B------:R-:W-:Y:S01]  /*2ed120*/  IMAD.MOV.U32 R7, RZ, RZ, R23 ;  /* 0x000000ffff077224 */ /* 0x000fe200078e0017 */
[----:B--2---:R0:W-:Y:S02]  /*2ed130*/  STL [R1+0x58], R0 ;  /* 0x0000580001007387 */ /* 0x0041e40000100800 */
[----:B0-----:R-:W-:Y:S01]  /*2ed140*/  P2R R0, PR, RZ, 0x1 ;  /* 0x00000001ff007803 */ /* 0x001fe20000000000 */
[----:B-1-3--:R-:W-:Y:S06]  /*2ed150*/  BMOV.32.CLEAR RZ, B5 ;  /* 0x0000000005ff7355 */ /* 0x00afec0000100000 */
[----:B------:R-:W-:-:S07]  /*2ed160*/  LEPC R20, `(.L_x_15417) ;  /* 0x000000001014794e */ /* 0x000fce0000000000 */
[----:B------:R-:W-:Y:S05]  /*2ed170*/  CALL.ABS.NOINC R10 ;  /* 0x000000000a007343 */ /* 0x000fea0003c00000 */
.L_x_15417:
        /* <DEDUP_REMOVED lines=15> */
.L_x_15418:
[--C-:B------:R-:W-:Y:S02]  /*2ed270*/  SHF.R.S32.HI R3, RZ, 0x1f, R31.reuse ;  /* 0x0000001fff037819 */ /* 0x100fe4000001141f */
[----:B------:R-:W-:Y:S01]  /*2ed280*/  IADD3 R8, P0, P1, R18, R24, R31 ;  /* 0x0000001812087210 */ /* 0x000fe2000791e01f */
[----:B------:R-:W0:Y:S03]  /*2ed290*/  LDCU.64 UR4, c[0x4][0x18] ;  /* 0x01000300ff0477ac */ /* 0x000e260008000a00 */
[----:B------:R-:W-:-:S05]  /*2ed2a0*/  IADD3.X R9, PT, PT, R19, R25, R3, P0, P1 ;  /* 0x0000001913097210 */ /* 0x000fca00007e2403 */
[----:B------:R-:W2:Y:S01]  /*2ed2b0*/  LD.E.S8 R0, desc[UR36][R8.64+0x20] ;  /* 0x0000202408007980 */ /* 0x000ea2000c101300 */
[----:B------:R1:W3:Y:S01]  /*2ed2c0*/  LDC.64 R10, c[0x4][R28] ;  /* 0x010000001c0a7b82 */ /* 0x0002e20000000a00 */
[----:B------:R-:W-:Y:S02]  /*2ed2d0*/  VIADD R16, R31, 0x4 ;  /* 0x000000041f107836 */ /* 0x000fe40000000000 */
[----:B------:R-:W-:Y:S02]  /*2ed2e0*/  IMAD.MOV.U32 R6, RZ, RZ, R17 ;  /* 0x000000ffff067224 */ /* 0x000fe400078e0011 */
[----:B------:R-:W-:Y:S02]  /*2ed2f0*/  IMAD.MOV.U32 R7, RZ, RZ, R23 ;  /* 0x000000ffff077224 */ /* 0x000fe400078e0017 */
[----:B0-----:R-:W-:Y:S02]  /*2ed300*/  IMAD.U32 R4, RZ, RZ, UR4 ;  /* 0x00000004ff047e24 */ /* 0x001fe4000f8e00ff */
[----:B------:R-:W-:Y:S01]  /*2ed310*/  IMAD.U32 R5, RZ, RZ, UR5 ;  /* 0x00000005ff057e24 */ /* 0x000fe2000f8e00ff */
[----:B--2---:R1:W-:Y:S01]  /*2ed320*/  STL [R1+0x58], R0 ;  /* 0x0000580001007387 */ /* 0x0043e20000100800 */
[----:B---3--:R-:W-:Y:S05]  /*2ed330*/  BMOV.32.CLEAR RZ, B5 ;  /* 0x0000000005ff7355 */ /* 0x008fea0000100000 */
[----:B------:R-:W-:-:S07]  /*2ed340*/  LEPC R20, `(.L_x_15419) ;  /* 0x000000001014794e */ /* 0x000fce0000000000 */
[----:B-1----:R-:W-:Y:S05]  /*2ed350*/  CALL.ABS.NOINC R10 ;  /* 0x000000000a007343 */ /* 0x002fea0003c00000 */
.L_x_15419:
[--C-:B------:R-:W-:Y:S02]  /*2ed360*/  SHF.R.S32.HI R3, RZ, 0x1f, R16.reuse ;  /* 0x0000001fff037819 */ /* 0x100fe40000011410 */
[----:B------:R-:W-:Y:S01]  /*2ed370*/  IADD3 R8, P0, P1, R18, R24, R16 ;  /* 0x0000001812087210 */ /* 0x000fe2000791e010 */
[----:B------:R-:W0:Y:S03]  /*2ed380*/  LDCU.64 UR4, c[0x4][0x18] ;  /* 0x01000300ff0477ac */ /* 0x000e260008000a00 */
[----:B------:R-:W-:-:S05]  /*2ed390*/  IADD3.X R9, PT, PT, R19, R25, R3, P0, P1 ;  /* 0x0000001913097210 */ /* 0x000fca00007e2403 */
[----:B------:R-:W2:Y:S01]  /*2ed3a0*/  LD.E.S8 R0, desc[UR36][R8.64+0x20] ;  /* 0x0000202408007980 */ /* 0x000ea2000c101300 */
[----:B------:R-:W1:Y:S01]  /*2ed3b0*/  LDC.64 R28, c[0x4][R28] ;  /* 0x010000001c1c7b82 */ /* 0x000e620000000a00 */
[----:B------:R-:W-:Y:S02]  /*2ed3c0*/  IMAD.MOV.U32 R6, RZ, RZ, R17 ;  /* 0x000000ffff067224 */ /* 0x000fe400078e0011 */
[----:B------:R-:W-:Y:S02]  /*2ed3d0*/  IMAD.MOV.U32 R7, RZ, RZ, R23 ;  /* 0x000000ffff077224 */ /* 0x000fe400078e0017 */
[----:B0-----:R-:W-:Y:S02]  /*2ed3e0*/  IMAD.U32 R4, RZ, RZ, UR4 ;  /* 0x00000004ff047e24 */ /* 0x001fe4000f8e00ff */
[----:B------:R-:W-:Y:S01]  /*2ed3f0*/  IMAD.U32 R5, RZ, RZ, UR5 ;  /* 0x00000005ff057e24 */ /* 0x000fe2000f8e00ff */
[----:B--2---:R0:W-:Y:S01]  /*2ed400*/  STL [R1+0x58], R0 ;  /* 0x0000580001007387 */ /* 0x0041e20000100800 */
[----:B-1----:R-:W-:Y:S05]  /*2ed410*/  BMOV.32.CLEAR RZ, B5 ;  /* 0x0000000005ff7355 */ /* 0x002fea0000100000 */
[----:B------:R-:W-:-:S07]  /*2ed420*/  LEPC R20, `(.L_x_15420) ;  /* 0x000000001014794e */ /* 0x000fce0000000000 */
[----:B0-----:R-:W-:Y:S05]  /*2ed430*/  CALL.ABS.NOINC R28 ;  /* 0x000000001c007343 */ /* 0x001fea0003c00000 */
.L_x_15420:
[----:B------:R-:W-:Y:S01]  /*2ed440*/  ISETP.NE.AND P6, PT, R2, RZ, PT ;  /* 0x000000ff0200720c */ /* 0x000fe20003fc5270 */
[----:B------:R-:W-:-:S12]  /*2ed450*/  VIADD R31, R31, 0x10 ;  /* 0x000000101f1f7836 */ /* 0x000fd80000000000 */
[----:B------:R-:W-:Y:S05]  /*2ed460*/  @P6 BRA `(.L_x_15421) ;  /* 0xfffffff800f86947 */ /* 0x000fea000383ffff */
.L_x_15412:
[----:B------:R-:W-:Y:S05]  /*2ed470*/  BSYNC.RECONVERGENT B7 ;  /* 0x0000000000077941 */ /* 0x000fea0003800200 */
.L_x_15411:
        /* <DEDUP_REMOVED lines=9> */
.L_x_15422:
[----:B------:R-:W5:Y:S02]  /*2ed510*/  LDL R0, [UR45] ;  /* 0x0000002dff007983 */ /* 0x000f640008100800 */
.L_x_15408:
[----:B------:R-:W-:Y:S05]  /*2ed520*/  BSYNC.RECONVERGENT B6 ;  /* 0x0000000000067941 */ /* 0x000fea0003800200 */
.L_x_15407:
[----:B-----5:R-:W-:Y:S01]  /*2ed530*/  ISETP.NE.AND P0, PT, R0, RZ, PT ;  /* 0x000000ff0000720c */ /* 0x020fe20003f05270 */
[----:B------:R-:W-:-:S12]  /*2ed540*/  IMAD.MOV.U32 R23, RZ, RZ, 0x0 ;  /* 0x00000000ff177424 */ /* 0x000fd800078e00ff */
[----:B01----:R-:W-:Y:S05]  /*2ed550*/  @P0 RET.REL.NODEC R22 `(_Z5entryPcS_PiPxS1_S0_S0_P19HostDeviceInterfacei) ;  /* 0xffffd12816a80950 */ /* 0x003fea0003c3ffff */
        /* <DEDUP_REMOVED lines=11> */
.L_x_15423:
        /* <DEDUP_REMOVED lines=16> */
.L_x_15425:
[----:B------:R-:W-:Y:S05]  /*2ed710*/  BSYNC.RECONVERGENT B0 ;  /* 0x0000000000007941 */ /* 0x000fea0003800200 */
.L_x_15424:
[----:B------:R-:W-:-:S04]  /*2ed720*/  IMAD.MOV.U32 R23, RZ, RZ, 0x0 ;  /* 0x00000000ff177424 */ /* 0x000fc800078e00ff */
[----:B0-----:R-:W-:Y:S05]  /*2ed730*/  @!P0 RET.REL.NODEC R22 `(_Z5entryPcS_PiPxS1_S0_S0_P19HostDeviceInterfacei) ;  /* 0xffffd12816308950 */ /* 0x001fea0003c3ffff */
        /* <DEDUP_REMOVED lines=13> */
.L_x_15427:
[----:B------:R-:W-:Y:S05]  /*2ed810*/  BSYNC.RECONVERGENT B0 ;  /* 0x0000000000007941 */ /* 0x000fea0003800200 */
.L_x_15426:
[----:B------:R-:W-:-:S04]  /*2ed820*/  IMAD.MOV.U32 R23, RZ, RZ, 0x0 ;  /* 0x00000000ff177424 */ /* 0x000fc800078e00ff */
[----:B01---5:R-:W-:Y:S05]  /*2ed830*/  @!P1 RET.REL.NODEC R22 `(_Z5entryPcS_PiPxS1_S0_S0_P19HostDeviceInterfacei) ;  /* 0xffffd12416f09950 */ /* 0x023fea0003c3ffff */
[----:B------:R-:W0:Y:S01]  /*2ed840*/  S2UR UR5, SR_CgaCtaId ;  /* 0x00000000000579c3 */ /* 0x000e220000008800 */
[----:B------:R-:W-:Y:S02]  /*2ed850*/  UMOV UR4, 0x400 ;  /* 0x0000040000047882 */ /* 0x000fe40000000000 */
[----:B0-----:R-:W-:-:S09]  /*2ed860*/  ULEA UR4, UR5, UR4, 0x18 ;  /* 0x0000000405047291 */ /* 0x001fd2000f8ec0ff */
[----:B------:R-:W0:Y:S02]  /*2ed870*/  LDS.64 R24, [UR4] ;  /* 0x00000004ff187984 */ /* 0x000e240008000a00 */
[----:B0-----:R-:W-:-:S05]  /*2ed880*/  IMAD.WIDE R2, R7, 0x10, R24 ;  /* 0x0000001007027825 */ /* 0x001fca00078e0218 */
[----:B------:R-:W2:Y:S01]  /*2ed890*/  LD.E R31, desc[UR36][R2.64+0x30] ;  /* 0x00003024021f7980 */ /* 0x000ea2000c101900 */
[----:B------:R-:W-:Y:S01]  /*2ed8a0*/  BSSY.RECONVERGENT B6, `(.L_x_15428) ;  /* 0x000006e000067945 */ /* 0x000fe20003800200 */
[----:B--2---:R-:W-:-:S13]  /*2ed8b0*/  ISETP.GE.AND P0, PT, R31, R28, PT ;  /* 0x0000001c1f00720c */ /* 0x004fda0003f06270 */
[----:B------:R-:W-:Y:S05]  /*2ed8c0*/  @P0 BRA `(.L_x_15429) ;  /* 0x0000000400ac0947 */ /* 0x000fea0003800000 */
[--C-:B------:R-:W-:Y:S01]  /*2ed8d0*/  IMAD.IADD R0, R28, 0x1, -R31.reuse ;  /* 0x000000011c007824 */ /* 0x100fe200078e0a1f */
[----:B------:R-:W-:Y:S01]  /*2ed8e0*/  BSSY.RECONVERGENT B7, `(.L_x_15430) ;  /* 0x000001f000077945 */ /* 0x000fe20003800200 */
[----:B------:R-:W-:-:S03]  /*2ed8f0*/  IMAD.MOV.U32 R23, RZ, RZ, R31 ;  /* 0x000000ffff177224 */ /* 0x000fc600078e001f */
[----:B------:R-:W-:-:S13]  /*2ed900*/  LOP3.LUT P0, R0, R0, 0x3, RZ, 0xc0, !PT ;  /* 0x0000000300007812 */ /* 0x000fda000780c0ff */
[----:B------:R-:W-:Y:S05]  /*2ed910*/  @!P0 BRA `(.L_x_15431) ;  /* 0x00000000006c8947 */ /* 0x000fea0003800000 */
[----:B------:R-:W-:Y:S02]  /*2ed920*/  IMAD.U32 R16, RZ, RZ, UR41 ;  /* 0x00000029ff107e24 */ /* 0x000fe4000f8e00ff */
[C-C-:B------:R-:W-:Y:S02]  /*2ed930*/  IMAD.IADD R23, R31.reuse, 0x1, R0.reuse ;  /* 0x000000011f177824 */ /* 0x140fe400078e0200 */
[----:B------:R-:W-:Y:S01]  /*2ed940*/  IMAD.MOV R2, RZ, RZ, -R0 ;  /* 0x000000ffff027224 */ /* 0x000fe200078e0a00 */
[----:B------:R-:W-:Y:S01]  /*2ed950*/  IADD3 R16, P0, PT, R16, 0x50, RZ ;  /* 0x0000005010107810 */ /* 0x000fe20007f1e0ff */
[----:B------:R-:W-:-:S04]  /*2ed960*/  IMAD.SHL.U32 R29, R31, 0x4, RZ ;  /* 0x000000041f1d7824 */ /* 0x000fc800078e00ff */
[----:B------:R-:W-:-:S08]  /*2ed970*/  IMAD.X R17, RZ, RZ, UR40, P0 ;  /* 0x00000028ff117e24 */ /* 0x000fd000080e06ff */
.L_x_15433:
        /* <DEDUP_REMOVED lines=18> */
.L_x_15432:
[----:B------:R-:W-:Y:S01]  /*2edaa0*/  ISETP.NE.AND P6, PT, R2, RZ, PT ;  /* 0x000000ff0200720c */ /* 0x000fe20003fc5270 */
[----:B------:R-:W-:-:S12]  /*2edab0*/  VIADD R29, R29, 0x4 ;  /* 0x000000041d1d7836 */ /* 0x000fd80000000000 */
[----:B------:R-:W-:Y:S05]  /*2edac0*/  @P6 BRA `(.L_x_15433) ;  /* 0xfffffffc00ac6947 */ /* 0x000fea000383ffff */
.L_x_15431:
[----:B------:R-:W-:Y:S05]  /*2edad0*/  BSYNC.RECONVERGENT B7 ;  /* 0x0000000000077941 */ /* 0x000fea0003800200 */
.L_x_15430:
        /* <DEDUP_REMOVED lines=8> */
.L_x_15438:
        /* <DEDUP_REMOVED lines=19> */
.L_x_15434:
        /* <DEDUP_REMOVED lines=15> */
.L_x_15435:
        /* <DEDUP_REMOVED lines=15> */
.L_x_15436:
        /* <DEDUP_REMOVED lines=14> */
.L_x_15437:
[----:B------:R-:W-:Y:S01]  /*2edf50*/  ISETP.NE.AND P6, PT, R2, RZ, PT ;  /* 0x000000ff0200720c */ /* 0x000fe20003fc5270 */
[----:B------:R-:W-:-:S12]  /*2edf60*/  VIADD R31, R31, 0x10 ;  /* 0x000000101f1f7836 */ /* 0x000fd80000000000 */
[----:B------:R-:W-:Y:S05]  /*2edf70*/  @P6 BRA `(.L_x_15438) ;  /* 0xfffffff800f86947 */ /* 0x000fea000383ffff */
.L_x_15429:
[----:B------:R-:W-:Y:S05]  /*2edf80*/  BSYNC.RECONVERGENT B6 ;  /* 0x0000000000067941 */ /* 0x000fea0003800200 */
.L_x_15428:
        /* <DEDUP_REMOVED lines=8> */
.L_x_15439:
[----:B------:R-:W-:-:S04]  /*2ee010*/  IMAD.MOV.U32 R23, RZ, RZ, 0x0 ;  /* 0x00000000ff177424 */ /* 0x000fc800078e00ff */
[----:B------:R-:W-:Y:S05]  /*2ee020*/  RET.REL.NODEC R22 `(_Z5entryPcS_PiPxS1_S0_S0_P19HostDeviceInterfacei) ;  /* 0xffffd11c16f47950 */ /* 0x000fea0003c3ffff */
        .weak           $__internal_0_$__cuda_sm20_div_rn_f64_full
        .type           $__internal_0_$__cuda_sm20_div_rn_f64_full,@function
        .size           $__internal_0_$__cuda_sm20_div_rn_f64_full,($__internal_1_$__cuda_sm20_dsqrt_rn_f64_mediumpath_v1 - $__internal_0_$__cuda_sm20_div_rn_f64_full)
$__internal_0_$__cuda_sm20_div_rn_f64_full:
[C---:B------:R-:W-:Y:S01]  /*2ee030*/  FSETP.GEU.AND P1, PT, |R7|.reuse, 1.469367938527859385e-39, PT ;  /* 0x001000000700780b */ /* 0x040fe20003f2e200 */
[----:B------:R-:W-:Y:S01]  /*2ee040*/  IMAD.MOV.U32 R15, RZ, RZ, R41 ;  /* 0x000000ffff0f7224 */ /* 0x000fe200078e0029 */
[C---:B------:R-:W-:Y:S01]  /*2ee050*/  LOP3.LUT R4, R7.reuse, 0x800fffff, RZ, 0xc0, !PT ;  /* 0x800fffff07047812 */ /* 0x040fe200078ec0ff */
[----:B------:R-:W-:Y:S01]  /*2ee060*/  IMAD.MOV.U32 R14, RZ, RZ, R36 ;  /* 0x000000ffff0e7224 */ /* 0x000fe200078e0024 */
[----:B------:R-:W-:Y:S01]  /*2ee070*/  LOP3.LUT R45, R7, 0x7ff00000, RZ, 0xc0, !PT ;  /* 0x7ff00000072d7812 */ /* 0x000fe200078ec0ff */
[----:B------:R-:W-:Y:S01]  /*2ee080*/  IMAD.MOV.U32 R36, RZ, RZ, 0x1 ;  /* 0x00000001ff247424 */ /* 0x000fe200078e00ff */
[----:B------:R-:W-:Y:S01]  /*2ee090*/  LOP3.LUT R5, R4, 0x3ff00000, RZ, 0xfc, !PT ;  /* 0x3ff0000004057812 */ /* 0x000fe200078efcff */
[----:B------:R-:W-:Y:S01]  /*2ee0a0*/  IMAD.MOV.U32 R4, RZ, RZ, R6 ;  /* 0x000000ffff047224 */ /* 0x000fe200078e0006 */
[C---:B------:R-:W-:Y:S01]  /*2ee0b0*/  FSETP.GEU.AND P2, PT, |R15|.reuse, 1.469367938527859385e-39, PT ;  /* 0x001000000f00780b */ /* 0x040fe20003f4e200 */
[----:B------:R-:W-:Y:S01]  /*2ee0c0*/  IMAD.MOV.U32 R44, RZ, RZ, 0x1ca00000 ;  /* 0x1ca00000ff2c7424 */ /* 0x000fe200078e00ff */
[----:B------:R-:W-:Y:S01]  /*2ee0d0*/  LOP3.LUT R46, R15, 0x7ff00000, RZ, 0xc0, !PT ;  /* 0x7ff000000f2e7812 */ /* 0x000fe200078ec0ff */
[----:B------:R-:W-:Y:S02]  /*2ee0e0*/  BSSY B0, `(.L_x_15440) ;  /* 0x000004e000007945 */ /* 0x000fe40003800000 */
[----:B------:R-:W-:Y:S01]  /*2ee0f0*/  @!P1 DMUL R4, R6, 8.98846567431157953865e+307 ;  /* 0x7fe0000006049828 */ /* 0x000fe20000000000 */
[----:B------:R-:W-:-:S05]  /*2ee100*/  ISETP.GE.U32.AND P4, PT, R46, R45, PT ;  /* 0x0000002d2e00720c */ /* 0x000fca0003f86070 */
[----:B------:R-:W0:Y:S02]  /*2ee110*/  MUFU.RCP64H R37, R5 ;  /* 0x0000000500257308 */ /* 0x000e240000001800 */
[----:B------:R-:W-:Y:S02]  /*2ee120*/  @!P2 LOP3.LUT R40, R7, 0x7ff00000, RZ, 0xc0, !PT ;  /* 0x7ff000000728a812 */ /* 0x000fe400078ec0ff */
[----:B------:R-:W-:Y:S02]  /*2ee130*/  @!P1 LOP3.LUT R45, R5, 0x7ff00000, RZ, 0xc0, !PT ;  /* 0x7ff00000052d9812 */ /* 0x000fe400078ec0ff */
[----:B------:R-:W-:-:S03]  /*2ee140*/  @!P2 ISETP.GE.U32.AND P3, PT, R46, R40, PT ;  /* 0x000000282e00a20c */ /* 0x000fc60003f66070 */
[----:B------:R-:W-:Y:S01]  /*2ee150*/  VIADD R48, R45, 0xffffffff ;  /* 0xffffffff2d307836 */ /* 0x000fe20000000000 */
[----:B------:R-:W-:-:S04]  /*2ee160*/  @!P2 SEL R41, R44, 0x63400000, !P3 ;  /* 0x634000002c29a807 */ /* 0x000fc80005800000 */
[----:B------:R-:W-:Y:S01]  /*2ee170*/  @!P2 LOP3.LUT R42, R41, 0x80000000, R15, 0xf8, !PT ;  /* 0x80000000292aa812 */ /* 0x000fe200078ef80f */
[----:B0-----:R-:W-:-:S03]  /*2ee180*/  DFMA R20, R36, -R4, 1 ;  /* 0x3ff000002414742b */ /* 0x001fc60000000804 */
[----:B------:R-:W-:Y:S01]  /*2ee190*/  @!P2 LOP3.LUT R43, R42, 0x100000, RZ, 0xfc, !PT ;  /* 0x001000002a2ba812 */ /* 0x000fe200078efcff */
[----:B------:R-:W-:-:S04]  /*2ee1a0*/  @!P2 IMAD.MOV.U32 R42, RZ, RZ, RZ ;  /* 0x000000ffff2aa224 */ /* 0x000fc800078e00ff */
[----:B------:R-:W-:-:S08]  /*2ee1b0*/  DFMA R20, R20, R20, R20 ;  /* 0x000000141414722b */ /* 0x000fd00000000014 */
[----:B------:R-:W-:Y:S01]  /*2ee1c0*/  DFMA R36, R36, R20, R36 ;  /* 0x000000142424722b */ /* 0x000fe20000000024 */
[----:B------:R-:W-:Y:S01]  /*2ee1d0*/  SEL R21, R44, 0x63400000, !P4 ;  /* 0x634000002c157807 */ /* 0x000fe20006000000 */
[----:B------:R-:W-:-:S03]  /*2ee1e0*/  IMAD.MOV.U32 R20, RZ, RZ, R14 ;  /* 0x000000ffff147224 */ /* 0x000fc600078e000e */
[----:B------:R-:W-:-:S03]  /*2ee1f0*/  LOP3.LUT R21, R21, 0x800fffff, R15, 0xf8, !PT ;  /* 0x800fffff15157812 */ /* 0x000fc600078ef80f */
[----:B------:R-:W-:-:S03]  /*2ee200*/  DFMA R40, R36, -R4, 1 ;  /* 0x3ff000002428742b */ /* 0x000fc60000000804 */
[----:B------:R-:W-:-:S05]  /*2ee210*/  @!P2 DFMA R20, R20, 2, -R42 ;  /* 0x400000001414a82b */ /* 0x000fca000000082a */
[----:B------:R-:W-:-:S05]  /*2ee220*/  DFMA R40, R36, R40, R36 ;  /* 0x000000282428722b */ /* 0x000fca0000000024 */
[----:B------:R-:W-:-:S03]  /*2ee230*/  @!P2 LOP3.LUT R46, R21, 0x7ff00000, RZ, 0xc0, !PT ;  /* 0x7ff00000152ea812 */ /* 0x000fc600078ec0ff */
[----:B------:R-:W-:Y:S02]  /*2ee240*/  DMUL R36, R40, R20 ;  /* 0x0000001428247228 */ /* 0x000fe40000000000 */
[----:B------:R-:W-:-:S05]  /*2ee250*/  VIADD R47, R46, 0xffffffff ;  /* 0xffffffff2e2f7836 */ /* 0x000fca0000000000 */
[----:B------:R-:W-:Y:S01]  /*2ee260*/  ISETP.GT.U32.AND P1, PT, R47, 0x7feffffe, PT ;  /* 0x7feffffe2f00780c */ /* 0x000fe20003f24070 */
[----:B------:R-:W-:-:S03]  /*2ee270*/  DFMA R42, R36, -R4, R20 ;  /* 0x80000004242a722b */ /* 0x000fc60000000014 */
[----:B------:R-:W-:-:S05]  /*2ee280*/  ISETP.GT.U32.OR P1, PT, R48, 0x7feffffe, P1 ;  /* 0x7feffffe3000780c */ /* 0x000fca0000f24470 */
[----:B------:R-:W-:-:S08]  /*2ee290*/  DFMA R42, R40, R42, R36 ;  /* 0x0000002a282a722b */ /* 0x000fd00000000024 */
[----:B------:R-:W-:Y:S05]  /*2ee2a0*/  @P1 BRA `(.L_x_15441) ;  /* 0x0000000000701947 */ /* 0x000fea0003800000 */
[----:B------:R-:W-:Y:S02]  /*2ee2b0*/  LOP3.LUT R36, R15, 0x7ff00000, RZ, 0xc0, !PT ;  /* 0x7ff000000f247812 */ /* 0x000fe400078ec0ff */
[----:B------:R-:W-:-:S04]  /*2ee2c0*/  LOP3.LUT R15, R7, 0x7ff00000, RZ, 0xc0, !PT ;  /* 0x7ff00000070f7812 */ /* 0x000fc800078ec0ff */
[CC--:B------:R-:W-:Y:S02]  /*2ee2d0*/  VIADDMNMX R14, R36.reuse, -R15.reuse, 0xb9600000, !PT ;  /* 0xb9600000240e7446 */ /* 0x0c0fe4000780090f */
[----:B------:R-:W-:Y:S02]  /*2ee2e0*/  ISETP.GE.U32.AND P1, PT, R36, R15, PT ;  /* 0x0000000f2400720c */ /* 0x000fe40003f26070 */
[----:B------:R-:W-:Y:S02]  /*2ee2f0*/  VIMNMX R14, PT, PT, R14, 0x46a00000, PT ;  /* 0x46a000000e0e7848 */ /* 0x000fe40003fe0100 */
[----:B------:R-:W-:-:S05]  /*2ee300*/  SEL R15, R44, 0x63400000, !P1 ;  /* 0x634000002c0f7807 */ /* 0x000fca0004800000 */
[----:B------:R-:W-:Y:S02]  /*2ee310*/  IMAD.IADD R40, R14, 0x1, -R15 ;  /* 0x000000010e287824 */ /* 0x000fe400078e0a0f */
[----:B------:R-:W-:Y:S02]  /*2ee320*/  IMAD.MOV.U32 R14, RZ, RZ, RZ ;  /* 0x000000ffff0e7224 */ /* 0x000fe400078e00ff */
[----:B------:R-:W-:-:S06]  /*2ee330*/  VIADD R15, R40, 0x7fe00000 ;  /* 0x7fe00000280f7836 */ /* 0x000fcc0000000000 */
[----:B------:R-:W-:-:S10]  /*2ee340*/  DMUL R36, R42, R14 ;  /* 0x0000000e2a247228 */ /* 0x000fd40000000000 */
[----:B------:R-:W-:-:S13]  /*2ee350*/  FSETP.GTU.AND P1, PT, |R37|, 1.469367938527859385e-39, PT ;  /* 0x001000002500780b */ /* 0x000fda0003f2c200 */
[----:B------:R-:W-:Y:S05]  /*2ee360*/  @P1 BRA `(.L_x_15442) ;  /* 0x0000000000941947 */ /* 0x000fea0003800000 */
[----:B------:R-:W-:Y:S01]  /*2ee370*/  DFMA R4, R42, -R4, R20 ;  /* 0x800000042a04722b */ /* 0x000fe20000000014 */
[----:B------:R-:W-:-:S09]  /*2ee380*/  IMAD.MOV.U32 R14, RZ, RZ, RZ ;  /* 0x000000ffff0e7224 */ /* 0x000fd200078e00ff */
[C---:B------:R-:W-:Y:S02]  /*2ee390*/  FSETP.NEU.AND P1, PT, R5.reuse, RZ, PT ;  /* 0x000000ff0500720b */ /* 0x040fe40003f2d000 */
[----:B------:R-:W-:-:S04]  /*2ee3a0*/  LOP3.LUT R7, R5, 0x80000000, R7, 0x48, !PT ;  /* 0x8000000005077812 */ /* 0x000fc800078e4807 */
[----:B------:R-:W-:-:S07]  /*2ee3b0*/  LOP3.LUT R15, R7, R15, RZ, 0xfc, !PT ;  /* 0x0000000f070f7212 */ /* 0x000fce00078efcff */
[----:B------:R-:W-:Y:S05]  /*2ee3c0*/  @!P1 BRA `(.L_x_15442) ;  /* 0x00000000007c9947 */ /* 0x000fea0003800000 */
[----:B------:R-:W-:Y:S01]  /*2ee3d0*/  IMAD.MOV R5, RZ, RZ, -R40 ;  /* 0x000000ffff057224 */ /* 0x000fe200078e0a28 */
[----:B------:R-:W-:Y:S01]  /*2ee3e0*/  DMUL.RP R14, R42, R14 ;  /* 0x0000000e2a0e7228 */ /* 0x000fe20000008000 */
[----:B------:R-:W-:-:S06]  /*2ee3f0*/  IMAD.MOV.U32 R4, RZ, RZ, RZ ;  /* 0x000000ffff047224 */ /* 0x000fcc00078e00ff */
[----:B------:R-:W-:-:S03]  /*2ee400*/  DFMA R4, R36, -R4, R42 ;  /* 0x800000042404722b */ /* 0x000fc6000000002a */
[----:B------:R-:W-:-:S03]  /*2ee410*/  LOP3.LUT R7, R15, R7, RZ, 0x3c, !PT ;  /* 0x000000070f077212 */ /* 0x000fc600078e3cff */
[----:B------:R-:W-:-:S04]  /*2ee420*/  IADD3 R4, PT, PT, -R40, -0x43300000, RZ ;  /* 0xbcd0000028047810 */ /* 0x000fc80007ffe1ff */
[----:B------:R-:W-:-:S04]  /*2ee430*/  FSETP.NEU.AND P1, PT, |R5|, R4, PT ;  /* 0x000000040500720b */ /* 0x000fc80003f2d200 */
[----:B------:R-:W-:Y:S02]  /*2ee440*/  FSEL R36, R14, R36, !P1 ;  /* 0x000000240e247208 */ /* 0x000fe40004800000 */
[----:B------:R-:W-:Y:S01]  /*2ee450*/  FSEL R37, R7, R37, !P1 ;  /* 0x0000002507257208 */ /* 0x000fe20004800000 */
[----:B------:R-:W-:Y:S06]  /*2ee460*/  BRA `(.L_x_15442) ;  /* 0x0000000000547947 */ /* 0x000fec0003800000 */
.L_x_15441:
[----:B------:R-:W-:-:S14]  /*2ee470*/  DSETP.NAN.AND P1, PT, R14, R14, PT ;  /* 0x0000000e0e00722a */ /* 0x000fdc0003f28000 */
[----:B------:R-:W-:Y:S05]  /*2ee480*/  @P1 BRA `(.L_x_15443) ;  /* 0x0000000000441947 */ /* 0x000fea0003800000 */
[----:B------:R-:W-:-:S14]  /*2ee490*/  DSETP.NAN.AND P1, PT, R6, R6, PT ;  /* 0x000000060600722a */ /* 0x000fdc0003f28000 */
[----:B------:R-:W-:Y:S05]  /*2ee4a0*/  @P1 BRA `(.L_x_15444) ;  /* 0x0000000000301947 */ /* 0x000fea0003800000 */
[----:B------:R-:W-:Y:S01]  /*2ee4b0*/  ISETP.NE.AND P1, PT, R46, R45, PT ;  /* 0x0000002d2e00720c */ /* 0x000fe20003f25270 */
[----:B------:R-:W-:Y:S02]  /*2ee4c0*/  IMAD.MOV.U32 R36, RZ, RZ, 0x0 ;  /* 0x00000000ff247424 */ /* 0x000fe400078e00ff */
[----:B------:R-:W-:-:S10]  /*2ee4d0*/  IMAD.MOV.U32 R37, RZ, RZ, -0x80000 ;  /* 0xfff80000ff257424 */ /* 0x000fd400078e00ff */
[----:B------:R-:W-:Y:S05]  /*2ee4e0*/  @!P1 BRA `(.L_x_15442) ;  /* 0x0000000000349947 */ /* 0x000fea0003800000 */
[----:B------:R-:W-:Y:S02]  /*2ee4f0*/  ISETP.NE.AND P1, PT, R46, 0x7ff00000, PT ;  /* 0x7ff000002e00780c */ /* 0x000fe40003f25270 */
[----:B------:R-:W-:Y:S02]  /*2ee500*/  LOP3.LUT R37, R15, 0x80000000, R7, 0x48, !PT ;  /* 0x800000000f257812 */ /* 0x000fe400078e4807 */
[----:B------:R-:W-:-:S13]  /*2ee510*/  ISETP.EQ.OR P1, PT, R45, RZ, !P1 ;  /* 0x000000ff2d00720c */ /* 0x000fda0004f22670 */
[----:B------:R-:W-:Y:S01]  /*2ee520*/  @P1 LOP3.LUT R4, R37, 0x7ff00000, RZ, 0xfc, !PT ;  /* 0x7ff0000025041812 */ /* 0x000fe200078efcff */
[----:B------:R-:W-:Y:S02]  /*2ee530*/  @!P1 IMAD.MOV.U32 R36, RZ, RZ, RZ ;  /* 0x000000ffff249224 */ /* 0x000fe400078e00ff */
[----:B------:R-:W-:Y:S02]  /*2ee540*/  @P1 IMAD.MOV.U32 R36, RZ, RZ, RZ ;  /* 0x000000ffff241224 */ /* 0x000fe400078e00ff */
[----:B------:R-:W-:Y:S01]  /*2ee550*/  @P1 IMAD.MOV.U32 R37, RZ, RZ, R4 ;  /* 0x000000ffff251224 */ /* 0x000fe200078e0004 */
[----:B------:R-:W-:Y:S06]  /*2ee560*/  BRA `(.L_x_15442) ;  /* 0x0000000000147947 */ /* 0x000fec0003800000 */
.L_x_15444:
[----:B------:R-:W-:Y:S01]  /*2ee570*/  LOP3.LUT R37, R7, 0x80000, RZ, 0xfc, !PT ;  /* 0x0008000007257812 */ /* 0x000fe200078efcff */
[----:B------:R-:W-:Y:S01]  /*2ee580*/  IMAD.MOV.U32 R36, RZ, RZ, R6 ;  /* 0x000000ffff247224 */ /* 0x000fe200078e0006 */
[----:B------:R-:W-:Y:S06]  /*2ee590*/  BRA `(.L_x_15442) ;  /* 0x0000000000087947 */ /* 0x000fec0003800000 */
.L_x_15443:
[----:B------:R-:W-:Y:S01]  /*2ee5a0*/  LOP3.LUT R37, R15, 0x80000, RZ, 0xfc, !PT ;  /* 0x000800000f257812 */ /* 0x000fe200078efcff */
[----:B------:R-:W-:-:S07]  /*2ee5b0*/  IMAD.MOV.U32 R36, RZ, RZ, R14 ;  /* 0x000000ffff247224 */ /* 0x000fce00078e000e */
.L_x_15442:
[----:B------:R-:W-:Y:S05]  /*2ee5c0*/  BSYNC B0 ;  /* 0x0000000000007941 */ /* 0x000fea0003800000 */
.L_x_15440:
[----:B------:R-:W-:Y:S02]  /*2ee5d0*/  IMAD.MOV.U32 R4, RZ, RZ, R12 ;  /* 0x000000ffff047224 */ /* 0x000fe400078e000c */
[----:B------:R-:W-:-:S04]  /*2ee5e0*/  IMAD.MOV.U32 R5, RZ, RZ, 0x0 ;  /* 0x00000000ff057424 */ /* 0x000fc800078e00ff */
[----:B------:R-:W-:Y:S05]  /*2ee5f0*/  RET.REL.NODEC R4 `(_Z5entryPcS_PiPxS1_S0_S0_P19HostDeviceInterfacei) ;  /* 0xffffd11804807950 */ /* 0x000fea0003c3ffff */
        .weak           $__internal_1_$__cuda_sm20_dsqrt_rn_f64_mediumpath_v1
        .type           $__internal_1_$__cuda_sm20_dsqrt_rn_f64_mediumpath_v1,@function
        .size           $__internal_1_$__cuda_sm20_dsqrt_rn_f64_mediumpath_v1,(.L_x_15510 - $__internal_1_$__cuda_sm20_dsqrt_rn_f64_mediumpath_v1)
$__internal_1_$__cuda_sm20_dsqrt_rn_f64_mediumpath_v1:
[----:B------:R-:W-:Y:S01]  /*2ee600*/  ISETP.GE.U32.AND P1, PT, R6, -0x3400000, PT ;  /* 0xfcc000000600780c */ /* 0x000fe20003f26070 */
[----:B------:R-:W-:Y:S01]  /*2ee610*/  BSSY.RECONVERGENT B3, `(.L_x_15445) ;  /* 0x0000026000037945 */ /* 0x000fe20003800200 */
[----:B------:R-:W-:Y:S02]  /*2ee620*/  IMAD.MOV.U32 R30, RZ, RZ, R32 ;  /* 0x000000ffff1e7224 */ /* 0x000fe400078e0020 */
[----:B------:R-:W-:Y:S02]  /*2ee630*/  IMAD.MOV.U32 R6, RZ, RZ, R36 ;  /* 0x000000ffff067224 */ /* 0x000fe400078e0024 */
[----:B------:R-:W-:-:S07]  /*2ee640*/  IMAD.MOV.U32 R7, RZ, RZ, R37 ;  /* 0x000000ffff077224 */ /* 0x000fce00078e0025 */
[----:B------:R-:W-:Y:S05]  /*2ee650*/  @!P1 BRA `(.L_x_15446) ;  /* 0x0000000000209947 */ /* 0x000fea0003800000 */
[----:B------:R-:W-:-:S10]  /*2ee660*/  DFMA.RM R6, R6, R30, R34 ;  /* 0x0000001e0606722b */ /* 0x000fd40000004022 */
[----:B------:R-:W-:-:S05]  /*2ee670*/  IADD3 R30, P1, PT, R6, 0x1, RZ ;  /* 0x00000001061e7810 */ /* 0x000fca0007f3e0ff */
[----:B------:R-:W-:-:S06]  /*2ee680*/  IMAD.X R31, RZ, RZ, R7, P1 ;  /* 0x000000ffff1f7224 */ /* 0x000fcc00008e0607 */
[----:B------:R-:W-:-:S08]  /*2ee690*/  DFMA.RP R20, -R6, R30, R20 ;  /* 0x0000001e0614722b */ /* 0x000fd00000008114 */
[----:B------:R-:W-:-:S06]  /*2ee6a0*/  DSETP.GT.AND P1, PT, R20, RZ, PT ;  /* 0x000000ff1400722a */ /* 0x000fcc0003f24000 */
[----:B------:R-:W-:Y:S02]  /*2ee6b0*/  FSEL R6, R30, R6, P1 ;  /* 0x000000061e067208 */ /* 0x000fe40000800000 */
[----:B------:R-:W-:Y:S01]  /*2ee6c0*/  FSEL R7, R31, R7, P1 ;  /* 0x000000071f077208 */ /* 0x000fe20000800000 */
[----:B------:R-:W-:Y:S06]  /*2ee6d0*/  BRA `(.L_x_15447) ;  /* 0x0000000000647947 */ /* 0x000fec0003800000 */
.L_x_15446:
[----:B------:R-:W-:-:S14]  /*2ee6e0*/  DSETP.NE.AND P1, PT, R20, RZ, PT ;  /* 0x000000ff1400722a */ /* 0x000fdc0003f25000 */
[----:B------:R-:W-:Y:S05]  /*2ee6f0*/  @!P1 BRA `(.L_x_15448) ;  /* 0x0000000000589947 */ /* 0x000fea0003800000 */
[----:B------:R-:W-:-:S13]  /*2ee700*/  ISETP.GE.AND P1, PT, R21, RZ, PT ;  /* 0x000000ff1500720c */ /* 0x000fda0003f26270 */
[----:B------:R-:W-:Y:S02]  /*2ee710*/  @!P1 IMAD.MOV.U32 R6, RZ, RZ, 0x0 ;  /* 0x00000000ff069424 */ /* 0x000fe400078e00ff */
[----:B------:R-:W-:Y:S01]  /*2ee720*/  @!P1 IMAD.MOV.U32 R7, RZ, RZ, -0x80000 ;  /* 0xfff80000ff079424 */ /* 0x000fe200078e00ff */
[----:B------:R-:W-:Y:S06]  /*2ee730*/  @!P1 BRA `(.L_x_15447) ;  /* 0x00000000004c9947 */ /* 0x000fec0003800000 */
[----:B------:R-:W-:-:S13]  /*2ee740*/  ISETP.GT.AND P1, PT, R21, 0x7fefffff, PT ;  /* 0x7fefffff1500780c */ /* 0x000fda0003f24270 */
[----:B------:R-:W-:Y:S05]  /*2ee750*/  @P1 BRA `(.L_x_15448) ;  /* 0x0000000000401947 */ /* 0x000fea0003800000 */
[----:B------:R-:W-:Y:S01]  /*2ee760*/  DMUL R6, R20, 8.11296384146066816958e+31 ;  /* 0x4690000014067828 */ /* 0x000fe20000000000 */
[----:B------:R-:W-:Y:S02]  /*2ee770*/  IMAD.MOV.U32 R32, RZ, RZ, 0x0 ;  /* 0x00000000ff207424 */ /* 0x000fe400078e00ff */
[----:B------:R-:W-:Y:S02]  /*2ee780*/  IMAD.MOV.U32 R20, RZ, RZ, RZ ;  /* 0x000000ffff147224 */ /* 0x000fe400078e00ff */
[----:B------:R-:W-:Y:S01]  /*2ee790*/  IMAD.MOV.U32 R33, RZ, RZ, 0x3fd80000 ;  /* 0x3fd80000ff217424 */ /* 0x000fe200078e00ff */
[----:B------:R-:W0:Y:S03]  /*2ee7a0*/  MUFU.RSQ64H R21, R7 ;  /* 0x0000000700157308 */ /* 0x000e260000001c00 */
[----:B0-----:R-:W-:-:S08]  /*2ee7b0*/  DMUL R30, R20, R20 ;  /* 0x00000014141e7228 */ /* 0x001fd00000000000 */
[----:B------:R-:W-:-:S08]  /*2ee7c0*/  DFMA R30, R6, -R30, 1 ;  /* 0x3ff00000061e742b */ /* 0x000fd0000000081e */
[----:B------:R-:W-:Y:S02]  /*2ee7d0*/  DFMA R32, R30, R32, 0.5 ;  /* 0x3fe000001e20742b */ /* 0x000fe40000000020 */
[----:B------:R-:W-:-:S08]  /*2ee7e0*/  DMUL R30, R20, R30 ;  /* 0x0000001e141e7228 */ /* 0x000fd00000000000 */
[----:B------:R-:W-:-:S08]  /*2ee7f0*/  DFMA R30, R32, R30, R20 ;  /* 0x0000001e201e722b */ /* 0x000fd00000000014 */
[----:B------:R-:W-:Y:S02]  /*2ee800*/  DMUL R20, R6, R30 ;  /* 0x0000001e06147228 */ /* 0x000fe40000000000 */
[----:B------:R-:W-:-:S06]  /*2ee810*/  VIADD R31, R31, 0xfff00000 ;  /* 0xfff000001f1f7836 */ /* 0x000fcc0000000000 */
[----:B------:R-:W-:-:S08]  /*2ee820*/  DFMA R32, R20, -R20, R6 ;  /* 0x800000141420722b */ /* 0x000fd00000000006 */
[----:B------:R-:W-:-:S10]  /*2ee830*/  DFMA R6, R30, R32, R20 ;  /* 0x000000201e06722b */ /* 0x000fd40000000014 */
[----:B------:R-:W-:Y:S01]  /*2ee840*/  VIADD R7, R7, 0xfcb00000 ;  /* 0xfcb0000007077836 */ /* 0x000fe20000000000 */
[----:B------:R-:W-:Y:S06]  /*2ee850*/  BRA `(.L_x_15447) ;  /* 0x0000000000047947 */ /* 0x000fec0003800000 */
.L_x_15448:
[----:B------:R-:W-:-:S11]  /*2ee860*/  DADD R6, R20, R20 ;  /* 0x0000000014067229 */ /* 0x000fd60000000014 */
.L_x_15447:
[----:B------:R-:W-:Y:S05]  /*2ee870*/  BSYNC.RECONVERGENT B3 ;  /* 0x0000000000037941 */ /* 0x000fea0003800200 */
.L_x_15445:
[----:B------:R-:W-:-:S04]  /*2ee880*/  IMAD.MOV.U32 R5, RZ, RZ, 0x0 ;  /* 0x00000000ff057424 */ /* 0x000fc800078e00ff */
[----:B------:R-:W-:Y:S05]  /*2ee890*/  RET.REL.NODEC R4 `(_Z5entryPcS_PiPxS1_S0_S0_P19HostDeviceInterfacei) ;  /* 0xffffd11404d87950 */ /* 0x000fea0003c3ffff */
.L_x_15449:
[----:B------:R-:W-:-:S00]  /*2ee8a0*/  BRA `(.L_x_15449) ;  /* 0xfffffffc00fc7947 */ /* 0x000fc0000383ffff */
[----:B------:R-:W-:-:S00]  /*2ee8b0*/  NOP ;  /* 0x0000000000007918 */ /* 0x000fc00000000000 */
        /* <DEDUP_REMOVED lines=12> */
.L_x_15510:


//--------------------- .nv.global.init           --------------------------
	.section	.nv.global.init,"aw",@progbits
.nv.global.init:
	.type		$str$1,@object
	.size		$str$1,($str$15 - $str$1)
$str$1:
        /*0000*/ 	.byte	0x0a, 0x00
	.type		$str$15,@object
	.size		$str$15,($str$12 - $str$15)
$str$15:
        /*0002*/ 	.byte	0x27, 0x00
	.type		$str$12,@object
	.size		$str$12,($str$17 - $str$12)
$str$12:
        /*0004*/ 	.byte	0x3a, 0x00
	.type		$str$17,@object
	.size		$str$17,($str - $str$17)
$str$17:
        /*0006*/ 	.byte	0x2c, 0x00
	.type		$str,@object
	.size		$str,($str$3 - $str)
$str:
        /*0008*/ 	.byte	0x25, 0x63, 0x00
	.type		$str$3,@object
	.size		$str$3,($str$2 - $str$3)
$str$3:
        /*000b*/ 	.byte	0x25, 0x65, 0x0a, 0x00
	.type		$str$2,@object
	.size		$str$2,($str$21 - $str$2)
$str$2:
        /*000f*/ 	.byte	0x25, 0x6c, 0x6c, 0x64, 0x0a, 0x00
	.type		$str$21,@object
	.size		$str$21,($str$23 - $str$21)
$str$21:
        /*0015*/ 	.byte	0x44, 0x6f, 0x6e, 0x65, 0x2e, 0x00
	.type		$str$23,@object
	.size		$str$23,($str$19 - $str$23)
$str$23:
        /*001b*/ 	.byte	0x2d, 0x32, 0x31, 0x34, 0x37, 0x34, 0x38, 0x33, 0x36, 0x34, 0x38, 0x00
	.type		$str$19,@object
	.size		$str$19,($str$16 - $str$19)
$str$19:
        /*0027*/ 	.byte	0x6d, 0x5f, 0x63, 0x6f, 0x6e, 0x76, 0x65, 0x72, 0x67, 0x65, 0x64, 0x3a, 0x20, 0x00
	.type		$str$16,@object
	.size		$str$16,($str$14 - $str$16)
$str$16:
        /*0035*/ 	.byte	0x67, 0x6f, 0x74, 0x20, 0x6d, 0x65, 0x73, 0x73, 0x61, 0x67, 0x65, 0x3a, 0x20, 0x27, 0x00
	.type		$str$14,@object
	.size		$str$14,($str$18 - $str$14)
$str$14:
        /*0044*/ 	.byte	0x73, 0x65, 0x6e, 0x64, 0x20, 0x6d, 0x65, 0x73, 0x73, 0x61, 0x67, 0x65, 0x3a, 0x20, 0x27, 0x00
	.type		$str$18,@object
	.size		$str$18,($str$4 - $str$18)
$str$18:
        /*0054*/ 	.byte	0x63, 0x61, 0x6c, 0x63, 0x75, 0x6c, 0x61, 0x74, 0x65, 0x45, 0x72, 0x72, 0x6f, 0x72, 0x3a, 0x20
        /*0064*/ 	.byte	0x00
	.type		$str$4,@object
	.size		$str$4,($str$26 - $str$4)
$str$4:
        /*0065*/ 	.byte	0x30, 0x31, 0x32, 0x33, 0x34, 0x35, 0x36, 0x37, 0x38, 0x39, 0x61, 0x62, 0x63, 0x64, 0x65, 0x66
        /*0075*/ 	.byte	0x00
	.type		$str$26,@object
	.size		$str$26,($str$22 - $str$26)
$str$26:
        /*0076*/ 	.byte	0x53, 0x74, 0x72, 0x69, 0x6e, 0x67, 0x20, 0x69, 0x6e, 0x64, 0x65, 0x78, 0x20, 0x6f, 0x75, 0x74
        /*0086*/ 	.byte	0x20, 0x6f, 0x66, 0x20, 0x72, 0x61, 0x6e, 0x67, 0x65, 0x3a, 0x20, 0x00
	.type		$str$22,@object
	.size		$str$22,($str$20 - $str$22)
$str$22:
        /*0092*/ 	.byte	0x44, 0x65, 0x6e, 0x73, 0x65, 0x44, 0x6f, 0x75, 0x62, 0x6c, 0x65, 0x56, 0x65, 0x63, 0x74, 0x6f
        /*00a2*/ 	.byte	0x72, 0x20, 0x6e, 0x6f, 0x20, 0x76, 0x61, 0x6c, 0x75, 0x65, 0x73, 0x20, 0x66, 0x6f, 0x75, 0x6e
        /*00b2*/ 	.byte	0x64, 0x21, 0x00
	.type		$str$20,@object
	.size		$str$20,($str$7 - $str$20)
$str$20:
        /*00b5*/ 	.byte	0x46, 0x69, 0x6e, 0x69, 0x73, 0x68, 0x65, 0x64, 0x21, 0x20, 0x57, 0x72, 0x69, 0x74, 0x69, 0x6e
        /*00c5*/ 	.byte	0x67, 0x20, 0x74, 0x68, 0x65, 0x20, 0x61, 0x73, 0x73, 0x69, 0x67, 0x6e, 0x6d, 0x65, 0x6e, 0x74
        /*00d5*/ 	.byte	0x73, 0x2e, 0x2e, 0x2e, 0x00
	.type		$str$7,@object
	.size		$str$7,($str$6 - $str$7)
$str$7:
        /*00da*/ 	.byte	0x67, 0x70, 0x75, 0x5f, 0x54, 0x68, 0x72, 0x65, 0x61, 0x64, 0x20, 0x25, 0x64, 0x20, 0x47, 0x4f
        /*00ea*/ 	.byte	0x54, 0x20, 0x4c, 0x4f, 0x43, 0x4b, 0x20, 0x6c, 0x6f, 0x63, 0x6b, 0x5f, 0x74, 0x68, 0x72, 0x65
        /*00fa*/ 	.byte	0x61, 0x64, 0x5f, 0x69, 0x64, 0x3a, 0x20, 0x25, 0x64, 0x0a, 0x00
	.type		$str$6,@object
	.size		$str$6,($str$5 - $str$6)
$str$6:
        /*0105*/ 	.byte	0x45, 0x78, 0x63, 0x65, 0x70, 0x74, 0x69, 0x6f, 0x6e, 0x20, 0x69, 0x6e, 0x20, 0x48, 0x61, 0x6d
        /*0115*/ 	.byte	0x61, 0x50, 0x65, 0x65, 0x72, 0x2e, 0x73, 0x65, 0x6e, 0x64, 0x3a, 0x20, 0x75, 0x6e, 0x73, 0x75
        /*0125*/ 	.byte	0x70, 0x70, 0x6f, 0x72, 0x74, 0x65, 0x64, 0x20, 0x54, 0x79, 0x70, 0x65, 0x0a, 0x00
	.type		$str$5,@object
	.size		$str$5,($str$8 - $str$5)
$str$5:
        /*0133*/ 	.byte	0x45, 0x78, 0x63, 0x65, 0x70, 0x74, 0x69, 0x6f, 0x6e, 0x20, 0x69, 0x6e, 0x20, 0x48, 0x61, 0x6d
        /*0143*/ 	.byte	0x61, 0x50, 0x65, 0x65, 0x72, 0x2e, 0x73, 0x65, 0x6e, 0x64, 0x3a, 0x20, 0x75, 0x6e, 0x73, 0x75
        /*0153*/ 	.byte	0x70, 0x70, 0x6f, 0x72, 0x74, 0x65, 0x64, 0x20, 0x4e, 0x55, 0x4c, 0x4c, 0x20, 0x54, 0x79, 0x70
        /*0163*/ 	.byte	0x65, 0x0a, 0x00
	.type		$str$8,@object
	.size		$str$8,($str$9 - $str$8)
$str$8:
        /*0166*/ 	.byte	0x45, 0x78, 0x63, 0x65, 0x70, 0x74, 0x69, 0x6f, 0x6e, 0x20, 0x69, 0x6e, 0x20, 0x48, 0x61, 0x6d
        /*0176*/ 	.byte	0x61, 0x50, 0x65, 0x65, 0x72, 0x2e, 0x72, 0x65, 0x61, 0x64, 0x4e, 0x65, 0x78, 0x74, 0x3a, 0x20
        /*0186*/ 	.byte	0x75, 0x6e, 0x73, 0x75, 0x70, 0x70, 0x6f, 0x72, 0x74, 0x65, 0x64, 0x20, 0x4b, 0x65, 0x79, 0x20
        /*0196*/ 	.byte	0x54, 0x79, 0x70, 0x65, 0x0a, 0x00
	.type		$str$9,@object
	.size		$str$9,($str$10 - $str$9)
$str$9:
        /*019c*/ 	.byte	0x45, 0x78, 0x63, 0x65, 0x70, 0x74, 0x69, 0x6f, 0x6e, 0x20, 0x69, 0x6e, 0x20, 0x48, 0x61, 0x6d
        /*01ac*/ 	.byte	0x61, 0x50, 0x65, 0x65, 0x72, 0x2e, 0x72, 0x65, 0x61, 0x64, 0x4e, 0x65, 0x78, 0x74, 0x3a, 0x20
        /*01bc*/ 	.byte	0x75, 0x6e, 0x73, 0x75, 0x70, 0x70, 0x6f, 0x72, 0x74, 0x65, 0x64, 0x20, 0x56, 0x61, 0x6c, 0x75
        /*01cc*/ 	.byte	0x65, 0x20, 0x54, 0x79, 0x70, 0x65, 0x0a, 0x00
	.type		$str$10,@object
	.size		$str$10,(.L_12 - $str$10)
$str$10:
        /*01d4*/ 	.byte	0x45, 0x78, 0x63, 0x65, 0x70, 0x74, 0x69, 0x6f, 0x6e, 0x20, 0x69, 0x6e, 0x20, 0x48, 0x61, 0x6d
        /*01e4*/ 	.byte	0x61, 0x50, 0x65, 0x65, 0x72, 0x2e, 0x72, 0x65, 0x61, 0x64, 0x4e, 0x65, 0x78, 0x74, 0x3a, 0x20
        /*01f4*/ 	.byte	0x6b, 0x65, 0x79, 0x20, 0x61, 0x6e, 0x64, 0x20, 0x76, 0x61, 0x6c, 0x75, 0x65, 0x20, 0x61, 0x72
        /*0204*/ 	.byte	0x65, 0x20, 0x4e, 0x55, 0x4c, 0x4c, 0x21, 0x0a, 0x00
.L_12:


//--------------------- .nv.shared._Z5entryPcS_PiPxS1_S0_S0_P19HostDeviceInterfacei --------------------------
	.section	.nv.shared._Z5entryPcS_PiPxS1_S0_S0_P19HostDeviceInterfacei,"aw",@nobits
	.sectionflags	@""
	.align	8
.nv.shared._Z5entryPcS_PiPxS1_S0_S0_P19HostDeviceInterfacei:
	.zero		1048


//--------------------- .nv.shared.reserved.0     --------------------------
	.section	.nv.shared.reserved.0,"aw",@nobits
	.weak		__nv_reservedSMEM_offset_0_alias
	.size		__nv_reservedSMEM_offset_0_alias, 0, 64
	.other		__nv_reservedSMEM_offset_0_alias,@"STO_CUDA_RESERVED_SHARED STV_DEFAULT"
__nv_reservedSMEM_offset_0_alias:
	.zero		0
	.zero		64


//--------------------- .nv.global                --------------------------
	.section	.nv.global,"aw",@nobits
	.align	8
.nv.global:
	.type		global_now,@object
	.size		global_now,(host_device_interface - global_now)
global_now:
	.zero		8
	.type		host_device_interface,@object
	.size		host_device_interface,(.L_1 - host_device_interface)
host_device_interface:
	.zero		8
.L_1:


//--------------------- .nv.constant0._Z5entryPcS_PiPxS1_S0_S0_P19HostDeviceInterfacei --------------------------
	.section	.nv.constant0._Z5entryPcS_PiPxS1_S0_S0_P19HostDeviceInterfacei,"a",@progbits
	.sectionflags	@""
	.align	4
.nv.constant0._Z5entryPcS_PiPxS1_S0_S0_P19HostDeviceInterfacei:
	.zero		964


//--------------------- SYMBOLS --------------------------

	.type		.nv.reservedSmem.offset0,@object
	.size		.nv.reservedSmem.offset0,0x4
	.type		.nv.reservedSmem.cap,@object
	.size		.nv.reservedSmem.cap,0x4
	.type		vprintf,@function
